	.target	sm_90a

	.elftype	@"ET_EXEC"


//--------------------- .note.nv.tkinfo           --------------------------
	.section	.note.nv.tkinfo,"",@"SHT_NOTE"
	.sectionflags	@"SHF_NOTE_NV_TKINFO"
	.tkinfo
        /*0018*/ 	.word	0x00000002
        /*0030*/ 	.string	""
        /*0030*/ 	.string	"ptxas"
        /*0030*/ 	.string	"Cuda compilation tools, release 13.0, V13.0.88"
        /*0030*/ 	.string	"Build cuda_13.0.r13.0/compiler.36424714_0"
        /*0030*/ 	.string	"-arch sm_90a -m 64 "



//--------------------- .note.nv.cuinfo           --------------------------
	.section	.note.nv.cuinfo,"",@"SHT_NOTE"
	.sectionflags	@"SHF_NOTE_NV_CUINFO"
        /*0018*/ 	.short	0x0002
        /*001a*/ 	.short	0x005a
        /*001c*/ 	.short	0x0082
	.zero		2


//--------------------- .nv.info                  --------------------------
	.section	.nv.info,"",@"SHT_CUDA_INFO"
	.align	4


	//----- nvinfo : EIATTR_REGCOUNT
	.align		4
        /*0000*/ 	.byte	0x04, 0x2f
        /*0002*/ 	.short	(.L_1 - .L_0)
	.align		4
.L_0:
        /*0004*/ 	.word	index@(_ZN10layer_norm13ln_bwd_kernelINS_13Kernel_traitsIfffffjLj1536ELj1ELj1ELj4ELj16ENS_18Kernel_traits_baseILj1536EfffffjLj128EEEEELb1ELb1ELb1ELb1EEEvNS_9BwdParamsE)
        /*0008*/ 	.word	0x00000094


	//----- nvinfo : EIATTR_FRAME_SIZE
	.align		4
.L_1:
        /*000c*/ 	.byte	0x04, 0x11
        /*000e*/ 	.short	(.L_3 - .L_2)
	.align		4
.L_2:
        /*0010*/ 	.word	index@(_ZN10layer_norm13ln_bwd_kernelINS_13Kernel_traitsIfffffjLj1536ELj1ELj1ELj4ELj16ENS_18Kernel_traits_baseILj1536EfffffjLj128EEEEELb1ELb1ELb1ELb1EEEvNS_9BwdParamsE)
        /*0014*/ 	.word	0x00000000


	//----- nvinfo : EIATTR_REGCOUNT
	.align		4
.L_3:
        /*0018*/ 	.byte	0x04, 0x2f
        /*001a*/ 	.short	(.L_5 - .L_4)
	.align		4
.L_4:
        /*001c*/ 	.word	index@(_ZN10layer_norm22ln_bwd_finalize_kernelINS_22Kernel_traits_finalizeILj1536EfffffjLb1ELj1024ELj4ENS_18Kernel_traits_baseILj1536EfffffjLj1024EEEEELb1ELb1EEEvNS_9BwdParamsE)
        /*0020*/ 	.word	0x00000020


	//----- nvinfo : EIATTR_FRAME_SIZE
	.align		4
.L_5:
        /*0024*/ 	.byte	0x04, 0x11
        /*0026*/ 	.short	(.L_7 - .L_6)
	.align		4
.L_6:
        /*0028*/ 	.word	index@(_ZN10layer_norm22ln_bwd_finalize_kernelINS_22Kernel_traits_finalizeILj1536EfffffjLb1ELj1024ELj4ENS_18Kernel_traits_baseILj1536EfffffjLj1024EEEEELb1ELb1EEEvNS_9BwdParamsE)
        /*002c*/ 	.word	0x00000000


	//----- nvinfo : EIATTR_REGCOUNT
	.align		4
.L_7:
        /*0030*/ 	.byte	0x04, 0x2f
        /*0032*/ 	.short	(.L_9 - .L_8)
	.align		4
.L_8:
        /*0034*/ 	.word	index@(_ZN10layer_norm13ln_bwd_kernelINS_13Kernel_traitsIfffffjLj1536ELj1ELj1ELj4ELj16ENS_18Kernel_traits_baseILj1536EfffffjLj128EEEEELb1ELb1ELb1ELb0EEEvNS_9BwdParamsE)
        /*0038*/ 	.word	0x0000008d


	//----- nvinfo : EIATTR_FRAME_SIZE
	.align		4
.L_9:
        /*003c*/ 	.byte	0x04, 0x11
        /*003e*/ 	.short	(.L_11 - .L_10)
	.align		4
.L_10:
        /*0040*/ 	.word	index@(_ZN10layer_norm13ln_bwd_kernelINS_13Kernel_traitsIfffffjLj1536ELj1ELj1ELj4ELj16ENS_18Kernel_traits_baseILj1536EfffffjLj128EEEEELb1ELb1ELb1ELb0EEEvNS_9BwdParamsE)
        /*0044*/ 	.word	0x00000000


	//----- nvinfo : EIATTR_REGCOUNT
	.align		4
.L_11:
        /*0048*/ 	.byte	0x04, 0x2f
        /*004a*/ 	.short	(.L_13 - .L_12)
	.align		4
.L_12:
        /*004c*/ 	.word	index@(_ZN10layer_norm22ln_bwd_finalize_kernelINS_22Kernel_traits_finalizeILj1536EfffffjLb1ELj1024ELj4ENS_18Kernel_traits_baseILj1536EfffffjLj1024EEEEELb1ELb0EEEvNS_9BwdParamsE)
        /*0050*/ 	.word	0x00000020


	//----- nvinfo : EIATTR_FRAME_SIZE
	.align		4
.L_13:
        /*0054*/ 	.byte	0x04, 0x11
        /*0056*/ 	.short	(.L_15 - .L_14)
	.align		4
.L_14:
        /*0058*/ 	.word	index@(_ZN10layer_norm22ln_bwd_finalize_kernelINS_22Kernel_traits_finalizeILj1536EfffffjLb1ELj1024ELj4ENS_18Kernel_traits_baseILj1536EfffffjLj1024EEEEELb1ELb0EEEvNS_9BwdParamsE)
        /*005c*/ 	.word	0x00000000


	//----- nvinfo : EIATTR_REGCOUNT
	.align		4
.L_15:
        /*0060*/ 	.byte	0x04, 0x2f
        /*0062*/ 	.short	(.L_17 - .L_16)
	.align		4
.L_16:
        /*0064*/ 	.word	index@(_ZN10layer_norm13ln_bwd_kernelINS_13Kernel_traitsIfffffjLj1536ELj1ELj1ELj4ELj16ENS_18Kernel_traits_baseILj1536EfffffjLj128EEEEELb1ELb1ELb0ELb1EEEvNS_9BwdParamsE)
        /*0068*/ 	.word	0x00000080


	//----- nvinfo : EIATTR_FRAME_SIZE
	.align		4
.L_17:
        /*006c*/ 	.byte	0x04, 0x11
        /*006e*/ 	.short	(.L_19 - .L_18)
	.align		4
.L_18:
        /*0070*/ 	.word	index@(_ZN10layer_norm13ln_bwd_kernelINS_13Kernel_traitsIfffffjLj1536ELj1ELj1ELj4ELj16ENS_18Kernel_traits_baseILj1536EfffffjLj128EEEEELb1ELb1ELb0ELb1EEEvNS_9BwdParamsE)
        /*0074*/ 	.word	0x00000000


	//----- nvinfo : EIATTR_REGCOUNT
	.align		4
.L_19:
        /*0078*/ 	.byte	0x04, 0x2f
        /*007a*/ 	.short	(.L_21 - .L_20)
	.align		4
.L_20:
        /*007c*/ 	.word	index@(_ZN10layer_norm13ln_bwd_kernelINS_13Kernel_traitsIfffffjLj1536ELj1ELj1ELj4ELj16ENS_18Kernel_traits_baseILj1536EfffffjLj128EEEEELb1ELb1ELb0ELb0EEEvNS_9BwdParamsE)
        /*0080*/ 	.word	0x00000080


	//----- nvinfo : EIATTR_FRAME_SIZE
	.align		4
.L_21:
        /*0084*/ 	.byte	0x04, 0x11
        /*0086*/ 	.short	(.L_23 - .L_22)
	.align		4
.L_22:
        /*0088*/ 	.word	index@(_ZN10layer_norm13ln_bwd_kernelINS_13Kernel_traitsIfffffjLj1536ELj1ELj1ELj4ELj16ENS_18Kernel_traits_baseILj1536EfffffjLj128EEEEELb1ELb1ELb0ELb0EEEvNS_9BwdParamsE)
        /*008c*/ 	.word	0x00000000


	//----- nvinfo : EIATTR_REGCOUNT
	.align		4
.L_23:
        /*0090*/ 	.byte	0x04, 0x2f
        /*0092*/ 	.short	(.L_25 - .L_24)
	.align		4
.L_24:
        /*0094*/ 	.word	index@(_ZN10layer_norm13ln_bwd_kernelINS_13Kernel_traitsIfffffjLj1536ELj1ELj1ELj4ELj16ENS_18Kernel_traits_baseILj1536EfffffjLj128EEEEELb1ELb0ELb1ELb1EEEvNS_9BwdParamsE)
        /*0098*/ 	.word	0x0000007c


	//----- nvinfo : EIATTR_FRAME_SIZE
	.align		4
.L_25:
        /*009c*/ 	.byte	0x04, 0x11
        /*009e*/ 	.short	(.L_27 - .L_26)
	.align		4
.L_26:
        /*00a0*/ 	.word	index@(_ZN10layer_norm13ln_bwd_kernelINS_13Kernel_traitsIfffffjLj1536ELj1ELj1ELj4ELj16ENS_18Kernel_traits_baseILj1536EfffffjLj128EEEEELb1ELb0ELb1ELb1EEEvNS_9BwdParamsE)
        /*00a4*/ 	.word	0x00000000


	//----- nvinfo : EIATTR_REGCOUNT
	.align		4
.L_27:
        /*00a8*/ 	.byte	0x04, 0x2f
        /*00aa*/ 	.short	(.L_29 - .L_28)
	.align		4
.L_28:
        /*00ac*/ 	.word	index@(_ZN10layer_norm22ln_bwd_finalize_kernelINS_22Kernel_traits_finalizeILj1536EfffffjLb0ELj1024ELj4ENS_18Kernel_traits_baseILj1536EfffffjLj1024EEEEELb0ELb1EEEvNS_9BwdParamsE)
        /*00b0*/ 	.word	0x00000020


	//----- nvinfo : EIATTR_FRAME_SIZE
	.align		4
.L_29:
        /*00b4*/ 	.byte	0x04, 0x11
        /*00b6*/ 	.short	(.L_31 - .L_30)
	.align		4
.L_30:
        /*00b8*/ 	.word	index@(_ZN10layer_norm22ln_bwd_finalize_kernelINS_22Kernel_traits_finalizeILj1536EfffffjLb0ELj1024ELj4ENS_18Kernel_traits_baseILj1536EfffffjLj1024EEEEELb0ELb1EEEvNS_9BwdParamsE)
        /*00bc*/ 	.word	0x00000000


	//----- nvinfo : EIATTR_REGCOUNT
	.align		4
.L_31:
        /*00c0*/ 	.byte	0x04, 0x2f
        /*00c2*/ 	.short	(.L_33 - .L_32)
	.align		4
.L_32:
        /*00c4*/ 	.word	index@(_ZN10layer_norm13ln_bwd_kernelINS_13Kernel_traitsIfffffjLj1536ELj1ELj1ELj4ELj16ENS_18Kernel_traits_baseILj1536EfffffjLj128EEEEELb1ELb0ELb1ELb0EEEvNS_9BwdParamsE)
        /*00c8*/ 	.word	0x00000072


	//----- nvinfo : EIATTR_FRAME_SIZE
	.align		4
.L_33:
        /*00cc*/ 	.byte	0x04, 0x11
        /*00ce*/ 	.short	(.L_35 - .L_34)
	.align		4
.L_34:
        /*00d0*/ 	.word	index@(_ZN10layer_norm13ln_bwd_kernelINS_13Kernel_traitsIfffffjLj1536ELj1ELj1ELj4ELj16ENS_18Kernel_traits_baseILj1536EfffffjLj128EEEEELb1ELb0ELb1ELb0EEEvNS_9BwdParamsE)
        /*00d4*/ 	.word	0x00000000


	//----- nvinfo : EIATTR_REGCOUNT
	.align		4
.L_35:
        /*00d8*/ 	.byte	0x04, 0x2f
        /*00da*/ 	.short	(.L_37 - .L_36)
	.align		4
.L_36:
        /*00dc*/ 	.word	index@(_ZN10layer_norm22ln_bwd_finalize_kernelINS_22Kernel_traits_finalizeILj1536EfffffjLb0ELj1024ELj4ENS_18Kernel_traits_baseILj1536EfffffjLj1024EEEEELb0ELb0EEEvNS_9BwdParamsE)
        /*00e0*/ 	.word	0x00000020


	//----- nvinfo : EIATTR_FRAME_SIZE
	.align		4
.L_37:
        /*00e4*/ 	.byte	0x04, 0x11
        /*00e6*/ 	.short	(.L_39 - .L_38)
	.align		4
.L_38:
        /*00e8*/ 	.word	index@(_ZN10layer_norm22ln_bwd_finalize_kernelINS_22Kernel_traits_finalizeILj1536EfffffjLb0ELj1024ELj4ENS_18Kernel_traits_baseILj1536EfffffjLj1024EEEEELb0ELb0EEEvNS_9BwdParamsE)
        /*00ec*/ 	.word	0x00000000


	//----- nvinfo : EIATTR_REGCOUNT
	.align		4
.L_39:
        /*00f0*/ 	.byte	0x04, 0x2f
        /*00f2*/ 	.short	(.L_41 - .L_40)
	.align		4
.L_40:
        /*00f4*/ 	.word	index@(_ZN10layer_norm13ln_bwd_kernelINS_13Kernel_traitsIfffffjLj1536ELj1ELj1ELj4ELj16ENS_18Kernel_traits_baseILj1536EfffffjLj128EEEEELb1ELb0ELb0ELb1EEEvNS_9BwdParamsE)
        /*00f8*/ 	.word	0x0000006f


	//----- nvinfo : EIATTR_FRAME_SIZE
	.align		4
.L_41:
        /*00fc*/ 	.byte	0x04, 0x11
        /*00fe*/ 	.short	(.L_43 - .L_42)
	.align		4
.L_42:
        /*0100*/ 	.word	index@(_ZN10layer_norm13ln_bwd_kernelINS_13Kernel_traitsIfffffjLj1536ELj1ELj1ELj4ELj16ENS_18Kernel_traits_baseILj1536EfffffjLj128EEEEELb1ELb0ELb0ELb1EEEvNS_9BwdParamsE)
        /*0104*/ 	.word	0x00000000


	//----- nvinfo : EIATTR_REGCOUNT
	.align		4
.L_43:
        /*0108*/ 	.byte	0x04, 0x2f
        /*010a*/ 	.short	(.L_45 - .L_44)
	.align		4
.L_44:
        /*010c*/ 	.word	index@(_ZN10layer_norm13ln_bwd_kernelINS_13Kernel_traitsIfffffjLj1536ELj1ELj1ELj4ELj16ENS_18Kernel_traits_baseILj1536EfffffjLj128EEEEELb1ELb0ELb0ELb0EEEvNS_9BwdParamsE)
        /*0110*/ 	.word	0x0000006d


	//----- nvinfo : EIATTR_FRAME_SIZE
	.align		4
.L_45:
        /*0114*/ 	.byte	0x04, 0x11
        /*0116*/ 	.short	(.L_47 - .L_46)
	.align		4
.L_46:
        /*0118*/ 	.word	index@(_ZN10layer_norm13ln_bwd_kernelINS_13Kernel_traitsIfffffjLj1536ELj1ELj1ELj4ELj16ENS_18Kernel_traits_baseILj1536EfffffjLj128EEEEELb1ELb0ELb0ELb0EEEvNS_9BwdParamsE)
        /*011c*/ 	.word	0x00000000


	//----- nvinfo : EIATTR_REGCOUNT
	.align		4
.L_47:
        /*0120*/ 	.byte	0x04, 0x2f
        /*0122*/ 	.short	(.L_49 - .L_48)
	.align		4
.L_48:
        /*0124*/ 	.word	index@(_ZN10layer_norm13ln_bwd_kernelINS_13Kernel_traitsIfffffjLj1536ELj1ELj1ELj4ELj16ENS_18Kernel_traits_baseILj1536EfffffjLj128EEEEELb0ELb1ELb1ELb1EEEvNS_9BwdParamsE)
        /*0128*/ 	.word	0x0000008e


	//----- nvinfo : EIATTR_FRAME_SIZE
	.align		4
.L_49:
        /*012c*/ 	.byte	0x04, 0x11
        /*012e*/ 	.short	(.L_51 - .L_50)
	.align		4
.L_50:
        /*0130*/ 	.word	index@(_ZN10layer_norm13ln_bwd_kernelINS_13Kernel_traitsIfffffjLj1536ELj1ELj1ELj4ELj16ENS_18Kernel_traits_baseILj1536EfffffjLj128EEEEELb0ELb1ELb1ELb1EEEvNS_9BwdParamsE)
        /*0134*/ 	.word	0x00000000


	//----- nvinfo : EIATTR_REGCOUNT
	.align		4
.L_51:
        /*0138*/ 	.byte	0x04, 0x2f
        /*013a*/ 	.short	(.L_53 - .L_52)
	.align		4
.L_52:
        /*013c*/ 	.word	index@(_ZN10layer_norm13ln_bwd_kernelINS_13Kernel_traitsIfffffjLj1536ELj1ELj1ELj4ELj16ENS_18Kernel_traits_baseILj1536EfffffjLj128EEEEELb0ELb1ELb1ELb0EEEvNS_9BwdParamsE)
        /*0140*/ 	.word	0x0000008b


	//----- nvinfo : EIATTR_FRAME_SIZE
	.align		4
.L_53:
        /*0144*/ 	.byte	0x04, 0x11
        /*0146*/ 	.short	(.L_55 - .L_54)
	.align		4
.L_54:
        /*0148*/ 	.word	index@(_ZN10layer_norm13ln_bwd_kernelINS_13Kernel_traitsIfffffjLj1536ELj1ELj1ELj4ELj16ENS_18Kernel_traits_baseILj1536EfffffjLj128EEEEELb0ELb1ELb1ELb0EEEvNS_9BwdParamsE)
        /*014c*/ 	.word	0x00000000


	//----- nvinfo : EIATTR_REGCOUNT
	.align		4
.L_55:
        /*0150*/ 	.byte	0x04, 0x2f
        /*0152*/ 	.short	(.L_57 - .L_56)
	.align		4
.L_56:
        /*0154*/ 	.word	index@(_ZN10layer_norm13ln_bwd_kernelINS_13Kernel_traitsIfffffjLj1536ELj1ELj1ELj4ELj16ENS_18Kernel_traits_baseILj1536EfffffjLj128EEEEELb0ELb1ELb0ELb1EEEvNS_9BwdParamsE)
        /*0158*/ 	.word	0x00000080


	//----- nvinfo : EIATTR_FRAME_SIZE
	.align		4
.L_57:
        /*015c*/ 	.byte	0x04, 0x11
        /*015e*/ 	.short	(.L_59 - .L_58)
	.align		4
.L_58:
        /*0160*/ 	.word	index@(_ZN10layer_norm13ln_bwd_kernelINS_13Kernel_traitsIfffffjLj1536ELj1ELj1ELj4ELj16ENS_18Kernel_traits_baseILj1536EfffffjLj128EEEEELb0ELb1ELb0ELb1EEEvNS_9BwdParamsE)
        /*0164*/ 	.word	0x00000000


	//----- nvinfo : EIATTR_REGCOUNT
	.align		4
.L_59:
        /*0168*/ 	.byte	0x04, 0x2f
        /*016a*/ 	.short	(.L_61 - .L_60)
	.align		4
.L_60:
        /*016c*/ 	.word	index@(_ZN10layer_norm13ln_bwd_kernelINS_13Kernel_traitsIfffffjLj1536ELj1ELj1ELj4ELj16ENS_18Kernel_traits_baseILj1536EfffffjLj128EEEEELb0ELb1ELb0ELb0EEEvNS_9BwdParamsE)
        /*0170*/ 	.word	0x00000080


	//----- nvinfo : EIATTR_FRAME_SIZE
	.align		4
.L_61:
        /*0174*/ 	.byte	0x04, 0x11
        /*0176*/ 	.short	(.L_63 - .L_62)
	.align		4
.L_62:
        /*0178*/ 	.word	index@(_ZN10layer_norm13ln_bwd_kernelINS_13Kernel_traitsIfffffjLj1536ELj1ELj1ELj4ELj16ENS_18Kernel_traits_baseILj1536EfffffjLj128EEEEELb0ELb1ELb0ELb0EEEvNS_9BwdParamsE)
        /*017c*/ 	.word	0x00000000


	//----- nvinfo : EIATTR_REGCOUNT
	.align		4
.L_63:
        /*0180*/ 	.byte	0x04, 0x2f
        /*0182*/ 	.short	(.L_65 - .L_64)
	.align		4
.L_64:
        /*0184*/ 	.word	index@(_ZN10layer_norm13ln_bwd_kernelINS_13Kernel_traitsIfffffjLj1536ELj1ELj1ELj4ELj16ENS_18Kernel_traits_baseILj1536EfffffjLj128EEEEELb0ELb0ELb1ELb1EEEvNS_9BwdParamsE)
        /*0188*/ 	.word	0x00000076


	//----- nvinfo : EIATTR_FRAME_SIZE
	.align		4
.L_65:
        /*018c*/ 	.byte	0x04, 0x11
        /*018e*/ 	.short	(.L_67 - .L_66)
	.align		4
.L_66:
        /*0190*/ 	.word	index@(_ZN10layer_norm13ln_bwd_kernelINS_13Kernel_traitsIfffffjLj1536ELj1ELj1ELj4ELj16ENS_18Kernel_traits_baseILj1536EfffffjLj128EEEEELb0ELb0ELb1ELb1EEEvNS_9BwdParamsE)
        /*0194*/ 	.word	0x00000000


	//----- nvinfo : EIATTR_REGCOUNT
	.align		4
.L_67:
        /*0198*/ 	.byte	0x04, 0x2f
        /*019a*/ 	.short	(.L_69 - .L_68)
	.align		4
.L_68:
        /*019c*/ 	.word	index@(_ZN10layer_norm13ln_bwd_kernelINS_13Kernel_traitsIfffffjLj1536ELj1ELj1ELj4ELj16ENS_18Kernel_traits_baseILj1536EfffffjLj128EEEEELb0ELb0ELb1ELb0EEEvNS_9BwdParamsE)
        /*01a0*/ 	.word	0x00000070


	//----- nvinfo : EIATTR_FRAME_SIZE
	.align		4
.L_69:
        /*01a4*/ 	.byte	0x04, 0x11
        /*01a6*/ 	.short	(.L_71 - .L_70)
	.align		4
.L_70:
        /*01a8*/ 	.word	index@(_ZN10layer_norm13ln_bwd_kernelINS_13Kernel_traitsIfffffjLj1536ELj1ELj1ELj4ELj16ENS_18Kernel_traits_baseILj1536EfffffjLj128EEEEELb0ELb0ELb1ELb0EEEvNS_9BwdParamsE)
        /*01ac*/ 	.word	0x00000000


	//----- nvinfo : EIATTR_REGCOUNT
	.align		4
.L_71:
        /*01b0*/ 	.byte	0x04, 0x2f
        /*01b2*/ 	.short	(.L_73 - .L_72)
	.align		4
.L_72:
        /*01b4*/ 	.word	index@(_ZN10layer_norm13ln_bwd_kernelINS_13Kernel_traitsIfffffjLj1536ELj1ELj1ELj4ELj16ENS_18Kernel_traits_baseILj1536EfffffjLj128EEEEELb0ELb0ELb0ELb1EEEvNS_9BwdParamsE)
        /*01b8*/ 	.word	0x0000006e


	//----- nvinfo : EIATTR_FRAME_SIZE
	.align		4
.L_73:
        /*01bc*/ 	.byte	0x04, 0x11
        /*01be*/ 	.short	(.L_75 - .L_74)
	.align		4
.L_74:
        /*01c0*/ 	.word	index@(_ZN10layer_norm13ln_bwd_kernelINS_13Kernel_traitsIfffffjLj1536ELj1ELj1ELj4ELj16ENS_18Kernel_traits_baseILj1536EfffffjLj128EEEEELb0ELb0ELb0ELb1EEEvNS_9BwdParamsE)
        /*01c4*/ 	.word	0x00000000


	//----- nvinfo : EIATTR_REGCOUNT
	.align		4
.L_75:
        /*01c8*/ 	.byte	0x04, 0x2f
        /*01ca*/ 	.short	(.L_77 - .L_76)
	.align		4
.L_76:
        /*01cc*/ 	.word	index@(_ZN10layer_norm13ln_bwd_kernelINS_13Kernel_traitsIfffffjLj1536ELj1ELj1ELj4ELj16ENS_18Kernel_traits_baseILj1536EfffffjLj128EEEEELb0ELb0ELb0ELb0EEEvNS_9BwdParamsE)
        /*01d0*/ 	.word	0x0000006a


	//----- nvinfo : EIATTR_FRAME_SIZE
	.align		4
.L_77:
        /*01d4*/ 	.byte	0x04, 0x11
        /*01d6*/ 	.short	(.L_79 - .L_78)
	.align		4
.L_78:
        /*01d8*/ 	.word	index@(_ZN10layer_norm13ln_bwd_kernelINS_13Kernel_traitsIfffffjLj1536ELj1ELj1ELj4ELj16ENS_18Kernel_traits_baseILj1536EfffffjLj128EEEEELb0ELb0ELb0ELb0EEEvNS_9BwdParamsE)
        /*01dc*/ 	.word	0x00000000


	//----- nvinfo : EIATTR_REGCOUNT
	.align		4
.L_79:
        /*01e0*/ 	.byte	0x04, 0x2f
        /*01e2*/ 	.short	(.L_81 - .L_80)
	.align		4
.L_80:
        /*01e4*/ 	.word	index@(_ZN10layer_norm13ln_bwd_kernelINS_13Kernel_traitsI6__halfffffjLj1536ELj1ELj1ELj4ELj16ENS_18Kernel_traits_baseILj1536ES2_ffffjLj128EEEEELb1ELb1ELb1ELb1EEEvNS_9BwdParamsE)
        /*01e8*/ 	.word	0x00000092


	//----- nvinfo : EIATTR_FRAME_SIZE
	.align		4
.L_81:
        /*01ec*/ 	.byte	0x04, 0x11
        /*01ee*/ 	.short	(.L_83 - .L_82)
	.align		4
.L_82:
        /*01f0*/ 	.word	index@(_ZN10layer_norm13ln_bwd_kernelINS_13Kernel_traitsI6__halfffffjLj1536ELj1ELj1ELj4ELj16ENS_18Kernel_traits_baseILj1536ES2_ffffjLj128EEEEELb1ELb1ELb1ELb1EEEvNS_9BwdParamsE)
        /*01f4*/ 	.word	0x00000000


	//----- nvinfo : EIATTR_REGCOUNT
	.align		4
.L_83:
        /*01f8*/ 	.byte	0x04, 0x2f
        /*01fa*/ 	.short	(.L_85 - .L_84)
	.align		4
.L_84:
        /*01fc*/ 	.word	index@(_ZN10layer_norm22ln_bwd_finalize_kernelINS_22Kernel_traits_finalizeILj1536E6__halfffffjLb1ELj1024ELj4ENS_18Kernel_traits_baseILj1536ES2_ffffjLj1024EEEEELb1ELb1EEEvNS_9BwdParamsE)
        /*0200*/ 	.word	0x00000020


	//----- nvinfo : EIATTR_FRAME_SIZE
	.align		4
.L_85:
        /*0204*/ 	.byte	0x04, 0x11
        /*0206*/ 	.short	(.L_87 - .L_86)
	.align		4
.L_86:
        /*0208*/ 	.word	index@(_ZN10layer_norm22ln_bwd_finalize_kernelINS_22Kernel_traits_finalizeILj1536E6__halfffffjLb1ELj1024ELj4ENS_18Kernel_traits_baseILj1536ES2_ffffjLj1024EEEEELb1ELb1EEEvNS_9BwdParamsE)
        /*020c*/ 	.word	0x00000000


	//----- nvinfo : EIATTR_REGCOUNT
	.align		4
.L_87:
        /*0210*/ 	.byte	0x04, 0x2f
        /*0212*/ 	.short	(.L_89 - .L_88)
	.align		4
.L_88:
        /*0214*/ 	.word	index@(_ZN10layer_norm13ln_bwd_kernelINS_13Kernel_traitsI6__halfffffjLj1536ELj1ELj1ELj4ELj16ENS_18Kernel_traits_baseILj1536ES2_ffffjLj128EEEEELb1ELb1ELb1ELb0EEEvNS_9BwdParamsE)
        /*0218*/ 	.word	0x00000092


	//----- nvinfo : EIATTR_FRAME_SIZE
	.align		4
.L_89:
        /*021c*/ 	.byte	0x04, 0x11
        /*021e*/ 	.short	(.L_91 - .L_90)
	.align		4
.L_90:
        /*0220*/ 	.word	index@(_ZN10layer_norm13ln_bwd_kernelINS_13Kernel_traitsI6__halfffffjLj1536ELj1ELj1ELj4ELj16ENS_18Kernel_traits_baseILj1536ES2_ffffjLj128EEEEELb1ELb1ELb1ELb0EEEvNS_9BwdParamsE)
        /*0224*/ 	.word	0x00000000


	//----- nvinfo : EIATTR_REGCOUNT
	.align		4
.L_91:
        /*0228*/ 	.byte	0x04, 0x2f
        /*022a*/ 	.short	(.L_93 - .L_92)
	.align		4
.L_92:
        /*022c*/ 	.word	index@(_ZN10layer_norm22ln_bwd_finalize_kernelINS_22Kernel_traits_finalizeILj1536E6__halfffffjLb1ELj1024ELj4ENS_18Kernel_traits_baseILj1536ES2_ffffjLj1024EEEEELb1ELb0EEEvNS_9BwdParamsE)
        /*0230*/ 	.word	0x00000020


	//----- nvinfo : EIATTR_FRAME_SIZE
	.align		4
.L_93:
        /*0234*/ 	.byte	0x04, 0x11
        /*0236*/ 	.short	(.L_95 - .L_94)
	.align		4
.L_94:
        /*0238*/ 	.word	index@(_ZN10layer_norm22ln_bwd_finalize_kernelINS_22Kernel_traits_finalizeILj1536E6__halfffffjLb1ELj1024ELj4ENS_18Kernel_traits_baseILj1536ES2_ffffjLj1024EEEEELb1ELb0EEEvNS_9BwdParamsE)
        /*023c*/ 	.word	0x00000000


	//----- nvinfo : EIATTR_REGCOUNT
	.align		4
.L_95:
        /*0240*/ 	.byte	0x04, 0x2f
        /*0242*/ 	.short	(.L_97 - .L_96)
	.align		4
.L_96:
        /*0244*/ 	.word	index@(_ZN10layer_norm13ln_bwd_kernelINS_13Kernel_traitsI6__halfffffjLj1536ELj1ELj1ELj4ELj16ENS_18Kernel_traits_baseILj1536ES2_ffffjLj128EEEEELb1ELb1ELb0ELb1EEEvNS_9BwdParamsE)
        /*0248*/ 	.word	0x00000080


	//----- nvinfo : EIATTR_FRAME_SIZE
	.align		4
.L_97:
        /*024c*/ 	.byte	0x04, 0x11
        /*024e*/ 	.short	(.L_99 - .L_98)
	.align		4
.L_98:
        /*0250*/ 	.word	index@(_ZN10layer_norm13ln_bwd_kernelINS_13Kernel_traitsI6__halfffffjLj1536ELj1ELj1ELj4ELj16ENS_18Kernel_traits_baseILj1536ES2_ffffjLj128EEEEELb1ELb1ELb0ELb1EEEvNS_9BwdParamsE)
        /*0254*/ 	.word	0x00000000


	//----- nvinfo : EIATTR_REGCOUNT
	.align		4
.L_99:
        /*0258*/ 	.byte	0x04, 0x2f
        /*025a*/ 	.short	(.L_101 - .L_100)
	.align		4
.L_100:
        /*025c*/ 	.word	index@(_ZN10layer_norm13ln_bwd_kernelINS_13Kernel_traitsI6__halfffffjLj1536ELj1ELj1ELj4ELj16ENS_18Kernel_traits_baseILj1536ES2_ffffjLj128EEEEELb1ELb1ELb0ELb0EEEvNS_9BwdParamsE)
        /*0260*/ 	.word	0x00000080


	//----- nvinfo : EIATTR_FRAME_SIZE
	.align		4
.L_101:
        /*0264*/ 	.byte	0x04, 0x11
        /*0266*/ 	.short	(.L_103 - .L_102)
	.align		4
.L_102:
        /*0268*/ 	.word	index@(_ZN10layer_norm13ln_bwd_kernelINS_13Kernel_traitsI6__halfffffjLj1536ELj1ELj1ELj4ELj16ENS_18Kernel_traits_baseILj1536ES2_ffffjLj128EEEEELb1ELb1ELb0ELb0EEEvNS_9BwdParamsE)
        /*026c*/ 	.word	0x00000000


	//----- nvinfo : EIATTR_REGCOUNT
	.align		4
.L_103:
        /*0270*/ 	.byte	0x04, 0x2f
        /*0272*/ 	.short	(.L_105 - .L_104)
	.align		4
.L_104:
        /*0274*/ 	.word	index@(_ZN10layer_norm13ln_bwd_kernelINS_13Kernel_traitsI6__halfffffjLj1536ELj1ELj1ELj4ELj16ENS_18Kernel_traits_baseILj1536ES2_ffffjLj128EEEEELb1ELb0ELb1ELb1EEEvNS_9BwdParamsE)
        /*0278*/ 	.word	0x0000007b


	//----- nvinfo : EIATTR_FRAME_SIZE
	.align		4
.L_105:
        /*027c*/ 	.byte	0x04, 0x11
        /*027e*/ 	.short	(.L_107 - .L_106)
	.align		4
.L_106:
        /*0280*/ 	.word	index@(_ZN10layer_norm13ln_bwd_kernelINS_13Kernel_traitsI6__halfffffjLj1536ELj1ELj1ELj4ELj16ENS_18Kernel_traits_baseILj1536ES2_ffffjLj128EEEEELb1ELb0ELb1ELb1EEEvNS_9BwdParamsE)
        /*0284*/ 	.word	0x00000000


	//----- nvinfo : EIATTR_REGCOUNT
	.align		4
.L_107:
        /*0288*/ 	.byte	0x04, 0x2f
        /*028a*/ 	.short	(.L_109 - .L_108)
	.align		4
.L_108:
        /*028c*/ 	.word	index@(_ZN10layer_norm22ln_bwd_finalize_kernelINS_22Kernel_traits_finalizeILj1536E6__halfffffjLb0ELj1024ELj4ENS_18Kernel_traits_baseILj1536ES2_ffffjLj1024EEEEELb0ELb1EEEvNS_9BwdParamsE)
        /*0290*/ 	.word	0x00000020


	//----- nvinfo : EIATTR_FRAME_SIZE
	.align		4
.L_109:
        /*0294*/ 	.byte	0x04, 0x11
        /*0296*/ 	.short	(.L_111 - .L_110)
	.align		4
.L_110:
        /*0298*/ 	.word	index@(_ZN10layer_norm22ln_bwd_finalize_kernelINS_22Kernel_traits_finalizeILj1536E6__halfffffjLb0ELj1024ELj4ENS_18Kernel_traits_baseILj1536ES2_ffffjLj1024EEEEELb0ELb1EEEvNS_9BwdParamsE)
        /*029c*/ 	.word	0x00000000


	//----- nvinfo : EIATTR_REGCOUNT
	.align		4
.L_111:
        /*02a0*/ 	.byte	0x04, 0x2f
        /*02a2*/ 	.short	(.L_113 - .L_112)
	.align		4
.L_112:
        /*02a4*/ 	.word	index@(_ZN10layer_norm13ln_bwd_kernelINS_13Kernel_traitsI6__halfffffjLj1536ELj1ELj1ELj4ELj16ENS_18Kernel_traits_baseILj1536ES2_ffffjLj128EEEEELb1ELb0ELb1ELb0EEEvNS_9BwdParamsE)
        /*02a8*/ 	.word	0x00000074


	//----- nvinfo : EIATTR_FRAME_SIZE
	.align		4
.L_113:
        /*02ac*/ 	.byte	0x04, 0x11
        /*02ae*/ 	.short	(.L_115 - .L_114)
	.align		4
.L_114:
        /*02b0*/ 	.word	index@(_ZN10layer_norm13ln_bwd_kernelINS_13Kernel_traitsI6__halfffffjLj1536ELj1ELj1ELj4ELj16ENS_18Kernel_traits_baseILj1536ES2_ffffjLj128EEEEELb1ELb0ELb1ELb0EEEvNS_9BwdParamsE)
        /*02b4*/ 	.word	0x00000000


	//----- nvinfo : EIATTR_REGCOUNT
	.align		4
.L_115:
        /*02b8*/ 	.byte	0x04, 0x2f
        /*02ba*/ 	.short	(.L_117 - .L_116)
	.align		4
.L_116:
        /*02bc*/ 	.word	index@(_ZN10layer_norm22ln_bwd_finalize_kernelINS_22Kernel_traits_finalizeILj1536E6__halfffffjLb0ELj1024ELj4ENS_18Kernel_traits_baseILj1536ES2_ffffjLj1024EEEEELb0ELb0EEEvNS_9BwdParamsE)
        /*02c0*/ 	.word	0x00000020


	//----- nvinfo : EIATTR_FRAME_SIZE
	.align		4
.L_117:
        /*02c4*/ 	.byte	0x04, 0x11
        /*02c6*/ 	.short	(.L_119 - .L_118)
	.align		4
.L_118:
        /*02c8*/ 	.word	index@(_ZN10layer_norm22ln_bwd_finalize_kernelINS_22Kernel_traits_finalizeILj1536E6__halfffffjLb0ELj1024ELj4ENS_18Kernel_traits_baseILj1536ES2_ffffjLj1024EEEEELb0ELb0EEEvNS_9BwdParamsE)
        /*02cc*/ 	.word	0x00000000


	//----- nvinfo : EIATTR_REGCOUNT
	.align		4
.L_119:
        /*02d0*/ 	.byte	0x04, 0x2f
        /*02d2*/ 	.short	(.L_121 - .L_120)
	.align		4
.L_120:
        /*02d4*/ 	.word	index@(_ZN10layer_norm13ln_bwd_kernelINS_13Kernel_traitsI6__halfffffjLj1536ELj1ELj1ELj4ELj16ENS_18Kernel_traits_baseILj1536ES2_ffffjLj128EEEEELb1ELb0ELb0ELb1EEEvNS_9BwdParamsE)
        /*02d8*/ 	.word	0x0000006d


	//----- nvinfo : EIATTR_FRAME_SIZE
	.align		4
.L_121:
        /*02dc*/ 	.byte	0x04, 0x11
        /*02de*/ 	.short	(.L_123 - .L_122)
	.align		4
.L_122:
        /*02e0*/ 	.word	index@(_ZN10layer_norm13ln_bwd_kernelINS_13Kernel_traitsI6__halfffffjLj1536ELj1ELj1ELj4ELj16ENS_18Kernel_traits_baseILj1536ES2_ffffjLj128EEEEELb1ELb0ELb0ELb1EEEvNS_9BwdParamsE)
        /*02e4*/ 	.word	0x00000000


	//----- nvinfo : EIATTR_REGCOUNT
	.align		4
.L_123:
        /*02e8*/ 	.byte	0x04, 0x2f
        /*02ea*/ 	.short	(.L_125 - .L_124)
	.align		4
.L_124:
        /*02ec*/ 	.word	index@(_ZN10layer_norm13ln_bwd_kernelINS_13Kernel_traitsI6__halfffffjLj1536ELj1ELj1ELj4ELj16ENS_18Kernel_traits_baseILj1536ES2_ffffjLj128EEEEELb1ELb0ELb0ELb0EEEvNS_9BwdParamsE)
        /*02f0*/ 	.word	0x0000006d


	//----- nvinfo : EIATTR_FRAME_SIZE
	.align		4
.L_125:
        /*02f4*/ 	.byte	0x04, 0x11
        /*02f6*/ 	.short	(.L_127 - .L_126)
	.align		4
.L_126:
        /*02f8*/ 	.word	index@(_ZN10layer_norm13ln_bwd_kernelINS_13Kernel_traitsI6__halfffffjLj1536ELj1ELj1ELj4ELj16ENS_18Kernel_traits_baseILj1536ES2_ffffjLj128EEEEELb1ELb0ELb0ELb0EEEvNS_9BwdParamsE)
        /*02fc*/ 	.word	0x00000000


	//----- nvinfo : EIATTR_REGCOUNT
	.align		4
.L_127:
        /*0300*/ 	.byte	0x04, 0x2f
        /*0302*/ 	.short	(.L_129 - .L_128)
	.align		4
.L_128:
        /*0304*/ 	.word	index@(_ZN10layer_norm13ln_bwd_kernelINS_13Kernel_traitsI6__halfffffjLj1536ELj1ELj1ELj4ELj16ENS_18Kernel_traits_baseILj1536ES2_ffffjLj128EEEEELb0ELb1ELb1ELb1EEEvNS_9BwdParamsE)
        /*0308*/ 	.word	0x00000092


	//----- nvinfo : EIATTR_FRAME_SIZE
	.align		4
.L_129:
        /*030c*/ 	.byte	0x04, 0x11
        /*030e*/ 	.short	(.L_131 - .L_130)
	.align		4
.L_130:
        /*0310*/ 	.word	index@(_ZN10layer_norm13ln_bwd_kernelINS_13Kernel_traitsI6__halfffffjLj1536ELj1ELj1ELj4ELj16ENS_18Kernel_traits_baseILj1536ES2_ffffjLj128EEEEELb0ELb1ELb1ELb1EEEvNS_9BwdParamsE)
        /*0314*/ 	.word	0x00000000


	//----- nvinfo : EIATTR_REGCOUNT
	.align		4
.L_131:
        /*0318*/ 	.byte	0x04, 0x2f
        /*031a*/ 	.short	(.L_133 - .L_132)
	.align		4
.L_132:
        /*031c*/ 	.word	index@(_ZN10layer_norm13ln_bwd_kernelINS_13Kernel_traitsI6__halfffffjLj1536ELj1ELj1ELj4ELj16ENS_18Kernel_traits_baseILj1536ES2_ffffjLj128EEEEELb0ELb1ELb1ELb0EEEvNS_9BwdParamsE)
        /*0320*/ 	.word	0x0000008c


	//----- nvinfo : EIATTR_FRAME_SIZE
	.align		4
.L_133:
        /*0324*/ 	.byte	0x04, 0x11
        /*0326*/ 	.short	(.L_135 - .L_134)
	.align		4
.L_134:
        /*0328*/ 	.word	index@(_ZN10layer_norm13ln_bwd_kernelINS_13Kernel_traitsI6__halfffffjLj1536ELj1ELj1ELj4ELj16ENS_18Kernel_traits_baseILj1536ES2_ffffjLj128EEEEELb0ELb1ELb1ELb0EEEvNS_9BwdParamsE)
        /*032c*/ 	.word	0x00000000


	//----- nvinfo : EIATTR_REGCOUNT
	.align		4
.L_135:
        /*0330*/ 	.byte	0x04, 0x2f
        /*0332*/ 	.short	(.L_137 - .L_136)
	.align		4
.L_136:
        /*0334*/ 	.word	index@(_ZN10layer_norm13ln_bwd_kernelINS_13Kernel_traitsI6__halfffffjLj1536ELj1ELj1ELj4ELj16ENS_18Kernel_traits_baseILj1536ES2_ffffjLj128EEEEELb0ELb1ELb0ELb1EEEvNS_9BwdParamsE)
        /*0338*/ 	.word	0x0000007f


	//----- nvinfo : EIATTR_FRAME_SIZE
	.align		4
.L_137:
        /*033c*/ 	.byte	0x04, 0x11
        /*033e*/ 	.short	(.L_139 - .L_138)
	.align		4
.L_138:
        /*0340*/ 	.word	index@(_ZN10layer_norm13ln_bwd_kernelINS_13Kernel_traitsI6__halfffffjLj1536ELj1ELj1ELj4ELj16ENS_18Kernel_traits_baseILj1536ES2_ffffjLj128EEEEELb0ELb1ELb0ELb1EEEvNS_9BwdParamsE)
        /*0344*/ 	.word	0x00000000


	//----- nvinfo : EIATTR_REGCOUNT
	.align		4
.L_139:
        /*0348*/ 	.byte	0x04, 0x2f
        /*034a*/ 	.short	(.L_141 - .L_140)
	.align		4
.L_140:
        /*034c*/ 	.word	index@(_ZN10layer_norm13ln_bwd_kernelINS_13Kernel_traitsI6__halfffffjLj1536ELj1ELj1ELj4ELj16ENS_18Kernel_traits_baseILj1536ES2_ffffjLj128EEEEELb0ELb1ELb0ELb0EEEvNS_9BwdParamsE)
        /*0350*/ 	.word	0x00000080


	//----- nvinfo : EIATTR_FRAME_SIZE
	.align		4
.L_141:
        /*0354*/ 	.byte	0x04, 0x11
        /*0356*/ 	.short	(.L_143 - .L_142)
	.align		4
.L_142:
        /*0358*/ 	.word	index@(_ZN10layer_norm13ln_bwd_kernelINS_13Kernel_traitsI6__halfffffjLj1536ELj1ELj1ELj4ELj16ENS_18Kernel_traits_baseILj1536ES2_ffffjLj128EEEEELb0ELb1ELb0ELb0EEEvNS_9BwdParamsE)
        /*035c*/ 	.word	0x00000000


	//----- nvinfo : EIATTR_REGCOUNT
	.align		4
.L_143:
        /*0360*/ 	.byte	0x04, 0x2f
        /*0362*/ 	.short	(.L_145 - .L_144)
	.align		4
.L_144:
        /*0364*/ 	.word	index@(_ZN10layer_norm13ln_bwd_kernelINS_13Kernel_traitsI6__halfffffjLj1536ELj1ELj1ELj4ELj16ENS_18Kernel_traits_baseILj1536ES2_ffffjLj128EEEEELb0ELb0ELb1ELb1EEEvNS_9BwdParamsE)
        /*0368*/ 	.word	0x00000073


	//----- nvinfo : EIATTR_FRAME_SIZE
	.align		4
.L_145:
        /*036c*/ 	.byte	0x04, 0x11
        /*036e*/ 	.short	(.L_147 - .L_146)
	.align		4
.L_146:
        /*0370*/ 	.word	index@(_ZN10layer_norm13ln_bwd_kernelINS_13Kernel_traitsI6__halfffffjLj1536ELj1ELj1ELj4ELj16ENS_18Kernel_traits_baseILj1536ES2_ffffjLj128EEEEELb0ELb0ELb1ELb1EEEvNS_9BwdParamsE)
        /*0374*/ 	.word	0x00000000


	//----- nvinfo : EIATTR_REGCOUNT
	.align		4
.L_147:
        /*0378*/ 	.byte	0x04, 0x2f
        /*037a*/ 	.short	(.L_149 - .L_148)
	.align		4
.L_148:
        /*037c*/ 	.word	index@(_ZN10layer_norm13ln_bwd_kernelINS_13Kernel_traitsI6__halfffffjLj1536ELj1ELj1ELj4ELj16ENS_18Kernel_traits_baseILj1536ES2_ffffjLj128EEEEELb0ELb0ELb1ELb0EEEvNS_9BwdParamsE)
        /*0380*/ 	.word	0x00000070


	//----- nvinfo : EIATTR_FRAME_SIZE
	.align		4
.L_149:
        /*0384*/ 	.byte	0x04, 0x11
        /*0386*/ 	.short	(.L_151 - .L_150)
	.align		4
.L_150:
        /*0388*/ 	.word	index@(_ZN10layer_norm13ln_bwd_kernelINS_13Kernel_traitsI6__halfffffjLj1536ELj1ELj1ELj4ELj16ENS_18Kernel_traits_baseILj1536ES2_ffffjLj128EEEEELb0ELb0ELb1ELb0EEEvNS_9BwdParamsE)
        /*038c*/ 	.word	0x00000000


	//----- nvinfo : EIATTR_REGCOUNT
	.align		4
.L_151:
        /*0390*/ 	.byte	0x04, 0x2f
        /*0392*/ 	.short	(.L_153 - .L_152)
	.align		4
.L_152:
        /*0394*/ 	.word	index@(_ZN10layer_norm13ln_bwd_kernelINS_13Kernel_traitsI6__halfffffjLj1536ELj1ELj1ELj4ELj16ENS_18Kernel_traits_baseILj1536ES2_ffffjLj128EEEEELb0ELb0ELb0ELb1EEEvNS_9BwdParamsE)
        /*0398*/ 	.word	0x0000006c


	//----- nvinfo : EIATTR_FRAME_SIZE
	.align		4
.L_153:
        /*039c*/ 	.byte	0x04, 0x11
        /*039e*/ 	.short	(.L_155 - .L_154)
	.align		4
.L_154:
        /*03a0*/ 	.word	index@(_ZN10layer_norm13ln_bwd_kernelINS_13Kernel_traitsI6__halfffffjLj1536ELj1ELj1ELj4ELj16ENS_18Kernel_traits_baseILj1536ES2_ffffjLj128EEEEELb0ELb0ELb0ELb1EEEvNS_9BwdParamsE)
        /*03a4*/ 	.word	0x00000000


	//----- nvinfo : EIATTR_REGCOUNT
	.align		4
.L_155:
        /*03a8*/ 	.byte	0x04, 0x2f
        /*03aa*/ 	.short	(.L_157 - .L_156)
	.align		4
.L_156:
        /*03ac*/ 	.word	index@(_ZN10layer_norm13ln_bwd_kernelINS_13Kernel_traitsI6__halfffffjLj1536ELj1ELj1ELj4ELj16ENS_18Kernel_traits_baseILj1536ES2_ffffjLj128EEEEELb0ELb0ELb0ELb0EEEvNS_9BwdParamsE)
        /*03b0*/ 	.word	0x00000069


	//----- nvinfo : EIATTR_FRAME_SIZE
	.align		4
.L_157:
        /*03b4*/ 	.byte	0x04, 0x11
        /*03b6*/ 	.short	(.L_159 - .L_158)
	.align		4
.L_158:
        /*03b8*/ 	.word	index@(_ZN10layer_norm13ln_bwd_kernelINS_13Kernel_traitsI6__halfffffjLj1536ELj1ELj1ELj4ELj16ENS_18Kernel_traits_baseILj1536ES2_ffffjLj128EEEEELb0ELb0ELb0ELb0EEEvNS_9BwdParamsE)
        /*03bc*/ 	.word	0x00000000


	//----- nvinfo : EIATTR_REGCOUNT
	.align		4
.L_159:
        /*03c0*/ 	.byte	0x04, 0x2f
        /*03c2*/ 	.short	(.L_161 - .L_160)
	.align		4
.L_160:
        /*03c4*/ 	.word	index@(_ZN10layer_norm13ln_bwd_kernelINS_13Kernel_traitsIf6__halffS2_fjLj1536ELj1ELj1ELj4ELj8ENS_18Kernel_traits_baseILj1536EfS2_fS2_fjLj128EEEEELb1ELb1ELb1ELb1EEEvNS_9BwdParamsE)
        /*03c8*/ 	.word	0x0000008e


	//----- nvinfo : EIATTR_FRAME_SIZE
	.align		4
.L_161:
        /*03cc*/ 	.byte	0x04, 0x11
        /*03ce*/ 	.short	(.L_163 - .L_162)
	.align		4
.L_162:
        /*03d0*/ 	.word	index@(_ZN10layer_norm13ln_bwd_kernelINS_13Kernel_traitsIf6__halffS2_fjLj1536ELj1ELj1ELj4ELj8ENS_18Kernel_traits_baseILj1536EfS2_fS2_fjLj128EEEEELb1ELb1ELb1ELb1EEEvNS_9BwdParamsE)
        /*03d4*/ 	.word	0x00000000


	//----- nvinfo : EIATTR_REGCOUNT
	.align		4
.L_163:
        /*03d8*/ 	.byte	0x04, 0x2f
        /*03da*/ 	.short	(.L_165 - .L_164)
	.align		4
.L_164:
        /*03dc*/ 	.word	index@(_ZN10layer_norm22ln_bwd_finalize_kernelINS_22Kernel_traits_finalizeILj1536Ef6__halffS2_fjLb1ELj1024ELj4ENS_18Kernel_traits_baseILj1536EfS2_fS2_fjLj1024EEEEELb1ELb1EEEvNS_9BwdParamsE)
        /*03e0*/ 	.word	0x00000020


	//----- nvinfo : EIATTR_FRAME_SIZE
	.align		4
.L_165:
        /*03e4*/ 	.byte	0x04, 0x11
        /*03e6*/ 	.short	(.L_167 - .L_166)
	.align		4
.L_166:
        /*03e8*/ 	.word	index@(_ZN10layer_norm22ln_bwd_finalize_kernelINS_22Kernel_traits_finalizeILj1536Ef6__halffS2_fjLb1ELj1024ELj4ENS_18Kernel_traits_baseILj1536EfS2_fS2_fjLj1024EEEEELb1ELb1EEEvNS_9BwdParamsE)
        /*03ec*/ 	.word	0x00000000


	//----- nvinfo : EIATTR_REGCOUNT
	.align		4
.L_167:
        /*03f0*/ 	.byte	0x04, 0x2f
        /*03f2*/ 	.short	(.L_169 - .L_168)
	.align		4
.L_168:
        /*03f4*/ 	.word	index@(_ZN10layer_norm13ln_bwd_kernelINS_13Kernel_traitsIf6__halffS2_fjLj1536ELj1ELj1ELj4ELj8ENS_18Kernel_traits_baseILj1536EfS2_fS2_fjLj128EEEEELb1ELb1ELb1ELb0EEEvNS_9BwdParamsE)
        /*03f8*/ 	.word	0x0000008e


	//----- nvinfo : EIATTR_FRAME_SIZE
	.align		4
.L_169:
        /*03fc*/ 	.byte	0x04, 0x11
        /*03fe*/ 	.short	(.L_171 - .L_170)
	.align		4
.L_170:
        /*0400*/ 	.word	index@(_ZN10layer_norm13ln_bwd_kernelINS_13Kernel_traitsIf6__halffS2_fjLj1536ELj1ELj1ELj4ELj8ENS_18Kernel_traits_baseILj1536EfS2_fS2_fjLj128EEEEELb1ELb1ELb1ELb0EEEvNS_9BwdParamsE)
        /*0404*/ 	.word	0x00000000


	//----- nvinfo : EIATTR_REGCOUNT
	.align		4
.L_171:
        /*0408*/ 	.byte	0x04, 0x2f
        /*040a*/ 	.short	(.L_173 - .L_172)
	.align		4
.L_172:
        /*040c*/ 	.word	index@(_ZN10layer_norm22ln_bwd_finalize_kernelINS_22Kernel_traits_finalizeILj1536Ef6__halffS2_fjLb1ELj1024ELj4ENS_18Kernel_traits_baseILj1536EfS2_fS2_fjLj1024EEEEELb1ELb0EEEvNS_9BwdParamsE)
        /*0410*/ 	.word	0x00000020


	//----- nvinfo : EIATTR_FRAME_SIZE
	.align		4
.L_173:
        /*0414*/ 	.byte	0x04, 0x11
        /*0416*/ 	.short	(.L_175 - .L_174)
	.align		4
.L_174:
        /*0418*/ 	.word	index@(_ZN10layer_norm22ln_bwd_finalize_kernelINS_22Kernel_traits_finalizeILj1536Ef6__halffS2_fjLb1ELj1024ELj4ENS_18Kernel_traits_baseILj1536EfS2_fS2_fjLj1024EEEEELb1ELb0EEEvNS_9BwdParamsE)
        /*041c*/ 	.word	0x00000000


	//----- nvinfo : EIATTR_REGCOUNT
	.align		4
.L_175:
        /*0420*/ 	.byte	0x04, 0x2f
        /*0422*/ 	.short	(.L_177 - .L_176)
	.align		4
.L_176:
        /*0424*/ 	.word	index@(_ZN10layer_norm13ln_bwd_kernelINS_13Kernel_traitsIf6__halffS2_fjLj1536ELj1ELj1ELj4ELj8ENS_18Kernel_traits_baseILj1536EfS2_fS2_fjLj128EEEEELb1ELb1ELb0ELb1EEEvNS_9BwdParamsE)
        /*0428*/ 	.word	0x00000080


	//----- nvinfo : EIATTR_FRAME_SIZE
	.align		4
.L_177:
        /*042c*/ 	.byte	0x04, 0x11
        /*042e*/ 	.short	(.L_179 - .L_178)
	.align		4
.L_178:
        /*0430*/ 	.word	index@(_ZN10layer_norm13ln_bwd_kernelINS_13Kernel_traitsIf6__halffS2_fjLj1536ELj1ELj1ELj4ELj8ENS_18Kernel_traits_baseILj1536EfS2_fS2_fjLj128EEEEELb1ELb1ELb0ELb1EEEvNS_9BwdParamsE)
        /*0434*/ 	.word	0x00000000


	//----- nvinfo : EIATTR_REGCOUNT
	.align		4
.L_179:
        /*0438*/ 	.byte	0x04, 0x2f
        /*043a*/ 	.short	(.L_181 - .L_180)
	.align		4
.L_180:
        /*043c*/ 	.word	index@(_ZN10layer_norm13ln_bwd_kernelINS_13Kernel_traitsIf6__halffS2_fjLj1536ELj1ELj1ELj4ELj8ENS_18Kernel_traits_baseILj1536EfS2_fS2_fjLj128EEEEELb1ELb1ELb0ELb0EEEvNS_9BwdParamsE)
        /*0440*/ 	.word	0x00000080


	//----- nvinfo : EIATTR_FRAME_SIZE
	.align		4
.L_181:
        /*0444*/ 	.byte	0x04, 0x11
        /*0446*/ 	.short	(.L_183 - .L_182)
	.align		4
.L_182:
        /*0448*/ 	.word	index@(_ZN10layer_norm13ln_bwd_kernelINS_13Kernel_traitsIf6__halffS2_fjLj1536ELj1ELj1ELj4ELj8ENS_18Kernel_traits_baseILj1536EfS2_fS2_fjLj128EEEEELb1ELb1ELb0ELb0EEEvNS_9BwdParamsE)
        /*044c*/ 	.word	0x00000000


	//----- nvinfo : EIATTR_REGCOUNT
	.align		4
.L_183:
        /*0450*/ 	.byte	0x04, 0x2f
        /*0452*/ 	.short	(.L_185 - .L_184)
	.align		4
.L_184:
        /*0454*/ 	.word	index@(_ZN10layer_norm13ln_bwd_kernelINS_13Kernel_traitsIf6__halffS2_fjLj1536ELj1ELj1ELj4ELj8ENS_18Kernel_traits_baseILj1536EfS2_fS2_fjLj128EEEEELb1ELb0ELb1ELb1EEEvNS_9BwdParamsE)
        /*0458*/ 	.word	0x00000079


	//----- nvinfo : EIATTR_FRAME_SIZE
	.align		4
.L_185:
        /*045c*/ 	.byte	0x04, 0x11
        /*045e*/ 	.short	(.L_187 - .L_186)
	.align		4
.L_186:
        /*0460*/ 	.word	index@(_ZN10layer_norm13ln_bwd_kernelINS_13Kernel_traitsIf6__halffS2_fjLj1536ELj1ELj1ELj4ELj8ENS_18Kernel_traits_baseILj1536EfS2_fS2_fjLj128EEEEELb1ELb0ELb1ELb1EEEvNS_9BwdParamsE)
        /*0464*/ 	.word	0x00000000


	//----- nvinfo : EIATTR_REGCOUNT
	.align		4
.L_187:
        /*0468*/ 	.byte	0x04, 0x2f
        /*046a*/ 	.short	(.L_189 - .L_188)
	.align		4
.L_188:
        /*046c*/ 	.word	index@(_ZN10layer_norm22ln_bwd_finalize_kernelINS_22Kernel_traits_finalizeILj1536Ef6__halffS2_fjLb0ELj1024ELj4ENS_18Kernel_traits_baseILj1536EfS2_fS2_fjLj1024EEEEELb0ELb1EEEvNS_9BwdParamsE)
        /*0470*/ 	.word	0x00000020


	//----- nvinfo : EIATTR_FRAME_SIZE
	.align		4
.L_189:
        /*0474*/ 	.byte	0x04, 0x11
        /*0476*/ 	.short	(.L_191 - .L_190)
	.align		4
.L_190:
        /*0478*/ 	.word	index@(_ZN10layer_norm22ln_bwd_finalize_kernelINS_22Kernel_traits_finalizeILj1536Ef6__halffS2_fjLb0ELj1024ELj4ENS_18Kernel_traits_baseILj1536EfS2_fS2_fjLj1024EEEEELb0ELb1EEEvNS_9BwdParamsE)
        /*047c*/ 	.word	0x00000000


	//----- nvinfo : EIATTR_REGCOUNT
	.align		4
.L_191:
        /*0480*/ 	.byte	0x04, 0x2f
        /*0482*/ 	.short	(.L_193 - .L_192)
	.align		4
.L_192:
        /*0484*/ 	.word	index@(_ZN10layer_norm13ln_bwd_kernelINS_13Kernel_traitsIf6__halffS2_fjLj1536ELj1ELj1ELj4ELj8ENS_18Kernel_traits_baseILj1536EfS2_fS2_fjLj128EEEEELb1ELb0ELb1ELb0EEEvNS_9BwdParamsE)
        /*0488*/ 	.word	0x00000070


	//----- nvinfo : EIATTR_FRAME_SIZE
	.align		4
.L_193:
        /*048c*/ 	.byte	0x04, 0x11
        /*048e*/ 	.short	(.L_195 - .L_194)
	.align		4
.L_194:
        /*0490*/ 	.word	index@(_ZN10layer_norm13ln_bwd_kernelINS_13Kernel_traitsIf6__halffS2_fjLj1536ELj1ELj1ELj4ELj8ENS_18Kernel_traits_baseILj1536EfS2_fS2_fjLj128EEEEELb1ELb0ELb1ELb0EEEvNS_9BwdParamsE)
        /*0494*/ 	.word	0x00000000


	//----- nvinfo : EIATTR_REGCOUNT
	.align		4
.L_195:
        /*0498*/ 	.byte	0x04, 0x2f
        /*049a*/ 	.short	(.L_197 - .L_196)
	.align		4
.L_196:
        /*049c*/ 	.word	index@(_ZN10layer_norm22ln_bwd_finalize_kernelINS_22Kernel_traits_finalizeILj1536Ef6__halffS2_fjLb0ELj1024ELj4ENS_18Kernel_traits_baseILj1536EfS2_fS2_fjLj1024EEEEELb0ELb0EEEvNS_9BwdParamsE)
        /*04a0*/ 	.word	0x00000020


	//----- nvinfo : EIATTR_FRAME_SIZE
	.align		4
.L_197:
        /*04a4*/ 	.byte	0x04, 0x11
        /*04a6*/ 	.short	(.L_199 - .L_198)
	.align		4
.L_198:
        /*04a8*/ 	.word	index@(_ZN10layer_norm22ln_bwd_finalize_kernelINS_22Kernel_traits_finalizeILj1536Ef6__halffS2_fjLb0ELj1024ELj4ENS_18Kernel_traits_baseILj1536EfS2_fS2_fjLj1024EEEEELb0ELb0EEEvNS_9BwdParamsE)
        /*04ac*/ 	.word	0x00000000


	//----- nvinfo : EIATTR_REGCOUNT
	.align		4
.L_199:
        /*04b0*/ 	.byte	0x04, 0x2f
        /*04b2*/ 	.short	(.L_201 - .L_200)
	.align		4
.L_200:
        /*04b4*/ 	.word	index@(_ZN10layer_norm13ln_bwd_kernelINS_13Kernel_traitsIf6__halffS2_fjLj1536ELj1ELj1ELj4ELj8ENS_18Kernel_traits_baseILj1536EfS2_fS2_fjLj128EEEEELb1ELb0ELb0ELb1EEEvNS_9BwdParamsE)
        /*04b8*/ 	.word	0x0000006d


	//----- nvinfo : EIATTR_FRAME_SIZE
	.align		4
.L_201:
        /*04bc*/ 	.byte	0x04, 0x11
        /*04be*/ 	.short	(.L_203 - .L_202)
	.align		4
.L_202:
        /*04c0*/ 	.word	index@(_ZN10layer_norm13ln_bwd_kernelINS_13Kernel_traitsIf6__halffS2_fjLj1536ELj1ELj1ELj4ELj8ENS_18Kernel_traits_baseILj1536EfS2_fS2_fjLj128EEEEELb1ELb0ELb0ELb1EEEvNS_9BwdParamsE)
        /*04c4*/ 	.word	0x00000000


	//----- nvinfo : EIATTR_REGCOUNT
	.align		4
.L_203:
        /*04c8*/ 	.byte	0x04, 0x2f
        /*04ca*/ 	.short	(.L_205 - .L_204)
	.align		4
.L_204:
        /*04cc*/ 	.word	index@(_ZN10layer_norm13ln_bwd_kernelINS_13Kernel_traitsIf6__halffS2_fjLj1536ELj1ELj1ELj4ELj8ENS_18Kernel_traits_baseILj1536EfS2_fS2_fjLj128EEEEELb1ELb0ELb0ELb0EEEvNS_9BwdParamsE)
        /*04d0*/ 	.word	0x0000006a


	//----- nvinfo : EIATTR_FRAME_SIZE
	.align		4
.L_205:
        /*04d4*/ 	.byte	0x04, 0x11
        /*04d6*/ 	.short	(.L_207 - .L_206)
	.align		4
.L_206:
        /*04d8*/ 	.word	index@(_ZN10layer_norm13ln_bwd_kernelINS_13Kernel_traitsIf6__halffS2_fjLj1536ELj1ELj1ELj4ELj8ENS_18Kernel_traits_baseILj1536EfS2_fS2_fjLj128EEEEELb1ELb0ELb0ELb0EEEvNS_9BwdParamsE)
        /*04dc*/ 	.word	0x00000000


	//----- nvinfo : EIATTR_REGCOUNT
	.align		4
.L_207:
        /*04e0*/ 	.byte	0x04, 0x2f
        /*04e2*/ 	.short	(.L_209 - .L_208)
	.align		4
.L_208:
        /*04e4*/ 	.word	index@(_ZN10layer_norm13ln_bwd_kernelINS_13Kernel_traitsIf6__halffS2_fjLj1536ELj1ELj1ELj4ELj8ENS_18Kernel_traits_baseILj1536EfS2_fS2_fjLj128EEEEELb0ELb1ELb1ELb1EEEvNS_9BwdParamsE)
        /*04e8*/ 	.word	0x00000099


	//----- nvinfo : EIATTR_FRAME_SIZE
	.align		4
.L_209:
        /*04ec*/ 	.byte	0x04, 0x11
        /*04ee*/ 	.short	(.L_211 - .L_210)
	.align		4
.L_210:
        /*04f0*/ 	.word	index@(_ZN10layer_norm13ln_bwd_kernelINS_13Kernel_traitsIf6__halffS2_fjLj1536ELj1ELj1ELj4ELj8ENS_18Kernel_traits_baseILj1536EfS2_fS2_fjLj128EEEEELb0ELb1ELb1ELb1EEEvNS_9BwdParamsE)
        /*04f4*/ 	.word	0x00000000


	//----- nvinfo : EIATTR_REGCOUNT
	.align		4
.L_211:
        /*04f8*/ 	.byte	0x04, 0x2f
        /*04fa*/ 	.short	(.L_213 - .L_212)
	.align		4
.L_212:
        /*04fc*/ 	.word	index@(_ZN10layer_norm13ln_bwd_kernelINS_13Kernel_traitsIf6__halffS2_fjLj1536ELj1ELj1ELj4ELj8ENS_18Kernel_traits_baseILj1536EfS2_fS2_fjLj128EEEEELb0ELb1ELb1ELb0EEEvNS_9BwdParamsE)
        /*0500*/ 	.word	0x0000008a


	//----- nvinfo : EIATTR_FRAME_SIZE
	.align		4
.L_213:
        /*0504*/ 	.byte	0x04, 0x11
        /*0506*/ 	.short	(.L_215 - .L_214)
	.align		4
.L_214:
        /*0508*/ 	.word	index@(_ZN10layer_norm13ln_bwd_kernelINS_13Kernel_traitsIf6__halffS2_fjLj1536ELj1ELj1ELj4ELj8ENS_18Kernel_traits_baseILj1536EfS2_fS2_fjLj128EEEEELb0ELb1ELb1ELb0EEEvNS_9BwdParamsE)
        /*050c*/ 	.word	0x00000000


	//----- nvinfo : EIATTR_REGCOUNT
	.align		4
.L_215:
        /*0510*/ 	.byte	0x04, 0x2f
        /*0512*/ 	.short	(.L_217 - .L_216)
	.align		4
.L_216:
        /*0514*/ 	.word	index@(_ZN10layer_norm13ln_bwd_kernelINS_13Kernel_traitsIf6__halffS2_fjLj1536ELj1ELj1ELj4ELj8ENS_18Kernel_traits_baseILj1536EfS2_fS2_fjLj128EEEEELb0ELb1ELb0ELb1EEEvNS_9BwdParamsE)
        /*0518*/ 	.word	0x00000080


	//----- nvinfo : EIATTR_FRAME_SIZE
	.align		4
.L_217:
        /*051c*/ 	.byte	0x04, 0x11
        /*051e*/ 	.short	(.L_219 - .L_218)
	.align		4
.L_218:
        /*0520*/ 	.word	index@(_ZN10layer_norm13ln_bwd_kernelINS_13Kernel_traitsIf6__halffS2_fjLj1536ELj1ELj1ELj4ELj8ENS_18Kernel_traits_baseILj1536EfS2_fS2_fjLj128EEEEELb0ELb1ELb0ELb1EEEvNS_9BwdParamsE)
        /*0524*/ 	.word	0x00000000


	//----- nvinfo : EIATTR_REGCOUNT
	.align		4
.L_219:
        /*0528*/ 	.byte	0x04, 0x2f
        /*052a*/ 	.short	(.L_221 - .L_220)
	.align		4
.L_220:
        /*052c*/ 	.word	index@(_ZN10layer_norm13ln_bwd_kernelINS_13Kernel_traitsIf6__halffS2_fjLj1536ELj1ELj1ELj4ELj8ENS_18Kernel_traits_baseILj1536EfS2_fS2_fjLj128EEEEELb0ELb1ELb0ELb0EEEvNS_9BwdParamsE)
        /*0530*/ 	.word	0x0000007e


	//----- nvinfo : EIATTR_FRAME_SIZE
	.align		4
.L_221:
        /*0534*/ 	.byte	0x04, 0x11
        /*0536*/ 	.short	(.L_223 - .L_222)
	.align		4
.L_222:
        /*0538*/ 	.word	index@(_ZN10layer_norm13ln_bwd_kernelINS_13Kernel_traitsIf6__halffS2_fjLj1536ELj1ELj1ELj4ELj8ENS_18Kernel_traits_baseILj1536EfS2_fS2_fjLj128EEEEELb0ELb1ELb0ELb0EEEvNS_9BwdParamsE)
        /*053c*/ 	.word	0x00000000


	//----- nvinfo : EIATTR_REGCOUNT
	.align		4
.L_223:
        /*0540*/ 	.byte	0x04, 0x2f
        /*0542*/ 	.short	(.L_225 - .L_224)
	.align		4
.L_224:
        /*0544*/ 	.word	index@(_ZN10layer_norm13ln_bwd_kernelINS_13Kernel_traitsIf6__halffS2_fjLj1536ELj1ELj1ELj4ELj8ENS_18Kernel_traits_baseILj1536EfS2_fS2_fjLj128EEEEELb0ELb0ELb1ELb1EEEvNS_9BwdParamsE)
        /*0548*/ 	.word	0x00000075


	//----- nvinfo : EIATTR_FRAME_SIZE
	.align		4
.L_225:
        /*054c*/ 	.byte	0x04, 0x11
        /*054e*/ 	.short	(.L_227 - .L_226)
	.align		4
.L_226:
        /*0550*/ 	.word	index@(_ZN10layer_norm13ln_bwd_kernelINS_13Kernel_traitsIf6__halffS2_fjLj1536ELj1ELj1ELj4ELj8ENS_18Kernel_traits_baseILj1536EfS2_fS2_fjLj128EEEEELb0ELb0ELb1ELb1EEEvNS_9BwdParamsE)
        /*0554*/ 	.word	0x00000000


	//----- nvinfo : EIATTR_REGCOUNT
	.align		4
.L_227:
        /*0558*/ 	.byte	0x04, 0x2f
        /*055a*/ 	.short	(.L_229 - .L_228)
	.align		4
.L_228:
        /*055c*/ 	.word	index@(_ZN10layer_norm13ln_bwd_kernelINS_13Kernel_traitsIf6__halffS2_fjLj1536ELj1ELj1ELj4ELj8ENS_18Kernel_traits_baseILj1536EfS2_fS2_fjLj128EEEEELb0ELb0ELb1ELb0EEEvNS_9BwdParamsE)
        /*0560*/ 	.word	0x00000070


	//----- nvinfo : EIATTR_FRAME_SIZE
	.align		4
.L_229:
        /*0564*/ 	.byte	0x04, 0x11
        /*0566*/ 	.short	(.L_231 - .L_230)
	.align		4
.L_230:
        /*0568*/ 	.word	index@(_ZN10layer_norm13ln_bwd_kernelINS_13Kernel_traitsIf6__halffS2_fjLj1536ELj1ELj1ELj4ELj8ENS_18Kernel_traits_baseILj1536EfS2_fS2_fjLj128EEEEELb0ELb0ELb1ELb0EEEvNS_9BwdParamsE)
        /*056c*/ 	.word	0x00000000


	//----- nvinfo : EIATTR_REGCOUNT
	.align		4
.L_231:
        /*0570*/ 	.byte	0x04, 0x2f
        /*0572*/ 	.short	(.L_233 - .L_232)
	.align		4
.L_232:
        /*0574*/ 	.word	index@(_ZN10layer_norm13ln_bwd_kernelINS_13Kernel_traitsIf6__halffS2_fjLj1536ELj1ELj1ELj4ELj8ENS_18Kernel_traits_baseILj1536EfS2_fS2_fjLj128EEEEELb0ELb0ELb0ELb1EEEvNS_9BwdParamsE)
        /*0578*/ 	.word	0x0000006b


	//----- nvinfo : EIATTR_FRAME_SIZE
	.align		4
.L_233:
        /*057c*/ 	.byte	0x04, 0x11
        /*057e*/ 	.short	(.L_235 - .L_234)
	.align		4
.L_234:
        /*0580*/ 	.word	index@(_ZN10layer_norm13ln_bwd_kernelINS_13Kernel_traitsIf6__halffS2_fjLj1536ELj1ELj1ELj4ELj8ENS_18Kernel_traits_baseILj1536EfS2_fS2_fjLj128EEEEELb0ELb0ELb0ELb1EEEvNS_9BwdParamsE)
        /*0584*/ 	.word	0x00000000


	//----- nvinfo : EIATTR_REGCOUNT
	.align		4
.L_235:
        /*0588*/ 	.byte	0x04, 0x2f
        /*058a*/ 	.short	(.L_237 - .L_236)
	.align		4
.L_236:
        /*058c*/ 	.word	index@(_ZN10layer_norm13ln_bwd_kernelINS_13Kernel_traitsIf6__halffS2_fjLj1536ELj1ELj1ELj4ELj8ENS_18Kernel_traits_baseILj1536EfS2_fS2_fjLj128EEEEELb0ELb0ELb0ELb0EEEvNS_9BwdParamsE)
        /*0590*/ 	.word	0x00000060


	//----- nvinfo : EIATTR_FRAME_SIZE
	.align		4
.L_237:
        /*0594*/ 	.byte	0x04, 0x11
        /*0596*/ 	.short	(.L_239 - .L_238)
	.align		4
.L_238:
        /*0598*/ 	.word	index@(_ZN10layer_norm13ln_bwd_kernelINS_13Kernel_traitsIf6__halffS2_fjLj1536ELj1ELj1ELj4ELj8ENS_18Kernel_traits_baseILj1536EfS2_fS2_fjLj128EEEEELb0ELb0ELb0ELb0EEEvNS_9BwdParamsE)
        /*059c*/ 	.word	0x00000000


	//----- nvinfo : EIATTR_REGCOUNT
	.align		4
.L_239:
        /*05a0*/ 	.byte	0x04, 0x2f
        /*05a2*/ 	.short	(.L_241 - .L_240)
	.align		4
.L_240:
        /*05a4*/ 	.word	index@(_ZN10layer_norm13ln_bwd_kernelINS_13Kernel_traitsI6__halfS2_fS2_fjLj1536ELj1ELj1ELj4ELj8ENS_18Kernel_traits_baseILj1536ES2_S2_fS2_fjLj128EEEEELb1ELb1ELb1ELb1EEEvNS_9BwdParamsE)
        /*05a8*/ 	.word	0x0000008e


	//----- nvinfo : EIATTR_FRAME_SIZE
	.align		4
.L_241:
        /*05ac*/ 	.byte	0x04, 0x11
        /*05ae*/ 	.short	(.L_243 - .L_242)
	.align		4
.L_242:
        /*05b0*/ 	.word	index@(_ZN10layer_norm13ln_bwd_kernelINS_13Kernel_traitsI6__halfS2_fS2_fjLj1536ELj1ELj1ELj4ELj8ENS_18Kernel_traits_baseILj1536ES2_S2_fS2_fjLj128EEEEELb1ELb1ELb1ELb1EEEvNS_9BwdParamsE)
        /*05b4*/ 	.word	0x00000000


	//----- nvinfo : EIATTR_REGCOUNT
	.align		4
.L_243:
        /*05b8*/ 	.byte	0x04, 0x2f
        /*05ba*/ 	.short	(.L_245 - .L_244)
	.align		4
.L_244:
        /*05bc*/ 	.word	index@(_ZN10layer_norm22ln_bwd_finalize_kernelINS_22Kernel_traits_finalizeILj1536E6__halfS2_fS2_fjLb1ELj1024ELj4ENS_18Kernel_traits_baseILj1536ES2_S2_fS2_fjLj1024EEEEELb1ELb1EEEvNS_9BwdParamsE)
        /*05c0*/ 	.word	0x00000020


	//----- nvinfo : EIATTR_FRAME_SIZE
	.align		4
.L_245:
        /*05c4*/ 	.byte	0x04, 0x11
        /*05c6*/ 	.short	(.L_247 - .L_246)
	.align		4
.L_246:
        /*05c8*/ 	.word	index@(_ZN10layer_norm22ln_bwd_finalize_kernelINS_22Kernel_traits_finalizeILj1536E6__halfS2_fS2_fjLb1ELj1024ELj4ENS_18Kernel_traits_baseILj1536ES2_S2_fS2_fjLj1024EEEEELb1ELb1EEEvNS_9BwdParamsE)
        /*05cc*/ 	.word	0x00000000


	//----- nvinfo : EIATTR_REGCOUNT
	.align		4
.L_247:
        /*05d0*/ 	.byte	0x04, 0x2f
        /*05d2*/ 	.short	(.L_249 - .L_248)
	.align		4
.L_248:
        /*05d4*/ 	.word	index@(_ZN10layer_norm13ln_bwd_kernelINS_13Kernel_traitsI6__halfS2_fS2_fjLj1536ELj1ELj1ELj4ELj8ENS_18Kernel_traits_baseILj1536ES2_S2_fS2_fjLj128EEEEELb1ELb1ELb1ELb0EEEvNS_9BwdParamsE)
        /*05d8*/ 	.word	0x0000008b


	//----- nvinfo : EIATTR_FRAME_SIZE
	.align		4
.L_249:
        /*05dc*/ 	.byte	0x04, 0x11
        /*05de*/ 	.short	(.L_251 - .L_250)
	.align		4
.L_250:
        /*05e0*/ 	.word	index@(_ZN10layer_norm13ln_bwd_kernelINS_13Kernel_traitsI6__halfS2_fS2_fjLj1536ELj1ELj1ELj4ELj8ENS_18Kernel_traits_baseILj1536ES2_S2_fS2_fjLj128EEEEELb1ELb1ELb1ELb0EEEvNS_9BwdParamsE)
        /*05e4*/ 	.word	0x00000000


	//----- nvinfo : EIATTR_REGCOUNT
	.align		4
.L_251:
        /*05e8*/ 	.byte	0x04, 0x2f
        /*05ea*/ 	.short	(.L_253 - .L_252)
	.align		4
.L_252:
        /*05ec*/ 	.word	index@(_ZN10layer_norm22ln_bwd_finalize_kernelINS_22Kernel_traits_finalizeILj1536E6__halfS2_fS2_fjLb1ELj1024ELj4ENS_18Kernel_traits_baseILj1536ES2_S2_fS2_fjLj1024EEEEELb1ELb0EEEvNS_9BwdParamsE)
        /*05f0*/ 	.word	0x00000020


	//----- nvinfo : EIATTR_FRAME_SIZE
	.align		4
.L_253:
        /*05f4*/ 	.byte	0x04, 0x11
        /*05f6*/ 	.short	(.L_255 - .L_254)
	.align		4
.L_254:
        /*05f8*/ 	.word	index@(_ZN10layer_norm22ln_bwd_finalize_kernelINS_22Kernel_traits_finalizeILj1536E6__halfS2_fS2_fjLb1ELj1024ELj4ENS_18Kernel_traits_baseILj1536ES2_S2_fS2_fjLj1024EEEEELb1ELb0EEEvNS_9BwdParamsE)
        /*05fc*/ 	.word	0x00000000


	//----- nvinfo : EIATTR_REGCOUNT
	.align		4
.L_255:
        /*0600*/ 	.byte	0x04, 0x2f
        /*0602*/ 	.short	(.L_257 - .L_256)
	.align		4
.L_256:
        /*0604*/ 	.word	index@(_ZN10layer_norm13ln_bwd_kernelINS_13Kernel_traitsI6__halfS2_fS2_fjLj1536ELj1ELj1ELj4ELj8ENS_18Kernel_traits_baseILj1536ES2_S2_fS2_fjLj128EEEEELb1ELb1ELb0ELb1EEEvNS_9BwdParamsE)
        /*0608*/ 	.word	0x00000080


	//----- nvinfo : EIATTR_FRAME_SIZE
	.align		4
.L_257:
        /*060c*/ 	.byte	0x04, 0x11
        /*060e*/ 	.short	(.L_259 - .L_258)
	.align		4
.L_258:
        /*0610*/ 	.word	index@(_ZN10layer_norm13ln_bwd_kernelINS_13Kernel_traitsI6__halfS2_fS2_fjLj1536ELj1ELj1ELj4ELj8ENS_18Kernel_traits_baseILj1536ES2_S2_fS2_fjLj128EEEEELb1ELb1ELb0ELb1EEEvNS_9BwdParamsE)
        /*0614*/ 	.word	0x00000000


	//----- nvinfo : EIATTR_REGCOUNT
	.align		4
.L_259:
        /*0618*/ 	.byte	0x04, 0x2f
        /*061a*/ 	.short	(.L_261 - .L_260)
	.align		4
.L_260:
        /*061c*/ 	.word	index@(_ZN10layer_norm13ln_bwd_kernelINS_13Kernel_traitsI6__halfS2_fS2_fjLj1536ELj1ELj1ELj4ELj8ENS_18Kernel_traits_baseILj1536ES2_S2_fS2_fjLj128EEEEELb1ELb1ELb0ELb0EEEvNS_9BwdParamsE)
        /*0620*/ 	.word	0x00000080


	//----- nvinfo : EIATTR_FRAME_SIZE
	.align		4
.L_261:
        /*0624*/ 	.byte	0x04, 0x11
        /*0626*/ 	.short	(.L_263 - .L_262)
	.align		4
.L_262:
        /*0628*/ 	.word	index@(_ZN10layer_norm13ln_bwd_kernelINS_13Kernel_traitsI6__halfS2_fS2_fjLj1536ELj1ELj1ELj4ELj8ENS_18Kernel_traits_baseILj1536ES2_S2_fS2_fjLj128EEEEELb1ELb1ELb0ELb0EEEvNS_9BwdParamsE)
        /*062c*/ 	.word	0x00000000


	//----- nvinfo : EIATTR_REGCOUNT
	.align		4
.L_263:
        /*0630*/ 	.byte	0x04, 0x2f
        /*0632*/ 	.short	(.L_265 - .L_264)
	.align		4
.L_264:
        /*0634*/ 	.word	index@(_ZN10layer_norm13ln_bwd_kernelINS_13Kernel_traitsI6__halfS2_fS2_fjLj1536ELj1ELj1ELj4ELj8ENS_18Kernel_traits_baseILj1536ES2_S2_fS2_fjLj128EEEEELb1ELb0ELb1ELb1EEEvNS_9BwdParamsE)
        /*0638*/ 	.word	0x00000079


	//----- nvinfo : EIATTR_FRAME_SIZE
	.align		4
.L_265:
        /*063c*/ 	.byte	0x04, 0x11
        /*063e*/ 	.short	(.L_267 - .L_266)
	.align		4
.L_266:
        /*0640*/ 	.word	index@(_ZN10layer_norm13ln_bwd_kernelINS_13Kernel_traitsI6__halfS2_fS2_fjLj1536ELj1ELj1ELj4ELj8ENS_18Kernel_traits_baseILj1536ES2_S2_fS2_fjLj128EEEEELb1ELb0ELb1ELb1EEEvNS_9BwdParamsE)
        /*0644*/ 	.word	0x00000000


	//----- nvinfo : EIATTR_REGCOUNT
	.align		4
.L_267:
        /*0648*/ 	.byte	0x04, 0x2f
        /*064a*/ 	.short	(.L_269 - .L_268)
	.align		4
.L_268:
        /*064c*/ 	.word	index@(_ZN10layer_norm22ln_bwd_finalize_kernelINS_22Kernel_traits_finalizeILj1536E6__halfS2_fS2_fjLb0ELj1024ELj4ENS_18Kernel_traits_baseILj1536ES2_S2_fS2_fjLj1024EEEEELb0ELb1EEEvNS_9BwdParamsE)
        /*0650*/ 	.word	0x00000020


	//----- nvinfo : EIATTR_FRAME_SIZE
	.align		4
.L_269:
        /*0654*/ 	.byte	0x04, 0x11
        /*0656*/ 	.short	(.L_271 - .L_270)
	.align		4
.L_270:
        /*0658*/ 	.word	index@(_ZN10layer_norm22ln_bwd_finalize_kernelINS_22Kernel_traits_finalizeILj1536E6__halfS2_fS2_fjLb0ELj1024ELj4ENS_18Kernel_traits_baseILj1536ES2_S2_fS2_fjLj1024EEEEELb0ELb1EEEvNS_9BwdParamsE)
        /*065c*/ 	.word	0x00000000


	//----- nvinfo : EIATTR_REGCOUNT
	.align		4
.L_271:
        /*0660*/ 	.byte	0x04, 0x2f
        /*0662*/ 	.short	(.L_273 - .L_272)
	.align		4
.L_272:
        /*0664*/ 	.word	index@(_ZN10layer_norm13ln_bwd_kernelINS_13Kernel_traitsI6__halfS2_fS2_fjLj1536ELj1ELj1ELj4ELj8ENS_18Kernel_traits_baseILj1536ES2_S2_fS2_fjLj128EEEEELb1ELb0ELb1ELb0EEEvNS_9BwdParamsE)
        /*0668*/ 	.word	0x00000070


	//----- nvinfo : EIATTR_FRAME_SIZE
	.align		4
.L_273:
        /*066c*/ 	.byte	0x04, 0x11
        /*066e*/ 	.short	(.L_275 - .L_274)
	.align		4
.L_274:
        /*0670*/ 	.word	index@(_ZN10layer_norm13ln_bwd_kernelINS_13Kernel_traitsI6__halfS2_fS2_fjLj1536ELj1ELj1ELj4ELj8ENS_18Kernel_traits_baseILj1536ES2_S2_fS2_fjLj128EEEEELb1ELb0ELb1ELb0EEEvNS_9BwdParamsE)
        /*0674*/ 	.word	0x00000000


	//----- nvinfo : EIATTR_REGCOUNT
	.align		4
.L_275:
        /*0678*/ 	.byte	0x04, 0x2f
        /*067a*/ 	.short	(.L_277 - .L_276)
	.align		4
.L_276:
        /*067c*/ 	.word	index@(_ZN10layer_norm22ln_bwd_finalize_kernelINS_22Kernel_traits_finalizeILj1536E6__halfS2_fS2_fjLb0ELj1024ELj4ENS_18Kernel_traits_baseILj1536ES2_S2_fS2_fjLj1024EEEEELb0ELb0EEEvNS_9BwdParamsE)
        /*0680*/ 	.word	0x00000020


	//----- nvinfo : EIATTR_FRAME_SIZE
	.align		4
.L_277:
        /*0684*/ 	.byte	0x04, 0x11
        /*0686*/ 	.short	(.L_279 - .L_278)
	.align		4
.L_278:
        /*0688*/ 	.word	index@(_ZN10layer_norm22ln_bwd_finalize_kernelINS_22Kernel_traits_finalizeILj1536E6__halfS2_fS2_fjLb0ELj1024ELj4ENS_18Kernel_traits_baseILj1536ES2_S2_fS2_fjLj1024EEEEELb0ELb0EEEvNS_9BwdParamsE)
        /*068c*/ 	.word	0x00000000


	//----- nvinfo : EIATTR_REGCOUNT
	.align		4
.L_279:
        /*0690*/ 	.byte	0x04, 0x2f
        /*0692*/ 	.short	(.L_281 - .L_280)
	.align		4
.L_280:
        /*0694*/ 	.word	index@(_ZN10layer_norm13ln_bwd_kernelINS_13Kernel_traitsI6__halfS2_fS2_fjLj1536ELj1ELj1ELj4ELj8ENS_18Kernel_traits_baseILj1536ES2_S2_fS2_fjLj128EEEEELb1ELb0ELb0ELb1EEEvNS_9BwdParamsE)
        /*0698*/ 	.word	0x0000006d


	//----- nvinfo : EIATTR_FRAME_SIZE
	.align		4
.L_281:
        /*069c*/ 	.byte	0x04, 0x11
        /*069e*/ 	.short	(.L_283 - .L_282)
	.align		4
.L_282:
        /*06a0*/ 	.word	index@(_ZN10layer_norm13ln_bwd_kernelINS_13Kernel_traitsI6__halfS2_fS2_fjLj1536ELj1ELj1ELj4ELj8ENS_18Kernel_traits_baseILj1536ES2_S2_fS2_fjLj128EEEEELb1ELb0ELb0ELb1EEEvNS_9BwdParamsE)
        /*06a4*/ 	.word	0x00000000


	//----- nvinfo : EIATTR_REGCOUNT
	.align		4
.L_283:
        /*06a8*/ 	.byte	0x04, 0x2f
        /*06aa*/ 	.short	(.L_285 - .L_284)
	.align		4
.L_284:
        /*06ac*/ 	.word	index@(_ZN10layer_norm13ln_bwd_kernelINS_13Kernel_traitsI6__halfS2_fS2_fjLj1536ELj1ELj1ELj4ELj8ENS_18Kernel_traits_baseILj1536ES2_S2_fS2_fjLj128EEEEELb1ELb0ELb0ELb0EEEvNS_9BwdParamsE)
        /*06b0*/ 	.word	0x0000006c


	//----- nvinfo : EIATTR_FRAME_SIZE
	.align		4
.L_285:
        /*06b4*/ 	.byte	0x04, 0x11
        /*06b6*/ 	.short	(.L_287 - .L_286)
	.align		4
.L_286:
        /*06b8*/ 	.word	index@(_ZN10layer_norm13ln_bwd_kernelINS_13Kernel_traitsI6__halfS2_fS2_fjLj1536ELj1ELj1ELj4ELj8ENS_18Kernel_traits_baseILj1536ES2_S2_fS2_fjLj128EEEEELb1ELb0ELb0ELb0EEEvNS_9BwdParamsE)
        /*06bc*/ 	.word	0x00000000


	//----- nvinfo : EIATTR_REGCOUNT
	.align		4
.L_287:
        /*06c0*/ 	.byte	0x04, 0x2f
        /*06c2*/ 	.short	(.L_289 - .L_288)
	.align		4
.L_288:
        /*06c4*/ 	.word	index@(_ZN10layer_norm13ln_bwd_kernelINS_13Kernel_traitsI6__halfS2_fS2_fjLj1536ELj1ELj1ELj4ELj8ENS_18Kernel_traits_baseILj1536ES2_S2_fS2_fjLj128EEEEELb0ELb1ELb1ELb1EEEvNS_9BwdParamsE)
        /*06c8*/ 	.word	0x00000099


	//----- nvinfo : EIATTR_FRAME_SIZE
	.align		4
.L_289:
        /*06cc*/ 	.byte	0x04, 0x11
        /*06ce*/ 	.short	(.L_291 - .L_290)
	.align		4
.L_290:
        /*06d0*/ 	.word	index@(_ZN10layer_norm13ln_bwd_kernelINS_13Kernel_traitsI6__halfS2_fS2_fjLj1536ELj1ELj1ELj4ELj8ENS_18Kernel_traits_baseILj1536ES2_S2_fS2_fjLj128EEEEELb0ELb1ELb1ELb1EEEvNS_9BwdParamsE)
        /*06d4*/ 	.word	0x00000000


	//----- nvinfo : EIATTR_REGCOUNT
	.align		4
.L_291:
        /*06d8*/ 	.byte	0x04, 0x2f
        /*06da*/ 	.short	(.L_293 - .L_292)
	.align		4
.L_292:
        /*06dc*/ 	.word	index@(_ZN10layer_norm13ln_bwd_kernelINS_13Kernel_traitsI6__halfS2_fS2_fjLj1536ELj1ELj1ELj4ELj8ENS_18Kernel_traits_baseILj1536ES2_S2_fS2_fjLj128EEEEELb0ELb1ELb1ELb0EEEvNS_9BwdParamsE)
        /*06e0*/ 	.word	0x00000089


	//----- nvinfo : EIATTR_FRAME_SIZE
	.align		4
.L_293:
        /*06e4*/ 	.byte	0x04, 0x11
        /*06e6*/ 	.short	(.L_295 - .L_294)
	.align		4
.L_294:
        /*06e8*/ 	.word	index@(_ZN10layer_norm13ln_bwd_kernelINS_13Kernel_traitsI6__halfS2_fS2_fjLj1536ELj1ELj1ELj4ELj8ENS_18Kernel_traits_baseILj1536ES2_S2_fS2_fjLj128EEEEELb0ELb1ELb1ELb0EEEvNS_9BwdParamsE)
        /*06ec*/ 	.word	0x00000000


	//----- nvinfo : EIATTR_REGCOUNT
	.align		4
.L_295:
        /*06f0*/ 	.byte	0x04, 0x2f
        /*06f2*/ 	.short	(.L_297 - .L_296)
	.align		4
.L_296:
        /*06f4*/ 	.word	index@(_ZN10layer_norm13ln_bwd_kernelINS_13Kernel_traitsI6__halfS2_fS2_fjLj1536ELj1ELj1ELj4ELj8ENS_18Kernel_traits_baseILj1536ES2_S2_fS2_fjLj128EEEEELb0ELb1ELb0ELb1EEEvNS_9BwdParamsE)
        /*06f8*/ 	.word	0x0000007f


	//----- nvinfo : EIATTR_FRAME_SIZE
	.align		4
.L_297:
        /*06fc*/ 	.byte	0x04, 0x11
        /*06fe*/ 	.short	(.L_299 - .L_298)
	.align		4
.L_298:
        /*0700*/ 	.word	index@(_ZN10layer_norm13ln_bwd_kernelINS_13Kernel_traitsI6__halfS2_fS2_fjLj1536ELj1ELj1ELj4ELj8ENS_18Kernel_traits_baseILj1536ES2_S2_fS2_fjLj128EEEEELb0ELb1ELb0ELb1EEEvNS_9BwdParamsE)
        /*0704*/ 	.word	0x00000000


	//----- nvinfo : EIATTR_REGCOUNT
	.align		4
.L_299:
        /*0708*/ 	.byte	0x04, 0x2f
        /*070a*/ 	.short	(.L_301 - .L_300)
	.align		4
.L_300:
        /*070c*/ 	.word	index@(_ZN10layer_norm13ln_bwd_kernelINS_13Kernel_traitsI6__halfS2_fS2_fjLj1536ELj1ELj1ELj4ELj8ENS_18Kernel_traits_baseILj1536ES2_S2_fS2_fjLj128EEEEELb0ELb1ELb0ELb0EEEvNS_9BwdParamsE)
        /*0710*/ 	.word	0x0000007f


	//----- nvinfo : EIATTR_FRAME_SIZE
	.align		4
.L_301:
        /*0714*/ 	.byte	0x04, 0x11
        /*0716*/ 	.short	(.L_303 - .L_302)
	.align		4
.L_302:
        /*0718*/ 	.word	index@(_ZN10layer_norm13ln_bwd_kernelINS_13Kernel_traitsI6__halfS2_fS2_fjLj1536ELj1ELj1ELj4ELj8ENS_18Kernel_traits_baseILj1536ES2_S2_fS2_fjLj128EEEEELb0ELb1ELb0ELb0EEEvNS_9BwdParamsE)
        /*071c*/ 	.word	0x00000000


	//----- nvinfo : EIATTR_REGCOUNT
	.align		4
.L_303:
        /*0720*/ 	.byte	0x04, 0x2f
        /*0722*/ 	.short	(.L_305 - .L_304)
	.align		4
.L_304:
        /*0724*/ 	.word	index@(_ZN10layer_norm13ln_bwd_kernelINS_13Kernel_traitsI6__halfS2_fS2_fjLj1536ELj1ELj1ELj4ELj8ENS_18Kernel_traits_baseILj1536ES2_S2_fS2_fjLj128EEEEELb0ELb0ELb1ELb1EEEvNS_9BwdParamsE)
        /*0728*/ 	.word	0x00000072


	//----- nvinfo : EIATTR_FRAME_SIZE
	.align		4
.L_305:
        /*072c*/ 	.byte	0x04, 0x11
        /*072e*/ 	.short	(.L_307 - .L_306)
	.align		4
.L_306:
        /*0730*/ 	.word	index@(_ZN10layer_norm13ln_bwd_kernelINS_13Kernel_traitsI6__halfS2_fS2_fjLj1536ELj1ELj1ELj4ELj8ENS_18Kernel_traits_baseILj1536ES2_S2_fS2_fjLj128EEEEELb0ELb0ELb1ELb1EEEvNS_9BwdParamsE)
        /*0734*/ 	.word	0x00000000


	//----- nvinfo : EIATTR_REGCOUNT
	.align		4
.L_307:
        /*0738*/ 	.byte	0x04, 0x2f
        /*073a*/ 	.short	(.L_309 - .L_308)
	.align		4
.L_308:
        /*073c*/ 	.word	index@(_ZN10layer_norm13ln_bwd_kernelINS_13Kernel_traitsI6__halfS2_fS2_fjLj1536ELj1ELj1ELj4ELj8ENS_18Kernel_traits_baseILj1536ES2_S2_fS2_fjLj128EEEEELb0ELb0ELb1ELb0EEEvNS_9BwdParamsE)
        /*0740*/ 	.word	0x0000006f


	//----- nvinfo : EIATTR_FRAME_SIZE
	.align		4
.L_309:
        /*0744*/ 	.byte	0x04, 0x11
        /*0746*/ 	.short	(.L_311 - .L_310)
	.align		4
.L_310:
        /*0748*/ 	.word	index@(_ZN10layer_norm13ln_bwd_kernelINS_13Kernel_traitsI6__halfS2_fS2_fjLj1536ELj1ELj1ELj4ELj8ENS_18Kernel_traits_baseILj1536ES2_S2_fS2_fjLj128EEEEELb0ELb0ELb1ELb0EEEvNS_9BwdParamsE)
        /*074c*/ 	.word	0x00000000


	//----- nvinfo : EIATTR_REGCOUNT
	.align		4
.L_311:
        /*0750*/ 	.byte	0x04, 0x2f
        /*0752*/ 	.short	(.L_313 - .L_312)
	.align		4
.L_312:
        /*0754*/ 	.word	index@(_ZN10layer_norm13ln_bwd_kernelINS_13Kernel_traitsI6__halfS2_fS2_fjLj1536ELj1ELj1ELj4ELj8ENS_18Kernel_traits_baseILj1536ES2_S2_fS2_fjLj128EEEEELb0ELb0ELb0ELb1EEEvNS_9BwdParamsE)
        /*0758*/ 	.word	0x00000060


	//----- nvinfo : EIATTR_FRAME_SIZE
	.align		4
.L_313:
        /*075c*/ 	.byte	0x04, 0x11
        /*075e*/ 	.short	(.L_315 - .L_314)
	.align		4
.L_314:
        /*0760*/ 	.word	index@(_ZN10layer_norm13ln_bwd_kernelINS_13Kernel_traitsI6__halfS2_fS2_fjLj1536ELj1ELj1ELj4ELj8ENS_18Kernel_traits_baseILj1536ES2_S2_fS2_fjLj128EEEEELb0ELb0ELb0ELb1EEEvNS_9BwdParamsE)
        /*0764*/ 	.word	0x00000000


	//----- nvinfo : EIATTR_REGCOUNT
	.align		4
.L_315:
        /*0768*/ 	.byte	0x04, 0x2f
        /*076a*/ 	.short	(.L_317 - .L_316)
	.align		4
.L_316:
        /*076c*/ 	.word	index@(_ZN10layer_norm13ln_bwd_kernelINS_13Kernel_traitsI6__halfS2_fS2_fjLj1536ELj1ELj1ELj4ELj8ENS_18Kernel_traits_baseILj1536ES2_S2_fS2_fjLj128EEEEELb0ELb0ELb0ELb0EEEvNS_9BwdParamsE)
        /*0770*/ 	.word	0x00000060


	//----- nvinfo : EIATTR_FRAME_SIZE
	.align		4
.L_317:
        /*0774*/ 	.byte	0x04, 0x11
        /*0776*/ 	.short	(.L_319 - .L_318)
	.align		4
.L_318:
        /*0778*/ 	.word	index@(_ZN10layer_norm13ln_bwd_kernelINS_13Kernel_traitsI6__halfS2_fS2_fjLj1536ELj1ELj1ELj4ELj8ENS_18Kernel_traits_baseILj1536ES2_S2_fS2_fjLj128EEEEELb0ELb0ELb0ELb0EEEvNS_9BwdParamsE)
        /*077c*/ 	.word	0x00000000


	//----- nvinfo : EIATTR_REGCOUNT
	.align		4
.L_319:
        /*0780*/ 	.byte	0x04, 0x2f
        /*0782*/ 	.short	(.L_321 - .L_320)
	.align		4
.L_320:
        /*0784*/ 	.word	index@(_ZN10layer_norm13ln_bwd_kernelINS_13Kernel_traitsIf6__halfS2_S2_fjLj1536ELj1ELj1ELj4ELj8ENS_18Kernel_traits_baseILj1536EfS2_S2_S2_fjLj128EEEEELb1ELb1ELb1ELb1EEEvNS_9BwdParamsE)
        /*0788*/ 	.word	0x00000080


	//----- nvinfo : EIATTR_FRAME_SIZE
	.align		4
.L_321:
        /*078c*/ 	.byte	0x04, 0x11
        /*078e*/ 	.short	(.L_323 - .L_322)
	.align		4
.L_322:
        /*0790*/ 	.word	index@(_ZN10layer_norm13ln_bwd_kernelINS_13Kernel_traitsIf6__halfS2_S2_fjLj1536ELj1ELj1ELj4ELj8ENS_18Kernel_traits_baseILj1536EfS2_S2_S2_fjLj128EEEEELb1ELb1ELb1ELb1EEEvNS_9BwdParamsE)
        /*0794*/ 	.word	0x00000000


	//----- nvinfo : EIATTR_REGCOUNT
	.align		4
.L_323:
        /*0798*/ 	.byte	0x04, 0x2f
        /*079a*/ 	.short	(.L_325 - .L_324)
	.align		4
.L_324:
        /*079c*/ 	.word	index@(_ZN10layer_norm22ln_bwd_finalize_kernelINS_22Kernel_traits_finalizeILj1536Ef6__halfS2_S2_fjLb1ELj1024ELj4ENS_18Kernel_traits_baseILj1536EfS2_S2_S2_fjLj1024EEEEELb1ELb1EEEvNS_9BwdParamsE)
        /*07a0*/ 	.word	0x00000020


	//----- nvinfo : EIATTR_FRAME_SIZE
	.align		4
.L_325:
        /*07a4*/ 	.byte	0x04, 0x11
        /*07a6*/ 	.short	(.L_327 - .L_326)
	.align		4
.L_326:
        /*07a8*/ 	.word	index@(_ZN10layer_norm22ln_bwd_finalize_kernelINS_22Kernel_traits_finalizeILj1536Ef6__halfS2_S2_fjLb1ELj1024ELj4ENS_18Kernel_traits_baseILj1536EfS2_S2_S2_fjLj1024EEEEELb1ELb1EEEvNS_9BwdParamsE)
        /*07ac*/ 	.word	0x00000000


	//----- nvinfo : EIATTR_REGCOUNT
	.align		4
.L_327:
        /*07b0*/ 	.byte	0x04, 0x2f
        /*07b2*/ 	.short	(.L_329 - .L_328)
	.align		4
.L_328:
        /*07b4*/ 	.word	index@(_ZN10layer_norm13ln_bwd_kernelINS_13Kernel_traitsIf6__halfS2_S2_fjLj1536ELj1ELj1ELj4ELj8ENS_18Kernel_traits_baseILj1536EfS2_S2_S2_fjLj128EEEEELb1ELb1ELb1ELb0EEEvNS_9BwdParamsE)
        /*07b8*/ 	.word	0x00000080


	//----- nvinfo : EIATTR_FRAME_SIZE
	.align		4
.L_329:
        /*07bc*/ 	.byte	0x04, 0x11
        /*07be*/ 	.short	(.L_331 - .L_330)
	.align		4
.L_330:
        /*07c0*/ 	.word	index@(_ZN10layer_norm13ln_bwd_kernelINS_13Kernel_traitsIf6__halfS2_S2_fjLj1536ELj1ELj1ELj4ELj8ENS_18Kernel_traits_baseILj1536EfS2_S2_S2_fjLj128EEEEELb1ELb1ELb1ELb0EEEvNS_9BwdParamsE)
        /*07c4*/ 	.word	0x00000000


	//----- nvinfo : EIATTR_REGCOUNT
	.align		4
.L_331:
        /*07c8*/ 	.byte	0x04, 0x2f
        /*07ca*/ 	.short	(.L_333 - .L_332)
	.align		4
.L_332:
        /*07cc*/ 	.word	index@(_ZN10layer_norm22ln_bwd_finalize_kernelINS_22Kernel_traits_finalizeILj1536Ef6__halfS2_S2_fjLb1ELj1024ELj4ENS_18Kernel_traits_baseILj1536EfS2_S2_S2_fjLj1024EEEEELb1ELb0EEEvNS_9BwdParamsE)
        /*07d0*/ 	.word	0x00000020


	//----- nvinfo : EIATTR_FRAME_SIZE
	.align		4
.L_333:
        /*07d4*/ 	.byte	0x04, 0x11
        /*07d6*/ 	.short	(.L_335 - .L_334)
	.align		4
.L_334:
        /*07d8*/ 	.word	index@(_ZN10layer_norm22ln_bwd_finalize_kernelINS_22Kernel_traits_finalizeILj1536Ef6__halfS2_S2_fjLb1ELj1024ELj4ENS_18Kernel_traits_baseILj1536EfS2_S2_S2_fjLj1024EEEEELb1ELb0EEEvNS_9BwdParamsE)
        /*07dc*/ 	.word	0x00000000


	//----- nvinfo : EIATTR_REGCOUNT
	.align		4
.L_335:
        /*07e0*/ 	.byte	0x04, 0x2f
        /*07e2*/ 	.short	(.L_337 - .L_336)
	.align		4
.L_336:
        /*07e4*/ 	.word	index@(_ZN10layer_norm13ln_bwd_kernelINS_13Kernel_traitsIf6__halfS2_S2_fjLj1536ELj1ELj1ELj4ELj8ENS_18Kernel_traits_baseILj1536EfS2_S2_S2_fjLj128EEEEELb1ELb1ELb0ELb1EEEvNS_9BwdParamsE)
        /*07e8*/ 	.word	0x0000007f


	//----- nvinfo : EIATTR_FRAME_SIZE
	.align		4
.L_337:
        /*07ec*/ 	.byte	0x04, 0x11
        /*07ee*/ 	.short	(.L_339 - .L_338)
	.align		4
.L_338:
        /*07f0*/ 	.word	index@(_ZN10layer_norm13ln_bwd_kernelINS_13Kernel_traitsIf6__halfS2_S2_fjLj1536ELj1ELj1ELj4ELj8ENS_18Kernel_traits_baseILj1536EfS2_S2_S2_fjLj128EEEEELb1ELb1ELb0ELb1EEEvNS_9BwdParamsE)
        /*07f4*/ 	.word	0x00000000


	//----- nvinfo : EIATTR_REGCOUNT
	.align		4
.L_339:
        /*07f8*/ 	.byte	0x04, 0x2f
        /*07fa*/ 	.short	(.L_341 - .L_340)
	.align		4
.L_340:
        /*07fc*/ 	.word	index@(_ZN10layer_norm13ln_bwd_kernelINS_13Kernel_traitsIf6__halfS2_S2_fjLj1536ELj1ELj1ELj4ELj8ENS_18Kernel_traits_baseILj1536EfS2_S2_S2_fjLj128EEEEELb1ELb1ELb0ELb0EEEvNS_9BwdParamsE)
        /*0800*/ 	.word	0x0000007f


	//----- nvinfo : EIATTR_FRAME_SIZE
	.align		4
.L_341:
        /*0804*/ 	.byte	0x04, 0x11
        /*0806*/ 	.short	(.L_343 - .L_342)
	.align		4
.L_342:
        /*0808*/ 	.word	index@(_ZN10layer_norm13ln_bwd_kernelINS_13Kernel_traitsIf6__halfS2_S2_fjLj1536ELj1ELj1ELj4ELj8ENS_18Kernel_traits_baseILj1536EfS2_S2_S2_fjLj128EEEEELb1ELb1ELb0ELb0EEEvNS_9BwdParamsE)
        /*080c*/ 	.word	0x00000000


	//----- nvinfo : EIATTR_REGCOUNT
	.align		4
.L_343:
        /*0810*/ 	.byte	0x04, 0x2f
        /*0812*/ 	.short	(.L_345 - .L_344)
	.align		4
.L_344:
        /*0814*/ 	.word	index@(_ZN10layer_norm13ln_bwd_kernelINS_13Kernel_traitsIf6__halfS2_S2_fjLj1536ELj1ELj1ELj4ELj8ENS_18Kernel_traits_baseILj1536EfS2_S2_S2_fjLj128EEEEELb1ELb0ELb1ELb1EEEvNS_9BwdParamsE)
        /*0818*/ 	.word	0x0000006f


	//----- nvinfo : EIATTR_FRAME_SIZE
	.align		4
.L_345:
        /*081c*/ 	.byte	0x04, 0x11
        /*081e*/ 	.short	(.L_347 - .L_346)
	.align		4
.L_346:
        /*0820*/ 	.word	index@(_ZN10layer_norm13ln_bwd_kernelINS_13Kernel_traitsIf6__halfS2_S2_fjLj1536ELj1ELj1ELj4ELj8ENS_18Kernel_traits_baseILj1536EfS2_S2_S2_fjLj128EEEEELb1ELb0ELb1ELb1EEEvNS_9BwdParamsE)
        /*0824*/ 	.word	0x00000000


	//----- nvinfo : EIATTR_REGCOUNT
	.align		4
.L_347:
        /*0828*/ 	.byte	0x04, 0x2f
        /*082a*/ 	.short	(.L_349 - .L_348)
	.align		4
.L_348:
        /*082c*/ 	.word	index@(_ZN10layer_norm22ln_bwd_finalize_kernelINS_22Kernel_traits_finalizeILj1536Ef6__halfS2_S2_fjLb0ELj1024ELj4ENS_18Kernel_traits_baseILj1536EfS2_S2_S2_fjLj1024EEEEELb0ELb1EEEvNS_9BwdParamsE)
        /*0830*/ 	.word	0x00000020


	//----- nvinfo : EIATTR_FRAME_SIZE
	.align		4
.L_349:
        /*0834*/ 	.byte	0x04, 0x11
        /*0836*/ 	.short	(.L_351 - .L_350)
	.align		4
.L_350:
        /*0838*/ 	.word	index@(_ZN10layer_norm22ln_bwd_finalize_kernelINS_22Kernel_traits_finalizeILj1536Ef6__halfS2_S2_fjLb0ELj1024ELj4ENS_18Kernel_traits_baseILj1536EfS2_S2_S2_fjLj1024EEEEELb0ELb1EEEvNS_9BwdParamsE)
        /*083c*/ 	.word	0x00000000


	//----- nvinfo : EIATTR_REGCOUNT
	.align		4
.L_351:
        /*0840*/ 	.byte	0x04, 0x2f
        /*0842*/ 	.short	(.L_353 - .L_352)
	.align		4
.L_352:
        /*0844*/ 	.word	index@(_ZN10layer_norm13ln_bwd_kernelINS_13Kernel_traitsIf6__halfS2_S2_fjLj1536ELj1ELj1ELj4ELj8ENS_18Kernel_traits_baseILj1536EfS2_S2_S2_fjLj128EEEEELb1ELb0ELb1ELb0EEEvNS_9BwdParamsE)
        /*0848*/ 	.word	0x0000006a


	//----- nvinfo : EIATTR_FRAME_SIZE
	.align		4
.L_353:
        /*084c*/ 	.byte	0x04, 0x11
        /*084e*/ 	.short	(.L_355 - .L_354)
	.align		4
.L_354:
        /*0850*/ 	.word	index@(_ZN10layer_norm13ln_bwd_kernelINS_13Kernel_traitsIf6__halfS2_S2_fjLj1536ELj1ELj1ELj4ELj8ENS_18Kernel_traits_baseILj1536EfS2_S2_S2_fjLj128EEEEELb1ELb0ELb1ELb0EEEvNS_9BwdParamsE)
        /*0854*/ 	.word	0x00000000


	//----- nvinfo : EIATTR_REGCOUNT
	.align		4
.L_355:
        /*0858*/ 	.byte	0x04, 0x2f
        /*085a*/ 	.short	(.L_357 - .L_356)
	.align		4
.L_356:
        /*085c*/ 	.word	index@(_ZN10layer_norm22ln_bwd_finalize_kernelINS_22Kernel_traits_finalizeILj1536Ef6__halfS2_S2_fjLb0ELj1024ELj4ENS_18Kernel_traits_baseILj1536EfS2_S2_S2_fjLj1024EEEEELb0ELb0EEEvNS_9BwdParamsE)
        /*0860*/ 	.word	0x00000020


	//----- nvinfo : EIATTR_FRAME_SIZE
	.align		4
.L_357:
        /*0864*/ 	.byte	0x04, 0x11
        /*0866*/ 	.short	(.L_359 - .L_358)
	.align		4
.L_358:
        /*0868*/ 	.word	index@(_ZN10layer_norm22ln_bwd_finalize_kernelINS_22Kernel_traits_finalizeILj1536Ef6__halfS2_S2_fjLb0ELj1024ELj4ENS_18Kernel_traits_baseILj1536EfS2_S2_S2_fjLj1024EEEEELb0ELb0EEEvNS_9BwdParamsE)
        /*086c*/ 	.word	0x00000000


	//----- nvinfo : EIATTR_REGCOUNT
	.align		4
.L_359:
        /*0870*/ 	.byte	0x04, 0x2f
        /*0872*/ 	.short	(.L_361 - .L_360)
	.align		4
.L_360:
        /*0874*/ 	.word	index@(_ZN10layer_norm13ln_bwd_kernelINS_13Kernel_traitsIf6__halfS2_S2_fjLj1536ELj1ELj1ELj4ELj8ENS_18Kernel_traits_baseILj1536EfS2_S2_S2_fjLj128EEEEELb1ELb0ELb0ELb1EEEvNS_9BwdParamsE)
        /*0878*/ 	.word	0x00000060


	//----- nvinfo : EIATTR_FRAME_SIZE
	.align		4
.L_361:
        /*087c*/ 	.byte	0x04, 0x11
        /*087e*/ 	.short	(.L_363 - .L_362)
	.align		4
.L_362:
        /*0880*/ 	.word	index@(_ZN10layer_norm13ln_bwd_kernelINS_13Kernel_traitsIf6__halfS2_S2_fjLj1536ELj1ELj1ELj4ELj8ENS_18Kernel_traits_baseILj1536EfS2_S2_S2_fjLj128EEEEELb1ELb0ELb0ELb1EEEvNS_9BwdParamsE)
        /*0884*/ 	.word	0x00000000


	//----- nvinfo : EIATTR_REGCOUNT
	.align		4
.L_363:
        /*0888*/ 	.byte	0x04, 0x2f
        /*088a*/ 	.short	(.L_365 - .L_364)
	.align		4
.L_364:
        /*088c*/ 	.word	index@(_ZN10layer_norm13ln_bwd_kernelINS_13Kernel_traitsIf6__halfS2_S2_fjLj1536ELj1ELj1ELj4ELj8ENS_18Kernel_traits_baseILj1536EfS2_S2_S2_fjLj128EEEEELb1ELb0ELb0ELb0EEEvNS_9BwdParamsE)
        /*0890*/ 	.word	0x00000060


	//----- nvinfo : EIATTR_FRAME_SIZE
	.align		4
.L_365:
        /*0894*/ 	.byte	0x04, 0x11
        /*0896*/ 	.short	(.L_367 - .L_366)
	.align		4
.L_366:
        /*0898*/ 	.word	index@(_ZN10layer_norm13ln_bwd_kernelINS_13Kernel_traitsIf6__halfS2_S2_fjLj1536ELj1ELj1ELj4ELj8ENS_18Kernel_traits_baseILj1536EfS2_S2_S2_fjLj128EEEEELb1ELb0ELb0ELb0EEEvNS_9BwdParamsE)
        /*089c*/ 	.word	0x00000000


	//----- nvinfo : EIATTR_REGCOUNT
	.align		4
.L_367:
        /*08a0*/ 	.byte	0x04, 0x2f
        /*08a2*/ 	.short	(.L_369 - .L_368)
	.align		4
.L_368:
        /*08a4*/ 	.word	index@(_ZN10layer_norm13ln_bwd_kernelINS_13Kernel_traitsIf6__halfS2_S2_fjLj1536ELj1ELj1ELj4ELj8ENS_18Kernel_traits_baseILj1536EfS2_S2_S2_fjLj128EEEEELb0ELb1ELb1ELb1EEEvNS_9BwdParamsE)
        /*08a8*/ 	.word	0x00000080


	//----- nvinfo : EIATTR_FRAME_SIZE
	.align		4
.L_369:
        /*08ac*/ 	.byte	0x04, 0x11
        /*08ae*/ 	.short	(.L_371 - .L_370)
	.align		4
.L_370:
        /*08b0*/ 	.word	index@(_ZN10layer_norm13ln_bwd_kernelINS_13Kernel_traitsIf6__halfS2_S2_fjLj1536ELj1ELj1ELj4ELj8ENS_18Kernel_traits_baseILj1536EfS2_S2_S2_fjLj128EEEEELb0ELb1ELb1ELb1EEEvNS_9BwdParamsE)
        /*08b4*/ 	.word	0x00000000


	//----- nvinfo : EIATTR_REGCOUNT
	.align		4
.L_371:
        /*08b8*/ 	.byte	0x04, 0x2f
        /*08ba*/ 	.short	(.L_373 - .L_372)
	.align		4
.L_372:
        /*08bc*/ 	.word	index@(_ZN10layer_norm13ln_bwd_kernelINS_13Kernel_traitsIf6__halfS2_S2_fjLj1536ELj1ELj1ELj4ELj8ENS_18Kernel_traits_baseILj1536EfS2_S2_S2_fjLj128EEEEELb0ELb1ELb1ELb0EEEvNS_9BwdParamsE)
        /*08c0*/ 	.word	0x00000080


	//----- nvinfo : EIATTR_FRAME_SIZE
	.align		4
.L_373:
        /*08c4*/ 	.byte	0x04, 0x11
        /*08c6*/ 	.short	(.L_375 - .L_374)
	.align		4
.L_374:
        /*08c8*/ 	.word	index@(_ZN10layer_norm13ln_bwd_kernelINS_13Kernel_traitsIf6__halfS2_S2_fjLj1536ELj1ELj1ELj4ELj8ENS_18Kernel_traits_baseILj1536EfS2_S2_S2_fjLj128EEEEELb0ELb1ELb1ELb0EEEvNS_9BwdParamsE)
        /*08cc*/ 	.word	0x00000000


	//----- nvinfo : EIATTR_REGCOUNT
	.align		4
.L_375:
        /*08d0*/ 	.byte	0x04, 0x2f
        /*08d2*/ 	.short	(.L_377 - .L_376)
	.align		4
.L_376:
        /*08d4*/ 	.word	index@(_ZN10layer_norm13ln_bwd_kernelINS_13Kernel_traitsIf6__halfS2_S2_fjLj1536ELj1ELj1ELj4ELj8ENS_18Kernel_traits_baseILj1536EfS2_S2_S2_fjLj128EEEEELb0ELb1ELb0ELb1EEEvNS_9BwdParamsE)
        /*08d8*/ 	.word	0x0000007f


	//----- nvinfo : EIATTR_FRAME_SIZE
	.align		4
.L_377:
        /*08dc*/ 	.byte	0x04, 0x11
        /*08de*/ 	.short	(.L_379 - .L_378)
	.align		4
.L_378:
        /*08e0*/ 	.word	index@(_ZN10layer_norm13ln_bwd_kernelINS_13Kernel_traitsIf6__halfS2_S2_fjLj1536ELj1ELj1ELj4ELj8ENS_18Kernel_traits_baseILj1536EfS2_S2_S2_fjLj128EEEEELb0ELb1ELb0ELb1EEEvNS_9BwdParamsE)
        /*08e4*/ 	.word	0x00000000


	//----- nvinfo : EIATTR_REGCOUNT
	.align		4
.L_379:
        /*08e8*/ 	.byte	0x04, 0x2f
        /*08ea*/ 	.short	(.L_381 - .L_380)
	.align		4
.L_380:
        /*08ec*/ 	.word	index@(_ZN10layer_norm13ln_bwd_kernelINS_13Kernel_traitsIf6__halfS2_S2_fjLj1536ELj1ELj1ELj4ELj8ENS_18Kernel_traits_baseILj1536EfS2_S2_S2_fjLj128EEEEELb0ELb1ELb0ELb0EEEvNS_9BwdParamsE)
        /*08f0*/ 	.word	0x0000007c


	//----- nvinfo : EIATTR_FRAME_SIZE
	.align		4
.L_381:
        /*08f4*/ 	.byte	0x04, 0x11
        /*08f6*/ 	.short	(.L_383 - .L_382)
	.align		4
.L_382:
        /*08f8*/ 	.word	index@(_ZN10layer_norm13ln_bwd_kernelINS_13Kernel_traitsIf6__halfS2_S2_fjLj1536ELj1ELj1ELj4ELj8ENS_18Kernel_traits_baseILj1536EfS2_S2_S2_fjLj128EEEEELb0ELb1ELb0ELb0EEEvNS_9BwdParamsE)
        /*08fc*/ 	.word	0x00000000


	//----- nvinfo : EIATTR_REGCOUNT
	.align		4
.L_383:
        /*0900*/ 	.byte	0x04, 0x2f
        /*0902*/ 	.short	(.L_385 - .L_384)
	.align		4
.L_384:
        /*0904*/ 	.word	index@(_ZN10layer_norm13ln_bwd_kernelINS_13Kernel_traitsIf6__halfS2_S2_fjLj1536ELj1ELj1ELj4ELj8ENS_18Kernel_traits_baseILj1536EfS2_S2_S2_fjLj128EEEEELb0ELb0ELb1ELb1EEEvNS_9BwdParamsE)
        /*0908*/ 	.word	0x00000060


	//----- nvinfo : EIATTR_FRAME_SIZE
	.align		4
.L_385:
        /*090c*/ 	.byte	0x04, 0x11
        /*090e*/ 	.short	(.L_387 - .L_386)
	.align		4
.L_386:
        /*0910*/ 	.word	index@(_ZN10layer_norm13ln_bwd_kernelINS_13Kernel_traitsIf6__halfS2_S2_fjLj1536ELj1ELj1ELj4ELj8ENS_18Kernel_traits_baseILj1536EfS2_S2_S2_fjLj128EEEEELb0ELb0ELb1ELb1EEEvNS_9BwdParamsE)
        /*0914*/ 	.word	0x00000000


	//----- nvinfo : EIATTR_REGCOUNT
	.align		4
.L_387:
        /*0918*/ 	.byte	0x04, 0x2f
        /*091a*/ 	.short	(.L_389 - .L_388)
	.align		4
.L_388:
        /*091c*/ 	.word	index@(_ZN10layer_norm13ln_bwd_kernelINS_13Kernel_traitsIf6__halfS2_S2_fjLj1536ELj1ELj1ELj4ELj8ENS_18Kernel_traits_baseILj1536EfS2_S2_S2_fjLj128EEEEELb0ELb0ELb1ELb0EEEvNS_9BwdParamsE)
        /*0920*/ 	.word	0x00000060


	//----- nvinfo : EIATTR_FRAME_SIZE
	.align		4
.L_389:
        /*0924*/ 	.byte	0x04, 0x11
        /*0926*/ 	.short	(.L_391 - .L_390)
	.align		4
.L_390:
        /*0928*/ 	.word	index@(_ZN10layer_norm13ln_bwd_kernelINS_13Kernel_traitsIf6__halfS2_S2_fjLj1536ELj1ELj1ELj4ELj8ENS_18Kernel_traits_baseILj1536EfS2_S2_S2_fjLj128EEEEELb0ELb0ELb1ELb0EEEvNS_9BwdParamsE)
        /*092c*/ 	.word	0x00000000


	//----- nvinfo : EIATTR_REGCOUNT
	.align		4
.L_391:
        /*0930*/ 	.byte	0x04, 0x2f
        /*0932*/ 	.short	(.L_393 - .L_392)
	.align		4
.L_392:
        /*0934*/ 	.word	index@(_ZN10layer_norm13ln_bwd_kernelINS_13Kernel_traitsIf6__halfS2_S2_fjLj1536ELj1ELj1ELj4ELj8ENS_18Kernel_traits_baseILj1536EfS2_S2_S2_fjLj128EEEEELb0ELb0ELb0ELb1EEEvNS_9BwdParamsE)
        /*0938*/ 	.word	0x00000060


	//----- nvinfo : EIATTR_FRAME_SIZE
	.align		4
.L_393:
        /*093c*/ 	.byte	0x04, 0x11
        /*093e*/ 	.short	(.L_395 - .L_394)
	.align		4
.L_394:
        /*0940*/ 	.word	index@(_ZN10layer_norm13ln_bwd_kernelINS_13Kernel_traitsIf6__halfS2_S2_fjLj1536ELj1ELj1ELj4ELj8ENS_18Kernel_traits_baseILj1536EfS2_S2_S2_fjLj128EEEEELb0ELb0ELb0ELb1EEEvNS_9BwdParamsE)
        /*0944*/ 	.word	0x00000000


	//----- nvinfo : EIATTR_REGCOUNT
	.align		4
.L_395:
        /*0948*/ 	.byte	0x04, 0x2f
        /*094a*/ 	.short	(.L_397 - .L_396)
	.align		4
.L_396:
        /*094c*/ 	.word	index@(_ZN10layer_norm13ln_bwd_kernelINS_13Kernel_traitsIf6__halfS2_S2_fjLj1536ELj1ELj1ELj4ELj8ENS_18Kernel_traits_baseILj1536EfS2_S2_S2_fjLj128EEEEELb0ELb0ELb0ELb0EEEvNS_9BwdParamsE)
        /*0950*/ 	.word	0x00000060


	//----- nvinfo : EIATTR_FRAME_SIZE
	.align		4
.L_397:
        /*0954*/ 	.byte	0x04, 0x11
        /*0956*/ 	.short	(.L_399 - .L_398)
	.align		4
.L_398:
        /*0958*/ 	.word	index@(_ZN10layer_norm13ln_bwd_kernelINS_13Kernel_traitsIf6__halfS2_S2_fjLj1536ELj1ELj1ELj4ELj8ENS_18Kernel_traits_baseILj1536EfS2_S2_S2_fjLj128EEEEELb0ELb0ELb0ELb0EEEvNS_9BwdParamsE)
        /*095c*/ 	.word	0x00000000


	//----- nvinfo : EIATTR_REGCOUNT
	.align		4
.L_399:
        /*0960*/ 	.byte	0x04, 0x2f
        /*0962*/ 	.short	(.L_401 - .L_400)
	.align		4
.L_400:
        /*0964*/ 	.word	index@(_ZN10layer_norm13ln_bwd_kernelINS_13Kernel_traitsIf13__nv_bfloat16fS2_fjLj1536ELj1ELj1ELj4ELj8ENS_18Kernel_traits_baseILj1536EfS2_fS2_fjLj128EEEEELb1ELb1ELb1ELb1EEEvNS_9BwdParamsE)
        /*0968*/ 	.word	0x0000008e


	//----- nvinfo : EIATTR_FRAME_SIZE
	.align		4
.L_401:
        /*096c*/ 	.byte	0x04, 0x11
        /*096e*/ 	.short	(.L_403 - .L_402)
	.align		4
.L_402:
        /*0970*/ 	.word	index@(_ZN10layer_norm13ln_bwd_kernelINS_13Kernel_traitsIf13__nv_bfloat16fS2_fjLj1536ELj1ELj1ELj4ELj8ENS_18Kernel_traits_baseILj1536EfS2_fS2_fjLj128EEEEELb1ELb1ELb1ELb1EEEvNS_9BwdParamsE)
        /*0974*/ 	.word	0x00000000


	//----- nvinfo : EIATTR_REGCOUNT
	.align		4
.L_403:
        /*0978*/ 	.byte	0x04, 0x2f
        /*097a*/ 	.short	(.L_405 - .L_404)
	.align		4
.L_404:
        /*097c*/ 	.word	index@(_ZN10layer_norm22ln_bwd_finalize_kernelINS_22Kernel_traits_finalizeILj1536Ef13__nv_bfloat16fS2_fjLb1ELj1024ELj4ENS_18Kernel_traits_baseILj1536EfS2_fS2_fjLj1024EEEEELb1ELb1EEEvNS_9BwdParamsE)
        /*0980*/ 	.word	0x00000020


	//----- nvinfo : EIATTR_FRAME_SIZE
	.align		4
.L_405:
        /*0984*/ 	.byte	0x04, 0x11
        /*0986*/ 	.short	(.L_407 - .L_406)
	.align		4
.L_406:
        /*0988*/ 	.word	index@(_ZN10layer_norm22ln_bwd_finalize_kernelINS_22Kernel_traits_finalizeILj1536Ef13__nv_bfloat16fS2_fjLb1ELj1024ELj4ENS_18Kernel_traits_baseILj1536EfS2_fS2_fjLj1024EEEEELb1ELb1EEEvNS_9BwdParamsE)
        /*098c*/ 	.word	0x00000000


	//----- nvinfo : EIATTR_REGCOUNT
	.align		4
.L_407:
        /*0990*/ 	.byte	0x04, 0x2f
        /*0992*/ 	.short	(.L_409 - .L_408)
	.align		4
.L_408:
        /*0994*/ 	.word	index@(_ZN10layer_norm13ln_bwd_kernelINS_13Kernel_traitsIf13__nv_bfloat16fS2_fjLj1536ELj1ELj1ELj4ELj8ENS_18Kernel_traits_baseILj1536EfS2_fS2_fjLj128EEEEELb1ELb1ELb1ELb0EEEvNS_9BwdParamsE)
        /*0998*/ 	.word	0x00000090


	//----- nvinfo : EIATTR_FRAME_SIZE
	.align		4
.L_409:
        /*099c*/ 	.byte	0x04, 0x11
        /*099e*/ 	.short	(.L_411 - .L_410)
	.align		4
.L_410:
        /*09a0*/ 	.word	index@(_ZN10layer_norm13ln_bwd_kernelINS_13Kernel_traitsIf13__nv_bfloat16fS2_fjLj1536ELj1ELj1ELj4ELj8ENS_18Kernel_traits_baseILj1536EfS2_fS2_fjLj128EEEEELb1ELb1ELb1ELb0EEEvNS_9BwdParamsE)
        /*09a4*/ 	.word	0x00000000


	//----- nvinfo : EIATTR_REGCOUNT
	.align		4
.L_411:
        /*09a8*/ 	.byte	0x04, 0x2f
        /*09aa*/ 	.short	(.L_413 - .L_412)
	.align		4
.L_412:
        /*09ac*/ 	.word	index@(_ZN10layer_norm22ln_bwd_finalize_kernelINS_22Kernel_traits_finalizeILj1536Ef13__nv_bfloat16fS2_fjLb1ELj1024ELj4ENS_18Kernel_traits_baseILj1536EfS2_fS2_fjLj1024EEEEELb1ELb0EEEvNS_9BwdParamsE)
        /*09b0*/ 	.word	0x00000020


	//----- nvinfo : EIATTR_FRAME_SIZE
	.align		4
.L_413:
        /*09b4*/ 	.byte	0x04, 0x11
        /*09b6*/ 	.short	(.L_415 - .L_414)
	.align		4
.L_414:
        /*09b8*/ 	.word	index@(_ZN10layer_norm22ln_bwd_finalize_kernelINS_22Kernel_traits_finalizeILj1536Ef13__nv_bfloat16fS2_fjLb1ELj1024ELj4ENS_18Kernel_traits_baseILj1536EfS2_fS2_fjLj1024EEEEELb1ELb0EEEvNS_9BwdParamsE)
        /*09bc*/ 	.word	0x00000000


	//----- nvinfo : EIATTR_REGCOUNT
	.align		4
.L_415:
        /*09c0*/ 	.byte	0x04, 0x2f
        /*09c2*/ 	.short	(.L_417 - .L_416)
	.align		4
.L_416:
        /*09c4*/ 	.word	index@(_ZN10layer_norm13ln_bwd_kernelINS_13Kernel_traitsIf13__nv_bfloat16fS2_fjLj1536ELj1ELj1ELj4ELj8ENS_18Kernel_traits_baseILj1536EfS2_fS2_fjLj128EEEEELb1ELb1ELb0ELb1EEEvNS_9BwdParamsE)
        /*09c8*/ 	.word	0x00000080


	//----- nvinfo : EIATTR_FRAME_SIZE
	.align		4
.L_417:
        /*09cc*/ 	.byte	0x04, 0x11
        /*09ce*/ 	.short	(.L_419 - .L_418)
	.align		4
.L_418:
        /*09d0*/ 	.word	index@(_ZN10layer_norm13ln_bwd_kernelINS_13Kernel_traitsIf13__nv_bfloat16fS2_fjLj1536ELj1ELj1ELj4ELj8ENS_18Kernel_traits_baseILj1536EfS2_fS2_fjLj128EEEEELb1ELb1ELb0ELb1EEEvNS_9BwdParamsE)
        /*09d4*/ 	.word	0x00000000


	//----- nvinfo : EIATTR_REGCOUNT
	.align		4
.L_419:
        /*09d8*/ 	.byte	0x04, 0x2f
        /*09da*/ 	.short	(.L_421 - .L_420)
	.align		4
.L_420:
        /*09dc*/ 	.word	index@(_ZN10layer_norm13ln_bwd_kernelINS_13Kernel_traitsIf13__nv_bfloat16fS2_fjLj1536ELj1ELj1ELj4ELj8ENS_18Kernel_traits_baseILj1536EfS2_fS2_fjLj128EEEEELb1ELb1ELb0ELb0EEEvNS_9BwdParamsE)
        /*09e0*/ 	.word	0x00000080


	//----- nvinfo : EIATTR_FRAME_SIZE
	.align		4
.L_421:
        /*09e4*/ 	.byte	0x04, 0x11
        /*09e6*/ 	.short	(.L_423 - .L_422)
	.align		4
.L_422:
        /*09e8*/ 	.word	index@(_ZN10layer_norm13ln_bwd_kernelINS_13Kernel_traitsIf13__nv_bfloat16fS2_fjLj1536ELj1ELj1ELj4ELj8ENS_18Kernel_traits_baseILj1536EfS2_fS2_fjLj128EEEEELb1ELb1ELb0ELb0EEEvNS_9BwdParamsE)
        /*09ec*/ 	.word	0x00000000


	//----- nvinfo : EIATTR_REGCOUNT
	.align		4
.L_423:
        /*09f0*/ 	.byte	0x04, 0x2f
        /*09f2*/ 	.short	(.L_425 - .L_424)
	.align		4
.L_424:
        /*09f4*/ 	.word	index@(_ZN10layer_norm13ln_bwd_kernelINS_13Kernel_traitsIf13__nv_bfloat16fS2_fjLj1536ELj1ELj1ELj4ELj8ENS_18Kernel_traits_baseILj1536EfS2_fS2_fjLj128EEEEELb1ELb0ELb1ELb1EEEvNS_9BwdParamsE)
        /*09f8*/ 	.word	0x00000079


	//----- nvinfo : EIATTR_FRAME_SIZE
	.align		4
.L_425:
        /*09fc*/ 	.byte	0x04, 0x11
        /*09fe*/ 	.short	(.L_427 - .L_426)
	.align		4
.L_426:
        /*0a00*/ 	.word	index@(_ZN10layer_norm13ln_bwd_kernelINS_13Kernel_traitsIf13__nv_bfloat16fS2_fjLj1536ELj1ELj1ELj4ELj8ENS_18Kernel_traits_baseILj1536EfS2_fS2_fjLj128EEEEELb1ELb0ELb1ELb1EEEvNS_9BwdParamsE)
        /*0a04*/ 	.word	0x00000000


	//----- nvinfo : EIATTR_REGCOUNT
	.align		4
.L_427:
        /*0a08*/ 	.byte	0x04, 0x2f
        /*0a0a*/ 	.short	(.L_429 - .L_428)
	.align		4
.L_428:
        /*0a0c*/ 	.word	index@(_ZN10layer_norm22ln_bwd_finalize_kernelINS_22Kernel_traits_finalizeILj1536Ef13__nv_bfloat16fS2_fjLb0ELj1024ELj4ENS_18Kernel_traits_baseILj1536EfS2_fS2_fjLj1024EEEEELb0ELb1EEEvNS_9BwdParamsE)
        /*0a10*/ 	.word	0x00000020


	//----- nvinfo : EIATTR_FRAME_SIZE
	.align		4
.L_429:
        /*0a14*/ 	.byte	0x04, 0x11
        /*0a16*/ 	.short	(.L_431 - .L_430)
	.align		4
.L_430:
        /*0a18*/ 	.word	index@(_ZN10layer_norm22ln_bwd_finalize_kernelINS_22Kernel_traits_finalizeILj1536Ef13__nv_bfloat16fS2_fjLb0ELj1024ELj4ENS_18Kernel_traits_baseILj1536EfS2_fS2_fjLj1024EEEEELb0ELb1EEEvNS_9BwdParamsE)
        /*0a1c*/ 	.word	0x00000000


	//----- nvinfo : EIATTR_REGCOUNT
	.align		4
.L_431:
        /*0a20*/ 	.byte	0x04, 0x2f
        /*0a22*/ 	.short	(.L_433 - .L_432)
	.align		4
.L_432:
        /*0a24*/ 	.word	index@(_ZN10layer_norm13ln_bwd_kernelINS_13Kernel_traitsIf13__nv_bfloat16fS2_fjLj1536ELj1ELj1ELj4ELj8ENS_18Kernel_traits_baseILj1536EfS2_fS2_fjLj128EEEEELb1ELb0ELb1ELb0EEEvNS_9BwdParamsE)
        /*0a28*/ 	.word	0x00000070


	//----- nvinfo : EIATTR_FRAME_SIZE
	.align		4
.L_433:
        /*0a2c*/ 	.byte	0x04, 0x11
        /*0a2e*/ 	.short	(.L_435 - .L_434)
	.align		4
.L_434:
        /*0a30*/ 	.word	index@(_ZN10layer_norm13ln_bwd_kernelINS_13Kernel_traitsIf13__nv_bfloat16fS2_fjLj1536ELj1ELj1ELj4ELj8ENS_18Kernel_traits_baseILj1536EfS2_fS2_fjLj128EEEEELb1ELb0ELb1ELb0EEEvNS_9BwdParamsE)
        /*0a34*/ 	.word	0x00000000


	//----- nvinfo : EIATTR_REGCOUNT
	.align		4
.L_435:
        /*0a38*/ 	.byte	0x04, 0x2f
        /*0a3a*/ 	.short	(.L_437 - .L_436)
	.align		4
.L_436:
        /*0a3c*/ 	.word	index@(_ZN10layer_norm22ln_bwd_finalize_kernelINS_22Kernel_traits_finalizeILj1536Ef13__nv_bfloat16fS2_fjLb0ELj1024ELj4ENS_18Kernel_traits_baseILj1536EfS2_fS2_fjLj1024EEEEELb0ELb0EEEvNS_9BwdParamsE)
        /*0a40*/ 	.word	0x00000020


	//----- nvinfo : EIATTR_FRAME_SIZE
	.align		4
.L_437:
        /*0a44*/ 	.byte	0x04, 0x11
        /*0a46*/ 	.short	(.L_439 - .L_438)
	.align		4
.L_438:
        /*0a48*/ 	.word	index@(_ZN10layer_norm22ln_bwd_finalize_kernelINS_22Kernel_traits_finalizeILj1536Ef13__nv_bfloat16fS2_fjLb0ELj1024ELj4ENS_18Kernel_traits_baseILj1536EfS2_fS2_fjLj1024EEEEELb0ELb0EEEvNS_9BwdParamsE)
        /*0a4c*/ 	.word	0x00000000


	//----- nvinfo : EIATTR_REGCOUNT
	.align		4
.L_439:
        /*0a50*/ 	.byte	0x04, 0x2f
        /*0a52*/ 	.short	(.L_441 - .L_440)
	.align		4
.L_440:
        /*0a54*/ 	.word	index@(_ZN10layer_norm13ln_bwd_kernelINS_13Kernel_traitsIf13__nv_bfloat16fS2_fjLj1536ELj1ELj1ELj4ELj8ENS_18Kernel_traits_baseILj1536EfS2_fS2_fjLj128EEEEELb1ELb0ELb0ELb1EEEvNS_9BwdParamsE)
        /*0a58*/ 	.word	0x0000006d


	//----- nvinfo : EIATTR_FRAME_SIZE
	.align		4
.L_441:
        /*0a5c*/ 	.byte	0x04, 0x11
        /*0a5e*/ 	.short	(.L_443 - .L_442)
	.align		4
.L_442:
        /*0a60*/ 	.word	index@(_ZN10layer_norm13ln_bwd_kernelINS_13Kernel_traitsIf13__nv_bfloat16fS2_fjLj1536ELj1ELj1ELj4ELj8ENS_18Kernel_traits_baseILj1536EfS2_fS2_fjLj128EEEEELb1ELb0ELb0ELb1EEEvNS_9BwdParamsE)
        /*0a64*/ 	.word	0x00000000


	//----- nvinfo : EIATTR_REGCOUNT
	.align		4
.L_443:
        /*0a68*/ 	.byte	0x04, 0x2f
        /*0a6a*/ 	.short	(.L_445 - .L_444)
	.align		4
.L_444:
        /*0a6c*/ 	.word	index@(_ZN10layer_norm13ln_bwd_kernelINS_13Kernel_traitsIf13__nv_bfloat16fS2_fjLj1536ELj1ELj1ELj4ELj8ENS_18Kernel_traits_baseILj1536EfS2_fS2_fjLj128EEEEELb1ELb0ELb0ELb0EEEvNS_9BwdParamsE)
        /*0a70*/ 	.word	0x0000006a


	//----- nvinfo : EIATTR_FRAME_SIZE
	.align		4
.L_445:
        /*0a74*/ 	.byte	0x04, 0x11
        /*0a76*/ 	.short	(.L_447 - .L_446)
	.align		4
.L_446:
        /*0a78*/ 	.word	index@(_ZN10layer_norm13ln_bwd_kernelINS_13Kernel_traitsIf13__nv_bfloat16fS2_fjLj1536ELj1ELj1ELj4ELj8ENS_18Kernel_traits_baseILj1536EfS2_fS2_fjLj128EEEEELb1ELb0ELb0ELb0EEEvNS_9BwdParamsE)
        /*0a7c*/ 	.word	0x00000000


	//----- nvinfo : EIATTR_REGCOUNT
	.align		4
.L_447:
        /*0a80*/ 	.byte	0x04, 0x2f
        /*0a82*/ 	.short	(.L_449 - .L_448)
	.align		4
.L_448:
        /*0a84*/ 	.word	index@(_ZN10layer_norm13ln_bwd_kernelINS_13Kernel_traitsIf13__nv_bfloat16fS2_fjLj1536ELj1ELj1ELj4ELj8ENS_18Kernel_traits_baseILj1536EfS2_fS2_fjLj128EEEEELb0ELb1ELb1ELb1EEEvNS_9BwdParamsE)
        /*0a88*/ 	.word	0x0000009b


	//----- nvinfo : EIATTR_FRAME_SIZE
	.align		4
.L_449:
        /*0a8c*/ 	.byte	0x04, 0x11
        /*0a8e*/ 	.short	(.L_451 - .L_450)
	.align		4
.L_450:
        /*0a90*/ 	.word	index@(_ZN10layer_norm13ln_bwd_kernelINS_13Kernel_traitsIf13__nv_bfloat16fS2_fjLj1536ELj1ELj1ELj4ELj8ENS_18Kernel_traits_baseILj1536EfS2_fS2_fjLj128EEEEELb0ELb1ELb1ELb1EEEvNS_9BwdParamsE)
        /*0a94*/ 	.word	0x00000000


	//----- nvinfo : EIATTR_REGCOUNT
	.align		4
.L_451:
        /*0a98*/ 	.byte	0x04, 0x2f
        /*0a9a*/ 	.short	(.L_453 - .L_452)
	.align		4
.L_452:
        /*0a9c*/ 	.word	index@(_ZN10layer_norm13ln_bwd_kernelINS_13Kernel_traitsIf13__nv_bfloat16fS2_fjLj1536ELj1ELj1ELj4ELj8ENS_18Kernel_traits_baseILj1536EfS2_fS2_fjLj128EEEEELb0ELb1ELb1ELb0EEEvNS_9BwdParamsE)
        /*0aa0*/ 	.word	0x0000008c


	//----- nvinfo : EIATTR_FRAME_SIZE
	.align		4
.L_453:
        /*0aa4*/ 	.byte	0x04, 0x11
        /*0aa6*/ 	.short	(.L_455 - .L_454)
	.align		4
.L_454:
        /*0aa8*/ 	.word	index@(_ZN10layer_norm13ln_bwd_kernelINS_13Kernel_traitsIf13__nv_bfloat16fS2_fjLj1536ELj1ELj1ELj4ELj8ENS_18Kernel_traits_baseILj1536EfS2_fS2_fjLj128EEEEELb0ELb1ELb1ELb0EEEvNS_9BwdParamsE)
        /*0aac*/ 	.word	0x00000000


	//----- nvinfo : EIATTR_REGCOUNT
	.align		4
.L_455:
        /*0ab0*/ 	.byte	0x04, 0x2f
        /*0ab2*/ 	.short	(.L_457 - .L_456)
	.align		4
.L_456:
        /*0ab4*/ 	.word	index@(_ZN10layer_norm13ln_bwd_kernelINS_13Kernel_traitsIf13__nv_bfloat16fS2_fjLj1536ELj1ELj1ELj4ELj8ENS_18Kernel_traits_baseILj1536EfS2_fS2_fjLj128EEEEELb0ELb1ELb0ELb1EEEvNS_9BwdParamsE)
        /*0ab8*/ 	.word	0x00000080


	//----- nvinfo : EIATTR_FRAME_SIZE
	.align		4
.L_457:
        /*0abc*/ 	.byte	0x04, 0x11
        /*0abe*/ 	.short	(.L_459 - .L_458)
	.align		4
.L_458:
        /*0ac0*/ 	.word	index@(_ZN10layer_norm13ln_bwd_kernelINS_13Kernel_traitsIf13__nv_bfloat16fS2_fjLj1536ELj1ELj1ELj4ELj8ENS_18Kernel_traits_baseILj1536EfS2_fS2_fjLj128EEEEELb0ELb1ELb0ELb1EEEvNS_9BwdParamsE)
        /*0ac4*/ 	.word	0x00000000


	//----- nvinfo : EIATTR_REGCOUNT
	.align		4
.L_459:
        /*0ac8*/ 	.byte	0x04, 0x2f
        /*0aca*/ 	.short	(.L_461 - .L_460)
	.align		4
.L_460:
        /*0acc*/ 	.word	index@(_ZN10layer_norm13ln_bwd_kernelINS_13Kernel_traitsIf13__nv_bfloat16fS2_fjLj1536ELj1ELj1ELj4ELj8ENS_18Kernel_traits_baseILj1536EfS2_fS2_fjLj128EEEEELb0ELb1ELb0ELb0EEEvNS_9BwdParamsE)
        /*0ad0*/ 	.word	0x0000007e


	//----- nvinfo : EIATTR_FRAME_SIZE
	.align		4
.L_461:
        /*0ad4*/ 	.byte	0x04, 0x11
        /*0ad6*/ 	.short	(.L_463 - .L_462)
	.align		4
.L_462:
        /*0ad8*/ 	.word	index@(_ZN10layer_norm13ln_bwd_kernelINS_13Kernel_traitsIf13__nv_bfloat16fS2_fjLj1536ELj1ELj1ELj4ELj8ENS_18Kernel_traits_baseILj1536EfS2_fS2_fjLj128EEEEELb0ELb1ELb0ELb0EEEvNS_9BwdParamsE)
        /*0adc*/ 	.word	0x00000000


	//----- nvinfo : EIATTR_REGCOUNT
	.align		4
.L_463:
        /*0ae0*/ 	.byte	0x04, 0x2f
        /*0ae2*/ 	.short	(.L_465 - .L_464)
	.align		4
.L_464:
        /*0ae4*/ 	.word	index@(_ZN10layer_norm13ln_bwd_kernelINS_13Kernel_traitsIf13__nv_bfloat16fS2_fjLj1536ELj1ELj1ELj4ELj8ENS_18Kernel_traits_baseILj1536EfS2_fS2_fjLj128EEEEELb0ELb0ELb1ELb1EEEvNS_9BwdParamsE)
        /*0ae8*/ 	.word	0x00000075


	//----- nvinfo : EIATTR_FRAME_SIZE
	.align		4
.L_465:
        /*0aec*/ 	.byte	0x04, 0x11
        /*0aee*/ 	.short	(.L_467 - .L_466)
	.align		4
.L_466:
        /*0af0*/ 	.word	index@(_ZN10layer_norm13ln_bwd_kernelINS_13Kernel_traitsIf13__nv_bfloat16fS2_fjLj1536ELj1ELj1ELj4ELj8ENS_18Kernel_traits_baseILj1536EfS2_fS2_fjLj128EEEEELb0ELb0ELb1ELb1EEEvNS_9BwdParamsE)
        /*0af4*/ 	.word	0x00000000


	//----- nvinfo : EIATTR_REGCOUNT
	.align		4
.L_467:
        /*0af8*/ 	.byte	0x04, 0x2f
        /*0afa*/ 	.short	(.L_469 - .L_468)
	.align		4
.L_468:
        /*0afc*/ 	.word	index@(_ZN10layer_norm13ln_bwd_kernelINS_13Kernel_traitsIf13__nv_bfloat16fS2_fjLj1536ELj1ELj1ELj4ELj8ENS_18Kernel_traits_baseILj1536EfS2_fS2_fjLj128EEEEELb0ELb0ELb1ELb0EEEvNS_9BwdParamsE)
        /*0b00*/ 	.word	0x00000070


	//----- nvinfo : EIATTR_FRAME_SIZE
	.align		4
.L_469:
        /*0b04*/ 	.byte	0x04, 0x11
        /*0b06*/ 	.short	(.L_471 - .L_470)
	.align		4
.L_470:
        /*0b08*/ 	.word	index@(_ZN10layer_norm13ln_bwd_kernelINS_13Kernel_traitsIf13__nv_bfloat16fS2_fjLj1536ELj1ELj1ELj4ELj8ENS_18Kernel_traits_baseILj1536EfS2_fS2_fjLj128EEEEELb0ELb0ELb1ELb0EEEvNS_9BwdParamsE)
        /*0b0c*/ 	.word	0x00000000


	//----- nvinfo : EIATTR_REGCOUNT
	.align		4
.L_471:
        /*0b10*/ 	.byte	0x04, 0x2f
        /*0b12*/ 	.short	(.L_473 - .L_472)
	.align		4
.L_472:
        /*0b14*/ 	.word	index@(_ZN10layer_norm13ln_bwd_kernelINS_13Kernel_traitsIf13__nv_bfloat16fS2_fjLj1536ELj1ELj1ELj4ELj8ENS_18Kernel_traits_baseILj1536EfS2_fS2_fjLj128EEEEELb0ELb0ELb0ELb1EEEvNS_9BwdParamsE)
        /*0b18*/ 	.word	0x0000006b


	//----- nvinfo : EIATTR_FRAME_SIZE
	.align		4
.L_473:
        /*0b1c*/ 	.byte	0x04, 0x11
        /*0b1e*/ 	.short	(.L_475 - .L_474)
	.align		4
.L_474:
        /*0b20*/ 	.word	index@(_ZN10layer_norm13ln_bwd_kernelINS_13Kernel_traitsIf13__nv_bfloat16fS2_fjLj1536ELj1ELj1ELj4ELj8ENS_18Kernel_traits_baseILj1536EfS2_fS2_fjLj128EEEEELb0ELb0ELb0ELb1EEEvNS_9BwdParamsE)
        /*0b24*/ 	.word	0x00000000


	//----- nvinfo : EIATTR_REGCOUNT
	.align		4
.L_475:
        /*0b28*/ 	.byte	0x04, 0x2f
        /*0b2a*/ 	.short	(.L_477 - .L_476)
	.align		4
.L_476:
        /*0b2c*/ 	.word	index@(_ZN10layer_norm13ln_bwd_kernelINS_13Kernel_traitsIf13__nv_bfloat16fS2_fjLj1536ELj1ELj1ELj4ELj8ENS_18Kernel_traits_baseILj1536EfS2_fS2_fjLj128EEEEELb0ELb0ELb0ELb0EEEvNS_9BwdParamsE)
        /*0b30*/ 	.word	0x00000060


	//----- nvinfo : EIATTR_FRAME_SIZE
	.align		4
.L_477:
        /*0b34*/ 	.byte	0x04, 0x11
        /*0b36*/ 	.short	(.L_479 - .L_478)
	.align		4
.L_478:
        /*0b38*/ 	.word	index@(_ZN10layer_norm13ln_bwd_kernelINS_13Kernel_traitsIf13__nv_bfloat16fS2_fjLj1536ELj1ELj1ELj4ELj8ENS_18Kernel_traits_baseILj1536EfS2_fS2_fjLj128EEEEELb0ELb0ELb0ELb0EEEvNS_9BwdParamsE)
        /*0b3c*/ 	.word	0x00000000


	//----- nvinfo : EIATTR_REGCOUNT
	.align		4
.L_479:
        /*0b40*/ 	.byte	0x04, 0x2f
        /*0b42*/ 	.short	(.L_481 - .L_480)
	.align		4
.L_480:
        /*0b44*/ 	.word	index@(_ZN10layer_norm13ln_bwd_kernelINS_13Kernel_traitsI13__nv_bfloat16S2_fS2_fjLj1536ELj1ELj1ELj4ELj8ENS_18Kernel_traits_baseILj1536ES2_S2_fS2_fjLj128EEEEELb1ELb1ELb1ELb1EEEvNS_9BwdParamsE)
        /*0b48*/ 	.word	0x0000008e


	//----- nvinfo : EIATTR_FRAME_SIZE
	.align		4
.L_481:
        /*0b4c*/ 	.byte	0x04, 0x11
        /*0b4e*/ 	.short	(.L_483 - .L_482)
	.align		4
.L_482:
        /*0b50*/ 	.word	index@(_ZN10layer_norm13ln_bwd_kernelINS_13Kernel_traitsI13__nv_bfloat16S2_fS2_fjLj1536ELj1ELj1ELj4ELj8ENS_18Kernel_traits_baseILj1536ES2_S2_fS2_fjLj128EEEEELb1ELb1ELb1ELb1EEEvNS_9BwdParamsE)
        /*0b54*/ 	.word	0x00000000


	//----- nvinfo : EIATTR_REGCOUNT
	.align		4
.L_483:
        /*0b58*/ 	.byte	0x04, 0x2f
        /*0b5a*/ 	.short	(.L_485 - .L_484)
	.align		4
.L_484:
        /*0b5c*/ 	.word	index@(_ZN10layer_norm22ln_bwd_finalize_kernelINS_22Kernel_traits_finalizeILj1536E13__nv_bfloat16S2_fS2_fjLb1ELj1024ELj4ENS_18Kernel_traits_baseILj1536ES2_S2_fS2_fjLj1024EEEEELb1ELb1EEEvNS_9BwdParamsE)
        /*0b60*/ 	.word	0x00000020


	//----- nvinfo : EIATTR_FRAME_SIZE
	.align		4
.L_485:
        /*0b64*/ 	.byte	0x04, 0x11
        /*0b66*/ 	.short	(.L_487 - .L_486)
	.align		4
.L_486:
        /*0b68*/ 	.word	index@(_ZN10layer_norm22ln_bwd_finalize_kernelINS_22Kernel_traits_finalizeILj1536E13__nv_bfloat16S2_fS2_fjLb1ELj1024ELj4ENS_18Kernel_traits_baseILj1536ES2_S2_fS2_fjLj1024EEEEELb1ELb1EEEvNS_9BwdParamsE)
        /*0b6c*/ 	.word	0x00000000


	//----- nvinfo : EIATTR_REGCOUNT
	.align		4
.L_487:
        /*0b70*/ 	.byte	0x04, 0x2f
        /*0b72*/ 	.short	(.L_489 - .L_488)
	.align		4
.L_488:
        /*0b74*/ 	.word	index@(_ZN10layer_norm13ln_bwd_kernelINS_13Kernel_traitsI13__nv_bfloat16S2_fS2_fjLj1536ELj1ELj1ELj4ELj8ENS_18Kernel_traits_baseILj1536ES2_S2_fS2_fjLj128EEEEELb1ELb1ELb1ELb0EEEvNS_9BwdParamsE)
        /*0b78*/ 	.word	0x00000090


	//----- nvinfo : EIATTR_FRAME_SIZE
	.align		4
.L_489:
        /*0b7c*/ 	.byte	0x04, 0x11
        /*0b7e*/ 	.short	(.L_491 - .L_490)
	.align		4
.L_490:
        /*0b80*/ 	.word	index@(_ZN10layer_norm13ln_bwd_kernelINS_13Kernel_traitsI13__nv_bfloat16S2_fS2_fjLj1536ELj1ELj1ELj4ELj8ENS_18Kernel_traits_baseILj1536ES2_S2_fS2_fjLj128EEEEELb1ELb1ELb1ELb0EEEvNS_9BwdParamsE)
        /*0b84*/ 	.word	0x00000000


	//----- nvinfo : EIATTR_REGCOUNT
	.align		4
.L_491:
        /*0b88*/ 	.byte	0x04, 0x2f
        /*0b8a*/ 	.short	(.L_493 - .L_492)
	.align		4
.L_492:
        /*0b8c*/ 	.word	index@(_ZN10layer_norm22ln_bwd_finalize_kernelINS_22Kernel_traits_finalizeILj1536E13__nv_bfloat16S2_fS2_fjLb1ELj1024ELj4ENS_18Kernel_traits_baseILj1536ES2_S2_fS2_fjLj1024EEEEELb1ELb0EEEvNS_9BwdParamsE)
        /*0b90*/ 	.word	0x00000020


	//----- nvinfo : EIATTR_FRAME_SIZE
	.align		4
.L_493:
        /*0b94*/ 	.byte	0x04, 0x11
        /*0b96*/ 	.short	(.L_495 - .L_494)
	.align		4
.L_494:
        /*0b98*/ 	.word	index@(_ZN10layer_norm22ln_bwd_finalize_kernelINS_22Kernel_traits_finalizeILj1536E13__nv_bfloat16S2_fS2_fjLb1ELj1024ELj4ENS_18Kernel_traits_baseILj1536ES2_S2_fS2_fjLj1024EEEEELb1ELb0EEEvNS_9BwdParamsE)
        /*0b9c*/ 	.word	0x00000000


	//----- nvinfo : EIATTR_REGCOUNT
	.align		4
.L_495:
        /*0ba0*/ 	.byte	0x04, 0x2f
        /*0ba2*/ 	.short	(.L_497 - .L_496)
	.align		4
.L_496:
        /*0ba4*/ 	.word	index@(_ZN10layer_norm13ln_bwd_kernelINS_13Kernel_traitsI13__nv_bfloat16S2_fS2_fjLj1536ELj1ELj1ELj4ELj8ENS_18Kernel_traits_baseILj1536ES2_S2_fS2_fjLj128EEEEELb1ELb1ELb0ELb1EEEvNS_9BwdParamsE)
        /*0ba8*/ 	.word	0x00000080


	//----- nvinfo : EIATTR_FRAME_SIZE
	.align		4
.L_497:
        /*0bac*/ 	.byte	0x04, 0x11
        /*0bae*/ 	.short	(.L_499 - .L_498)
	.align		4
.L_498:
        /*0bb0*/ 	.word	index@(_ZN10layer_norm13ln_bwd_kernelINS_13Kernel_traitsI13__nv_bfloat16S2_fS2_fjLj1536ELj1ELj1ELj4ELj8ENS_18Kernel_traits_baseILj1536ES2_S2_fS2_fjLj128EEEEELb1ELb1ELb0ELb1EEEvNS_9BwdParamsE)
        /*0bb4*/ 	.word	0x00000000


	//----- nvinfo : EIATTR_REGCOUNT
	.align		4
.L_499:
        /*0bb8*/ 	.byte	0x04, 0x2f
        /*0bba*/ 	.short	(.L_501 - .L_500)
	.align		4
.L_500:
        /*0bbc*/ 	.word	index@(_ZN10layer_norm13ln_bwd_kernelINS_13Kernel_traitsI13__nv_bfloat16S2_fS2_fjLj1536ELj1ELj1ELj4ELj8ENS_18Kernel_traits_baseILj1536ES2_S2_fS2_fjLj128EEEEELb1ELb1ELb0ELb0EEEvNS_9BwdParamsE)
        /*0bc0*/ 	.word	0x00000080


	//----- nvinfo : EIATTR_FRAME_SIZE
	.align		4
.L_501:
        /*0bc4*/ 	.byte	0x04, 0x11
        /*0bc6*/ 	.short	(.L_503 - .L_502)
	.align		4
.L_502:
        /*0bc8*/ 	.word	index@(_ZN10layer_norm13ln_bwd_kernelINS_13Kernel_traitsI13__nv_bfloat16S2_fS2_fjLj1536ELj1ELj1ELj4ELj8ENS_18Kernel_traits_baseILj1536ES2_S2_fS2_fjLj128EEEEELb1ELb1ELb0ELb0EEEvNS_9BwdParamsE)
        /*0bcc*/ 	.word	0x00000000


	//----- nvinfo : EIATTR_REGCOUNT
	.align		4
.L_503:
        /*0bd0*/ 	.byte	0x04, 0x2f
        /*0bd2*/ 	.short	(.L_505 - .L_504)
	.align		4
.L_504:
        /*0bd4*/ 	.word	index@(_ZN10layer_norm13ln_bwd_kernelINS_13Kernel_traitsI13__nv_bfloat16S2_fS2_fjLj1536ELj1ELj1ELj4ELj8ENS_18Kernel_traits_baseILj1536ES2_S2_fS2_fjLj128EEEEELb1ELb0ELb1ELb1EEEvNS_9BwdParamsE)
        /*0bd8*/ 	.word	0x00000079


	//----- nvinfo : EIATTR_FRAME_SIZE
	.align		4
.L_505:
        /*0bdc*/ 	.byte	0x04, 0x11
        /*0bde*/ 	.short	(.L_507 - .L_506)
	.align		4
.L_506:
        /*0be0*/ 	.word	index@(_ZN10layer_norm13ln_bwd_kernelINS_13Kernel_traitsI13__nv_bfloat16S2_fS2_fjLj1536ELj1ELj1ELj4ELj8ENS_18Kernel_traits_baseILj1536ES2_S2_fS2_fjLj128EEEEELb1ELb0ELb1ELb1EEEvNS_9BwdParamsE)
        /*0be4*/ 	.word	0x00000000


	//----- nvinfo : EIATTR_REGCOUNT
	.align		4
.L_507:
        /*0be8*/ 	.byte	0x04, 0x2f
        /*0bea*/ 	.short	(.L_509 - .L_508)
	.align		4
.L_508:
        /*0bec*/ 	.word	index@(_ZN10layer_norm22ln_bwd_finalize_kernelINS_22Kernel_traits_finalizeILj1536E13__nv_bfloat16S2_fS2_fjLb0ELj1024ELj4ENS_18Kernel_traits_baseILj1536ES2_S2_fS2_fjLj1024EEEEELb0ELb1EEEvNS_9BwdParamsE)
        /*0bf0*/ 	.word	0x00000020


	//----- nvinfo : EIATTR_FRAME_SIZE
	.align		4
.L_509:
        /*0bf4*/ 	.byte	0x04, 0x11
        /*0bf6*/ 	.short	(.L_511 - .L_510)
	.align		4
.L_510:
        /*0bf8*/ 	.word	index@(_ZN10layer_norm22ln_bwd_finalize_kernelINS_22Kernel_traits_finalizeILj1536E13__nv_bfloat16S2_fS2_fjLb0ELj1024ELj4ENS_18Kernel_traits_baseILj1536ES2_S2_fS2_fjLj1024EEEEELb0ELb1EEEvNS_9BwdParamsE)
        /*0bfc*/ 	.word	0x00000000


	//----- nvinfo : EIATTR_REGCOUNT
	.align		4
.L_511:
        /*0c00*/ 	.byte	0x04, 0x2f
        /*0c02*/ 	.short	(.L_513 - .L_512)
	.align		4
.L_512:
        /*0c04*/ 	.word	index@(_ZN10layer_norm13ln_bwd_kernelINS_13Kernel_traitsI13__nv_bfloat16S2_fS2_fjLj1536ELj1ELj1ELj4ELj8ENS_18Kernel_traits_baseILj1536ES2_S2_fS2_fjLj128EEEEELb1ELb0ELb1ELb0EEEvNS_9BwdParamsE)
        /*0c08*/ 	.word	0x00000070


	//----- nvinfo : EIATTR_FRAME_SIZE
	.align		4
.L_513:
        /*0c0c*/ 	.byte	0x04, 0x11
        /*0c0e*/ 	.short	(.L_515 - .L_514)
	.align		4
.L_514:
        /*0c10*/ 	.word	index@(_ZN10layer_norm13ln_bwd_kernelINS_13Kernel_traitsI13__nv_bfloat16S2_fS2_fjLj1536ELj1ELj1ELj4ELj8ENS_18Kernel_traits_baseILj1536ES2_S2_fS2_fjLj128EEEEELb1ELb0ELb1ELb0EEEvNS_9BwdParamsE)
        /*0c14*/ 	.word	0x00000000


	//----- nvinfo : EIATTR_REGCOUNT
	.align		4
.L_515:
        /*0c18*/ 	.byte	0x04, 0x2f
        /*0c1a*/ 	.short	(.L_517 - .L_516)
	.align		4
.L_516:
        /*0c1c*/ 	.word	index@(_ZN10layer_norm22ln_bwd_finalize_kernelINS_22Kernel_traits_finalizeILj1536E13__nv_bfloat16S2_fS2_fjLb0ELj1024ELj4ENS_18Kernel_traits_baseILj1536ES2_S2_fS2_fjLj1024EEEEELb0ELb0EEEvNS_9BwdParamsE)
        /*0c20*/ 	.word	0x00000020


	//----- nvinfo : EIATTR_FRAME_SIZE
	.align		4
.L_517:
        /*0c24*/ 	.byte	0x04, 0x11
        /*0c26*/ 	.short	(.L_519 - .L_518)
	.align		4
.L_518:
        /*0c28*/ 	.word	index@(_ZN10layer_norm22ln_bwd_finalize_kernelINS_22Kernel_traits_finalizeILj1536E13__nv_bfloat16S2_fS2_fjLb0ELj1024ELj4ENS_18Kernel_traits_baseILj1536ES2_S2_fS2_fjLj1024EEEEELb0ELb0EEEvNS_9BwdParamsE)
        /*0c2c*/ 	.word	0x00000000


	//----- nvinfo : EIATTR_REGCOUNT
	.align		4
.L_519:
        /*0c30*/ 	.byte	0x04, 0x2f
        /*0c32*/ 	.short	(.L_521 - .L_520)
	.align		4
.L_520:
        /*0c34*/ 	.word	index@(_ZN10layer_norm13ln_bwd_kernelINS_13Kernel_traitsI13__nv_bfloat16S2_fS2_fjLj1536ELj1ELj1ELj4ELj8ENS_18Kernel_traits_baseILj1536ES2_S2_fS2_fjLj128EEEEELb1ELb0ELb0ELb1EEEvNS_9BwdParamsE)
        /*0c38*/ 	.word	0x0000006d


	//----- nvinfo : EIATTR_FRAME_SIZE
	.align		4
.L_521:
        /*0c3c*/ 	.byte	0x04, 0x11
        /*0c3e*/ 	.short	(.L_523 - .L_522)
	.align		4
.L_522:
        /*0c40*/ 	.word	index@(_ZN10layer_norm13ln_bwd_kernelINS_13Kernel_traitsI13__nv_bfloat16S2_fS2_fjLj1536ELj1ELj1ELj4ELj8ENS_18Kernel_traits_baseILj1536ES2_S2_fS2_fjLj128EEEEELb1ELb0ELb0ELb1EEEvNS_9BwdParamsE)
        /*0c44*/ 	.word	0x00000000


	//----- nvinfo : EIATTR_REGCOUNT
	.align		4
.L_523:
        /*0c48*/ 	.byte	0x04, 0x2f
        /*0c4a*/ 	.short	(.L_525 - .L_524)
	.align		4
.L_524:
        /*0c4c*/ 	.word	index@(_ZN10layer_norm13ln_bwd_kernelINS_13Kernel_traitsI13__nv_bfloat16S2_fS2_fjLj1536ELj1ELj1ELj4ELj8ENS_18Kernel_traits_baseILj1536ES2_S2_fS2_fjLj128EEEEELb1ELb0ELb0ELb0EEEvNS_9BwdParamsE)
        /*0c50*/ 	.word	0x0000006c


	//----- nvinfo : EIATTR_FRAME_SIZE
	.align		4
.L_525:
        /*0c54*/ 	.byte	0x04, 0x11
        /*0c56*/ 	.short	(.L_527 - .L_526)
	.align		4
.L_526:
        /*0c58*/ 	.word	index@(_ZN10layer_norm13ln_bwd_kernelINS_13Kernel_traitsI13__nv_bfloat16S2_fS2_fjLj1536ELj1ELj1ELj4ELj8ENS_18Kernel_traits_baseILj1536ES2_S2_fS2_fjLj128EEEEELb1ELb0ELb0ELb0EEEvNS_9BwdParamsE)
        /*0c5c*/ 	.word	0x00000000


	//----- nvinfo : EIATTR_REGCOUNT
	.align		4
.L_527:
        /*0c60*/ 	.byte	0x04, 0x2f
        /*0c62*/ 	.short	(.L_529 - .L_528)
	.align		4
.L_528:
        /*0c64*/ 	.word	index@(_ZN10layer_norm13ln_bwd_kernelINS_13Kernel_traitsI13__nv_bfloat16S2_fS2_fjLj1536ELj1ELj1ELj4ELj8ENS_18Kernel_traits_baseILj1536ES2_S2_fS2_fjLj128EEEEELb0ELb1ELb1ELb1EEEvNS_9BwdParamsE)
        /*0c68*/ 	.word	0x0000009b


	//----- nvinfo : EIATTR_FRAME_SIZE
	.align		4
.L_529:
        /*0c6c*/ 	.byte	0x04, 0x11
        /*0c6e*/ 	.short	(.L_531 - .L_530)
	.align		4
.L_530:
        /*0c70*/ 	.word	index@(_ZN10layer_norm13ln_bwd_kernelINS_13Kernel_traitsI13__nv_bfloat16S2_fS2_fjLj1536ELj1ELj1ELj4ELj8ENS_18Kernel_traits_baseILj1536ES2_S2_fS2_fjLj128EEEEELb0ELb1ELb1ELb1EEEvNS_9BwdParamsE)
        /*0c74*/ 	.word	0x00000000


	//----- nvinfo : EIATTR_REGCOUNT
	.align		4
.L_531:
        /*0c78*/ 	.byte	0x04, 0x2f
        /*0c7a*/ 	.short	(.L_533 - .L_532)
	.align		4
.L_532:
        /*0c7c*/ 	.word	index@(_ZN10layer_norm13ln_bwd_kernelINS_13Kernel_traitsI13__nv_bfloat16S2_fS2_fjLj1536ELj1ELj1ELj4ELj8ENS_18Kernel_traits_baseILj1536ES2_S2_fS2_fjLj128EEEEELb0ELb1ELb1ELb0EEEvNS_9BwdParamsE)
        /*0c80*/ 	.word	0x0000008b


	//----- nvinfo : EIATTR_FRAME_SIZE
	.align		4
.L_533:
        /*0c84*/ 	.byte	0x04, 0x11
        /*0c86*/ 	.short	(.L_535 - .L_534)
	.align		4
.L_534:
        /*0c88*/ 	.word	index@(_ZN10layer_norm13ln_bwd_kernelINS_13Kernel_traitsI13__nv_bfloat16S2_fS2_fjLj1536ELj1ELj1ELj4ELj8ENS_18Kernel_traits_baseILj1536ES2_S2_fS2_fjLj128EEEEELb0ELb1ELb1ELb0EEEvNS_9BwdParamsE)
        /*0c8c*/ 	.word	0x00000000


	//----- nvinfo : EIATTR_REGCOUNT
	.align		4
.L_535:
        /*0c90*/ 	.byte	0x04, 0x2f
        /*0c92*/ 	.short	(.L_537 - .L_536)
	.align		4
.L_536:
        /*0c94*/ 	.word	index@(_ZN10layer_norm13ln_bwd_kernelINS_13Kernel_traitsI13__nv_bfloat16S2_fS2_fjLj1536ELj1ELj1ELj4ELj8ENS_18Kernel_traits_baseILj1536ES2_S2_fS2_fjLj128EEEEELb0ELb1ELb0ELb1EEEvNS_9BwdParamsE)
        /*0c98*/ 	.word	0x0000007f


	//----- nvinfo : EIATTR_FRAME_SIZE
	.align		4
.L_537:
        /*0c9c*/ 	.byte	0x04, 0x11
        /*0c9e*/ 	.short	(.L_539 - .L_538)
	.align		4
.L_538:
        /*0ca0*/ 	.word	index@(_ZN10layer_norm13ln_bwd_kernelINS_13Kernel_traitsI13__nv_bfloat16S2_fS2_fjLj1536ELj1ELj1ELj4ELj8ENS_18Kernel_traits_baseILj1536ES2_S2_fS2_fjLj128EEEEELb0ELb1ELb0ELb1EEEvNS_9BwdParamsE)
        /*0ca4*/ 	.word	0x00000000


	//----- nvinfo : EIATTR_REGCOUNT
	.align		4
.L_539:
        /*0ca8*/ 	.byte	0x04, 0x2f
        /*0caa*/ 	.short	(.L_541 - .L_540)
	.align		4
.L_540:
        /*0cac*/ 	.word	index@(_ZN10layer_norm13ln_bwd_kernelINS_13Kernel_traitsI13__nv_bfloat16S2_fS2_fjLj1536ELj1ELj1ELj4ELj8ENS_18Kernel_traits_baseILj1536ES2_S2_fS2_fjLj128EEEEELb0ELb1ELb0ELb0EEEvNS_9BwdParamsE)
        /*0cb0*/ 	.word	0x0000007f


	//----- nvinfo : EIATTR_FRAME_SIZE
	.align		4
.L_541:
        /*0cb4*/ 	.byte	0x04, 0x11
        /*0cb6*/ 	.short	(.L_543 - .L_542)
	.align		4
.L_542:
        /*0cb8*/ 	.word	index@(_ZN10layer_norm13ln_bwd_kernelINS_13Kernel_traitsI13__nv_bfloat16S2_fS2_fjLj1536ELj1ELj1ELj4ELj8ENS_18Kernel_traits_baseILj1536ES2_S2_fS2_fjLj128EEEEELb0ELb1ELb0ELb0EEEvNS_9BwdParamsE)
        /*0cbc*/ 	.word	0x00000000


	//----- nvinfo : EIATTR_REGCOUNT
	.align		4
.L_543:
        /*0cc0*/ 	.byte	0x04, 0x2f
        /*0cc2*/ 	.short	(.L_545 - .L_544)
	.align		4
.L_544:
        /*0cc4*/ 	.word	index@(_ZN10layer_norm13ln_bwd_kernelINS_13Kernel_traitsI13__nv_bfloat16S2_fS2_fjLj1536ELj1ELj1ELj4ELj8ENS_18Kernel_traits_baseILj1536ES2_S2_fS2_fjLj128EEEEELb0ELb0ELb1ELb1EEEvNS_9BwdParamsE)
        /*0cc8*/ 	.word	0x00000072


	//----- nvinfo : EIATTR_FRAME_SIZE
	.align		4
.L_545:
        /*0ccc*/ 	.byte	0x04, 0x11
        /*0cce*/ 	.short	(.L_547 - .L_546)
	.align		4
.L_546:
        /*0cd0*/ 	.word	index@(_ZN10layer_norm13ln_bwd_kernelINS_13Kernel_traitsI13__nv_bfloat16S2_fS2_fjLj1536ELj1ELj1ELj4ELj8ENS_18Kernel_traits_baseILj1536ES2_S2_fS2_fjLj128EEEEELb0ELb0ELb1ELb1EEEvNS_9BwdParamsE)
        /*0cd4*/ 	.word	0x00000000


	//----- nvinfo : EIATTR_REGCOUNT
	.align		4
.L_547:
        /*0cd8*/ 	.byte	0x04, 0x2f
        /*0cda*/ 	.short	(.L_549 - .L_548)
	.align		4
.L_548:
        /*0cdc*/ 	.word	index@(_ZN10layer_norm13ln_bwd_kernelINS_13Kernel_traitsI13__nv_bfloat16S2_fS2_fjLj1536ELj1ELj1ELj4ELj8ENS_18Kernel_traits_baseILj1536ES2_S2_fS2_fjLj128EEEEELb0ELb0ELb1ELb0EEEvNS_9BwdParamsE)
        /*0ce0*/ 	.word	0x0000006f


	//----- nvinfo : EIATTR_FRAME_SIZE
	.align		4
.L_549:
        /*0ce4*/ 	.byte	0x04, 0x11
        /*0ce6*/ 	.short	(.L_551 - .L_550)
	.align		4
.L_550:
        /*0ce8*/ 	.word	index@(_ZN10layer_norm13ln_bwd_kernelINS_13Kernel_traitsI13__nv_bfloat16S2_fS2_fjLj1536ELj1ELj1ELj4ELj8ENS_18Kernel_traits_baseILj1536ES2_S2_fS2_fjLj128EEEEELb0ELb0ELb1ELb0EEEvNS_9BwdParamsE)
        /*0cec*/ 	.word	0x00000000


	//----- nvinfo : EIATTR_REGCOUNT
	.align		4
.L_551:
        /*0cf0*/ 	.byte	0x04, 0x2f
        /*0cf2*/ 	.short	(.L_553 - .L_552)
	.align		4
.L_552:
        /*0cf4*/ 	.word	index@(_ZN10layer_norm13ln_bwd_kernelINS_13Kernel_traitsI13__nv_bfloat16S2_fS2_fjLj1536ELj1ELj1ELj4ELj8ENS_18Kernel_traits_baseILj1536ES2_S2_fS2_fjLj128EEEEELb0ELb0ELb0ELb1EEEvNS_9BwdParamsE)
        /*0cf8*/ 	.word	0x00000060


	//----- nvinfo : EIATTR_FRAME_SIZE
	.align		4
.L_553:
        /*0cfc*/ 	.byte	0x04, 0x11
        /*0cfe*/ 	.short	(.L_555 - .L_554)
	.align		4
.L_554:
        /*0d00*/ 	.word	index@(_ZN10layer_norm13ln_bwd_kernelINS_13Kernel_traitsI13__nv_bfloat16S2_fS2_fjLj1536ELj1ELj1ELj4ELj8ENS_18Kernel_traits_baseILj1536ES2_S2_fS2_fjLj128EEEEELb0ELb0ELb0ELb1EEEvNS_9BwdParamsE)
        /*0d04*/ 	.word	0x00000000


	//----- nvinfo : EIATTR_REGCOUNT
	.align		4
.L_555:
        /*0d08*/ 	.byte	0x04, 0x2f
        /*0d0a*/ 	.short	(.L_557 - .L_556)
	.align		4
.L_556:
        /*0d0c*/ 	.word	index@(_ZN10layer_norm13ln_bwd_kernelINS_13Kernel_traitsI13__nv_bfloat16S2_fS2_fjLj1536ELj1ELj1ELj4ELj8ENS_18Kernel_traits_baseILj1536ES2_S2_fS2_fjLj128EEEEELb0ELb0ELb0ELb0EEEvNS_9BwdParamsE)
        /*0d10*/ 	.word	0x00000060


	//----- nvinfo : EIATTR_FRAME_SIZE
	.align		4
.L_557:
        /*0d14*/ 	.byte	0x04, 0x11
        /*0d16*/ 	.short	(.L_559 - .L_558)
	.align		4
.L_558:
        /*0d18*/ 	.word	index@(_ZN10layer_norm13ln_bwd_kernelINS_13Kernel_traitsI13__nv_bfloat16S2_fS2_fjLj1536ELj1ELj1ELj4ELj8ENS_18Kernel_traits_baseILj1536ES2_S2_fS2_fjLj128EEEEELb0ELb0ELb0ELb0EEEvNS_9BwdParamsE)
        /*0d1c*/ 	.word	0x00000000


	//----- nvinfo : EIATTR_REGCOUNT
	.align		4
.L_559:
        /*0d20*/ 	.byte	0x04, 0x2f
        /*0d22*/ 	.short	(.L_561 - .L_560)
	.align		4
.L_560:
        /*0d24*/ 	.word	index@(_ZN10layer_norm13ln_bwd_kernelINS_13Kernel_traitsIf13__nv_bfloat16S2_S2_fjLj1536ELj1ELj1ELj4ELj8ENS_18Kernel_traits_baseILj1536EfS2_S2_S2_fjLj128EEEEELb1ELb1ELb1ELb1EEEvNS_9BwdParamsE)
        /*0d28*/ 	.word	0x00000088


	//----- nvinfo : EIATTR_FRAME_SIZE
	.align		4
.L_561:
        /*0d2c*/ 	.byte	0x04, 0x11
        /*0d2e*/ 	.short	(.L_563 - .L_562)
	.align		4
.L_562:
        /*0d30*/ 	.word	index@(_ZN10layer_norm13ln_bwd_kernelINS_13Kernel_traitsIf13__nv_bfloat16S2_S2_fjLj1536ELj1ELj1ELj4ELj8ENS_18Kernel_traits_baseILj1536EfS2_S2_S2_fjLj128EEEEELb1ELb1ELb1ELb1EEEvNS_9BwdParamsE)
        /*0d34*/ 	.word	0x00000000


	//----- nvinfo : EIATTR_REGCOUNT
	.align		4
.L_563:
        /*0d38*/ 	.byte	0x04, 0x2f
        /*0d3a*/ 	.short	(.L_565 - .L_564)
	.align		4
.L_564:
        /*0d3c*/ 	.word	index@(_ZN10layer_norm22ln_bwd_finalize_kernelINS_22Kernel_traits_finalizeILj1536Ef13__nv_bfloat16S2_S2_fjLb1ELj1024ELj4ENS_18Kernel_traits_baseILj1536EfS2_S2_S2_fjLj1024EEEEELb1ELb1EEEvNS_9BwdParamsE)
        /*0d40*/ 	.word	0x00000020


	//----- nvinfo : EIATTR_FRAME_SIZE
	.align		4
.L_565:
        /*0d44*/ 	.byte	0x04, 0x11
        /*0d46*/ 	.short	(.L_567 - .L_566)
	.align		4
.L_566:
        /*0d48*/ 	.word	index@(_ZN10layer_norm22ln_bwd_finalize_kernelINS_22Kernel_traits_finalizeILj1536Ef13__nv_bfloat16S2_S2_fjLb1ELj1024ELj4ENS_18Kernel_traits_baseILj1536EfS2_S2_S2_fjLj1024EEEEELb1ELb1EEEvNS_9BwdParamsE)
        /*0d4c*/ 	.word	0x00000000


	//----- nvinfo : EIATTR_REGCOUNT
	.align		4
.L_567:
        /*0d50*/ 	.byte	0x04, 0x2f
        /*0d52*/ 	.short	(.L_569 - .L_568)
	.align		4
.L_568:
        /*0d54*/ 	.word	index@(_ZN10layer_norm13ln_bwd_kernelINS_13Kernel_traitsIf13__nv_bfloat16S2_S2_fjLj1536ELj1ELj1ELj4ELj8ENS_18Kernel_traits_baseILj1536EfS2_S2_S2_fjLj128EEEEELb1ELb1ELb1ELb0EEEvNS_9BwdParamsE)
        /*0d58*/ 	.word	0x00000080


	//----- nvinfo : EIATTR_FRAME_SIZE
	.align		4
.L_569:
        /*0d5c*/ 	.byte	0x04, 0x11
        /*0d5e*/ 	.short	(.L_571 - .L_570)
	.align		4
.L_570:
        /*0d60*/ 	.word	index@(_ZN10layer_norm13ln_bwd_kernelINS_13Kernel_traitsIf13__nv_bfloat16S2_S2_fjLj1536ELj1ELj1ELj4ELj8ENS_18Kernel_traits_baseILj1536EfS2_S2_S2_fjLj128EEEEELb1ELb1ELb1ELb0EEEvNS_9BwdParamsE)
        /*0d64*/ 	.word	0x00000000


	//----- nvinfo : EIATTR_REGCOUNT
	.align		4
.L_571:
        /*0d68*/ 	.byte	0x04, 0x2f
        /*0d6a*/ 	.short	(.L_573 - .L_572)
	.align		4
.L_572:
        /*0d6c*/ 	.word	index@(_ZN10layer_norm22ln_bwd_finalize_kernelINS_22Kernel_traits_finalizeILj1536Ef13__nv_bfloat16S2_S2_fjLb1ELj1024ELj4ENS_18Kernel_traits_baseILj1536EfS2_S2_S2_fjLj1024EEEEELb1ELb0EEEvNS_9BwdParamsE)
        /*0d70*/ 	.word	0x00000020


	//----- nvinfo : EIATTR_FRAME_SIZE
	.align		4
.L_573:
        /*0d74*/ 	.byte	0x04, 0x11
        /*0d76*/ 	.short	(.L_575 - .L_574)
	.align		4
.L_574:
        /*0d78*/ 	.word	index@(_ZN10layer_norm22ln_bwd_finalize_kernelINS_22Kernel_traits_finalizeILj1536Ef13__nv_bfloat16S2_S2_fjLb1ELj1024ELj4ENS_18Kernel_traits_baseILj1536EfS2_S2_S2_fjLj1024EEEEELb1ELb0EEEvNS_9BwdParamsE)
        /*0d7c*/ 	.word	0x00000000


	//----- nvinfo : EIATTR_REGCOUNT
	.align		4
.L_575:
        /*0d80*/ 	.byte	0x04, 0x2f
        /*0d82*/ 	.short	(.L_577 - .L_576)
	.align		4
.L_576:
        /*0d84*/ 	.word	index@(_ZN10layer_norm13ln_bwd_kernelINS_13Kernel_traitsIf13__nv_bfloat16S2_S2_fjLj1536ELj1ELj1ELj4ELj8ENS_18Kernel_traits_baseILj1536EfS2_S2_S2_fjLj128EEEEELb1ELb1ELb0ELb1EEEvNS_9BwdParamsE)
        /*0d88*/ 	.word	0x0000007f


	//----- nvinfo : EIATTR_FRAME_SIZE
	.align		4
.L_577:
        /*0d8c*/ 	.byte	0x04, 0x11
        /*0d8e*/ 	.short	(.L_579 - .L_578)
	.align		4
.L_578:
        /*0d90*/ 	.word	index@(_ZN10layer_norm13ln_bwd_kernelINS_13Kernel_traitsIf13__nv_bfloat16S2_S2_fjLj1536ELj1ELj1ELj4ELj8ENS_18Kernel_traits_baseILj1536EfS2_S2_S2_fjLj128EEEEELb1ELb1ELb0ELb1EEEvNS_9BwdParamsE)
        /*0d94*/ 	.word	0x00000000


	//----- nvinfo : EIATTR_REGCOUNT
	.align		4
.L_579:
        /*0d98*/ 	.byte	0x04, 0x2f
        /*0d9a*/ 	.short	(.L_581 - .L_580)
	.align		4
.L_580:
        /*0d9c*/ 	.word	index@(_ZN10layer_norm13ln_bwd_kernelINS_13Kernel_traitsIf13__nv_bfloat16S2_S2_fjLj1536ELj1ELj1ELj4ELj8ENS_18Kernel_traits_baseILj1536EfS2_S2_S2_fjLj128EEEEELb1ELb1ELb0ELb0EEEvNS_9BwdParamsE)
        /*0da0*/ 	.word	0x0000007f


	//----- nvinfo : EIATTR_FRAME_SIZE
	.align		4
.L_581:
        /*0da4*/ 	.byte	0x04, 0x11
        /*0da6*/ 	.short	(.L_583 - .L_582)
	.align		4
.L_582:
        /*0da8*/ 	.word	index@(_ZN10layer_norm13ln_bwd_kernelINS_13Kernel_traitsIf13__nv_bfloat16S2_S2_fjLj1536ELj1ELj1ELj4ELj8ENS_18Kernel_traits_baseILj1536EfS2_S2_S2_fjLj128EEEEELb1ELb1ELb0ELb0EEEvNS_9BwdParamsE)
        /*0dac*/ 	.word	0x00000000


	//----- nvinfo : EIATTR_REGCOUNT
	.align		4
.L_583:
        /*0db0*/ 	.byte	0x04, 0x2f
        /*0db2*/ 	.short	(.L_585 - .L_584)
	.align		4
.L_584:
        /*0db4*/ 	.word	index@(_ZN10layer_norm13ln_bwd_kernelINS_13Kernel_traitsIf13__nv_bfloat16S2_S2_fjLj1536ELj1ELj1ELj4ELj8ENS_18Kernel_traits_baseILj1536EfS2_S2_S2_fjLj128EEEEELb1ELb0ELb1ELb1EEEvNS_9BwdParamsE)
        /*0db8*/ 	.word	0x0000006f


	//----- nvinfo : EIATTR_FRAME_SIZE
	.align		4
.L_585:
        /*0dbc*/ 	.byte	0x04, 0x11
        /*0dbe*/ 	.short	(.L_587 - .L_586)
	.align		4
.L_586:
        /*0dc0*/ 	.word	index@(_ZN10layer_norm13ln_bwd_kernelINS_13Kernel_traitsIf13__nv_bfloat16S2_S2_fjLj1536ELj1ELj1ELj4ELj8ENS_18Kernel_traits_baseILj1536EfS2_S2_S2_fjLj128EEEEELb1ELb0ELb1ELb1EEEvNS_9BwdParamsE)
        /*0dc4*/ 	.word	0x00000000


	//----- nvinfo : EIATTR_REGCOUNT
	.align		4
.L_587:
        /*0dc8*/ 	.byte	0x04, 0x2f
        /*0dca*/ 	.short	(.L_589 - .L_588)
	.align		4
.L_588:
        /*0dcc*/ 	.word	index@(_ZN10layer_norm22ln_bwd_finalize_kernelINS_22Kernel_traits_finalizeILj1536Ef13__nv_bfloat16S2_S2_fjLb0ELj1024ELj4ENS_18Kernel_traits_baseILj1536EfS2_S2_S2_fjLj1024EEEEELb0ELb1EEEvNS_9BwdParamsE)
        /*0dd0*/ 	.word	0x00000020


	//----- nvinfo : EIATTR_FRAME_SIZE
	.align		4
.L_589:
        /*0dd4*/ 	.byte	0x04, 0x11
        /*0dd6*/ 	.short	(.L_591 - .L_590)
	.align		4
.L_590:
        /*0dd8*/ 	.word	index@(_ZN10layer_norm22ln_bwd_finalize_kernelINS_22Kernel_traits_finalizeILj1536Ef13__nv_bfloat16S2_S2_fjLb0ELj1024ELj4ENS_18Kernel_traits_baseILj1536EfS2_S2_S2_fjLj1024EEEEELb0ELb1EEEvNS_9BwdParamsE)
        /*0ddc*/ 	.word	0x00000000


	//----- nvinfo : EIATTR_REGCOUNT
	.align		4
.L_591:
        /*0de0*/ 	.byte	0x04, 0x2f
        /*0de2*/ 	.short	(.L_593 - .L_592)
	.align		4
.L_592:
        /*0de4*/ 	.word	index@(_ZN10layer_norm13ln_bwd_kernelINS_13Kernel_traitsIf13__nv_bfloat16S2_S2_fjLj1536ELj1ELj1ELj4ELj8ENS_18Kernel_traits_baseILj1536EfS2_S2_S2_fjLj128EEEEELb1ELb0ELb1ELb0EEEvNS_9BwdParamsE)
        /*0de8*/ 	.word	0x0000006a


	//----- nvinfo : EIATTR_FRAME_SIZE
	.align		4
.L_593:
        /*0dec*/ 	.byte	0x04, 0x11
        /*0dee*/ 	.short	(.L_595 - .L_594)
	.align		4
.L_594:
        /*0df0*/ 	.word	index@(_ZN10layer_norm13ln_bwd_kernelINS_13Kernel_traitsIf13__nv_bfloat16S2_S2_fjLj1536ELj1ELj1ELj4ELj8ENS_18Kernel_traits_baseILj1536EfS2_S2_S2_fjLj128EEEEELb1ELb0ELb1ELb0EEEvNS_9BwdParamsE)
        /*0df4*/ 	.word	0x00000000


	//----- nvinfo : EIATTR_REGCOUNT
	.align		4
.L_595:
        /*0df8*/ 	.byte	0x04, 0x2f
        /*0dfa*/ 	.short	(.L_597 - .L_596)
	.align		4
.L_596:
        /*0dfc*/ 	.word	index@(_ZN10layer_norm22ln_bwd_finalize_kernelINS_22Kernel_traits_finalizeILj1536Ef13__nv_bfloat16S2_S2_fjLb0ELj1024ELj4ENS_18Kernel_traits_baseILj1536EfS2_S2_S2_fjLj1024EEEEELb0ELb0EEEvNS_9BwdParamsE)
        /*0e00*/ 	.word	0x00000020


	//----- nvinfo : EIATTR_FRAME_SIZE
	.align		4
.L_597:
        /*0e04*/ 	.byte	0x04, 0x11
        /*0e06*/ 	.short	(.L_599 - .L_598)
	.align		4
.L_598:
        /*0e08*/ 	.word	index@(_ZN10layer_norm22ln_bwd_finalize_kernelINS_22Kernel_traits_finalizeILj1536Ef13__nv_bfloat16S2_S2_fjLb0ELj1024ELj4ENS_18Kernel_traits_baseILj1536EfS2_S2_S2_fjLj1024EEEEELb0ELb0EEEvNS_9BwdParamsE)
        /*0e0c*/ 	.word	0x00000000


	//----- nvinfo : EIATTR_REGCOUNT
	.align		4
.L_599:
        /*0e10*/ 	.byte	0x04, 0x2f
        /*0e12*/ 	.short	(.L_601 - .L_600)
	.align		4
.L_600:
        /*0e14*/ 	.word	index@(_ZN10layer_norm13ln_bwd_kernelINS_13Kernel_traitsIf13__nv_bfloat16S2_S2_fjLj1536ELj1ELj1ELj4ELj8ENS_18Kernel_traits_baseILj1536EfS2_S2_S2_fjLj128EEEEELb1ELb0ELb0ELb1EEEvNS_9BwdParamsE)
        /*0e18*/ 	.word	0x00000060


	//----- nvinfo : EIATTR_FRAME_SIZE
	.align		4
.L_601:
        /*0e1c*/ 	.byte	0x04, 0x11
        /*0e1e*/ 	.short	(.L_603 - .L_602)
	.align		4
.L_602:
        /*0e20*/ 	.word	index@(_ZN10layer_norm13ln_bwd_kernelINS_13Kernel_traitsIf13__nv_bfloat16S2_S2_fjLj1536ELj1ELj1ELj4ELj8ENS_18Kernel_traits_baseILj1536EfS2_S2_S2_fjLj128EEEEELb1ELb0ELb0ELb1EEEvNS_9BwdParamsE)
        /*0e24*/ 	.word	0x00000000


	//----- nvinfo : EIATTR_REGCOUNT
	.align		4
.L_603:
        /*0e28*/ 	.byte	0x04, 0x2f
        /*0e2a*/ 	.short	(.L_605 - .L_604)
	.align		4
.L_604:
        /*0e2c*/ 	.word	index@(_ZN10layer_norm13ln_bwd_kernelINS_13Kernel_traitsIf13__nv_bfloat16S2_S2_fjLj1536ELj1ELj1ELj4ELj8ENS_18Kernel_traits_baseILj1536EfS2_S2_S2_fjLj128EEEEELb1ELb0ELb0ELb0EEEvNS_9BwdParamsE)
        /*0e30*/ 	.word	0x00000060


	//----- nvinfo : EIATTR_FRAME_SIZE
	.align		4
.L_605:
        /*0e34*/ 	.byte	0x04, 0x11
        /*0e36*/ 	.short	(.L_607 - .L_606)
	.align		4
.L_606:
        /*0e38*/ 	.word	index@(_ZN10layer_norm13ln_bwd_kernelINS_13Kernel_traitsIf13__nv_bfloat16S2_S2_fjLj1536ELj1ELj1ELj4ELj8ENS_18Kernel_traits_baseILj1536EfS2_S2_S2_fjLj128EEEEELb1ELb0ELb0ELb0EEEvNS_9BwdParamsE)
        /*0e3c*/ 	.word	0x00000000


	//----- nvinfo : EIATTR_REGCOUNT
	.align		4
.L_607:
        /*0e40*/ 	.byte	0x04, 0x2f
        /*0e42*/ 	.short	(.L_609 - .L_608)
	.align		4
.L_608:
        /*0e44*/ 	.word	index@(_ZN10layer_norm13ln_bwd_kernelINS_13Kernel_traitsIf13__nv_bfloat16S2_S2_fjLj1536ELj1ELj1ELj4ELj8ENS_18Kernel_traits_baseILj1536EfS2_S2_S2_fjLj128EEEEELb0ELb1ELb1ELb1EEEvNS_9BwdParamsE)
        /*0e48*/ 	.word	0x00000080


	//----- nvinfo : EIATTR_FRAME_SIZE
	.align		4
.L_609:
        /*0e4c*/ 	.byte	0x04, 0x11
        /*0e4e*/ 	.short	(.L_611 - .L_610)
	.align		4
.L_610:
        /*0e50*/ 	.word	index@(_ZN10layer_norm13ln_bwd_kernelINS_13Kernel_traitsIf13__nv_bfloat16S2_S2_fjLj1536ELj1ELj1ELj4ELj8ENS_18Kernel_traits_baseILj1536EfS2_S2_S2_fjLj128EEEEELb0ELb1ELb1ELb1EEEvNS_9BwdParamsE)
        /*0e54*/ 	.word	0x00000000


	//----- nvinfo : EIATTR_REGCOUNT
	.align		4
.L_611:
        /*0e58*/ 	.byte	0x04, 0x2f
        /*0e5a*/ 	.short	(.L_613 - .L_612)
	.align		4
.L_612:
        /*0e5c*/ 	.word	index@(_ZN10layer_norm13ln_bwd_kernelINS_13Kernel_traitsIf13__nv_bfloat16S2_S2_fjLj1536ELj1ELj1ELj4ELj8ENS_18Kernel_traits_baseILj1536EfS2_S2_S2_fjLj128EEEEELb0ELb1ELb1ELb0EEEvNS_9BwdParamsE)
        /*0e60*/ 	.word	0x00000080


	//----- nvinfo : EIATTR_FRAME_SIZE
	.align		4
.L_613:
        /*0e64*/ 	.byte	0x04, 0x11
        /*0e66*/ 	.short	(.L_615 - .L_614)
	.align		4
.L_614:
        /*0e68*/ 	.word	index@(_ZN10layer_norm13ln_bwd_kernelINS_13Kernel_traitsIf13__nv_bfloat16S2_S2_fjLj1536ELj1ELj1ELj4ELj8ENS_18Kernel_traits_baseILj1536EfS2_S2_S2_fjLj128EEEEELb0ELb1ELb1ELb0EEEvNS_9BwdParamsE)
        /*0e6c*/ 	.word	0x00000000


	//----- nvinfo : EIATTR_REGCOUNT
	.align		4
.L_615:
        /*0e70*/ 	.byte	0x04, 0x2f
        /*0e72*/ 	.short	(.L_617 - .L_616)
	.align		4
.L_616:
        /*0e74*/ 	.word	index@(_ZN10layer_norm13ln_bwd_kernelINS_13Kernel_traitsIf13__nv_bfloat16S2_S2_fjLj1536ELj1ELj1ELj4ELj8ENS_18Kernel_traits_baseILj1536EfS2_S2_S2_fjLj128EEEEELb0ELb1ELb0ELb1EEEvNS_9BwdParamsE)
        /*0e78*/ 	.word	0x0000007f


	//----- nvinfo : EIATTR_FRAME_SIZE
	.align		4
.L_617:
        /*0e7c*/ 	.byte	0x04, 0x11
        /*0e7e*/ 	.short	(.L_619 - .L_618)
	.align		4
.L_618:
        /*0e80*/ 	.word	index@(_ZN10layer_norm13ln_bwd_kernelINS_13Kernel_traitsIf13__nv_bfloat16S2_S2_fjLj1536ELj1ELj1ELj4ELj8ENS_18Kernel_traits_baseILj1536EfS2_S2_S2_fjLj128EEEEELb0ELb1ELb0ELb1EEEvNS_9BwdParamsE)
        /*0e84*/ 	.word	0x00000000


	//----- nvinfo : EIATTR_REGCOUNT
	.align		4
.L_619:
        /*0e88*/ 	.byte	0x04, 0x2f
        /*0e8a*/ 	.short	(.L_621 - .L_620)
	.align		4
.L_620:
        /*0e8c*/ 	.word	index@(_ZN10layer_norm13ln_bwd_kernelINS_13Kernel_traitsIf13__nv_bfloat16S2_S2_fjLj1536ELj1ELj1ELj4ELj8ENS_18Kernel_traits_baseILj1536EfS2_S2_S2_fjLj128EEEEELb0ELb1ELb0ELb0EEEvNS_9BwdParamsE)
        /*0e90*/ 	.word	0x0000007c


	//----- nvinfo : EIATTR_FRAME_SIZE
	.align		4
.L_621:
        /*0e94*/ 	.byte	0x04, 0x11
        /*0e96*/ 	.short	(.L_623 - .L_622)
	.align		4
.L_622:
        /*0e98*/ 	.word	index@(_ZN10layer_norm13ln_bwd_kernelINS_13Kernel_traitsIf13__nv_bfloat16S2_S2_fjLj1536ELj1ELj1ELj4ELj8ENS_18Kernel_traits_baseILj1536EfS2_S2_S2_fjLj128EEEEELb0ELb1ELb0ELb0EEEvNS_9BwdParamsE)
        /*0e9c*/ 	.word	0x00000000


	//----- nvinfo : EIATTR_REGCOUNT
	.align		4
.L_623:
        /*0ea0*/ 	.byte	0x04, 0x2f
        /*0ea2*/ 	.short	(.L_625 - .L_624)
	.align		4
.L_624:
        /*0ea4*/ 	.word	index@(_ZN10layer_norm13ln_bwd_kernelINS_13Kernel_traitsIf13__nv_bfloat16S2_S2_fjLj1536ELj1ELj1ELj4ELj8ENS_18Kernel_traits_baseILj1536EfS2_S2_S2_fjLj128EEEEELb0ELb0ELb1ELb1EEEvNS_9BwdParamsE)
        /*0ea8*/ 	.word	0x00000060


	//----- nvinfo : EIATTR_FRAME_SIZE
	.align		4
.L_625:
        /*0eac*/ 	.byte	0x04, 0x11
        /*0eae*/ 	.short	(.L_627 - .L_626)
	.align		4
.L_626:
        /*0eb0*/ 	.word	index@(_ZN10layer_norm13ln_bwd_kernelINS_13Kernel_traitsIf13__nv_bfloat16S2_S2_fjLj1536ELj1ELj1ELj4ELj8ENS_18Kernel_traits_baseILj1536EfS2_S2_S2_fjLj128EEEEELb0ELb0ELb1ELb1EEEvNS_9BwdParamsE)
        /*0eb4*/ 	.word	0x00000000


	//----- nvinfo : EIATTR_REGCOUNT
	.align		4
.L_627:
        /*0eb8*/ 	.byte	0x04, 0x2f
        /*0eba*/ 	.short	(.L_629 - .L_628)
	.align		4
.L_628:
        /*0ebc*/ 	.word	index@(_ZN10layer_norm13ln_bwd_kernelINS_13Kernel_traitsIf13__nv_bfloat16S2_S2_fjLj1536ELj1ELj1ELj4ELj8ENS_18Kernel_traits_baseILj1536EfS2_S2_S2_fjLj128EEEEELb0ELb0ELb1ELb0EEEvNS_9BwdParamsE)
        /*0ec0*/ 	.word	0x00000060


	//----- nvinfo : EIATTR_FRAME_SIZE
	.align		4
.L_629:
        /*0ec4*/ 	.byte	0x04, 0x11
        /*0ec6*/ 	.short	(.L_631 - .L_630)
	.align		4
.L_630:
        /*0ec8*/ 	.word	index@(_ZN10layer_norm13ln_bwd_kernelINS_13Kernel_traitsIf13__nv_bfloat16S2_S2_fjLj1536ELj1ELj1ELj4ELj8ENS_18Kernel_traits_baseILj1536EfS2_S2_S2_fjLj128EEEEELb0ELb0ELb1ELb0EEEvNS_9BwdParamsE)
        /*0ecc*/ 	.word	0x00000000


	//----- nvinfo : EIATTR_REGCOUNT
	.align		4
.L_631:
        /*0ed0*/ 	.byte	0x04, 0x2f
        /*0ed2*/ 	.short	(.L_633 - .L_632)
	.align		4
.L_632:
        /*0ed4*/ 	.word	index@(_ZN10layer_norm13ln_bwd_kernelINS_13Kernel_traitsIf13__nv_bfloat16S2_S2_fjLj1536ELj1ELj1ELj4ELj8ENS_18Kernel_traits_baseILj1536EfS2_S2_S2_fjLj128EEEEELb0ELb0ELb0ELb1EEEvNS_9BwdParamsE)
        /*0ed8*/ 	.word	0x00000060


	//----- nvinfo : EIATTR_FRAME_SIZE
	.align		4
.L_633:
        /*0edc*/ 	.byte	0x04, 0x11
        /*0ede*/ 	.short	(.L_635 - .L_634)
	.align		4
.L_634:
        /*0ee0*/ 	.word	index@(_ZN10layer_norm13ln_bwd_kernelINS_13Kernel_traitsIf13__nv_bfloat16S2_S2_fjLj1536ELj1ELj1ELj4ELj8ENS_18Kernel_traits_baseILj1536EfS2_S2_S2_fjLj128EEEEELb0ELb0ELb0ELb1EEEvNS_9BwdParamsE)
        /*0ee4*/ 	.word	0x00000000


	//----- nvinfo : EIATTR_REGCOUNT
	.align		4
.L_635:
        /*0ee8*/ 	.byte	0x04, 0x2f
        /*0eea*/ 	.short	(.L_637 - .L_636)
	.align		4
.L_636:
        /*0eec*/ 	.word	index@(_ZN10layer_norm13ln_bwd_kernelINS_13Kernel_traitsIf13__nv_bfloat16S2_S2_fjLj1536ELj1ELj1ELj4ELj8ENS_18Kernel_traits_baseILj1536EfS2_S2_S2_fjLj128EEEEELb0ELb0ELb0ELb0EEEvNS_9BwdParamsE)
        /*0ef0*/ 	.word	0x00000060


	//----- nvinfo : EIATTR_FRAME_SIZE
	.align		4
.L_637:
        /*0ef4*/ 	.byte	0x04, 0x11
        /*0ef6*/ 	.short	(.L_639 - .L_638)
	.align		4
.L_638:
        /*0ef8*/ 	.word	index@(_ZN10layer_norm13ln_bwd_kernelINS_13Kernel_traitsIf13__nv_bfloat16S2_S2_fjLj1536ELj1ELj1ELj4ELj8ENS_18Kernel_traits_baseILj1536EfS2_S2_S2_fjLj128EEEEELb0ELb0ELb0ELb0EEEvNS_9BwdParamsE)
        /*0efc*/ 	.word	0x00000000


	//----- nvinfo : EIATTR_REGCOUNT
	.align		4
.L_639:
        /*0f00*/ 	.byte	0x04, 0x2f
        /*0f02*/ 	.short	(.L_641 - .L_640)
	.align		4
.L_640:
        /*0f04*/ 	.word	index@(_ZN10layer_norm13ln_bwd_kernelINS_13Kernel_traitsI6__halfS2_S2_S2_fjLj1536ELj1ELj1ELj4ELj8ENS_18Kernel_traits_baseILj1536ES2_S2_S2_S2_fjLj128EEEEELb1ELb1ELb1ELb1EEEvNS_9BwdParamsE)
        /*0f08*/ 	.word	0x00000080


	//----- nvinfo : EIATTR_FRAME_SIZE
	.align		4
.L_641:
        /*0f0c*/ 	.byte	0x04, 0x11
        /*0f0e*/ 	.short	(.L_643 - .L_642)
	.align		4
.L_642:
        /*0f10*/ 	.word	index@(_ZN10layer_norm13ln_bwd_kernelINS_13Kernel_traitsI6__halfS2_S2_S2_fjLj1536ELj1ELj1ELj4ELj8ENS_18Kernel_traits_baseILj1536ES2_S2_S2_S2_fjLj128EEEEELb1ELb1ELb1ELb1EEEvNS_9BwdParamsE)
        /*0f14*/ 	.word	0x00000000


	//----- nvinfo : EIATTR_REGCOUNT
	.align		4
.L_643:
        /*0f18*/ 	.byte	0x04, 0x2f
        /*0f1a*/ 	.short	(.L_645 - .L_644)
	.align		4
.L_644:
        /*0f1c*/ 	.word	index@(_ZN10layer_norm22ln_bwd_finalize_kernelINS_22Kernel_traits_finalizeILj1536E6__halfS2_S2_S2_fjLb1ELj1024ELj4ENS_18Kernel_traits_baseILj1536ES2_S2_S2_S2_fjLj1024EEEEELb1ELb1EEEvNS_9BwdParamsE)
        /*0f20*/ 	.word	0x00000020


	//----- nvinfo : EIATTR_FRAME_SIZE
	.align		4
.L_645:
        /*0f24*/ 	.byte	0x04, 0x11
        /*0f26*/ 	.short	(.L_647 - .L_646)
	.align		4
.L_646:
        /*0f28*/ 	.word	index@(_ZN10layer_norm22ln_bwd_finalize_kernelINS_22Kernel_traits_finalizeILj1536E6__halfS2_S2_S2_fjLb1ELj1024ELj4ENS_18Kernel_traits_baseILj1536ES2_S2_S2_S2_fjLj1024EEEEELb1ELb1EEEvNS_9BwdParamsE)
        /*0f2c*/ 	.word	0x00000000


	//----- nvinfo : EIATTR_REGCOUNT
	.align		4
.L_647:
        /*0f30*/ 	.byte	0x04, 0x2f
        /*0f32*/ 	.short	(.L_649 - .L_648)
	.align		4
.L_648:
        /*0f34*/ 	.word	index@(_ZN10layer_norm13ln_bwd_kernelINS_13Kernel_traitsI6__halfS2_S2_S2_fjLj1536ELj1ELj1ELj4ELj8ENS_18Kernel_traits_baseILj1536ES2_S2_S2_S2_fjLj128EEEEELb1ELb1ELb1ELb0EEEvNS_9BwdParamsE)
        /*0f38*/ 	.word	0x00000080


	//----- nvinfo : EIATTR_FRAME_SIZE
	.align		4
.L_649:
        /*0f3c*/ 	.byte	0x04, 0x11
        /*0f3e*/ 	.short	(.L_651 - .L_650)
	.align		4
.L_650:
        /*0f40*/ 	.word	index@(_ZN10layer_norm13ln_bwd_kernelINS_13Kernel_traitsI6__halfS2_S2_S2_fjLj1536ELj1ELj1ELj4ELj8ENS_18Kernel_traits_baseILj1536ES2_S2_S2_S2_fjLj128EEEEELb1ELb1ELb1ELb0EEEvNS_9BwdParamsE)
        /*0f44*/ 	.word	0x00000000


	//----- nvinfo : EIATTR_REGCOUNT
	.align		4
.L_651:
        /*0f48*/ 	.byte	0x04, 0x2f
        /*0f4a*/ 	.short	(.L_653 - .L_652)
	.align		4
.L_652:
        /*0f4c*/ 	.word	index@(_ZN10layer_norm22ln_bwd_finalize_kernelINS_22Kernel_traits_finalizeILj1536E6__halfS2_S2_S2_fjLb1ELj1024ELj4ENS_18Kernel_traits_baseILj1536ES2_S2_S2_S2_fjLj1024EEEEELb1ELb0EEEvNS_9BwdParamsE)
        /*0f50*/ 	.word	0x00000020


	//----- nvinfo : EIATTR_FRAME_SIZE
	.align		4
.L_653:
        /*0f54*/ 	.byte	0x04, 0x11
        /*0f56*/ 	.short	(.L_655 - .L_654)
	.align		4
.L_654:
        /*0f58*/ 	.word	index@(_ZN10layer_norm22ln_bwd_finalize_kernelINS_22Kernel_traits_finalizeILj1536E6__halfS2_S2_S2_fjLb1ELj1024ELj4ENS_18Kernel_traits_baseILj1536ES2_S2_S2_S2_fjLj1024EEEEELb1ELb0EEEvNS_9BwdParamsE)
        /*0f5c*/ 	.word	0x00000000


	//----- nvinfo : EIATTR_REGCOUNT
	.align		4
.L_655:
        /*0f60*/ 	.byte	0x04, 0x2f
        /*0f62*/ 	.short	(.L_657 - .L_656)
	.align		4
.L_656:
        /*0f64*/ 	.word	index@(_ZN10layer_norm13ln_bwd_kernelINS_13Kernel_traitsI6__halfS2_S2_S2_fjLj1536ELj1ELj1ELj4ELj8ENS_18Kernel_traits_baseILj1536ES2_S2_S2_S2_fjLj128EEEEELb1ELb1ELb0ELb1EEEvNS_9BwdParamsE)
        /*0f68*/ 	.word	0x0000007e


	//----- nvinfo : EIATTR_FRAME_SIZE
	.align		4
.L_657:
        /*0f6c*/ 	.byte	0x04, 0x11
        /*0f6e*/ 	.short	(.L_659 - .L_658)
	.align		4
.L_658:
        /*0f70*/ 	.word	index@(_ZN10layer_norm13ln_bwd_kernelINS_13Kernel_traitsI6__halfS2_S2_S2_fjLj1536ELj1ELj1ELj4ELj8ENS_18Kernel_traits_baseILj1536ES2_S2_S2_S2_fjLj128EEEEELb1ELb1ELb0ELb1EEEvNS_9BwdParamsE)
        /*0f74*/ 	.word	0x00000000


	//----- nvinfo : EIATTR_REGCOUNT
	.align		4
.L_659:
        /*0f78*/ 	.byte	0x04, 0x2f
        /*0f7a*/ 	.short	(.L_661 - .L_660)
	.align		4
.L_660:
        /*0f7c*/ 	.word	index@(_ZN10layer_norm13ln_bwd_kernelINS_13Kernel_traitsI6__halfS2_S2_S2_fjLj1536ELj1ELj1ELj4ELj8ENS_18Kernel_traits_baseILj1536ES2_S2_S2_S2_fjLj128EEEEELb1ELb1ELb0ELb0EEEvNS_9BwdParamsE)
        /*0f80*/ 	.word	0x00000080


	//----- nvinfo : EIATTR_FRAME_SIZE
	.align		4
.L_661:
        /*0f84*/ 	.byte	0x04, 0x11
        /*0f86*/ 	.short	(.L_663 - .L_662)
	.align		4
.L_662:
        /*0f88*/ 	.word	index@(_ZN10layer_norm13ln_bwd_kernelINS_13Kernel_traitsI6__halfS2_S2_S2_fjLj1536ELj1ELj1ELj4ELj8ENS_18Kernel_traits_baseILj1536ES2_S2_S2_S2_fjLj128EEEEELb1ELb1ELb0ELb0EEEvNS_9BwdParamsE)
        /*0f8c*/ 	.word	0x00000000


	//----- nvinfo : EIATTR_REGCOUNT
	.align		4
.L_663:
        /*0f90*/ 	.byte	0x04, 0x2f
        /*0f92*/ 	.short	(.L_665 - .L_664)
	.align		4
.L_664:
        /*0f94*/ 	.word	index@(_ZN10layer_norm13ln_bwd_kernelINS_13Kernel_traitsI6__halfS2_S2_S2_fjLj1536ELj1ELj1ELj4ELj8ENS_18Kernel_traits_baseILj1536ES2_S2_S2_S2_fjLj128EEEEELb1ELb0ELb1ELb1EEEvNS_9BwdParamsE)
        /*0f98*/ 	.word	0x0000006d


	//----- nvinfo : EIATTR_FRAME_SIZE
	.align		4
.L_665:
        /*0f9c*/ 	.byte	0x04, 0x11
        /*0f9e*/ 	.short	(.L_667 - .L_666)
	.align		4
.L_666:
        /*0fa0*/ 	.word	index@(_ZN10layer_norm13ln_bwd_kernelINS_13Kernel_traitsI6__halfS2_S2_S2_fjLj1536ELj1ELj1ELj4ELj8ENS_18Kernel_traits_baseILj1536ES2_S2_S2_S2_fjLj128EEEEELb1ELb0ELb1ELb1EEEvNS_9BwdParamsE)
        /*0fa4*/ 	.word	0x00000000


	//----- nvinfo : EIATTR_REGCOUNT
	.align		4
.L_667:
        /*0fa8*/ 	.byte	0x04, 0x2f
        /*0faa*/ 	.short	(.L_669 - .L_668)
	.align		4
.L_668:
        /*0fac*/ 	.word	index@(_ZN10layer_norm22ln_bwd_finalize_kernelINS_22Kernel_traits_finalizeILj1536E6__halfS2_S2_S2_fjLb0ELj1024ELj4ENS_18Kernel_traits_baseILj1536ES2_S2_S2_S2_fjLj1024EEEEELb0ELb1EEEvNS_9BwdParamsE)
        /*0fb0*/ 	.word	0x00000020


	//----- nvinfo : EIATTR_FRAME_SIZE
	.align		4
.L_669:
        /*0fb4*/ 	.byte	0x04, 0x11
        /*0fb6*/ 	.short	(.L_671 - .L_670)
	.align		4
.L_670:
        /*0fb8*/ 	.word	index@(_ZN10layer_norm22ln_bwd_finalize_kernelINS_22Kernel_traits_finalizeILj1536E6__halfS2_S2_S2_fjLb0ELj1024ELj4ENS_18Kernel_traits_baseILj1536ES2_S2_S2_S2_fjLj1024EEEEELb0ELb1EEEvNS_9BwdParamsE)
        /*0fbc*/ 	.word	0x00000000


	//----- nvinfo : EIATTR_REGCOUNT
	.align		4
.L_671:
        /*0fc0*/ 	.byte	0x04, 0x2f
        /*0fc2*/ 	.short	(.L_673 - .L_672)
	.align		4
.L_672:
        /*0fc4*/ 	.word	index@(_ZN10layer_norm13ln_bwd_kernelINS_13Kernel_traitsI6__halfS2_S2_S2_fjLj1536ELj1ELj1ELj4ELj8ENS_18Kernel_traits_baseILj1536ES2_S2_S2_S2_fjLj128EEEEELb1ELb0ELb1ELb0EEEvNS_9BwdParamsE)
        /*0fc8*/ 	.word	0x0000006a


	//----- nvinfo : EIATTR_FRAME_SIZE
	.align		4
.L_673:
        /*0fcc*/ 	.byte	0x04, 0x11
        /*0fce*/ 	.short	(.L_675 - .L_674)
	.align		4
.L_674:
        /*0fd0*/ 	.word	index@(_ZN10layer_norm13ln_bwd_kernelINS_13Kernel_traitsI6__halfS2_S2_S2_fjLj1536ELj1ELj1ELj4ELj8ENS_18Kernel_traits_baseILj1536ES2_S2_S2_S2_fjLj128EEEEELb1ELb0ELb1ELb0EEEvNS_9BwdParamsE)
        /*0fd4*/ 	.word	0x00000000


	//----- nvinfo : EIATTR_REGCOUNT
	.align		4
.L_675:
        /*0fd8*/ 	.byte	0x04, 0x2f
        /*0fda*/ 	.short	(.L_677 - .L_676)
	.align		4
.L_676:
        /*0fdc*/ 	.word	index@(_ZN10layer_norm22ln_bwd_finalize_kernelINS_22Kernel_traits_finalizeILj1536E6__halfS2_S2_S2_fjLb0ELj1024ELj4ENS_18Kernel_traits_baseILj1536ES2_S2_S2_S2_fjLj1024EEEEELb0ELb0EEEvNS_9BwdParamsE)
        /*0fe0*/ 	.word	0x00000020


	//----- nvinfo : EIATTR_FRAME_SIZE
	.align		4
.L_677:
        /*0fe4*/ 	.byte	0x04, 0x11
        /*0fe6*/ 	.short	(.L_679 - .L_678)
	.align		4
.L_678:
        /*0fe8*/ 	.word	index@(_ZN10layer_norm22ln_bwd_finalize_kernelINS_22Kernel_traits_finalizeILj1536E6__halfS2_S2_S2_fjLb0ELj1024ELj4ENS_18Kernel_traits_baseILj1536ES2_S2_S2_S2_fjLj1024EEEEELb0ELb0EEEvNS_9BwdParamsE)
        /*0fec*/ 	.word	0x00000000


	//----- nvinfo : EIATTR_REGCOUNT
	.align		4
.L_679:
        /*0ff0*/ 	.byte	0x04, 0x2f
        /*0ff2*/ 	.short	(.L_681 - .L_680)
	.align		4
.L_680:
        /*0ff4*/ 	.word	index@(_ZN10layer_norm13ln_bwd_kernelINS_13Kernel_traitsI6__halfS2_S2_S2_fjLj1536ELj1ELj1ELj4ELj8ENS_18Kernel_traits_baseILj1536ES2_S2_S2_S2_fjLj128EEEEELb1ELb0ELb0ELb1EEEvNS_9BwdParamsE)
        /*0ff8*/ 	.word	0x00000060


	//----- nvinfo : EIATTR_FRAME_SIZE
	.align		4
.L_681:
        /*0ffc*/ 	.byte	0x04, 0x11
        /*0ffe*/ 	.short	(.L_683 - .L_682)
	.align		4
.L_682:
        /*1000*/ 	.word	index@(_ZN10layer_norm13ln_bwd_kernelINS_13Kernel_traitsI6__halfS2_S2_S2_fjLj1536ELj1ELj1ELj4ELj8ENS_18Kernel_traits_baseILj1536ES2_S2_S2_S2_fjLj128EEEEELb1ELb0ELb0ELb1EEEvNS_9BwdParamsE)
        /*1004*/ 	.word	0x00000000


	//----- nvinfo : EIATTR_REGCOUNT
	.align		4
.L_683:
        /*1008*/ 	.byte	0x04, 0x2f
        /*100a*/ 	.short	(.L_685 - .L_684)
	.align		4
.L_684:
        /*100c*/ 	.word	index@(_ZN10layer_norm13ln_bwd_kernelINS_13Kernel_traitsI6__halfS2_S2_S2_fjLj1536ELj1ELj1ELj4ELj8ENS_18Kernel_traits_baseILj1536ES2_S2_S2_S2_fjLj128EEEEELb1ELb0ELb0ELb0EEEvNS_9BwdParamsE)
        /*1010*/ 	.word	0x00000060


	//----- nvinfo : EIATTR_FRAME_SIZE
	.align		4
.L_685:
        /*1014*/ 	.byte	0x04, 0x11
        /*1016*/ 	.short	(.L_687 - .L_686)
	.align		4
.L_686:
        /*1018*/ 	.word	index@(_ZN10layer_norm13ln_bwd_kernelINS_13Kernel_traitsI6__halfS2_S2_S2_fjLj1536ELj1ELj1ELj4ELj8ENS_18Kernel_traits_baseILj1536ES2_S2_S2_S2_fjLj128EEEEELb1ELb0ELb0ELb0EEEvNS_9BwdParamsE)
        /*101c*/ 	.word	0x00000000


	//----- nvinfo : EIATTR_REGCOUNT
	.align		4
.L_687:
        /*1020*/ 	.byte	0x04, 0x2f
        /*1022*/ 	.short	(.L_689 - .L_688)
	.align		4
.L_688:
        /*1024*/ 	.word	index@(_ZN10layer_norm13ln_bwd_kernelINS_13Kernel_traitsI6__halfS2_S2_S2_fjLj1536ELj1ELj1ELj4ELj8ENS_18Kernel_traits_baseILj1536ES2_S2_S2_S2_fjLj128EEEEELb0ELb1ELb1ELb1EEEvNS_9BwdParamsE)
        /*1028*/ 	.word	0x00000080


	//----- nvinfo : EIATTR_FRAME_SIZE
	.align		4
.L_689:
        /*102c*/ 	.byte	0x04, 0x11
        /*102e*/ 	.short	(.L_691 - .L_690)
	.align		4
.L_690:
        /*1030*/ 	.word	index@(_ZN10layer_norm13ln_bwd_kernelINS_13Kernel_traitsI6__halfS2_S2_S2_fjLj1536ELj1ELj1ELj4ELj8ENS_18Kernel_traits_baseILj1536ES2_S2_S2_S2_fjLj128EEEEELb0ELb1ELb1ELb1EEEvNS_9BwdParamsE)
        /*1034*/ 	.word	0x00000000


	//----- nvinfo : EIATTR_REGCOUNT
	.align		4
.L_691:
        /*1038*/ 	.byte	0x04, 0x2f
        /*103a*/ 	.short	(.L_693 - .L_692)
	.align		4
.L_692:
        /*103c*/ 	.word	index@(_ZN10layer_norm13ln_bwd_kernelINS_13Kernel_traitsI6__halfS2_S2_S2_fjLj1536ELj1ELj1ELj4ELj8ENS_18Kernel_traits_baseILj1536ES2_S2_S2_S2_fjLj128EEEEELb0ELb1ELb1ELb0EEEvNS_9BwdParamsE)
        /*1040*/ 	.word	0x00000080


	//----- nvinfo : EIATTR_FRAME_SIZE
	.align		4
.L_693:
        /*1044*/ 	.byte	0x04, 0x11
        /*1046*/ 	.short	(.L_695 - .L_694)
	.align		4
.L_694:
        /*1048*/ 	.word	index@(_ZN10layer_norm13ln_bwd_kernelINS_13Kernel_traitsI6__halfS2_S2_S2_fjLj1536ELj1ELj1ELj4ELj8ENS_18Kernel_traits_baseILj1536ES2_S2_S2_S2_fjLj128EEEEELb0ELb1ELb1ELb0EEEvNS_9BwdParamsE)
        /*104c*/ 	.word	0x00000000


	//----- nvinfo : EIATTR_REGCOUNT
	.align		4
.L_695:
        /*1050*/ 	.byte	0x04, 0x2f
        /*1052*/ 	.short	(.L_697 - .L_696)
	.align		4
.L_696:
        /*1054*/ 	.word	index@(_ZN10layer_norm13ln_bwd_kernelINS_13Kernel_traitsI6__halfS2_S2_S2_fjLj1536ELj1ELj1ELj4ELj8ENS_18Kernel_traits_baseILj1536ES2_S2_S2_S2_fjLj128EEEEELb0ELb1ELb0ELb1EEEvNS_9BwdParamsE)
        /*1058*/ 	.word	0x0000007c


	//----- nvinfo : EIATTR_FRAME_SIZE
	.align		4
.L_697:
        /*105c*/ 	.byte	0x04, 0x11
        /*105e*/ 	.short	(.L_699 - .L_698)
	.align		4
.L_698:
        /*1060*/ 	.word	index@(_ZN10layer_norm13ln_bwd_kernelINS_13Kernel_traitsI6__halfS2_S2_S2_fjLj1536ELj1ELj1ELj4ELj8ENS_18Kernel_traits_baseILj1536ES2_S2_S2_S2_fjLj128EEEEELb0ELb1ELb0ELb1EEEvNS_9BwdParamsE)
        /*1064*/ 	.word	0x00000000


	//----- nvinfo : EIATTR_REGCOUNT
	.align		4
.L_699:
        /*1068*/ 	.byte	0x04, 0x2f
        /*106a*/ 	.short	(.L_701 - .L_700)
	.align		4
.L_700:
        /*106c*/ 	.word	index@(_ZN10layer_norm13ln_bwd_kernelINS_13Kernel_traitsI6__halfS2_S2_S2_fjLj1536ELj1ELj1ELj4ELj8ENS_18Kernel_traits_baseILj1536ES2_S2_S2_S2_fjLj128EEEEELb0ELb1ELb0ELb0EEEvNS_9BwdParamsE)
        /*1070*/ 	.word	0x0000007c


	//----- nvinfo : EIATTR_FRAME_SIZE
	.align		4
.L_701:
        /*1074*/ 	.byte	0x04, 0x11
        /*1076*/ 	.short	(.L_703 - .L_702)
	.align		4
.L_702:
        /*1078*/ 	.word	index@(_ZN10layer_norm13ln_bwd_kernelINS_13Kernel_traitsI6__halfS2_S2_S2_fjLj1536ELj1ELj1ELj4ELj8ENS_18Kernel_traits_baseILj1536ES2_S2_S2_S2_fjLj128EEEEELb0ELb1ELb0ELb0EEEvNS_9BwdParamsE)
        /*107c*/ 	.word	0x00000000


	//----- nvinfo : EIATTR_REGCOUNT
	.align		4
.L_703:
        /*1080*/ 	.byte	0x04, 0x2f
        /*1082*/ 	.short	(.L_705 - .L_704)
	.align		4
.L_704:
        /*1084*/ 	.word	index@(_ZN10layer_norm13ln_bwd_kernelINS_13Kernel_traitsI6__halfS2_S2_S2_fjLj1536ELj1ELj1ELj4ELj8ENS_18Kernel_traits_baseILj1536ES2_S2_S2_S2_fjLj128EEEEELb0ELb0ELb1ELb1EEEvNS_9BwdParamsE)
        /*1088*/ 	.word	0x00000060


	//----- nvinfo : EIATTR_FRAME_SIZE
	.align		4
.L_705:
        /*108c*/ 	.byte	0x04, 0x11
        /*108e*/ 	.short	(.L_707 - .L_706)
	.align		4
.L_706:
        /*1090*/ 	.word	index@(_ZN10layer_norm13ln_bwd_kernelINS_13Kernel_traitsI6__halfS2_S2_S2_fjLj1536ELj1ELj1ELj4ELj8ENS_18Kernel_traits_baseILj1536ES2_S2_S2_S2_fjLj128EEEEELb0ELb0ELb1ELb1EEEvNS_9BwdParamsE)
        /*1094*/ 	.word	0x00000000


	//----- nvinfo : EIATTR_REGCOUNT
	.align		4
.L_707:
        /*1098*/ 	.byte	0x04, 0x2f
        /*109a*/ 	.short	(.L_709 - .L_708)
	.align		4
.L_708:
        /*109c*/ 	.word	index@(_ZN10layer_norm13ln_bwd_kernelINS_13Kernel_traitsI6__halfS2_S2_S2_fjLj1536ELj1ELj1ELj4ELj8ENS_18Kernel_traits_baseILj1536ES2_S2_S2_S2_fjLj128EEEEELb0ELb0ELb1ELb0EEEvNS_9BwdParamsE)
        /*10a0*/ 	.word	0x00000060


	//----- nvinfo : EIATTR_FRAME_SIZE
	.align		4
.L_709:
        /*10a4*/ 	.byte	0x04, 0x11
        /*10a6*/ 	.short	(.L_711 - .L_710)
	.align		4
.L_710:
        /*10a8*/ 	.word	index@(_ZN10layer_norm13ln_bwd_kernelINS_13Kernel_traitsI6__halfS2_S2_S2_fjLj1536ELj1ELj1ELj4ELj8ENS_18Kernel_traits_baseILj1536ES2_S2_S2_S2_fjLj128EEEEELb0ELb0ELb1ELb0EEEvNS_9BwdParamsE)
        /*10ac*/ 	.word	0x00000000


	//----- nvinfo : EIATTR_REGCOUNT
	.align		4
.L_711:
        /*10b0*/ 	.byte	0x04, 0x2f
        /*10b2*/ 	.short	(.L_713 - .L_712)
	.align		4
.L_712:
        /*10b4*/ 	.word	index@(_ZN10layer_norm13ln_bwd_kernelINS_13Kernel_traitsI6__halfS2_S2_S2_fjLj1536ELj1ELj1ELj4ELj8ENS_18Kernel_traits_baseILj1536ES2_S2_S2_S2_fjLj128EEEEELb0ELb0ELb0ELb1EEEvNS_9BwdParamsE)
        /*10b8*/ 	.word	0x00000060


	//----- nvinfo : EIATTR_FRAME_SIZE
	.align		4
.L_713:
        /*10bc*/ 	.byte	0x04, 0x11
        /*10be*/ 	.short	(.L_715 - .L_714)
	.align		4
.L_714:
        /*10c0*/ 	.word	index@(_ZN10layer_norm13ln_bwd_kernelINS_13Kernel_traitsI6__halfS2_S2_S2_fjLj1536ELj1ELj1ELj4ELj8ENS_18Kernel_traits_baseILj1536ES2_S2_S2_S2_fjLj128EEEEELb0ELb0ELb0ELb1EEEvNS_9BwdParamsE)
        /*10c4*/ 	.word	0x00000000


	//----- nvinfo : EIATTR_REGCOUNT
	.align		4
.L_715:
        /*10c8*/ 	.byte	0x04, 0x2f
        /*10ca*/ 	.short	(.L_717 - .L_716)
	.align		4
.L_716:
        /*10cc*/ 	.word	index@(_ZN10layer_norm13ln_bwd_kernelINS_13Kernel_traitsI6__halfS2_S2_S2_fjLj1536ELj1ELj1ELj4ELj8ENS_18Kernel_traits_baseILj1536ES2_S2_S2_S2_fjLj128EEEEELb0ELb0ELb0ELb0EEEvNS_9BwdParamsE)
        /*10d0*/ 	.word	0x00000060


	//----- nvinfo : EIATTR_FRAME_SIZE
	.align		4
.L_717:
        /*10d4*/ 	.byte	0x04, 0x11
        /*10d6*/ 	.short	(.L_719 - .L_718)
	.align		4
.L_718:
        /*10d8*/ 	.word	index@(_ZN10layer_norm13ln_bwd_kernelINS_13Kernel_traitsI6__halfS2_S2_S2_fjLj1536ELj1ELj1ELj4ELj8ENS_18Kernel_traits_baseILj1536ES2_S2_S2_S2_fjLj128EEEEELb0ELb0ELb0ELb0EEEvNS_9BwdParamsE)
        /*10dc*/ 	.word	0x00000000


	//----- nvinfo : EIATTR_REGCOUNT
	.align		4
.L_719:
        /*10e0*/ 	.byte	0x04, 0x2f
        /*10e2*/ 	.short	(.L_721 - .L_720)
	.align		4
.L_720:
        /*10e4*/ 	.word	index@(_ZN10layer_norm13ln_bwd_kernelINS_13Kernel_traitsI13__nv_bfloat16S2_S2_S2_fjLj1536ELj1ELj1ELj4ELj8ENS_18Kernel_traits_baseILj1536ES2_S2_S2_S2_fjLj128EEEEELb1ELb1ELb1ELb1EEEvNS_9BwdParamsE)
        /*10e8*/ 	.word	0x00000080


	//----- nvinfo : EIATTR_FRAME_SIZE
	.align		4
.L_721:
        /*10ec*/ 	.byte	0x04, 0x11
        /*10ee*/ 	.short	(.L_723 - .L_722)
	.align		4
.L_722:
        /*10f0*/ 	.word	index@(_ZN10layer_norm13ln_bwd_kernelINS_13Kernel_traitsI13__nv_bfloat16S2_S2_S2_fjLj1536ELj1ELj1ELj4ELj8ENS_18Kernel_traits_baseILj1536ES2_S2_S2_S2_fjLj128EEEEELb1ELb1ELb1ELb1EEEvNS_9BwdParamsE)
        /*10f4*/ 	.word	0x00000000


	//----- nvinfo : EIATTR_REGCOUNT
	.align		4
.L_723:
        /*10f8*/ 	.byte	0x04, 0x2f
        /*10fa*/ 	.short	(.L_725 - .L_724)
	.align		4
.L_724:
        /*10fc*/ 	.word	index@(_ZN10layer_norm22ln_bwd_finalize_kernelINS_22Kernel_traits_finalizeILj1536E13__nv_bfloat16S2_S2_S2_fjLb1ELj1024ELj4ENS_18Kernel_traits_baseILj1536ES2_S2_S2_S2_fjLj1024EEEEELb1ELb1EEEvNS_9BwdParamsE)
        /*1100*/ 	.word	0x00000020


	//----- nvinfo : EIATTR_FRAME_SIZE
	.align		4
.L_725:
        /*1104*/ 	.byte	0x04, 0x11
        /*1106*/ 	.short	(.L_727 - .L_726)
	.align		4
.L_726:
        /*1108*/ 	.word	index@(_ZN10layer_norm22ln_bwd_finalize_kernelINS_22Kernel_traits_finalizeILj1536E13__nv_bfloat16S2_S2_S2_fjLb1ELj1024ELj4ENS_18Kernel_traits_baseILj1536ES2_S2_S2_S2_fjLj1024EEEEELb1ELb1EEEvNS_9BwdParamsE)
        /*110c*/ 	.word	0x00000000


	//----- nvinfo : EIATTR_REGCOUNT
	.align		4
.L_727:
        /*1110*/ 	.byte	0x04, 0x2f
        /*1112*/ 	.short	(.L_729 - .L_728)
	.align		4
.L_728:
        /*1114*/ 	.word	index@(_ZN10layer_norm13ln_bwd_kernelINS_13Kernel_traitsI13__nv_bfloat16S2_S2_S2_fjLj1536ELj1ELj1ELj4ELj8ENS_18Kernel_traits_baseILj1536ES2_S2_S2_S2_fjLj128EEEEELb1ELb1ELb1ELb0EEEvNS_9BwdParamsE)
        /*1118*/ 	.word	0x00000080


	//----- nvinfo : EIATTR_FRAME_SIZE
	.align		4
.L_729:
        /*111c*/ 	.byte	0x04, 0x11
        /*111e*/ 	.short	(.L_731 - .L_730)
	.align		4
.L_730:
        /*1120*/ 	.word	index@(_ZN10layer_norm13ln_bwd_kernelINS_13Kernel_traitsI13__nv_bfloat16S2_S2_S2_fjLj1536ELj1ELj1ELj4ELj8ENS_18Kernel_traits_baseILj1536ES2_S2_S2_S2_fjLj128EEEEELb1ELb1ELb1ELb0EEEvNS_9BwdParamsE)
        /*1124*/ 	.word	0x00000000


	//----- nvinfo : EIATTR_REGCOUNT
	.align		4
.L_731:
        /*1128*/ 	.byte	0x04, 0x2f
        /*112a*/ 	.short	(.L_733 - .L_732)
	.align		4
.L_732:
        /*112c*/ 	.word	index@(_ZN10layer_norm22ln_bwd_finalize_kernelINS_22Kernel_traits_finalizeILj1536E13__nv_bfloat16S2_S2_S2_fjLb1ELj1024ELj4ENS_18Kernel_traits_baseILj1536ES2_S2_S2_S2_fjLj1024EEEEELb1ELb0EEEvNS_9BwdParamsE)
        /*1130*/ 	.word	0x00000020


	//----- nvinfo : EIATTR_FRAME_SIZE
	.align		4
.L_733:
        /*1134*/ 	.byte	0x04, 0x11
        /*1136*/ 	.short	(.L_735 - .L_734)
	.align		4
.L_734:
        /*1138*/ 	.word	index@(_ZN10layer_norm22ln_bwd_finalize_kernelINS_22Kernel_traits_finalizeILj1536E13__nv_bfloat16S2_S2_S2_fjLb1ELj1024ELj4ENS_18Kernel_traits_baseILj1536ES2_S2_S2_S2_fjLj1024EEEEELb1ELb0EEEvNS_9BwdParamsE)
        /*113c*/ 	.word	0x00000000


	//----- nvinfo : EIATTR_REGCOUNT
	.align		4
.L_735:
        /*1140*/ 	.byte	0x04, 0x2f
        /*1142*/ 	.short	(.L_737 - .L_736)
	.align		4
.L_736:
        /*1144*/ 	.word	index@(_ZN10layer_norm13ln_bwd_kernelINS_13Kernel_traitsI13__nv_bfloat16S2_S2_S2_fjLj1536ELj1ELj1ELj4ELj8ENS_18Kernel_traits_baseILj1536ES2_S2_S2_S2_fjLj128EEEEELb1ELb1ELb0ELb1EEEvNS_9BwdParamsE)
        /*1148*/ 	.word	0x0000007c


	//----- nvinfo : EIATTR_FRAME_SIZE
	.align		4
.L_737:
        /*114c*/ 	.byte	0x04, 0x11
        /*114e*/ 	.short	(.L_739 - .L_738)
	.align		4
.L_738:
        /*1150*/ 	.word	index@(_ZN10layer_norm13ln_bwd_kernelINS_13Kernel_traitsI13__nv_bfloat16S2_S2_S2_fjLj1536ELj1ELj1ELj4ELj8ENS_18Kernel_traits_baseILj1536ES2_S2_S2_S2_fjLj128EEEEELb1ELb1ELb0ELb1EEEvNS_9BwdParamsE)
        /*1154*/ 	.word	0x00000000


	//----- nvinfo : EIATTR_REGCOUNT
	.align		4
.L_739:
        /*1158*/ 	.byte	0x04, 0x2f
        /*115a*/ 	.short	(.L_741 - .L_740)
	.align		4
.L_740:
        /*115c*/ 	.word	index@(_ZN10layer_norm13ln_bwd_kernelINS_13Kernel_traitsI13__nv_bfloat16S2_S2_S2_fjLj1536ELj1ELj1ELj4ELj8ENS_18Kernel_traits_baseILj1536ES2_S2_S2_S2_fjLj128EEEEELb1ELb1ELb0ELb0EEEvNS_9BwdParamsE)
        /*1160*/ 	.word	0x00000080


	//----- nvinfo : EIATTR_FRAME_SIZE
	.align		4
.L_741:
        /*1164*/ 	.byte	0x04, 0x11
        /*1166*/ 	.short	(.L_743 - .L_742)
	.align		4
.L_742:
        /*1168*/ 	.word	index@(_ZN10layer_norm13ln_bwd_kernelINS_13Kernel_traitsI13__nv_bfloat16S2_S2_S2_fjLj1536ELj1ELj1ELj4ELj8ENS_18Kernel_traits_baseILj1536ES2_S2_S2_S2_fjLj128EEEEELb1ELb1ELb0ELb0EEEvNS_9BwdParamsE)
        /*116c*/ 	.word	0x00000000


	//----- nvinfo : EIATTR_REGCOUNT
	.align		4
.L_743:
        /*1170*/ 	.byte	0x04, 0x2f
        /*1172*/ 	.short	(.L_745 - .L_744)
	.align		4
.L_744:
        /*1174*/ 	.word	index@(_ZN10layer_norm13ln_bwd_kernelINS_13Kernel_traitsI13__nv_bfloat16S2_S2_S2_fjLj1536ELj1ELj1ELj4ELj8ENS_18Kernel_traits_baseILj1536ES2_S2_S2_S2_fjLj128EEEEELb1ELb0ELb1ELb1EEEvNS_9BwdParamsE)
        /*1178*/ 	.word	0x0000006d


	//----- nvinfo : EIATTR_FRAME_SIZE
	.align		4
.L_745:
        /*117c*/ 	.byte	0x04, 0x11
        /*117e*/ 	.short	(.L_747 - .L_746)
	.align		4
.L_746:
        /*1180*/ 	.word	index@(_ZN10layer_norm13ln_bwd_kernelINS_13Kernel_traitsI13__nv_bfloat16S2_S2_S2_fjLj1536ELj1ELj1ELj4ELj8ENS_18Kernel_traits_baseILj1536ES2_S2_S2_S2_fjLj128EEEEELb1ELb0ELb1ELb1EEEvNS_9BwdParamsE)
        /*1184*/ 	.word	0x00000000


	//----- nvinfo : EIATTR_REGCOUNT
	.align		4
.L_747:
        /*1188*/ 	.byte	0x04, 0x2f
        /*118a*/ 	.short	(.L_749 - .L_748)
	.align		4
.L_748:
        /*118c*/ 	.word	index@(_ZN10layer_norm22ln_bwd_finalize_kernelINS_22Kernel_traits_finalizeILj1536E13__nv_bfloat16S2_S2_S2_fjLb0ELj1024ELj4ENS_18Kernel_traits_baseILj1536ES2_S2_S2_S2_fjLj1024EEEEELb0ELb1EEEvNS_9BwdParamsE)
        /*1190*/ 	.word	0x00000020


	//----- nvinfo : EIATTR_FRAME_SIZE
	.align		4
.L_749:
        /*1194*/ 	.byte	0x04, 0x11
        /*1196*/ 	.short	(.L_751 - .L_750)
	.align		4
.L_750:
        /*1198*/ 	.word	index@(_ZN10layer_norm22ln_bwd_finalize_kernelINS_22Kernel_traits_finalizeILj1536E13__nv_bfloat16S2_S2_S2_fjLb0ELj1024ELj4ENS_18Kernel_traits_baseILj1536ES2_S2_S2_S2_fjLj1024EEEEELb0ELb1EEEvNS_9BwdParamsE)
        /*119c*/ 	.word	0x00000000


	//----- nvinfo : EIATTR_REGCOUNT
	.align		4
.L_751:
        /*11a0*/ 	.byte	0x04, 0x2f
        /*11a2*/ 	.short	(.L_753 - .L_752)
	.align		4
.L_752:
        /*11a4*/ 	.word	index@(_ZN10layer_norm13ln_bwd_kernelINS_13Kernel_traitsI13__nv_bfloat16S2_S2_S2_fjLj1536ELj1ELj1ELj4ELj8ENS_18Kernel_traits_baseILj1536ES2_S2_S2_S2_fjLj128EEEEELb1ELb0ELb1ELb0EEEvNS_9BwdParamsE)
        /*11a8*/ 	.word	0x0000006a


	//----- nvinfo : EIATTR_FRAME_SIZE
	.align		4
.L_753:
        /*11ac*/ 	.byte	0x04, 0x11
        /*11ae*/ 	.short	(.L_755 - .L_754)
	.align		4
.L_754:
        /*11b0*/ 	.word	index@(_ZN10layer_norm13ln_bwd_kernelINS_13Kernel_traitsI13__nv_bfloat16S2_S2_S2_fjLj1536ELj1ELj1ELj4ELj8ENS_18Kernel_traits_baseILj1536ES2_S2_S2_S2_fjLj128EEEEELb1ELb0ELb1ELb0EEEvNS_9BwdParamsE)
        /*11b4*/ 	.word	0x00000000


	//----- nvinfo : EIATTR_REGCOUNT
	.align		4
.L_755:
        /*11b8*/ 	.byte	0x04, 0x2f
        /*11ba*/ 	.short	(.L_757 - .L_756)
	.align		4
.L_756:
        /*11bc*/ 	.word	index@(_ZN10layer_norm22ln_bwd_finalize_kernelINS_22Kernel_traits_finalizeILj1536E13__nv_bfloat16S2_S2_S2_fjLb0ELj1024ELj4ENS_18Kernel_traits_baseILj1536ES2_S2_S2_S2_fjLj1024EEEEELb0ELb0EEEvNS_9BwdParamsE)
        /*11c0*/ 	.word	0x00000020


	//----- nvinfo : EIATTR_FRAME_SIZE
	.align		4
.L_757:
        /*11c4*/ 	.byte	0x04, 0x11
        /*11c6*/ 	.short	(.L_759 - .L_758)
	.align		4
.L_758:
        /*11c8*/ 	.word	index@(_ZN10layer_norm22ln_bwd_finalize_kernelINS_22Kernel_traits_finalizeILj1536E13__nv_bfloat16S2_S2_S2_fjLb0ELj1024ELj4ENS_18Kernel_traits_baseILj1536ES2_S2_S2_S2_fjLj1024EEEEELb0ELb0EEEvNS_9BwdParamsE)
        /*11cc*/ 	.word	0x00000000


	//----- nvinfo : EIATTR_REGCOUNT
	.align		4
.L_759:
        /*11d0*/ 	.byte	0x04, 0x2f
        /*11d2*/ 	.short	(.L_761 - .L_760)
	.align		4
.L_760:
        /*11d4*/ 	.word	index@(_ZN10layer_norm13ln_bwd_kernelINS_13Kernel_traitsI13__nv_bfloat16S2_S2_S2_fjLj1536ELj1ELj1ELj4ELj8ENS_18Kernel_traits_baseILj1536ES2_S2_S2_S2_fjLj128EEEEELb1ELb0ELb0ELb1EEEvNS_9BwdParamsE)
        /*11d8*/ 	.word	0x00000060


	//----- nvinfo : EIATTR_FRAME_SIZE
	.align		4
.L_761:
        /*11dc*/ 	.byte	0x04, 0x11
        /*11de*/ 	.short	(.L_763 - .L_762)
	.align		4
.L_762:
        /*11e0*/ 	.word	index@(_ZN10layer_norm13ln_bwd_kernelINS_13Kernel_traitsI13__nv_bfloat16S2_S2_S2_fjLj1536ELj1ELj1ELj4ELj8ENS_18Kernel_traits_baseILj1536ES2_S2_S2_S2_fjLj128EEEEELb1ELb0ELb0ELb1EEEvNS_9BwdParamsE)
        /*11e4*/ 	.word	0x00000000


	//----- nvinfo : EIATTR_REGCOUNT
	.align		4
.L_763:
        /*11e8*/ 	.byte	0x04, 0x2f
        /*11ea*/ 	.short	(.L_765 - .L_764)
	.align		4
.L_764:
        /*11ec*/ 	.word	index@(_ZN10layer_norm13ln_bwd_kernelINS_13Kernel_traitsI13__nv_bfloat16S2_S2_S2_fjLj1536ELj1ELj1ELj4ELj8ENS_18Kernel_traits_baseILj1536ES2_S2_S2_S2_fjLj128EEEEELb1ELb0ELb0ELb0EEEvNS_9BwdParamsE)
        /*11f0*/ 	.word	0x00000060


	//----- nvinfo : EIATTR_FRAME_SIZE
	.align		4
.L_765:
        /*11f4*/ 	.byte	0x04, 0x11
        /*11f6*/ 	.short	(.L_767 - .L_766)
	.align		4
.L_766:
        /*11f8*/ 	.word	index@(_ZN10layer_norm13ln_bwd_kernelINS_13Kernel_traitsI13__nv_bfloat16S2_S2_S2_fjLj1536ELj1ELj1ELj4ELj8ENS_18Kernel_traits_baseILj1536ES2_S2_S2_S2_fjLj128EEEEELb1ELb0ELb0ELb0EEEvNS_9BwdParamsE)
        /*11fc*/ 	.word	0x00000000


	//----- nvinfo : EIATTR_REGCOUNT
	.align		4
.L_767:
        /*1200*/ 	.byte	0x04, 0x2f
        /*1202*/ 	.short	(.L_769 - .L_768)
	.align		4
.L_768:
        /*1204*/ 	.word	index@(_ZN10layer_norm13ln_bwd_kernelINS_13Kernel_traitsI13__nv_bfloat16S2_S2_S2_fjLj1536ELj1ELj1ELj4ELj8ENS_18Kernel_traits_baseILj1536ES2_S2_S2_S2_fjLj128EEEEELb0ELb1ELb1ELb1EEEvNS_9BwdParamsE)
        /*1208*/ 	.word	0x00000080


	//----- nvinfo : EIATTR_FRAME_SIZE
	.align		4
.L_769:
        /*120c*/ 	.byte	0x04, 0x11
        /*120e*/ 	.short	(.L_771 - .L_770)
	.align		4
.L_770:
        /*1210*/ 	.word	index@(_ZN10layer_norm13ln_bwd_kernelINS_13Kernel_traitsI13__nv_bfloat16S2_S2_S2_fjLj1536ELj1ELj1ELj4ELj8ENS_18Kernel_traits_baseILj1536ES2_S2_S2_S2_fjLj128EEEEELb0ELb1ELb1ELb1EEEvNS_9BwdParamsE)
        /*1214*/ 	.word	0x00000000


	//----- nvinfo : EIATTR_REGCOUNT
	.align		4
.L_771:
        /*1218*/ 	.byte	0x04, 0x2f
        /*121a*/ 	.short	(.L_773 - .L_772)
	.align		4
.L_772:
        /*121c*/ 	.word	index@(_ZN10layer_norm13ln_bwd_kernelINS_13Kernel_traitsI13__nv_bfloat16S2_S2_S2_fjLj1536ELj1ELj1ELj4ELj8ENS_18Kernel_traits_baseILj1536ES2_S2_S2_S2_fjLj128EEEEELb0ELb1ELb1ELb0EEEvNS_9BwdParamsE)
        /*1220*/ 	.word	0x00000080


	//----- nvinfo : EIATTR_FRAME_SIZE
	.align		4
.L_773:
        /*1224*/ 	.byte	0x04, 0x11
        /*1226*/ 	.short	(.L_775 - .L_774)
	.align		4
.L_774:
        /*1228*/ 	.word	index@(_ZN10layer_norm13ln_bwd_kernelINS_13Kernel_traitsI13__nv_bfloat16S2_S2_S2_fjLj1536ELj1ELj1ELj4ELj8ENS_18Kernel_traits_baseILj1536ES2_S2_S2_S2_fjLj128EEEEELb0ELb1ELb1ELb0EEEvNS_9BwdParamsE)
        /*122c*/ 	.word	0x00000000


	//----- nvinfo : EIATTR_REGCOUNT
	.align		4
.L_775:
        /*1230*/ 	.byte	0x04, 0x2f
        /*1232*/ 	.short	(.L_777 - .L_776)
	.align		4
.L_776:
        /*1234*/ 	.word	index@(_ZN10layer_norm13ln_bwd_kernelINS_13Kernel_traitsI13__nv_bfloat16S2_S2_S2_fjLj1536ELj1ELj1ELj4ELj8ENS_18Kernel_traits_baseILj1536ES2_S2_S2_S2_fjLj128EEEEELb0ELb1ELb0ELb1EEEvNS_9BwdParamsE)
        /*1238*/ 	.word	0x0000007c


	//----- nvinfo : EIATTR_FRAME_SIZE
	.align		4
.L_777:
        /*123c*/ 	.byte	0x04, 0x11
        /*123e*/ 	.short	(.L_779 - .L_778)
	.align		4
.L_778:
        /*1240*/ 	.word	index@(_ZN10layer_norm13ln_bwd_kernelINS_13Kernel_traitsI13__nv_bfloat16S2_S2_S2_fjLj1536ELj1ELj1ELj4ELj8ENS_18Kernel_traits_baseILj1536ES2_S2_S2_S2_fjLj128EEEEELb0ELb1ELb0ELb1EEEvNS_9BwdParamsE)
        /*1244*/ 	.word	0x00000000


	//----- nvinfo : EIATTR_REGCOUNT
	.align		4
.L_779:
        /*1248*/ 	.byte	0x04, 0x2f
        /*124a*/ 	.short	(.L_781 - .L_780)
	.align		4
.L_780:
        /*124c*/ 	.word	index@(_ZN10layer_norm13ln_bwd_kernelINS_13Kernel_traitsI13__nv_bfloat16S2_S2_S2_fjLj1536ELj1ELj1ELj4ELj8ENS_18Kernel_traits_baseILj1536ES2_S2_S2_S2_fjLj128EEEEELb0ELb1ELb0ELb0EEEvNS_9BwdParamsE)
        /*1250*/ 	.word	0x0000007c


	//----- nvinfo : EIATTR_FRAME_SIZE
	.align		4
.L_781:
        /*1254*/ 	.byte	0x04, 0x11
        /*1256*/ 	.short	(.L_783 - .L_782)
	.align		4
.L_782:
        /*1258*/ 	.word	index@(_ZN10layer_norm13ln_bwd_kernelINS_13Kernel_traitsI13__nv_bfloat16S2_S2_S2_fjLj1536ELj1ELj1ELj4ELj8ENS_18Kernel_traits_baseILj1536ES2_S2_S2_S2_fjLj128EEEEELb0ELb1ELb0ELb0EEEvNS_9BwdParamsE)
        /*125c*/ 	.word	0x00000000


	//----- nvinfo : EIATTR_REGCOUNT
	.align		4
.L_783:
        /*1260*/ 	.byte	0x04, 0x2f
        /*1262*/ 	.short	(.L_785 - .L_784)
	.align		4
.L_784:
        /*1264*/ 	.word	index@(_ZN10layer_norm13ln_bwd_kernelINS_13Kernel_traitsI13__nv_bfloat16S2_S2_S2_fjLj1536ELj1ELj1ELj4ELj8ENS_18Kernel_traits_baseILj1536ES2_S2_S2_S2_fjLj128EEEEELb0ELb0ELb1ELb1EEEvNS_9BwdParamsE)
        /*1268*/ 	.word	0x00000060


	//----- nvinfo : EIATTR_FRAME_SIZE
	.align		4
.L_785:
        /*126c*/ 	.byte	0x04, 0x11
        /*126e*/ 	.short	(.L_787 - .L_786)
	.align		4
.L_786:
        /*1270*/ 	.word	index@(_ZN10layer_norm13ln_bwd_kernelINS_13Kernel_traitsI13__nv_bfloat16S2_S2_S2_fjLj1536ELj1ELj1ELj4ELj8ENS_18Kernel_traits_baseILj1536ES2_S2_S2_S2_fjLj128EEEEELb0ELb0ELb1ELb1EEEvNS_9BwdParamsE)
        /*1274*/ 	.word	0x00000000


	//----- nvinfo : EIATTR_REGCOUNT
	.align		4
.L_787:
        /*1278*/ 	.byte	0x04, 0x2f
        /*127a*/ 	.short	(.L_789 - .L_788)
	.align		4
.L_788:
        /*127c*/ 	.word	index@(_ZN10layer_norm13ln_bwd_kernelINS_13Kernel_traitsI13__nv_bfloat16S2_S2_S2_fjLj1536ELj1ELj1ELj4ELj8ENS_18Kernel_traits_baseILj1536ES2_S2_S2_S2_fjLj128EEEEELb0ELb0ELb1ELb0EEEvNS_9BwdParamsE)
        /*1280*/ 	.word	0x00000060


	//----- nvinfo : EIATTR_FRAME_SIZE
	.align		4
.L_789:
        /*1284*/ 	.byte	0x04, 0x11
        /*1286*/ 	.short	(.L_791 - .L_790)
	.align		4
.L_790:
        /*1288*/ 	.word	index@(_ZN10layer_norm13ln_bwd_kernelINS_13Kernel_traitsI13__nv_bfloat16S2_S2_S2_fjLj1536ELj1ELj1ELj4ELj8ENS_18Kernel_traits_baseILj1536ES2_S2_S2_S2_fjLj128EEEEELb0ELb0ELb1ELb0EEEvNS_9BwdParamsE)
        /*128c*/ 	.word	0x00000000


	//----- nvinfo : EIATTR_REGCOUNT
	.align		4
.L_791:
        /*1290*/ 	.byte	0x04, 0x2f
        /*1292*/ 	.short	(.L_793 - .L_792)
	.align		4
.L_792:
        /*1294*/ 	.word	index@(_ZN10layer_norm13ln_bwd_kernelINS_13Kernel_traitsI13__nv_bfloat16S2_S2_S2_fjLj1536ELj1ELj1ELj4ELj8ENS_18Kernel_traits_baseILj1536ES2_S2_S2_S2_fjLj128EEEEELb0ELb0ELb0ELb1EEEvNS_9BwdParamsE)
        /*1298*/ 	.word	0x00000060


	//----- nvinfo : EIATTR_FRAME_SIZE
	.align		4
.L_793:
        /*129c*/ 	.byte	0x04, 0x11
        /*129e*/ 	.short	(.L_795 - .L_794)
	.align		4
.L_794:
        /*12a0*/ 	.word	index@(_ZN10layer_norm13ln_bwd_kernelINS_13Kernel_traitsI13__nv_bfloat16S2_S2_S2_fjLj1536ELj1ELj1ELj4ELj8ENS_18Kernel_traits_baseILj1536ES2_S2_S2_S2_fjLj128EEEEELb0ELb0ELb0ELb1EEEvNS_9BwdParamsE)
        /*12a4*/ 	.word	0x00000000


	//----- nvinfo : EIATTR_REGCOUNT
	.align		4
.L_795:
        /*12a8*/ 	.byte	0x04, 0x2f
        /*12aa*/ 	.short	(.L_797 - .L_796)
	.align		4
.L_796:
        /*12ac*/ 	.word	index@(_ZN10layer_norm13ln_bwd_kernelINS_13Kernel_traitsI13__nv_bfloat16S2_S2_S2_fjLj1536ELj1ELj1ELj4ELj8ENS_18Kernel_traits_baseILj1536ES2_S2_S2_S2_fjLj128EEEEELb0ELb0ELb0ELb0EEEvNS_9BwdParamsE)
        /*12b0*/ 	.word	0x00000060


	//----- nvinfo : EIATTR_FRAME_SIZE
	.align		4
.L_797:
        /*12b4*/ 	.byte	0x04, 0x11
        /*12b6*/ 	.short	(.L_799 - .L_798)
	.align		4
.L_798:
        /*12b8*/ 	.word	index@(_ZN10layer_norm13ln_bwd_kernelINS_13Kernel_traitsI13__nv_bfloat16S2_S2_S2_fjLj1536ELj1ELj1ELj4ELj8ENS_18Kernel_traits_baseILj1536ES2_S2_S2_S2_fjLj128EEEEELb0ELb0ELb0ELb0EEEvNS_9BwdParamsE)
        /*12bc*/ 	.word	0x00000000


	//----- nvinfo : EIATTR_MIN_STACK_SIZE
	.align		4
.L_799:
        /*12c0*/ 	.byte	0x04, 0x12
        /*12c2*/ 	.short	(.L_801 - .L_800)
	.align		4
.L_800:
        /*12c4*/ 	.word	index@(_ZN10layer_norm13ln_bwd_kernelINS_13Kernel_traitsI13__nv_bfloat16S2_S2_S2_fjLj1536ELj1ELj1ELj4ELj8ENS_18Kernel_traits_baseILj1536ES2_S2_S2_S2_fjLj128EEEEELb0ELb0ELb0ELb0EEEvNS_9BwdParamsE)
        /*12c8*/ 	.word	0x00000000


	//----- nvinfo : EIATTR_MIN_STACK_SIZE
	.align		4
.L_801:
        /*12cc*/ 	.byte	0x04, 0x12
        /*12ce*/ 	.short	(.L_803 - .L_802)
	.align		4
.L_802:
        /*12d0*/ 	.word	index@(_ZN10layer_norm13ln_bwd_kernelINS_13Kernel_traitsI13__nv_bfloat16S2_S2_S2_fjLj1536ELj1ELj1ELj4ELj8ENS_18Kernel_traits_baseILj1536ES2_S2_S2_S2_fjLj128EEEEELb0ELb0ELb0ELb1EEEvNS_9BwdParamsE)
        /*12d4*/ 	.word	0x00000000


	//----- nvinfo : EIATTR_MIN_STACK_SIZE
	.align		4
.L_803:
        /*12d8*/ 	.byte	0x04, 0x12
        /*12da*/ 	.short	(.L_805 - .L_804)
	.align		4
.L_804:
        /*12dc*/ 	.word	index@(_ZN10layer_norm13ln_bwd_kernelINS_13Kernel_traitsI13__nv_bfloat16S2_S2_S2_fjLj1536ELj1ELj1ELj4ELj8ENS_18Kernel_traits_baseILj1536ES2_S2_S2_S2_fjLj128EEEEELb0ELb0ELb1ELb0EEEvNS_9BwdParamsE)
        /*12e0*/ 	.word	0x00000000


	//----- nvinfo : EIATTR_MIN_STACK_SIZE
	.align		4
.L_805:
        /*12e4*/ 	.byte	0x04, 0x12
        /*12e6*/ 	.short	(.L_807 - .L_806)
	.align		4
.L_806:
        /*12e8*/ 	.word	index@(_ZN10layer_norm13ln_bwd_kernelINS_13Kernel_traitsI13__nv_bfloat16S2_S2_S2_fjLj1536ELj1ELj1ELj4ELj8ENS_18Kernel_traits_baseILj1536ES2_S2_S2_S2_fjLj128EEEEELb0ELb0ELb1ELb1EEEvNS_9BwdParamsE)
        /*12ec*/ 	.word	0x00000000


	//----- nvinfo : EIATTR_MIN_STACK_SIZE
	.align		4
.L_807:
        /*12f0*/ 	.byte	0x04, 0x12
        /*12f2*/ 	.short	(.L_809 - .L_808)
	.align		4
.L_808:
        /*12f4*/ 	.word	index@(_ZN10layer_norm13ln_bwd_kernelINS_13Kernel_traitsI13__nv_bfloat16S2_S2_S2_fjLj1536ELj1ELj1ELj4ELj8ENS_18Kernel_traits_baseILj1536ES2_S2_S2_S2_fjLj128EEEEELb0ELb1ELb0ELb0EEEvNS_9BwdParamsE)
        /*12f8*/ 	.word	0x00000000


	//----- nvinfo : EIATTR_MIN_STACK_SIZE
	.align		4
.L_809:
        /*12fc*/ 	.byte	0x04, 0x12
        /*12fe*/ 	.short	(.L_811 - .L_810)
	.align		4
.L_810:
        /*1300*/ 	.word	index@(_ZN10layer_norm13ln_bwd_kernelINS_13Kernel_traitsI13__nv_bfloat16S2_S2_S2_fjLj1536ELj1ELj1ELj4ELj8ENS_18Kernel_traits_baseILj1536ES2_S2_S2_S2_fjLj128EEEEELb0ELb1ELb0ELb1EEEvNS_9BwdParamsE)
        /*1304*/ 	.word	0x00000000


	//----- nvinfo : EIATTR_MIN_STACK_SIZE
	.align		4
.L_811:
        /*1308*/ 	.byte	0x04, 0x12
        /*130a*/ 	.short	(.L_813 - .L_812)
	.align		4
.L_812:
        /*130c*/ 	.word	index@(_ZN10layer_norm13ln_bwd_kernelINS_13Kernel_traitsI13__nv_bfloat16S2_S2_S2_fjLj1536ELj1ELj1ELj4ELj8ENS_18Kernel_traits_baseILj1536ES2_S2_S2_S2_fjLj128EEEEELb0ELb1ELb1ELb0EEEvNS_9BwdParamsE)
        /*1310*/ 	.word	0x00000000


	//----- nvinfo : EIATTR_MIN_STACK_SIZE
	.align		4
.L_813:
        /*1314*/ 	.byte	0x04, 0x12
        /*1316*/ 	.short	(.L_815 - .L_814)
	.align		4
.L_814:
        /*1318*/ 	.word	index@(_ZN10layer_norm13ln_bwd_kernelINS_13Kernel_traitsI13__nv_bfloat16S2_S2_S2_fjLj1536ELj1ELj1ELj4ELj8ENS_18Kernel_traits_baseILj1536ES2_S2_S2_S2_fjLj128EEEEELb0ELb1ELb1ELb1EEEvNS_9BwdParamsE)
        /*131c*/ 	.word	0x00000000


	//----- nvinfo : EIATTR_MIN_STACK_SIZE
	.align		4
.L_815:
        /*1320*/ 	.byte	0x04, 0x12
        /*1322*/ 	.short	(.L_817 - .L_816)
	.align		4
.L_816:
        /*1324*/ 	.word	index@(_ZN10layer_norm13ln_bwd_kernelINS_13Kernel_traitsI13__nv_bfloat16S2_S2_S2_fjLj1536ELj1ELj1ELj4ELj8ENS_18Kernel_traits_baseILj1536ES2_S2_S2_S2_fjLj128EEEEELb1ELb0ELb0ELb0EEEvNS_9BwdParamsE)
        /*1328*/ 	.word	0x00000000


	//----- nvinfo : EIATTR_MIN_STACK_SIZE
	.align		4
.L_817:
        /*132c*/ 	.byte	0x04, 0x12
        /*132e*/ 	.short	(.L_819 - .L_818)
	.align		4
.L_818:
        /*1330*/ 	.word	index@(_ZN10layer_norm13ln_bwd_kernelINS_13Kernel_traitsI13__nv_bfloat16S2_S2_S2_fjLj1536ELj1ELj1ELj4ELj8ENS_18Kernel_traits_baseILj1536ES2_S2_S2_S2_fjLj128EEEEELb1ELb0ELb0ELb1EEEvNS_9BwdParamsE)
        /*1334*/ 	.word	0x00000000


	//----- nvinfo : EIATTR_MIN_STACK_SIZE
	.align		4
.L_819:
        /*1338*/ 	.byte	0x04, 0x12
        /*133a*/ 	.short	(.L_821 - .L_820)
	.align		4
.L_820:
        /*133c*/ 	.word	index@(_ZN10layer_norm22ln_bwd_finalize_kernelINS_22Kernel_traits_finalizeILj1536E13__nv_bfloat16S2_S2_S2_fjLb0ELj1024ELj4ENS_18Kernel_traits_baseILj1536ES2_S2_S2_S2_fjLj1024EEEEELb0ELb0EEEvNS_9BwdParamsE)
        /*1340*/ 	.word	0x00000000


	//----- nvinfo : EIATTR_MIN_STACK_SIZE
	.align		4
.L_821:
        /*1344*/ 	.byte	0x04, 0x12
        /*1346*/ 	.short	(.L_823 - .L_822)
	.align		4
.L_822:
        /*1348*/ 	.word	index@(_ZN10layer_norm13ln_bwd_kernelINS_13Kernel_traitsI13__nv_bfloat16S2_S2_S2_fjLj1536ELj1ELj1ELj4ELj8ENS_18Kernel_traits_baseILj1536ES2_S2_S2_S2_fjLj128EEEEELb1ELb0ELb1ELb0EEEvNS_9BwdParamsE)
        /*134c*/ 	.word	0x00000000


	//----- nvinfo : EIATTR_MIN_STACK_SIZE
	.align		4
.L_823:
        /*1350*/ 	.byte	0x04, 0x12
        /*1352*/ 	.short	(.L_825 - .L_824)
	.align		4
.L_824:
        /*1354*/ 	.word	index@(_ZN10layer_norm22ln_bwd_finalize_kernelINS_22Kernel_traits_finalizeILj1536E13__nv_bfloat16S2_S2_S2_fjLb0ELj1024ELj4ENS_18Kernel_traits_baseILj1536ES2_S2_S2_S2_fjLj1024EEEEELb0ELb1EEEvNS_9BwdParamsE)
        /*1358*/ 	.word	0x00000000


	//----- nvinfo : EIATTR_MIN_STACK_SIZE
	.align		4
.L_825:
        /*135c*/ 	.byte	0x04, 0x12
        /*135e*/ 	.short	(.L_827 - .L_826)
	.align		4
.L_826:
        /*1360*/ 	.word	index@(_ZN10layer_norm13ln_bwd_kernelINS_13Kernel_traitsI13__nv_bfloat16S2_S2_S2_fjLj1536ELj1ELj1ELj4ELj8ENS_18Kernel_traits_baseILj1536ES2_S2_S2_S2_fjLj128EEEEELb1ELb0ELb1ELb1EEEvNS_9BwdParamsE)
        /*1364*/ 	.word	0x00000000


	//----- nvinfo : EIATTR_MIN_STACK_SIZE
	.align		4
.L_827:
        /*1368*/ 	.byte	0x04, 0x12
        /*136a*/ 	.short	(.L_829 - .L_828)
	.align		4
.L_828:
        /*136c*/ 	.word	index@(_ZN10layer_norm13ln_bwd_kernelINS_13Kernel_traitsI13__nv_bfloat16S2_S2_S2_fjLj1536ELj1ELj1ELj4ELj8ENS_18Kernel_traits_baseILj1536ES2_S2_S2_S2_fjLj128EEEEELb1ELb1ELb0ELb0EEEvNS_9BwdParamsE)
        /*1370*/ 	.word	0x00000000


	//----- nvinfo : EIATTR_MIN_STACK_SIZE
	.align		4
.L_829:
        /*1374*/ 	.byte	0x04, 0x12
        /*1376*/ 	.short	(.L_831 - .L_830)
	.align		4
.L_830:
        /*1378*/ 	.word	index@(_ZN10layer_norm13ln_bwd_kernelINS_13Kernel_traitsI13__nv_bfloat16S2_S2_S2_fjLj1536ELj1ELj1ELj4ELj8ENS_18Kernel_traits_baseILj1536ES2_S2_S2_S2_fjLj128EEEEELb1ELb1ELb0ELb1EEEvNS_9BwdParamsE)
        /*137c*/ 	.word	0x00000000


	//----- nvinfo : EIATTR_MIN_STACK_SIZE
	.align		4
.L_831:
        /*1380*/ 	.byte	0x04, 0x12
        /*1382*/ 	.short	(.L_833 - .L_832)
	.align		4
.L_832:
        /*1384*/ 	.word	index@(_ZN10layer_norm22ln_bwd_finalize_kernelINS_22Kernel_traits_finalizeILj1536E13__nv_bfloat16S2_S2_S2_fjLb1ELj1024ELj4ENS_18Kernel_traits_baseILj1536ES2_S2_S2_S2_fjLj1024EEEEELb1ELb0EEEvNS_9BwdParamsE)
        /*1388*/ 	.word	0x00000000


	//----- nvinfo : EIATTR_MIN_STACK_SIZE
	.align		4
.L_833:
        /*138c*/ 	.byte	0x04, 0x12
        /*138e*/ 	.short	(.L_835 - .L_834)
	.align		4
.L_834:
        /*1390*/ 	.word	index@(_ZN10layer_norm13ln_bwd_kernelINS_13Kernel_traitsI13__nv_bfloat16S2_S2_S2_fjLj1536ELj1ELj1ELj4ELj8ENS_18Kernel_traits_baseILj1536ES2_S2_S2_S2_fjLj128EEEEELb1ELb1ELb1ELb0EEEvNS_9BwdParamsE)
        /*1394*/ 	.word	0x00000000


	//----- nvinfo : EIATTR_MIN_STACK_SIZE
	.align		4
.L_835:
        /*1398*/ 	.byte	0x04, 0x12
        /*139a*/ 	.short	(.L_837 - .L_836)
	.align		4
.L_836:
        /*139c*/ 	.word	index@(_ZN10layer_norm22ln_bwd_finalize_kernelINS_22Kernel_traits_finalizeILj1536E13__nv_bfloat16S2_S2_S2_fjLb1ELj1024ELj4ENS_18Kernel_traits_baseILj1536ES2_S2_S2_S2_fjLj1024EEEEELb1ELb1EEEvNS_9BwdParamsE)
        /*13a0*/ 	.word	0x00000000


	//----- nvinfo : EIATTR_MIN_STACK_SIZE
	.align		4
.L_837:
        /*13a4*/ 	.byte	0x04, 0x12
        /*13a6*/ 	.short	(.L_839 - .L_838)
	.align		4
.L_838:
        /*13a8*/ 	.word	index@(_ZN10layer_norm13ln_bwd_kernelINS_13Kernel_traitsI13__nv_bfloat16S2_S2_S2_fjLj1536ELj1ELj1ELj4ELj8ENS_18Kernel_traits_baseILj1536ES2_S2_S2_S2_fjLj128EEEEELb1ELb1ELb1ELb1EEEvNS_9BwdParamsE)
        /*13ac*/ 	.word	0x00000000


	//----- nvinfo : EIATTR_MIN_STACK_SIZE
	.align		4
.L_839:
        /*13b0*/ 	.byte	0x04, 0x12
        /*13b2*/ 	.short	(.L_841 - .L_840)
	.align		4
.L_840:
        /*13b4*/ 	.word	index@(_ZN10layer_norm13ln_bwd_kernelINS_13Kernel_traitsI6__halfS2_S2_S2_fjLj1536ELj1ELj1ELj4ELj8ENS_18Kernel_traits_baseILj1536ES2_S2_S2_S2_fjLj128EEEEELb0ELb0ELb0ELb0EEEvNS_9BwdParamsE)
        /*13b8*/ 	.word	0x00000000


	//----- nvinfo : EIATTR_MIN_STACK_SIZE
	.align		4
.L_841:
        /*13bc*/ 	.byte	0x04, 0x12
        /*13be*/ 	.short	(.L_843 - .L_842)
	.align		4
.L_842:
        /*13c0*/ 	.word	index@(_ZN10layer_norm13ln_bwd_kernelINS_13Kernel_traitsI6__halfS2_S2_S2_fjLj1536ELj1ELj1ELj4ELj8ENS_18Kernel_traits_baseILj1536ES2_S2_S2_S2_fjLj128EEEEELb0ELb0ELb0ELb1EEEvNS_9BwdParamsE)
        /*13c4*/ 	.word	0x00000000


	//----- nvinfo : EIATTR_MIN_STACK_SIZE
	.align		4
.L_843:
        /*13c8*/ 	.byte	0x04, 0x12
        /*13ca*/ 	.short	(.L_845 - .L_844)
	.align		4
.L_844:
        /*13cc*/ 	.word	index@(_ZN10layer_norm13ln_bwd_kernelINS_13Kernel_traitsI6__halfS2_S2_S2_fjLj1536ELj1ELj1ELj4ELj8ENS_18Kernel_traits_baseILj1536ES2_S2_S2_S2_fjLj128EEEEELb0ELb0ELb1ELb0EEEvNS_9BwdParamsE)
        /*13d0*/ 	.word	0x00000000


	//----- nvinfo : EIATTR_MIN_STACK_SIZE
	.align		4
.L_845:
        /*13d4*/ 	.byte	0x04, 0x12
        /*13d6*/ 	.short	(.L_847 - .L_846)
	.align		4
.L_846:
        /*13d8*/ 	.word	index@(_ZN10layer_norm13ln_bwd_kernelINS_13Kernel_traitsI6__halfS2_S2_S2_fjLj1536ELj1ELj1ELj4ELj8ENS_18Kernel_traits_baseILj1536ES2_S2_S2_S2_fjLj128EEEEELb0ELb0ELb1ELb1EEEvNS_9BwdParamsE)
        /*13dc*/ 	.word	0x00000000


	//----- nvinfo : EIATTR_MIN_STACK_SIZE
	.align		4
.L_847:
        /*13e0*/ 	.byte	0x04, 0x12
        /*13e2*/ 	.short	(.L_849 - .L_848)
	.align		4
.L_848:
        /*13e4*/ 	.word	index@(_ZN10layer_norm13ln_bwd_kernelINS_13Kernel_traitsI6__halfS2_S2_S2_fjLj1536ELj1ELj1ELj4ELj8ENS_18Kernel_traits_baseILj1536ES2_S2_S2_S2_fjLj128EEEEELb0ELb1ELb0ELb0EEEvNS_9BwdParamsE)
        /*13e8*/ 	.word	0x00000000


	//----- nvinfo : EIATTR_MIN_STACK_SIZE
	.align		4
.L_849:
        /*13ec*/ 	.byte	0x04, 0x12
        /*13ee*/ 	.short	(.L_851 - .L_850)
	.align		4
.L_850:
        /*13f0*/ 	.word	index@(_ZN10layer_norm13ln_bwd_kernelINS_13Kernel_traitsI6__halfS2_S2_S2_fjLj1536ELj1ELj1ELj4ELj8ENS_18Kernel_traits_baseILj1536ES2_S2_S2_S2_fjLj128EEEEELb0ELb1ELb0ELb1EEEvNS_9BwdParamsE)
        /*13f4*/ 	.word	0x00000000


	//----- nvinfo : EIATTR_MIN_STACK_SIZE
	.align		4
.L_851:
        /*13f8*/ 	.byte	0x04, 0x12
        /*13fa*/ 	.short	(.L_853 - .L_852)
	.align		4
.L_852:
        /*13fc*/ 	.word	index@(_ZN10layer_norm13ln_bwd_kernelINS_13Kernel_traitsI6__halfS2_S2_S2_fjLj1536ELj1ELj1ELj4ELj8ENS_18Kernel_traits_baseILj1536ES2_S2_S2_S2_fjLj128EEEEELb0ELb1ELb1ELb0EEEvNS_9BwdParamsE)
        /*1400*/ 	.word	0x00000000


	//----- nvinfo : EIATTR_MIN_STACK_SIZE
	.align		4
.L_853:
        /*1404*/ 	.byte	0x04, 0x12
        /*1406*/ 	.short	(.L_855 - .L_854)
	.align		4
.L_854:
        /*1408*/ 	.word	index@(_ZN10layer_norm13ln_bwd_kernelINS_13Kernel_traitsI6__halfS2_S2_S2_fjLj1536ELj1ELj1ELj4ELj8ENS_18Kernel_traits_baseILj1536ES2_S2_S2_S2_fjLj128EEEEELb0ELb1ELb1ELb1EEEvNS_9BwdParamsE)
        /*140c*/ 	.word	0x00000000


	//----- nvinfo : EIATTR_MIN_STACK_SIZE
	.align		4
.L_855:
        /*1410*/ 	.byte	0x04, 0x12
        /*1412*/ 	.short	(.L_857 - .L_856)
	.align		4
.L_856:
        /*1414*/ 	.word	index@(_ZN10layer_norm13ln_bwd_kernelINS_13Kernel_traitsI6__halfS2_S2_S2_fjLj1536ELj1ELj1ELj4ELj8ENS_18Kernel_traits_baseILj1536ES2_S2_S2_S2_fjLj128EEEEELb1ELb0ELb0ELb0EEEvNS_9BwdParamsE)
        /*1418*/ 	.word	0x00000000


	//----- nvinfo : EIATTR_MIN_STACK_SIZE
	.align		4
.L_857:
        /*141c*/ 	.byte	0x04, 0x12
        /*141e*/ 	.short	(.L_859 - .L_858)
	.align		4
.L_858:
        /*1420*/ 	.word	index@(_ZN10layer_norm13ln_bwd_kernelINS_13Kernel_traitsI6__halfS2_S2_S2_fjLj1536ELj1ELj1ELj4ELj8ENS_18Kernel_traits_baseILj1536ES2_S2_S2_S2_fjLj128EEEEELb1ELb0ELb0ELb1EEEvNS_9BwdParamsE)
        /*1424*/ 	.word	0x00000000


	//----- nvinfo : EIATTR_MIN_STACK_SIZE
	.align		4
.L_859:
        /*1428*/ 	.byte	0x04, 0x12
        /*142a*/ 	.short	(.L_861 - .L_860)
	.align		4
.L_860:
        /*142c*/ 	.word	index@(_ZN10layer_norm22ln_bwd_finalize_kernelINS_22Kernel_traits_finalizeILj1536E6__halfS2_S2_S2_fjLb0ELj1024ELj4ENS_18Kernel_traits_baseILj1536ES2_S2_S2_S2_fjLj1024EEEEELb0ELb0EEEvNS_9BwdParamsE)
        /*1430*/ 	.word	0x00000000


	//----- nvinfo : EIATTR_MIN_STACK_SIZE
	.align		4
.L_861:
        /*1434*/ 	.byte	0x04, 0x12
        /*1436*/ 	.short	(.L_863 - .L_862)
	.align		4
.L_862:
        /*1438*/ 	.word	index@(_ZN10layer_norm13ln_bwd_kernelINS_13Kernel_traitsI6__halfS2_S2_S2_fjLj1536ELj1ELj1ELj4ELj8ENS_18Kernel_traits_baseILj1536ES2_S2_S2_S2_fjLj128EEEEELb1ELb0ELb1ELb0EEEvNS_9BwdParamsE)
        /*143c*/ 	.word	0x00000000


	//----- nvinfo : EIATTR_MIN_STACK_SIZE
	.align		4
.L_863:
        /*1440*/ 	.byte	0x04, 0x12
        /*1442*/ 	.short	(.L_865 - .L_864)
	.align		4
.L_864:
        /*1444*/ 	.word	index@(_ZN10layer_norm22ln_bwd_finalize_kernelINS_22Kernel_traits_finalizeILj1536E6__halfS2_S2_S2_fjLb0ELj1024ELj4ENS_18Kernel_traits_baseILj1536ES2_S2_S2_S2_fjLj1024EEEEELb0ELb1EEEvNS_9BwdParamsE)
        /*1448*/ 	.word	0x00000000


	//----- nvinfo : EIATTR_MIN_STACK_SIZE
	.align		4
.L_865:
        /*144c*/ 	.byte	0x04, 0x12
        /*144e*/ 	.short	(.L_867 - .L_866)
	.align		4
.L_866:
        /*1450*/ 	.word	index@(_ZN10layer_norm13ln_bwd_kernelINS_13Kernel_traitsI6__halfS2_S2_S2_fjLj1536ELj1ELj1ELj4ELj8ENS_18Kernel_traits_baseILj1536ES2_S2_S2_S2_fjLj128EEEEELb1ELb0ELb1ELb1EEEvNS_9BwdParamsE)
        /*1454*/ 	.word	0x00000000


	//----- nvinfo : EIATTR_MIN_STACK_SIZE
	.align		4
.L_867:
        /*1458*/ 	.byte	0x04, 0x12
        /*145a*/ 	.short	(.L_869 - .L_868)
	.align		4
.L_868:
        /*145c*/ 	.word	index@(_ZN10layer_norm13ln_bwd_kernelINS_13Kernel_traitsI6__halfS2_S2_S2_fjLj1536ELj1ELj1ELj4ELj8ENS_18Kernel_traits_baseILj1536ES2_S2_S2_S2_fjLj128EEEEELb1ELb1ELb0ELb0EEEvNS_9BwdParamsE)
        /*1460*/ 	.word	0x00000000


	//----- nvinfo : EIATTR_MIN_STACK_SIZE
	.align		4
.L_869:
        /*1464*/ 	.byte	0x04, 0x12
        /*1466*/ 	.short	(.L_871 - .L_870)
	.align		4
.L_870:
        /*1468*/ 	.word	index@(_ZN10layer_norm13ln_bwd_kernelINS_13Kernel_traitsI6__halfS2_S2_S2_fjLj1536ELj1ELj1ELj4ELj8ENS_18Kernel_traits_baseILj1536ES2_S2_S2_S2_fjLj128EEEEELb1ELb1ELb0ELb1EEEvNS_9BwdParamsE)
        /*146c*/ 	.word	0x00000000


	//----- nvinfo : EIATTR_MIN_STACK_SIZE
	.align		4
.L_871:
        /*1470*/ 	.byte	0x04, 0x12
        /*1472*/ 	.short	(.L_873 - .L_872)
	.align		4
.L_872:
        /*1474*/ 	.word	index@(_ZN10layer_norm22ln_bwd_finalize_kernelINS_22Kernel_traits_finalizeILj1536E6__halfS2_S2_S2_fjLb1ELj1024ELj4ENS_18Kernel_traits_baseILj1536ES2_S2_S2_S2_fjLj1024EEEEELb1ELb0EEEvNS_9BwdParamsE)
        /*1478*/ 	.word	0x00000000


	//----- nvinfo : EIATTR_MIN_STACK_SIZE
	.align		4
.L_873:
        /*147c*/ 	.byte	0x04, 0x12
        /*147e*/ 	.short	(.L_875 - .L_874)
	.align		4
.L_874:
        /*1480*/ 	.word	index@(_ZN10layer_norm13ln_bwd_kernelINS_13Kernel_traitsI6__halfS2_S2_S2_fjLj1536ELj1ELj1ELj4ELj8ENS_18Kernel_traits_baseILj1536ES2_S2_S2_S2_fjLj128EEEEELb1ELb1ELb1ELb0EEEvNS_9BwdParamsE)
        /*1484*/ 	.word	0x00000000


	//----- nvinfo : EIATTR_MIN_STACK_SIZE
	.align		4
.L_875:
        /*1488*/ 	.byte	0x04, 0x12
        /*148a*/ 	.short	(.L_877 - .L_876)
	.align		4
.L_876:
        /*148c*/ 	.word	index@(_ZN10layer_norm22ln_bwd_finalize_kernelINS_22Kernel_traits_finalizeILj1536E6__halfS2_S2_S2_fjLb1ELj1024ELj4ENS_18Kernel_traits_baseILj1536ES2_S2_S2_S2_fjLj1024EEEEELb1ELb1EEEvNS_9BwdParamsE)
        /*1490*/ 	.word	0x00000000


	//----- nvinfo : EIATTR_MIN_STACK_SIZE
	.align		4
.L_877:
        /*1494*/ 	.byte	0x04, 0x12
        /*1496*/ 	.short	(.L_879 - .L_878)
	.align		4
.L_878:
        /*1498*/ 	.word	index@(_ZN10layer_norm13ln_bwd_kernelINS_13Kernel_traitsI6__halfS2_S2_S2_fjLj1536ELj1ELj1ELj4ELj8ENS_18Kernel_traits_baseILj1536ES2_S2_S2_S2_fjLj128EEEEELb1ELb1ELb1ELb1EEEvNS_9BwdParamsE)
        /*149c*/ 	.word	0x00000000


	//----- nvinfo : EIATTR_MIN_STACK_SIZE
	.align		4
.L_879:
        /*14a0*/ 	.byte	0x04, 0x12
        /*14a2*/ 	.short	(.L_881 - .L_880)
	.align		4
.L_880:
        /*14a4*/ 	.word	index@(_ZN10layer_norm13ln_bwd_kernelINS_13Kernel_traitsIf13__nv_bfloat16S2_S2_fjLj1536ELj1ELj1ELj4ELj8ENS_18Kernel_traits_baseILj1536EfS2_S2_S2_fjLj128EEEEELb0ELb0ELb0ELb0EEEvNS_9BwdParamsE)
        /*14a8*/ 	.word	0x00000000


	//----- nvinfo : EIATTR_MIN_STACK_SIZE
	.align		4
.L_881:
        /*14ac*/ 	.byte	0x04, 0x12
        /*14ae*/ 	.short	(.L_883 - .L_882)
	.align		4
.L_882:
        /*14b0*/ 	.word	index@(_ZN10layer_norm13ln_bwd_kernelINS_13Kernel_traitsIf13__nv_bfloat16S2_S2_fjLj1536ELj1ELj1ELj4ELj8ENS_18Kernel_traits_baseILj1536EfS2_S2_S2_fjLj128EEEEELb0ELb0ELb0ELb1EEEvNS_9BwdParamsE)
        /*14b4*/ 	.word	0x00000000


	//----- nvinfo : EIATTR_MIN_STACK_SIZE
	.align		4
.L_883:
        /*14b8*/ 	.byte	0x04, 0x12
        /*14ba*/ 	.short	(.L_885 - .L_884)
	.align		4
.L_884:
        /*14bc*/ 	.word	index@(_ZN10layer_norm13ln_bwd_kernelINS_13Kernel_traitsIf13__nv_bfloat16S2_S2_fjLj1536ELj1ELj1ELj4ELj8ENS_18Kernel_traits_baseILj1536EfS2_S2_S2_fjLj128EEEEELb0ELb0ELb1ELb0EEEvNS_9BwdParamsE)
        /*14c0*/ 	.word	0x00000000


	//----- nvinfo : EIATTR_MIN_STACK_SIZE
	.align		4
.L_885:
        /*14c4*/ 	.byte	0x04, 0x12
        /*14c6*/ 	.short	(.L_887 - .L_886)
	.align		4
.L_886:
        /*14c8*/ 	.word	index@(_ZN10layer_norm13ln_bwd_kernelINS_13Kernel_traitsIf13__nv_bfloat16S2_S2_fjLj1536ELj1ELj1ELj4ELj8ENS_18Kernel_traits_baseILj1536EfS2_S2_S2_fjLj128EEEEELb0ELb0ELb1ELb1EEEvNS_9BwdParamsE)
        /*14cc*/ 	.word	0x00000000


	//----- nvinfo : EIATTR_MIN_STACK_SIZE
	.align		4
.L_887:
        /*14d0*/ 	.byte	0x04, 0x12
        /*14d2*/ 	.short	(.L_889 - .L_888)
	.align		4
.L_888:
        /*14d4*/ 	.word	index@(_ZN10layer_norm13ln_bwd_kernelINS_13Kernel_traitsIf13__nv_bfloat16S2_S2_fjLj1536ELj1ELj1ELj4ELj8ENS_18Kernel_traits_baseILj1536EfS2_S2_S2_fjLj128EEEEELb0ELb1ELb0ELb0EEEvNS_9BwdParamsE)
        /*14d8*/ 	.word	0x00000000


	//----- nvinfo : EIATTR_MIN_STACK_SIZE
	.align		4
.L_889:
        /*14dc*/ 	.byte	0x04, 0x12
        /*14de*/ 	.short	(.L_891 - .L_890)
	.align		4
.L_890:
        /*14e0*/ 	.word	index@(_ZN10layer_norm13ln_bwd_kernelINS_13Kernel_traitsIf13__nv_bfloat16S2_S2_fjLj1536ELj1ELj1ELj4ELj8ENS_18Kernel_traits_baseILj1536EfS2_S2_S2_fjLj128EEEEELb0ELb1ELb0ELb1EEEvNS_9BwdParamsE)
        /*14e4*/ 	.word	0x00000000


	//----- nvinfo : EIATTR_MIN_STACK_SIZE
	.align		4
.L_891:
        /*14e8*/ 	.byte	0x04, 0x12
        /*14ea*/ 	.short	(.L_893 - .L_892)
	.align		4
.L_892:
        /*14ec*/ 	.word	index@(_ZN10layer_norm13ln_bwd_kernelINS_13Kernel_traitsIf13__nv_bfloat16S2_S2_fjLj1536ELj1ELj1ELj4ELj8ENS_18Kernel_traits_baseILj1536EfS2_S2_S2_fjLj128EEEEELb0ELb1ELb1ELb0EEEvNS_9BwdParamsE)
        /*14f0*/ 	.word	0x00000000


	//----- nvinfo : EIATTR_MIN_STACK_SIZE
	.align		4
.L_893:
        /*14f4*/ 	.byte	0x04, 0x12
        /*14f6*/ 	.short	(.L_895 - .L_894)
	.align		4
.L_894:
        /*14f8*/ 	.word	index@(_ZN10layer_norm13ln_bwd_kernelINS_13Kernel_traitsIf13__nv_bfloat16S2_S2_fjLj1536ELj1ELj1ELj4ELj8ENS_18Kernel_traits_baseILj1536EfS2_S2_S2_fjLj128EEEEELb0ELb1ELb1ELb1EEEvNS_9BwdParamsE)
        /*14fc*/ 	.word	0x00000000


	//----- nvinfo : EIATTR_MIN_STACK_SIZE
	.align		4
.L_895:
        /*1500*/ 	.byte	0x04, 0x12
        /*1502*/ 	.short	(.L_897 - .L_896)
	.align		4
.L_896:
        /*1504*/ 	.word	index@(_ZN10layer_norm13ln_bwd_kernelINS_13Kernel_traitsIf13__nv_bfloat16S2_S2_fjLj1536ELj1ELj1ELj4ELj8ENS_18Kernel_traits_baseILj1536EfS2_S2_S2_fjLj128EEEEELb1ELb0ELb0ELb0EEEvNS_9BwdParamsE)
        /*1508*/ 	.word	0x00000000


	//----- nvinfo : EIATTR_MIN_STACK_SIZE
	.align		4
.L_897:
        /*150c*/ 	.byte	0x04, 0x12
        /*150e*/ 	.short	(.L_899 - .L_898)
	.align		4
.L_898:
        /*1510*/ 	.word	index@(_ZN10layer_norm13ln_bwd_kernelINS_13Kernel_traitsIf13__nv_bfloat16S2_S2_fjLj1536ELj1ELj1ELj4ELj8ENS_18Kernel_traits_baseILj1536EfS2_S2_S2_fjLj128EEEEELb1ELb0ELb0ELb1EEEvNS_9BwdParamsE)
        /*1514*/ 	.word	0x00000000


	//----- nvinfo : EIATTR_MIN_STACK_SIZE
	.align		4
.L_899:
        /*1518*/ 	.byte	0x04, 0x12
        /*151a*/ 	.short	(.L_901 - .L_900)
	.align		4
.L_900:
        /*151c*/ 	.word	index@(_ZN10layer_norm22ln_bwd_finalize_kernelINS_22Kernel_traits_finalizeILj1536Ef13__nv_bfloat16S2_S2_fjLb0ELj1024ELj4ENS_18Kernel_traits_baseILj1536EfS2_S2_S2_fjLj1024EEEEELb0ELb0EEEvNS_9BwdParamsE)
        /*1520*/ 	.word	0x00000000


	//----- nvinfo : EIATTR_MIN_STACK_SIZE
	.align		4
.L_901:
        /*1524*/ 	.byte	0x04, 0x12
        /*1526*/ 	.short	(.L_903 - .L_902)
	.align		4
.L_902:
        /*1528*/ 	.word	index@(_ZN10layer_norm13ln_bwd_kernelINS_13Kernel_traitsIf13__nv_bfloat16S2_S2_fjLj1536ELj1ELj1ELj4ELj8ENS_18Kernel_traits_baseILj1536EfS2_S2_S2_fjLj128EEEEELb1ELb0ELb1ELb0EEEvNS_9BwdParamsE)
        /*152c*/ 	.word	0x00000000


	//----- nvinfo : EIATTR_MIN_STACK_SIZE
	.align		4
.L_903:
        /*1530*/ 	.byte	0x04, 0x12
        /*1532*/ 	.short	(.L_905 - .L_904)
	.align		4
.L_904:
        /*1534*/ 	.word	index@(_ZN10layer_norm22ln_bwd_finalize_kernelINS_22Kernel_traits_finalizeILj1536Ef13__nv_bfloat16S2_S2_fjLb0ELj1024ELj4ENS_18Kernel_traits_baseILj1536EfS2_S2_S2_fjLj1024EEEEELb0ELb1EEEvNS_9BwdParamsE)
        /*1538*/ 	.word	0x00000000


	//----- nvinfo : EIATTR_MIN_STACK_SIZE
	.align		4
.L_905:
        /*153c*/ 	.byte	0x04, 0x12
        /*153e*/ 	.short	(.L_907 - .L_906)
	.align		4
.L_906:
        /*1540*/ 	.word	index@(_ZN10layer_norm13ln_bwd_kernelINS_13Kernel_traitsIf13__nv_bfloat16S2_S2_fjLj1536ELj1ELj1ELj4ELj8ENS_18Kernel_traits_baseILj1536EfS2_S2_S2_fjLj128EEEEELb1ELb0ELb1ELb1EEEvNS_9BwdParamsE)
        /*1544*/ 	.word	0x00000000


	//----- nvinfo : EIATTR_MIN_STACK_SIZE
	.align		4
.L_907:
        /*1548*/ 	.byte	0x04, 0x12
        /*154a*/ 	.short	(.L_909 - .L_908)
	.align		4
.L_908:
        /*154c*/ 	.word	index@(_ZN10layer_norm13ln_bwd_kernelINS_13Kernel_traitsIf13__nv_bfloat16S2_S2_fjLj1536ELj1ELj1ELj4ELj8ENS_18Kernel_traits_baseILj1536EfS2_S2_S2_fjLj128EEEEELb1ELb1ELb0ELb0EEEvNS_9BwdParamsE)
        /*1550*/ 	.word	0x00000000


	//----- nvinfo : EIATTR_MIN_STACK_SIZE
	.align		4
.L_909:
        /*1554*/ 	.byte	0x04, 0x12
        /*1556*/ 	.short	(.L_911 - .L_910)
	.align		4
.L_910:
        /*1558*/ 	.word	index@(_ZN10layer_norm13ln_bwd_kernelINS_13Kernel_traitsIf13__nv_bfloat16S2_S2_fjLj1536ELj1ELj1ELj4ELj8ENS_18Kernel_traits_baseILj1536EfS2_S2_S2_fjLj128EEEEELb1ELb1ELb0ELb1EEEvNS_9BwdParamsE)
        /*155c*/ 	.word	0x00000000


	//----- nvinfo : EIATTR_MIN_STACK_SIZE
	.align		4
.L_911:
        /*1560*/ 	.byte	0x04, 0x12
        /*1562*/ 	.short	(.L_913 - .L_912)
	.align		4
.L_912:
        /*1564*/ 	.word	index@(_ZN10layer_norm22ln_bwd_finalize_kernelINS_22Kernel_traits_finalizeILj1536Ef13__nv_bfloat16S2_S2_fjLb1ELj1024ELj4ENS_18Kernel_traits_baseILj1536EfS2_S2_S2_fjLj1024EEEEELb1ELb0EEEvNS_9BwdParamsE)
        /*1568*/ 	.word	0x00000000


	//----- nvinfo : EIATTR_MIN_STACK_SIZE
	.align		4
.L_913:
        /*156c*/ 	.byte	0x04, 0x12
        /*156e*/ 	.short	(.L_915 - .L_914)
	.align		4
.L_914:
        /*1570*/ 	.word	index@(_ZN10layer_norm13ln_bwd_kernelINS_13Kernel_traitsIf13__nv_bfloat16S2_S2_fjLj1536ELj1ELj1ELj4ELj8ENS_18Kernel_traits_baseILj1536EfS2_S2_S2_fjLj128EEEEELb1ELb1ELb1ELb0EEEvNS_9BwdParamsE)
        /*1574*/ 	.word	0x00000000


	//----- nvinfo : EIATTR_MIN_STACK_SIZE
	.align		4
.L_915:
        /*1578*/ 	.byte	0x04, 0x12
        /*157a*/ 	.short	(.L_917 - .L_916)
	.align		4
.L_916:
        /*157c*/ 	.word	index@(_ZN10layer_norm22ln_bwd_finalize_kernelINS_22Kernel_traits_finalizeILj1536Ef13__nv_bfloat16S2_S2_fjLb1ELj1024ELj4ENS_18Kernel_traits_baseILj1536EfS2_S2_S2_fjLj1024EEEEELb1ELb1EEEvNS_9BwdParamsE)
        /*1580*/ 	.word	0x00000000


	//----- nvinfo : EIATTR_MIN_STACK_SIZE
	.align		4
.L_917:
        /*1584*/ 	.byte	0x04, 0x12
        /*1586*/ 	.short	(.L_919 - .L_918)
	.align		4
.L_918:
        /*1588*/ 	.word	index@(_ZN10layer_norm13ln_bwd_kernelINS_13Kernel_traitsIf13__nv_bfloat16S2_S2_fjLj1536ELj1ELj1ELj4ELj8ENS_18Kernel_traits_baseILj1536EfS2_S2_S2_fjLj128EEEEELb1ELb1ELb1ELb1EEEvNS_9BwdParamsE)
        /*158c*/ 	.word	0x00000000


	//----- nvinfo : EIATTR_MIN_STACK_SIZE
	.align		4
.L_919:
        /*1590*/ 	.byte	0x04, 0x12
        /*1592*/ 	.short	(.L_921 - .L_920)
	.align		4
.L_920:
        /*1594*/ 	.word	index@(_ZN10layer_norm13ln_bwd_kernelINS_13Kernel_traitsI13__nv_bfloat16S2_fS2_fjLj1536ELj1ELj1ELj4ELj8ENS_18Kernel_traits_baseILj1536ES2_S2_fS2_fjLj128EEEEELb0ELb0ELb0ELb0EEEvNS_9BwdParamsE)
        /*1598*/ 	.word	0x00000000


	//----- nvinfo : EIATTR_MIN_STACK_SIZE
	.align		4
.L_921:
        /*159c*/ 	.byte	0x04, 0x12
        /*159e*/ 	.short	(.L_923 - .L_922)
	.align		4
.L_922:
        /*15a0*/ 	.word	index@(_ZN10layer_norm13ln_bwd_kernelINS_13Kernel_traitsI13__nv_bfloat16S2_fS2_fjLj1536ELj1ELj1ELj4ELj8ENS_18Kernel_traits_baseILj1536ES2_S2_fS2_fjLj128EEEEELb0ELb0ELb0ELb1EEEvNS_9BwdParamsE)
        /*15a4*/ 	.word	0x00000000


	//----- nvinfo : EIATTR_MIN_STACK_SIZE
	.align		4
.L_923:
        /*15a8*/ 	.byte	0x04, 0x12
        /*15aa*/ 	.short	(.L_925 - .L_924)
	.align		4
.L_924:
        /*15ac*/ 	.word	index@(_ZN10layer_norm13ln_bwd_kernelINS_13Kernel_traitsI13__nv_bfloat16S2_fS2_fjLj1536ELj1ELj1ELj4ELj8ENS_18Kernel_traits_baseILj1536ES2_S2_fS2_fjLj128EEEEELb0ELb0ELb1ELb0EEEvNS_9BwdParamsE)
        /*15b0*/ 	.word	0x00000000


	//----- nvinfo : EIATTR_MIN_STACK_SIZE
	.align		4
.L_925:
        /*15b4*/ 	.byte	0x04, 0x12
        /*15b6*/ 	.short	(.L_927 - .L_926)
	.align		4
.L_926:
        /*15b8*/ 	.word	index@(_ZN10layer_norm13ln_bwd_kernelINS_13Kernel_traitsI13__nv_bfloat16S2_fS2_fjLj1536ELj1ELj1ELj4ELj8ENS_18Kernel_traits_baseILj1536ES2_S2_fS2_fjLj128EEEEELb0ELb0ELb1ELb1EEEvNS_9BwdParamsE)
        /*15bc*/ 	.word	0x00000000


	//----- nvinfo : EIATTR_MIN_STACK_SIZE
	.align		4
.L_927:
        /*15c0*/ 	.byte	0x04, 0x12
        /*15c2*/ 	.short	(.L_929 - .L_928)
	.align		4
.L_928:
        /*15c4*/ 	.word	index@(_ZN10layer_norm13ln_bwd_kernelINS_13Kernel_traitsI13__nv_bfloat16S2_fS2_fjLj1536ELj1ELj1ELj4ELj8ENS_18Kernel_traits_baseILj1536ES2_S2_fS2_fjLj128EEEEELb0ELb1ELb0ELb0EEEvNS_9BwdParamsE)
        /*15c8*/ 	.word	0x00000000


	//----- nvinfo : EIATTR_MIN_STACK_SIZE
	.align		4
.L_929:
        /*15cc*/ 	.byte	0x04, 0x12
        /*15ce*/ 	.short	(.L_931 - .L_930)
	.align		4
.L_930:
        /*15d0*/ 	.word	index@(_ZN10layer_norm13ln_bwd_kernelINS_13Kernel_traitsI13__nv_bfloat16S2_fS2_fjLj1536ELj1ELj1ELj4ELj8ENS_18Kernel_traits_baseILj1536ES2_S2_fS2_fjLj128EEEEELb0ELb1ELb0ELb1EEEvNS_9BwdParamsE)
        /*15d4*/ 	.word	0x00000000


	//----- nvinfo : EIATTR_MIN_STACK_SIZE
	.align		4
.L_931:
        /*15d8*/ 	.byte	0x04, 0x12
        /*15da*/ 	.short	(.L_933 - .L_932)
	.align		4
.L_932:
        /*15dc*/ 	.word	index@(_ZN10layer_norm13ln_bwd_kernelINS_13Kernel_traitsI13__nv_bfloat16S2_fS2_fjLj1536ELj1ELj1ELj4ELj8ENS_18Kernel_traits_baseILj1536ES2_S2_fS2_fjLj128EEEEELb0ELb1ELb1ELb0EEEvNS_9BwdParamsE)
        /*15e0*/ 	.word	0x00000000


	//----- nvinfo : EIATTR_MIN_STACK_SIZE
	.align		4
.L_933:
        /*15e4*/ 	.byte	0x04, 0x12
        /*15e6*/ 	.short	(.L_935 - .L_934)
	.align		4
.L_934:
        /*15e8*/ 	.word	index@(_ZN10layer_norm13ln_bwd_kernelINS_13Kernel_traitsI13__nv_bfloat16S2_fS2_fjLj1536ELj1ELj1ELj4ELj8ENS_18Kernel_traits_baseILj1536ES2_S2_fS2_fjLj128EEEEELb0ELb1ELb1ELb1EEEvNS_9BwdParamsE)
        /*15ec*/ 	.word	0x00000000


	//----- nvinfo : EIATTR_MIN_STACK_SIZE
	.align		4
.L_935:
        /*15f0*/ 	.byte	0x04, 0x12
        /*15f2*/ 	.short	(.L_937 - .L_936)
	.align		4
.L_936:
        /*15f4*/ 	.word	index@(_ZN10layer_norm13ln_bwd_kernelINS_13Kernel_traitsI13__nv_bfloat16S2_fS2_fjLj1536ELj1ELj1ELj4ELj8ENS_18Kernel_traits_baseILj1536ES2_S2_fS2_fjLj128EEEEELb1ELb0ELb0ELb0EEEvNS_9BwdParamsE)
        /*15f8*/ 	.word	0x00000000


	//----- nvinfo : EIATTR_MIN_STACK_SIZE
	.align		4
.L_937:
        /*15fc*/ 	.byte	0x04, 0x12
        /*15fe*/ 	.short	(.L_939 - .L_938)
	.align		4
.L_938:
        /*1600*/ 	.word	index@(_ZN10layer_norm13ln_bwd_kernelINS_13Kernel_traitsI13__nv_bfloat16S2_fS2_fjLj1536ELj1ELj1ELj4ELj8ENS_18Kernel_traits_baseILj1536ES2_S2_fS2_fjLj128EEEEELb1ELb0ELb0ELb1EEEvNS_9BwdParamsE)
        /*1604*/ 	.word	0x00000000


	//----- nvinfo : EIATTR_MIN_STACK_SIZE
	.align		4
.L_939:
        /*1608*/ 	.byte	0x04, 0x12
        /*160a*/ 	.short	(.L_941 - .L_940)
	.align		4
.L_940:
        /*160c*/ 	.word	index@(_ZN10layer_norm22ln_bwd_finalize_kernelINS_22Kernel_traits_finalizeILj1536E13__nv_bfloat16S2_fS2_fjLb0ELj1024ELj4ENS_18Kernel_traits_baseILj1536ES2_S2_fS2_fjLj1024EEEEELb0ELb0EEEvNS_9BwdParamsE)
        /*1610*/ 	.word	0x00000000


	//----- nvinfo : EIATTR_MIN_STACK_SIZE
	.align		4
.L_941:
        /*1614*/ 	.byte	0x04, 0x12
        /*1616*/ 	.short	(.L_943 - .L_942)
	.align		4
.L_942:
        /*1618*/ 	.word	index@(_ZN10layer_norm13ln_bwd_kernelINS_13Kernel_traitsI13__nv_bfloat16S2_fS2_fjLj1536ELj1ELj1ELj4ELj8ENS_18Kernel_traits_baseILj1536ES2_S2_fS2_fjLj128EEEEELb1ELb0ELb1ELb0EEEvNS_9BwdParamsE)
        /*161c*/ 	.word	0x00000000


	//----- nvinfo : EIATTR_MIN_STACK_SIZE
	.align		4
.L_943:
        /*1620*/ 	.byte	0x04, 0x12
        /*1622*/ 	.short	(.L_945 - .L_944)
	.align		4
.L_944:
        /*1624*/ 	.word	index@(_ZN10layer_norm22ln_bwd_finalize_kernelINS_22Kernel_traits_finalizeILj1536E13__nv_bfloat16S2_fS2_fjLb0ELj1024ELj4ENS_18Kernel_traits_baseILj1536ES2_S2_fS2_fjLj1024EEEEELb0ELb1EEEvNS_9BwdParamsE)
        /*1628*/ 	.word	0x00000000


	//----- nvinfo : EIATTR_MIN_STACK_SIZE
	.align		4
.L_945:
        /*162c*/ 	.byte	0x04, 0x12
        /*162e*/ 	.short	(.L_947 - .L_946)
	.align		4
.L_946:
        /*1630*/ 	.word	index@(_ZN10layer_norm13ln_bwd_kernelINS_13Kernel_traitsI13__nv_bfloat16S2_fS2_fjLj1536ELj1ELj1ELj4ELj8ENS_18Kernel_traits_baseILj1536ES2_S2_fS2_fjLj128EEEEELb1ELb0ELb1ELb1EEEvNS_9BwdParamsE)
        /*1634*/ 	.word	0x00000000


	//----- nvinfo : EIATTR_MIN_STACK_SIZE
	.align		4
.L_947:
        /*1638*/ 	.byte	0x04, 0x12
        /*163a*/ 	.short	(.L_949 - .L_948)
	.align		4
.L_948:
        /*163c*/ 	.word	index@(_ZN10layer_norm13ln_bwd_kernelINS_13Kernel_traitsI13__nv_bfloat16S2_fS2_fjLj1536ELj1ELj1ELj4ELj8ENS_18Kernel_traits_baseILj1536ES2_S2_fS2_fjLj128EEEEELb1ELb1ELb0ELb0EEEvNS_9BwdParamsE)
        /*1640*/ 	.word	0x00000000


	//----- nvinfo : EIATTR_MIN_STACK_SIZE
	.align		4
.L_949:
        /*1644*/ 	.byte	0x04, 0x12
        /*1646*/ 	.short	(.L_951 - .L_950)
	.align		4
.L_950:
        /*1648*/ 	.word	index@(_ZN10layer_norm13ln_bwd_kernelINS_13Kernel_traitsI13__nv_bfloat16S2_fS2_fjLj1536ELj1ELj1ELj4ELj8ENS_18Kernel_traits_baseILj1536ES2_S2_fS2_fjLj128EEEEELb1ELb1ELb0ELb1EEEvNS_9BwdParamsE)
        /*164c*/ 	.word	0x00000000


	//----- nvinfo : EIATTR_MIN_STACK_SIZE
	.align		4
.L_951:
        /*1650*/ 	.byte	0x04, 0x12
        /*1652*/ 	.short	(.L_953 - .L_952)
	.align		4
.L_952:
        /*1654*/ 	.word	index@(_ZN10layer_norm22ln_bwd_finalize_kernelINS_22Kernel_traits_finalizeILj1536E13__nv_bfloat16S2_fS2_fjLb1ELj1024ELj4ENS_18Kernel_traits_baseILj1536ES2_S2_fS2_fjLj1024EEEEELb1ELb0EEEvNS_9BwdParamsE)
        /*1658*/ 	.word	0x00000000


	//----- nvinfo : EIATTR_MIN_STACK_SIZE
	.align		4
.L_953:
        /*165c*/ 	.byte	0x04, 0x12
        /*165e*/ 	.short	(.L_955 - .L_954)
	.align		4
.L_954:
        /*1660*/ 	.word	index@(_ZN10layer_norm13ln_bwd_kernelINS_13Kernel_traitsI13__nv_bfloat16S2_fS2_fjLj1536ELj1ELj1ELj4ELj8ENS_18Kernel_traits_baseILj1536ES2_S2_fS2_fjLj128EEEEELb1ELb1ELb1ELb0EEEvNS_9BwdParamsE)
        /*1664*/ 	.word	0x00000000


	//----- nvinfo : EIATTR_MIN_STACK_SIZE
	.align		4
.L_955:
        /*1668*/ 	.byte	0x04, 0x12
        /*166a*/ 	.short	(.L_957 - .L_956)
	.align		4
.L_956:
        /*166c*/ 	.word	index@(_ZN10layer_norm22ln_bwd_finalize_kernelINS_22Kernel_traits_finalizeILj1536E13__nv_bfloat16S2_fS2_fjLb1ELj1024ELj4ENS_18Kernel_traits_baseILj1536ES2_S2_fS2_fjLj1024EEEEELb1ELb1EEEvNS_9BwdParamsE)
        /*1670*/ 	.word	0x00000000


	//----- nvinfo : EIATTR_MIN_STACK_SIZE
	.align		4
.L_957:
        /*1674*/ 	.byte	0x04, 0x12
        /*1676*/ 	.short	(.L_959 - .L_958)
	.align		4
.L_958:
        /*1678*/ 	.word	index@(_ZN10layer_norm13ln_bwd_kernelINS_13Kernel_traitsI13__nv_bfloat16S2_fS2_fjLj1536ELj1ELj1ELj4ELj8ENS_18Kernel_traits_baseILj1536ES2_S2_fS2_fjLj128EEEEELb1ELb1ELb1ELb1EEEvNS_9BwdParamsE)
        /*167c*/ 	.word	0x00000000


	//----- nvinfo : EIATTR_MIN_STACK_SIZE
	.align		4
.L_959:
        /*1680*/ 	.byte	0x04, 0x12
        /*1682*/ 	.short	(.L_961 - .L_960)
	.align		4
.L_960:
        /*1684*/ 	.word	index@(_ZN10layer_norm13ln_bwd_kernelINS_13Kernel_traitsIf13__nv_bfloat16fS2_fjLj1536ELj1ELj1ELj4ELj8ENS_18Kernel_traits_baseILj1536EfS2_fS2_fjLj128EEEEELb0ELb0ELb0ELb0EEEvNS_9BwdParamsE)
        /*1688*/ 	.word	0x00000000


	//----- nvinfo : EIATTR_MIN_STACK_SIZE
	.align		4
.L_961:
        /*168c*/ 	.byte	0x04, 0x12
        /*168e*/ 	.short	(.L_963 - .L_962)
	.align		4
.L_962:
        /*1690*/ 	.word	index@(_ZN10layer_norm13ln_bwd_kernelINS_13Kernel_traitsIf13__nv_bfloat16fS2_fjLj1536ELj1ELj1ELj4ELj8ENS_18Kernel_traits_baseILj1536EfS2_fS2_fjLj128EEEEELb0ELb0ELb0ELb1EEEvNS_9BwdParamsE)
        /*1694*/ 	.word	0x00000000


	//----- nvinfo : EIATTR_MIN_STACK_SIZE
	.align		4
.L_963:
        /*1698*/ 	.byte	0x04, 0x12
        /*169a*/ 	.short	(.L_965 - .L_964)
	.align		4
.L_964:
        /*169c*/ 	.word	index@(_ZN10layer_norm13ln_bwd_kernelINS_13Kernel_traitsIf13__nv_bfloat16fS2_fjLj1536ELj1ELj1ELj4ELj8ENS_18Kernel_traits_baseILj1536EfS2_fS2_fjLj128EEEEELb0ELb0ELb1ELb0EEEvNS_9BwdParamsE)
        /*16a0*/ 	.word	0x00000000


	//----- nvinfo : EIATTR_MIN_STACK_SIZE
	.align		4
.L_965:
        /*16a4*/ 	.byte	0x04, 0x12
        /*16a6*/ 	.short	(.L_967 - .L_966)
	.align		4
.L_966:
        /*16a8*/ 	.word	index@(_ZN10layer_norm13ln_bwd_kernelINS_13Kernel_traitsIf13__nv_bfloat16fS2_fjLj1536ELj1ELj1ELj4ELj8ENS_18Kernel_traits_baseILj1536EfS2_fS2_fjLj128EEEEELb0ELb0ELb1ELb1EEEvNS_9BwdParamsE)
        /*16ac*/ 	.word	0x00000000


	//----- nvinfo : EIATTR_MIN_STACK_SIZE
	.align		4
.L_967:
        /*16b0*/ 	.byte	0x04, 0x12
        /*16b2*/ 	.short	(.L_969 - .L_968)
	.align		4
.L_968:
        /*16b4*/ 	.word	index@(_ZN10layer_norm13ln_bwd_kernelINS_13Kernel_traitsIf13__nv_bfloat16fS2_fjLj1536ELj1ELj1ELj4ELj8ENS_18Kernel_traits_baseILj1536EfS2_fS2_fjLj128EEEEELb0ELb1ELb0ELb0EEEvNS_9BwdParamsE)
        /*16b8*/ 	.word	0x00000000


	//----- nvinfo : EIATTR_MIN_STACK_SIZE
	.align		4
.L_969:
        /*16bc*/ 	.byte	0x04, 0x12
        /*16be*/ 	.short	(.L_971 - .L_970)
	.align		4
.L_970:
        /*16c0*/ 	.word	index@(_ZN10layer_norm13ln_bwd_kernelINS_13Kernel_traitsIf13__nv_bfloat16fS2_fjLj1536ELj1ELj1ELj4ELj8ENS_18Kernel_traits_baseILj1536EfS2_fS2_fjLj128EEEEELb0ELb1ELb0ELb1EEEvNS_9BwdParamsE)
        /*16c4*/ 	.word	0x00000000


	//----- nvinfo : EIATTR_MIN_STACK_SIZE
	.align		4
.L_971:
        /*16c8*/ 	.byte	0x04, 0x12
        /*16ca*/ 	.short	(.L_973 - .L_972)
	.align		4
.L_972:
        /*16cc*/ 	.word	index@(_ZN10layer_norm13ln_bwd_kernelINS_13Kernel_traitsIf13__nv_bfloat16fS2_fjLj1536ELj1ELj1ELj4ELj8ENS_18Kernel_traits_baseILj1536EfS2_fS2_fjLj128EEEEELb0ELb1ELb1ELb0EEEvNS_9BwdParamsE)
        /*16d0*/ 	.word	0x00000000


	//----- nvinfo : EIATTR_MIN_STACK_SIZE
	.align		4
.L_973:
        /*16d4*/ 	.byte	0x04, 0x12
        /*16d6*/ 	.short	(.L_975 - .L_974)
	.align		4
.L_974:
        /*16d8*/ 	.word	index@(_ZN10layer_norm13ln_bwd_kernelINS_13Kernel_traitsIf13__nv_bfloat16fS2_fjLj1536ELj1ELj1ELj4ELj8ENS_18Kernel_traits_baseILj1536EfS2_fS2_fjLj128EEEEELb0ELb1ELb1ELb1EEEvNS_9BwdParamsE)
        /*16dc*/ 	.word	0x00000000


	//----- nvinfo : EIATTR_MIN_STACK_SIZE
	.align		4
.L_975:
        /*16e0*/ 	.byte	0x04, 0x12
        /*16e2*/ 	.short	(.L_977 - .L_976)
	.align		4
.L_976:
        /*16e4*/ 	.word	index@(_ZN10layer_norm13ln_bwd_kernelINS_13Kernel_traitsIf13__nv_bfloat16fS2_fjLj1536ELj1ELj1ELj4ELj8ENS_18Kernel_traits_baseILj1536EfS2_fS2_fjLj128EEEEELb1ELb0ELb0ELb0EEEvNS_9BwdParamsE)
        /*16e8*/ 	.word	0x00000000


	//----- nvinfo : EIATTR_MIN_STACK_SIZE
	.align		4
.L_977:
        /*16ec*/ 	.byte	0x04, 0x12
        /*16ee*/ 	.short	(.L_979 - .L_978)
	.align		4
.L_978:
        /*16f0*/ 	.word	index@(_ZN10layer_norm13ln_bwd_kernelINS_13Kernel_traitsIf13__nv_bfloat16fS2_fjLj1536ELj1ELj1ELj4ELj8ENS_18Kernel_traits_baseILj1536EfS2_fS2_fjLj128EEEEELb1ELb0ELb0ELb1EEEvNS_9BwdParamsE)
        /*16f4*/ 	.word	0x00000000


	//----- nvinfo : EIATTR_MIN_STACK_SIZE
	.align		4
.L_979:
        /*16f8*/ 	.byte	0x04, 0x12
        /*16fa*/ 	.short	(.L_981 - .L_980)
	.align		4
.L_980:
        /*16fc*/ 	.word	index@(_ZN10layer_norm22ln_bwd_finalize_kernelINS_22Kernel_traits_finalizeILj1536Ef13__nv_bfloat16fS2_fjLb0ELj1024ELj4ENS_18Kernel_traits_baseILj1536EfS2_fS2_fjLj1024EEEEELb0ELb0EEEvNS_9BwdParamsE)
        /*1700*/ 	.word	0x00000000


	//----- nvinfo : EIATTR_MIN_STACK_SIZE
	.align		4
.L_981:
        /*1704*/ 	.byte	0x04, 0x12
        /*1706*/ 	.short	(.L_983 - .L_982)
	.align		4
.L_982:
        /*1708*/ 	.word	index@(_ZN10layer_norm13ln_bwd_kernelINS_13Kernel_traitsIf13__nv_bfloat16fS2_fjLj1536ELj1ELj1ELj4ELj8ENS_18Kernel_traits_baseILj1536EfS2_fS2_fjLj128EEEEELb1ELb0ELb1ELb0EEEvNS_9BwdParamsE)
        /*170c*/ 	.word	0x00000000


	//----- nvinfo : EIATTR_MIN_STACK_SIZE
	.align		4
.L_983:
        /*1710*/ 	.byte	0x04, 0x12
        /*1712*/ 	.short	(.L_985 - .L_984)
	.align		4
.L_984:
        /*1714*/ 	.word	index@(_ZN10layer_norm22ln_bwd_finalize_kernelINS_22Kernel_traits_finalizeILj1536Ef13__nv_bfloat16fS2_fjLb0ELj1024ELj4ENS_18Kernel_traits_baseILj1536EfS2_fS2_fjLj1024EEEEELb0ELb1EEEvNS_9BwdParamsE)
        /*1718*/ 	.word	0x00000000


	//----- nvinfo : EIATTR_MIN_STACK_SIZE
	.align		4
.L_985:
        /*171c*/ 	.byte	0x04, 0x12
        /*171e*/ 	.short	(.L_987 - .L_986)
	.align		4
.L_986:
        /*1720*/ 	.word	index@(_ZN10layer_norm13ln_bwd_kernelINS_13Kernel_traitsIf13__nv_bfloat16fS2_fjLj1536ELj1ELj1ELj4ELj8ENS_18Kernel_traits_baseILj1536EfS2_fS2_fjLj128EEEEELb1ELb0ELb1ELb1EEEvNS_9BwdParamsE)
        /*1724*/ 	.word	0x00000000


	//----- nvinfo : EIATTR_MIN_STACK_SIZE
	.align		4
.L_987:
        /*1728*/ 	.byte	0x04, 0x12
        /*172a*/ 	.short	(.L_989 - .L_988)
	.align		4
.L_988:
        /*172c*/ 	.word	index@(_ZN10layer_norm13ln_bwd_kernelINS_13Kernel_traitsIf13__nv_bfloat16fS2_fjLj1536ELj1ELj1ELj4ELj8ENS_18Kernel_traits_baseILj1536EfS2_fS2_fjLj128EEEEELb1ELb1ELb0ELb0EEEvNS_9BwdParamsE)
        /*1730*/ 	.word	0x00000000


	//----- nvinfo : EIATTR_MIN_STACK_SIZE
	.align		4
.L_989:
        /*1734*/ 	.byte	0x04, 0x12
        /*1736*/ 	.short	(.L_991 - .L_990)
	.align		4
.L_990:
        /*1738*/ 	.word	index@(_ZN10layer_norm13ln_bwd_kernelINS_13Kernel_traitsIf13__nv_bfloat16fS2_fjLj1536ELj1ELj1ELj4ELj8ENS_18Kernel_traits_baseILj1536EfS2_fS2_fjLj128EEEEELb1ELb1ELb0ELb1EEEvNS_9BwdParamsE)
        /*173c*/ 	.word	0x00000000


	//----- nvinfo : EIATTR_MIN_STACK_SIZE
	.align		4
.L_991:
        /*1740*/ 	.byte	0x04, 0x12
        /*1742*/ 	.short	(.L_993 - .L_992)
	.align		4
.L_992:
        /*1744*/ 	.word	index@(_ZN10layer_norm22ln_bwd_finalize_kernelINS_22Kernel_traits_finalizeILj1536Ef13__nv_bfloat16fS2_fjLb1ELj1024ELj4ENS_18Kernel_traits_baseILj1536EfS2_fS2_fjLj1024EEEEELb1ELb0EEEvNS_9BwdParamsE)
        /*1748*/ 	.word	0x00000000


	//----- nvinfo : EIATTR_MIN_STACK_SIZE
	.align		4
.L_993:
        /*174c*/ 	.byte	0x04, 0x12
        /*174e*/ 	.short	(.L_995 - .L_994)
	.align		4
.L_994:
        /*1750*/ 	.word	index@(_ZN10layer_norm13ln_bwd_kernelINS_13Kernel_traitsIf13__nv_bfloat16fS2_fjLj1536ELj1ELj1ELj4ELj8ENS_18Kernel_traits_baseILj1536EfS2_fS2_fjLj128EEEEELb1ELb1ELb1ELb0EEEvNS_9BwdParamsE)
        /*1754*/ 	.word	0x00000000


	//----- nvinfo : EIATTR_MIN_STACK_SIZE
	.align		4
.L_995:
        /*1758*/ 	.byte	0x04, 0x12
        /*175a*/ 	.short	(.L_997 - .L_996)
	.align		4
.L_996:
        /*175c*/ 	.word	index@(_ZN10layer_norm22ln_bwd_finalize_kernelINS_22Kernel_traits_finalizeILj1536Ef13__nv_bfloat16fS2_fjLb1ELj1024ELj4ENS_18Kernel_traits_baseILj1536EfS2_fS2_fjLj1024EEEEELb1ELb1EEEvNS_9BwdParamsE)
        /*1760*/ 	.word	0x00000000


	//----- nvinfo : EIATTR_MIN_STACK_SIZE
	.align		4
.L_997:
        /*1764*/ 	.byte	0x04, 0x12
        /*1766*/ 	.short	(.L_999 - .L_998)
	.align		4
.L_998:
        /*1768*/ 	.word	index@(_ZN10layer_norm13ln_bwd_kernelINS_13Kernel_traitsIf13__nv_bfloat16fS2_fjLj1536ELj1ELj1ELj4ELj8ENS_18Kernel_traits_baseILj1536EfS2_fS2_fjLj128EEEEELb1ELb1ELb1ELb1EEEvNS_9BwdParamsE)
        /*176c*/ 	.word	0x00000000


	//----- nvinfo : EIATTR_MIN_STACK_SIZE
	.align		4
.L_999:
        /*1770*/ 	.byte	0x04, 0x12
        /*1772*/ 	.short	(.L_1001 - .L_1000)
	.align		4
.L_1000:
        /*1774*/ 	.word	index@(_ZN10layer_norm13ln_bwd_kernelINS_13Kernel_traitsIf6__halfS2_S2_fjLj1536ELj1ELj1ELj4ELj8ENS_18Kernel_traits_baseILj1536EfS2_S2_S2_fjLj128EEEEELb0ELb0ELb0ELb0EEEvNS_9BwdParamsE)
        /*1778*/ 	.word	0x00000000


	//----- nvinfo : EIATTR_MIN_STACK_SIZE
	.align		4
.L_1001:
        /*177c*/ 	.byte	0x04, 0x12
        /*177e*/ 	.short	(.L_1003 - .L_1002)
	.align		4
.L_1002:
        /*1780*/ 	.word	index@(_ZN10layer_norm13ln_bwd_kernelINS_13Kernel_traitsIf6__halfS2_S2_fjLj1536ELj1ELj1ELj4ELj8ENS_18Kernel_traits_baseILj1536EfS2_S2_S2_fjLj128EEEEELb0ELb0ELb0ELb1EEEvNS_9BwdParamsE)
        /*1784*/ 	.word	0x00000000


	//----- nvinfo : EIATTR_MIN_STACK_SIZE
	.align		4
.L_1003:
        /*1788*/ 	.byte	0x04, 0x12
        /*178a*/ 	.short	(.L_1005 - .L_1004)
	.align		4
.L_1004:
        /*178c*/ 	.word	index@(_ZN10layer_norm13ln_bwd_kernelINS_13Kernel_traitsIf6__halfS2_S2_fjLj1536ELj1ELj1ELj4ELj8ENS_18Kernel_traits_baseILj1536EfS2_S2_S2_fjLj128EEEEELb0ELb0ELb1ELb0EEEvNS_9BwdParamsE)
        /*1790*/ 	.word	0x00000000


	//----- nvinfo : EIATTR_MIN_STACK_SIZE
	.align		4
.L_1005:
        /*1794*/ 	.byte	0x04, 0x12
        /*1796*/ 	.short	(.L_1007 - .L_1006)
	.align		4
.L_1006:
        /*1798*/ 	.word	index@(_ZN10layer_norm13ln_bwd_kernelINS_13Kernel_traitsIf6__halfS2_S2_fjLj1536ELj1ELj1ELj4ELj8ENS_18Kernel_traits_baseILj1536EfS2_S2_S2_fjLj128EEEEELb0ELb0ELb1ELb1EEEvNS_9BwdParamsE)
        /*179c*/ 	.word	0x00000000


	//----- nvinfo : EIATTR_MIN_STACK_SIZE
	.align		4
.L_1007:
        /*17a0*/ 	.byte	0x04, 0x12
        /*17a2*/ 	.short	(.L_1009 - .L_1008)
	.align		4
.L_1008:
        /*17a4*/ 	.word	index@(_ZN10layer_norm13ln_bwd_kernelINS_13Kernel_traitsIf6__halfS2_S2_fjLj1536ELj1ELj1ELj4ELj8ENS_18Kernel_traits_baseILj1536EfS2_S2_S2_fjLj128EEEEELb0ELb1ELb0ELb0EEEvNS_9BwdParamsE)
        /*17a8*/ 	.word	0x00000000


	//----- nvinfo : EIATTR_MIN_STACK_SIZE
	.align		4
.L_1009:
        /*17ac*/ 	.byte	0x04, 0x12
        /*17ae*/ 	.short	(.L_1011 - .L_1010)
	.align		4
.L_1010:
        /*17b0*/ 	.word	index@(_ZN10layer_norm13ln_bwd_kernelINS_13Kernel_traitsIf6__halfS2_S2_fjLj1536ELj1ELj1ELj4ELj8ENS_18Kernel_traits_baseILj1536EfS2_S2_S2_fjLj128EEEEELb0ELb1ELb0ELb1EEEvNS_9BwdParamsE)
        /*17b4*/ 	.word	0x00000000


	//----- nvinfo : EIATTR_MIN_STACK_SIZE
	.align		4
.L_1011:
        /*17b8*/ 	.byte	0x04, 0x12
        /*17ba*/ 	.short	(.L_1013 - .L_1012)
	.align		4
.L_1012:
        /*17bc*/ 	.word	index@(_ZN10layer_norm13ln_bwd_kernelINS_13Kernel_traitsIf6__halfS2_S2_fjLj1536ELj1ELj1ELj4ELj8ENS_18Kernel_traits_baseILj1536EfS2_S2_S2_fjLj128EEEEELb0ELb1ELb1ELb0EEEvNS_9BwdParamsE)
        /*17c0*/ 	.word	0x00000000


	//----- nvinfo : EIATTR_MIN_STACK_SIZE
	.align		4
.L_1013:
        /*17c4*/ 	.byte	0x04, 0x12
        /*17c6*/ 	.short	(.L_1015 - .L_1014)
	.align		4
.L_1014:
        /*17c8*/ 	.word	index@(_ZN10layer_norm13ln_bwd_kernelINS_13Kernel_traitsIf6__halfS2_S2_fjLj1536ELj1ELj1ELj4ELj8ENS_18Kernel_traits_baseILj1536EfS2_S2_S2_fjLj128EEEEELb0ELb1ELb1ELb1EEEvNS_9BwdParamsE)
        /*17cc*/ 	.word	0x00000000


	//----- nvinfo : EIATTR_MIN_STACK_SIZE
	.align		4
.L_1015:
        /*17d0*/ 	.byte	0x04, 0x12
        /*17d2*/ 	.short	(.L_1017 - .L_1016)
	.align		4
.L_1016:
        /*17d4*/ 	.word	index@(_ZN10layer_norm13ln_bwd_kernelINS_13Kernel_traitsIf6__halfS2_S2_fjLj1536ELj1ELj1ELj4ELj8ENS_18Kernel_traits_baseILj1536EfS2_S2_S2_fjLj128EEEEELb1ELb0ELb0ELb0EEEvNS_9BwdParamsE)
        /*17d8*/ 	.word	0x00000000


	//----- nvinfo : EIATTR_MIN_STACK_SIZE
	.align		4
.L_1017:
        /*17dc*/ 	.byte	0x04, 0x12
        /*17de*/ 	.short	(.L_1019 - .L_1018)
	.align		4
.L_1018:
        /*17e0*/ 	.word	index@(_ZN10layer_norm13ln_bwd_kernelINS_13Kernel_traitsIf6__halfS2_S2_fjLj1536ELj1ELj1ELj4ELj8ENS_18Kernel_traits_baseILj1536EfS2_S2_S2_fjLj128EEEEELb1ELb0ELb0ELb1EEEvNS_9BwdParamsE)
        /*17e4*/ 	.word	0x00000000


	//----- nvinfo : EIATTR_MIN_STACK_SIZE
	.align		4
.L_1019:
        /*17e8*/ 	.byte	0x04, 0x12
        /*17ea*/ 	.short	(.L_1021 - .L_1020)
	.align		4
.L_1020:
        /*17ec*/ 	.word	index@(_ZN10layer_norm22ln_bwd_finalize_kernelINS_22Kernel_traits_finalizeILj1536Ef6__halfS2_S2_fjLb0ELj1024ELj4ENS_18Kernel_traits_baseILj1536EfS2_S2_S2_fjLj1024EEEEELb0ELb0EEEvNS_9BwdParamsE)
        /*17f0*/ 	.word	0x00000000


	//----- nvinfo : EIATTR_MIN_STACK_SIZE
	.align		4
.L_1021:
        /*17f4*/ 	.byte	0x04, 0x12
        /*17f6*/ 	.short	(.L_1023 - .L_1022)
	.align		4
.L_1022:
        /*17f8*/ 	.word	index@(_ZN10layer_norm13ln_bwd_kernelINS_13Kernel_traitsIf6__halfS2_S2_fjLj1536ELj1ELj1ELj4ELj8ENS_18Kernel_traits_baseILj1536EfS2_S2_S2_fjLj128EEEEELb1ELb0ELb1ELb0EEEvNS_9BwdParamsE)
        /*17fc*/ 	.word	0x00000000


	//----- nvinfo : EIATTR_MIN_STACK_SIZE
	.align		4
.L_1023:
        /*1800*/ 	.byte	0x04, 0x12
        /*1802*/ 	.short	(.L_1025 - .L_1024)
	.align		4
.L_1024:
        /*1804*/ 	.word	index@(_ZN10layer_norm22ln_bwd_finalize_kernelINS_22Kernel_traits_finalizeILj1536Ef6__halfS2_S2_fjLb0ELj1024ELj4ENS_18Kernel_traits_baseILj1536EfS2_S2_S2_fjLj1024EEEEELb0ELb1EEEvNS_9BwdParamsE)
        /*1808*/ 	.word	0x00000000


	//----- nvinfo : EIATTR_MIN_STACK_SIZE
	.align		4
.L_1025:
        /*180c*/ 	.byte	0x04, 0x12
        /*180e*/ 	.short	(.L_1027 - .L_1026)
	.align		4
.L_1026:
        /*1810*/ 	.word	index@(_ZN10layer_norm13ln_bwd_kernelINS_13Kernel_traitsIf6__halfS2_S2_fjLj1536ELj1ELj1ELj4ELj8ENS_18Kernel_traits_baseILj1536EfS2_S2_S2_fjLj128EEEEELb1ELb0ELb1ELb1EEEvNS_9BwdParamsE)
        /*1814*/ 	.word	0x00000000


	//----- nvinfo : EIATTR_MIN_STACK_SIZE
	.align		4
.L_1027:
        /*1818*/ 	.byte	0x04, 0x12
        /*181a*/ 	.short	(.L_1029 - .L_1028)
	.align		4
.L_1028:
        /*181c*/ 	.word	index@(_ZN10layer_norm13ln_bwd_kernelINS_13Kernel_traitsIf6__halfS2_S2_fjLj1536ELj1ELj1ELj4ELj8ENS_18Kernel_traits_baseILj1536EfS2_S2_S2_fjLj128EEEEELb1ELb1ELb0ELb0EEEvNS_9BwdParamsE)
        /*1820*/ 	.word	0x00000000


	//----- nvinfo : EIATTR_MIN_STACK_SIZE
	.align		4
.L_1029:
        /*1824*/ 	.byte	0x04, 0x12
        /*1826*/ 	.short	(.L_1031 - .L_1030)
	.align		4
.L_1030:
        /*1828*/ 	.word	index@(_ZN10layer_norm13ln_bwd_kernelINS_13Kernel_traitsIf6__halfS2_S2_fjLj1536ELj1ELj1ELj4ELj8ENS_18Kernel_traits_baseILj1536EfS2_S2_S2_fjLj128EEEEELb1ELb1ELb0ELb1EEEvNS_9BwdParamsE)
        /*182c*/ 	.word	0x00000000


	//----- nvinfo : EIATTR_MIN_STACK_SIZE
	.align		4
.L_1031:
        /*1830*/ 	.byte	0x04, 0x12
        /*1832*/ 	.short	(.L_1033 - .L_1032)
	.align		4
.L_1032:
        /*1834*/ 	.word	index@(_ZN10layer_norm22ln_bwd_finalize_kernelINS_22Kernel_traits_finalizeILj1536Ef6__halfS2_S2_fjLb1ELj1024ELj4ENS_18Kernel_traits_baseILj1536EfS2_S2_S2_fjLj1024EEEEELb1ELb0EEEvNS_9BwdParamsE)
        /*1838*/ 	.word	0x00000000


	//----- nvinfo : EIATTR_MIN_STACK_SIZE
	.align		4
.L_1033:
        /*183c*/ 	.byte	0x04, 0x12
        /*183e*/ 	.short	(.L_1035 - .L_1034)
	.align		4
.L_1034:
        /*1840*/ 	.word	index@(_ZN10layer_norm13ln_bwd_kernelINS_13Kernel_traitsIf6__halfS2_S2_fjLj1536ELj1ELj1ELj4ELj8ENS_18Kernel_traits_baseILj1536EfS2_S2_S2_fjLj128EEEEELb1ELb1ELb1ELb0EEEvNS_9BwdParamsE)
        /*1844*/ 	.word	0x00000000


	//----- nvinfo : EIATTR_MIN_STACK_SIZE
	.align		4
.L_1035:
        /*1848*/ 	.byte	0x04, 0x12
        /*184a*/ 	.short	(.L_1037 - .L_1036)
	.align		4
.L_1036:
        /*184c*/ 	.word	index@(_ZN10layer_norm22ln_bwd_finalize_kernelINS_22Kernel_traits_finalizeILj1536Ef6__halfS2_S2_fjLb1ELj1024ELj4ENS_18Kernel_traits_baseILj1536EfS2_S2_S2_fjLj1024EEEEELb1ELb1EEEvNS_9BwdParamsE)
        /*1850*/ 	.word	0x00000000


	//----- nvinfo : EIATTR_MIN_STACK_SIZE
	.align		4
.L_1037:
        /*1854*/ 	.byte	0x04, 0x12
        /*1856*/ 	.short	(.L_1039 - .L_1038)
	.align		4
.L_1038:
        /*1858*/ 	.word	index@(_ZN10layer_norm13ln_bwd_kernelINS_13Kernel_traitsIf6__halfS2_S2_fjLj1536ELj1ELj1ELj4ELj8ENS_18Kernel_traits_baseILj1536EfS2_S2_S2_fjLj128EEEEELb1ELb1ELb1ELb1EEEvNS_9BwdParamsE)
        /*185c*/ 	.word	0x00000000


	//----- nvinfo : EIATTR_MIN_STACK_SIZE
	.align		4
.L_1039:
        /*1860*/ 	.byte	0x04, 0x12
        /*1862*/ 	.short	(.L_1041 - .L_1040)
	.align		4
.L_1040:
        /*1864*/ 	.word	index@(_ZN10layer_norm13ln_bwd_kernelINS_13Kernel_traitsI6__halfS2_fS2_fjLj1536ELj1ELj1ELj4ELj8ENS_18Kernel_traits_baseILj1536ES2_S2_fS2_fjLj128EEEEELb0ELb0ELb0ELb0EEEvNS_9BwdParamsE)
        /*1868*/ 	.word	0x00000000


	//----- nvinfo : EIATTR_MIN_STACK_SIZE
	.align		4
.L_1041:
        /*186c*/ 	.byte	0x04, 0x12
        /*186e*/ 	.short	(.L_1043 - .L_1042)
	.align		4
.L_1042:
        /*1870*/ 	.word	index@(_ZN10layer_norm13ln_bwd_kernelINS_13Kernel_traitsI6__halfS2_fS2_fjLj1536ELj1ELj1ELj4ELj8ENS_18Kernel_traits_baseILj1536ES2_S2_fS2_fjLj128EEEEELb0ELb0ELb0ELb1EEEvNS_9BwdParamsE)
        /*1874*/ 	.word	0x00000000


	//----- nvinfo : EIATTR_MIN_STACK_SIZE
	.align		4
.L_1043:
        /*1878*/ 	.byte	0x04, 0x12
        /*187a*/ 	.short	(.L_1045 - .L_1044)
	.align		4
.L_1044:
        /*187c*/ 	.word	index@(_ZN10layer_norm13ln_bwd_kernelINS_13Kernel_traitsI6__halfS2_fS2_fjLj1536ELj1ELj1ELj4ELj8ENS_18Kernel_traits_baseILj1536ES2_S2_fS2_fjLj128EEEEELb0ELb0ELb1ELb0EEEvNS_9BwdParamsE)
        /*1880*/ 	.word	0x00000000


	//----- nvinfo : EIATTR_MIN_STACK_SIZE
	.align		4
.L_1045:
        /*1884*/ 	.byte	0x04, 0x12
        /*1886*/ 	.short	(.L_1047 - .L_1046)
	.align		4
.L_1046:
        /*1888*/ 	.word	index@(_ZN10layer_norm13ln_bwd_kernelINS_13Kernel_traitsI6__halfS2_fS2_fjLj1536ELj1ELj1ELj4ELj8ENS_18Kernel_traits_baseILj1536ES2_S2_fS2_fjLj128EEEEELb0ELb0ELb1ELb1EEEvNS_9BwdParamsE)
        /*188c*/ 	.word	0x00000000


	//----- nvinfo : EIATTR_MIN_STACK_SIZE
	.align		4
.L_1047:
        /*1890*/ 	.byte	0x04, 0x12
        /*1892*/ 	.short	(.L_1049 - .L_1048)
	.align		4
.L_1048:
        /*1894*/ 	.word	index@(_ZN10layer_norm13ln_bwd_kernelINS_13Kernel_traitsI6__halfS2_fS2_fjLj1536ELj1ELj1ELj4ELj8ENS_18Kernel_traits_baseILj1536ES2_S2_fS2_fjLj128EEEEELb0ELb1ELb0ELb0EEEvNS_9BwdParamsE)
        /*1898*/ 	.word	0x00000000


	//----- nvinfo : EIATTR_MIN_STACK_SIZE
	.align		4
.L_1049:
        /*189c*/ 	.byte	0x04, 0x12
        /*189e*/ 	.short	(.L_1051 - .L_1050)
	.align		4
.L_1050:
        /*18a0*/ 	.word	index@(_ZN10layer_norm13ln_bwd_kernelINS_13Kernel_traitsI6__halfS2_fS2_fjLj1536ELj1ELj1ELj4ELj8ENS_18Kernel_traits_baseILj1536ES2_S2_fS2_fjLj128EEEEELb0ELb1ELb0ELb1EEEvNS_9BwdParamsE)
        /*18a4*/ 	.word	0x00000000


	//----- nvinfo : EIATTR_MIN_STACK_SIZE
	.align		4
.L_1051:
        /*18a8*/ 	.byte	0x04, 0x12
        /*18aa*/ 	.short	(.L_1053 - .L_1052)
	.align		4
.L_1052:
        /*18ac*/ 	.word	index@(_ZN10layer_norm13ln_bwd_kernelINS_13Kernel_traitsI6__halfS2_fS2_fjLj1536ELj1ELj1ELj4ELj8ENS_18Kernel_traits_baseILj1536ES2_S2_fS2_fjLj128EEEEELb0ELb1ELb1ELb0EEEvNS_9BwdParamsE)
        /*18b0*/ 	.word	0x00000000


	//----- nvinfo : EIATTR_MIN_STACK_SIZE
	.align		4
.L_1053:
        /*18b4*/ 	.byte	0x04, 0x12
        /*18b6*/ 	.short	(.L_1055 - .L_1054)
	.align		4
.L_1054:
        /*18b8*/ 	.word	index@(_ZN10layer_norm13ln_bwd_kernelINS_13Kernel_traitsI6__halfS2_fS2_fjLj1536ELj1ELj1ELj4ELj8ENS_18Kernel_traits_baseILj1536ES2_S2_fS2_fjLj128EEEEELb0ELb1ELb1ELb1EEEvNS_9BwdParamsE)
        /*18bc*/ 	.word	0x00000000


	//----- nvinfo : EIATTR_MIN_STACK_SIZE
	.align		4
.L_1055:
        /*18c0*/ 	.byte	0x04, 0x12
        /*18c2*/ 	.short	(.L_1057 - .L_1056)
	.align		4
.L_1056:
        /*18c4*/ 	.word	index@(_ZN10layer_norm13ln_bwd_kernelINS_13Kernel_traitsI6__halfS2_fS2_fjLj1536ELj1ELj1ELj4ELj8ENS_18Kernel_traits_baseILj1536ES2_S2_fS2_fjLj128EEEEELb1ELb0ELb0ELb0EEEvNS_9BwdParamsE)
        /*18c8*/ 	.word	0x00000000


	//----- nvinfo : EIATTR_MIN_STACK_SIZE
	.align		4
.L_1057:
        /*18cc*/ 	.byte	0x04, 0x12
        /*18ce*/ 	.short	(.L_1059 - .L_1058)
	.align		4
.L_1058:
        /*18d0*/ 	.word	index@(_ZN10layer_norm13ln_bwd_kernelINS_13Kernel_traitsI6__halfS2_fS2_fjLj1536ELj1ELj1ELj4ELj8ENS_18Kernel_traits_baseILj1536ES2_S2_fS2_fjLj128EEEEELb1ELb0ELb0ELb1EEEvNS_9BwdParamsE)
        /*18d4*/ 	.word	0x00000000


	//----- nvinfo : EIATTR_MIN_STACK_SIZE
	.align		4
.L_1059:
        /*18d8*/ 	.byte	0x04, 0x12
        /*18da*/ 	.short	(.L_1061 - .L_1060)
	.align		4
.L_1060:
        /*18dc*/ 	.word	index@(_ZN10layer_norm22ln_bwd_finalize_kernelINS_22Kernel_traits_finalizeILj1536E6__halfS2_fS2_fjLb0ELj1024ELj4ENS_18Kernel_traits_baseILj1536ES2_S2_fS2_fjLj1024EEEEELb0ELb0EEEvNS_9BwdParamsE)
        /*18e0*/ 	.word	0x00000000


	//----- nvinfo : EIATTR_MIN_STACK_SIZE
	.align		4
.L_1061:
        /*18e4*/ 	.byte	0x04, 0x12
        /*18e6*/ 	.short	(.L_1063 - .L_1062)
	.align		4
.L_1062:
        /*18e8*/ 	.word	index@(_ZN10layer_norm13ln_bwd_kernelINS_13Kernel_traitsI6__halfS2_fS2_fjLj1536ELj1ELj1ELj4ELj8ENS_18Kernel_traits_baseILj1536ES2_S2_fS2_fjLj128EEEEELb1ELb0ELb1ELb0EEEvNS_9BwdParamsE)
        /*18ec*/ 	.word	0x00000000


	//----- nvinfo : EIATTR_MIN_STACK_SIZE
	.align		4
.L_1063:
        /*18f0*/ 	.byte	0x04, 0x12
        /*18f2*/ 	.short	(.L_1065 - .L_1064)
	.align		4
.L_1064:
        /*18f4*/ 	.word	index@(_ZN10layer_norm22ln_bwd_finalize_kernelINS_22Kernel_traits_finalizeILj1536E6__halfS2_fS2_fjLb0ELj1024ELj4ENS_18Kernel_traits_baseILj1536ES2_S2_fS2_fjLj1024EEEEELb0ELb1EEEvNS_9BwdParamsE)
        /*18f8*/ 	.word	0x00000000


	//----- nvinfo : EIATTR_MIN_STACK_SIZE
	.align		4
.L_1065:
        /*18fc*/ 	.byte	0x04, 0x12
        /*18fe*/ 	.short	(.L_1067 - .L_1066)
	.align		4
.L_1066:
        /*1900*/ 	.word	index@(_ZN10layer_norm13ln_bwd_kernelINS_13Kernel_traitsI6__halfS2_fS2_fjLj1536ELj1ELj1ELj4ELj8ENS_18Kernel_traits_baseILj1536ES2_S2_fS2_fjLj128EEEEELb1ELb0ELb1ELb1EEEvNS_9BwdParamsE)
        /*1904*/ 	.word	0x00000000


	//----- nvinfo : EIATTR_MIN_STACK_SIZE
	.align		4
.L_1067:
        /*1908*/ 	.byte	0x04, 0x12
        /*190a*/ 	.short	(.L_1069 - .L_1068)
	.align		4
.L_1068:
        /*190c*/ 	.word	index@(_ZN10layer_norm13ln_bwd_kernelINS_13Kernel_traitsI6__halfS2_fS2_fjLj1536ELj1ELj1ELj4ELj8ENS_18Kernel_traits_baseILj1536ES2_S2_fS2_fjLj128EEEEELb1ELb1ELb0ELb0EEEvNS_9BwdParamsE)
        /*1910*/ 	.word	0x00000000


	//----- nvinfo : EIATTR_MIN_STACK_SIZE
	.align		4
.L_1069:
        /*1914*/ 	.byte	0x04, 0x12
        /*1916*/ 	.short	(.L_1071 - .L_1070)
	.align		4
.L_1070:
        /*1918*/ 	.word	index@(_ZN10layer_norm13ln_bwd_kernelINS_13Kernel_traitsI6__halfS2_fS2_fjLj1536ELj1ELj1ELj4ELj8ENS_18Kernel_traits_baseILj1536ES2_S2_fS2_fjLj128EEEEELb1ELb1ELb0ELb1EEEvNS_9BwdParamsE)
        /*191c*/ 	.word	0x00000000


	//----- nvinfo : EIATTR_MIN_STACK_SIZE
	.align		4
.L_1071:
        /*1920*/ 	.byte	0x04, 0x12
        /*1922*/ 	.short	(.L_1073 - .L_1072)
	.align		4
.L_1072:
        /*1924*/ 	.word	index@(_ZN10layer_norm22ln_bwd_finalize_kernelINS_22Kernel_traits_finalizeILj1536E6__halfS2_fS2_fjLb1ELj1024ELj4ENS_18Kernel_traits_baseILj1536ES2_S2_fS2_fjLj1024EEEEELb1ELb0EEEvNS_9BwdParamsE)
        /*1928*/ 	.word	0x00000000


	//----- nvinfo : EIATTR_MIN_STACK_SIZE
	.align		4
.L_1073:
        /*192c*/ 	.byte	0x04, 0x12
        /*192e*/ 	.short	(.L_1075 - .L_1074)
	.align		4
.L_1074:
        /*1930*/ 	.word	index@(_ZN10layer_norm13ln_bwd_kernelINS_13Kernel_traitsI6__halfS2_fS2_fjLj1536ELj1ELj1ELj4ELj8ENS_18Kernel_traits_baseILj1536ES2_S2_fS2_fjLj128EEEEELb1ELb1ELb1ELb0EEEvNS_9BwdParamsE)
        /*1934*/ 	.word	0x00000000


	//----- nvinfo : EIATTR_MIN_STACK_SIZE
	.align		4
.L_1075:
        /*1938*/ 	.byte	0x04, 0x12
        /*193a*/ 	.short	(.L_1077 - .L_1076)
	.align		4
.L_1076:
        /*193c*/ 	.word	index@(_ZN10layer_norm22ln_bwd_finalize_kernelINS_22Kernel_traits_finalizeILj1536E6__halfS2_fS2_fjLb1ELj1024ELj4ENS_18Kernel_traits_baseILj1536ES2_S2_fS2_fjLj1024EEEEELb1ELb1EEEvNS_9BwdParamsE)
        /*1940*/ 	.word	0x00000000


	//----- nvinfo : EIATTR_MIN_STACK_SIZE
	.align		4
.L_1077:
        /*1944*/ 	.byte	0x04, 0x12
        /*1946*/ 	.short	(.L_1079 - .L_1078)
	.align		4
.L_1078:
        /*1948*/ 	.word	index@(_ZN10layer_norm13ln_bwd_kernelINS_13Kernel_traitsI6__halfS2_fS2_fjLj1536ELj1ELj1ELj4ELj8ENS_18Kernel_traits_baseILj1536ES2_S2_fS2_fjLj128EEEEELb1ELb1ELb1ELb1EEEvNS_9BwdParamsE)
        /*194c*/ 	.word	0x00000000


	//----- nvinfo : EIATTR_MIN_STACK_SIZE
	.align		4
.L_1079:
        /*1950*/ 	.byte	0x04, 0x12
        /*1952*/ 	.short	(.L_1081 - .L_1080)
	.align		4
.L_1080:
        /*1954*/ 	.word	index@(_ZN10layer_norm13ln_bwd_kernelINS_13Kernel_traitsIf6__halffS2_fjLj1536ELj1ELj1ELj4ELj8ENS_18Kernel_traits_baseILj1536EfS2_fS2_fjLj128EEEEELb0ELb0ELb0ELb0EEEvNS_9BwdParamsE)
        /*1958*/ 	.word	0x00000000


	//----- nvinfo : EIATTR_MIN_STACK_SIZE
	.align		4
.L_1081:
        /*195c*/ 	.byte	0x04, 0x12
        /*195e*/ 	.short	(.L_1083 - .L_1082)
	.align		4
.L_1082:
        /*1960*/ 	.word	index@(_ZN10layer_norm13ln_bwd_kernelINS_13Kernel_traitsIf6__halffS2_fjLj1536ELj1ELj1ELj4ELj8ENS_18Kernel_traits_baseILj1536EfS2_fS2_fjLj128EEEEELb0ELb0ELb0ELb1EEEvNS_9BwdParamsE)
        /*1964*/ 	.word	0x00000000


	//----- nvinfo : EIATTR_MIN_STACK_SIZE
	.align		4
.L_1083:
        /*1968*/ 	.byte	0x04, 0x12
        /*196a*/ 	.short	(.L_1085 - .L_1084)
	.align		4
.L_1084:
        /*196c*/ 	.word	index@(_ZN10layer_norm13ln_bwd_kernelINS_13Kernel_traitsIf6__halffS2_fjLj1536ELj1ELj1ELj4ELj8ENS_18Kernel_traits_baseILj1536EfS2_fS2_fjLj128EEEEELb0ELb0ELb1ELb0EEEvNS_9BwdParamsE)
        /*1970*/ 	.word	0x00000000


	//----- nvinfo : EIATTR_MIN_STACK_SIZE
	.align		4
.L_1085:
        /*1974*/ 	.byte	0x04, 0x12
        /*1976*/ 	.short	(.L_1087 - .L_1086)
	.align		4
.L_1086:
        /*1978*/ 	.word	index@(_ZN10layer_norm13ln_bwd_kernelINS_13Kernel_traitsIf6__halffS2_fjLj1536ELj1ELj1ELj4ELj8ENS_18Kernel_traits_baseILj1536EfS2_fS2_fjLj128EEEEELb0ELb0ELb1ELb1EEEvNS_9BwdParamsE)
        /*197c*/ 	.word	0x00000000


	//----- nvinfo : EIATTR_MIN_STACK_SIZE
	.align		4
.L_1087:
        /*1980*/ 	.byte	0x04, 0x12
        /*1982*/ 	.short	(.L_1089 - .L_1088)
	.align		4
.L_1088:
        /*1984*/ 	.word	index@(_ZN10layer_norm13ln_bwd_kernelINS_13Kernel_traitsIf6__halffS2_fjLj1536ELj1ELj1ELj4ELj8ENS_18Kernel_traits_baseILj1536EfS2_fS2_fjLj128EEEEELb0ELb1ELb0ELb0EEEvNS_9BwdParamsE)
        /*1988*/ 	.word	0x00000000


	//----- nvinfo : EIATTR_MIN_STACK_SIZE
	.align		4
.L_1089:
        /*198c*/ 	.byte	0x04, 0x12
        /*198e*/ 	.short	(.L_1091 - .L_1090)
	.align		4
.L_1090:
        /*1990*/ 	.word	index@(_ZN10layer_norm13ln_bwd_kernelINS_13Kernel_traitsIf6__halffS2_fjLj1536ELj1ELj1ELj4ELj8ENS_18Kernel_traits_baseILj1536EfS2_fS2_fjLj128EEEEELb0ELb1ELb0ELb1EEEvNS_9BwdParamsE)
        /*1994*/ 	.word	0x00000000


	//----- nvinfo : EIATTR_MIN_STACK_SIZE
	.align		4
.L_1091:
        /*1998*/ 	.byte	0x04, 0x12
        /*199a*/ 	.short	(.L_1093 - .L_1092)
	.align		4
.L_1092:
        /*199c*/ 	.word	index@(_ZN10layer_norm13ln_bwd_kernelINS_13Kernel_traitsIf6__halffS2_fjLj1536ELj1ELj1ELj4ELj8ENS_18Kernel_traits_baseILj1536EfS2_fS2_fjLj128EEEEELb0ELb1ELb1ELb0EEEvNS_9BwdParamsE)
        /*19a0*/ 	.word	0x00000000


	//----- nvinfo : EIATTR_MIN_STACK_SIZE
	.align		4
.L_1093:
        /*19a4*/ 	.byte	0x04, 0x12
        /*19a6*/ 	.short	(.L_1095 - .L_1094)
	.align		4
.L_1094:
        /*19a8*/ 	.word	index@(_ZN10layer_norm13ln_bwd_kernelINS_13Kernel_traitsIf6__halffS2_fjLj1536ELj1ELj1ELj4ELj8ENS_18Kernel_traits_baseILj1536EfS2_fS2_fjLj128EEEEELb0ELb1ELb1ELb1EEEvNS_9BwdParamsE)
        /*19ac*/ 	.word	0x00000000


	//----- nvinfo : EIATTR_MIN_STACK_SIZE
	.align		4
.L_1095:
        /*19b0*/ 	.byte	0x04, 0x12
        /*19b2*/ 	.short	(.L_1097 - .L_1096)
	.align		4
.L_1096:
        /*19b4*/ 	.word	index@(_ZN10layer_norm13ln_bwd_kernelINS_13Kernel_traitsIf6__halffS2_fjLj1536ELj1ELj1ELj4ELj8ENS_18Kernel_traits_baseILj1536EfS2_fS2_fjLj128EEEEELb1ELb0ELb0ELb0EEEvNS_9BwdParamsE)
        /*19b8*/ 	.word	0x00000000


	//----- nvinfo : EIATTR_MIN_STACK_SIZE
	.align		4
.L_1097:
        /*19bc*/ 	.byte	0x04, 0x12
        /*19be*/ 	.short	(.L_1099 - .L_1098)
	.align		4
.L_1098:
        /*19c0*/ 	.word	index@(_ZN10layer_norm13ln_bwd_kernelINS_13Kernel_traitsIf6__halffS2_fjLj1536ELj1ELj1ELj4ELj8ENS_18Kernel_traits_baseILj1536EfS2_fS2_fjLj128EEEEELb1ELb0ELb0ELb1EEEvNS_9BwdParamsE)
        /*19c4*/ 	.word	0x00000000


	//----- nvinfo : EIATTR_MIN_STACK_SIZE
	.align		4
.L_1099:
        /*19c8*/ 	.byte	0x04, 0x12
        /*19ca*/ 	.short	(.L_1101 - .L_1100)
	.align		4
.L_1100:
        /*19cc*/ 	.word	index@(_ZN10layer_norm22ln_bwd_finalize_kernelINS_22Kernel_traits_finalizeILj1536Ef6__halffS2_fjLb0ELj1024ELj4ENS_18Kernel_traits_baseILj1536EfS2_fS2_fjLj1024EEEEELb0ELb0EEEvNS_9BwdParamsE)
        /*19d0*/ 	.word	0x00000000


	//----- nvinfo : EIATTR_MIN_STACK_SIZE
	.align		4
.L_1101:
        /*19d4*/ 	.byte	0x04, 0x12
        /*19d6*/ 	.short	(.L_1103 - .L_1102)
	.align		4
.L_1102:
        /*19d8*/ 	.word	index@(_ZN10layer_norm13ln_bwd_kernelINS_13Kernel_traitsIf6__halffS2_fjLj1536ELj1ELj1ELj4ELj8ENS_18Kernel_traits_baseILj1536EfS2_fS2_fjLj128EEEEELb1ELb0ELb1ELb0EEEvNS_9BwdParamsE)
        /*19dc*/ 	.word	0x00000000


	//----- nvinfo : EIATTR_MIN_STACK_SIZE
	.align		4
.L_1103:
        /*19e0*/ 	.byte	0x04, 0x12
        /*19e2*/ 	.short	(.L_1105 - .L_1104)
	.align		4
.L_1104:
        /*19e4*/ 	.word	index@(_ZN10layer_norm22ln_bwd_finalize_kernelINS_22Kernel_traits_finalizeILj1536Ef6__halffS2_fjLb0ELj1024ELj4ENS_18Kernel_traits_baseILj1536EfS2_fS2_fjLj1024EEEEELb0ELb1EEEvNS_9BwdParamsE)
        /*19e8*/ 	.word	0x00000000


	//----- nvinfo : EIATTR_MIN_STACK_SIZE
	.align		4
.L_1105:
        /*19ec*/ 	.byte	0x04, 0x12
        /*19ee*/ 	.short	(.L_1107 - .L_1106)
	.align		4
.L_1106:
        /*19f0*/ 	.word	index@(_ZN10layer_norm13ln_bwd_kernelINS_13Kernel_traitsIf6__halffS2_fjLj1536ELj1ELj1ELj4ELj8ENS_18Kernel_traits_baseILj1536EfS2_fS2_fjLj128EEEEELb1ELb0ELb1ELb1EEEvNS_9BwdParamsE)
        /*19f4*/ 	.word	0x00000000


	//----- nvinfo : EIATTR_MIN_STACK_SIZE
	.align		4
.L_1107:
        /*19f8*/ 	.byte	0x04, 0x12
        /*19fa*/ 	.short	(.L_1109 - .L_1108)
	.align		4
.L_1108:
        /*19fc*/ 	.word	index@(_ZN10layer_norm13ln_bwd_kernelINS_13Kernel_traitsIf6__halffS2_fjLj1536ELj1ELj1ELj4ELj8ENS_18Kernel_traits_baseILj1536EfS2_fS2_fjLj128EEEEELb1ELb1ELb0ELb0EEEvNS_9BwdParamsE)
        /*1a00*/ 	.word	0x00000000


	//----- nvinfo : EIATTR_MIN_STACK_SIZE
	.align		4
.L_1109:
        /*1a04*/ 	.byte	0x04, 0x12
        /*1a06*/ 	.short	(.L_1111 - .L_1110)
	.align		4
.L_1110:
        /*1a08*/ 	.word	index@(_ZN10layer_norm13ln_bwd_kernelINS_13Kernel_traitsIf6__halffS2_fjLj1536ELj1ELj1ELj4ELj8ENS_18Kernel_traits_baseILj1536EfS2_fS2_fjLj128EEEEELb1ELb1ELb0ELb1EEEvNS_9BwdParamsE)
        /*1a0c*/ 	.word	0x00000000


	//----- nvinfo : EIATTR_MIN_STACK_SIZE
	.align		4
.L_1111:
        /*1a10*/ 	.byte	0x04, 0x12
        /*1a12*/ 	.short	(.L_1113 - .L_1112)
	.align		4
.L_1112:
        /*1a14*/ 	.word	index@(_ZN10layer_norm22ln_bwd_finalize_kernelINS_22Kernel_traits_finalizeILj1536Ef6__halffS2_fjLb1ELj1024ELj4ENS_18Kernel_traits_baseILj1536EfS2_fS2_fjLj1024EEEEELb1ELb0EEEvNS_9BwdParamsE)
        /*1a18*/ 	.word	0x00000000


	//----- nvinfo : EIATTR_MIN_STACK_SIZE
	.align		4
.L_1113:
        /*1a1c*/ 	.byte	0x04, 0x12
        /*1a1e*/ 	.short	(.L_1115 - .L_1114)
	.align		4
.L_1114:
        /*1a20*/ 	.word	index@(_ZN10layer_norm13ln_bwd_kernelINS_13Kernel_traitsIf6__halffS2_fjLj1536ELj1ELj1ELj4ELj8ENS_18Kernel_traits_baseILj1536EfS2_fS2_fjLj128EEEEELb1ELb1ELb1ELb0EEEvNS_9BwdParamsE)
        /*1a24*/ 	.word	0x00000000


	//----- nvinfo : EIATTR_MIN_STACK_SIZE
	.align		4
.L_1115:
        /*1a28*/ 	.byte	0x04, 0x12
        /*1a2a*/ 	.short	(.L_1117 - .L_1116)
	.align		4
.L_1116:
        /*1a2c*/ 	.word	index@(_ZN10layer_norm22ln_bwd_finalize_kernelINS_22Kernel_traits_finalizeILj1536Ef6__halffS2_fjLb1ELj1024ELj4ENS_18Kernel_traits_baseILj1536EfS2_fS2_fjLj1024EEEEELb1ELb1EEEvNS_9BwdParamsE)
        /*1a30*/ 	.word	0x00000000


	//----- nvinfo : EIATTR_MIN_STACK_SIZE
	.align		4
.L_1117:
        /*1a34*/ 	.byte	0x04, 0x12
        /*1a36*/ 	.short	(.L_1119 - .L_1118)
	.align		4
.L_1118:
        /*1a38*/ 	.word	index@(_ZN10layer_norm13ln_bwd_kernelINS_13Kernel_traitsIf6__halffS2_fjLj1536ELj1ELj1ELj4ELj8ENS_18Kernel_traits_baseILj1536EfS2_fS2_fjLj128EEEEELb1ELb1ELb1ELb1EEEvNS_9BwdParamsE)
        /*1a3c*/ 	.word	0x00000000


	//----- nvinfo : EIATTR_MIN_STACK_SIZE
	.align		4
.L_1119:
        /*1a40*/ 	.byte	0x04, 0x12
        /*1a42*/ 	.short	(.L_1121 - .L_1120)
	.align		4
.L_1120:
        /*1a44*/ 	.word	index@(_ZN10layer_norm13ln_bwd_kernelINS_13Kernel_traitsI6__halfffffjLj1536ELj1ELj1ELj4ELj16ENS_18Kernel_traits_baseILj1536ES2_ffffjLj128EEEEELb0ELb0ELb0ELb0EEEvNS_9BwdParamsE)
        /*1a48*/ 	.word	0x00000000


	//----- nvinfo : EIATTR_MIN_STACK_SIZE
	.align		4
.L_1121:
        /*1a4c*/ 	.byte	0x04, 0x12
        /*1a4e*/ 	.short	(.L_1123 - .L_1122)
	.align		4
.L_1122:
        /*1a50*/ 	.word	index@(_ZN10layer_norm13ln_bwd_kernelINS_13Kernel_traitsI6__halfffffjLj1536ELj1ELj1ELj4ELj16ENS_18Kernel_traits_baseILj1536ES2_ffffjLj128EEEEELb0ELb0ELb0ELb1EEEvNS_9BwdParamsE)
        /*1a54*/ 	.word	0x00000000


	//----- nvinfo : EIATTR_MIN_STACK_SIZE
	.align		4
.L_1123:
        /*1a58*/ 	.byte	0x04, 0x12
        /*1a5a*/ 	.short	(.L_1125 - .L_1124)
	.align		4
.L_1124:
        /*1a5c*/ 	.word	index@(_ZN10layer_norm13ln_bwd_kernelINS_13Kernel_traitsI6__halfffffjLj1536ELj1ELj1ELj4ELj16ENS_18Kernel_traits_baseILj1536ES2_ffffjLj128EEEEELb0ELb0ELb1ELb0EEEvNS_9BwdParamsE)
        /*1a60*/ 	.word	0x00000000


	//----- nvinfo : EIATTR_MIN_STACK_SIZE
	.align		4
.L_1125:
        /*1a64*/ 	.byte	0x04, 0x12
        /*1a66*/ 	.short	(.L_1127 - .L_1126)
	.align		4
.L_1126:
        /*1a68*/ 	.word	index@(_ZN10layer_norm13ln_bwd_kernelINS_13Kernel_traitsI6__halfffffjLj1536ELj1ELj1ELj4ELj16ENS_18Kernel_traits_baseILj1536ES2_ffffjLj128EEEEELb0ELb0ELb1ELb1EEEvNS_9BwdParamsE)
        /*1a6c*/ 	.word	0x00000000


	//----- nvinfo : EIATTR_MIN_STACK_SIZE
	.align		4
.L_1127:
        /*1a70*/ 	.byte	0x04, 0x12
        /*1a72*/ 	.short	(.L_1129 - .L_1128)
	.align		4
.L_1128:
        /*1a74*/ 	.word	index@(_ZN10layer_norm13ln_bwd_kernelINS_13Kernel_traitsI6__halfffffjLj1536ELj1ELj1ELj4ELj16ENS_18Kernel_traits_baseILj1536ES2_ffffjLj128EEEEELb0ELb1ELb0ELb0EEEvNS_9BwdParamsE)
        /*1a78*/ 	.word	0x00000000


	//----- nvinfo : EIATTR_MIN_STACK_SIZE
	.align		4
.L_1129:
        /*1a7c*/ 	.byte	0x04, 0x12
        /*1a7e*/ 	.short	(.L_1131 - .L_1130)
	.align		4
.L_1130:
        /*1a80*/ 	.word	index@(_ZN10layer_norm13ln_bwd_kernelINS_13Kernel_traitsI6__halfffffjLj1536ELj1ELj1ELj4ELj16ENS_18Kernel_traits_baseILj1536ES2_ffffjLj128EEEEELb0ELb1ELb0ELb1EEEvNS_9BwdParamsE)
        /*1a84*/ 	.word	0x00000000


	//----- nvinfo : EIATTR_MIN_STACK_SIZE
	.align		4
.L_1131:
        /*1a88*/ 	.byte	0x04, 0x12
        /*1a8a*/ 	.short	(.L_1133 - .L_1132)
	.align		4
.L_1132:
        /*1a8c*/ 	.word	index@(_ZN10layer_norm13ln_bwd_kernelINS_13Kernel_traitsI6__halfffffjLj1536ELj1ELj1ELj4ELj16ENS_18Kernel_traits_baseILj1536ES2_ffffjLj128EEEEELb0ELb1ELb1ELb0EEEvNS_9BwdParamsE)
        /*1a90*/ 	.word	0x00000000


	//----- nvinfo : EIATTR_MIN_STACK_SIZE
	.align		4
.L_1133:
        /*1a94*/ 	.byte	0x04, 0x12
        /*1a96*/ 	.short	(.L_1135 - .L_1134)
	.align		4
.L_1134:
        /*1a98*/ 	.word	index@(_ZN10layer_norm13ln_bwd_kernelINS_13Kernel_traitsI6__halfffffjLj1536ELj1ELj1ELj4ELj16ENS_18Kernel_traits_baseILj1536ES2_ffffjLj128EEEEELb0ELb1ELb1ELb1EEEvNS_9BwdParamsE)
        /*1a9c*/ 	.word	0x00000000


	//----- nvinfo : EIATTR_MIN_STACK_SIZE
	.align		4
.L_1135:
        /*1aa0*/ 	.byte	0x04, 0x12
        /*1aa2*/ 	.short	(.L_1137 - .L_1136)
	.align		4
.L_1136:
        /*1aa4*/ 	.word	index@(_ZN10layer_norm13ln_bwd_kernelINS_13Kernel_traitsI6__halfffffjLj1536ELj1ELj1ELj4ELj16ENS_18Kernel_traits_baseILj1536ES2_ffffjLj128EEEEELb1ELb0ELb0ELb0EEEvNS_9BwdParamsE)
        /*1aa8*/ 	.word	0x00000000


	//----- nvinfo : EIATTR_MIN_STACK_SIZE
	.align		4
.L_1137:
        /*1aac*/ 	.byte	0x04, 0x12
        /*1aae*/ 	.short	(.L_1139 - .L_1138)
	.align		4
.L_1138:
        /*1ab0*/ 	.word	index@(_ZN10layer_norm13ln_bwd_kernelINS_13Kernel_traitsI6__halfffffjLj1536ELj1ELj1ELj4ELj16ENS_18Kernel_traits_baseILj1536ES2_ffffjLj128EEEEELb1ELb0ELb0ELb1EEEvNS_9BwdParamsE)
        /*1ab4*/ 	.word	0x00000000


	//----- nvinfo : EIATTR_MIN_STACK_SIZE
	.align		4
.L_1139:
        /*1ab8*/ 	.byte	0x04, 0x12
        /*1aba*/ 	.short	(.L_1141 - .L_1140)
	.align		4
.L_1140:
        /*1abc*/ 	.word	index@(_ZN10layer_norm22ln_bwd_finalize_kernelINS_22Kernel_traits_finalizeILj1536E6__halfffffjLb0ELj1024ELj4ENS_18Kernel_traits_baseILj1536ES2_ffffjLj1024EEEEELb0ELb0EEEvNS_9BwdParamsE)
        /*1ac0*/ 	.word	0x00000000


	//----- nvinfo : EIATTR_MIN_STACK_SIZE
	.align		4
.L_1141:
        /*1ac4*/ 	.byte	0x04, 0x12
        /*1ac6*/ 	.short	(.L_1143 - .L_1142)
	.align		4
.L_1142:
        /*1ac8*/ 	.word	index@(_ZN10layer_norm13ln_bwd_kernelINS_13Kernel_traitsI6__halfffffjLj1536ELj1ELj1ELj4ELj16ENS_18Kernel_traits_baseILj1536ES2_ffffjLj128EEEEELb1ELb0ELb1ELb0EEEvNS_9BwdParamsE)
        /*1acc*/ 	.word	0x00000000


	//----- nvinfo : EIATTR_MIN_STACK_SIZE
	.align		4
.L_1143:
        /*1ad0*/ 	.byte	0x04, 0x12
        /*1ad2*/ 	.short	(.L_1145 - .L_1144)
	.align		4
.L_1144:
        /*1ad4*/ 	.word	index@(_ZN10layer_norm22ln_bwd_finalize_kernelINS_22Kernel_traits_finalizeILj1536E6__halfffffjLb0ELj1024ELj4ENS_18Kernel_traits_baseILj1536ES2_ffffjLj1024EEEEELb0ELb1EEEvNS_9BwdParamsE)
        /*1ad8*/ 	.word	0x00000000


	//----- nvinfo : EIATTR_MIN_STACK_SIZE
	.align		4
.L_1145:
        /*1adc*/ 	.byte	0x04, 0x12
        /*1ade*/ 	.short	(.L_1147 - .L_1146)
	.align		4
.L_1146:
        /*1ae0*/ 	.word	index@(_ZN10layer_norm13ln_bwd_kernelINS_13Kernel_traitsI6__halfffffjLj1536ELj1ELj1ELj4ELj16ENS_18Kernel_traits_baseILj1536ES2_ffffjLj128EEEEELb1ELb0ELb1ELb1EEEvNS_9BwdParamsE)
        /*1ae4*/ 	.word	0x00000000


	//----- nvinfo : EIATTR_MIN_STACK_SIZE
	.align		4
.L_1147:
        /*1ae8*/ 	.byte	0x04, 0x12
        /*1aea*/ 	.short	(.L_1149 - .L_1148)
	.align		4
.L_1148:
        /*1aec*/ 	.word	index@(_ZN10layer_norm13ln_bwd_kernelINS_13Kernel_traitsI6__halfffffjLj1536ELj1ELj1ELj4ELj16ENS_18Kernel_traits_baseILj1536ES2_ffffjLj128EEEEELb1ELb1ELb0ELb0EEEvNS_9BwdParamsE)
        /*1af0*/ 	.word	0x00000000


	//----- nvinfo : EIATTR_MIN_STACK_SIZE
	.align		4
.L_1149:
        /*1af4*/ 	.byte	0x04, 0x12
        /*1af6*/ 	.short	(.L_1151 - .L_1150)
	.align		4
.L_1150:
        /*1af8*/ 	.word	index@(_ZN10layer_norm13ln_bwd_kernelINS_13Kernel_traitsI6__halfffffjLj1536ELj1ELj1ELj4ELj16ENS_18Kernel_traits_baseILj1536ES2_ffffjLj128EEEEELb1ELb1ELb0ELb1EEEvNS_9BwdParamsE)
        /*1afc*/ 	.word	0x00000000


	//----- nvinfo : EIATTR_MIN_STACK_SIZE
	.align		4
.L_1151:
        /*1b00*/ 	.byte	0x04, 0x12
        /*1b02*/ 	.short	(.L_1153 - .L_1152)
	.align		4
.L_1152:
        /*1b04*/ 	.word	index@(_ZN10layer_norm22ln_bwd_finalize_kernelINS_22Kernel_traits_finalizeILj1536E6__halfffffjLb1ELj1024ELj4ENS_18Kernel_traits_baseILj1536ES2_ffffjLj1024EEEEELb1ELb0EEEvNS_9BwdParamsE)
        /*1b08*/ 	.word	0x00000000


	//----- nvinfo : EIATTR_MIN_STACK_SIZE
	.align		4
.L_1153:
        /*1b0c*/ 	.byte	0x04, 0x12
        /*1b0e*/ 	.short	(.L_1155 - .L_1154)
	.align		4
.L_1154:
        /*1b10*/ 	.word	index@(_ZN10layer_norm13ln_bwd_kernelINS_13Kernel_traitsI6__halfffffjLj1536ELj1ELj1ELj4ELj16ENS_18Kernel_traits_baseILj1536ES2_ffffjLj128EEEEELb1ELb1ELb1ELb0EEEvNS_9BwdParamsE)
        /*1b14*/ 	.word	0x00000000


	//----- nvinfo : EIATTR_MIN_STACK_SIZE
	.align		4
.L_1155:
        /*1b18*/ 	.byte	0x04, 0x12
        /*1b1a*/ 	.short	(.L_1157 - .L_1156)
	.align		4
.L_1156:
        /*1b1c*/ 	.word	index@(_ZN10layer_norm22ln_bwd_finalize_kernelINS_22Kernel_traits_finalizeILj1536E6__halfffffjLb1ELj1024ELj4ENS_18Kernel_traits_baseILj1536ES2_ffffjLj1024EEEEELb1ELb1EEEvNS_9BwdParamsE)
        /*1b20*/ 	.word	0x00000000


	//----- nvinfo : EIATTR_MIN_STACK_SIZE
	.align		4
.L_1157:
        /*1b24*/ 	.byte	0x04, 0x12
        /*1b26*/ 	.short	(.L_1159 - .L_1158)
	.align		4
.L_1158:
        /*1b28*/ 	.word	index@(_ZN10layer_norm13ln_bwd_kernelINS_13Kernel_traitsI6__halfffffjLj1536ELj1ELj1ELj4ELj16ENS_18Kernel_traits_baseILj1536ES2_ffffjLj128EEEEELb1ELb1ELb1ELb1EEEvNS_9BwdParamsE)
        /*1b2c*/ 	.word	0x00000000


	//----- nvinfo : EIATTR_MIN_STACK_SIZE
	.align		4
.L_1159:
        /*1b30*/ 	.byte	0x04, 0x12
        /*1b32*/ 	.short	(.L_1161 - .L_1160)
	.align		4
.L_1160:
        /*1b34*/ 	.word	index@(_ZN10layer_norm13ln_bwd_kernelINS_13Kernel_traitsIfffffjLj1536ELj1ELj1ELj4ELj16ENS_18Kernel_traits_baseILj1536EfffffjLj128EEEEELb0ELb0ELb0ELb0EEEvNS_9BwdParamsE)
        /*1b38*/ 	.word	0x00000000


	//----- nvinfo : EIATTR_MIN_STACK_SIZE
	.align		4
.L_1161:
        /*1b3c*/ 	.byte	0x04, 0x12
        /*1b3e*/ 	.short	(.L_1163 - .L_1162)
	.align		4
.L_1162:
        /*1b40*/ 	.word	index@(_ZN10layer_norm13ln_bwd_kernelINS_13Kernel_traitsIfffffjLj1536ELj1ELj1ELj4ELj16ENS_18Kernel_traits_baseILj1536EfffffjLj128EEEEELb0ELb0ELb0ELb1EEEvNS_9BwdParamsE)
        /*1b44*/ 	.word	0x00000000


	//----- nvinfo : EIATTR_MIN_STACK_SIZE
	.align		4
.L_1163:
        /*1b48*/ 	.byte	0x04, 0x12
        /*1b4a*/ 	.short	(.L_1165 - .L_1164)
	.align		4
.L_1164:
        /*1b4c*/ 	.word	index@(_ZN10layer_norm13ln_bwd_kernelINS_13Kernel_traitsIfffffjLj1536ELj1ELj1ELj4ELj16ENS_18Kernel_traits_baseILj1536EfffffjLj128EEEEELb0ELb0ELb1ELb0EEEvNS_9BwdParamsE)
        /*1b50*/ 	.word	0x00000000


	//----- nvinfo : EIATTR_MIN_STACK_SIZE
	.align		4
.L_1165:
        /*1b54*/ 	.byte	0x04, 0x12
        /*1b56*/ 	.short	(.L_1167 - .L_1166)
	.align		4
.L_1166:
        /*1b58*/ 	.word	index@(_ZN10layer_norm13ln_bwd_kernelINS_13Kernel_traitsIfffffjLj1536ELj1ELj1ELj4ELj16ENS_18Kernel_traits_baseILj1536EfffffjLj128EEEEELb0ELb0ELb1ELb1EEEvNS_9BwdParamsE)
        /*1b5c*/ 	.word	0x00000000


	//----- nvinfo : EIATTR_MIN_STACK_SIZE
	.align		4
.L_1167:
        /*1b60*/ 	.byte	0x04, 0x12
        /*1b62*/ 	.short	(.L_1169 - .L_1168)
	.align		4
.L_1168:
        /*1b64*/ 	.word	index@(_ZN10layer_norm13ln_bwd_kernelINS_13Kernel_traitsIfffffjLj1536ELj1ELj1ELj4ELj16ENS_18Kernel_traits_baseILj1536EfffffjLj128EEEEELb0ELb1ELb0ELb0EEEvNS_9BwdParamsE)
        /*1b68*/ 	.word	0x00000000


	//----- nvinfo : EIATTR_MIN_STACK_SIZE
	.align		4
.L_1169:
        /*1b6c*/ 	.byte	0x04, 0x12
        /*1b6e*/ 	.short	(.L_1171 - .L_1170)
	.align		4
.L_1170:
        /*1b70*/ 	.word	index@(_ZN10layer_norm13ln_bwd_kernelINS_13Kernel_traitsIfffffjLj1536ELj1ELj1ELj4ELj16ENS_18Kernel_traits_baseILj1536EfffffjLj128EEEEELb0ELb1ELb0ELb1EEEvNS_9BwdParamsE)
        /*1b74*/ 	.word	0x00000000


	//----- nvinfo : EIATTR_MIN_STACK_SIZE
	.align		4
.L_1171:
        /*1b78*/ 	.byte	0x04, 0x12
        /*1b7a*/ 	.short	(.L_1173 - .L_1172)
	.align		4
.L_1172:
        /*1b7c*/ 	.word	index@(_ZN10layer_norm13ln_bwd_kernelINS_13Kernel_traitsIfffffjLj1536ELj1ELj1ELj4ELj16ENS_18Kernel_traits_baseILj1536EfffffjLj128EEEEELb0ELb1ELb1ELb0EEEvNS_9BwdParamsE)
        /*1b80*/ 	.word	0x00000000


	//----- nvinfo : EIATTR_MIN_STACK_SIZE
	.align		4
.L_1173:
        /*1b84*/ 	.byte	0x04, 0x12
        /*1b86*/ 	.short	(.L_1175 - .L_1174)
	.align		4
.L_1174:
        /*1b88*/ 	.word	index@(_ZN10layer_norm13ln_bwd_kernelINS_13Kernel_traitsIfffffjLj1536ELj1ELj1ELj4ELj16ENS_18Kernel_traits_baseILj1536EfffffjLj128EEEEELb0ELb1ELb1ELb1EEEvNS_9BwdParamsE)
        /*1b8c*/ 	.word	0x00000000


	//----- nvinfo : EIATTR_MIN_STACK_SIZE
	.align		4
.L_1175:
        /*1b90*/ 	.byte	0x04, 0x12
        /*1b92*/ 	.short	(.L_1177 - .L_1176)
	.align		4
.L_1176:
        /*1b94*/ 	.word	index@(_ZN10layer_norm13ln_bwd_kernelINS_13Kernel_traitsIfffffjLj1536ELj1ELj1ELj4ELj16ENS_18Kernel_traits_baseILj1536EfffffjLj128EEEEELb1ELb0ELb0ELb0EEEvNS_9BwdParamsE)
        /*1b98*/ 	.word	0x00000000


	//----- nvinfo : EIATTR_MIN_STACK_SIZE
	.align		4
.L_1177:
        /*1b9c*/ 	.byte	0x04, 0x12
        /*1b9e*/ 	.short	(.L_1179 - .L_1178)
	.align		4
.L_1178:
        /*1ba0*/ 	.word	index@(_ZN10layer_norm13ln_bwd_kernelINS_13Kernel_traitsIfffffjLj1536ELj1ELj1ELj4ELj16ENS_18Kernel_traits_baseILj1536EfffffjLj128EEEEELb1ELb0ELb0ELb1EEEvNS_9BwdParamsE)
        /*1ba4*/ 	.word	0x00000000


	//----- nvinfo : EIATTR_MIN_STACK_SIZE
	.align		4
.L_1179:
        /*1ba8*/ 	.byte	0x04, 0x12
        /*1baa*/ 	.short	(.L_1181 - .L_1180)
	.align		4
.L_1180:
        /*1bac*/ 	.word	index@(_ZN10layer_norm22ln_bwd_finalize_kernelINS_22Kernel_traits_finalizeILj1536EfffffjLb0ELj1024ELj4ENS_18Kernel_traits_baseILj1536EfffffjLj1024EEEEELb0ELb0EEEvNS_9BwdParamsE)
        /*1bb0*/ 	.word	0x00000000


	//----- nvinfo : EIATTR_MIN_STACK_SIZE
	.align		4
.L_1181:
        /*1bb4*/ 	.byte	0x04, 0x12
        /*1bb6*/ 	.short	(.L_1183 - .L_1182)
	.align		4
.L_1182:
        /*1bb8*/ 	.word	index@(_ZN10layer_norm13ln_bwd_kernelINS_13Kernel_traitsIfffffjLj1536ELj1ELj1ELj4ELj16ENS_18Kernel_traits_baseILj1536EfffffjLj128EEEEELb1ELb0ELb1ELb0EEEvNS_9BwdParamsE)
        /*1bbc*/ 	.word	0x00000000


	//----- nvinfo : EIATTR_MIN_STACK_SIZE
	.align		4
.L_1183:
        /*1bc0*/ 	.byte	0x04, 0x12
        /*1bc2*/ 	.short	(.L_1185 - .L_1184)
	.align		4
.L_1184:
        /*1bc4*/ 	.word	index@(_ZN10layer_norm22ln_bwd_finalize_kernelINS_22Kernel_traits_finalizeILj1536EfffffjLb0ELj1024ELj4ENS_18Kernel_traits_baseILj1536EfffffjLj1024EEEEELb0ELb1EEEvNS_9BwdParamsE)
        /*1bc8*/ 	.word	0x00000000


	//----- nvinfo : EIATTR_MIN_STACK_SIZE
	.align		4
.L_1185:
        /*1bcc*/ 	.byte	0x04, 0x12
        /*1bce*/ 	.short	(.L_1187 - .L_1186)
	.align		4
.L_1186:
        /*1bd0*/ 	.word	index@(_ZN10layer_norm13ln_bwd_kernelINS_13Kernel_traitsIfffffjLj1536ELj1ELj1ELj4ELj16ENS_18Kernel_traits_baseILj1536EfffffjLj128EEEEELb1ELb0ELb1ELb1EEEvNS_9BwdParamsE)
        /*1bd4*/ 	.word	0x00000000


	//----- nvinfo : EIATTR_MIN_STACK_SIZE
	.align		4
.L_1187:
        /*1bd8*/ 	.byte	0x04, 0x12
        /*1bda*/ 	.short	(.L_1189 - .L_1188)
	.align		4
.L_1188:
        /*1bdc*/ 	.word	index@(_ZN10layer_norm13ln_bwd_kernelINS_13Kernel_traitsIfffffjLj1536ELj1ELj1ELj4ELj16ENS_18Kernel_traits_baseILj1536EfffffjLj128EEEEELb1ELb1ELb0ELb0EEEvNS_9BwdParamsE)
        /*1be0*/ 	.word	0x00000000


	//----- nvinfo : EIATTR_MIN_STACK_SIZE
	.align		4
.L_1189:
        /*1be4*/ 	.byte	0x04, 0x12
        /*1be6*/ 	.short	(.L_1191 - .L_1190)
	.align		4
.L_1190:
        /*1be8*/ 	.word	index@(_ZN10layer_norm13ln_bwd_kernelINS_13Kernel_traitsIfffffjLj1536ELj1ELj1ELj4ELj16ENS_18Kernel_traits_baseILj1536EfffffjLj128EEEEELb1ELb1ELb0ELb1EEEvNS_9BwdParamsE)
        /*1bec*/ 	.word	0x00000000


	//----- nvinfo : EIATTR_MIN_STACK_SIZE
	.align		4
.L_1191:
        /*1bf0*/ 	.byte	0x04, 0x12
        /*1bf2*/ 	.short	(.L_1193 - .L_1192)
	.align		4
.L_1192:
        /*1bf4*/ 	.word	index@(_ZN10layer_norm22ln_bwd_finalize_kernelINS_22Kernel_traits_finalizeILj1536EfffffjLb1ELj1024ELj4ENS_18Kernel_traits_baseILj1536EfffffjLj1024EEEEELb1ELb0EEEvNS_9BwdParamsE)
        /*1bf8*/ 	.word	0x00000000


	//----- nvinfo : EIATTR_MIN_STACK_SIZE
	.align		4
.L_1193:
        /*1bfc*/ 	.byte	0x04, 0x12
        /*1bfe*/ 	.short	(.L_1195 - .L_1194)
	.align		4
.L_1194:
        /*1c00*/ 	.word	index@(_ZN10layer_norm13ln_bwd_kernelINS_13Kernel_traitsIfffffjLj1536ELj1ELj1ELj4ELj16ENS_18Kernel_traits_baseILj1536EfffffjLj128EEEEELb1ELb1ELb1ELb0EEEvNS_9BwdParamsE)
        /*1c04*/ 	.word	0x00000000


	//----- nvinfo : EIATTR_MIN_STACK_SIZE
	.align		4
.L_1195:
        /*1c08*/ 	.byte	0x04, 0x12
        /*1c0a*/ 	.short	(.L_1197 - .L_1196)
	.align		4
.L_1196:
        /*1c0c*/ 	.word	index@(_ZN10layer_norm22ln_bwd_finalize_kernelINS_22Kernel_traits_finalizeILj1536EfffffjLb1ELj1024ELj4ENS_18Kernel_traits_baseILj1536EfffffjLj1024EEEEELb1ELb1EEEvNS_9BwdParamsE)
        /*1c10*/ 	.word	0x00000000


	//----- nvinfo : EIATTR_MIN_STACK_SIZE
	.align		4
.L_1197:
        /*1c14*/ 	.byte	0x04, 0x12
        /*1c16*/ 	.short	(.L_1199 - .L_1198)
	.align		4
.L_1198:
        /*1c18*/ 	.word	index@(_ZN10layer_norm13ln_bwd_kernelINS_13Kernel_traitsIfffffjLj1536ELj1ELj1ELj4ELj16ENS_18Kernel_traits_baseILj1536EfffffjLj128EEEEELb1ELb1ELb1ELb1EEEvNS_9BwdParamsE)
        /*1c1c*/ 	.word	0x00000000
.L_1199:


//--------------------- .nv.compat                --------------------------
	.section	.nv.compat,"",@"SHT_CUDA_COMPAT_INFO"
	.align	4
        /*0000*/ 	.byte	0x02, 0x09, 0x01, 0x00, 0x02, 0x02, 0x01, 0x00, 0x02, 0x05, 0x05, 0x00, 0x03, 0x07, 0x01, 0x01
        /*0010*/ 	.byte	0x02, 0x03, 0x00, 0x00, 0x02, 0x06, 0x01, 0x00, 0x04, 0x0b, 0x08, 0x00, 0x00, 0x00, 0x00, 0x00
        /*0020*/ 	.byte	0x00, 0x00, 0x00, 0x00


//--------------------- .nv.info._ZN10layer_norm13ln_bwd_kernelINS_13Kernel_traitsI13__nv_bfloat16S2_S2_S2_fjLj1536ELj1ELj1ELj4ELj8ENS_18Kernel_traits_baseILj1536ES2_S2_S2_S2_fjLj128EEEEELb0ELb0ELb0ELb0EEEvNS_9BwdParamsE --------------------------
	.section	.nv.info._ZN10layer_norm13ln_bwd_kernelINS_13Kernel_traitsI13__nv_bfloat16S2_S2_S2_fjLj1536ELj1ELj1ELj4ELj8ENS_18Kernel_traits_baseILj1536ES2_S2_S2_S2_fjLj128EEEEELb0ELb0ELb0ELb0EEEvNS_9BwdParamsE,"",@"SHT_CUDA_INFO"
	.sectionflags	@""
	.align	4


	//----- nvinfo : EIATTR_CUDA_API_VERSION
	.align		4
        /*0000*/ 	.byte	0x04, 0x37
        /*0002*/ 	.short	(.L_1201 - .L_1200)
.L_1200:
        /*0004*/ 	.word	0x00000082


	//----- nvinfo : EIATTR_KPARAM_INFO
	.align		4
.L_1201:
        /*0008*/ 	.byte	0x04, 0x17
        /*000a*/ 	.short	(.L_1203 - .L_1202)
.L_1202:
        /*000c*/ 	.word	0x00000000
        /*0010*/ 	.short	0x0000
        /*0012*/ 	.short	0x0000
        /*0014*/ 	.byte	0x00, 0xf0, 0xa1, 0x04


	//----- nvinfo : EIATTR_SPARSE_MMA_MASK
	.align		4
.L_1203:
        /*0018*/ 	.byte	0x03, 0x50
        /*001a*/ 	.short	0x0000


	//----- nvinfo : EIATTR_MAXREG_COUNT
	.align		4
        /*001c*/ 	.byte	0x03, 0x1b
        /*001e*/ 	.short	0x00ff


	//----- nvinfo : EIATTR_NUM_BARRIERS
	.align		4
        /*0020*/ 	.byte	0x02, 0x4c
        /*0022*/ 	.byte	0x01
	.zero		1


	//----- nvinfo : EIATTR_MERCURY_ISA_VERSION
	.align		4
        /*0024*/ 	.byte	0x03, 0x5f
        /*0026*/ 	.short	0x0101


	//----- nvinfo : EIATTR_COOP_GROUP_MASK_REGIDS
	.align		4
        /*0028*/ 	.byte	0x04, 0x29
        /*002a*/ 	.short	(.L_1205 - .L_1204)


	//   ....[0]....
.L_1204:
        /*002c*/ 	.word	0xffffffff


	//   ....[1]....
        /*0030*/ 	.word	0xffffffff


	//   ....[2]....
        /*0034*/ 	.word	0xffffffff


	//   ....[3]....
        /*0038*/ 	.word	0xffffffff


	//   ....[4]....
        /*003c*/ 	.word	0xffffffff


	//   ....[5]....
        /*0040*/ 	.word	0xffffffff


	//   ....[6]....
        /*0044*/ 	.word	0xffffffff


	//   ....[7]....
        /*0048*/ 	.word	0xffffffff


	//   ....[8]....
        /*004c*/ 	.word	0xffffffff


	//   ....[9]....
        /*0050*/ 	.word	0xffffffff


	//   ....[10]....
        /*0054*/ 	.word	0x0500002c


	//   ....[11]....
        /*0058*/ 	.word	0x0500002c


	//   ....[12]....
        /*005c*/ 	.word	0x0500002c


	//   ....[13]....
        /*0060*/ 	.word	0x0500002c


	//   ....[14]....
        /*0064*/ 	.word	0x0500002c


	//   ....[15]....
        /*0068*/ 	.word	0x0500002c


	//   ....[16]....
        /*006c*/ 	.word	0x0500002c


	//   ....[17]....
        /*0070*/ 	.word	0x0500002c


	//   ....[18]....
        /*0074*/ 	.word	0x0500002c


	//   ....[19]....
        /*0078*/ 	.word	0x0500002c


	//----- nvinfo : EIATTR_COOP_GROUP_INSTR_OFFSETS
	.align		4
.L_1205:
        /*007c*/ 	.byte	0x04, 0x28
        /*007e*/ 	.short	(.L_1207 - .L_1206)


	//   ....[0]....
.L_1206:
        /*0080*/ 	.word	0x00001170


	//   ....[1]....
        /*0084*/ 	.word	0x00001180


	//   ....[2]....
        /*0088*/ 	.word	0x000011b0


	//   ....[3]....
        /*008c*/ 	.word	0x000011c0


	//   ....[4]....
        /*0090*/ 	.word	0x000011f0


	//   ....[5]....
        /*0094*/ 	.word	0x00001200


	//   ....[6]....
        /*0098*/ 	.word	0x00001230


	//   ....[7]....
        /*009c*/ 	.word	0x00001240


	//   ....[8]....
        /*00a0*/ 	.word	0x00001270


	//   ....[9]....
        /*00a4*/ 	.word	0x00001280


	//   ....[10]....
        /*00a8*/ 	.word	0x000022c0


	//   ....[11]....
        /*00ac*/ 	.word	0x00002310


	//   ....[12]....
        /*00b0*/ 	.word	0x00002380


	//   ....[13]....
        /*00b4*/ 	.word	0x000023e0


	//   ....[14]....
        /*00b8*/ 	.word	0x00002450


	//   ....[15]....
        /*00bc*/ 	.word	0x000024b0


	//   ....[16]....
        /*00c0*/ 	.word	0x00002520


	//   ....[17]....
        /*00c4*/ 	.word	0x00002580


	//   ....[18]....
        /*00c8*/ 	.word	0x000025f0


	//   ....[19]....
        /*00cc*/ 	.word	0x00002650


	//----- nvinfo : EIATTR_EXIT_INSTR_OFFSETS
	.align		4
.L_1207:
        /*00d0*/ 	.byte	0x04, 0x1c
        /*00d2*/ 	.short	(.L_1209 - .L_1208)


	//   ....[0]....
.L_1208:
        /*00d4*/ 	.word	0x000021e0


	//   ....[1]....
        /*00d8*/ 	.word	0x00002260


	//----- nvinfo : EIATTR_MAX_THREADS
	.align		4
.L_1209:
        /*00dc*/ 	.byte	0x04, 0x05
        /*00de*/ 	.short	(.L_1211 - .L_1210)
.L_1210:
        /*00e0*/ 	.word	0x00000080
        /*00e4*/ 	.word	0x00000001
        /*00e8*/ 	.word	0x00000001


	//----- nvinfo : EIATTR_CRS_STACK_SIZE
	.align		4
.L_1211:
        /*00ec*/ 	.byte	0x04, 0x1e
        /*00ee*/ 	.short	(.L_1213 - .L_1212)
.L_1212:
        /*00f0*/ 	.word	0x00000000


	//----- nvinfo : EIATTR_CBANK_PARAM_SIZE
	.align		4
.L_1213:
        /*00f4*/ 	.byte	0x03, 0x19
        /*00f6*/ 	.short	0x0128


	//----- nvinfo : EIATTR_PARAM_CBANK
	.align		4
        /*00f8*/ 	.byte	0x04, 0x0a
        /*00fa*/ 	.short	(.L_1215 - .L_1214)
	.align		4
.L_1214:
        /*00fc*/ 	.word	index@(.nv.constant0._ZN10layer_norm13ln_bwd_kernelINS_13Kernel_traitsI13__nv_bfloat16S2_S2_S2_fjLj1536ELj1ELj1ELj4ELj8ENS_18Kernel_traits_baseILj1536ES2_S2_S2_S2_fjLj128EEEEELb0ELb0ELb0ELb0EEEvNS_9BwdParamsE)
        /*0100*/ 	.short	0x0210
        /*0102*/ 	.short	0x0128


	//----- nvinfo : EIATTR_SW_WAR
	.align		4
.L_1215:
        /*0104*/ 	.byte	0x04, 0x36
        /*0106*/ 	.short	(.L_1217 - .L_1216)
.L_1216:
        /*0108*/ 	.word	0x00000008
.L_1217:


//--------------------- .nv.info._ZN10layer_norm13ln_bwd_kernelINS_13Kernel_traitsI13__nv_bfloat16S2_S2_S2_fjLj1536ELj1ELj1ELj4ELj8ENS_18Kernel_traits_baseILj1536ES2_S2_S2_S2_fjLj128EEEEELb0ELb0ELb0ELb1EEEvNS_9BwdParamsE --------------------------
	.section	.nv.info._ZN10layer_norm13ln_bwd_kernelINS_13Kernel_traitsI13__nv_bfloat16S2_S2_S2_fjLj1536ELj1ELj1ELj4ELj8ENS_18Kernel_traits_baseILj1536ES2_S2_S2_S2_fjLj128EEEEELb0ELb0ELb0ELb1EEEvNS_9BwdParamsE,"",@"SHT_CUDA_INFO"
	.sectionflags	@""
	.align	4


	//----- nvinfo : EIATTR_CUDA_API_VERSION
	.align		4
        /*0000*/ 	.byte	0x04, 0x37
        /*0002*/ 	.short	(.L_1219 - .L_1218)
.L_1218:
        /*0004*/ 	.word	0x00000082


	//----- nvinfo : EIATTR_KPARAM_INFO
	.align		4
.L_1219:
        /*0008*/ 	.byte	0x04, 0x17
        /*000a*/ 	.short	(.L_1221 - .L_1220)
.L_1220:
        /*000c*/ 	.word	0x00000000
        /*0010*/ 	.short	0x0000
        /*0012*/ 	.short	0x0000
        /*0014*/ 	.byte	0x00, 0xf0, 0xa1, 0x04


	//----- nvinfo : EIATTR_SPARSE_MMA_MASK
	.align		4
.L_1221:
        /*0018*/ 	.byte	0x03, 0x50
        /*001a*/ 	.short	0x0000


	//----- nvinfo : EIATTR_MAXREG_COUNT
	.align		4
        /*001c*/ 	.byte	0x03, 0x1b
        /*001e*/ 	.short	0x00ff


	//----- nvinfo : EIATTR_NUM_BARRIERS
	.align		4
        /*0020*/ 	.byte	0x02, 0x4c
        /*0022*/ 	.byte	0x01
	.zero		1


	//----- nvinfo : EIATTR_MERCURY_ISA_VERSION
	.align		4
        /*0024*/ 	.byte	0x03, 0x5f
        /*0026*/ 	.short	0x0101


	//----- nvinfo : EIATTR_COOP_GROUP_MASK_REGIDS
	.align		4
        /*0028*/ 	.byte	0x04, 0x29
        /*002a*/ 	.short	(.L_1223 - .L_1222)


	//   ....[0]....
.L_1222:
        /*002c*/ 	.word	0xffffffff


	//   ....[1]....
        /*0030*/ 	.word	0xffffffff


	//   ....[2]....
        /*0034*/ 	.word	0xffffffff


	//   ....[3]....
        /*0038*/ 	.word	0xffffffff


	//   ....[4]....
        /*003c*/ 	.word	0xffffffff


	//   ....[5]....
        /*0040*/ 	.word	0xffffffff


	//   ....[6]....
        /*0044*/ 	.word	0xffffffff


	//   ....[7]....
        /*0048*/ 	.word	0xffffffff


	//   ....[8]....
        /*004c*/ 	.word	0xffffffff


	//   ....[9]....
        /*0050*/ 	.word	0xffffffff


	//   ....[10]....
        /*0054*/ 	.word	0x05000058


	//   ....[11]....
        /*0058*/ 	.word	0x05000058


	//   ....[12]....
        /*005c*/ 	.word	0x05000058


	//   ....[13]....
        /*0060*/ 	.word	0x05000058


	//   ....[14]....
        /*0064*/ 	.word	0x05000058


	//   ....[15]....
        /*0068*/ 	.word	0x05000058


	//   ....[16]....
        /*006c*/ 	.word	0x05000058


	//   ....[17]....
        /*0070*/ 	.word	0x05000058


	//   ....[18]....
        /*0074*/ 	.word	0x05000058


	//   ....[19]....
        /*0078*/ 	.word	0x05000058


	//----- nvinfo : EIATTR_COOP_GROUP_INSTR_OFFSETS
	.align		4
.L_1223:
        /*007c*/ 	.byte	0x04, 0x28
        /*007e*/ 	.short	(.L_1225 - .L_1224)


	//   ....[0]....
.L_1224:
        /*0080*/ 	.word	0x00000f60


	//   ....[1]....
        /*0084*/ 	.word	0x00000f70


	//   ....[2]....
        /*0088*/ 	.word	0x00000fa0


	//   ....[3]....
        /*008c*/ 	.word	0x00000fb0


	//   ....[4]....
        /*0090*/ 	.word	0x00000fe0


	//   ....[5]....
        /*0094*/ 	.word	0x00000ff0


	//   ....[6]....
        /*0098*/ 	.word	0x00001020


	//   ....[7]....
        /*009c*/ 	.word	0x00001030


	//   ....[8]....
        /*00a0*/ 	.word	0x00001060


	//   ....[9]....
        /*00a4*/ 	.word	0x00001070


	//   ....[10]....
        /*00a8*/ 	.word	0x00002050


	//   ....[11]....
        /*00ac*/ 	.word	0x000020a0


	//   ....[12]....
        /*00b0*/ 	.word	0x00002110


	//   ....[13]....
        /*00b4*/ 	.word	0x00002170


	//   ....[14]....
        /*00b8*/ 	.word	0x000021e0


	//   ....[15]....
        /*00bc*/ 	.word	0x00002240


	//   ....[16]....
        /*00c0*/ 	.word	0x000022b0


	//   ....[17]....
        /*00c4*/ 	.word	0x00002310


	//   ....[18]....
        /*00c8*/ 	.word	0x00002380


	//   ....[19]....
        /*00cc*/ 	.word	0x000023e0


	//----- nvinfo : EIATTR_EXIT_INSTR_OFFSETS
	.align		4
.L_1225:
        /*00d0*/ 	.byte	0x04, 0x1c
        /*00d2*/ 	.short	(.L_1227 - .L_1226)


	//   ....[0]....
.L_1226:
        /*00d4*/ 	.word	0x00001ff0


	//----- nvinfo : EIATTR_MAX_THREADS
	.align		4
.L_1227:
        /*00d8*/ 	.byte	0x04, 0x05
        /*00da*/ 	.short	(.L_1229 - .L_1228)
.L_1228:
        /*00dc*/ 	.word	0x00000080
        /*00e0*/ 	.word	0x00000001
        /*00e4*/ 	.word	0x00000001


	//----- nvinfo : EIATTR_CRS_STACK_SIZE
	.align		4
.L_1229:
        /*00e8*/ 	.byte	0x04, 0x1e
        /*00ea*/ 	.short	(.L_1231 - .L_1230)
.L_1230:
        /*00ec*/ 	.word	0x00000000


	//----- nvinfo : EIATTR_CBANK_PARAM_SIZE
	.align		4
.L_1231:
        /*00f0*/ 	.byte	0x03, 0x19
        /*00f2*/ 	.short	0x0128


	//----- nvinfo : EIATTR_PARAM_CBANK
	.align		4
        /*00f4*/ 	.byte	0x04, 0x0a
        /*00f6*/ 	.short	(.L_1233 - .L_1232)
	.align		4
.L_1232:
        /*00f8*/ 	.word	index@(.nv.constant0._ZN10layer_norm13ln_bwd_kernelINS_13Kernel_traitsI13__nv_bfloat16S2_S2_S2_fjLj1536ELj1ELj1ELj4ELj8ENS_18Kernel_traits_baseILj1536ES2_S2_S2_S2_fjLj128EEEEELb0ELb0ELb0ELb1EEEvNS_9BwdParamsE)
        /*00fc*/ 	.short	0x0210
        /*00fe*/ 	.short	0x0128


	//----- nvinfo : EIATTR_SW_WAR
	.align		4
.L_1233:
        /*0100*/ 	.byte	0x04, 0x36
        /*0102*/ 	.short	(.L_1235 - .L_1234)
.L_1234:
        /*0104*/ 	.word	0x00000008
.L_1235:


//--------------------- .nv.info._ZN10layer_norm13ln_bwd_kernelINS_13Kernel_traitsI13__nv_bfloat16S2_S2_S2_fjLj1536ELj1ELj1ELj4ELj8ENS_18Kernel_traits_baseILj1536ES2_S2_S2_S2_fjLj128EEEEELb0ELb0ELb1ELb0EEEvNS_9BwdParamsE --------------------------
	.section	.nv.info._ZN10layer_norm13ln_bwd_kernelINS_13Kernel_traitsI13__nv_bfloat16S2_S2_S2_fjLj1536ELj1ELj1ELj4ELj8ENS_18Kernel_traits_baseILj1536ES2_S2_S2_S2_fjLj128EEEEELb0ELb0ELb1ELb0EEEvNS_9BwdParamsE,"",@"SHT_CUDA_INFO"
	.sectionflags	@""
	.align	4


	//----- nvinfo : EIATTR_CUDA_API_VERSION
	.align		4
        /*0000*/ 	.byte	0x04, 0x37
        /*0002*/ 	.short	(.L_1237 - .L_1236)
.L_1236:
        /*0004*/ 	.word	0x00000082


	//----- nvinfo : EIATTR_KPARAM_INFO
	.align		4
.L_1237:
        /*0008*/ 	.byte	0x04, 0x17
        /*000a*/ 	.short	(.L_1239 - .L_1238)
.L_1238:
        /*000c*/ 	.word	0x00000000
        /*0010*/ 	.short	0x0000
        /*0012*/ 	.short	0x0000
        /*0014*/ 	.byte	0x00, 0xf0, 0xa1, 0x04


	//----- nvinfo : EIATTR_SPARSE_MMA_MASK
	.align		4
.L_1239:
        /*0018*/ 	.byte	0x03, 0x50
        /*001a*/ 	.short	0x0000


	//----- nvinfo : EIATTR_MAXREG_COUNT
	.align		4
        /*001c*/ 	.byte	0x03, 0x1b
        /*001e*/ 	.short	0x00ff


	//----- nvinfo : EIATTR_NUM_BARRIERS
	.align		4
        /*0020*/ 	.byte	0x02, 0x4c
        /*0022*/ 	.byte	0x01
	.zero		1


	//----- nvinfo : EIATTR_MERCURY_ISA_VERSION
	.align		4
        /*0024*/ 	.byte	0x03, 0x5f
        /*0026*/ 	.short	0x0101


	//----- nvinfo : EIATTR_COOP_GROUP_MASK_REGIDS
	.align		4
        /*0028*/ 	.byte	0x04, 0x29
        /*002a*/ 	.short	(.L_1241 - .L_1240)


	//   ....[0]....
.L_1240:
        /*002c*/ 	.word	0xffffffff


	//   ....[1]....
        /*0030*/ 	.word	0xffffffff


	//   ....[2]....
        /*0034*/ 	.word	0xffffffff


	//   ....[3]....
        /*0038*/ 	.word	0xffffffff


	//   ....[4]....
        /*003c*/ 	.word	0xffffffff


	//   ....[5]....
        /*0040*/ 	.word	0xffffffff


	//   ....[6]....
        /*0044*/ 	.word	0xffffffff


	//   ....[7]....
        /*0048*/ 	.word	0xffffffff


	//   ....[8]....
        /*004c*/ 	.word	0xffffffff


	//   ....[9]....
        /*0050*/ 	.word	0xffffffff


	//   ....[10]....
        /*0054*/ 	.word	0x0500002b


	//   ....[11]....
        /*0058*/ 	.word	0x0500002b


	//   ....[12]....
        /*005c*/ 	.word	0x0500002b


	//   ....[13]....
        /*0060*/ 	.word	0x0500002b


	//   ....[14]....
        /*0064*/ 	.word	0x0500002b


	//   ....[15]....
        /*0068*/ 	.word	0x0500002b


	//   ....[16]....
        /*006c*/ 	.word	0x0500002b


	//   ....[17]....
        /*0070*/ 	.word	0x0500002b


	//   ....[18]....
        /*0074*/ 	.word	0x0500002b


	//   ....[19]....
        /*0078*/ 	.word	0x0500002b


	//----- nvinfo : EIATTR_COOP_GROUP_INSTR_OFFSETS
	.align		4
.L_1241:
        /*007c*/ 	.byte	0x04, 0x28
        /*007e*/ 	.short	(.L_1243 - .L_1242)


	//   ....[0]....
.L_1242:
        /*0080*/ 	.word	0x000013c0


	//   ....[1]....
        /*0084*/ 	.word	0x000013d0


	//   ....[2]....
        /*0088*/ 	.word	0x00001400


	//   ....[3]....
        /*008c*/ 	.word	0x00001410


	//   ....[4]....
        /*0090*/ 	.word	0x00001440


	//   ....[5]....
        /*0094*/ 	.word	0x00001450


	//   ....[6]....
        /*0098*/ 	.word	0x00001480


	//   ....[7]....
        /*009c*/ 	.word	0x00001490


	//   ....[8]....
        /*00a0*/ 	.word	0x000014c0


	//   ....[9]....
        /*00a4*/ 	.word	0x000014d0


	//   ....[10]....
        /*00a8*/ 	.word	0x00002dd0


	//   ....[11]....
        /*00ac*/ 	.word	0x00002e20


	//   ....[12]....
        /*00b0*/ 	.word	0x00002e80


	//   ....[13]....
        /*00b4*/ 	.word	0x00002ee0


	//   ....[14]....
        /*00b8*/ 	.word	0x00002f40


	//   ....[15]....
        /*00bc*/ 	.word	0x00002fa0


	//   ....[16]....
        /*00c0*/ 	.word	0x00003000


	//   ....[17]....
        /*00c4*/ 	.word	0x00003060


	//   ....[18]....
        /*00c8*/ 	.word	0x000030c0


	//   ....[19]....
        /*00cc*/ 	.word	0x00003120


	//----- nvinfo : EIATTR_EXIT_INSTR_OFFSETS
	.align		4
.L_1243:
        /*00d0*/ 	.byte	0x04, 0x1c
        /*00d2*/ 	.short	(.L_1245 - .L_1244)


	//   ....[0]....
.L_1244:
        /*00d4*/ 	.word	0x00002cf0


	//   ....[1]....
        /*00d8*/ 	.word	0x00002d70


	//----- nvinfo : EIATTR_MAX_THREADS
	.align		4
.L_1245:
        /*00dc*/ 	.byte	0x04, 0x05
        /*00de*/ 	.short	(.L_1247 - .L_1246)
.L_1246:
        /*00e0*/ 	.word	0x00000080
        /*00e4*/ 	.word	0x00000001
        /*00e8*/ 	.word	0x00000001


	//----- nvinfo : EIATTR_CRS_STACK_SIZE
	.align		4
.L_1247:
        /*00ec*/ 	.byte	0x04, 0x1e
        /*00ee*/ 	.short	(.L_1249 - .L_1248)
.L_1248:
        /*00f0*/ 	.word	0x00000000


	//----- nvinfo : EIATTR_CBANK_PARAM_SIZE
	.align		4
.L_1249:
        /*00f4*/ 	.byte	0x03, 0x19
        /*00f6*/ 	.short	0x0128


	//----- nvinfo : EIATTR_PARAM_CBANK
	.align		4
        /*00f8*/ 	.byte	0x04, 0x0a
        /*00fa*/ 	.short	(.L_1251 - .L_1250)
	.align		4
.L_1250:
        /*00fc*/ 	.word	index@(.nv.constant0._ZN10layer_norm13ln_bwd_kernelINS_13Kernel_traitsI13__nv_bfloat16S2_S2_S2_fjLj1536ELj1ELj1ELj4ELj8ENS_18Kernel_traits_baseILj1536ES2_S2_S2_S2_fjLj128EEEEELb0ELb0ELb1ELb0EEEvNS_9BwdParamsE)
        /*0100*/ 	.short	0x0210
        /*0102*/ 	.short	0x0128


	//----- nvinfo : EIATTR_SW_WAR
	.align		4
.L_1251:
        /*0104*/ 	.byte	0x04, 0x36
        /*0106*/ 	.short	(.L_1253 - .L_1252)
.L_1252:
        /*0108*/ 	.word	0x00000008
.L_1253:


//--------------------- .nv.info._ZN10layer_norm13ln_bwd_kernelINS_13Kernel_traitsI13__nv_bfloat16S2_S2_S2_fjLj1536ELj1ELj1ELj4ELj8ENS_18Kernel_traits_baseILj1536ES2_S2_S2_S2_fjLj128EEEEELb0ELb0ELb1ELb1EEEvNS_9BwdParamsE --------------------------
	.section	.nv.info._ZN10layer_norm13ln_bwd_kernelINS_13Kernel_traitsI13__nv_bfloat16S2_S2_S2_fjLj1536ELj1ELj1ELj4ELj8ENS_18Kernel_traits_baseILj1536ES2_S2_S2_S2_fjLj128EEEEELb0ELb0ELb1ELb1EEEvNS_9BwdParamsE,"",@"SHT_CUDA_INFO"
	.sectionflags	@""
	.align	4


	//----- nvinfo : EIATTR_CUDA_API_VERSION
	.align		4
        /*0000*/ 	.byte	0x04, 0x37
        /*0002*/ 	.short	(.L_1255 - .L_1254)
.L_1254:
        /*0004*/ 	.word	0x00000082


	//----- nvinfo : EIATTR_KPARAM_INFO
	.align		4
.L_1255:
        /*0008*/ 	.byte	0x04, 0x17
        /*000a*/ 	.short	(.L_1257 - .L_1256)
.L_1256:
        /*000c*/ 	.word	0x00000000
        /*0010*/ 	.short	0x0000
        /*0012*/ 	.short	0x0000
        /*0014*/ 	.byte	0x00, 0xf0, 0xa1, 0x04


	//----- nvinfo : EIATTR_SPARSE_MMA_MASK
	.align		4
.L_1257:
        /*0018*/ 	.byte	0x03, 0x50
        /*001a*/ 	.short	0x0000


	//----- nvinfo : EIATTR_MAXREG_COUNT
	.align		4
        /*001c*/ 	.byte	0x03, 0x1b
        /*001e*/ 	.short	0x00ff


	//----- nvinfo : EIATTR_NUM_BARRIERS
	.align		4
        /*0020*/ 	.byte	0x02, 0x4c
        /*0022*/ 	.byte	0x01
	.zero		1


	//----- nvinfo : EIATTR_MERCURY_ISA_VERSION
	.align		4
        /*0024*/ 	.byte	0x03, 0x5f
        /*0026*/ 	.short	0x0101


	//----- nvinfo : EIATTR_COOP_GROUP_MASK_REGIDS
	.align		4
        /*0028*/ 	.byte	0x04, 0x29
        /*002a*/ 	.short	(.L_1259 - .L_1258)


	//   ....[0]....
.L_1258:
        /*002c*/ 	.word	0xffffffff


	//   ....[1]....
        /*0030*/ 	.word	0xffffffff


	//   ....[2]....
        /*0034*/ 	.word	0xffffffff


	//   ....[3]....
        /*0038*/ 	.word	0xffffffff


	//   ....[4]....
        /*003c*/ 	.word	0xffffffff


	//   ....[5]....
        /*0040*/ 	.word	0xffffffff


	//   ....[6]....
        /*0044*/ 	.word	0xffffffff


	//   ....[7]....
        /*0048*/ 	.word	0xffffffff


	//   ....[8]....
        /*004c*/ 	.word	0xffffffff


	//   ....[9]....
        /*0050*/ 	.word	0xffffffff


	//   ....[10]....
        /*0054*/ 	.word	0x05000049


	//   ....[11]....
        /*0058*/ 	.word	0x05000049


	//   ....[12]....
        /*005c*/ 	.word	0x05000049


	//   ....[13]....
        /*0060*/ 	.word	0x05000049


	//   ....[14]....
        /*0064*/ 	.word	0x05000049


	//   ....[15]....
        /*0068*/ 	.word	0x05000049


	//   ....[16]....
        /*006c*/ 	.word	0x05000049


	//   ....[17]....
        /*0070*/ 	.word	0x05000049


	//   ....[18]....
        /*0074*/ 	.word	0x05000049


	//   ....[19]....
        /*0078*/ 	.word	0x05000049


	//----- nvinfo : EIATTR_COOP_GROUP_INSTR_OFFSETS
	.align		4
.L_1259:
        /*007c*/ 	.byte	0x04, 0x28
        /*007e*/ 	.short	(.L_1261 - .L_1260)


	//   ....[0]....
.L_1260:
        /*0080*/ 	.word	0x000010e0


	//   ....[1]....
        /*0084*/ 	.word	0x00001100


	//   ....[2]....
        /*0088*/ 	.word	0x00001120


	//   ....[3]....
        /*008c*/ 	.word	0x00001140


	//   ....[4]....
        /*0090*/ 	.word	0x00001160


	//   ....[5]....
        /*0094*/ 	.word	0x00001180


	//   ....[6]....
        /*0098*/ 	.word	0x000011a0


	//   ....[7]....
        /*009c*/ 	.word	0x000011c0


	//   ....[8]....
        /*00a0*/ 	.word	0x000011d0


	//   ....[9]....
        /*00a4*/ 	.word	0x000011f0


	//   ....[10]....
        /*00a8*/ 	.word	0x00002860


	//   ....[11]....
        /*00ac*/ 	.word	0x000028b0


	//   ....[12]....
        /*00b0*/ 	.word	0x00002910


	//   ....[13]....
        /*00b4*/ 	.word	0x00002960


	//   ....[14]....
        /*00b8*/ 	.word	0x000029c0


	//   ....[15]....
        /*00bc*/ 	.word	0x00002a10


	//   ....[16]....
        /*00c0*/ 	.word	0x00002a70


	//   ....[17]....
        /*00c4*/ 	.word	0x00002ac0


	//   ....[18]....
        /*00c8*/ 	.word	0x00002b20


	//   ....[19]....
        /*00cc*/ 	.word	0x00002b70


	//----- nvinfo : EIATTR_EXIT_INSTR_OFFSETS
	.align		4
.L_1261:
        /*00d0*/ 	.byte	0x04, 0x1c
        /*00d2*/ 	.short	(.L_1263 - .L_1262)


	//   ....[0]....
.L_1262:
        /*00d4*/ 	.word	0x00002810


	//----- nvinfo : EIATTR_MAX_THREADS
	.align		4
.L_1263:
        /*00d8*/ 	.byte	0x04, 0x05
        /*00da*/ 	.short	(.L_1265 - .L_1264)
.L_1264:
        /*00dc*/ 	.word	0x00000080
        /*00e0*/ 	.word	0x00000001
        /*00e4*/ 	.word	0x00000001


	//----- nvinfo : EIATTR_CRS_STACK_SIZE
	.align		4
.L_1265:
        /*00e8*/ 	.byte	0x04, 0x1e
        /*00ea*/ 	.short	(.L_1267 - .L_1266)
.L_1266:
        /*00ec*/ 	.word	0x00000000


	//----- nvinfo : EIATTR_CBANK_PARAM_SIZE
	.align		4
.L_1267:
        /*00f0*/ 	.byte	0x03, 0x19
        /*00f2*/ 	.short	0x0128


	//----- nvinfo : EIATTR_PARAM_CBANK
	.align		4
        /*00f4*/ 	.byte	0x04, 0x0a
        /*00f6*/ 	.short	(.L_1269 - .L_1268)
	.align		4
.L_1268:
        /*00f8*/ 	.word	index@(.nv.constant0._ZN10layer_norm13ln_bwd_kernelINS_13Kernel_traitsI13__nv_bfloat16S2_S2_S2_fjLj1536ELj1ELj1ELj4ELj8ENS_18Kernel_traits_baseILj1536ES2_S2_S2_S2_fjLj128EEEEELb0ELb0ELb1ELb1EEEvNS_9BwdParamsE)
        /*00fc*/ 	.short	0x0210
        /*00fe*/ 	.short	0x0128


	//----- nvinfo : EIATTR_SW_WAR
	.align		4
.L_1269:
        /*0100*/ 	.byte	0x04, 0x36
        /*0102*/ 	.short	(.L_1271 - .L_1270)
.L_1270:
        /*0104*/ 	.word	0x00000008
.L_1271:


//--------------------- .nv.info._ZN10layer_norm13ln_bwd_kernelINS_13Kernel_traitsI13__nv_bfloat16S2_S2_S2_fjLj1536ELj1ELj1ELj4ELj8ENS_18Kernel_traits_baseILj1536ES2_S2_S2_S2_fjLj128EEEEELb0ELb1ELb0ELb0EEEvNS_9BwdParamsE --------------------------
	.section	.nv.info._ZN10layer_norm13ln_bwd_kernelINS_13Kernel_traitsI13__nv_bfloat16S2_S2_S2_fjLj1536ELj1ELj1ELj4ELj8ENS_18Kernel_traits_baseILj1536ES2_S2_S2_S2_fjLj128EEEEELb0ELb1ELb0ELb0EEEvNS_9BwdParamsE,"",@"SHT_CUDA_INFO"
	.sectionflags	@""
	.align	4


	//----- nvinfo : EIATTR_CUDA_API_VERSION
	.align		4
        /*0000*/ 	.byte	0x04, 0x37
        /*0002*/ 	.short	(.L_1273 - .L_1272)
.L_1272:
        /*0004*/ 	.word	0x00000082


	//----- nvinfo : EIATTR_KPARAM_INFO
	.align		4
.L_1273:
        /*0008*/ 	.byte	0x04, 0x17
        /*000a*/ 	.short	(.L_1275 - .L_1274)
.L_1274:
        /*000c*/ 	.word	0x00000000
        /*0010*/ 	.short	0x0000
        /*0012*/ 	.short	0x0000
        /*0014*/ 	.byte	0x00, 0xf0, 0xa1, 0x04


	//----- nvinfo : EIATTR_SPARSE_MMA_MASK
	.align		4
.L_1275:
        /*0018*/ 	.byte	0x03, 0x50
        /*001a*/ 	.short	0x0000


	//----- nvinfo : EIATTR_MAXREG_COUNT
	.align		4
        /*001c*/ 	.byte	0x03, 0x1b
        /*001e*/ 	.short	0x00ff


	//----- nvinfo : EIATTR_NUM_BARRIERS
	.align		4
        /*0020*/ 	.byte	0x02, 0x4c
        /*0022*/ 	.byte	0x01
	.zero		1


	//----- nvinfo : EIATTR_MERCURY_ISA_VERSION
	.align		4
        /*0024*/ 	.byte	0x03, 0x5f
        /*0026*/ 	.short	0x0101


	//----- nvinfo : EIATTR_COOP_GROUP_MASK_REGIDS
	.align		4
        /*0028*/ 	.byte	0x04, 0x29
        /*002a*/ 	.short	(.L_1277 - .L_1276)


	//   ....[0]....
.L_1276:
        /*002c*/ 	.word	0xffffffff


	//   ....[1]....
        /*0030*/ 	.word	0xffffffff


	//   ....[2]....
        /*0034*/ 	.word	0xffffffff


	//   ....[3]....
        /*0038*/ 	.word	0xffffffff


	//   ....[4]....
        /*003c*/ 	.word	0xffffffff


	//   ....[5]....
        /*0040*/ 	.word	0xffffffff


	//   ....[6]....
        /*0044*/ 	.word	0xffffffff


	//   ....[7]....
        /*0048*/ 	.word	0xffffffff


	//   ....[8]....
        /*004c*/ 	.word	0xffffffff


	//   ....[9]....
        /*0050*/ 	.word	0xffffffff


	//   ....[10]....
        /*0054*/ 	.word	0x05000071


	//   ....[11]....
        /*0058*/ 	.word	0x05000071


	//   ....[12]....
        /*005c*/ 	.word	0x05000071


	//   ....[13]....
        /*0060*/ 	.word	0x05000071


	//   ....[14]....
        /*0064*/ 	.word	0x05000071


	//   ....[15]....
        /*0068*/ 	.word	0x05000071


	//   ....[16]....
        /*006c*/ 	.word	0x05000071


	//   ....[17]....
        /*0070*/ 	.word	0x05000071


	//   ....[18]....
        /*0074*/ 	.word	0x05000071


	//   ....[19]....
        /*0078*/ 	.word	0x05000071


	//----- nvinfo : EIATTR_COOP_GROUP_INSTR_OFFSETS
	.align		4
.L_1277:
        /*007c*/ 	.byte	0x04, 0x28
        /*007e*/ 	.short	(.L_1279 - .L_1278)


	//   ....[0]....
.L_1278:
        /*0080*/ 	.word	0x000013f0


	//   ....[1]....
        /*0084*/ 	.word	0x00001400


	//   ....[2]....
        /*0088*/ 	.word	0x00001430


	//   ....[3]....
        /*008c*/ 	.word	0x00001440


	//   ....[4]....
        /*0090*/ 	.word	0x00001470


	//   ....[5]....
        /*0094*/ 	.word	0x00001480


	//   ....[6]....
        /*0098*/ 	.word	0x000014b0


	//   ....[7]....
        /*009c*/ 	.word	0x000014c0


	//   ....[8]....
        /*00a0*/ 	.word	0x000014f0


	//   ....[9]....
        /*00a4*/ 	.word	0x00001500


	//   ....[10]....
        /*00a8*/ 	.word	0x00002960


	//   ....[11]....
        /*00ac*/ 	.word	0x000029b0


	//   ....[12]....
        /*00b0*/ 	.word	0x00002a20


	//   ....[13]....
        /*00b4*/ 	.word	0x00002a80


	//   ....[14]....
        /*00b8*/ 	.word	0x00002af0


	//   ....[15]....
        /*00bc*/ 	.word	0x00002b50


	//   ....[16]....
        /*00c0*/ 	.word	0x00002bc0


	//   ....[17]....
        /*00c4*/ 	.word	0x00002c20


	//   ....[18]....
        /*00c8*/ 	.word	0x00002c90


	//   ....[19]....
        /*00cc*/ 	.word	0x00002cf0


	//----- nvinfo : EIATTR_EXIT_INSTR_OFFSETS
	.align		4
.L_1279:
        /*00d0*/ 	.byte	0x04, 0x1c
        /*00d2*/ 	.short	(.L_1281 - .L_1280)


	//   ....[0]....
.L_1280:
        /*00d4*/ 	.word	0x00002860


	//   ....[1]....
        /*00d8*/ 	.word	0x00002900


	//----- nvinfo : EIATTR_MAX_THREADS
	.align		4
.L_1281:
        /*00dc*/ 	.byte	0x04, 0x05
        /*00de*/ 	.short	(.L_1283 - .L_1282)
.L_1282:
        /*00e0*/ 	.word	0x00000080
        /*00e4*/ 	.word	0x00000001
        /*00e8*/ 	.word	0x00000001


	//----- nvinfo : EIATTR_CRS_STACK_SIZE
	.align		4
.L_1283:
        /*00ec*/ 	.byte	0x04, 0x1e
        /*00ee*/ 	.short	(.L_1285 - .L_1284)
.L_1284:
        /*00f0*/ 	.word	0x00000000


	//----- nvinfo : EIATTR_CBANK_PARAM_SIZE
	.align		4
.L_1285:
        /*00f4*/ 	.byte	0x03, 0x19
        /*00f6*/ 	.short	0x0128


	//----- nvinfo : EIATTR_PARAM_CBANK
	.align		4
        /*00f8*/ 	.byte	0x04, 0x0a
        /*00fa*/ 	.short	(.L_1287 - .L_1286)
	.align		4
.L_1286:
        /*00fc*/ 	.word	index@(.nv.constant0._ZN10layer_norm13ln_bwd_kernelINS_13Kernel_traitsI13__nv_bfloat16S2_S2_S2_fjLj1536ELj1ELj1ELj4ELj8ENS_18Kernel_traits_baseILj1536ES2_S2_S2_S2_fjLj128EEEEELb0ELb1ELb0ELb0EEEvNS_9BwdParamsE)
        /*0100*/ 	.short	0x0210
        /*0102*/ 	.short	0x0128


	//----- nvinfo : EIATTR_SW_WAR
	.align		4
.L_1287:
        /*0104*/ 	.byte	0x04, 0x36
        /*0106*/ 	.short	(.L_1289 - .L_1288)
.L_1288:
        /*0108*/ 	.word	0x00000008
.L_1289:


//--------------------- .nv.info._ZN10layer_norm13ln_bwd_kernelINS_13Kernel_traitsI13__nv_bfloat16S2_S2_S2_fjLj1536ELj1ELj1ELj4ELj8ENS_18Kernel_traits_baseILj1536ES2_S2_S2_S2_fjLj128EEEEELb0ELb1ELb0ELb1EEEvNS_9BwdParamsE --------------------------
	.section	.nv.info._ZN10layer_norm13ln_bwd_kernelINS_13Kernel_traitsI13__nv_bfloat16S2_S2_S2_fjLj1536ELj1ELj1ELj4ELj8ENS_18Kernel_traits_baseILj1536ES2_S2_S2_S2_fjLj128EEEEELb0ELb1ELb0ELb1EEEvNS_9BwdParamsE,"",@"SHT_CUDA_INFO"
	.sectionflags	@""
	.align	4


	//----- nvinfo : EIATTR_CUDA_API_VERSION
	.align		4
        /*0000*/ 	.byte	0x04, 0x37
        /*0002*/ 	.short	(.L_1291 - .L_1290)
.L_1290:
        /*0004*/ 	.word	0x00000082


	//----- nvinfo : EIATTR_KPARAM_INFO
	.align		4
.L_1291:
        /*0008*/ 	.byte	0x04, 0x17
        /*000a*/ 	.short	(.L_1293 - .L_1292)
.L_1292:
        /*000c*/ 	.word	0x00000000
        /*0010*/ 	.short	0x0000
        /*0012*/ 	.short	0x0000
        /*0014*/ 	.byte	0x00, 0xf0, 0xa1, 0x04


	//----- nvinfo : EIATTR_SPARSE_MMA_MASK
	.align		4
.L_1293:
        /*0018*/ 	.byte	0x03, 0x50
        /*001a*/ 	.short	0x0000


	//----- nvinfo : EIATTR_MAXREG_COUNT
	.align		4
        /*001c*/ 	.byte	0x03, 0x1b
        /*001e*/ 	.short	0x00ff


	//----- nvinfo : EIATTR_NUM_BARRIERS
	.align		4
        /*0020*/ 	.byte	0x02, 0x4c
        /*0022*/ 	.byte	0x01
	.zero		1


	//----- nvinfo : EIATTR_MERCURY_ISA_VERSION
	.align		4
        /*0024*/ 	.byte	0x03, 0x5f
        /*0026*/ 	.short	0x0101


	//----- nvinfo : EIATTR_COOP_GROUP_MASK_REGIDS
	.align		4
        /*0028*/ 	.byte	0x04, 0x29
        /*002a*/ 	.short	(.L_1295 - .L_1294)


	//   ....[0]....
.L_1294:
        /*002c*/ 	.word	0xffffffff


	//   ....[1]....
        /*0030*/ 	.word	0xffffffff


	//   ....[2]....
        /*0034*/ 	.word	0xffffffff


	//   ....[3]....
        /*0038*/ 	.word	0xffffffff


	//   ....[4]....
        /*003c*/ 	.word	0xffffffff


	//   ....[5]....
        /*0040*/ 	.word	0xffffffff


	//   ....[6]....
        /*0044*/ 	.word	0xffffffff


	//   ....[7]....
        /*0048*/ 	.word	0xffffffff


	//   ....[8]....
        /*004c*/ 	.word	0xffffffff


	//   ....[9]....
        /*0050*/ 	.word	0xffffffff


	//   ....[10]....
        /*0054*/ 	.word	0x0500006d


	//   ....[11]....
        /*0058*/ 	.word	0x0500006d


	//   ....[12]....
        /*005c*/ 	.word	0x0500006d


	//   ....[13]....
        /*0060*/ 	.word	0x0500006d


	//   ....[14]....
        /*0064*/ 	.word	0x0500006d


	//   ....[15]....
        /*0068*/ 	.word	0x0500006d


	//   ....[16]....
        /*006c*/ 	.word	0x0500006d


	//   ....[17]....
        /*0070*/ 	.word	0x0500006d


	//   ....[18]....
        /*0074*/ 	.word	0x0500006d


	//   ....[19]....
        /*0078*/ 	.word	0x0500006d


	//----- nvinfo : EIATTR_COOP_GROUP_INSTR_OFFSETS
	.align		4
.L_1295:
        /*007c*/ 	.byte	0x04, 0x28
        /*007e*/ 	.short	(.L_1297 - .L_1296)


	//   ....[0]....
.L_1296:
        /*0080*/ 	.word	0x000011d0


	//   ....[1]....
        /*0084*/ 	.word	0x000011e0


	//   ....[2]....
        /*0088*/ 	.word	0x00001210


	//   ....[3]....
        /*008c*/ 	.word	0x00001220


	//   ....[4]....
        /*0090*/ 	.word	0x00001250


	//   ....[5]....
        /*0094*/ 	.word	0x00001260


	//   ....[6]....
        /*0098*/ 	.word	0x00001290


	//   ....[7]....
        /*009c*/ 	.word	0x000012a0


	//   ....[8]....
        /*00a0*/ 	.word	0x000012d0


	//   ....[9]....
        /*00a4*/ 	.word	0x000012e0


	//   ....[10]....
        /*00a8*/ 	.word	0x000026e0


	//   ....[11]....
        /*00ac*/ 	.word	0x00002730


	//   ....[12]....
        /*00b0*/ 	.word	0x000027a0


	//   ....[13]....
        /*00b4*/ 	.word	0x00002800


	//   ....[14]....
        /*00b8*/ 	.word	0x00002870


	//   ....[15]....
        /*00bc*/ 	.word	0x000028d0


	//   ....[16]....
        /*00c0*/ 	.word	0x00002940


	//   ....[17]....
        /*00c4*/ 	.word	0x000029a0


	//   ....[18]....
        /*00c8*/ 	.word	0x00002a10


	//   ....[19]....
        /*00cc*/ 	.word	0x00002a70


	//----- nvinfo : EIATTR_EXIT_INSTR_OFFSETS
	.align		4
.L_1297:
        /*00d0*/ 	.byte	0x04, 0x1c
        /*00d2*/ 	.short	(.L_1299 - .L_1298)


	//   ....[0]....
.L_1298:
        /*00d4*/ 	.word	0x00002680


	//----- nvinfo : EIATTR_MAX_THREADS
	.align		4
.L_1299:
        /*00d8*/ 	.byte	0x04, 0x05
        /*00da*/ 	.short	(.L_1301 - .L_1300)
.L_1300:
        /*00dc*/ 	.word	0x00000080
        /*00e0*/ 	.word	0x00000001
        /*00e4*/ 	.word	0x00000001


	//----- nvinfo : EIATTR_CRS_STACK_SIZE
	.align		4
.L_1301:
        /*00e8*/ 	.byte	0x04, 0x1e
        /*00ea*/ 	.short	(.L_1303 - .L_1302)
.L_1302:
        /*00ec*/ 	.word	0x00000000


	//----- nvinfo : EIATTR_CBANK_PARAM_SIZE
	.align		4
.L_1303:
        /*00f0*/ 	.byte	0x03, 0x19
        /*00f2*/ 	.short	0x0128


	//----- nvinfo : EIATTR_PARAM_CBANK
	.align		4
        /*00f4*/ 	.byte	0x04, 0x0a
        /*00f6*/ 	.short	(.L_1305 - .L_1304)
	.align		4
.L_1304:
        /*00f8*/ 	.word	index@(.nv.constant0._ZN10layer_norm13ln_bwd_kernelINS_13Kernel_traitsI13__nv_bfloat16S2_S2_S2_fjLj1536ELj1ELj1ELj4ELj8ENS_18Kernel_traits_baseILj1536ES2_S2_S2_S2_fjLj128EEEEELb0ELb1ELb0ELb1EEEvNS_9BwdParamsE)
        /*00fc*/ 	.short	0x0210
        /*00fe*/ 	.short	0x0128


	//----- nvinfo : EIATTR_SW_WAR
	.align		4
.L_1305:
        /*0100*/ 	.byte	0x04, 0x36
        /*0102*/ 	.short	(.L_1307 - .L_1306)
.L_1306:
        /*0104*/ 	.word	0x00000008
.L_1307:


//--------------------- .nv.info._ZN10layer_norm13ln_bwd_kernelINS_13Kernel_traitsI13__nv_bfloat16S2_S2_S2_fjLj1536ELj1ELj1ELj4ELj8ENS_18Kernel_traits_baseILj1536ES2_S2_S2_S2_fjLj128EEEEELb0ELb1ELb1ELb0EEEvNS_9BwdParamsE --------------------------
	.section	.nv.info._ZN10layer_norm13ln_bwd_kernelINS_13Kernel_traitsI13__nv_bfloat16S2_S2_S2_fjLj1536ELj1ELj1ELj4ELj8ENS_18Kernel_traits_baseILj1536ES2_S2_S2_S2_fjLj128EEEEELb0ELb1ELb1ELb0EEEvNS_9BwdParamsE,"",@"SHT_CUDA_INFO"
	.sectionflags	@""
	.align	4


	//----- nvinfo : EIATTR_CUDA_API_VERSION
	.align		4
        /*0000*/ 	.byte	0x04, 0x37
        /*0002*/ 	.short	(.L_1309 - .L_1308)
.L_1308:
        /*0004*/ 	.word	0x00000082


	//----- nvinfo : EIATTR_KPARAM_INFO
	.align		4
.L_1309:
        /*0008*/ 	.byte	0x04, 0x17
        /*000a*/ 	.short	(.L_1311 - .L_1310)
.L_1310:
        /*000c*/ 	.word	0x00000000
        /*0010*/ 	.short	0x0000
        /*0012*/ 	.short	0x0000
        /*0014*/ 	.byte	0x00, 0xf0, 0xa1, 0x04


	//----- nvinfo : EIATTR_SPARSE_MMA_MASK
	.align		4
.L_1311:
        /*0018*/ 	.byte	0x03, 0x50
        /*001a*/ 	.short	0x0000


	//----- nvinfo : EIATTR_MAXREG_COUNT
	.align		4
        /*001c*/ 	.byte	0x03, 0x1b
        /*001e*/ 	.short	0x00ff


	//----- nvinfo : EIATTR_NUM_BARRIERS
	.align		4
        /*0020*/ 	.byte	0x02, 0x4c
        /*0022*/ 	.byte	0x01
	.zero		1


	//----- nvinfo : EIATTR_MERCURY_ISA_VERSION
	.align		4
        /*0024*/ 	.byte	0x03, 0x5f
        /*0026*/ 	.short	0x0101


	//----- nvinfo : EIATTR_COOP_GROUP_MASK_REGIDS
	.align		4
        /*0028*/ 	.byte	0x04, 0x29
        /*002a*/ 	.short	(.L_1313 - .L_1312)


	//   ....[0]....
.L_1312:
        /*002c*/ 	.word	0xffffffff


	//   ....[1]....
        /*0030*/ 	.word	0xffffffff


	//   ....[2]....
        /*0034*/ 	.word	0xffffffff


	//   ....[3]....
        /*0038*/ 	.word	0xffffffff


	//   ....[4]....
        /*003c*/ 	.word	0xffffffff


	//   ....[5]....
        /*0040*/ 	.word	0xffffffff


	//   ....[6]....
        /*0044*/ 	.word	0xffffffff


	//   ....[7]....
        /*0048*/ 	.word	0xffffffff


	//   ....[8]....
        /*004c*/ 	.word	0xffffffff


	//   ....[9]....
        /*0050*/ 	.word	0xffffffff


	//   ....[10]....
        /*0054*/ 	.word	0x0500003c


	//   ....[11]....
        /*0058*/ 	.word	0x0500003c


	//   ....[12]....
        /*005c*/ 	.word	0x0500003c


	//   ....[13]....
        /*0060*/ 	.word	0x0500003c


	//   ....[14]....
        /*0064*/ 	.word	0x0500003c


	//   ....[15]....
        /*0068*/ 	.word	0x0500003c


	//   ....[16]....
        /*006c*/ 	.word	0x0500003c


	//   ....[17]....
        /*0070*/ 	.word	0x0500003c


	//   ....[18]....
        /*0074*/ 	.word	0x0500003c


	//   ....[19]....
        /*0078*/ 	.word	0x0500003c


	//----- nvinfo : EIATTR_COOP_GROUP_INSTR_OFFSETS
	.align		4
.L_1313:
        /*007c*/ 	.byte	0x04, 0x28
        /*007e*/ 	.short	(.L_1315 - .L_1314)


	//   ....[0]....
.L_1314:
        /*0080*/ 	.word	0x000015f0


	//   ....[1]....
        /*0084*/ 	.word	0x00001600


	//   ....[2]....
        /*0088*/ 	.word	0x00001630


	//   ....[3]....
        /*008c*/ 	.word	0x00001640


	//   ....[4]....
        /*0090*/ 	.word	0x00001670


	//   ....[5]....
        /*0094*/ 	.word	0x00001680


	//   ....[6]....
        /*0098*/ 	.word	0x000016b0


	//   ....[7]....
        /*009c*/ 	.word	0x000016c0


	//   ....[8]....
        /*00a0*/ 	.word	0x000016f0


	//   ....[9]....
        /*00a4*/ 	.word	0x00001700


	//   ....[10]....
        /*00a8*/ 	.word	0x000034e0


	//   ....[11]....
        /*00ac*/ 	.word	0x00003530


	//   ....[12]....
        /*00b0*/ 	.word	0x00003590


	//   ....[13]....
        /*00b4*/ 	.word	0x000035f0


	//   ....[14]....
        /*00b8*/ 	.word	0x00003650


	//   ....[15]....
        /*00bc*/ 	.word	0x000036b0


	//   ....[16]....
        /*00c0*/ 	.word	0x00003710


	//   ....[17]....
        /*00c4*/ 	.word	0x00003770


	//   ....[18]....
        /*00c8*/ 	.word	0x000037d0


	//   ....[19]....
        /*00cc*/ 	.word	0x00003830


	//----- nvinfo : EIATTR_EXIT_INSTR_OFFSETS
	.align		4
.L_1315:
        /*00d0*/ 	.byte	0x04, 0x1c
        /*00d2*/ 	.short	(.L_1317 - .L_1316)


	//   ....[0]....
.L_1316:
        /*00d4*/ 	.word	0x000033f0


	//   ....[1]....
        /*00d8*/ 	.word	0x00003490


	//----- nvinfo : EIATTR_MAX_THREADS
	.align		4
.L_1317:
        /*00dc*/ 	.byte	0x04, 0x05
        /*00de*/ 	.short	(.L_1319 - .L_1318)
.L_1318:
        /*00e0*/ 	.word	0x00000080
        /*00e4*/ 	.word	0x00000001
        /*00e8*/ 	.word	0x00000001


	//----- nvinfo : EIATTR_CRS_STACK_SIZE
	.align		4
.L_1319:
        /*00ec*/ 	.byte	0x04, 0x1e
        /*00ee*/ 	.short	(.L_1321 - .L_1320)
.L_1320:
        /*00f0*/ 	.word	0x00000000


	//----- nvinfo : EIATTR_CBANK_PARAM_SIZE
	.align		4
.L_1321:
        /*00f4*/ 	.byte	0x03, 0x19
        /*00f6*/ 	.short	0x0128


	//----- nvinfo : EIATTR_PARAM_CBANK
	.align		4
        /*00f8*/ 	.byte	0x04, 0x0a
        /*00fa*/ 	.short	(.L_1323 - .L_1322)
	.align		4
.L_1322:
        /*00fc*/ 	.word	index@(.nv.constant0._ZN10layer_norm13ln_bwd_kernelINS_13Kernel_traitsI13__nv_bfloat16S2_S2_S2_fjLj1536ELj1ELj1ELj4ELj8ENS_18Kernel_traits_baseILj1536ES2_S2_S2_S2_fjLj128EEEEELb0ELb1ELb1ELb0EEEvNS_9BwdParamsE)
        /*0100*/ 	.short	0x0210
        /*0102*/ 	.short	0x0128


	//----- nvinfo : EIATTR_SW_WAR
	.align		4
.L_1323:
        /*0104*/ 	.byte	0x04, 0x36
        /*0106*/ 	.short	(.L_1325 - .L_1324)
.L_1324:
        /*0108*/ 	.word	0x00000008
.L_1325:


//--------------------- .nv.info._ZN10layer_norm13ln_bwd_kernelINS_13Kernel_traitsI13__nv_bfloat16S2_S2_S2_fjLj1536ELj1ELj1ELj4ELj8ENS_18Kernel_traits_baseILj1536ES2_S2_S2_S2_fjLj128EEEEELb0ELb1ELb1ELb1EEEvNS_9BwdParamsE --------------------------
	.section	.nv.info._ZN10layer_norm13ln_bwd_kernelINS_13Kernel_traitsI13__nv_bfloat16S2_S2_S2_fjLj1536ELj1ELj1ELj4ELj8ENS_18Kernel_traits_baseILj1536ES2_S2_S2_S2_fjLj128EEEEELb0ELb1ELb1ELb1EEEvNS_9BwdParamsE,"",@"SHT_CUDA_INFO"
	.sectionflags	@""
	.align	4


	//----- nvinfo : EIATTR_CUDA_API_VERSION
	.align		4
        /*0000*/ 	.byte	0x04, 0x37
        /*0002*/ 	.short	(.L_1327 - .L_1326)
.L_1326:
        /*0004*/ 	.word	0x00000082


	//----- nvinfo : EIATTR_KPARAM_INFO
	.align		4
.L_1327:
        /*0008*/ 	.byte	0x04, 0x17
        /*000a*/ 	.short	(.L_1329 - .L_1328)
.L_1328:
        /*000c*/ 	.word	0x00000000
        /*0010*/ 	.short	0x0000
        /*0012*/ 	.short	0x0000
        /*0014*/ 	.byte	0x00, 0xf0, 0xa1, 0x04


	//----- nvinfo : EIATTR_SPARSE_MMA_MASK
	.align		4
.L_1329:
        /*0018*/ 	.byte	0x03, 0x50
        /*001a*/ 	.short	0x0000


	//----- nvinfo : EIATTR_MAXREG_COUNT
	.align		4
        /*001c*/ 	.byte	0x03, 0x1b
        /*001e*/ 	.short	0x00ff


	//----- nvinfo : EIATTR_NUM_BARRIERS
	.align		4
        /*0020*/ 	.byte	0x02, 0x4c
        /*0022*/ 	.byte	0x01
	.zero		1


	//----- nvinfo : EIATTR_MERCURY_ISA_VERSION
	.align		4
        /*0024*/ 	.byte	0x03, 0x5f
        /*0026*/ 	.short	0x0101


	//----- nvinfo : EIATTR_COOP_GROUP_MASK_REGIDS
	.align		4
        /*0028*/ 	.byte	0x04, 0x29
        /*002a*/ 	.short	(.L_1331 - .L_1330)


	//   ....[0]....
.L_1330:
        /*002c*/ 	.word	0xffffffff


	//   ....[1]....
        /*0030*/ 	.word	0xffffffff


	//   ....[2]....
        /*0034*/ 	.word	0xffffffff


	//   ....[3]....
        /*0038*/ 	.word	0xffffffff


	//   ....[4]....
        /*003c*/ 	.word	0xffffffff


	//   ....[5]....
        /*0040*/ 	.word	0xffffffff


	//   ....[6]....
        /*0044*/ 	.word	0xffffffff


	//   ....[7]....
        /*0048*/ 	.word	0xffffffff


	//   ....[8]....
        /*004c*/ 	.word	0xffffffff


	//   ....[9]....
        /*0050*/ 	.word	0xffffffff


	//   ....[10]....
        /*0054*/ 	.word	0x0500003c


	//   ....[11]....
        /*0058*/ 	.word	0x0500003c


	//   ....[12]....
        /*005c*/ 	.word	0x0500003c


	//   ....[13]....
        /*0060*/ 	.word	0x0500003c


	//   ....[14]....
        /*0064*/ 	.word	0x0500003c


	//   ....[15]....
        /*0068*/ 	.word	0x0500003c


	//   ....[16]....
        /*006c*/ 	.word	0x0500003c


	//   ....[17]....
        /*0070*/ 	.word	0x0500003c


	//   ....[18]....
        /*0074*/ 	.word	0x0500003c


	//   ....[19]....
        /*0078*/ 	.word	0x0500003c


	//----- nvinfo : EIATTR_COOP_GROUP_INSTR_OFFSETS
	.align		4
.L_1331:
        /*007c*/ 	.byte	0x04, 0x28
        /*007e*/ 	.short	(.L_1333 - .L_1332)


	//   ....[0]....
.L_1332:
        /*0080*/ 	.word	0x00001320


	//   ....[1]....
        /*0084*/ 	.word	0x00001330


	//   ....[2]....
        /*0088*/ 	.word	0x00001360


	//   ....[3]....
        /*008c*/ 	.word	0x00001370


	//   ....[4]....
        /*0090*/ 	.word	0x000013a0


	//   ....[5]....
        /*0094*/ 	.word	0x000013b0


	//   ....[6]....
        /*0098*/ 	.word	0x000013e0


	//   ....[7]....
        /*009c*/ 	.word	0x000013f0


	//   ....[8]....
        /*00a0*/ 	.word	0x00001420


	//   ....[9]....
        /*00a4*/ 	.word	0x00001430


	//   ....[10]....
        /*00a8*/ 	.word	0x00002ee0


	//   ....[11]....
        /*00ac*/ 	.word	0x00002f30


	//   ....[12]....
        /*00b0*/ 	.word	0x00002f90


	//   ....[13]....
        /*00b4*/ 	.word	0x00002ff0


	//   ....[14]....
        /*00b8*/ 	.word	0x00003050


	//   ....[15]....
        /*00bc*/ 	.word	0x000030b0


	//   ....[16]....
        /*00c0*/ 	.word	0x00003110


	//   ....[17]....
        /*00c4*/ 	.word	0x00003170


	//   ....[18]....
        /*00c8*/ 	.word	0x000031d0


	//   ....[19]....
        /*00cc*/ 	.word	0x00003230


	//----- nvinfo : EIATTR_EXIT_INSTR_OFFSETS
	.align		4
.L_1333:
        /*00d0*/ 	.byte	0x04, 0x1c
        /*00d2*/ 	.short	(.L_1335 - .L_1334)


	//   ....[0]....
.L_1334:
        /*00d4*/ 	.word	0x00002e90


	//----- nvinfo : EIATTR_MAX_THREADS
	.align		4
.L_1335:
        /*00d8*/ 	.byte	0x04, 0x05
        /*00da*/ 	.short	(.L_1337 - .L_1336)
.L_1336:
        /*00dc*/ 	.word	0x00000080
        /*00e0*/ 	.word	0x00000001
        /*00e4*/ 	.word	0x00000001


	//----- nvinfo : EIATTR_CRS_STACK_SIZE
	.align		4
.L_1337:
        /*00e8*/ 	.byte	0x04, 0x1e
        /*00ea*/ 	.short	(.L_1339 - .L_1338)
.L_1338:
        /*00ec*/ 	.word	0x00000000


	//----- nvinfo : EIATTR_CBANK_PARAM_SIZE
	.align		4
.L_1339:
        /*00f0*/ 	.byte	0x03, 0x19
        /*00f2*/ 	.short	0x0128


	//----- nvinfo : EIATTR_PARAM_CBANK
	.align		4
        /*00f4*/ 	.byte	0x04, 0x0a
        /*00f6*/ 	.short	(.L_1341 - .L_1340)
	.align		4
.L_1340:
        /*00f8*/ 	.word	index@(.nv.constant0._ZN10layer_norm13ln_bwd_kernelINS_13Kernel_traitsI13__nv_bfloat16S2_S2_S2_fjLj1536ELj1ELj1ELj4ELj8ENS_18Kernel_traits_baseILj1536ES2_S2_S2_S2_fjLj128EEEEELb0ELb1ELb1ELb1EEEvNS_9BwdParamsE)
        /*00fc*/ 	.short	0x0210
        /*00fe*/ 	.short	0x0128


	//----- nvinfo : EIATTR_SW_WAR
	.align		4
.L_1341:
        /*0100*/ 	.byte	0x04, 0x36
        /*0102*/ 	.short	(.L_1343 - .L_1342)
.L_1342:
        /*0104*/ 	.word	0x00000008
.L_1343:


//--------------------- .nv.info._ZN10layer_norm13ln_bwd_kernelINS_13Kernel_traitsI13__nv_bfloat16S2_S2_S2_fjLj1536ELj1ELj1ELj4ELj8ENS_18Kernel_traits_baseILj1536ES2_S2_S2_S2_fjLj128EEEEELb1ELb0ELb0ELb0EEEvNS_9BwdParamsE --------------------------
	.section	.nv.info._ZN10layer_norm13ln_bwd_kernelINS_13Kernel_traitsI13__nv_bfloat16S2_S2_S2_fjLj1536ELj1ELj1ELj4ELj8ENS_18Kernel_traits_baseILj1536ES2_S2_S2_S2_fjLj128EEEEELb1ELb0ELb0ELb0EEEvNS_9BwdParamsE,"",@"SHT_CUDA_INFO"
	.sectionflags	@""
	.align	4


	//----- nvinfo : EIATTR_CUDA_API_VERSION
	.align		4
        /*0000*/ 	.byte	0x04, 0x37
        /*0002*/ 	.short	(.L_1345 - .L_1344)
.L_1344:
        /*0004*/ 	.word	0x00000082


	//----- nvinfo : EIATTR_KPARAM_INFO
	.align		4
.L_1345:
        /*0008*/ 	.byte	0x04, 0x17
        /*000a*/ 	.short	(.L_1347 - .L_1346)
.L_1346:
        /*000c*/ 	.word	0x00000000
        /*0010*/ 	.short	0x0000
        /*0012*/ 	.short	0x0000
        /*0014*/ 	.byte	0x00, 0xf0, 0xa1, 0x04


	//----- nvinfo : EIATTR_SPARSE_MMA_MASK
	.align		4
.L_1347:
        /*0018*/ 	.byte	0x03, 0x50
        /*001a*/ 	.short	0x0000


	//----- nvinfo : EIATTR_MAXREG_COUNT
	.align		4
        /*001c*/ 	.byte	0x03, 0x1b
        /*001e*/ 	.short	0x00ff


	//----- nvinfo : EIATTR_NUM_BARRIERS
	.align		4
        /*0020*/ 	.byte	0x02, 0x4c
        /*0022*/ 	.byte	0x01
	.zero		1


	//----- nvinfo : EIATTR_MERCURY_ISA_VERSION
	.align		4
        /*0024*/ 	.byte	0x03, 0x5f
        /*0026*/ 	.short	0x0101


	//----- nvinfo : EIATTR_COOP_GROUP_MASK_REGIDS
	.align		4
        /*0028*/ 	.byte	0x04, 0x29
        /*002a*/ 	.short	(.L_1349 - .L_1348)


	//   ....[0]....
.L_1348:
        /*002c*/ 	.word	0xffffffff


	//   ....[1]....
        /*0030*/ 	.word	0xffffffff


	//   ....[2]....
        /*0034*/ 	.word	0xffffffff


	//   ....[3]....
        /*0038*/ 	.word	0xffffffff


	//   ....[4]....
        /*003c*/ 	.word	0xffffffff


	//   ....[5]....
        /*0040*/ 	.word	0xffffffff


	//   ....[6]....
        /*0044*/ 	.word	0xffffffff


	//   ....[7]....
        /*0048*/ 	.word	0xffffffff


	//   ....[8]....
        /*004c*/ 	.word	0xffffffff


	//   ....[9]....
        /*0050*/ 	.word	0xffffffff


	//   ....[10]....
        /*0054*/ 	.word	0x0500002c


	//   ....[11]....
        /*0058*/ 	.word	0x0500002c


	//   ....[12]....
        /*005c*/ 	.word	0x0500002c


	//   ....[13]....
        /*0060*/ 	.word	0x0500002c


	//   ....[14]....
        /*0064*/ 	.word	0x0500002c


	//   ....[15]....
        /*0068*/ 	.word	0x0500002c


	//   ....[16]....
        /*006c*/ 	.word	0x0500002c


	//   ....[17]....
        /*0070*/ 	.word	0x0500002c


	//   ....[18]....
        /*0074*/ 	.word	0x0500002c


	//   ....[19]....
        /*0078*/ 	.word	0x0500002c


	//----- nvinfo : EIATTR_COOP_GROUP_INSTR_OFFSETS
	.align		4
.L_1349:
        /*007c*/ 	.byte	0x04, 0x28
        /*007e*/ 	.short	(.L_1351 - .L_1350)


	//   ....[0]....
.L_1350:
        /*0080*/ 	.word	0x00001210


	//   ....[1]....
        /*0084*/ 	.word	0x00001220


	//   ....[2]....
        /*0088*/ 	.word	0x00001250


	//   ....[3]....
        /*008c*/ 	.word	0x00001260


	//   ....[4]....
        /*0090*/ 	.word	0x00001290


	//   ....[5]....
        /*0094*/ 	.word	0x000012a0


	//   ....[6]....
        /*0098*/ 	.word	0x000012d0


	//   ....[7]....
        /*009c*/ 	.word	0x000012e0


	//   ....[8]....
        /*00a0*/ 	.word	0x00001310


	//   ....[9]....
        /*00a4*/ 	.word	0x00001320


	//   ....[10]....
        /*00a8*/ 	.word	0x00002590


	//   ....[11]....
        /*00ac*/ 	.word	0x000025e0


	//   ....[12]....
        /*00b0*/ 	.word	0x00002640


	//   ....[13]....
        /*00b4*/ 	.word	0x000026a0


	//   ....[14]....
        /*00b8*/ 	.word	0x00002700


	//   ....[15]....
        /*00bc*/ 	.word	0x00002760


	//   ....[16]....
        /*00c0*/ 	.word	0x000027c0


	//   ....[17]....
        /*00c4*/ 	.word	0x00002820


	//   ....[18]....
        /*00c8*/ 	.word	0x00002880


	//   ....[19]....
        /*00cc*/ 	.word	0x000028e0


	//----- nvinfo : EIATTR_EXIT_INSTR_OFFSETS
	.align		4
.L_1351:
        /*00d0*/ 	.byte	0x04, 0x1c
        /*00d2*/ 	.short	(.L_1353 - .L_1352)


	//   ....[0]....
.L_1352:
        /*00d4*/ 	.word	0x000024c0


	//   ....[1]....
        /*00d8*/ 	.word	0x00002540


	//----- nvinfo : EIATTR_MAX_THREADS
	.align		4
.L_1353:
        /*00dc*/ 	.byte	0x04, 0x05
        /*00de*/ 	.short	(.L_1355 - .L_1354)
.L_1354:
        /*00e0*/ 	.word	0x00000080
        /*00e4*/ 	.word	0x00000001
        /*00e8*/ 	.word	0x00000001


	//----- nvinfo : EIATTR_CRS_STACK_SIZE
	.align		4
.L_1355:
        /*00ec*/ 	.byte	0x04, 0x1e
        /*00ee*/ 	.short	(.L_1357 - .L_1356)
.L_1356:
        /*00f0*/ 	.word	0x00000000


	//----- nvinfo : EIATTR_CBANK_PARAM_SIZE
	.align		4
.L_1357:
        /*00f4*/ 	.byte	0x03, 0x19
        /*00f6*/ 	.short	0x0128


	//----- nvinfo : EIATTR_PARAM_CBANK
	.align		4
        /*00f8*/ 	.byte	0x04, 0x0a
        /*00fa*/ 	.short	(.L_1359 - .L_1358)
	.align		4
.L_1358:
        /*00fc*/ 	.word	index@(.nv.constant0._ZN10layer_norm13ln_bwd_kernelINS_13Kernel_traitsI13__nv_bfloat16S2_S2_S2_fjLj1536ELj1ELj1ELj4ELj8ENS_18Kernel_traits_baseILj1536ES2_S2_S2_S2_fjLj128EEEEELb1ELb0ELb0ELb0EEEvNS_9BwdParamsE)
        /*0100*/ 	.short	0x0210
        /*0102*/ 	.short	0x0128


	//----- nvinfo : EIATTR_SW_WAR
	.align		4
.L_1359:
        /*0104*/ 	.byte	0x04, 0x36
        /*0106*/ 	.short	(.L_1361 - .L_1360)
.L_1360:
        /*0108*/ 	.word	0x00000008
.L_1361:


//--------------------- .nv.info._ZN10layer_norm13ln_bwd_kernelINS_13Kernel_traitsI13__nv_bfloat16S2_S2_S2_fjLj1536ELj1ELj1ELj4ELj8ENS_18Kernel_traits_baseILj1536ES2_S2_S2_S2_fjLj128EEEEELb1ELb0ELb0ELb1EEEvNS_9BwdParamsE --------------------------
	.section	.nv.info._ZN10layer_norm13ln_bwd_kernelINS_13Kernel_traitsI13__nv_bfloat16S2_S2_S2_fjLj1536ELj1ELj1ELj4ELj8ENS_18Kernel_traits_baseILj1536ES2_S2_S2_S2_fjLj128EEEEELb1ELb0ELb0ELb1EEEvNS_9BwdParamsE,"",@"SHT_CUDA_INFO"
	.sectionflags	@""
	.align	4


	//----- nvinfo : EIATTR_CUDA_API_VERSION
	.align		4
        /*0000*/ 	.byte	0x04, 0x37
        /*0002*/ 	.short	(.L_1363 - .L_1362)
.L_1362:
        /*0004*/ 	.word	0x00000082


	//----- nvinfo : EIATTR_KPARAM_INFO
	.align		4
.L_1363:
        /*0008*/ 	.byte	0x04, 0x17
        /*000a*/ 	.short	(.L_1365 - .L_1364)
.L_1364:
        /*000c*/ 	.word	0x00000000
        /*0010*/ 	.short	0x0000
        /*0012*/ 	.short	0x0000
        /*0014*/ 	.byte	0x00, 0xf0, 0xa1, 0x04


	//----- nvinfo : EIATTR_SPARSE_MMA_MASK
	.align		4
.L_1365:
        /*0018*/ 	.byte	0x03, 0x50
        /*001a*/ 	.short	0x0000


	//----- nvinfo : EIATTR_MAXREG_COUNT
	.align		4
        /*001c*/ 	.byte	0x03, 0x1b
        /*001e*/ 	.short	0x00ff


	//----- nvinfo : EIATTR_NUM_BARRIERS
	.align		4
        /*0020*/ 	.byte	0x02, 0x4c
        /*0022*/ 	.byte	0x01
	.zero		1


	//----- nvinfo : EIATTR_MERCURY_ISA_VERSION
	.align		4
        /*0024*/ 	.byte	0x03, 0x5f
        /*0026*/ 	.short	0x0101


	//----- nvinfo : EIATTR_COOP_GROUP_MASK_REGIDS
	.align		4
        /*0028*/ 	.byte	0x04, 0x29
        /*002a*/ 	.short	(.L_1367 - .L_1366)


	//   ....[0]....
.L_1366:
        /*002c*/ 	.word	0xffffffff


	//   ....[1]....
        /*0030*/ 	.word	0xffffffff


	//   ....[2]....
        /*0034*/ 	.word	0xffffffff


	//   ....[3]....
        /*0038*/ 	.word	0xffffffff


	//   ....[4]....
        /*003c*/ 	.word	0xffffffff


	//   ....[5]....
        /*0040*/ 	.word	0xffffffff


	//   ....[6]....
        /*0044*/ 	.word	0xffffffff


	//   ....[7]....
        /*0048*/ 	.word	0xffffffff


	//   ....[8]....
        /*004c*/ 	.word	0xffffffff


	//   ....[9]....
        /*0050*/ 	.word	0xffffffff


	//   ....[10]....
        /*0054*/ 	.word	0x05000018


	//   ....[11]....
        /*0058*/ 	.word	0x05000018


	//   ....[12]....
        /*005c*/ 	.word	0x05000018


	//   ....[13]....
        /*0060*/ 	.word	0x05000018


	//   ....[14]....
        /*0064*/ 	.word	0x05000018


	//   ....[15]....
        /*0068*/ 	.word	0x05000018


	//   ....[16]....
        /*006c*/ 	.word	0x05000018


	//   ....[17]....
        /*0070*/ 	.word	0x05000018


	//   ....[18]....
        /*0074*/ 	.word	0x05000018


	//   ....[19]....
        /*0078*/ 	.word	0x05000018


	//----- nvinfo : EIATTR_COOP_GROUP_INSTR_OFFSETS
	.align		4
.L_1367:
        /*007c*/ 	.byte	0x04, 0x28
        /*007e*/ 	.short	(.L_1369 - .L_1368)


	//   ....[0]....
.L_1368:
        /*0080*/ 	.word	0x00000fe0


	//   ....[1]....
        /*0084*/ 	.word	0x00000ff0


	//   ....[2]....
        /*0088*/ 	.word	0x00001020


	//   ....[3]....
        /*008c*/ 	.word	0x00001030


	//   ....[4]....
        /*0090*/ 	.word	0x00001060


	//   ....[5]....
        /*0094*/ 	.word	0x00001070


	//   ....[6]....
        /*0098*/ 	.word	0x000010a0


	//   ....[7]....
        /*009c*/ 	.word	0x000010b0


	//   ....[8]....
        /*00a0*/ 	.word	0x000010e0


	//   ....[9]....
        /*00a4*/ 	.word	0x000010f0


	//   ....[10]....
        /*00a8*/ 	.word	0x000022d0


	//   ....[11]....
        /*00ac*/ 	.word	0x00002340


	//   ....[12]....
        /*00b0*/ 	.word	0x000023c0


	//   ....[13]....
        /*00b4*/ 	.word	0x00002430


	//   ....[14]....
        /*00b8*/ 	.word	0x000024b0


	//   ....[15]....
        /*00bc*/ 	.word	0x00002520


	//   ....[16]....
        /*00c0*/ 	.word	0x000025a0


	//   ....[17]....
        /*00c4*/ 	.word	0x00002610


	//   ....[18]....
        /*00c8*/ 	.word	0x00002690


	//   ....[19]....
        /*00cc*/ 	.word	0x000026f0


	//----- nvinfo : EIATTR_EXIT_INSTR_OFFSETS
	.align		4
.L_1369:
        /*00d0*/ 	.byte	0x04, 0x1c
        /*00d2*/ 	.short	(.L_1371 - .L_1370)


	//   ....[0]....
.L_1370:
        /*00d4*/ 	.word	0x00002280


	//----- nvinfo : EIATTR_MAX_THREADS
	.align		4
.L_1371:
        /*00d8*/ 	.byte	0x04, 0x05
        /*00da*/ 	.short	(.L_1373 - .L_1372)
.L_1372:
        /*00dc*/ 	.word	0x00000080
        /*00e0*/ 	.word	0x00000001
        /*00e4*/ 	.word	0x00000001


	//----- nvinfo : EIATTR_CRS_STACK_SIZE
	.align		4
.L_1373:
        /*00e8*/ 	.byte	0x04, 0x1e
        /*00ea*/ 	.short	(.L_1375 - .L_1374)
.L_1374:
        /*00ec*/ 	.word	0x00000000


	//----- nvinfo : EIATTR_CBANK_PARAM_SIZE
	.align		4
.L_1375:
        /*00f0*/ 	.byte	0x03, 0x19
        /*00f2*/ 	.short	0x0128


	//----- nvinfo : EIATTR_PARAM_CBANK
	.align		4
        /*00f4*/ 	.byte	0x04, 0x0a
        /*00f6*/ 	.short	(.L_1377 - .L_1376)
	.align		4
.L_1376:
        /*00f8*/ 	.word	index@(.nv.constant0._ZN10layer_norm13ln_bwd_kernelINS_13Kernel_traitsI13__nv_bfloat16S2_S2_S2_fjLj1536ELj1ELj1ELj4ELj8ENS_18Kernel_traits_baseILj1536ES2_S2_S2_S2_fjLj128EEEEELb1ELb0ELb0ELb1EEEvNS_9BwdParamsE)
        /*00fc*/ 	.short	0x0210
        /*00fe*/ 	.short	0x0128


	//----- nvinfo : EIATTR_SW_WAR
	.align		4
.L_1377:
        /*0100*/ 	.byte	0x04, 0x36
        /*0102*/ 	.short	(.L_1379 - .L_1378)
.L_1378:
        /*0104*/ 	.word	0x00000008
.L_1379:


//--------------------- .nv.info._ZN10layer_norm22ln_bwd_finalize_kernelINS_22Kernel_traits_finalizeILj1536E13__nv_bfloat16S2_S2_S2_fjLb0ELj1024ELj4ENS_18Kernel_traits_baseILj1536ES2_S2_S2_S2_fjLj1024EEEEELb0ELb0EEEvNS_9BwdParamsE --------------------------
	.section	.nv.info._ZN10layer_norm22ln_bwd_finalize_kernelINS_22Kernel_traits_finalizeILj1536E13__nv_bfloat16S2_S2_S2_fjLb0ELj1024ELj4ENS_18Kernel_traits_baseILj1536ES2_S2_S2_S2_fjLj1024EEEEELb0ELb0EEEvNS_9BwdParamsE,"",@"SHT_CUDA_INFO"
	.sectionflags	@""
	.align	4


	//----- nvinfo : EIATTR_CUDA_API_VERSION
	.align		4
        /*0000*/ 	.byte	0x04, 0x37
        /*0002*/ 	.short	(.L_1381 - .L_1380)
.L_1380:
        /*0004*/ 	.word	0x00000082


	//----- nvinfo : EIATTR_KPARAM_INFO
	.align		4
.L_1381:
        /*0008*/ 	.byte	0x04, 0x17
        /*000a*/ 	.short	(.L_1383 - .L_1382)
.L_1382:
        /*000c*/ 	.word	0x00000000
        /*0010*/ 	.short	0x0000
        /*0012*/ 	.short	0x0000
        /*0014*/ 	.byte	0x00, 0xf0, 0xa1, 0x04


	//----- nvinfo : EIATTR_SPARSE_MMA_MASK
	.align		4
.L_1383:
        /*0018*/ 	.byte	0x03, 0x50
        /*001a*/ 	.short	0x0000


	//----- nvinfo : EIATTR_MAXREG_COUNT
	.align		4
        /*001c*/ 	.byte	0x03, 0x1b
        /*001e*/ 	.short	0x0040


	//----- nvinfo : EIATTR_NUM_BARRIERS
	.align		4
        /*0020*/ 	.byte	0x02, 0x4c
        /*0022*/ 	.byte	0x01
	.zero		1


	//----- nvinfo : EIATTR_MERCURY_ISA_VERSION
	.align		4
        /*0024*/ 	.byte	0x03, 0x5f
        /*0026*/ 	.short	0x0101


	//----- nvinfo : EIATTR_COOP_GROUP_MASK_REGIDS
	.align		4
        /*0028*/ 	.byte	0x04, 0x29
        /*002a*/ 	.short	(.L_1385 - .L_1384)


	//   ....[0]....
.L_1384:
        /*002c*/ 	.word	0xffffffff


	//   ....[1]....
        /*0030*/ 	.word	0xffffffff


	//   ....[2]....
        /*0034*/ 	.word	0xffffffff


	//   ....[3]....
        /*0038*/ 	.word	0xffffffff


	//   ....[4]....
        /*003c*/ 	.word	0xffffffff


	//   ....[5]....
        /*0040*/ 	.word	0xffffffff


	//   ....[6]....
        /*0044*/ 	.word	0xffffffff


	//   ....[7]....
        /*0048*/ 	.word	0xffffffff


	//   ....[8]....
        /*004c*/ 	.word	0xffffffff


	//   ....[9]....
        /*0050*/ 	.word	0xffffffff


	//   ....[10]....
        /*0054*/ 	.word	0x05000013


	//   ....[11]....
        /*0058*/ 	.word	0x05000013


	//   ....[12]....
        /*005c*/ 	.word	0x05000013


	//   ....[13]....
        /*0060*/ 	.word	0x05000013


	//   ....[14]....
        /*0064*/ 	.word	0x05000013


	//   ....[15]....
        /*0068*/ 	.word	0x05000013


	//   ....[16]....
        /*006c*/ 	.word	0x05000013


	//   ....[17]....
        /*0070*/ 	.word	0x05000013


	//   ....[18]....
        /*0074*/ 	.word	0x05000013


	//   ....[19]....
        /*0078*/ 	.word	0x05000013


	//----- nvinfo : EIATTR_COOP_GROUP_INSTR_OFFSETS
	.align		4
.L_1385:
        /*007c*/ 	.byte	0x04, 0x28
        /*007e*/ 	.short	(.L_1387 - .L_1386)


	//   ....[0]....
.L_1386:
        /*0080*/ 	.word	0x000008e0


	//   ....[1]....
        /*0084*/ 	.word	0x000008f0


	//   ....[2]....
        /*0088*/ 	.word	0x00000920


	//   ....[3]....
        /*008c*/ 	.word	0x00000930


	//   ....[4]....
        /*0090*/ 	.word	0x00000960


	//   ....[5]....
        /*0094*/ 	.word	0x00000970


	//   ....[6]....
        /*0098*/ 	.word	0x000009a0


	//   ....[7]....
        /*009c*/ 	.word	0x000009b0


	//   ....[8]....
        /*00a0*/ 	.word	0x000009e0


	//   ....[9]....
        /*00a4*/ 	.word	0x000009f0


	//   ....[10]....
        /*00a8*/ 	.word	0x00000c10


	//   ....[11]....
        /*00ac*/ 	.word	0x00000c80


	//   ....[12]....
        /*00b0*/ 	.word	0x00000cf0


	//   ....[13]....
        /*00b4*/ 	.word	0x00000d60


	//   ....[14]....
        /*00b8*/ 	.word	0x00000dd0


	//   ....[15]....
        /*00bc*/ 	.word	0x00000e30


	//   ....[16]....
        /*00c0*/ 	.word	0x00000ea0


	//   ....[17]....
        /*00c4*/ 	.word	0x00000f10


	//   ....[18]....
        /*00c8*/ 	.word	0x00000f80


	//   ....[19]....
        /*00cc*/ 	.word	0x00000ff0


	//----- nvinfo : EIATTR_EXIT_INSTR_OFFSETS
	.align		4
.L_1387:
        /*00d0*/ 	.byte	0x04, 0x1c
        /*00d2*/ 	.short	(.L_1389 - .L_1388)


	//   ....[0]....
.L_1388:
        /*00d4*/ 	.word	0x00000070


	//   ....[1]....
        /*00d8*/ 	.word	0x00000bb0


	//----- nvinfo : EIATTR_MAX_THREADS
	.align		4
.L_1389:
        /*00dc*/ 	.byte	0x04, 0x05
        /*00de*/ 	.short	(.L_1391 - .L_1390)
.L_1390:
        /*00e0*/ 	.word	0x00000400
        /*00e4*/ 	.word	0x00000001
        /*00e8*/ 	.word	0x00000001


	//----- nvinfo : EIATTR_CRS_STACK_SIZE
	.align		4
.L_1391:
        /*00ec*/ 	.byte	0x04, 0x1e
        /*00ee*/ 	.short	(.L_1393 - .L_1392)
.L_1392:
        /*00f0*/ 	.word	0x00000000


	//----- nvinfo : EIATTR_CBANK_PARAM_SIZE
	.align		4
.L_1393:
        /*00f4*/ 	.byte	0x03, 0x19
        /*00f6*/ 	.short	0x0128


	//----- nvinfo : EIATTR_PARAM_CBANK
	.align		4
        /*00f8*/ 	.byte	0x04, 0x0a
        /*00fa*/ 	.short	(.L_1395 - .L_1394)
	.align		4
.L_1394:
        /*00fc*/ 	.word	index@(.nv.constant0._ZN10layer_norm22ln_bwd_finalize_kernelINS_22Kernel_traits_finalizeILj1536E13__nv_bfloat16S2_S2_S2_fjLb0ELj1024ELj4ENS_18Kernel_traits_baseILj1536ES2_S2_S2_S2_fjLj1024EEEEELb0ELb0EEEvNS_9BwdParamsE)
        /*0100*/ 	.short	0x0210
        /*0102*/ 	.short	0x0128


	//----- nvinfo : EIATTR_SW_WAR
	.align		4
.L_1395:
        /*0104*/ 	.byte	0x04, 0x36
        /*0106*/ 	.short	(.L_1397 - .L_1396)
.L_1396:
        /*0108*/ 	.word	0x00000008
.L_1397:


//--------------------- .nv.info._ZN10layer_norm13ln_bwd_kernelINS_13Kernel_traitsI13__nv_bfloat16S2_S2_S2_fjLj1536ELj1ELj1ELj4ELj8ENS_18Kernel_traits_baseILj1536ES2_S2_S2_S2_fjLj128EEEEELb1ELb0ELb1ELb0EEEvNS_9BwdParamsE --------------------------
	.section	.nv.info._ZN10layer_norm13ln_bwd_kernelINS_13Kernel_traitsI13__nv_bfloat16S2_S2_S2_fjLj1536ELj1ELj1ELj4ELj8ENS_18Kernel_traits_baseILj1536ES2_S2_S2_S2_fjLj128EEEEELb1ELb0ELb1ELb0EEEvNS_9BwdParamsE,"",@"SHT_CUDA_INFO"
	.sectionflags	@""
	.align	4


	//----- nvinfo : EIATTR_CUDA_API_VERSION
	.align		4
        /*0000*/ 	.byte	0x04, 0x37
        /*0002*/ 	.short	(.L_1399 - .L_1398)
.L_1398:
        /*0004*/ 	.word	0x00000082


	//----- nvinfo : EIATTR_KPARAM_INFO
	.align		4
.L_1399:
        /*0008*/ 	.byte	0x04, 0x17
        /*000a*/ 	.short	(.L_1401 - .L_1400)
.L_1400:
        /*000c*/ 	.word	0x00000000
        /*0010*/ 	.short	0x0000
        /*0012*/ 	.short	0x0000
        /*0014*/ 	.byte	0x00, 0xf0, 0xa1, 0x04


	//----- nvinfo : EIATTR_SPARSE_MMA_MASK
	.align		4
.L_1401:
        /*0018*/ 	.byte	0x03, 0x50
        /*001a*/ 	.short	0x0000


	//----- nvinfo : EIATTR_MAXREG_COUNT
	.align		4
        /*001c*/ 	.byte	0x03, 0x1b
        /*001e*/ 	.short	0x00ff


	//----- nvinfo : EIATTR_NUM_BARRIERS
	.align		4
        /*0020*/ 	.byte	0x02, 0x4c
        /*0022*/ 	.byte	0x01
	.zero		1


	//----- nvinfo : EIATTR_MERCURY_ISA_VERSION
	.align		4
        /*0024*/ 	.byte	0x03, 0x5f
        /*0026*/ 	.short	0x0101


	//----- nvinfo : EIATTR_COOP_GROUP_MASK_REGIDS
	.align		4
        /*0028*/ 	.byte	0x04, 0x29
        /*002a*/ 	.short	(.L_1403 - .L_1402)


	//   ....[0]....
.L_1402:
        /*002c*/ 	.word	0xffffffff


	//   ....[1]....
        /*0030*/ 	.word	0xffffffff


	//   ....[2]....
        /*0034*/ 	.word	0xffffffff


	//   ....[3]....
        /*0038*/ 	.word	0xffffffff


	//   ....[4]....
        /*003c*/ 	.word	0xffffffff


	//   ....[5]....
        /*0040*/ 	.word	0xffffffff


	//   ....[6]....
        /*0044*/ 	.word	0xffffffff


	//   ....[7]....
        /*0048*/ 	.word	0xffffffff


	//   ....[8]....
        /*004c*/ 	.word	0xffffffff


	//   ....[9]....
        /*0050*/ 	.word	0xffffffff


	//   ....[10]....
        /*0054*/ 	.word	0x05000062


	//   ....[11]....
        /*0058*/ 	.word	0x05000062


	//   ....[12]....
        /*005c*/ 	.word	0x05000062


	//   ....[13]....
        /*0060*/ 	.word	0x05000062


	//   ....[14]....
        /*0064*/ 	.word	0x05000062


	//   ....[15]....
        /*0068*/ 	.word	0x05000062


	//   ....[16]....
        /*006c*/ 	.word	0x05000062


	//   ....[17]....
        /*0070*/ 	.word	0x05000062


	//   ....[18]....
        /*0074*/ 	.word	0x05000062


	//   ....[19]....
        /*0078*/ 	.word	0x05000062


	//----- nvinfo : EIATTR_COOP_GROUP_INSTR_OFFSETS
	.align		4
.L_1403:
        /*007c*/ 	.byte	0x04, 0x28
        /*007e*/ 	.short	(.L_1405 - .L_1404)


	//   ....[0]....
.L_1404:
        /*0080*/ 	.word	0x000015c0


	//   ....[1]....
        /*0084*/ 	.word	0x000015d0


	//   ....[2]....
        /*0088*/ 	.word	0x00001600


	//   ....[3]....
        /*008c*/ 	.word	0x00001610


	//   ....[4]....
        /*0090*/ 	.word	0x00001640


	//   ....[5]....
        /*0094*/ 	.word	0x00001650


	//   ....[6]....
        /*0098*/ 	.word	0x00001680


	//   ....[7]....
        /*009c*/ 	.word	0x00001690


	//   ....[8]....
        /*00a0*/ 	.word	0x000016c0


	//   ....[9]....
        /*00a4*/ 	.word	0x000016d0


	//   ....[10]....
        /*00a8*/ 	.word	0x000031e0


	//   ....[11]....
        /*00ac*/ 	.word	0x00003230


	//   ....[12]....
        /*00b0*/ 	.word	0x000032a0


	//   ....[13]....
        /*00b4*/ 	.word	0x00003300


	//   ....[14]....
        /*00b8*/ 	.word	0x00003370


	//   ....[15]....
        /*00bc*/ 	.word	0x000033d0


	//   ....[16]....
        /*00c0*/ 	.word	0x00003440


	//   ....[17]....
        /*00c4*/ 	.word	0x000034a0


	//   ....[18]....
        /*00c8*/ 	.word	0x00003510


	//   ....[19]....
        /*00cc*/ 	.word	0x00003570


	//----- nvinfo : EIATTR_EXIT_INSTR_OFFSETS
	.align		4
.L_1405:
        /*00d0*/ 	.byte	0x04, 0x1c
        /*00d2*/ 	.short	(.L_1407 - .L_1406)


	//   ....[0]....
.L_1406:
        /*00d4*/ 	.word	0x00003100


	//   ....[1]....
        /*00d8*/ 	.word	0x00003180


	//----- nvinfo : EIATTR_MAX_THREADS
	.align		4
.L_1407:
        /*00dc*/ 	.byte	0x04, 0x05
        /*00de*/ 	.short	(.L_1409 - .L_1408)
.L_1408:
        /*00e0*/ 	.word	0x00000080
        /*00e4*/ 	.word	0x00000001
        /*00e8*/ 	.word	0x00000001


	//----- nvinfo : EIATTR_CRS_STACK_SIZE
	.align		4
.L_1409:
        /*00ec*/ 	.byte	0x04, 0x1e
        /*00ee*/ 	.short	(.L_1411 - .L_1410)
.L_1410:
        /*00f0*/ 	.word	0x00000000


	//----- nvinfo : EIATTR_CBANK_PARAM_SIZE
	.align		4
.L_1411:
        /*00f4*/ 	.byte	0x03, 0x19
        /*00f6*/ 	.short	0x0128


	//----- nvinfo : EIATTR_PARAM_CBANK
	.align		4
        /*00f8*/ 	.byte	0x04, 0x0a
        /*00fa*/ 	.short	(.L_1413 - .L_1412)
	.align		4
.L_1412:
        /*00fc*/ 	.word	index@(.nv.constant0._ZN10layer_norm13ln_bwd_kernelINS_13Kernel_traitsI13__nv_bfloat16S2_S2_S2_fjLj1536ELj1ELj1ELj4ELj8ENS_18Kernel_traits_baseILj1536ES2_S2_S2_S2_fjLj128EEEEELb1ELb0ELb1ELb0EEEvNS_9BwdParamsE)
        /*0100*/ 	.short	0x0210
        /*0102*/ 	.short	0x0128


	//----- nvinfo : EIATTR_SW_WAR
	.align		4
.L_1413:
        /*0104*/ 	.byte	0x04, 0x36
        /*0106*/ 	.short	(.L_1415 - .L_1414)
.L_1414:
        /*0108*/ 	.word	0x00000008
.L_1415:


//--------------------- .nv.info._ZN10layer_norm22ln_bwd_finalize_kernelINS_22Kernel_traits_finalizeILj1536E13__nv_bfloat16S2_S2_S2_fjLb0ELj1024ELj4ENS_18Kernel_traits_baseILj1536ES2_S2_S2_S2_fjLj1024EEEEELb0ELb1EEEvNS_9BwdParamsE --------------------------
	.section	.nv.info._ZN10layer_norm22ln_bwd_finalize_kernelINS_22Kernel_traits_finalizeILj1536E13__nv_bfloat16S2_S2_S2_fjLb0ELj1024ELj4ENS_18Kernel_traits_baseILj1536ES2_S2_S2_S2_fjLj1024EEEEELb0ELb1EEEvNS_9BwdParamsE,"",@"SHT_CUDA_INFO"
	.sectionflags	@""
	.align	4


	//----- nvinfo : EIATTR_CUDA_API_VERSION
	.align		4
        /*0000*/ 	.byte	0x04, 0x37
        /*0002*/ 	.short	(.L_1417 - .L_1416)
.L_1416:
        /*0004*/ 	.word	0x00000082


	//----- nvinfo : EIATTR_KPARAM_INFO
	.align		4
.L_1417:
        /*0008*/ 	.byte	0x04, 0x17
        /*000a*/ 	.short	(.L_1419 - .L_1418)
.L_1418:
        /*000c*/ 	.word	0x00000000
        /*0010*/ 	.short	0x0000
        /*0012*/ 	.short	0x0000
        /*0014*/ 	.byte	0x00, 0xf0, 0xa1, 0x04


	//----- nvinfo : EIATTR_SPARSE_MMA_MASK
	.align		4
.L_1419:
        /*0018*/ 	.byte	0x03, 0x50
        /*001a*/ 	.short	0x0000


	//----- nvinfo : EIATTR_MAXREG_COUNT
	.align		4
        /*001c*/ 	.byte	0x03, 0x1b
        /*001e*/ 	.short	0x0040


	//----- nvinfo : EIATTR_NUM_BARRIERS
	.align		4
        /*0020*/ 	.byte	0x02, 0x4c
        /*0022*/ 	.byte	0x01
	.zero		1


	//----- nvinfo : EIATTR_MERCURY_ISA_VERSION
	.align		4
        /*0024*/ 	.byte	0x03, 0x5f
        /*0026*/ 	.short	0x0101


	//----- nvinfo : EIATTR_COOP_GROUP_MASK_REGIDS
	.align		4
        /*0028*/ 	.byte	0x04, 0x29
        /*002a*/ 	.short	(.L_1421 - .L_1420)


	//   ....[0]....
.L_1420:
        /*002c*/ 	.word	0xffffffff


	//   ....[1]....
        /*0030*/ 	.word	0xffffffff


	//   ....[2]....
        /*0034*/ 	.word	0xffffffff


	//   ....[3]....
        /*0038*/ 	.word	0xffffffff


	//   ....[4]....
        /*003c*/ 	.word	0xffffffff


	//   ....[5]....
        /*0040*/ 	.word	0xffffffff


	//   ....[6]....
        /*0044*/ 	.word	0xffffffff


	//   ....[7]....
        /*0048*/ 	.word	0xffffffff


	//   ....[8]....
        /*004c*/ 	.word	0xffffffff


	//   ....[9]....
        /*0050*/ 	.word	0xffffffff


	//   ....[10]....
        /*0054*/ 	.word	0x05000011


	//   ....[11]....
        /*0058*/ 	.word	0x05000011


	//   ....[12]....
        /*005c*/ 	.word	0x05000011


	//   ....[13]....
        /*0060*/ 	.word	0x05000011


	//   ....[14]....
        /*0064*/ 	.word	0x05000011


	//   ....[15]....
        /*0068*/ 	.word	0x05000011


	//   ....[16]....
        /*006c*/ 	.word	0x05000011


	//   ....[17]....
        /*0070*/ 	.word	0x05000011


	//   ....[18]....
        /*0074*/ 	.word	0x05000011


	//   ....[19]....
        /*0078*/ 	.word	0x05000011


	//----- nvinfo : EIATTR_COOP_GROUP_INSTR_OFFSETS
	.align		4
.L_1421:
        /*007c*/ 	.byte	0x04, 0x28
        /*007e*/ 	.short	(.L_1423 - .L_1422)


	//   ....[0]....
.L_1422:
        /*0080*/ 	.word	0x000008e0


	//   ....[1]....
        /*0084*/ 	.word	0x000008f0


	//   ....[2]....
        /*0088*/ 	.word	0x00000920


	//   ....[3]....
        /*008c*/ 	.word	0x00000930


	//   ....[4]....
        /*0090*/ 	.word	0x00000960


	//   ....[5]....
        /*0094*/ 	.word	0x00000970


	//   ....[6]....
        /*0098*/ 	.word	0x000009a0


	//   ....[7]....
        /*009c*/ 	.word	0x000009b0


	//   ....[8]....
        /*00a0*/ 	.word	0x000009e0


	//   ....[9]....
        /*00a4*/ 	.word	0x000009f0


	//   ....[10]....
        /*00a8*/ 	.word	0x00000bf0


	//   ....[11]....
        /*00ac*/ 	.word	0x00000c60


	//   ....[12]....
        /*00b0*/ 	.word	0x00000cd0


	//   ....[13]....
        /*00b4*/ 	.word	0x00000d40


	//   ....[14]....
        /*00b8*/ 	.word	0x00000db0


	//   ....[15]....
        /*00bc*/ 	.word	0x00000e10


	//   ....[16]....
        /*00c0*/ 	.word	0x00000e80


	//   ....[17]....
        /*00c4*/ 	.word	0x00000ef0


	//   ....[18]....
        /*00c8*/ 	.word	0x00000f60


	//   ....[19]....
        /*00cc*/ 	.word	0x00000fd0


	//----- nvinfo : EIATTR_EXIT_INSTR_OFFSETS
	.align		4
.L_1423:
        /*00d0*/ 	.byte	0x04, 0x1c
        /*00d2*/ 	.short	(.L_1425 - .L_1424)


	//   ....[0]....
.L_1424:
        /*00d4*/ 	.word	0x00000070


	//   ....[1]....
        /*00d8*/ 	.word	0x00000b90


	//----- nvinfo : EIATTR_MAX_THREADS
	.align		4
.L_1425:
        /*00dc*/ 	.byte	0x04, 0x05
        /*00de*/ 	.short	(.L_1427 - .L_1426)
.L_1426:
        /*00e0*/ 	.word	0x00000400
        /*00e4*/ 	.word	0x00000001
        /*00e8*/ 	.word	0x00000001


	//----- nvinfo : EIATTR_CRS_STACK_SIZE
	.align		4
.L_1427:
        /*00ec*/ 	.byte	0x04, 0x1e
        /*00ee*/ 	.short	(.L_1429 - .L_1428)
.L_1428:
        /*00f0*/ 	.word	0x00000000


	//----- nvinfo : EIATTR_CBANK_PARAM_SIZE
	.align		4
.L_1429:
        /*00f4*/ 	.byte	0x03, 0x19
        /*00f6*/ 	.short	0x0128


	//----- nvinfo : EIATTR_PARAM_CBANK
	.align		4
        /*00f8*/ 	.byte	0x04, 0x0a
        /*00fa*/ 	.short	(.L_1431 - .L_1430)
	.align		4
.L_1430:
        /*00fc*/ 	.word	index@(.nv.constant0._ZN10layer_norm22ln_bwd_finalize_kernelINS_22Kernel_traits_finalizeILj1536E13__nv_bfloat16S2_S2_S2_fjLb0ELj1024ELj4ENS_18Kernel_traits_baseILj1536ES2_S2_S2_S2_fjLj1024EEEEELb0ELb1EEEvNS_9BwdParamsE)
        /*0100*/ 	.short	0x0210
        /*0102*/ 	.short	0x0128


	//----- nvinfo : EIATTR_SW_WAR
	.align		4
.L_1431:
        /*0104*/ 	.byte	0x04, 0x36
        /*0106*/ 	.short	(.L_1433 - .L_1432)
.L_1432:
        /*0108*/ 	.word	0x00000008
.L_1433:


//--------------------- .nv.info._ZN10layer_norm13ln_bwd_kernelINS_13Kernel_traitsI13__nv_bfloat16S2_S2_S2_fjLj1536ELj1ELj1ELj4ELj8ENS_18Kernel_traits_baseILj1536ES2_S2_S2_S2_fjLj128EEEEELb1ELb0ELb1ELb1EEEvNS_9BwdParamsE --------------------------
	.section	.nv.info._ZN10layer_norm13ln_bwd_kernelINS_13Kernel_traitsI13__nv_bfloat16S2_S2_S2_fjLj1536ELj1ELj1ELj4ELj8ENS_18Kernel_traits_baseILj1536ES2_S2_S2_S2_fjLj128EEEEELb1ELb0ELb1ELb1EEEvNS_9BwdParamsE,"",@"SHT_CUDA_INFO"
	.sectionflags	@""
	.align	4


	//----- nvinfo : EIATTR_CUDA_API_VERSION
	.align		4
        /*0000*/ 	.byte	0x04, 0x37
        /*0002*/ 	.short	(.L_1435 - .L_1434)
.L_1434:
        /*0004*/ 	.word	0x00000082


	//----- nvinfo : EIATTR_KPARAM_INFO
	.align		4
.L_1435:
        /*0008*/ 	.byte	0x04, 0x17
        /*000a*/ 	.short	(.L_1437 - .L_1436)
.L_1436:
        /*000c*/ 	.word	0x00000000
        /*0010*/ 	.short	0x0000
        /*0012*/ 	.short	0x0000
        /*0014*/ 	.byte	0x00, 0xf0, 0xa1, 0x04


	//----- nvinfo : EIATTR_SPARSE_MMA_MASK
	.align		4
.L_1437:
        /*0018*/ 	.byte	0x03, 0x50
        /*001a*/ 	.short	0x0000


	//----- nvinfo : EIATTR_MAXREG_COUNT
	.align		4
        /*001c*/ 	.byte	0x03, 0x1b
        /*001e*/ 	.short	0x00ff


	//----- nvinfo : EIATTR_NUM_BARRIERS
	.align		4
        /*0020*/ 	.byte	0x02, 0x4c
        /*0022*/ 	.byte	0x01
	.zero		1


	//----- nvinfo : EIATTR_MERCURY_ISA_VERSION
	.align		4
        /*0024*/ 	.byte	0x03, 0x5f
        /*0026*/ 	.short	0x0101


	//----- nvinfo : EIATTR_COOP_GROUP_MASK_REGIDS
	.align		4
        /*0028*/ 	.byte	0x04, 0x29
        /*002a*/ 	.short	(.L_1439 - .L_1438)


	//   ....[0]....
.L_1438:
        /*002c*/ 	.word	0xffffffff


	//   ....[1]....
        /*0030*/ 	.word	0xffffffff


	//   ....[2]....
        /*0034*/ 	.word	0xffffffff


	//   ....[3]....
        /*0038*/ 	.word	0xffffffff


	//   ....[4]....
        /*003c*/ 	.word	0xffffffff


	//   ....[5]....
        /*0040*/ 	.word	0xffffffff


	//   ....[6]....
        /*0044*/ 	.word	0xffffffff


	//   ....[7]....
        /*0048*/ 	.word	0xffffffff


	//   ....[8]....
        /*004c*/ 	.word	0xffffffff


	//   ....[9]....
        /*0050*/ 	.word	0xffffffff


	//   ....[10]....
        /*0054*/ 	.word	0x0500005f


	//   ....[11]....
        /*0058*/ 	.word	0x0500005f


	//   ....[12]....
        /*005c*/ 	.word	0x0500005f


	//   ....[13]....
        /*0060*/ 	.word	0x0500005f


	//   ....[14]....
        /*0064*/ 	.word	0x0500005f


	//   ....[15]....
        /*0068*/ 	.word	0x0500005f


	//   ....[16]....
        /*006c*/ 	.word	0x0500005f


	//   ....[17]....
        /*0070*/ 	.word	0x0500005f


	//   ....[18]....
        /*0074*/ 	.word	0x0500005f


	//   ....[19]....
        /*0078*/ 	.word	0x0500005f


	//----- nvinfo : EIATTR_COOP_GROUP_INSTR_OFFSETS
	.align		4
.L_1439:
        /*007c*/ 	.byte	0x04, 0x28
        /*007e*/ 	.short	(.L_1441 - .L_1440)


	//   ....[0]....
.L_1440:
        /*0080*/ 	.word	0x000012b0


	//   ....[1]....
        /*0084*/ 	.word	0x000012c0


	//   ....[2]....
        /*0088*/ 	.word	0x000012f0


	//   ....[3]....
        /*008c*/ 	.word	0x00001300


	//   ....[4]....
        /*0090*/ 	.word	0x00001330


	//   ....[5]....
        /*0094*/ 	.word	0x00001340


	//   ....[6]....
        /*0098*/ 	.word	0x00001370


	//   ....[7]....
        /*009c*/ 	.word	0x00001380


	//   ....[8]....
        /*00a0*/ 	.word	0x000013b0


	//   ....[9]....
        /*00a4*/ 	.word	0x000013c0


	//   ....[10]....
        /*00a8*/ 	.word	0x00002c40


	//   ....[11]....
        /*00ac*/ 	.word	0x00002c90


	//   ....[12]....
        /*00b0*/ 	.word	0x00002d00


	//   ....[13]....
        /*00b4*/ 	.word	0x00002d60


	//   ....[14]....
        /*00b8*/ 	.word	0x00002dd0


	//   ....[15]....
        /*00bc*/ 	.word	0x00002e30


	//   ....[16]....
        /*00c0*/ 	.word	0x00002ea0


	//   ....[17]....
        /*00c4*/ 	.word	0x00002f00


	//   ....[18]....
        /*00c8*/ 	.word	0x00002f70


	//   ....[19]....
        /*00cc*/ 	.word	0x00002fd0


	//----- nvinfo : EIATTR_EXIT_INSTR_OFFSETS
	.align		4
.L_1441:
        /*00d0*/ 	.byte	0x04, 0x1c
        /*00d2*/ 	.short	(.L_1443 - .L_1442)


	//   ....[0]....
.L_1442:
        /*00d4*/ 	.word	0x00002be0


	//----- nvinfo : EIATTR_MAX_THREADS
	.align		4
.L_1443:
        /*00d8*/ 	.byte	0x04, 0x05
        /*00da*/ 	.short	(.L_1445 - .L_1444)
.L_1444:
        /*00dc*/ 	.word	0x00000080
        /*00e0*/ 	.word	0x00000001
        /*00e4*/ 	.word	0x00000001


	//----- nvinfo : EIATTR_CRS_STACK_SIZE
	.align		4
.L_1445:
        /*00e8*/ 	.byte	0x04, 0x1e
        /*00ea*/ 	.short	(.L_1447 - .L_1446)
.L_1446:
        /*00ec*/ 	.word	0x00000000


	//----- nvinfo : EIATTR_CBANK_PARAM_SIZE
	.align		4
.L_1447:
        /*00f0*/ 	.byte	0x03, 0x19
        /*00f2*/ 	.short	0x0128


	//----- nvinfo : EIATTR_PARAM_CBANK
	.align		4
        /*00f4*/ 	.byte	0x04, 0x0a
        /*00f6*/ 	.short	(.L_1449 - .L_1448)
	.align		4
.L_1448:
        /*00f8*/ 	.word	index@(.nv.constant0._ZN10layer_norm13ln_bwd_kernelINS_13Kernel_traitsI13__nv_bfloat16S2_S2_S2_fjLj1536ELj1ELj1ELj4ELj8ENS_18Kernel_traits_baseILj1536ES2_S2_S2_S2_fjLj128EEEEELb1ELb0ELb1ELb1EEEvNS_9BwdParamsE)
        /*00fc*/ 	.short	0x0210
        /*00fe*/ 	.short	0x0128


	//----- nvinfo : EIATTR_SW_WAR
	.align		4
.L_1449:
        /*0100*/ 	.byte	0x04, 0x36
        /*0102*/ 	.short	(.L_1451 - .L_1450)
.L_1450:
        /*0104*/ 	.word	0x00000008
.L_1451:


//--------------------- .nv.info._ZN10layer_norm13ln_bwd_kernelINS_13Kernel_traitsI13__nv_bfloat16S2_S2_S2_fjLj1536ELj1ELj1ELj4ELj8ENS_18Kernel_traits_baseILj1536ES2_S2_S2_S2_fjLj128EEEEELb1ELb1ELb0ELb0EEEvNS_9BwdParamsE --------------------------
	.section	.nv.info._ZN10layer_norm13ln_bwd_kernelINS_13Kernel_traitsI13__nv_bfloat16S2_S2_S2_fjLj1536ELj1ELj1ELj4ELj8ENS_18Kernel_traits_baseILj1536ES2_S2_S2_S2_fjLj128EEEEELb1ELb1ELb0ELb0EEEvNS_9BwdParamsE,"",@"SHT_CUDA_INFO"
	.sectionflags	@""
	.align	4


	//----- nvinfo : EIATTR_CUDA_API_VERSION
	.align		4
        /*0000*/ 	.byte	0x04, 0x37
        /*0002*/ 	.short	(.L_1453 - .L_1452)
.L_1452:
        /*0004*/ 	.word	0x00000082


	//----- nvinfo : EIATTR_KPARAM_INFO
	.align		4
.L_1453:
        /*0008*/ 	.byte	0x04, 0x17
        /*000a*/ 	.short	(.L_1455 - .L_1454)
.L_1454:
        /*000c*/ 	.word	0x00000000
        /*0010*/ 	.short	0x0000
        /*0012*/ 	.short	0x0000
        /*0014*/ 	.byte	0x00, 0xf0, 0xa1, 0x04


	//----- nvinfo : EIATTR_SPARSE_MMA_MASK
	.align		4
.L_1455:
        /*0018*/ 	.byte	0x03, 0x50
        /*001a*/ 	.short	0x0000


	//----- nvinfo : EIATTR_MAXREG_COUNT
	.align		4
        /*001c*/ 	.byte	0x03, 0x1b
        /*001e*/ 	.short	0x00ff


	//----- nvinfo : EIATTR_NUM_BARRIERS
	.align		4
        /*0020*/ 	.byte	0x02, 0x4c
        /*0022*/ 	.byte	0x01
	.zero		1


	//----- nvinfo : EIATTR_MERCURY_ISA_VERSION
	.align		4
        /*0024*/ 	.byte	0x03, 0x5f
        /*0026*/ 	.short	0x0101


	//----- nvinfo : EIATTR_COOP_GROUP_MASK_REGIDS
	.align		4
        /*0028*/ 	.byte	0x04, 0x29
        /*002a*/ 	.short	(.L_1457 - .L_1456)


	//   ....[0]....
.L_1456:
        /*002c*/ 	.word	0xffffffff


	//   ....[1]....
        /*0030*/ 	.word	0xffffffff


	//   ....[2]....
        /*0034*/ 	.word	0xffffffff


	//   ....[3]....
        /*0038*/ 	.word	0xffffffff


	//   ....[4]....
        /*003c*/ 	.word	0xffffffff


	//   ....[5]....
        /*0040*/ 	.word	0xffffffff


	//   ....[6]....
        /*0044*/ 	.word	0xffffffff


	//   ....[7]....
        /*0048*/ 	.word	0xffffffff


	//   ....[8]....
        /*004c*/ 	.word	0xffffffff


	//   ....[9]....
        /*0050*/ 	.word	0xffffffff


	//   ....[10]....
        /*0054*/ 	.word	0x05000075


	//   ....[11]....
        /*0058*/ 	.word	0x05000075


	//   ....[12]....
        /*005c*/ 	.word	0x05000075


	//   ....[13]....
        /*0060*/ 	.word	0x05000075


	//   ....[14]....
        /*0064*/ 	.word	0x05000075


	//   ....[15]....
        /*0068*/ 	.word	0x05000075


	//   ....[16]....
        /*006c*/ 	.word	0x05000075


	//   ....[17]....
        /*0070*/ 	.word	0x05000075


	//   ....[18]....
        /*0074*/ 	.word	0x05000075


	//   ....[19]....
        /*0078*/ 	.word	0x05000075


	//----- nvinfo : EIATTR_COOP_GROUP_INSTR_OFFSETS
	.align		4
.L_1457:
        /*007c*/ 	.byte	0x04, 0x28
        /*007e*/ 	.short	(.L_1459 - .L_1458)


	//   ....[0]....
.L_1458:
        /*0080*/ 	.word	0x000014b0


	//   ....[1]....
        /*0084*/ 	.word	0x000014c0


	//   ....[2]....
        /*0088*/ 	.word	0x000014f0


	//   ....[3]....
        /*008c*/ 	.word	0x00001500


	//   ....[4]....
        /*0090*/ 	.word	0x00001530


	//   ....[5]....
        /*0094*/ 	.word	0x00001540


	//   ....[6]....
        /*0098*/ 	.word	0x00001570


	//   ....[7]....
        /*009c*/ 	.word	0x00001580


	//   ....[8]....
        /*00a0*/ 	.word	0x000015b0


	//   ....[9]....
        /*00a4*/ 	.word	0x000015c0


	//   ....[10]....
        /*00a8*/ 	.word	0x00002d80


	//   ....[11]....
        /*00ac*/ 	.word	0x00002dd0


	//   ....[12]....
        /*00b0*/ 	.word	0x00002e40


	//   ....[13]....
        /*00b4*/ 	.word	0x00002ea0


	//   ....[14]....
        /*00b8*/ 	.word	0x00002f10


	//   ....[15]....
        /*00bc*/ 	.word	0x00002f70


	//   ....[16]....
        /*00c0*/ 	.word	0x00002fe0


	//   ....[17]....
        /*00c4*/ 	.word	0x00003040


	//   ....[18]....
        /*00c8*/ 	.word	0x000030b0


	//   ....[19]....
        /*00cc*/ 	.word	0x00003110


	//----- nvinfo : EIATTR_EXIT_INSTR_OFFSETS
	.align		4
.L_1459:
        /*00d0*/ 	.byte	0x04, 0x1c
        /*00d2*/ 	.short	(.L_1461 - .L_1460)


	//   ....[0]....
.L_1460:
        /*00d4*/ 	.word	0x00002c80


	//   ....[1]....
        /*00d8*/ 	.word	0x00002d20


	//----- nvinfo : EIATTR_MAX_THREADS
	.align		4
.L_1461:
        /*00dc*/ 	.byte	0x04, 0x05
        /*00de*/ 	.short	(.L_1463 - .L_1462)
.L_1462:
        /*00e0*/ 	.word	0x00000080
        /*00e4*/ 	.word	0x00000001
        /*00e8*/ 	.word	0x00000001


	//----- nvinfo : EIATTR_CRS_STACK_SIZE
	.align		4
.L_1463:
        /*00ec*/ 	.byte	0x04, 0x1e
        /*00ee*/ 	.short	(.L_1465 - .L_1464)
.L_1464:
        /*00f0*/ 	.word	0x00000000


	//----- nvinfo : EIATTR_CBANK_PARAM_SIZE
	.align		4
.L_1465:
        /*00f4*/ 	.byte	0x03, 0x19
        /*00f6*/ 	.short	0x0128


	//----- nvinfo : EIATTR_PARAM_CBANK
	.align		4
        /*00f8*/ 	.byte	0x04, 0x0a
        /*00fa*/ 	.short	(.L_1467 - .L_1466)
	.align		4
.L_1466:
        /*00fc*/ 	.word	index@(.nv.constant0._ZN10layer_norm13ln_bwd_kernelINS_13Kernel_traitsI13__nv_bfloat16S2_S2_S2_fjLj1536ELj1ELj1ELj4ELj8ENS_18Kernel_traits_baseILj1536ES2_S2_S2_S2_fjLj128EEEEELb1ELb1ELb0ELb0EEEvNS_9BwdParamsE)
        /*0100*/ 	.short	0x0210
        /*0102*/ 	.short	0x0128


	//----- nvinfo : EIATTR_SW_WAR
	.align		4
.L_1467:
        /*0104*/ 	.byte	0x04, 0x36
        /*0106*/ 	.short	(.L_1469 - .L_1468)
.L_1468:
        /*0108*/ 	.word	0x00000008
.L_1469:


//--------------------- .nv.info._ZN10layer_norm13ln_bwd_kernelINS_13Kernel_traitsI13__nv_bfloat16S2_S2_S2_fjLj1536ELj1ELj1ELj4ELj8ENS_18Kernel_traits_baseILj1536ES2_S2_S2_S2_fjLj128EEEEELb1ELb1ELb0ELb1EEEvNS_9BwdParamsE --------------------------
	.section	.nv.info._ZN10layer_norm13ln_bwd_kernelINS_13Kernel_traitsI13__nv_bfloat16S2_S2_S2_fjLj1536ELj1ELj1ELj4ELj8ENS_18Kernel_traits_baseILj1536ES2_S2_S2_S2_fjLj128EEEEELb1ELb1ELb0ELb1EEEvNS_9BwdParamsE,"",@"SHT_CUDA_INFO"
	.sectionflags	@""
	.align	4


	//----- nvinfo : EIATTR_CUDA_API_VERSION
	.align		4
        /*0000*/ 	.byte	0x04, 0x37
        /*0002*/ 	.short	(.L_1471 - .L_1470)
.L_1470:
        /*0004*/ 	.word	0x00000082


	//----- nvinfo : EIATTR_KPARAM_INFO
	.align		4
.L_1471:
        /*0008*/ 	.byte	0x04, 0x17
        /*000a*/ 	.short	(.L_1473 - .L_1472)
.L_1472:
        /*000c*/ 	.word	0x00000000
        /*0010*/ 	.short	0x0000
        /*0012*/ 	.short	0x0000
        /*0014*/ 	.byte	0x00, 0xf0, 0xa1, 0x04


	//----- nvinfo : EIATTR_SPARSE_MMA_MASK
	.align		4
.L_1473:
        /*0018*/ 	.byte	0x03, 0x50
        /*001a*/ 	.short	0x0000


	//----- nvinfo : EIATTR_MAXREG_COUNT
	.align		4
        /*001c*/ 	.byte	0x03, 0x1b
        /*001e*/ 	.short	0x00ff


	//----- nvinfo : EIATTR_NUM_BARRIERS
	.align		4
        /*0020*/ 	.byte	0x02, 0x4c
        /*0022*/ 	.byte	0x01
	.zero		1


	//----- nvinfo : EIATTR_MERCURY_ISA_VERSION
	.align		4
        /*0024*/ 	.byte	0x03, 0x5f
        /*0026*/ 	.short	0x0101


	//----- nvinfo : EIATTR_COOP_GROUP_MASK_REGIDS
	.align		4
        /*0028*/ 	.byte	0x04, 0x29
        /*002a*/ 	.short	(.L_1475 - .L_1474)


	//   ....[0]....
.L_1474:
        /*002c*/ 	.word	0xffffffff


	//   ....[1]....
        /*0030*/ 	.word	0xffffffff


	//   ....[2]....
        /*0034*/ 	.word	0xffffffff


	//   ....[3]....
        /*0038*/ 	.word	0xffffffff


	//   ....[4]....
        /*003c*/ 	.word	0xffffffff


	//   ....[5]....
        /*0040*/ 	.word	0xffffffff


	//   ....[6]....
        /*0044*/ 	.word	0xffffffff


	//   ....[7]....
        /*0048*/ 	.word	0xffffffff


	//   ....[8]....
        /*004c*/ 	.word	0xffffffff


	//   ....[9]....
        /*0050*/ 	.word	0xffffffff


	//   ....[10]....
        /*0054*/ 	.word	0x0500003e


	//   ....[11]....
        /*0058*/ 	.word	0x0500003e


	//   ....[12]....
        /*005c*/ 	.word	0x0500003e


	//   ....[13]....
        /*0060*/ 	.word	0x0500003e


	//   ....[14]....
        /*0064*/ 	.word	0x0500003e


	//   ....[15]....
        /*0068*/ 	.word	0x0500003e


	//   ....[16]....
        /*006c*/ 	.word	0x0500003e


	//   ....[17]....
        /*0070*/ 	.word	0x0500003e


	//   ....[18]....
        /*0074*/ 	.word	0x0500003e


	//   ....[19]....
        /*0078*/ 	.word	0x0500003e


	//----- nvinfo : EIATTR_COOP_GROUP_INSTR_OFFSETS
	.align		4
.L_1475:
        /*007c*/ 	.byte	0x04, 0x28
        /*007e*/ 	.short	(.L_1477 - .L_1476)


	//   ....[0]....
.L_1476:
        /*0080*/ 	.word	0x00001240


	//   ....[1]....
        /*0084*/ 	.word	0x00001250


	//   ....[2]....
        /*0088*/ 	.word	0x00001280


	//   ....[3]....
        /*008c*/ 	.word	0x00001290


	//   ....[4]....
        /*0090*/ 	.word	0x000012c0


	//   ....[5]....
        /*0094*/ 	.word	0x000012d0


	//   ....[6]....
        /*0098*/ 	.word	0x00001300


	//   ....[7]....
        /*009c*/ 	.word	0x00001310


	//   ....[8]....
        /*00a0*/ 	.word	0x00001340


	//   ....[9]....
        /*00a4*/ 	.word	0x00001350


	//   ....[10]....
        /*00a8*/ 	.word	0x00002ad0


	//   ....[11]....
        /*00ac*/ 	.word	0x00002b20


	//   ....[12]....
        /*00b0*/ 	.word	0x00002b90


	//   ....[13]....
        /*00b4*/ 	.word	0x00002bf0


	//   ....[14]....
        /*00b8*/ 	.word	0x00002c60


	//   ....[15]....
        /*00bc*/ 	.word	0x00002cc0


	//   ....[16]....
        /*00c0*/ 	.word	0x00002d30


	//   ....[17]....
        /*00c4*/ 	.word	0x00002d90


	//   ....[18]....
        /*00c8*/ 	.word	0x00002e00


	//   ....[19]....
        /*00cc*/ 	.word	0x00002e60


	//----- nvinfo : EIATTR_EXIT_INSTR_OFFSETS
	.align		4
.L_1477:
        /*00d0*/ 	.byte	0x04, 0x1c
        /*00d2*/ 	.short	(.L_1479 - .L_1478)


	//   ....[0]....
.L_1478:
        /*00d4*/ 	.word	0x00002a70


	//----- nvinfo : EIATTR_MAX_THREADS
	.align		4
.L_1479:
        /*00d8*/ 	.byte	0x04, 0x05
        /*00da*/ 	.short	(.L_1481 - .L_1480)
.L_1480:
        /*00dc*/ 	.word	0x00000080
        /*00e0*/ 	.word	0x00000001
        /*00e4*/ 	.word	0x00000001


	//----- nvinfo : EIATTR_CRS_STACK_SIZE
	.align		4
.L_1481:
        /*00e8*/ 	.byte	0x04, 0x1e
        /*00ea*/ 	.short	(.L_1483 - .L_1482)
.L_1482:
        /*00ec*/ 	.word	0x00000000


	//----- nvinfo : EIATTR_CBANK_PARAM_SIZE
	.align		4
.L_1483:
        /*00f0*/ 	.byte	0x03, 0x19
        /*00f2*/ 	.short	0x0128


	//----- nvinfo : EIATTR_PARAM_CBANK
	.align		4
        /*00f4*/ 	.byte	0x04, 0x0a
        /*00f6*/ 	.short	(.L_1485 - .L_1484)
	.align		4
.L_1484:
        /*00f8*/ 	.word	index@(.nv.constant0._ZN10layer_norm13ln_bwd_kernelINS_13Kernel_traitsI13__nv_bfloat16S2_S2_S2_fjLj1536ELj1ELj1ELj4ELj8ENS_18Kernel_traits_baseILj1536ES2_S2_S2_S2_fjLj128EEEEELb1ELb1ELb0ELb1EEEvNS_9BwdParamsE)
        /*00fc*/ 	.short	0x0210
        /*00fe*/ 	.short	0x0128


	//----- nvinfo : EIATTR_SW_WAR
	.align		4
.L_1485:
        /*0100*/ 	.byte	0x04, 0x36
        /*0102*/ 	.short	(.L_1487 - .L_1486)
.L_1486:
        /*0104*/ 	.word	0x00000008
.L_1487:


//--------------------- .nv.info._ZN10layer_norm22ln_bwd_finalize_kernelINS_22Kernel_traits_finalizeILj1536E13__nv_bfloat16S2_S2_S2_fjLb1ELj1024ELj4ENS_18Kernel_traits_baseILj1536ES2_S2_S2_S2_fjLj1024EEEEELb1ELb0EEEvNS_9BwdParamsE --------------------------
	.section	.nv.info._ZN10layer_norm22ln_bwd_finalize_kernelINS_22Kernel_traits_finalizeILj1536E13__nv_bfloat16S2_S2_S2_fjLb1ELj1024ELj4ENS_18Kernel_traits_baseILj1536ES2_S2_S2_S2_fjLj1024EEEEELb1ELb0EEEvNS_9BwdParamsE,"",@"SHT_CUDA_INFO"
	.sectionflags	@""
	.align	4


	//----- nvinfo : EIATTR_CUDA_API_VERSION
	.align		4
        /*0000*/ 	.byte	0x04, 0x37
        /*0002*/ 	.short	(.L_1489 - .L_1488)
.L_1488:
        /*0004*/ 	.word	0x00000082


	//----- nvinfo : EIATTR_KPARAM_INFO
	.align		4
.L_1489:
        /*0008*/ 	.byte	0x04, 0x17
        /*000a*/ 	.short	(.L_1491 - .L_1490)
.L_1490:
        /*000c*/ 	.word	0x00000000
        /*0010*/ 	.short	0x0000
        /*0012*/ 	.short	0x0000
        /*0014*/ 	.byte	0x00, 0xf0, 0xa1, 0x04


	//----- nvinfo : EIATTR_SPARSE_MMA_MASK
	.align		4
.L_1491:
        /*0018*/ 	.byte	0x03, 0x50
        /*001a*/ 	.short	0x0000


	//----- nvinfo : EIATTR_MAXREG_COUNT
	.align		4
        /*001c*/ 	.byte	0x03, 0x1b
        /*001e*/ 	.short	0x0040


	//----- nvinfo : EIATTR_NUM_BARRIERS
	.align		4
        /*0020*/ 	.byte	0x02, 0x4c
        /*0022*/ 	.byte	0x01
	.zero		1


	//----- nvinfo : EIATTR_MERCURY_ISA_VERSION
	.align		4
        /*0024*/ 	.byte	0x03, 0x5f
        /*0026*/ 	.short	0x0101


	//----- nvinfo : EIATTR_COOP_GROUP_MASK_REGIDS
	.align		4
        /*0028*/ 	.byte	0x04, 0x29
        /*002a*/ 	.short	(.L_1493 - .L_1492)


	//   ....[0]....
.L_1492:
        /*002c*/ 	.word	0xffffffff


	//   ....[1]....
        /*0030*/ 	.word	0xffffffff


	//   ....[2]....
        /*0034*/ 	.word	0xffffffff


	//   ....[3]....
        /*0038*/ 	.word	0xffffffff


	//   ....[4]....
        /*003c*/ 	.word	0xffffffff


	//   ....[5]....
        /*0040*/ 	.word	0xffffffff


	//   ....[6]....
        /*0044*/ 	.word	0xffffffff


	//   ....[7]....
        /*0048*/ 	.word	0xffffffff


	//   ....[8]....
        /*004c*/ 	.word	0xffffffff


	//   ....[9]....
        /*0050*/ 	.word	0xffffffff


	//   ....[10]....
        /*0054*/ 	.word	0xffffffff


	//   ....[11]....
        /*0058*/ 	.word	0xffffffff


	//   ....[12]....
        /*005c*/ 	.word	0xffffffff


	//   ....[13]....
        /*0060*/ 	.word	0xffffffff


	//   ....[14]....
        /*0064*/ 	.word	0xffffffff


	//   ....[15]....
        /*0068*/ 	.word	0x05000014


	//   ....[16]....
        /*006c*/ 	.word	0x05000014


	//   ....[17]....
        /*0070*/ 	.word	0x05000014


	//   ....[18]....
        /*0074*/ 	.word	0x05000014


	//   ....[19]....
        /*0078*/ 	.word	0x05000014


	//   ....[20]....
        /*007c*/ 	.word	0x05000014


	//   ....[21]....
        /*0080*/ 	.word	0x05000014


	//   ....[22]....
        /*0084*/ 	.word	0x05000014


	//   ....[23]....
        /*0088*/ 	.word	0x05000014


	//   ....[24]....
        /*008c*/ 	.word	0x05000014


	//   ....[25]....
        /*0090*/ 	.word	0x05000014


	//   ....[26]....
        /*0094*/ 	.word	0x05000014


	//   ....[27]....
        /*0098*/ 	.word	0x05000014


	//   ....[28]....
        /*009c*/ 	.word	0x05000014


	//   ....[29]....
        /*00a0*/ 	.word	0x05000014


	//----- nvinfo : EIATTR_COOP_GROUP_INSTR_OFFSETS
	.align		4
.L_1493:
        /*00a4*/ 	.byte	0x04, 0x28
        /*00a6*/ 	.short	(.L_1495 - .L_1494)


	//   ....[0]....
.L_1494:
        /*00a8*/ 	.word	0x00000ad0


	//   ....[1]....
        /*00ac*/ 	.word	0x00000ae0


	//   ....[2]....
        /*00b0*/ 	.word	0x00000af0


	//   ....[3]....
        /*00b4*/ 	.word	0x00000b20


	//   ....[4]....
        /*00b8*/ 	.word	0x00000b40


	//   ....[5]....
        /*00bc*/ 	.word	0x00000b50


	//   ....[6]....
        /*00c0*/ 	.word	0x00000b90


	//   ....[7]....
        /*00c4*/ 	.word	0x00000ba0


	//   ....[8]....
        /*00c8*/ 	.word	0x00000bb0


	//   ....[9]....
        /*00cc*/ 	.word	0x00000be0


	//   ....[10]....
        /*00d0*/ 	.word	0x00000c00


	//   ....[11]....
        /*00d4*/ 	.word	0x00000c10


	//   ....[12]....
        /*00d8*/ 	.word	0x00000c40


	//   ....[13]....
        /*00dc*/ 	.word	0x00000c60


	//   ....[14]....
        /*00e0*/ 	.word	0x00000c70


	//   ....[15]....
        /*00e4*/ 	.word	0x00000f20


	//   ....[16]....
        /*00e8*/ 	.word	0x00000f90


	//   ....[17]....
        /*00ec*/ 	.word	0x00001000


	//   ....[18]....
        /*00f0*/ 	.word	0x00001070


	//   ....[19]....
        /*00f4*/ 	.word	0x000010e0


	//   ....[20]....
        /*00f8*/ 	.word	0x00001140


	//   ....[21]....
        /*00fc*/ 	.word	0x000011b0


	//   ....[22]....
        /*0100*/ 	.word	0x00001220


	//   ....[23]....
        /*0104*/ 	.word	0x00001290


	//   ....[24]....
        /*0108*/ 	.word	0x00001300


	//   ....[25]....
        /*010c*/ 	.word	0x00001360


	//   ....[26]....
        /*0110*/ 	.word	0x000013d0


	//   ....[27]....
        /*0114*/ 	.word	0x00001440


	//   ....[28]....
        /*0118*/ 	.word	0x000014b0


	//   ....[29]....
        /*011c*/ 	.word	0x00001520


	//----- nvinfo : EIATTR_EXIT_INSTR_OFFSETS
	.align		4
.L_1495:
        /*0120*/ 	.byte	0x04, 0x1c
        /*0122*/ 	.short	(.L_1497 - .L_1496)


	//   ....[0]....
.L_1496:
        /*0124*/ 	.word	0x00000070


	//   ....[1]....
        /*0128*/ 	.word	0x00000ec0


	//----- nvinfo : EIATTR_MAX_THREADS
	.align		4
.L_1497:
        /*012c*/ 	.byte	0x04, 0x05
        /*012e*/ 	.short	(.L_1499 - .L_1498)
.L_1498:
        /*0130*/ 	.word	0x00000400
        /*0134*/ 	.word	0x00000001
        /*0138*/ 	.word	0x00000001


	//----- nvinfo : EIATTR_CRS_STACK_SIZE
	.align		4
.L_1499:
        /*013c*/ 	.byte	0x04, 0x1e
        /*013e*/ 	.short	(.L_1501 - .L_1500)
.L_1500:
        /*0140*/ 	.word	0x00000000


	//----- nvinfo : EIATTR_CBANK_PARAM_SIZE
	.align		4
.L_1501:
        /*0144*/ 	.byte	0x03, 0x19
        /*0146*/ 	.short	0x0128


	//----- nvinfo : EIATTR_PARAM_CBANK
	.align		4
        /*0148*/ 	.byte	0x04, 0x0a
        /*014a*/ 	.short	(.L_1503 - .L_1502)
	.align		4
.L_1502:
        /*014c*/ 	.word	index@(.nv.constant0._ZN10layer_norm22ln_bwd_finalize_kernelINS_22Kernel_traits_finalizeILj1536E13__nv_bfloat16S2_S2_S2_fjLb1ELj1024ELj4ENS_18Kernel_traits_baseILj1536ES2_S2_S2_S2_fjLj1024EEEEELb1ELb0EEEvNS_9BwdParamsE)
        /*0150*/ 	.short	0x0210
        /*0152*/ 	.short	0x0128


	//----- nvinfo : EIATTR_SW_WAR
	.align		4
.L_1503:
        /*0154*/ 	.byte	0x04, 0x36
        /*0156*/ 	.short	(.L_1505 - .L_1504)
.L_1504:
        /*0158*/ 	.word	0x00000008
.L_1505:


//--------------------- .nv.info._ZN10layer_norm13ln_bwd_kernelINS_13Kernel_traitsI13__nv_bfloat16S2_S2_S2_fjLj1536ELj1ELj1ELj4ELj8ENS_18Kernel_traits_baseILj1536ES2_S2_S2_S2_fjLj128EEEEELb1ELb1ELb1ELb0EEEvNS_9BwdParamsE --------------------------
	.section	.nv.info._ZN10layer_norm13ln_bwd_kernelINS_13Kernel_traitsI13__nv_bfloat16S2_S2_S2_fjLj1536ELj1ELj1ELj4ELj8ENS_18Kernel_traits_baseILj1536ES2_S2_S2_S2_fjLj128EEEEELb1ELb1ELb1ELb0EEEvNS_9BwdParamsE,"",@"SHT_CUDA_INFO"
	.sectionflags	@""
	.align	4


	//----- nvinfo : EIATTR_CUDA_API_VERSION
	.align		4
        /*0000*/ 	.byte	0x04, 0x37
        /*0002*/ 	.short	(.L_1507 - .L_1506)
.L_1506:
        /*0004*/ 	.word	0x00000082


	//----- nvinfo : EIATTR_KPARAM_INFO
	.align		4
.L_1507:
        /*0008*/ 	.byte	0x04, 0x17
        /*000a*/ 	.short	(.L_1509 - .L_1508)
.L_1508:
        /*000c*/ 	.word	0x00000000
        /*0010*/ 	.short	0x0000
        /*0012*/ 	.short	0x0000
        /*0014*/ 	.byte	0x00, 0xf0, 0xa1, 0x04


	//----- nvinfo : EIATTR_SPARSE_MMA_MASK
	.align		4
.L_1509:
        /*0018*/ 	.byte	0x03, 0x50
        /*001a*/ 	.short	0x0000


	//----- nvinfo : EIATTR_MAXREG_COUNT
	.align		4
        /*001c*/ 	.byte	0x03, 0x1b
        /*001e*/ 	.short	0x00ff


	//----- nvinfo : EIATTR_NUM_BARRIERS
	.align		4
        /*0020*/ 	.byte	0x02, 0x4c
        /*0022*/ 	.byte	0x01
	.zero		1


	//----- nvinfo : EIATTR_MERCURY_ISA_VERSION
	.align		4
        /*0024*/ 	.byte	0x03, 0x5f
        /*0026*/ 	.short	0x0101


	//----- nvinfo : EIATTR_COOP_GROUP_MASK_REGIDS
	.align		4
        /*0028*/ 	.byte	0x04, 0x29
        /*002a*/ 	.short	(.L_1511 - .L_1510)


	//   ....[0]....
.L_1510:
        /*002c*/ 	.word	0xffffffff


	//   ....[1]....
        /*0030*/ 	.word	0xffffffff


	//   ....[2]....
        /*0034*/ 	.word	0xffffffff


	//   ....[3]....
        /*0038*/ 	.word	0xffffffff


	//   ....[4]....
        /*003c*/ 	.word	0xffffffff


	//   ....[5]....
        /*0040*/ 	.word	0xffffffff


	//   ....[6]....
        /*0044*/ 	.word	0xffffffff


	//   ....[7]....
        /*0048*/ 	.word	0xffffffff


	//   ....[8]....
        /*004c*/ 	.word	0xffffffff


	//   ....[9]....
        /*0050*/ 	.word	0xffffffff


	//   ....[10]....
        /*0054*/ 	.word	0x0500003c


	//   ....[11]....
        /*0058*/ 	.word	0x0500003c


	//   ....[12]....
        /*005c*/ 	.word	0x0500003c


	//   ....[13]....
        /*0060*/ 	.word	0x0500003c


	//   ....[14]....
        /*0064*/ 	.word	0x0500003c


	//   ....[15]....
        /*0068*/ 	.word	0x0500003c


	//   ....[16]....
        /*006c*/ 	.word	0x0500003c


	//   ....[17]....
        /*0070*/ 	.word	0x0500003c


	//   ....[18]....
        /*0074*/ 	.word	0x0500003c


	//   ....[19]....
        /*0078*/ 	.word	0x0500003c


	//----- nvinfo : EIATTR_COOP_GROUP_INSTR_OFFSETS
	.align		4
.L_1511:
        /*007c*/ 	.byte	0x04, 0x28
        /*007e*/ 	.short	(.L_1513 - .L_1512)


	//   ....[0]....
.L_1512:
        /*0080*/ 	.word	0x00001860


	//   ....[1]....
        /*0084*/ 	.word	0x00001870


	//   ....[2]....
        /*0088*/ 	.word	0x000018a0


	//   ....[3]....
        /*008c*/ 	.word	0x000018b0


	//   ....[4]....
        /*0090*/ 	.word	0x000018e0


	//   ....[5]....
        /*0094*/ 	.word	0x000018f0


	//   ....[6]....
        /*0098*/ 	.word	0x00001920


	//   ....[7]....
        /*009c*/ 	.word	0x00001930


	//   ....[8]....
        /*00a0*/ 	.word	0x00001960


	//   ....[9]....
        /*00a4*/ 	.word	0x00001970


	//   ....[10]....
        /*00a8*/ 	.word	0x00003bf0


	//   ....[11]....
        /*00ac*/ 	.word	0x00003c40


	//   ....[12]....
        /*00b0*/ 	.word	0x00003ca0


	//   ....[13]....
        /*00b4*/ 	.word	0x00003d00


	//   ....[14]....
        /*00b8*/ 	.word	0x00003d60


	//   ....[15]....
        /*00bc*/ 	.word	0x00003dc0


	//   ....[16]....
        /*00c0*/ 	.word	0x00003e20


	//   ....[17]....
        /*00c4*/ 	.word	0x00003e80


	//   ....[18]....
        /*00c8*/ 	.word	0x00003ee0


	//   ....[19]....
        /*00cc*/ 	.word	0x00003f40


	//----- nvinfo : EIATTR_EXIT_INSTR_OFFSETS
	.align		4
.L_1513:
        /*00d0*/ 	.byte	0x04, 0x1c
        /*00d2*/ 	.short	(.L_1515 - .L_1514)


	//   ....[0]....
.L_1514:
        /*00d4*/ 	.word	0x00003af0


	//   ....[1]....
        /*00d8*/ 	.word	0x00003b90


	//----- nvinfo : EIATTR_MAX_THREADS
	.align		4
.L_1515:
        /*00dc*/ 	.byte	0x04, 0x05
        /*00de*/ 	.short	(.L_1517 - .L_1516)
.L_1516:
        /*00e0*/ 	.word	0x00000080
        /*00e4*/ 	.word	0x00000001
        /*00e8*/ 	.word	0x00000001


	//----- nvinfo : EIATTR_CRS_STACK_SIZE
	.align		4
.L_1517:
        /*00ec*/ 	.byte	0x04, 0x1e
        /*00ee*/ 	.short	(.L_1519 - .L_1518)
.L_1518:
        /*00f0*/ 	.word	0x00000000


	//----- nvinfo : EIATTR_CBANK_PARAM_SIZE
	.align		4
.L_1519:
        /*00f4*/ 	.byte	0x03, 0x19
        /*00f6*/ 	.short	0x0128


	//----- nvinfo : EIATTR_PARAM_CBANK
	.align		4
        /*00f8*/ 	.byte	0x04, 0x0a
        /*00fa*/ 	.short	(.L_1521 - .L_1520)
	.align		4
.L_1520:
        /*00fc*/ 	.word	index@(.nv.constant0._ZN10layer_norm13ln_bwd_kernelINS_13Kernel_traitsI13__nv_bfloat16S2_S2_S2_fjLj1536ELj1ELj1ELj4ELj8ENS_18Kernel_traits_baseILj1536ES2_S2_S2_S2_fjLj128EEEEELb1ELb1ELb1ELb0EEEvNS_9BwdParamsE)
        /*0100*/ 	.short	0x0210
        /*0102*/ 	.short	0x0128


	//----- nvinfo : EIATTR_SW_WAR
	.align		4
.L_1521:
        /*0104*/ 	.byte	0x04, 0x36
        /*0106*/ 	.short	(.L_1523 - .L_1522)
.L_1522:
        /*0108*/ 	.word	0x00000008
.L_1523:


//--------------------- .nv.info._ZN10layer_norm22ln_bwd_finalize_kernelINS_22Kernel_traits_finalizeILj1536E13__nv_bfloat16S2_S2_S2_fjLb1ELj1024ELj4ENS_18Kernel_traits_baseILj1536ES2_S2_S2_S2_fjLj1024EEEEELb1ELb1EEEvNS_9BwdParamsE --------------------------
	.section	.nv.info._ZN10layer_norm22ln_bwd_finalize_kernelINS_22Kernel_traits_finalizeILj1536E13__nv_bfloat16S2_S2_S2_fjLb1ELj1024ELj4ENS_18Kernel_traits_baseILj1536ES2_S2_S2_S2_fjLj1024EEEEELb1ELb1EEEvNS_9BwdParamsE,"",@"SHT_CUDA_INFO"
	.sectionflags	@""
	.align	4


	//----- nvinfo : EIATTR_CUDA_API_VERSION
	.align		4
        /*0000*/ 	.byte	0x04, 0x37
        /*0002*/ 	.short	(.L_1525 - .L_1524)
.L_1524:
        /*0004*/ 	.word	0x00000082


	//----- nvinfo : EIATTR_KPARAM_INFO
	.align		4
.L_1525:
        /*0008*/ 	.byte	0x04, 0x17
        /*000a*/ 	.short	(.L_1527 - .L_1526)
.L_1526:
        /*000c*/ 	.word	0x00000000
        /*0010*/ 	.short	0x0000
        /*0012*/ 	.short	0x0000
        /*0014*/ 	.byte	0x00, 0xf0, 0xa1, 0x04


	//----- nvinfo : EIATTR_SPARSE_MMA_MASK
	.align		4
.L_1527:
        /*0018*/ 	.byte	0x03, 0x50
        /*001a*/ 	.short	0x0000


	//----- nvinfo : EIATTR_MAXREG_COUNT
	.align		4
        /*001c*/ 	.byte	0x03, 0x1b
        /*001e*/ 	.short	0x0040


	//----- nvinfo : EIATTR_NUM_BARRIERS
	.align		4
        /*0020*/ 	.byte	0x02, 0x4c
        /*0022*/ 	.byte	0x01
	.zero		1


	//----- nvinfo : EIATTR_MERCURY_ISA_VERSION
	.align		4
        /*0024*/ 	.byte	0x03, 0x5f
        /*0026*/ 	.short	0x0101


	//----- nvinfo : EIATTR_COOP_GROUP_MASK_REGIDS
	.align		4
        /*0028*/ 	.byte	0x04, 0x29
        /*002a*/ 	.short	(.L_1529 - .L_1528)


	//   ....[0]....
.L_1528:
        /*002c*/ 	.word	0xffffffff


	//   ....[1]....
        /*0030*/ 	.word	0xffffffff


	//   ....[2]....
        /*0034*/ 	.word	0xffffffff


	//   ....[3]....
        /*0038*/ 	.word	0xffffffff


	//   ....[4]....
        /*003c*/ 	.word	0xffffffff


	//   ....[5]....
        /*0040*/ 	.word	0xffffffff


	//   ....[6]....
        /*0044*/ 	.word	0xffffffff


	//   ....[7]....
        /*0048*/ 	.word	0xffffffff


	//   ....[8]....
        /*004c*/ 	.word	0xffffffff


	//   ....[9]....
        /*0050*/ 	.word	0xffffffff


	//   ....[10]....
        /*0054*/ 	.word	0xffffffff


	//   ....[11]....
        /*0058*/ 	.word	0xffffffff


	//   ....[12]....
        /*005c*/ 	.word	0xffffffff


	//   ....[13]....
        /*0060*/ 	.word	0xffffffff


	//   ....[14]....
        /*0064*/ 	.word	0xffffffff


	//   ....[15]....
        /*0068*/ 	.word	0x05000014


	//   ....[16]....
        /*006c*/ 	.word	0x05000014


	//   ....[17]....
        /*0070*/ 	.word	0x05000014


	//   ....[18]....
        /*0074*/ 	.word	0x05000014


	//   ....[19]....
        /*0078*/ 	.word	0x05000014


	//   ....[20]....
        /*007c*/ 	.word	0x05000014


	//   ....[21]....
        /*0080*/ 	.word	0x05000014


	//   ....[22]....
        /*0084*/ 	.word	0x05000014


	//   ....[23]....
        /*0088*/ 	.word	0x05000014


	//   ....[24]....
        /*008c*/ 	.word	0x05000014


	//   ....[25]....
        /*0090*/ 	.word	0x05000014


	//   ....[26]....
        /*0094*/ 	.word	0x05000014


	//   ....[27]....
        /*0098*/ 	.word	0x05000014


	//   ....[28]....
        /*009c*/ 	.word	0x05000014


	//   ....[29]....
        /*00a0*/ 	.word	0x05000014


	//----- nvinfo : EIATTR_COOP_GROUP_INSTR_OFFSETS
	.align		4
.L_1529:
        /*00a4*/ 	.byte	0x04, 0x28
        /*00a6*/ 	.short	(.L_1531 - .L_1530)


	//   ....[0]....
.L_1530:
        /*00a8*/ 	.word	0x00000ab0


	//   ....[1]....
        /*00ac*/ 	.word	0x00000ac0


	//   ....[2]....
        /*00b0*/ 	.word	0x00000ad0


	//   ....[3]....
        /*00b4*/ 	.word	0x00000b00


	//   ....[4]....
        /*00b8*/ 	.word	0x00000b20


	//   ....[5]....
        /*00bc*/ 	.word	0x00000b30


	//   ....[6]....
        /*00c0*/ 	.word	0x00000b60


	//   ....[7]....
        /*00c4*/ 	.word	0x00000b80


	//   ....[8]....
        /*00c8*/ 	.word	0x00000b90


	//   ....[9]....
        /*00cc*/ 	.word	0x00000bc0


	//   ....[10]....
        /*00d0*/ 	.word	0x00000be0


	//   ....[11]....
        /*00d4*/ 	.word	0x00000bf0


	//   ....[12]....
        /*00d8*/ 	.word	0x00000c20


	//   ....[13]....
        /*00dc*/ 	.word	0x00000c40


	//   ....[14]....
        /*00e0*/ 	.word	0x00000c50


	//   ....[15]....
        /*00e4*/ 	.word	0x00000ee0


	//   ....[16]....
        /*00e8*/ 	.word	0x00000f50


	//   ....[17]....
        /*00ec*/ 	.word	0x00000fc0


	//   ....[18]....
        /*00f0*/ 	.word	0x00001030


	//   ....[19]....
        /*00f4*/ 	.word	0x000010a0


	//   ....[20]....
        /*00f8*/ 	.word	0x00001100


	//   ....[21]....
        /*00fc*/ 	.word	0x00001170


	//   ....[22]....
        /*0100*/ 	.word	0x000011e0


	//   ....[23]....
        /*0104*/ 	.word	0x00001250


	//   ....[24]....
        /*0108*/ 	.word	0x000012c0


	//   ....[25]....
        /*010c*/ 	.word	0x00001320


	//   ....[26]....
        /*0110*/ 	.word	0x00001390


	//   ....[27]....
        /*0114*/ 	.word	0x00001400


	//   ....[28]....
        /*0118*/ 	.word	0x00001470


	//   ....[29]....
        /*011c*/ 	.word	0x000014e0


	//----- nvinfo : EIATTR_EXIT_INSTR_OFFSETS
	.align		4
.L_1531:
        /*0120*/ 	.byte	0x04, 0x1c
        /*0122*/ 	.short	(.L_1533 - .L_1532)


	//   ....[0]....
.L_1532:
        /*0124*/ 	.word	0x00000070


	//   ....[1]....
        /*0128*/ 	.word	0x00000e80


	//----- nvinfo : EIATTR_MAX_THREADS
	.align		4
.L_1533:
        /*012c*/ 	.byte	0x04, 0x05
        /*012e*/ 	.short	(.L_1535 - .L_1534)
.L_1534:
        /*0130*/ 	.word	0x00000400
        /*0134*/ 	.word	0x00000001
        /*0138*/ 	.word	0x00000001


	//----- nvinfo : EIATTR_CRS_STACK_SIZE
	.align		4
.L_1535:
        /*013c*/ 	.byte	0x04, 0x1e
        /*013e*/ 	.short	(.L_1537 - .L_1536)
.L_1536:
        /*0140*/ 	.word	0x00000000


	//----- nvinfo : EIATTR_CBANK_PARAM_SIZE
	.align		4
.L_1537:
        /*0144*/ 	.byte	0x03, 0x19
        /*0146*/ 	.short	0x0128


	//----- nvinfo : EIATTR_PARAM_CBANK
	.align		4
        /*0148*/ 	.byte	0x04, 0x0a
        /*014a*/ 	.short	(.L_1539 - .L_1538)
	.align		4
.L_1538:
        /*014c*/ 	.word	index@(.nv.constant0._ZN10layer_norm22ln_bwd_finalize_kernelINS_22Kernel_traits_finalizeILj1536E13__nv_bfloat16S2_S2_S2_fjLb1ELj1024ELj4ENS_18Kernel_traits_baseILj1536ES2_S2_S2_S2_fjLj1024EEEEELb1ELb1EEEvNS_9BwdParamsE)
        /*0150*/ 	.short	0x0210
        /*0152*/ 	.short	0x0128


	//----- nvinfo : EIATTR_SW_WAR
	.align		4
.L_1539:
        /*0154*/ 	.byte	0x04, 0x36
        /*0156*/ 	.short	(.L_1541 - .L_1540)
.L_1540:
        /*0158*/ 	.word	0x00000008
.L_1541:


//--------------------- .nv.info._ZN10layer_norm13ln_bwd_kernelINS_13Kernel_traitsI13__nv_bfloat16S2_S2_S2_fjLj1536ELj1ELj1ELj4ELj8ENS_18Kernel_traits_baseILj1536ES2_S2_S2_S2_fjLj128EEEEELb1ELb1ELb1ELb1EEEvNS_9BwdParamsE --------------------------
	.section	.nv.info._ZN10layer_norm13ln_bwd_kernelINS_13Kernel_traitsI13__nv_bfloat16S2_S2_S2_fjLj1536ELj1ELj1ELj4ELj8ENS_18Kernel_traits_baseILj1536ES2_S2_S2_S2_fjLj128EEEEELb1ELb1ELb1ELb1EEEvNS_9BwdParamsE,"",@"SHT_CUDA_INFO"
	.sectionflags	@""
	.align	4


	//----- nvinfo : EIATTR_CUDA_API_VERSION
	.align		4
        /*0000*/ 	.byte	0x04, 0x37
        /*0002*/ 	.short	(.L_1543 - .L_1542)
.L_1542:
        /*0004*/ 	.word	0x00000082


	//----- nvinfo : EIATTR_KPARAM_INFO
	.align		4
.L_1543:
        /*0008*/ 	.byte	0x04, 0x17
        /*000a*/ 	.short	(.L_1545 - .L_1544)
.L_1544:
        /*000c*/ 	.word	0x00000000
        /*0010*/ 	.short	0x0000
        /*0012*/ 	.short	0x0000
        /*0014*/ 	.byte	0x00, 0xf0, 0xa1, 0x04


	//----- nvinfo : EIATTR_SPARSE_MMA_MASK
	.align		4
.L_1545:
        /*0018*/ 	.byte	0x03, 0x50
        /*001a*/ 	.short	0x0000


	//----- nvinfo : EIATTR_MAXREG_COUNT
	.align		4
        /*001c*/ 	.byte	0x03, 0x1b
        /*001e*/ 	.short	0x00ff


	//----- nvinfo : EIATTR_NUM_BARRIERS
	.align		4
        /*0020*/ 	.byte	0x02, 0x4c
        /*0022*/ 	.byte	0x01
	.zero		1


	//----- nvinfo : EIATTR_MERCURY_ISA_VERSION
	.align		4
        /*0024*/ 	.byte	0x03, 0x5f
        /*0026*/ 	.short	0x0101


	//----- nvinfo : EIATTR_COOP_GROUP_MASK_REGIDS
	.align		4
        /*0028*/ 	.byte	0x04, 0x29
        /*002a*/ 	.short	(.L_1547 - .L_1546)


	//   ....[0]....
.L_1546:
        /*002c*/ 	.word	0xffffffff


	//   ....[1]....
        /*0030*/ 	.word	0xffffffff


	//   ....[2]....
        /*0034*/ 	.word	0xffffffff


	//   ....[3]....
        /*0038*/ 	.word	0xffffffff


	//   ....[4]....
        /*003c*/ 	.word	0xffffffff


	//   ....[5]....
        /*0040*/ 	.word	0xffffffff


	//   ....[6]....
        /*0044*/ 	.word	0xffffffff


	//   ....[7]....
        /*0048*/ 	.word	0xffffffff


	//   ....[8]....
        /*004c*/ 	.word	0xffffffff


	//   ....[9]....
        /*0050*/ 	.word	0xffffffff


	//   ....[10]....
        /*0054*/ 	.word	0x0500003c


	//   ....[11]....
        /*0058*/ 	.word	0x0500003c


	//   ....[12]....
        /*005c*/ 	.word	0x0500003c


	//   ....[13]....
        /*0060*/ 	.word	0x0500003c


	//   ....[14]....
        /*0064*/ 	.word	0x0500003c


	//   ....[15]....
        /*0068*/ 	.word	0x0500003c


	//   ....[16]....
        /*006c*/ 	.word	0x0500003c


	//   ....[17]....
        /*0070*/ 	.word	0x0500003c


	//   ....[18]....
        /*0074*/ 	.word	0x0500003c


	//   ....[19]....
        /*0078*/ 	.word	0x0500003c


	//----- nvinfo : EIATTR_COOP_GROUP_INSTR_OFFSETS
	.align		4
.L_1547:
        /*007c*/ 	.byte	0x04, 0x28
        /*007e*/ 	.short	(.L_1549 - .L_1548)


	//   ....[0]....
.L_1548:
        /*0080*/ 	.word	0x00001520


	//   ....[1]....
        /*0084*/ 	.word	0x00001540


	//   ....[2]....
        /*0088*/ 	.word	0x00001560


	//   ....[3]....
        /*008c*/ 	.word	0x00001580


	//   ....[4]....
        /*0090*/ 	.word	0x000015a0


	//   ....[5]....
        /*0094*/ 	.word	0x000015c0


	//   ....[6]....
        /*0098*/ 	.word	0x000015e0


	//   ....[7]....
        /*009c*/ 	.word	0x00001600


	//   ....[8]....
        /*00a0*/ 	.word	0x00001610


	//   ....[9]....
        /*00a4*/ 	.word	0x00001630


	//   ....[10]....
        /*00a8*/ 	.word	0x000035e0


	//   ....[11]....
        /*00ac*/ 	.word	0x00003630


	//   ....[12]....
        /*00b0*/ 	.word	0x00003690


	//   ....[13]....
        /*00b4*/ 	.word	0x000036e0


	//   ....[14]....
        /*00b8*/ 	.word	0x00003740


	//   ....[15]....
        /*00bc*/ 	.word	0x00003790


	//   ....[16]....
        /*00c0*/ 	.word	0x000037f0


	//   ....[17]....
        /*00c4*/ 	.word	0x00003840


	//   ....[18]....
        /*00c8*/ 	.word	0x000038a0


	//   ....[19]....
        /*00cc*/ 	.word	0x000038f0


	//----- nvinfo : EIATTR_EXIT_INSTR_OFFSETS
	.align		4
.L_1549:
        /*00d0*/ 	.byte	0x04, 0x1c
        /*00d2*/ 	.short	(.L_1551 - .L_1550)


	//   ....[0]....
.L_1550:
        /*00d4*/ 	.word	0x00003580


	//----- nvinfo : EIATTR_MAX_THREADS
	.align		4
.L_1551:
        /*00d8*/ 	.byte	0x04, 0x05
        /*00da*/ 	.short	(.L_1553 - .L_1552)
.L_1552:
        /*00dc*/ 	.word	0x00000080
        /*00e0*/ 	.word	0x00000001
        /*00e4*/ 	.word	0x00000001


	//----- nvinfo : EIATTR_CRS_STACK_SIZE
	.align		4
.L_1553:
        /*00e8*/ 	.byte	0x04, 0x1e
        /*00ea*/ 	.short	(.L_1555 - .L_1554)
.L_1554:
        /*00ec*/ 	.word	0x00000000


	//----- nvinfo : EIATTR_CBANK_PARAM_SIZE
	.align		4
.L_1555:
        /*00f0*/ 	.byte	0x03, 0x19
        /*00f2*/ 	.short	0x0128


	//----- nvinfo : EIATTR_PARAM_CBANK
	.align		4
        /*00f4*/ 	.byte	0x04, 0x0a
        /*00f6*/ 	.short	(.L_1557 - .L_1556)
	.align		4
.L_1556:
        /*00f8*/ 	.word	index@(.nv.constant0._ZN10layer_norm13ln_bwd_kernelINS_13Kernel_traitsI13__nv_bfloat16S2_S2_S2_fjLj1536ELj1ELj1ELj4ELj8ENS_18Kernel_traits_baseILj1536ES2_S2_S2_S2_fjLj128EEEEELb1ELb1ELb1ELb1EEEvNS_9BwdParamsE)
        /*00fc*/ 	.short	0x0210
        /*00fe*/ 	.short	0x0128


	//----- nvinfo : EIATTR_SW_WAR
	.align		4
.L_1557:
        /*0100*/ 	.byte	0x04, 0x36
        /*0102*/ 	.short	(.L_1559 - .L_1558)
.L_1558:
        /*0104*/ 	.word	0x00000008
.L_1559:


//--------------------- .nv.info._ZN10layer_norm13ln_bwd_kernelINS_13Kernel_traitsI6__halfS2_S2_S2_fjLj1536ELj1ELj1ELj4ELj8ENS_18Kernel_traits_baseILj1536ES2_S2_S2_S2_fjLj128EEEEELb0ELb0ELb0ELb0EEEvNS_9BwdParamsE --------------------------
	.section	.nv.info._ZN10layer_norm13ln_bwd_kernelINS_13Kernel_traitsI6__halfS2_S2_S2_fjLj1536ELj1ELj1ELj4ELj8ENS_18Kernel_traits_baseILj1536ES2_S2_S2_S2_fjLj128EEEEELb0ELb0ELb0ELb0EEEvNS_9BwdParamsE,"",@"SHT_CUDA_INFO"
	.sectionflags	@""
	.align	4


	//----- nvinfo : EIATTR_CUDA_API_VERSION
	.align		4
        /*0000*/ 	.byte	0x04, 0x37
        /*0002*/ 	.short	(.L_1561 - .L_1560)
.L_1560:
        /*0004*/ 	.word	0x00000082


	//----- nvinfo : EIATTR_KPARAM_INFO
	.align		4
.L_1561:
        /*0008*/ 	.byte	0x04, 0x17
        /*000a*/ 	.short	(.L_1563 - .L_1562)
.L_1562:
        /*000c*/ 	.word	0x00000000
        /*0010*/ 	.short	0x0000
        /*0012*/ 	.short	0x0000
        /*0014*/ 	.byte	0x00, 0xf0, 0xa1, 0x04


	//----- nvinfo : EIATTR_SPARSE_MMA_MASK
	.align		4
.L_1563:
        /*0018*/ 	.byte	0x03, 0x50
        /*001a*/ 	.short	0x0000


	//----- nvinfo : EIATTR_MAXREG_COUNT
	.align		4
        /*001c*/ 	.byte	0x03, 0x1b
        /*001e*/ 	.short	0x00ff


	//----- nvinfo : EIATTR_NUM_BARRIERS
	.align		4
        /*0020*/ 	.byte	0x02, 0x4c
        /*0022*/ 	.byte	0x01
	.zero		1


	//----- nvinfo : EIATTR_MERCURY_ISA_VERSION
	.align		4
        /*0024*/ 	.byte	0x03, 0x5f
        /*0026*/ 	.short	0x0101


	//----- nvinfo : EIATTR_COOP_GROUP_MASK_REGIDS
	.align		4
        /*0028*/ 	.byte	0x04, 0x29
        /*002a*/ 	.short	(.L_1565 - .L_1564)


	//   ....[0]....
.L_1564:
        /*002c*/ 	.word	0xffffffff


	//   ....[1]....
        /*0030*/ 	.word	0xffffffff


	//   ....[2]....
        /*0034*/ 	.word	0xffffffff


	//   ....[3]....
        /*0038*/ 	.word	0xffffffff


	//   ....[4]....
        /*003c*/ 	.word	0xffffffff


	//   ....[5]....
        /*0040*/ 	.word	0xffffffff


	//   ....[6]....
        /*0044*/ 	.word	0xffffffff


	//   ....[7]....
        /*0048*/ 	.word	0xffffffff


	//   ....[8]....
        /*004c*/ 	.word	0xffffffff


	//   ....[9]....
        /*0050*/ 	.word	0xffffffff


	//   ....[10]....
        /*0054*/ 	.word	0x0500002c


	//   ....[11]....
        /*0058*/ 	.word	0x0500002c


	//   ....[12]....
        /*005c*/ 	.word	0x0500002c


	//   ....[13]....
        /*0060*/ 	.word	0x0500002c


	//   ....[14]....
        /*0064*/ 	.word	0x0500002c


	//   ....[15]....
        /*0068*/ 	.word	0x0500002c


	//   ....[16]....
        /*006c*/ 	.word	0x0500002c


	//   ....[17]....
        /*0070*/ 	.word	0x0500002c


	//   ....[18]....
        /*0074*/ 	.word	0x0500002c


	//   ....[19]....
        /*0078*/ 	.word	0x0500002c


	//----- nvinfo : EIATTR_COOP_GROUP_INSTR_OFFSETS
	.align		4
.L_1565:
        /*007c*/ 	.byte	0x04, 0x28
        /*007e*/ 	.short	(.L_1567 - .L_1566)


	//   ....[0]....
.L_1566:
        /*0080*/ 	.word	0x00001170


	//   ....[1]....
        /*0084*/ 	.word	0x00001180


	//   ....[2]....
        /*0088*/ 	.word	0x000011b0


	//   ....[3]....
        /*008c*/ 	.word	0x000011c0


	//   ....[4]....
        /*0090*/ 	.word	0x000011f0


	//   ....[5]....
        /*0094*/ 	.word	0x00001200


	//   ....[6]....
        /*0098*/ 	.word	0x00001230


	//   ....[7]....
        /*009c*/ 	.word	0x00001240


	//   ....[8]....
        /*00a0*/ 	.word	0x00001270


	//   ....[9]....
        /*00a4*/ 	.word	0x00001280


	//   ....[10]....
        /*00a8*/ 	.word	0x000022c0


	//   ....[11]....
        /*00ac*/ 	.word	0x00002310


	//   ....[12]....
        /*00b0*/ 	.word	0x00002380


	//   ....[13]....
        /*00b4*/ 	.word	0x000023e0


	//   ....[14]....
        /*00b8*/ 	.word	0x00002450


	//   ....[15]....
        /*00bc*/ 	.word	0x000024b0


	//   ....[16]....
        /*00c0*/ 	.word	0x00002520


	//   ....[17]....
        /*00c4*/ 	.word	0x00002580


	//   ....[18]....
        /*00c8*/ 	.word	0x000025f0


	//   ....[19]....
        /*00cc*/ 	.word	0x00002650


	//----- nvinfo : EIATTR_EXIT_INSTR_OFFSETS
	.align		4
.L_1567:
        /*00d0*/ 	.byte	0x04, 0x1c
        /*00d2*/ 	.short	(.L_1569 - .L_1568)


	//   ....[0]....
.L_1568:
        /*00d4*/ 	.word	0x000021e0


	//   ....[1]....
        /*00d8*/ 	.word	0x00002260


	//----- nvinfo : EIATTR_MAX_THREADS
	.align		4
.L_1569:
        /*00dc*/ 	.byte	0x04, 0x05
        /*00de*/ 	.short	(.L_1571 - .L_1570)
.L_1570:
        /*00e0*/ 	.word	0x00000080
        /*00e4*/ 	.word	0x00000001
        /*00e8*/ 	.word	0x00000001


	//----- nvinfo : EIATTR_CRS_STACK_SIZE
	.align		4
.L_1571:
        /*00ec*/ 	.byte	0x04, 0x1e
        /*00ee*/ 	.short	(.L_1573 - .L_1572)
.L_1572:
        /*00f0*/ 	.word	0x00000000


	//----- nvinfo : EIATTR_CBANK_PARAM_SIZE
	.align		4
.L_1573:
        /*00f4*/ 	.byte	0x03, 0x19
        /*00f6*/ 	.short	0x0128


	//----- nvinfo : EIATTR_PARAM_CBANK
	.align		4
        /*00f8*/ 	.byte	0x04, 0x0a
        /*00fa*/ 	.short	(.L_1575 - .L_1574)
	.align		4
.L_1574:
        /*00fc*/ 	.word	index@(.nv.constant0._ZN10layer_norm13ln_bwd_kernelINS_13Kernel_traitsI6__halfS2_S2_S2_fjLj1536ELj1ELj1ELj4ELj8ENS_18Kernel_traits_baseILj1536ES2_S2_S2_S2_fjLj128EEEEELb0ELb0ELb0ELb0EEEvNS_9BwdParamsE)
        /*0100*/ 	.short	0x0210
        /*0102*/ 	.short	0x0128


	//----- nvinfo : EIATTR_SW_WAR
	.align		4
.L_1575:
        /*0104*/ 	.byte	0x04, 0x36
        /*0106*/ 	.short	(.L_1577 - .L_1576)
.L_1576:
        /*0108*/ 	.word	0x00000008
.L_1577:


//--------------------- .nv.info._ZN10layer_norm13ln_bwd_kernelINS_13Kernel_traitsI6__halfS2_S2_S2_fjLj1536ELj1ELj1ELj4ELj8ENS_18Kernel_traits_baseILj1536ES2_S2_S2_S2_fjLj128EEEEELb0ELb0ELb0ELb1EEEvNS_9BwdParamsE --------------------------
	.section	.nv.info._ZN10layer_norm13ln_bwd_kernelINS_13Kernel_traitsI6__halfS2_S2_S2_fjLj1536ELj1ELj1ELj4ELj8ENS_18Kernel_traits_baseILj1536ES2_S2_S2_S2_fjLj128EEEEELb0ELb0ELb0ELb1EEEvNS_9BwdParamsE,"",@"SHT_CUDA_INFO"
	.sectionflags	@""
	.align	4


	//----- nvinfo : EIATTR_CUDA_API_VERSION
	.align		4
        /*0000*/ 	.byte	0x04, 0x37
        /*0002*/ 	.short	(.L_1579 - .L_1578)
.L_1578:
        /*0004*/ 	.word	0x00000082


	//----- nvinfo : EIATTR_KPARAM_INFO
	.align		4
.L_1579:
        /*0008*/ 	.byte	0x04, 0x17
        /*000a*/ 	.short	(.L_1581 - .L_1580)
.L_1580:
        /*000c*/ 	.word	0x00000000
        /*0010*/ 	.short	0x0000
        /*0012*/ 	.short	0x0000
        /*0014*/ 	.byte	0x00, 0xf0, 0xa1, 0x04


	//----- nvinfo : EIATTR_SPARSE_MMA_MASK
	.align		4
.L_1581:
        /*0018*/ 	.byte	0x03, 0x50
        /*001a*/ 	.short	0x0000


	//----- nvinfo : EIATTR_MAXREG_COUNT
	.align		4
        /*001c*/ 	.byte	0x03, 0x1b
        /*001e*/ 	.short	0x00ff


	//----- nvinfo : EIATTR_NUM_BARRIERS
	.align		4
        /*0020*/ 	.byte	0x02, 0x4c
        /*0022*/ 	.byte	0x01
	.zero		1


	//----- nvinfo : EIATTR_MERCURY_ISA_VERSION
	.align		4
        /*0024*/ 	.byte	0x03, 0x5f
        /*0026*/ 	.short	0x0101


	//----- nvinfo : EIATTR_COOP_GROUP_MASK_REGIDS
	.align		4
        /*0028*/ 	.byte	0x04, 0x29
        /*002a*/ 	.short	(.L_1583 - .L_1582)


	//   ....[0]....
.L_1582:
        /*002c*/ 	.word	0xffffffff


	//   ....[1]....
        /*0030*/ 	.word	0xffffffff


	//   ....[2]....
        /*0034*/ 	.word	0xffffffff


	//   ....[3]....
        /*0038*/ 	.word	0xffffffff


	//   ....[4]....
        /*003c*/ 	.word	0xffffffff


	//   ....[5]....
        /*0040*/ 	.word	0xffffffff


	//   ....[6]....
        /*0044*/ 	.word	0xffffffff


	//   ....[7]....
        /*0048*/ 	.word	0xffffffff


	//   ....[8]....
        /*004c*/ 	.word	0xffffffff


	//   ....[9]....
        /*0050*/ 	.word	0xffffffff


	//   ....[10]....
        /*0054*/ 	.word	0x05000058


	//   ....[11]....
        /*0058*/ 	.word	0x05000058


	//   ....[12]....
        /*005c*/ 	.word	0x05000058


	//   ....[13]....
        /*0060*/ 	.word	0x05000058


	//   ....[14]....
        /*0064*/ 	.word	0x05000058


	//   ....[15]....
        /*0068*/ 	.word	0x05000058


	//   ....[16]....
        /*006c*/ 	.word	0x05000058


	//   ....[17]....
        /*0070*/ 	.word	0x05000058


	//   ....[18]....
        /*0074*/ 	.word	0x05000058


	//   ....[19]....
        /*0078*/ 	.word	0x05000058


	//----- nvinfo : EIATTR_COOP_GROUP_INSTR_OFFSETS
	.align		4
.L_1583:
        /*007c*/ 	.byte	0x04, 0x28
        /*007e*/ 	.short	(.L_1585 - .L_1584)


	//   ....[0]....
.L_1584:
        /*0080*/ 	.word	0x00000f60


	//   ....[1]....
        /*0084*/ 	.word	0x00000f70


	//   ....[2]....
        /*0088*/ 	.word	0x00000fa0


	//   ....[3]....
        /*008c*/ 	.word	0x00000fb0


	//   ....[4]....
        /*0090*/ 	.word	0x00000fe0


	//   ....[5]....
        /*0094*/ 	.word	0x00000ff0


	//   ....[6]....
        /*0098*/ 	.word	0x00001020


	//   ....[7]....
        /*009c*/ 	.word	0x00001030


	//   ....[8]....
        /*00a0*/ 	.word	0x00001060


	//   ....[9]....
        /*00a4*/ 	.word	0x00001070


	//   ....[10]....
        /*00a8*/ 	.word	0x00002050


	//   ....[11]....
        /*00ac*/ 	.word	0x000020a0


	//   ....[12]....
        /*00b0*/ 	.word	0x00002110


	//   ....[13]....
        /*00b4*/ 	.word	0x00002170


	//   ....[14]....
        /*00b8*/ 	.word	0x000021e0


	//   ....[15]....
        /*00bc*/ 	.word	0x00002240


	//   ....[16]....
        /*00c0*/ 	.word	0x000022b0


	//   ....[17]....
        /*00c4*/ 	.word	0x00002310


	//   ....[18]....
        /*00c8*/ 	.word	0x00002380


	//   ....[19]....
        /*00cc*/ 	.word	0x000023e0


	//----- nvinfo : EIATTR_EXIT_INSTR_OFFSETS
	.align		4
.L_1585:
        /*00d0*/ 	.byte	0x04, 0x1c
        /*00d2*/ 	.short	(.L_1587 - .L_1586)


	//   ....[0]....
.L_1586:
        /*00d4*/ 	.word	0x00001ff0


	//----- nvinfo : EIATTR_MAX_THREADS
	.align		4
.L_1587:
        /*00d8*/ 	.byte	0x04, 0x05
        /*00da*/ 	.short	(.L_1589 - .L_1588)
.L_1588:
        /*00dc*/ 	.word	0x00000080
        /*00e0*/ 	.word	0x00000001
        /*00e4*/ 	.word	0x00000001


	//----- nvinfo : EIATTR_CRS_STACK_SIZE
	.align		4
.L_1589:
        /*00e8*/ 	.byte	0x04, 0x1e
        /*00ea*/ 	.short	(.L_1591 - .L_1590)
.L_1590:
        /*00ec*/ 	.word	0x00000000


	//----- nvinfo : EIATTR_CBANK_PARAM_SIZE
	.align		4
.L_1591:
        /*00f0*/ 	.byte	0x03, 0x19
        /*00f2*/ 	.short	0x0128


	//----- nvinfo : EIATTR_PARAM_CBANK
	.align		4
        /*00f4*/ 	.byte	0x04, 0x0a
        /*00f6*/ 	.short	(.L_1593 - .L_1592)
	.align		4
.L_1592:
        /*00f8*/ 	.word	index@(.nv.constant0._ZN10layer_norm13ln_bwd_kernelINS_13Kernel_traitsI6__halfS2_S2_S2_fjLj1536ELj1ELj1ELj4ELj8ENS_18Kernel_traits_baseILj1536ES2_S2_S2_S2_fjLj128EEEEELb0ELb0ELb0ELb1EEEvNS_9BwdParamsE)
        /*00fc*/ 	.short	0x0210
        /*00fe*/ 	.short	0x0128


	//----- nvinfo : EIATTR_SW_WAR
	.align		4
.L_1593:
        /*0100*/ 	.byte	0x04, 0x36
        /*0102*/ 	.short	(.L_1595 - .L_1594)
.L_1594:
        /*0104*/ 	.word	0x00000008
.L_1595:


//--------------------- .nv.info._ZN10layer_norm13ln_bwd_kernelINS_13Kernel_traitsI6__halfS2_S2_S2_fjLj1536ELj1ELj1ELj4ELj8ENS_18Kernel_traits_baseILj1536ES2_S2_S2_S2_fjLj128EEEEELb0ELb0ELb1ELb0EEEvNS_9BwdParamsE --------------------------
	.section	.nv.info._ZN10layer_norm13ln_bwd_kernelINS_13Kernel_traitsI6__halfS2_S2_S2_fjLj1536ELj1ELj1ELj4ELj8ENS_18Kernel_traits_baseILj1536ES2_S2_S2_S2_fjLj128EEEEELb0ELb0ELb1ELb0EEEvNS_9BwdParamsE,"",@"SHT_CUDA_INFO"
	.sectionflags	@""
	.align	4


	//----- nvinfo : EIATTR_CUDA_API_VERSION
	.align		4
        /*0000*/ 	.byte	0x04, 0x37
        /*0002*/ 	.short	(.L_1597 - .L_1596)
.L_1596:
        /*0004*/ 	.word	0x00000082


	//----- nvinfo : EIATTR_KPARAM_INFO
	.align		4
.L_1597:
        /*0008*/ 	.byte	0x04, 0x17
        /*000a*/ 	.short	(.L_1599 - .L_1598)
.L_1598:
        /*000c*/ 	.word	0x00000000
        /*0010*/ 	.short	0x0000
        /*0012*/ 	.short	0x0000
        /*0014*/ 	.byte	0x00, 0xf0, 0xa1, 0x04


	//----- nvinfo : EIATTR_SPARSE_MMA_MASK
	.align		4
.L_1599:
        /*0018*/ 	.byte	0x03, 0x50
        /*001a*/ 	.short	0x0000


	//----- nvinfo : EIATTR_MAXREG_COUNT
	.align		4
        /*001c*/ 	.byte	0x03, 0x1b
        /*001e*/ 	.short	0x00ff


	//----- nvinfo : EIATTR_NUM_BARRIERS
	.align		4
        /*0020*/ 	.byte	0x02, 0x4c
        /*0022*/ 	.byte	0x01
	.zero		1


	//----- nvinfo : EIATTR_MERCURY_ISA_VERSION
	.align		4
        /*0024*/ 	.byte	0x03, 0x5f
        /*0026*/ 	.short	0x0101


	//----- nvinfo : EIATTR_COOP_GROUP_MASK_REGIDS
	.align		4
        /*0028*/ 	.byte	0x04, 0x29
        /*002a*/ 	.short	(.L_1601 - .L_1600)


	//   ....[0]....
.L_1600:
        /*002c*/ 	.word	0xffffffff


	//   ....[1]....
        /*0030*/ 	.word	0xffffffff


	//   ....[2]....
        /*0034*/ 	.word	0xffffffff


	//   ....[3]....
        /*0038*/ 	.word	0xffffffff


	//   ....[4]....
        /*003c*/ 	.word	0xffffffff


	//   ....[5]....
        /*0040*/ 	.word	0xffffffff


	//   ....[6]....
        /*0044*/ 	.word	0xffffffff


	//   ....[7]....
        /*0048*/ 	.word	0xffffffff


	//   ....[8]....
        /*004c*/ 	.word	0xffffffff


	//   ....[9]....
        /*0050*/ 	.word	0xffffffff


	//   ....[10]....
        /*0054*/ 	.word	0x0500002b


	//   ....[11]....
        /*0058*/ 	.word	0x0500002b


	//   ....[12]....
        /*005c*/ 	.word	0x0500002b


	//   ....[13]....
        /*0060*/ 	.word	0x0500002b


	//   ....[14]....
        /*0064*/ 	.word	0x0500002b


	//   ....[15]....
        /*0068*/ 	.word	0x0500002b


	//   ....[16]....
        /*006c*/ 	.word	0x0500002b


	//   ....[17]....
        /*0070*/ 	.word	0x0500002b


	//   ....[18]....
        /*0074*/ 	.word	0x0500002b


	//   ....[19]....
        /*0078*/ 	.word	0x0500002b


	//----- nvinfo : EIATTR_COOP_GROUP_INSTR_OFFSETS
	.align		4
.L_1601:
        /*007c*/ 	.byte	0x04, 0x28
        /*007e*/ 	.short	(.L_1603 - .L_1602)


	//   ....[0]....
.L_1602:
        /*0080*/ 	.word	0x000013c0


	//   ....[1]....
        /*0084*/ 	.word	0x000013d0


	//   ....[2]....
        /*0088*/ 	.word	0x00001400


	//   ....[3]....
        /*008c*/ 	.word	0x00001410


	//   ....[4]....
        /*0090*/ 	.word	0x00001440


	//   ....[5]....
        /*0094*/ 	.word	0x00001450


	//   ....[6]....
        /*0098*/ 	.word	0x00001480


	//   ....[7]....
        /*009c*/ 	.word	0x00001490


	//   ....[8]....
        /*00a0*/ 	.word	0x000014c0


	//   ....[9]....
        /*00a4*/ 	.word	0x000014d0


	//   ....[10]....
        /*00a8*/ 	.word	0x00002dd0


	//   ....[11]....
        /*00ac*/ 	.word	0x00002e20


	//   ....[12]....
        /*00b0*/ 	.word	0x00002e80


	//   ....[13]....
        /*00b4*/ 	.word	0x00002ee0


	//   ....[14]....
        /*00b8*/ 	.word	0x00002f40


	//   ....[15]....
        /*00bc*/ 	.word	0x00002fa0


	//   ....[16]....
        /*00c0*/ 	.word	0x00003000


	//   ....[17]....
        /*00c4*/ 	.word	0x00003060


	//   ....[18]....
        /*00c8*/ 	.word	0x000030c0


	//   ....[19]....
        /*00cc*/ 	.word	0x00003120


	//----- nvinfo : EIATTR_EXIT_INSTR_OFFSETS
	.align		4
.L_1603:
        /*00d0*/ 	.byte	0x04, 0x1c
        /*00d2*/ 	.short	(.L_1605 - .L_1604)


	//   ....[0]....
.L_1604:
        /*00d4*/ 	.word	0x00002cf0


	//   ....[1]....
        /*00d8*/ 	.word	0x00002d70


	//----- nvinfo : EIATTR_MAX_THREADS
	.align		4
.L_1605:
        /*00dc*/ 	.byte	0x04, 0x05
        /*00de*/ 	.short	(.L_1607 - .L_1606)
.L_1606:
        /*00e0*/ 	.word	0x00000080
        /*00e4*/ 	.word	0x00000001
        /*00e8*/ 	.word	0x00000001


	//----- nvinfo : EIATTR_CRS_STACK_SIZE
	.align		4
.L_1607:
        /*00ec*/ 	.byte	0x04, 0x1e
        /*00ee*/ 	.short	(.L_1609 - .L_1608)
.L_1608:
        /*00f0*/ 	.word	0x00000000


	//----- nvinfo : EIATTR_CBANK_PARAM_SIZE
	.align		4
.L_1609:
        /*00f4*/ 	.byte	0x03, 0x19
        /*00f6*/ 	.short	0x0128


	//----- nvinfo : EIATTR_PARAM_CBANK
	.align		4
        /*00f8*/ 	.byte	0x04, 0x0a
        /*00fa*/ 	.short	(.L_1611 - .L_1610)
	.align		4
.L_1610:
        /*00fc*/ 	.word	index@(.nv.constant0._ZN10layer_norm13ln_bwd_kernelINS_13Kernel_traitsI6__halfS2_S2_S2_fjLj1536ELj1ELj1ELj4ELj8ENS_18Kernel_traits_baseILj1536ES2_S2_S2_S2_fjLj128EEEEELb0ELb0ELb1ELb0EEEvNS_9BwdParamsE)
        /*0100*/ 	.short	0x0210
        /*0102*/ 	.short	0x0128


	//----- nvinfo : EIATTR_SW_WAR
	.align		4
.L_1611:
        /*0104*/ 	.byte	0x04, 0x36
        /*0106*/ 	.short	(.L_1613 - .L_1612)
.L_1612:
        /*0108*/ 	.word	0x00000008
.L_1613:


//--------------------- .nv.info._ZN10layer_norm13ln_bwd_kernelINS_13Kernel_traitsI6__halfS2_S2_S2_fjLj1536ELj1ELj1ELj4ELj8ENS_18Kernel_traits_baseILj1536ES2_S2_S2_S2_fjLj128EEEEELb0ELb0ELb1ELb1EEEvNS_9BwdParamsE --------------------------
	.section	.nv.info._ZN10layer_norm13ln_bwd_kernelINS_13Kernel_traitsI6__halfS2_S2_S2_fjLj1536ELj1ELj1ELj4ELj8ENS_18Kernel_traits_baseILj1536ES2_S2_S2_S2_fjLj128EEEEELb0ELb0ELb1ELb1EEEvNS_9BwdParamsE,"",@"SHT_CUDA_INFO"
	.sectionflags	@""
	.align	4


	//----- nvinfo : EIATTR_CUDA_API_VERSION
	.align		4
        /*0000*/ 	.byte	0x04, 0x37
        /*0002*/ 	.short	(.L_1615 - .L_1614)
.L_1614:
        /*0004*/ 	.word	0x00000082


	//----- nvinfo : EIATTR_KPARAM_INFO
	.align		4
.L_1615:
        /*0008*/ 	.byte	0x04, 0x17
        /*000a*/ 	.short	(.L_1617 - .L_1616)
.L_1616:
        /*000c*/ 	.word	0x00000000
        /*0010*/ 	.short	0x0000
        /*0012*/ 	.short	0x0000
        /*0014*/ 	.byte	0x00, 0xf0, 0xa1, 0x04


	//----- nvinfo : EIATTR_SPARSE_MMA_MASK
	.align		4
.L_1617:
        /*0018*/ 	.byte	0x03, 0x50
        /*001a*/ 	.short	0x0000


	//----- nvinfo : EIATTR_MAXREG_COUNT
	.align		4
        /*001c*/ 	.byte	0x03, 0x1b
        /*001e*/ 	.short	0x00ff


	//----- nvinfo : EIATTR_NUM_BARRIERS
	.align		4
        /*0020*/ 	.byte	0x02, 0x4c
        /*0022*/ 	.byte	0x01
	.zero		1


	//----- nvinfo : EIATTR_MERCURY_ISA_VERSION
	.align		4
        /*0024*/ 	.byte	0x03, 0x5f
        /*0026*/ 	.short	0x0101


	//----- nvinfo : EIATTR_COOP_GROUP_MASK_REGIDS
	.align		4
        /*0028*/ 	.byte	0x04, 0x29
        /*002a*/ 	.short	(.L_1619 - .L_1618)


	//   ....[0]....
.L_1618:
        /*002c*/ 	.word	0xffffffff


	//   ....[1]....
        /*0030*/ 	.word	0xffffffff


	//   ....[2]....
        /*0034*/ 	.word	0xffffffff


	//   ....[3]....
        /*0038*/ 	.word	0xffffffff


	//   ....[4]....
        /*003c*/ 	.word	0xffffffff


	//   ....[5]....
        /*0040*/ 	.word	0xffffffff


	//   ....[6]....
        /*0044*/ 	.word	0xffffffff


	//   ....[7]....
        /*0048*/ 	.word	0xffffffff


	//   ....[8]....
        /*004c*/ 	.word	0xffffffff


	//   ....[9]....
        /*0050*/ 	.word	0xffffffff


	//   ....[10]....
        /*0054*/ 	.word	0x05000049


	//   ....[11]....
        /*0058*/ 	.word	0x05000049


	//   ....[12]....
        /*005c*/ 	.word	0x05000049


	//   ....[13]....
        /*0060*/ 	.word	0x05000049


	//   ....[14]....
        /*0064*/ 	.word	0x05000049


	//   ....[15]....
        /*0068*/ 	.word	0x05000049


	//   ....[16]....
        /*006c*/ 	.word	0x05000049


	//   ....[17]....
        /*0070*/ 	.word	0x05000049


	//   ....[18]....
        /*0074*/ 	.word	0x05000049


	//   ....[19]....
        /*0078*/ 	.word	0x05000049


	//----- nvinfo : EIATTR_COOP_GROUP_INSTR_OFFSETS
	.align		4
.L_1619:
        /*007c*/ 	.byte	0x04, 0x28
        /*007e*/ 	.short	(.L_1621 - .L_1620)


	//   ....[0]....
.L_1620:
        /*0080*/ 	.word	0x000010e0


	//   ....[1]....
        /*0084*/ 	.word	0x00001100


	//   ....[2]....
        /*0088*/ 	.word	0x00001120


	//   ....[3]....
        /*008c*/ 	.word	0x00001140


	//   ....[4]....
        /*0090*/ 	.word	0x00001160


	//   ....[5]....
        /*0094*/ 	.word	0x00001180


	//   ....[6]....
        /*0098*/ 	.word	0x000011a0


	//   ....[7]....
        /*009c*/ 	.word	0x000011c0


	//   ....[8]....
        /*00a0*/ 	.word	0x000011d0


	//   ....[9]....
        /*00a4*/ 	.word	0x000011f0


	//   ....[10]....
        /*00a8*/ 	.word	0x00002860


	//   ....[11]....
        /*00ac*/ 	.word	0x000028b0


	//   ....[12]....
        /*00b0*/ 	.word	0x00002910


	//   ....[13]....
        /*00b4*/ 	.word	0x00002960


	//   ....[14]....
        /*00b8*/ 	.word	0x000029c0


	//   ....[15]....
        /*00bc*/ 	.word	0x00002a10


	//   ....[16]....
        /*00c0*/ 	.word	0x00002a70


	//   ....[17]....
        /*00c4*/ 	.word	0x00002ac0


	//   ....[18]....
        /*00c8*/ 	.word	0x00002b20


	//   ....[19]....
        /*00cc*/ 	.word	0x00002b70


	//----- nvinfo : EIATTR_EXIT_INSTR_OFFSETS
	.align		4
.L_1621:
        /*00d0*/ 	.byte	0x04, 0x1c
        /*00d2*/ 	.short	(.L_1623 - .L_1622)


	//   ....[0]....
.L_1622:
        /*00d4*/ 	.word	0x00002810


	//----- nvinfo : EIATTR_MAX_THREADS
	.align		4
.L_1623:
        /*00d8*/ 	.byte	0x04, 0x05
        /*00da*/ 	.short	(.L_1625 - .L_1624)
.L_1624:
        /*00dc*/ 	.word	0x00000080
        /*00e0*/ 	.word	0x00000001
        /*00e4*/ 	.word	0x00000001


	//----- nvinfo : EIATTR_CRS_STACK_SIZE
	.align		4
.L_1625:
        /*00e8*/ 	.byte	0x04, 0x1e
        /*00ea*/ 	.short	(.L_1627 - .L_1626)
.L_1626:
        /*00ec*/ 	.word	0x00000000


	//----- nvinfo : EIATTR_CBANK_PARAM_SIZE
	.align		4
.L_1627:
        /*00f0*/ 	.byte	0x03, 0x19
        /*00f2*/ 	.short	0x0128


	//----- nvinfo : EIATTR_PARAM_CBANK
	.align		4
        /*00f4*/ 	.byte	0x04, 0x0a
        /*00f6*/ 	.short	(.L_1629 - .L_1628)
	.align		4
.L_1628:
        /*00f8*/ 	.word	index@(.nv.constant0._ZN10layer_norm13ln_bwd_kernelINS_13Kernel_traitsI6__halfS2_S2_S2_fjLj1536ELj1ELj1ELj4ELj8ENS_18Kernel_traits_baseILj1536ES2_S2_S2_S2_fjLj128EEEEELb0ELb0ELb1ELb1EEEvNS_9BwdParamsE)
        /*00fc*/ 	.short	0x0210
        /*00fe*/ 	.short	0x0128


	//----- nvinfo : EIATTR_SW_WAR
	.align		4
.L_1629:
        /*0100*/ 	.byte	0x04, 0x36
        /*0102*/ 	.short	(.L_1631 - .L_1630)
.L_1630:
        /*0104*/ 	.word	0x00000008
.L_1631:


//--------------------- .nv.info._ZN10layer_norm13ln_bwd_kernelINS_13Kernel_traitsI6__halfS2_S2_S2_fjLj1536ELj1ELj1ELj4ELj8ENS_18Kernel_traits_baseILj1536ES2_S2_S2_S2_fjLj128EEEEELb0ELb1ELb0ELb0EEEvNS_9BwdParamsE --------------------------
	.section	.nv.info._ZN10layer_norm13ln_bwd_kernelINS_13Kernel_traitsI6__halfS2_S2_S2_fjLj1536ELj1ELj1ELj4ELj8ENS_18Kernel_traits_baseILj1536ES2_S2_S2_S2_fjLj128EEEEELb0ELb1ELb0ELb0EEEvNS_9BwdParamsE,"",@"SHT_CUDA_INFO"
	.sectionflags	@""
	.align	4


	//----- nvinfo : EIATTR_CUDA_API_VERSION
	.align		4
        /*0000*/ 	.byte	0x04, 0x37
        /*0002*/ 	.short	(.L_1633 - .L_1632)
.L_1632:
        /*0004*/ 	.word	0x00000082


	//----- nvinfo : EIATTR_KPARAM_INFO
	.align		4
.L_1633:
        /*0008*/ 	.byte	0x04, 0x17
        /*000a*/ 	.short	(.L_1635 - .L_1634)
.L_1634:
        /*000c*/ 	.word	0x00000000
        /*0010*/ 	.short	0x0000
        /*0012*/ 	.short	0x0000
        /*0014*/ 	.byte	0x00, 0xf0, 0xa1, 0x04


	//----- nvinfo : EIATTR_SPARSE_MMA_MASK
	.align		4
.L_1635:
        /*0018*/ 	.byte	0x03, 0x50
        /*001a*/ 	.short	0x0000


	//----- nvinfo : EIATTR_MAXREG_COUNT
	.align		4
        /*001c*/ 	.byte	0x03, 0x1b
        /*001e*/ 	.short	0x00ff


	//----- nvinfo : EIATTR_NUM_BARRIERS
	.align		4
        /*0020*/ 	.byte	0x02, 0x4c
        /*0022*/ 	.byte	0x01
	.zero		1


	//----- nvinfo : EIATTR_MERCURY_ISA_VERSION
	.align		4
        /*0024*/ 	.byte	0x03, 0x5f
        /*0026*/ 	.short	0x0101


	//----- nvinfo : EIATTR_COOP_GROUP_MASK_REGIDS
	.align		4
        /*0028*/ 	.byte	0x04, 0x29
        /*002a*/ 	.short	(.L_1637 - .L_1636)


	//   ....[0]....
.L_1636:
        /*002c*/ 	.word	0xffffffff


	//   ....[1]....
        /*0030*/ 	.word	0xffffffff


	//   ....[2]....
        /*0034*/ 	.word	0xffffffff


	//   ....[3]....
        /*0038*/ 	.word	0xffffffff


	//   ....[4]....
        /*003c*/ 	.word	0xffffffff


	//   ....[5]....
        /*0040*/ 	.word	0xffffffff


	//   ....[6]....
        /*0044*/ 	.word	0xffffffff


	//   ....[7]....
        /*0048*/ 	.word	0xffffffff


	//   ....[8]....
        /*004c*/ 	.word	0xffffffff


	//   ....[9]....
        /*0050*/ 	.word	0xffffffff


	//   ....[10]....
        /*0054*/ 	.word	0x05000071


	//   ....[11]....
        /*0058*/ 	.word	0x05000071


	//   ....[12]....
        /*005c*/ 	.word	0x05000071


	//   ....[13]....
        /*0060*/ 	.word	0x05000071


	//   ....[14]....
        /*0064*/ 	.word	0x05000071


	//   ....[15]....
        /*0068*/ 	.word	0x05000071


	//   ....[16]....
        /*006c*/ 	.word	0x05000071


	//   ....[17]....
        /*0070*/ 	.word	0x05000071


	//   ....[18]....
        /*0074*/ 	.word	0x05000071


	//   ....[19]....
        /*0078*/ 	.word	0x05000071


	//----- nvinfo : EIATTR_COOP_GROUP_INSTR_OFFSETS
	.align		4
.L_1637:
        /*007c*/ 	.byte	0x04, 0x28
        /*007e*/ 	.short	(.L_1639 - .L_1638)


	//   ....[0]....
.L_1638:
        /*0080*/ 	.word	0x000013f0


	//   ....[1]....
        /*0084*/ 	.word	0x00001400


	//   ....[2]....
        /*0088*/ 	.word	0x00001430


	//   ....[3]....
        /*008c*/ 	.word	0x00001440


	//   ....[4]....
        /*0090*/ 	.word	0x00001470


	//   ....[5]....
        /*0094*/ 	.word	0x00001480


	//   ....[6]....
        /*0098*/ 	.word	0x000014b0


	//   ....[7]....
        /*009c*/ 	.word	0x000014c0


	//   ....[8]....
        /*00a0*/ 	.word	0x000014f0


	//   ....[9]....
        /*00a4*/ 	.word	0x00001500


	//   ....[10]....
        /*00a8*/ 	.word	0x00002960


	//   ....[11]....
        /*00ac*/ 	.word	0x000029b0


	//   ....[12]....
        /*00b0*/ 	.word	0x00002a20


	//   ....[13]....
        /*00b4*/ 	.word	0x00002a80


	//   ....[14]....
        /*00b8*/ 	.word	0x00002af0


	//   ....[15]....
        /*00bc*/ 	.word	0x00002b50


	//   ....[16]....
        /*00c0*/ 	.word	0x00002bc0


	//   ....[17]....
        /*00c4*/ 	.word	0x00002c20


	//   ....[18]....
        /*00c8*/ 	.word	0x00002c90


	//   ....[19]....
        /*00cc*/ 	.word	0x00002cf0


	//----- nvinfo : EIATTR_EXIT_INSTR_OFFSETS
	.align		4
.L_1639:
        /*00d0*/ 	.byte	0x04, 0x1c
        /*00d2*/ 	.short	(.L_1641 - .L_1640)


	//   ....[0]....
.L_1640:
        /*00d4*/ 	.word	0x00002860


	//   ....[1]....
        /*00d8*/ 	.word	0x00002900


	//----- nvinfo : EIATTR_MAX_THREADS
	.align		4
.L_1641:
        /*00dc*/ 	.byte	0x04, 0x05
        /*00de*/ 	.short	(.L_1643 - .L_1642)
.L_1642:
        /*00e0*/ 	.word	0x00000080
        /*00e4*/ 	.word	0x00000001
        /*00e8*/ 	.word	0x00000001


	//----- nvinfo : EIATTR_CRS_STACK_SIZE
	.align		4
.L_1643:
        /*00ec*/ 	.byte	0x04, 0x1e
        /*00ee*/ 	.short	(.L_1645 - .L_1644)
.L_1644:
        /*00f0*/ 	.word	0x00000000


	//----- nvinfo : EIATTR_CBANK_PARAM_SIZE
	.align		4
.L_1645:
        /*00f4*/ 	.byte	0x03, 0x19
        /*00f6*/ 	.short	0x0128


	//----- nvinfo : EIATTR_PARAM_CBANK
	.align		4
        /*00f8*/ 	.byte	0x04, 0x0a
        /*00fa*/ 	.short	(.L_1647 - .L_1646)
	.align		4
.L_1646:
        /*00fc*/ 	.word	index@(.nv.constant0._ZN10layer_norm13ln_bwd_kernelINS_13Kernel_traitsI6__halfS2_S2_S2_fjLj1536ELj1ELj1ELj4ELj8ENS_18Kernel_traits_baseILj1536ES2_S2_S2_S2_fjLj128EEEEELb0ELb1ELb0ELb0EEEvNS_9BwdParamsE)
        /*0100*/ 	.short	0x0210
        /*0102*/ 	.short	0x0128


	//----- nvinfo : EIATTR_SW_WAR
	.align		4
.L_1647:
        /*0104*/ 	.byte	0x04, 0x36
        /*0106*/ 	.short	(.L_1649 - .L_1648)
.L_1648:
        /*0108*/ 	.word	0x00000008
.L_1649:


//--------------------- .nv.info._ZN10layer_norm13ln_bwd_kernelINS_13Kernel_traitsI6__halfS2_S2_S2_fjLj1536ELj1ELj1ELj4ELj8ENS_18Kernel_traits_baseILj1536ES2_S2_S2_S2_fjLj128EEEEELb0ELb1ELb0ELb1EEEvNS_9BwdParamsE --------------------------
	.section	.nv.info._ZN10layer_norm13ln_bwd_kernelINS_13Kernel_traitsI6__halfS2_S2_S2_fjLj1536ELj1ELj1ELj4ELj8ENS_18Kernel_traits_baseILj1536ES2_S2_S2_S2_fjLj128EEEEELb0ELb1ELb0ELb1EEEvNS_9BwdParamsE,"",@"SHT_CUDA_INFO"
	.sectionflags	@""
	.align	4


	//----- nvinfo : EIATTR_CUDA_API_VERSION
	.align		4
        /*0000*/ 	.byte	0x04, 0x37
        /*0002*/ 	.short	(.L_1651 - .L_1650)
.L_1650:
        /*0004*/ 	.word	0x00000082


	//----- nvinfo : EIATTR_KPARAM_INFO
	.align		4
.L_1651:
        /*0008*/ 	.byte	0x04, 0x17
        /*000a*/ 	.short	(.L_1653 - .L_1652)
.L_1652:
        /*000c*/ 	.word	0x00000000
        /*0010*/ 	.short	0x0000
        /*0012*/ 	.short	0x0000
        /*0014*/ 	.byte	0x00, 0xf0, 0xa1, 0x04


	//----- nvinfo : EIATTR_SPARSE_MMA_MASK
	.align		4
.L_1653:
        /*0018*/ 	.byte	0x03, 0x50
        /*001a*/ 	.short	0x0000


	//----- nvinfo : EIATTR_MAXREG_COUNT
	.align		4
        /*001c*/ 	.byte	0x03, 0x1b
        /*001e*/ 	.short	0x00ff


	//----- nvinfo : EIATTR_NUM_BARRIERS
	.align		4
        /*0020*/ 	.byte	0x02, 0x4c
        /*0022*/ 	.byte	0x01
	.zero		1


	//----- nvinfo : EIATTR_MERCURY_ISA_VERSION
	.align		4
        /*0024*/ 	.byte	0x03, 0x5f
        /*0026*/ 	.short	0x0101


	//----- nvinfo : EIATTR_COOP_GROUP_MASK_REGIDS
	.align		4
        /*0028*/ 	.byte	0x04, 0x29
        /*002a*/ 	.short	(.L_1655 - .L_1654)


	//   ....[0]....
.L_1654:
        /*002c*/ 	.word	0xffffffff


	//   ....[1]....
        /*0030*/ 	.word	0xffffffff


	//   ....[2]....
        /*0034*/ 	.word	0xffffffff


	//   ....[3]....
        /*0038*/ 	.word	0xffffffff


	//   ....[4]....
        /*003c*/ 	.word	0xffffffff


	//   ....[5]....
        /*0040*/ 	.word	0xffffffff


	//   ....[6]....
        /*0044*/ 	.word	0xffffffff


	//   ....[7]....
        /*0048*/ 	.word	0xffffffff


	//   ....[8]....
        /*004c*/ 	.word	0xffffffff


	//   ....[9]....
        /*0050*/ 	.word	0xffffffff


	//   ....[10]....
        /*0054*/ 	.word	0x0500006a


	//   ....[11]....
        /*0058*/ 	.word	0x0500006a


	//   ....[12]....
        /*005c*/ 	.word	0x0500006a


	//   ....[13]....
        /*0060*/ 	.word	0x0500006a


	//   ....[14]....
        /*0064*/ 	.word	0x0500006a


	//   ....[15]....
        /*0068*/ 	.word	0x0500006a


	//   ....[16]....
        /*006c*/ 	.word	0x0500006a


	//   ....[17]....
        /*0070*/ 	.word	0x0500006a


	//   ....[18]....
        /*0074*/ 	.word	0x0500006a


	//   ....[19]....
        /*0078*/ 	.word	0x0500006a


	//----- nvinfo : EIATTR_COOP_GROUP_INSTR_OFFSETS
	.align		4
.L_1655:
        /*007c*/ 	.byte	0x04, 0x28
        /*007e*/ 	.short	(.L_1657 - .L_1656)


	//   ....[0]....
.L_1656:
        /*0080*/ 	.word	0x000011d0


	//   ....[1]....
        /*0084*/ 	.word	0x000011e0


	//   ....[2]....
        /*0088*/ 	.word	0x00001210


	//   ....[3]....
        /*008c*/ 	.word	0x00001220


	//   ....[4]....
        /*0090*/ 	.word	0x00001250


	//   ....[5]....
        /*0094*/ 	.word	0x00001260


	//   ....[6]....
        /*0098*/ 	.word	0x00001290


	//   ....[7]....
        /*009c*/ 	.word	0x000012a0


	//   ....[8]....
        /*00a0*/ 	.word	0x000012d0


	//   ....[9]....
        /*00a4*/ 	.word	0x000012e0


	//   ....[10]....
        /*00a8*/ 	.word	0x000026e0


	//   ....[11]....
        /*00ac*/ 	.word	0x00002730


	//   ....[12]....
        /*00b0*/ 	.word	0x000027a0


	//   ....[13]....
        /*00b4*/ 	.word	0x00002800


	//   ....[14]....
        /*00b8*/ 	.word	0x00002870


	//   ....[15]....
        /*00bc*/ 	.word	0x000028d0


	//   ....[16]....
        /*00c0*/ 	.word	0x00002940


	//   ....[17]....
        /*00c4*/ 	.word	0x000029a0


	//   ....[18]....
        /*00c8*/ 	.word	0x00002a10


	//   ....[19]....
        /*00cc*/ 	.word	0x00002a70


	//----- nvinfo : EIATTR_EXIT_INSTR_OFFSETS
	.align		4
.L_1657:
        /*00d0*/ 	.byte	0x04, 0x1c
        /*00d2*/ 	.short	(.L_1659 - .L_1658)


	//   ....[0]....
.L_1658:
        /*00d4*/ 	.word	0x00002680


	//----- nvinfo : EIATTR_MAX_THREADS
	.align		4
.L_1659:
        /*00d8*/ 	.byte	0x04, 0x05
        /*00da*/ 	.short	(.L_1661 - .L_1660)
.L_1660:
        /*00dc*/ 	.word	0x00000080
        /*00e0*/ 	.word	0x00000001
        /*00e4*/ 	.word	0x00000001


	//----- nvinfo : EIATTR_CRS_STACK_SIZE
	.align		4
.L_1661:
        /*00e8*/ 	.byte	0x04, 0x1e
        /*00ea*/ 	.short	(.L_1663 - .L_1662)
.L_1662:
        /*00ec*/ 	.word	0x00000000


	//----- nvinfo : EIATTR_CBANK_PARAM_SIZE
	.align		4
.L_1663:
        /*00f0*/ 	.byte	0x03, 0x19
        /*00f2*/ 	.short	0x0128


	//----- nvinfo : EIATTR_PARAM_CBANK
	.align		4
        /*00f4*/ 	.byte	0x04, 0x0a
        /*00f6*/ 	.short	(.L_1665 - .L_1664)
	.align		4
.L_1664:
        /*00f8*/ 	.word	index@(.nv.constant0._ZN10layer_norm13ln_bwd_kernelINS_13Kernel_traitsI6__halfS2_S2_S2_fjLj1536ELj1ELj1ELj4ELj8ENS_18Kernel_traits_baseILj1536ES2_S2_S2_S2_fjLj128EEEEELb0ELb1ELb0ELb1EEEvNS_9BwdParamsE)
        /*00fc*/ 	.short	0x0210
        /*00fe*/ 	.short	0x0128


	//----- nvinfo : EIATTR_SW_WAR
	.align		4
.L_1665:
        /*0100*/ 	.byte	0x04, 0x36
        /*0102*/ 	.short	(.L_1667 - .L_1666)
.L_1666:
        /*0104*/ 	.word	0x00000008
.L_1667:


//--------------------- .nv.info._ZN10layer_norm13ln_bwd_kernelINS_13Kernel_traitsI6__halfS2_S2_S2_fjLj1536ELj1ELj1ELj4ELj8ENS_18Kernel_traits_baseILj1536ES2_S2_S2_S2_fjLj128EEEEELb0ELb1ELb1ELb0EEEvNS_9BwdParamsE --------------------------
	.section	.nv.info._ZN10layer_norm13ln_bwd_kernelINS_13Kernel_traitsI6__halfS2_S2_S2_fjLj1536ELj1ELj1ELj4ELj8ENS_18Kernel_traits_baseILj1536ES2_S2_S2_S2_fjLj128EEEEELb0ELb1ELb1ELb0EEEvNS_9BwdParamsE,"",@"SHT_CUDA_INFO"
	.sectionflags	@""
	.align	4


	//----- nvinfo : EIATTR_CUDA_API_VERSION
	.align		4
        /*0000*/ 	.byte	0x04, 0x37
        /*0002*/ 	.short	(.L_1669 - .L_1668)
.L_1668:
        /*0004*/ 	.word	0x00000082


	//----- nvinfo : EIATTR_KPARAM_INFO
	.align		4
.L_1669:
        /*0008*/ 	.byte	0x04, 0x17
        /*000a*/ 	.short	(.L_1671 - .L_1670)
.L_1670:
        /*000c*/ 	.word	0x00000000
        /*0010*/ 	.short	0x0000
        /*0012*/ 	.short	0x0000
        /*0014*/ 	.byte	0x00, 0xf0, 0xa1, 0x04


	//----- nvinfo : EIATTR_SPARSE_MMA_MASK
	.align		4
.L_1671:
        /*0018*/ 	.byte	0x03, 0x50
        /*001a*/ 	.short	0x0000


	//----- nvinfo : EIATTR_MAXREG_COUNT
	.align		4
        /*001c*/ 	.byte	0x03, 0x1b
        /*001e*/ 	.short	0x00ff


	//----- nvinfo : EIATTR_NUM_BARRIERS
	.align		4
        /*0020*/ 	.byte	0x02, 0x4c
        /*0022*/ 	.byte	0x01
	.zero		1


	//----- nvinfo : EIATTR_MERCURY_ISA_VERSION
	.align		4
        /*0024*/ 	.byte	0x03, 0x5f
        /*0026*/ 	.short	0x0101


	//----- nvinfo : EIATTR_COOP_GROUP_MASK_REGIDS
	.align		4
        /*0028*/ 	.byte	0x04, 0x29
        /*002a*/ 	.short	(.L_1673 - .L_1672)


	//   ....[0]....
.L_1672:
        /*002c*/ 	.word	0xffffffff


	//   ....[1]....
        /*0030*/ 	.word	0xffffffff


	//   ....[2]....
        /*0034*/ 	.word	0xffffffff


	//   ....[3]....
        /*0038*/ 	.word	0xffffffff


	//   ....[4]....
        /*003c*/ 	.word	0xffffffff


	//   ....[5]....
        /*0040*/ 	.word	0xffffffff


	//   ....[6]....
        /*0044*/ 	.word	0xffffffff


	//   ....[7]....
        /*0048*/ 	.word	0xffffffff


	//   ....[8]....
        /*004c*/ 	.word	0xffffffff


	//   ....[9]....
        /*0050*/ 	.word	0xffffffff


	//   ....[10]....
        /*0054*/ 	.word	0x0500003c


	//   ....[11]....
        /*0058*/ 	.word	0x0500003c


	//   ....[12]....
        /*005c*/ 	.word	0x0500003c


	//   ....[13]....
        /*0060*/ 	.word	0x0500003c


	//   ....[14]....
        /*0064*/ 	.word	0x0500003c


	//   ....[15]....
        /*0068*/ 	.word	0x0500003c


	//   ....[16]....
        /*006c*/ 	.word	0x0500003c


	//   ....[17]....
        /*0070*/ 	.word	0x0500003c


	//   ....[18]....
        /*0074*/ 	.word	0x0500003c


	//   ....[19]....
        /*0078*/ 	.word	0x0500003c


	//----- nvinfo : EIATTR_COOP_GROUP_INSTR_OFFSETS
	.align		4
.L_1673:
        /*007c*/ 	.byte	0x04, 0x28
        /*007e*/ 	.short	(.L_1675 - .L_1674)


	//   ....[0]....
.L_1674:
        /*0080*/ 	.word	0x00001620


	//   ....[1]....
        /*0084*/ 	.word	0x00001630


	//   ....[2]....
        /*0088*/ 	.word	0x00001660


	//   ....[3]....
        /*008c*/ 	.word	0x00001670


	//   ....[4]....
        /*0090*/ 	.word	0x000016a0


	//   ....[5]....
        /*0094*/ 	.word	0x000016b0


	//   ....[6]....
        /*0098*/ 	.word	0x000016e0


	//   ....[7]....
        /*009c*/ 	.word	0x000016f0


	//   ....[8]....
        /*00a0*/ 	.word	0x00001720


	//   ....[9]....
        /*00a4*/ 	.word	0x00001730


	//   ....[10]....
        /*00a8*/ 	.word	0x00003510


	//   ....[11]....
        /*00ac*/ 	.word	0x00003560


	//   ....[12]....
        /*00b0*/ 	.word	0x000035c0


	//   ....[13]....
        /*00b4*/ 	.word	0x00003620


	//   ....[14]....
        /*00b8*/ 	.word	0x00003680


	//   ....[15]....
        /*00bc*/ 	.word	0x000036e0


	//   ....[16]....
        /*00c0*/ 	.word	0x00003740


	//   ....[17]....
        /*00c4*/ 	.word	0x000037a0


	//   ....[18]....
        /*00c8*/ 	.word	0x00003800


	//   ....[19]....
        /*00cc*/ 	.word	0x00003860


	//----- nvinfo : EIATTR_EXIT_INSTR_OFFSETS
	.align		4
.L_1675:
        /*00d0*/ 	.byte	0x04, 0x1c
        /*00d2*/ 	.short	(.L_1677 - .L_1676)


	//   ....[0]....
.L_1676:
        /*00d4*/ 	.word	0x00003420


	//   ....[1]....
        /*00d8*/ 	.word	0x000034c0


	//----- nvinfo : EIATTR_MAX_THREADS
	.align		4
.L_1677:
        /*00dc*/ 	.byte	0x04, 0x05
        /*00de*/ 	.short	(.L_1679 - .L_1678)
.L_1678:
        /*00e0*/ 	.word	0x00000080
        /*00e4*/ 	.word	0x00000001
        /*00e8*/ 	.word	0x00000001


	//----- nvinfo : EIATTR_CRS_STACK_SIZE
	.align		4
.L_1679:
        /*00ec*/ 	.byte	0x04, 0x1e
        /*00ee*/ 	.short	(.L_1681 - .L_1680)
.L_1680:
        /*00f0*/ 	.word	0x00000000


	//----- nvinfo : EIATTR_CBANK_PARAM_SIZE
	.align		4
.L_1681:
        /*00f4*/ 	.byte	0x03, 0x19
        /*00f6*/ 	.short	0x0128


	//----- nvinfo : EIATTR_PARAM_CBANK
	.align		4
        /*00f8*/ 	.byte	0x04, 0x0a
        /*00fa*/ 	.short	(.L_1683 - .L_1682)
	.align		4
.L_1682:
        /*00fc*/ 	.word	index@(.nv.constant0._ZN10layer_norm13ln_bwd_kernelINS_13Kernel_traitsI6__halfS2_S2_S2_fjLj1536ELj1ELj1ELj4ELj8ENS_18Kernel_traits_baseILj1536ES2_S2_S2_S2_fjLj128EEEEELb0ELb1ELb1ELb0EEEvNS_9BwdParamsE)
        /*0100*/ 	.short	0x0210
        /*0102*/ 	.short	0x0128


	//----- nvinfo : EIATTR_SW_WAR
	.align		4
.L_1683:
        /*0104*/ 	.byte	0x04, 0x36
        /*0106*/ 	.short	(.L_1685 - .L_1684)
.L_1684:
        /*0108*/ 	.word	0x00000008
.L_1685:


//--------------------- .nv.info._ZN10layer_norm13ln_bwd_kernelINS_13Kernel_traitsI6__halfS2_S2_S2_fjLj1536ELj1ELj1ELj4ELj8ENS_18Kernel_traits_baseILj1536ES2_S2_S2_S2_fjLj128EEEEELb0ELb1ELb1ELb1EEEvNS_9BwdParamsE --------------------------
	.section	.nv.info._ZN10layer_norm13ln_bwd_kernelINS_13Kernel_traitsI6__halfS2_S2_S2_fjLj1536ELj1ELj1ELj4ELj8ENS_18Kernel_traits_baseILj1536ES2_S2_S2_S2_fjLj128EEEEELb0ELb1ELb1ELb1EEEvNS_9BwdParamsE,"",@"SHT_CUDA_INFO"
	.sectionflags	@""
	.align	4


	//----- nvinfo : EIATTR_CUDA_API_VERSION
	.align		4
        /*0000*/ 	.byte	0x04, 0x37
        /*0002*/ 	.short	(.L_1687 - .L_1686)
.L_1686:
        /*0004*/ 	.word	0x00000082


	//----- nvinfo : EIATTR_KPARAM_INFO
	.align		4
.L_1687:
        /*0008*/ 	.byte	0x04, 0x17
        /*000a*/ 	.short	(.L_1689 - .L_1688)
.L_1688:
        /*000c*/ 	.word	0x00000000
        /*0010*/ 	.short	0x0000
        /*0012*/ 	.short	0x0000
        /*0014*/ 	.byte	0x00, 0xf0, 0xa1, 0x04


	//----- nvinfo : EIATTR_SPARSE_MMA_MASK
	.align		4
.L_1689:
        /*0018*/ 	.byte	0x03, 0x50
        /*001a*/ 	.short	0x0000


	//----- nvinfo : EIATTR_MAXREG_COUNT
	.align		4
        /*001c*/ 	.byte	0x03, 0x1b
        /*001e*/ 	.short	0x00ff


	//----- nvinfo : EIATTR_NUM_BARRIERS
	.align		4
        /*0020*/ 	.byte	0x02, 0x4c
        /*0022*/ 	.byte	0x01
	.zero		1


	//----- nvinfo : EIATTR_MERCURY_ISA_VERSION
	.align		4
        /*0024*/ 	.byte	0x03, 0x5f
        /*0026*/ 	.short	0x0101


	//----- nvinfo : EIATTR_COOP_GROUP_MASK_REGIDS
	.align		4
        /*0028*/ 	.byte	0x04, 0x29
        /*002a*/ 	.short	(.L_1691 - .L_1690)


	//   ....[0]....
.L_1690:
        /*002c*/ 	.word	0xffffffff


	//   ....[1]....
        /*0030*/ 	.word	0xffffffff


	//   ....[2]....
        /*0034*/ 	.word	0xffffffff


	//   ....[3]....
        /*0038*/ 	.word	0xffffffff


	//   ....[4]....
        /*003c*/ 	.word	0xffffffff


	//   ....[5]....
        /*0040*/ 	.word	0xffffffff


	//   ....[6]....
        /*0044*/ 	.word	0xffffffff


	//   ....[7]....
        /*0048*/ 	.word	0xffffffff


	//   ....[8]....
        /*004c*/ 	.word	0xffffffff


	//   ....[9]....
        /*0050*/ 	.word	0xffffffff


	//   ....[10]....
        /*0054*/ 	.word	0x0500003c


	//   ....[11]....
        /*0058*/ 	.word	0x0500003c


	//   ....[12]....
        /*005c*/ 	.word	0x0500003c


	//   ....[13]....
        /*0060*/ 	.word	0x0500003c


	//   ....[14]....
        /*0064*/ 	.word	0x0500003c


	//   ....[15]....
        /*0068*/ 	.word	0x0500003c


	//   ....[16]....
        /*006c*/ 	.word	0x0500003c


	//   ....[17]....
        /*0070*/ 	.word	0x0500003c


	//   ....[18]....
        /*0074*/ 	.word	0x0500003c


	//   ....[19]....
        /*0078*/ 	.word	0x0500003c


	//----- nvinfo : EIATTR_COOP_GROUP_INSTR_OFFSETS
	.align		4
.L_1691:
        /*007c*/ 	.byte	0x04, 0x28
        /*007e*/ 	.short	(.L_1693 - .L_1692)


	//   ....[0]....
.L_1692:
        /*0080*/ 	.word	0x00001300


	//   ....[1]....
        /*0084*/ 	.word	0x00001310


	//   ....[2]....
        /*0088*/ 	.word	0x00001340


	//   ....[3]....
        /*008c*/ 	.word	0x00001350


	//   ....[4]....
        /*0090*/ 	.word	0x00001380


	//   ....[5]....
        /*0094*/ 	.word	0x00001390


	//   ....[6]....
        /*0098*/ 	.word	0x000013c0


	//   ....[7]....
        /*009c*/ 	.word	0x000013d0


	//   ....[8]....
        /*00a0*/ 	.word	0x00001400


	//   ....[9]....
        /*00a4*/ 	.word	0x00001410


	//   ....[10]....
        /*00a8*/ 	.word	0x00002ed0


	//   ....[11]....
        /*00ac*/ 	.word	0x00002f20


	//   ....[12]....
        /*00b0*/ 	.word	0x00002f80


	//   ....[13]....
        /*00b4*/ 	.word	0x00002fe0


	//   ....[14]....
        /*00b8*/ 	.word	0x00003040


	//   ....[15]....
        /*00bc*/ 	.word	0x000030a0


	//   ....[16]....
        /*00c0*/ 	.word	0x00003100


	//   ....[17]....
        /*00c4*/ 	.word	0x00003160


	//   ....[18]....
        /*00c8*/ 	.word	0x000031c0


	//   ....[19]....
        /*00cc*/ 	.word	0x00003220


	//----- nvinfo : EIATTR_EXIT_INSTR_OFFSETS
	.align		4
.L_1693:
        /*00d0*/ 	.byte	0x04, 0x1c
        /*00d2*/ 	.short	(.L_1695 - .L_1694)


	//   ....[0]....
.L_1694:
        /*00d4*/ 	.word	0x00002e70


	//----- nvinfo : EIATTR_MAX_THREADS
	.align		4
.L_1695:
        /*00d8*/ 	.byte	0x04, 0x05
        /*00da*/ 	.short	(.L_1697 - .L_1696)
.L_1696:
        /*00dc*/ 	.word	0x00000080
        /*00e0*/ 	.word	0x00000001
        /*00e4*/ 	.word	0x00000001


	//----- nvinfo : EIATTR_CRS_STACK_SIZE
	.align		4
.L_1697:
        /*00e8*/ 	.byte	0x04, 0x1e
        /*00ea*/ 	.short	(.L_1699 - .L_1698)
.L_1698:
        /*00ec*/ 	.word	0x00000000


	//----- nvinfo : EIATTR_CBANK_PARAM_SIZE
	.align		4
.L_1699:
        /*00f0*/ 	.byte	0x03, 0x19
        /*00f2*/ 	.short	0x0128


	//----- nvinfo : EIATTR_PARAM_CBANK
	.align		4
        /*00f4*/ 	.byte	0x04, 0x0a
        /*00f6*/ 	.short	(.L_1701 - .L_1700)
	.align		4
.L_1700:
        /*00f8*/ 	.word	index@(.nv.constant0._ZN10layer_norm13ln_bwd_kernelINS_13Kernel_traitsI6__halfS2_S2_S2_fjLj1536ELj1ELj1ELj4ELj8ENS_18Kernel_traits_baseILj1536ES2_S2_S2_S2_fjLj128EEEEELb0ELb1ELb1ELb1EEEvNS_9BwdParamsE)
        /*00fc*/ 	.short	0x0210
        /*00fe*/ 	.short	0x0128


	//----- nvinfo : EIATTR_SW_WAR
	.align		4
.L_1701:
        /*0100*/ 	.byte	0x04, 0x36
        /*0102*/ 	.short	(.L_1703 - .L_1702)
.L_1702:
        /*0104*/ 	.word	0x00000008
.L_1703:


//--------------------- .nv.info._ZN10layer_norm13ln_bwd_kernelINS_13Kernel_traitsI6__halfS2_S2_S2_fjLj1536ELj1ELj1ELj4ELj8ENS_18Kernel_traits_baseILj1536ES2_S2_S2_S2_fjLj128EEEEELb1ELb0ELb0ELb0EEEvNS_9BwdParamsE --------------------------
	.section	.nv.info._ZN10layer_norm13ln_bwd_kernelINS_13Kernel_traitsI6__halfS2_S2_S2_fjLj1536ELj1ELj1ELj4ELj8ENS_18Kernel_traits_baseILj1536ES2_S2_S2_S2_fjLj128EEEEELb1ELb0ELb0ELb0EEEvNS_9BwdParamsE,"",@"SHT_CUDA_INFO"
	.sectionflags	@""
	.align	4


	//----- nvinfo : EIATTR_CUDA_API_VERSION
	.align		4
        /*0000*/ 	.byte	0x04, 0x37
        /*0002*/ 	.short	(.L_1705 - .L_1704)
.L_1704:
        /*0004*/ 	.word	0x00000082


	//----- nvinfo : EIATTR_KPARAM_INFO
	.align		4
.L_1705:
        /*0008*/ 	.byte	0x04, 0x17
        /*000a*/ 	.short	(.L_1707 - .L_1706)
.L_1706:
        /*000c*/ 	.word	0x00000000
        /*0010*/ 	.short	0x0000
        /*0012*/ 	.short	0x0000
        /*0014*/ 	.byte	0x00, 0xf0, 0xa1, 0x04


	//----- nvinfo : EIATTR_SPARSE_MMA_MASK
	.align		4
.L_1707:
        /*0018*/ 	.byte	0x03, 0x50
        /*001a*/ 	.short	0x0000


	//----- nvinfo : EIATTR_MAXREG_COUNT
	.align		4
        /*001c*/ 	.byte	0x03, 0x1b
        /*001e*/ 	.short	0x00ff


	//----- nvinfo : EIATTR_NUM_BARRIERS
	.align		4
        /*0020*/ 	.byte	0x02, 0x4c
        /*0022*/ 	.byte	0x01
	.zero		1


	//----- nvinfo : EIATTR_MERCURY_ISA_VERSION
	.align		4
        /*0024*/ 	.byte	0x03, 0x5f
        /*0026*/ 	.short	0x0101


	//----- nvinfo : EIATTR_COOP_GROUP_MASK_REGIDS
	.align		4
        /*0028*/ 	.byte	0x04, 0x29
        /*002a*/ 	.short	(.L_1709 - .L_1708)


	//   ....[0]....
.L_1708:
        /*002c*/ 	.word	0xffffffff


	//   ....[1]....
        /*0030*/ 	.word	0xffffffff


	//   ....[2]....
        /*0034*/ 	.word	0xffffffff


	//   ....[3]....
        /*0038*/ 	.word	0xffffffff


	//   ....[4]....
        /*003c*/ 	.word	0xffffffff


	//   ....[5]....
        /*0040*/ 	.word	0xffffffff


	//   ....[6]....
        /*0044*/ 	.word	0xffffffff


	//   ....[7]....
        /*0048*/ 	.word	0xffffffff


	//   ....[8]....
        /*004c*/ 	.word	0xffffffff


	//   ....[9]....
        /*0050*/ 	.word	0xffffffff


	//   ....[10]....
        /*0054*/ 	.word	0x0500002c


	//   ....[11]....
        /*0058*/ 	.word	0x0500002c


	//   ....[12]....
        /*005c*/ 	.word	0x0500002c


	//   ....[13]....
        /*0060*/ 	.word	0x0500002c


	//   ....[14]....
        /*0064*/ 	.word	0x0500002c


	//   ....[15]....
        /*0068*/ 	.word	0x0500002c


	//   ....[16]....
        /*006c*/ 	.word	0x0500002c


	//   ....[17]....
        /*0070*/ 	.word	0x0500002c


	//   ....[18]....
        /*0074*/ 	.word	0x0500002c


	//   ....[19]....
        /*0078*/ 	.word	0x0500002c


	//----- nvinfo : EIATTR_COOP_GROUP_INSTR_OFFSETS
	.align		4
.L_1709:
        /*007c*/ 	.byte	0x04, 0x28
        /*007e*/ 	.short	(.L_1711 - .L_1710)


	//   ....[0]....
.L_1710:
        /*0080*/ 	.word	0x00001210


	//   ....[1]....
        /*0084*/ 	.word	0x00001220


	//   ....[2]....
        /*0088*/ 	.word	0x00001250


	//   ....[3]....
        /*008c*/ 	.word	0x00001260


	//   ....[4]....
        /*0090*/ 	.word	0x00001290


	//   ....[5]....
        /*0094*/ 	.word	0x000012a0


	//   ....[6]....
        /*0098*/ 	.word	0x000012d0


	//   ....[7]....
        /*009c*/ 	.word	0x000012e0


	//   ....[8]....
        /*00a0*/ 	.word	0x00001310


	//   ....[9]....
        /*00a4*/ 	.word	0x00001320


	//   ....[10]....
        /*00a8*/ 	.word	0x00002590


	//   ....[11]....
        /*00ac*/ 	.word	0x000025e0


	//   ....[12]....
        /*00b0*/ 	.word	0x00002640


	//   ....[13]....
        /*00b4*/ 	.word	0x000026a0


	//   ....[14]....
        /*00b8*/ 	.word	0x00002700


	//   ....[15]....
        /*00bc*/ 	.word	0x00002760


	//   ....[16]....
        /*00c0*/ 	.word	0x000027c0


	//   ....[17]....
        /*00c4*/ 	.word	0x00002820


	//   ....[18]....
        /*00c8*/ 	.word	0x00002880


	//   ....[19]....
        /*00cc*/ 	.word	0x000028e0


	//----- nvinfo : EIATTR_EXIT_INSTR_OFFSETS
	.align		4
.L_1711:
        /*00d0*/ 	.byte	0x04, 0x1c
        /*00d2*/ 	.short	(.L_1713 - .L_1712)


	//   ....[0]....
.L_1712:
        /*00d4*/ 	.word	0x000024c0


	//   ....[1]....
        /*00d8*/ 	.word	0x00002540


	//----- nvinfo : EIATTR_MAX_THREADS
	.align		4
.L_1713:
        /*00dc*/ 	.byte	0x04, 0x05
        /*00de*/ 	.short	(.L_1715 - .L_1714)
.L_1714:
        /*00e0*/ 	.word	0x00000080
        /*00e4*/ 	.word	0x00000001
        /*00e8*/ 	.word	0x00000001


	//----- nvinfo : EIATTR_CRS_STACK_SIZE
	.align		4
.L_1715:
        /*00ec*/ 	.byte	0x04, 0x1e
        /*00ee*/ 	.short	(.L_1717 - .L_1716)
.L_1716:
        /*00f0*/ 	.word	0x00000000


	//----- nvinfo : EIATTR_CBANK_PARAM_SIZE
	.align		4
.L_1717:
        /*00f4*/ 	.byte	0x03, 0x19
        /*00f6*/ 	.short	0x0128


	//----- nvinfo : EIATTR_PARAM_CBANK
	.align		4
        /*00f8*/ 	.byte	0x04, 0x0a
        /*00fa*/ 	.short	(.L_1719 - .L_1718)
	.align		4
.L_1718:
        /*00fc*/ 	.word	index@(.nv.constant0._ZN10layer_norm13ln_bwd_kernelINS_13Kernel_traitsI6__halfS2_S2_S2_fjLj1536ELj1ELj1ELj4ELj8ENS_18Kernel_traits_baseILj1536ES2_S2_S2_S2_fjLj128EEEEELb1ELb0ELb0ELb0EEEvNS_9BwdParamsE)
        /*0100*/ 	.short	0x0210
        /*0102*/ 	.short	0x0128


	//----- nvinfo : EIATTR_SW_WAR
	.align		4
.L_1719:
        /*0104*/ 	.byte	0x04, 0x36
        /*0106*/ 	.short	(.L_1721 - .L_1720)
.L_1720:
        /*0108*/ 	.word	0x00000008
.L_1721:


//--------------------- .nv.info._ZN10layer_norm13ln_bwd_kernelINS_13Kernel_traitsI6__halfS2_S2_S2_fjLj1536ELj1ELj1ELj4ELj8ENS_18Kernel_traits_baseILj1536ES2_S2_S2_S2_fjLj128EEEEELb1ELb0ELb0ELb1EEEvNS_9BwdParamsE --------------------------
	.section	.nv.info._ZN10layer_norm13ln_bwd_kernelINS_13Kernel_traitsI6__halfS2_S2_S2_fjLj1536ELj1ELj1ELj4ELj8ENS_18Kernel_traits_baseILj1536ES2_S2_S2_S2_fjLj128EEEEELb1ELb0ELb0ELb1EEEvNS_9BwdParamsE,"",@"SHT_CUDA_INFO"
	.sectionflags	@""
	.align	4


	//----- nvinfo : EIATTR_CUDA_API_VERSION
	.align		4
        /*0000*/ 	.byte	0x04, 0x37
        /*0002*/ 	.short	(.L_1723 - .L_1722)
.L_1722:
        /*0004*/ 	.word	0x00000082


	//----- nvinfo : EIATTR_KPARAM_INFO
	.align		4
.L_1723:
        /*0008*/ 	.byte	0x04, 0x17
        /*000a*/ 	.short	(.L_1725 - .L_1724)
.L_1724:
        /*000c*/ 	.word	0x00000000
        /*0010*/ 	.short	0x0000
        /*0012*/ 	.short	0x0000
        /*0014*/ 	.byte	0x00, 0xf0, 0xa1, 0x04


	//----- nvinfo : EIATTR_SPARSE_MMA_MASK
	.align		4
.L_1725:
        /*0018*/ 	.byte	0x03, 0x50
        /*001a*/ 	.short	0x0000


	//----- nvinfo : EIATTR_MAXREG_COUNT
	.align		4
        /*001c*/ 	.byte	0x03, 0x1b
        /*001e*/ 	.short	0x00ff


	//----- nvinfo : EIATTR_NUM_BARRIERS
	.align		4
        /*0020*/ 	.byte	0x02, 0x4c
        /*0022*/ 	.byte	0x01
	.zero		1


	//----- nvinfo : EIATTR_MERCURY_ISA_VERSION
	.align		4
        /*0024*/ 	.byte	0x03, 0x5f
        /*0026*/ 	.short	0x0101


	//----- nvinfo : EIATTR_COOP_GROUP_MASK_REGIDS
	.align		4
        /*0028*/ 	.byte	0x04, 0x29
        /*002a*/ 	.short	(.L_1727 - .L_1726)


	//   ....[0]....
.L_1726:
        /*002c*/ 	.word	0xffffffff


	//   ....[1]....
        /*0030*/ 	.word	0xffffffff


	//   ....[2]....
        /*0034*/ 	.word	0xffffffff


	//   ....[3]....
        /*0038*/ 	.word	0xffffffff


	//   ....[4]....
        /*003c*/ 	.word	0xffffffff


	//   ....[5]....
        /*0040*/ 	.word	0xffffffff


	//   ....[6]....
        /*0044*/ 	.word	0xffffffff


	//   ....[7]....
        /*0048*/ 	.word	0xffffffff


	//   ....[8]....
        /*004c*/ 	.word	0xffffffff


	//   ....[9]....
        /*0050*/ 	.word	0xffffffff


	//   ....[10]....
        /*0054*/ 	.word	0x05000018


	//   ....[11]....
        /*0058*/ 	.word	0x05000018


	//   ....[12]....
        /*005c*/ 	.word	0x05000018


	//   ....[13]....
        /*0060*/ 	.word	0x05000018


	//   ....[14]....
        /*0064*/ 	.word	0x05000018


	//   ....[15]....
        /*0068*/ 	.word	0x05000018


	//   ....[16]....
        /*006c*/ 	.word	0x05000018


	//   ....[17]....
        /*0070*/ 	.word	0x05000018


	//   ....[18]....
        /*0074*/ 	.word	0x05000018


	//   ....[19]....
        /*0078*/ 	.word	0x05000018


	//----- nvinfo : EIATTR_COOP_GROUP_INSTR_OFFSETS
	.align		4
.L_1727:
        /*007c*/ 	.byte	0x04, 0x28
        /*007e*/ 	.short	(.L_1729 - .L_1728)


	//   ....[0]....
.L_1728:
        /*0080*/ 	.word	0x00000fe0


	//   ....[1]....
        /*0084*/ 	.word	0x00000ff0


	//   ....[2]....
        /*0088*/ 	.word	0x00001020


	//   ....[3]....
        /*008c*/ 	.word	0x00001030


	//   ....[4]....
        /*0090*/ 	.word	0x00001060


	//   ....[5]....
        /*0094*/ 	.word	0x00001070


	//   ....[6]....
        /*0098*/ 	.word	0x000010a0


	//   ....[7]....
        /*009c*/ 	.word	0x000010b0


	//   ....[8]....
        /*00a0*/ 	.word	0x000010e0


	//   ....[9]....
        /*00a4*/ 	.word	0x000010f0


	//   ....[10]....
        /*00a8*/ 	.word	0x000022d0


	//   ....[11]....
        /*00ac*/ 	.word	0x00002340


	//   ....[12]....
        /*00b0*/ 	.word	0x000023c0


	//   ....[13]....
        /*00b4*/ 	.word	0x00002430


	//   ....[14]....
        /*00b8*/ 	.word	0x000024b0


	//   ....[15]....
        /*00bc*/ 	.word	0x00002520


	//   ....[16]....
        /*00c0*/ 	.word	0x000025a0


	//   ....[17]....
        /*00c4*/ 	.word	0x00002610


	//   ....[18]....
        /*00c8*/ 	.word	0x00002690


	//   ....[19]....
        /*00cc*/ 	.word	0x000026f0


	//----- nvinfo : EIATTR_EXIT_INSTR_OFFSETS
	.align		4
.L_1729:
        /*00d0*/ 	.byte	0x04, 0x1c
        /*00d2*/ 	.short	(.L_1731 - .L_1730)


	//   ....[0]....
.L_1730:
        /*00d4*/ 	.word	0x00002280


	//----- nvinfo : EIATTR_MAX_THREADS
	.align		4
.L_1731:
        /*00d8*/ 	.byte	0x04, 0x05
        /*00da*/ 	.short	(.L_1733 - .L_1732)
.L_1732:
        /*00dc*/ 	.word	0x00000080
        /*00e0*/ 	.word	0x00000001
        /*00e4*/ 	.word	0x00000001


	//----- nvinfo : EIATTR_CRS_STACK_SIZE
	.align		4
.L_1733:
        /*00e8*/ 	.byte	0x04, 0x1e
        /*00ea*/ 	.short	(.L_1735 - .L_1734)
.L_1734:
        /*00ec*/ 	.word	0x00000000


	//----- nvinfo : EIATTR_CBANK_PARAM_SIZE
	.align		4
.L_1735:
        /*00f0*/ 	.byte	0x03, 0x19
        /*00f2*/ 	.short	0x0128


	//----- nvinfo : EIATTR_PARAM_CBANK
	.align		4
        /*00f4*/ 	.byte	0x04, 0x0a
        /*00f6*/ 	.short	(.L_1737 - .L_1736)
	.align		4
.L_1736:
        /*00f8*/ 	.word	index@(.nv.constant0._ZN10layer_norm13ln_bwd_kernelINS_13Kernel_traitsI6__halfS2_S2_S2_fjLj1536ELj1ELj1ELj4ELj8ENS_18Kernel_traits_baseILj1536ES2_S2_S2_S2_fjLj128EEEEELb1ELb0ELb0ELb1EEEvNS_9BwdParamsE)
        /*00fc*/ 	.short	0x0210
        /*00fe*/ 	.short	0x0128


	//----- nvinfo : EIATTR_SW_WAR
	.align		4
.L_1737:
        /*0100*/ 	.byte	0x04, 0x36
        /*0102*/ 	.short	(.L_1739 - .L_1738)
.L_1738:
        /*0104*/ 	.word	0x00000008
.L_1739:


//--------------------- .nv.info._ZN10layer_norm22ln_bwd_finalize_kernelINS_22Kernel_traits_finalizeILj1536E6__halfS2_S2_S2_fjLb0ELj1024ELj4ENS_18Kernel_traits_baseILj1536ES2_S2_S2_S2_fjLj1024EEEEELb0ELb0EEEvNS_9BwdParamsE --------------------------
	.section	.nv.info._ZN10layer_norm22ln_bwd_finalize_kernelINS_22Kernel_traits_finalizeILj1536E6__halfS2_S2_S2_fjLb0ELj1024ELj4ENS_18Kernel_traits_baseILj1536ES2_S2_S2_S2_fjLj1024EEEEELb0ELb0EEEvNS_9BwdParamsE,"",@"SHT_CUDA_INFO"
	.sectionflags	@""
	.align	4


	//----- nvinfo : EIATTR_CUDA_API_VERSION
	.align		4
        /*0000*/ 	.byte	0x04, 0x37
        /*0002*/ 	.short	(.L_1741 - .L_1740)
.L_1740:
        /*0004*/ 	.word	0x00000082


	//----- nvinfo : EIATTR_KPARAM_INFO
	.align		4
.L_1741:
        /*0008*/ 	.byte	0x04, 0x17
        /*000a*/ 	.short	(.L_1743 - .L_1742)
.L_1742:
        /*000c*/ 	.word	0x00000000
        /*0010*/ 	.short	0x0000
        /*0012*/ 	.short	0x0000
        /*0014*/ 	.byte	0x00, 0xf0, 0xa1, 0x04


	//----- nvinfo : EIATTR_SPARSE_MMA_MASK
	.align		4
.L_1743:
        /*0018*/ 	.byte	0x03, 0x50
        /*001a*/ 	.short	0x0000


	//----- nvinfo : EIATTR_MAXREG_COUNT
	.align		4
        /*001c*/ 	.byte	0x03, 0x1b
        /*001e*/ 	.short	0x0040


	//----- nvinfo : EIATTR_NUM_BARRIERS
	.align		4
        /*0020*/ 	.byte	0x02, 0x4c
        /*0022*/ 	.byte	0x01
	.zero		1


	//----- nvinfo : EIATTR_MERCURY_ISA_VERSION
	.align		4
        /*0024*/ 	.byte	0x03, 0x5f
        /*0026*/ 	.short	0x0101


	//----- nvinfo : EIATTR_COOP_GROUP_MASK_REGIDS
	.align		4
        /*0028*/ 	.byte	0x04, 0x29
        /*002a*/ 	.short	(.L_1745 - .L_1744)


	//   ....[0]....
.L_1744:
        /*002c*/ 	.word	0xffffffff


	//   ....[1]....
        /*0030*/ 	.word	0xffffffff


	//   ....[2]....
        /*0034*/ 	.word	0xffffffff


	//   ....[3]....
        /*0038*/ 	.word	0xffffffff


	//   ....[4]....
        /*003c*/ 	.word	0xffffffff


	//   ....[5]....
        /*0040*/ 	.word	0xffffffff


	//   ....[6]....
        /*0044*/ 	.word	0xffffffff


	//   ....[7]....
        /*0048*/ 	.word	0xffffffff


	//   ....[8]....
        /*004c*/ 	.word	0xffffffff


	//   ....[9]....
        /*0050*/ 	.word	0xffffffff


	//   ....[10]....
        /*0054*/ 	.word	0x05000013


	//   ....[11]....
        /*0058*/ 	.word	0x05000013


	//   ....[12]....
        /*005c*/ 	.word	0x05000013


	//   ....[13]....
        /*0060*/ 	.word	0x05000013


	//   ....[14]....
        /*0064*/ 	.word	0x05000013


	//   ....[15]....
        /*0068*/ 	.word	0x05000013


	//   ....[16]....
        /*006c*/ 	.word	0x05000013


	//   ....[17]....
        /*0070*/ 	.word	0x05000013


	//   ....[18]....
        /*0074*/ 	.word	0x05000013


	//   ....[19]....
        /*0078*/ 	.word	0x05000013


	//----- nvinfo : EIATTR_COOP_GROUP_INSTR_OFFSETS
	.align		4
.L_1745:
        /*007c*/ 	.byte	0x04, 0x28
        /*007e*/ 	.short	(.L_1747 - .L_1746)


	//   ....[0]....
.L_1746:
        /*0080*/ 	.word	0x000008e0


	//   ....[1]....
        /*0084*/ 	.word	0x000008f0


	//   ....[2]....
        /*0088*/ 	.word	0x00000920


	//   ....[3]....
        /*008c*/ 	.word	0x00000930


	//   ....[4]....
        /*0090*/ 	.word	0x00000960


	//   ....[5]....
        /*0094*/ 	.word	0x00000970


	//   ....[6]....
        /*0098*/ 	.word	0x000009a0


	//   ....[7]....
        /*009c*/ 	.word	0x000009b0


	//   ....[8]....
        /*00a0*/ 	.word	0x000009e0


	//   ....[9]....
        /*00a4*/ 	.word	0x000009f0


	//   ....[10]....
        /*00a8*/ 	.word	0x00000c10


	//   ....[11]....
        /*00ac*/ 	.word	0x00000c80


	//   ....[12]....
        /*00b0*/ 	.word	0x00000cf0


	//   ....[13]....
        /*00b4*/ 	.word	0x00000d60


	//   ....[14]....
        /*00b8*/ 	.word	0x00000dd0


	//   ....[15]....
        /*00bc*/ 	.word	0x00000e30


	//   ....[16]....
        /*00c0*/ 	.word	0x00000ea0


	//   ....[17]....
        /*00c4*/ 	.word	0x00000f10


	//   ....[18]....
        /*00c8*/ 	.word	0x00000f80


	//   ....[19]....
        /*00cc*/ 	.word	0x00000ff0


	//----- nvinfo : EIATTR_EXIT_INSTR_OFFSETS
	.align		4
.L_1747:
        /*00d0*/ 	.byte	0x04, 0x1c
        /*00d2*/ 	.short	(.L_1749 - .L_1748)


	//   ....[0]....
.L_1748:
        /*00d4*/ 	.word	0x00000070


	//   ....[1]....
        /*00d8*/ 	.word	0x00000bb0


	//----- nvinfo : EIATTR_MAX_THREADS
	.align		4
.L_1749:
        /*00dc*/ 	.byte	0x04, 0x05
        /*00de*/ 	.short	(.L_1751 - .L_1750)
.L_1750:
        /*00e0*/ 	.word	0x00000400
        /*00e4*/ 	.word	0x00000001
        /*00e8*/ 	.word	0x00000001


	//----- nvinfo : EIATTR_CRS_STACK_SIZE
	.align		4
.L_1751:
        /*00ec*/ 	.byte	0x04, 0x1e
        /*00ee*/ 	.short	(.L_1753 - .L_1752)
.L_1752:
        /*00f0*/ 	.word	0x00000000


	//----- nvinfo : EIATTR_CBANK_PARAM_SIZE
	.align		4
.L_1753:
        /*00f4*/ 	.byte	0x03, 0x19
        /*00f6*/ 	.short	0x0128


	//----- nvinfo : EIATTR_PARAM_CBANK
	.align		4
        /*00f8*/ 	.byte	0x04, 0x0a
        /*00fa*/ 	.short	(.L_1755 - .L_1754)
	.align		4
.L_1754:
        /*00fc*/ 	.word	index@(.nv.constant0._ZN10layer_norm22ln_bwd_finalize_kernelINS_22Kernel_traits_finalizeILj1536E6__halfS2_S2_S2_fjLb0ELj1024ELj4ENS_18Kernel_traits_baseILj1536ES2_S2_S2_S2_fjLj1024EEEEELb0ELb0EEEvNS_9BwdParamsE)
        /*0100*/ 	.short	0x0210
        /*0102*/ 	.short	0x0128


	//----- nvinfo : EIATTR_SW_WAR
	.align		4
.L_1755:
        /*0104*/ 	.byte	0x04, 0x36
        /*0106*/ 	.short	(.L_1757 - .L_1756)
.L_1756:
        /*0108*/ 	.word	0x00000008
.L_1757:


//--------------------- .nv.info._ZN10layer_norm13ln_bwd_kernelINS_13Kernel_traitsI6__halfS2_S2_S2_fjLj1536ELj1ELj1ELj4ELj8ENS_18Kernel_traits_baseILj1536ES2_S2_S2_S2_fjLj128EEEEELb1ELb0ELb1ELb0EEEvNS_9BwdParamsE --------------------------
	.section	.nv.info._ZN10layer_norm13ln_bwd_kernelINS_13Kernel_traitsI6__halfS2_S2_S2_fjLj1536ELj1ELj1ELj4ELj8ENS_18Kernel_traits_baseILj1536ES2_S2_S2_S2_fjLj128EEEEELb1ELb0ELb1ELb0EEEvNS_9BwdParamsE,"",@"SHT_CUDA_INFO"
	.sectionflags	@""
	.align	4


	//----- nvinfo : EIATTR_CUDA_API_VERSION
	.align		4
        /*0000*/ 	.byte	0x04, 0x37
        /*0002*/ 	.short	(.L_1759 - .L_1758)
.L_1758:
        /*0004*/ 	.word	0x00000082


	//----- nvinfo : EIATTR_KPARAM_INFO
	.align		4
.L_1759:
        /*0008*/ 	.byte	0x04, 0x17
        /*000a*/ 	.short	(.L_1761 - .L_1760)
.L_1760:
        /*000c*/ 	.word	0x00000000
        /*0010*/ 	.short	0x0000
        /*0012*/ 	.short	0x0000
        /*0014*/ 	.byte	0x00, 0xf0, 0xa1, 0x04


	//----- nvinfo : EIATTR_SPARSE_MMA_MASK
	.align		4
.L_1761:
        /*0018*/ 	.byte	0x03, 0x50
        /*001a*/ 	.short	0x0000


	//----- nvinfo : EIATTR_MAXREG_COUNT
	.align		4
        /*001c*/ 	.byte	0x03, 0x1b
        /*001e*/ 	.short	0x00ff


	//----- nvinfo : EIATTR_NUM_BARRIERS
	.align		4
        /*0020*/ 	.byte	0x02, 0x4c
        /*0022*/ 	.byte	0x01
	.zero		1


	//----- nvinfo : EIATTR_MERCURY_ISA_VERSION
	.align		4
        /*0024*/ 	.byte	0x03, 0x5f
        /*0026*/ 	.short	0x0101


	//----- nvinfo : EIATTR_COOP_GROUP_MASK_REGIDS
	.align		4
        /*0028*/ 	.byte	0x04, 0x29
        /*002a*/ 	.short	(.L_1763 - .L_1762)


	//   ....[0]....
.L_1762:
        /*002c*/ 	.word	0xffffffff


	//   ....[1]....
        /*0030*/ 	.word	0xffffffff


	//   ....[2]....
        /*0034*/ 	.word	0xffffffff


	//   ....[3]....
        /*0038*/ 	.word	0xffffffff


	//   ....[4]....
        /*003c*/ 	.word	0xffffffff


	//   ....[5]....
        /*0040*/ 	.word	0xffffffff


	//   ....[6]....
        /*0044*/ 	.word	0xffffffff


	//   ....[7]....
        /*0048*/ 	.word	0xffffffff


	//   ....[8]....
        /*004c*/ 	.word	0xffffffff


	//   ....[9]....
        /*0050*/ 	.word	0xffffffff


	//   ....[10]....
        /*0054*/ 	.word	0x05000062


	//   ....[11]....
        /*0058*/ 	.word	0x05000062


	//   ....[12]....
        /*005c*/ 	.word	0x05000062


	//   ....[13]....
        /*0060*/ 	.word	0x05000062


	//   ....[14]....
        /*0064*/ 	.word	0x05000062


	//   ....[15]....
        /*0068*/ 	.word	0x05000062


	//   ....[16]....
        /*006c*/ 	.word	0x05000062


	//   ....[17]....
        /*0070*/ 	.word	0x05000062


	//   ....[18]....
        /*0074*/ 	.word	0x05000062


	//   ....[19]....
        /*0078*/ 	.word	0x05000062


	//----- nvinfo : EIATTR_COOP_GROUP_INSTR_OFFSETS
	.align		4
.L_1763:
        /*007c*/ 	.byte	0x04, 0x28
        /*007e*/ 	.short	(.L_1765 - .L_1764)


	//   ....[0]....
.L_1764:
        /*0080*/ 	.word	0x000015c0


	//   ....[1]....
        /*0084*/ 	.word	0x000015d0


	//   ....[2]....
        /*0088*/ 	.word	0x00001600


	//   ....[3]....
        /*008c*/ 	.word	0x00001610


	//   ....[4]....
        /*0090*/ 	.word	0x00001640


	//   ....[5]....
        /*0094*/ 	.word	0x00001650


	//   ....[6]....
        /*0098*/ 	.word	0x00001680


	//   ....[7]....
        /*009c*/ 	.word	0x00001690


	//   ....[8]....
        /*00a0*/ 	.word	0x000016c0


	//   ....[9]....
        /*00a4*/ 	.word	0x000016d0


	//   ....[10]....
        /*00a8*/ 	.word	0x000031e0


	//   ....[11]....
        /*00ac*/ 	.word	0x00003230


	//   ....[12]....
        /*00b0*/ 	.word	0x000032a0


	//   ....[13]....
        /*00b4*/ 	.word	0x00003300


	//   ....[14]....
        /*00b8*/ 	.word	0x00003370


	//   ....[15]....
        /*00bc*/ 	.word	0x000033d0


	//   ....[16]....
        /*00c0*/ 	.word	0x00003440


	//   ....[17]....
        /*00c4*/ 	.word	0x000034a0


	//   ....[18]....
        /*00c8*/ 	.word	0x00003510


	//   ....[19]....
        /*00cc*/ 	.word	0x00003570


	//----- nvinfo : EIATTR_EXIT_INSTR_OFFSETS
	.align		4
.L_1765:
        /*00d0*/ 	.byte	0x04, 0x1c
        /*00d2*/ 	.short	(.L_1767 - .L_1766)


	//   ....[0]....
.L_1766:
        /*00d4*/ 	.word	0x00003100


	//   ....[1]....
        /*00d8*/ 	.word	0x00003180


	//----- nvinfo : EIATTR_MAX_THREADS
	.align		4
.L_1767:
        /*00dc*/ 	.byte	0x04, 0x05
        /*00de*/ 	.short	(.L_1769 - .L_1768)
.L_1768:
        /*00e0*/ 	.word	0x00000080
        /*00e4*/ 	.word	0x00000001
        /*00e8*/ 	.word	0x00000001


	//----- nvinfo : EIATTR_CRS_STACK_SIZE
	.align		4
.L_1769:
        /*00ec*/ 	.byte	0x04, 0x1e
        /*00ee*/ 	.short	(.L_1771 - .L_1770)
.L_1770:
        /*00f0*/ 	.word	0x00000000


	//----- nvinfo : EIATTR_CBANK_PARAM_SIZE
	.align		4
.L_1771:
        /*00f4*/ 	.byte	0x03, 0x19
        /*00f6*/ 	.short	0x0128


	//----- nvinfo : EIATTR_PARAM_CBANK
	.align		4
        /*00f8*/ 	.byte	0x04, 0x0a
        /*00fa*/ 	.short	(.L_1773 - .L_1772)
	.align		4
.L_1772:
        /*00fc*/ 	.word	index@(.nv.constant0._ZN10layer_norm13ln_bwd_kernelINS_13Kernel_traitsI6__halfS2_S2_S2_fjLj1536ELj1ELj1ELj4ELj8ENS_18Kernel_traits_baseILj1536ES2_S2_S2_S2_fjLj128EEEEELb1ELb0ELb1ELb0EEEvNS_9BwdParamsE)
        /*0100*/ 	.short	0x0210
        /*0102*/ 	.short	0x0128


	//----- nvinfo : EIATTR_SW_WAR
	.align		4
.L_1773:
        /*0104*/ 	.byte	0x04, 0x36
        /*0106*/ 	.short	(.L_1775 - .L_1774)
.L_1774:
        /*0108*/ 	.word	0x00000008
.L_1775:


//--------------------- .nv.info._ZN10layer_norm22ln_bwd_finalize_kernelINS_22Kernel_traits_finalizeILj1536E6__halfS2_S2_S2_fjLb0ELj1024ELj4ENS_18Kernel_traits_baseILj1536ES2_S2_S2_S2_fjLj1024EEEEELb0ELb1EEEvNS_9BwdParamsE --------------------------
	.section	.nv.info._ZN10layer_norm22ln_bwd_finalize_kernelINS_22Kernel_traits_finalizeILj1536E6__halfS2_S2_S2_fjLb0ELj1024ELj4ENS_18Kernel_traits_baseILj1536ES2_S2_S2_S2_fjLj1024EEEEELb0ELb1EEEvNS_9BwdParamsE,"",@"SHT_CUDA_INFO"
	.sectionflags	@""
	.align	4


	//----- nvinfo : EIATTR_CUDA_API_VERSION
	.align		4
        /*0000*/ 	.byte	0x04, 0x37
        /*0002*/ 	.short	(.L_1777 - .L_1776)
.L_1776:
        /*0004*/ 	.word	0x00000082


	//----- nvinfo : EIATTR_KPARAM_INFO
	.align		4
.L_1777:
        /*0008*/ 	.byte	0x04, 0x17
        /*000a*/ 	.short	(.L_1779 - .L_1778)
.L_1778:
        /*000c*/ 	.word	0x00000000
        /*0010*/ 	.short	0x0000
        /*0012*/ 	.short	0x0000
        /*0014*/ 	.byte	0x00, 0xf0, 0xa1, 0x04


	//----- nvinfo : EIATTR_SPARSE_MMA_MASK
	.align		4
.L_1779:
        /*0018*/ 	.byte	0x03, 0x50
        /*001a*/ 	.short	0x0000


	//----- nvinfo : EIATTR_MAXREG_COUNT
	.align		4
        /*001c*/ 	.byte	0x03, 0x1b
        /*001e*/ 	.short	0x0040


	//----- nvinfo : EIATTR_NUM_BARRIERS
	.align		4
        /*0020*/ 	.byte	0x02, 0x4c
        /*0022*/ 	.byte	0x01
	.zero		1


	//----- nvinfo : EIATTR_MERCURY_ISA_VERSION
	.align		4
        /*0024*/ 	.byte	0x03, 0x5f
        /*0026*/ 	.short	0x0101


	//----- nvinfo : EIATTR_COOP_GROUP_MASK_REGIDS
	.align		4
        /*0028*/ 	.byte	0x04, 0x29
        /*002a*/ 	.short	(.L_1781 - .L_1780)


	//   ....[0]....
.L_1780:
        /*002c*/ 	.word	0xffffffff


	//   ....[1]....
        /*0030*/ 	.word	0xffffffff


	//   ....[2]....
        /*0034*/ 	.word	0xffffffff


	//   ....[3]....
        /*0038*/ 	.word	0xffffffff


	//   ....[4]....
        /*003c*/ 	.word	0xffffffff


	//   ....[5]....
        /*0040*/ 	.word	0xffffffff


	//   ....[6]....
        /*0044*/ 	.word	0xffffffff


	//   ....[7]....
        /*0048*/ 	.word	0xffffffff


	//   ....[8]....
        /*004c*/ 	.word	0xffffffff


	//   ....[9]....
        /*0050*/ 	.word	0xffffffff


	//   ....[10]....
        /*0054*/ 	.word	0x05000011


	//   ....[11]....
        /*0058*/ 	.word	0x05000011


	//   ....[12]....
        /*005c*/ 	.word	0x05000011


	//   ....[13]....
        /*0060*/ 	.word	0x05000011


	//   ....[14]....
        /*0064*/ 	.word	0x05000011


	//   ....[15]....
        /*0068*/ 	.word	0x05000011


	//   ....[16]....
        /*006c*/ 	.word	0x05000011


	//   ....[17]....
        /*0070*/ 	.word	0x05000011


	//   ....[18]....
        /*0074*/ 	.word	0x05000011


	//   ....[19]....
        /*0078*/ 	.word	0x05000011


	//----- nvinfo : EIATTR_COOP_GROUP_INSTR_OFFSETS
	.align		4
.L_1781:
        /*007c*/ 	.byte	0x04, 0x28
        /*007e*/ 	.short	(.L_1783 - .L_1782)


	//   ....[0]....
.L_1782:
        /*0080*/ 	.word	0x000008e0


	//   ....[1]....
        /*0084*/ 	.word	0x000008f0


	//   ....[2]....
        /*0088*/ 	.word	0x00000920


	//   ....[3]....
        /*008c*/ 	.word	0x00000930


	//   ....[4]....
        /*0090*/ 	.word	0x00000960


	//   ....[5]....
        /*0094*/ 	.word	0x00000970


	//   ....[6]....
        /*0098*/ 	.word	0x000009a0


	//   ....[7]....
        /*009c*/ 	.word	0x000009b0


	//   ....[8]....
        /*00a0*/ 	.word	0x000009e0


	//   ....[9]....
        /*00a4*/ 	.word	0x000009f0


	//   ....[10]....
        /*00a8*/ 	.word	0x00000bf0


	//   ....[11]....
        /*00ac*/ 	.word	0x00000c60


	//   ....[12]....
        /*00b0*/ 	.word	0x00000cd0


	//   ....[13]....
        /*00b4*/ 	.word	0x00000d40


	//   ....[14]....
        /*00b8*/ 	.word	0x00000db0


	//   ....[15]....
        /*00bc*/ 	.word	0x00000e10


	//   ....[16]....
        /*00c0*/ 	.word	0x00000e80


	//   ....[17]....
        /*00c4*/ 	.word	0x00000ef0


	//   ....[18]....
        /*00c8*/ 	.word	0x00000f60


	//   ....[19]....
        /*00cc*/ 	.word	0x00000fd0


	//----- nvinfo : EIATTR_EXIT_INSTR_OFFSETS
	.align		4
.L_1783:
        /*00d0*/ 	.byte	0x04, 0x1c
        /*00d2*/ 	.short	(.L_1785 - .L_1784)


	//   ....[0]....
.L_1784:
        /*00d4*/ 	.word	0x00000070


	//   ....[1]....
        /*00d8*/ 	.word	0x00000b90


	//----- nvinfo : EIATTR_MAX_THREADS
	.align		4
.L_1785:
        /*00dc*/ 	.byte	0x04, 0x05
        /*00de*/ 	.short	(.L_1787 - .L_1786)
.L_1786:
        /*00e0*/ 	.word	0x00000400
        /*00e4*/ 	.word	0x00000001
        /*00e8*/ 	.word	0x00000001


	//----- nvinfo : EIATTR_CRS_STACK_SIZE
	.align		4
.L_1787:
        /*00ec*/ 	.byte	0x04, 0x1e
        /*00ee*/ 	.short	(.L_1789 - .L_1788)
.L_1788:
        /*00f0*/ 	.word	0x00000000


	//----- nvinfo : EIATTR_CBANK_PARAM_SIZE
	.align		4
.L_1789:
        /*00f4*/ 	.byte	0x03, 0x19
        /*00f6*/ 	.short	0x0128


	//----- nvinfo : EIATTR_PARAM_CBANK
	.align		4
        /*00f8*/ 	.byte	0x04, 0x0a
        /*00fa*/ 	.short	(.L_1791 - .L_1790)
	.align		4
.L_1790:
        /*00fc*/ 	.word	index@(.nv.constant0._ZN10layer_norm22ln_bwd_finalize_kernelINS_22Kernel_traits_finalizeILj1536E6__halfS2_S2_S2_fjLb0ELj1024ELj4ENS_18Kernel_traits_baseILj1536ES2_S2_S2_S2_fjLj1024EEEEELb0ELb1EEEvNS_9BwdParamsE)
        /*0100*/ 	.short	0x0210
        /*0102*/ 	.short	0x0128


	//----- nvinfo : EIATTR_SW_WAR
	.align		4
.L_1791:
        /*0104*/ 	.byte	0x04, 0x36
        /*0106*/ 	.short	(.L_1793 - .L_1792)
.L_1792:
        /*0108*/ 	.word	0x00000008
.L_1793:


//--------------------- .nv.info._ZN10layer_norm13ln_bwd_kernelINS_13Kernel_traitsI6__halfS2_S2_S2_fjLj1536ELj1ELj1ELj4ELj8ENS_18Kernel_traits_baseILj1536ES2_S2_S2_S2_fjLj128EEEEELb1ELb0ELb1ELb1EEEvNS_9BwdParamsE --------------------------
	.section	.nv.info._ZN10layer_norm13ln_bwd_kernelINS_13Kernel_traitsI6__halfS2_S2_S2_fjLj1536ELj1ELj1ELj4ELj8ENS_18Kernel_traits_baseILj1536ES2_S2_S2_S2_fjLj128EEEEELb1ELb0ELb1ELb1EEEvNS_9BwdParamsE,"",@"SHT_CUDA_INFO"
	.sectionflags	@""
	.align	4


	//----- nvinfo : EIATTR_CUDA_API_VERSION
	.align		4
        /*0000*/ 	.byte	0x04, 0x37
        /*0002*/ 	.short	(.L_1795 - .L_1794)
.L_1794:
        /*0004*/ 	.word	0x00000082


	//----- nvinfo : EIATTR_KPARAM_INFO
	.align		4
.L_1795:
        /*0008*/ 	.byte	0x04, 0x17
        /*000a*/ 	.short	(.L_1797 - .L_1796)
.L_1796:
        /*000c*/ 	.word	0x00000000
        /*0010*/ 	.short	0x0000
        /*0012*/ 	.short	0x0000
        /*0014*/ 	.byte	0x00, 0xf0, 0xa1, 0x04


	//----- nvinfo : EIATTR_SPARSE_MMA_MASK
	.align		4
.L_1797:
        /*0018*/ 	.byte	0x03, 0x50
        /*001a*/ 	.short	0x0000


	//----- nvinfo : EIATTR_MAXREG_COUNT
	.align		4
        /*001c*/ 	.byte	0x03, 0x1b
        /*001e*/ 	.short	0x00ff


	//----- nvinfo : EIATTR_NUM_BARRIERS
	.align		4
        /*0020*/ 	.byte	0x02, 0x4c
        /*0022*/ 	.byte	0x01
	.zero		1


	//----- nvinfo : EIATTR_MERCURY_ISA_VERSION
	.align		4
        /*0024*/ 	.byte	0x03, 0x5f
        /*0026*/ 	.short	0x0101


	//----- nvinfo : EIATTR_COOP_GROUP_MASK_REGIDS
	.align		4
        /*0028*/ 	.byte	0x04, 0x29
        /*002a*/ 	.short	(.L_1799 - .L_1798)


	//   ....[0]....
.L_1798:
        /*002c*/ 	.word	0xffffffff


	//   ....[1]....
        /*0030*/ 	.word	0xffffffff


	//   ....[2]....
        /*0034*/ 	.word	0xffffffff


	//   ....[3]....
        /*0038*/ 	.word	0xffffffff


	//   ....[4]....
        /*003c*/ 	.word	0xffffffff


	//   ....[5]....
        /*0040*/ 	.word	0xffffffff


	//   ....[6]....
        /*0044*/ 	.word	0xffffffff


	//   ....[7]....
        /*0048*/ 	.word	0xffffffff


	//   ....[8]....
        /*004c*/ 	.word	0xffffffff


	//   ....[9]....
        /*0050*/ 	.word	0xffffffff


	//   ....[10]....
        /*0054*/ 	.word	0x0500005f


	//   ....[11]....
        /*0058*/ 	.word	0x0500005f


	//   ....[12]....
        /*005c*/ 	.word	0x0500005f


	//   ....[13]....
        /*0060*/ 	.word	0x0500005f


	//   ....[14]....
        /*0064*/ 	.word	0x0500005f


	//   ....[15]....
        /*0068*/ 	.word	0x0500005f


	//   ....[16]....
        /*006c*/ 	.word	0x0500005f


	//   ....[17]....
        /*0070*/ 	.word	0x0500005f


	//   ....[18]....
        /*0074*/ 	.word	0x0500005f


	//   ....[19]....
        /*0078*/ 	.word	0x0500005f


	//----- nvinfo : EIATTR_COOP_GROUP_INSTR_OFFSETS
	.align		4
.L_1799:
        /*007c*/ 	.byte	0x04, 0x28
        /*007e*/ 	.short	(.L_1801 - .L_1800)


	//   ....[0]....
.L_1800:
        /*0080*/ 	.word	0x000012b0


	//   ....[1]....
        /*0084*/ 	.word	0x000012c0


	//   ....[2]....
        /*0088*/ 	.word	0x000012f0


	//   ....[3]....
        /*008c*/ 	.word	0x00001300


	//   ....[4]....
        /*0090*/ 	.word	0x00001330


	//   ....[5]....
        /*0094*/ 	.word	0x00001340


	//   ....[6]....
        /*0098*/ 	.word	0x00001370


	//   ....[7]....
        /*009c*/ 	.word	0x00001380


	//   ....[8]....
        /*00a0*/ 	.word	0x000013b0


	//   ....[9]....
        /*00a4*/ 	.word	0x000013c0


	//   ....[10]....
        /*00a8*/ 	.word	0x00002c40


	//   ....[11]....
        /*00ac*/ 	.word	0x00002c90


	//   ....[12]....
        /*00b0*/ 	.word	0x00002d00


	//   ....[13]....
        /*00b4*/ 	.word	0x00002d60


	//   ....[14]....
        /*00b8*/ 	.word	0x00002dd0


	//   ....[15]....
        /*00bc*/ 	.word	0x00002e30


	//   ....[16]....
        /*00c0*/ 	.word	0x00002ea0


	//   ....[17]....
        /*00c4*/ 	.word	0x00002f00


	//   ....[18]....
        /*00c8*/ 	.word	0x00002f70


	//   ....[19]....
        /*00cc*/ 	.word	0x00002fd0


	//----- nvinfo : EIATTR_EXIT_INSTR_OFFSETS
	.align		4
.L_1801:
        /*00d0*/ 	.byte	0x04, 0x1c
        /*00d2*/ 	.short	(.L_1803 - .L_1802)


	//   ....[0]....
.L_1802:
        /*00d4*/ 	.word	0x00002be0


	//----- nvinfo : EIATTR_MAX_THREADS
	.align		4
.L_1803:
        /*00d8*/ 	.byte	0x04, 0x05
        /*00da*/ 	.short	(.L_1805 - .L_1804)
.L_1804:
        /*00dc*/ 	.word	0x00000080
        /*00e0*/ 	.word	0x00000001
        /*00e4*/ 	.word	0x00000001


	//----- nvinfo : EIATTR_CRS_STACK_SIZE
	.align		4
.L_1805:
        /*00e8*/ 	.byte	0x04, 0x1e
        /*00ea*/ 	.short	(.L_1807 - .L_1806)
.L_1806:
        /*00ec*/ 	.word	0x00000000


	//----- nvinfo : EIATTR_CBANK_PARAM_SIZE
	.align		4
.L_1807:
        /*00f0*/ 	.byte	0x03, 0x19
        /*00f2*/ 	.short	0x0128


	//----- nvinfo : EIATTR_PARAM_CBANK
	.align		4
        /*00f4*/ 	.byte	0x04, 0x0a
        /*00f6*/ 	.short	(.L_1809 - .L_1808)
	.align		4
.L_1808:
        /*00f8*/ 	.word	index@(.nv.constant0._ZN10layer_norm13ln_bwd_kernelINS_13Kernel_traitsI6__halfS2_S2_S2_fjLj1536ELj1ELj1ELj4ELj8ENS_18Kernel_traits_baseILj1536ES2_S2_S2_S2_fjLj128EEEEELb1ELb0ELb1ELb1EEEvNS_9BwdParamsE)
        /*00fc*/ 	.short	0x0210
        /*00fe*/ 	.short	0x0128


	//----- nvinfo : EIATTR_SW_WAR
	.align		4
.L_1809:
        /*0100*/ 	.byte	0x04, 0x36
        /*0102*/ 	.short	(.L_1811 - .L_1810)
.L_1810:
        /*0104*/ 	.word	0x00000008
.L_1811:


//--------------------- .nv.info._ZN10layer_norm13ln_bwd_kernelINS_13Kernel_traitsI6__halfS2_S2_S2_fjLj1536ELj1ELj1ELj4ELj8ENS_18Kernel_traits_baseILj1536ES2_S2_S2_S2_fjLj128EEEEELb1ELb1ELb0ELb0EEEvNS_9BwdParamsE --------------------------
	.section	.nv.info._ZN10layer_norm13ln_bwd_kernelINS_13Kernel_traitsI6__halfS2_S2_S2_fjLj1536ELj1ELj1ELj4ELj8ENS_18Kernel_traits_baseILj1536ES2_S2_S2_S2_fjLj128EEEEELb1ELb1ELb0ELb0EEEvNS_9BwdParamsE,"",@"SHT_CUDA_INFO"
	.sectionflags	@""
	.align	4


	//----- nvinfo : EIATTR_CUDA_API_VERSION
	.align		4
        /*0000*/ 	.byte	0x04, 0x37
        /*0002*/ 	.short	(.L_1813 - .L_1812)
.L_1812:
        /*0004*/ 	.word	0x00000082


	//----- nvinfo : EIATTR_KPARAM_INFO
	.align		4
.L_1813:
        /*0008*/ 	.byte	0x04, 0x17
        /*000a*/ 	.short	(.L_1815 - .L_1814)
.L_1814:
        /*000c*/ 	.word	0x00000000
        /*0010*/ 	.short	0x0000
        /*0012*/ 	.short	0x0000
        /*0014*/ 	.byte	0x00, 0xf0, 0xa1, 0x04


	//----- nvinfo : EIATTR_SPARSE_MMA_MASK
	.align		4
.L_1815:
        /*0018*/ 	.byte	0x03, 0x50
        /*001a*/ 	.short	0x0000


	//----- nvinfo : EIATTR_MAXREG_COUNT
	.align		4
        /*001c*/ 	.byte	0x03, 0x1b
        /*001e*/ 	.short	0x00ff


	//----- nvinfo : EIATTR_NUM_BARRIERS
	.align		4
        /*0020*/ 	.byte	0x02, 0x4c
        /*0022*/ 	.byte	0x01
	.zero		1


	//----- nvinfo : EIATTR_MERCURY_ISA_VERSION
	.align		4
        /*0024*/ 	.byte	0x03, 0x5f
        /*0026*/ 	.short	0x0101


	//----- nvinfo : EIATTR_COOP_GROUP_MASK_REGIDS
	.align		4
        /*0028*/ 	.byte	0x04, 0x29
        /*002a*/ 	.short	(.L_1817 - .L_1816)


	//   ....[0]....
.L_1816:
        /*002c*/ 	.word	0xffffffff


	//   ....[1]....
        /*0030*/ 	.word	0xffffffff


	//   ....[2]....
        /*0034*/ 	.word	0xffffffff


	//   ....[3]....
        /*0038*/ 	.word	0xffffffff


	//   ....[4]....
        /*003c*/ 	.word	0xffffffff


	//   ....[5]....
        /*0040*/ 	.word	0xffffffff


	//   ....[6]....
        /*0044*/ 	.word	0xffffffff


	//   ....[7]....
        /*0048*/ 	.word	0xffffffff


	//   ....[8]....
        /*004c*/ 	.word	0xffffffff


	//   ....[9]....
        /*0050*/ 	.word	0xffffffff


	//   ....[10]....
        /*0054*/ 	.word	0x05000075


	//   ....[11]....
        /*0058*/ 	.word	0x05000075


	//   ....[12]....
        /*005c*/ 	.word	0x05000075


	//   ....[13]....
        /*0060*/ 	.word	0x05000075


	//   ....[14]....
        /*0064*/ 	.word	0x05000075


	//   ....[15]....
        /*0068*/ 	.word	0x05000075


	//   ....[16]....
        /*006c*/ 	.word	0x05000075


	//   ....[17]....
        /*0070*/ 	.word	0x05000075


	//   ....[18]....
        /*0074*/ 	.word	0x05000075


	//   ....[19]....
        /*0078*/ 	.word	0x05000075


	//----- nvinfo : EIATTR_COOP_GROUP_INSTR_OFFSETS
	.align		4
.L_1817:
        /*007c*/ 	.byte	0x04, 0x28
        /*007e*/ 	.short	(.L_1819 - .L_1818)


	//   ....[0]....
.L_1818:
        /*0080*/ 	.word	0x000014b0


	//   ....[1]....
        /*0084*/ 	.word	0x000014c0


	//   ....[2]....
        /*0088*/ 	.word	0x000014f0


	//   ....[3]....
        /*008c*/ 	.word	0x00001500


	//   ....[4]....
        /*0090*/ 	.word	0x00001530


	//   ....[5]....
        /*0094*/ 	.word	0x00001540


	//   ....[6]....
        /*0098*/ 	.word	0x00001570


	//   ....[7]....
        /*009c*/ 	.word	0x00001580


	//   ....[8]....
        /*00a0*/ 	.word	0x000015b0


	//   ....[9]....
        /*00a4*/ 	.word	0x000015c0


	//   ....[10]....
        /*00a8*/ 	.word	0x00002d90


	//   ....[11]....
        /*00ac*/ 	.word	0x00002de0


	//   ....[12]....
        /*00b0*/ 	.word	0x00002e50


	//   ....[13]....
        /*00b4*/ 	.word	0x00002eb0


	//   ....[14]....
        /*00b8*/ 	.word	0x00002f20


	//   ....[15]....
        /*00bc*/ 	.word	0x00002f80


	//   ....[16]....
        /*00c0*/ 	.word	0x00002ff0


	//   ....[17]....
        /*00c4*/ 	.word	0x00003050


	//   ....[18]....
        /*00c8*/ 	.word	0x000030c0


	//   ....[19]....
        /*00cc*/ 	.word	0x00003120


	//----- nvinfo : EIATTR_EXIT_INSTR_OFFSETS
	.align		4
.L_1819:
        /*00d0*/ 	.byte	0x04, 0x1c
        /*00d2*/ 	.short	(.L_1821 - .L_1820)


	//   ....[0]....
.L_1820:
        /*00d4*/ 	.word	0x00002c90


	//   ....[1]....
        /*00d8*/ 	.word	0x00002d30


	//----- nvinfo : EIATTR_MAX_THREADS
	.align		4
.L_1821:
        /*00dc*/ 	.byte	0x04, 0x05
        /*00de*/ 	.short	(.L_1823 - .L_1822)
.L_1822:
        /*00e0*/ 	.word	0x00000080
        /*00e4*/ 	.word	0x00000001
        /*00e8*/ 	.word	0x00000001


	//----- nvinfo : EIATTR_CRS_STACK_SIZE
	.align		4
.L_1823:
        /*00ec*/ 	.byte	0x04, 0x1e
        /*00ee*/ 	.short	(.L_1825 - .L_1824)
.L_1824:
        /*00f0*/ 	.word	0x00000000


	//----- nvinfo : EIATTR_CBANK_PARAM_SIZE
	.align		4
.L_1825:
        /*00f4*/ 	.byte	0x03, 0x19
        /*00f6*/ 	.short	0x0128


	//----- nvinfo : EIATTR_PARAM_CBANK
	.align		4
        /*00f8*/ 	.byte	0x04, 0x0a
        /*00fa*/ 	.short	(.L_1827 - .L_1826)
	.align		4
.L_1826:
        /*00fc*/ 	.word	index@(.nv.constant0._ZN10layer_norm13ln_bwd_kernelINS_13Kernel_traitsI6__halfS2_S2_S2_fjLj1536ELj1ELj1ELj4ELj8ENS_18Kernel_traits_baseILj1536ES2_S2_S2_S2_fjLj128EEEEELb1ELb1ELb0ELb0EEEvNS_9BwdParamsE)
        /*0100*/ 	.short	0x0210
        /*0102*/ 	.short	0x0128


	//----- nvinfo : EIATTR_SW_WAR
	.align		4
.L_1827:
        /*0104*/ 	.byte	0x04, 0x36
        /*0106*/ 	.short	(.L_1829 - .L_1828)
.L_1828:
        /*0108*/ 	.word	0x00000008
.L_1829:


//--------------------- .nv.info._ZN10layer_norm13ln_bwd_kernelINS_13Kernel_traitsI6__halfS2_S2_S2_fjLj1536ELj1ELj1ELj4ELj8ENS_18Kernel_traits_baseILj1536ES2_S2_S2_S2_fjLj128EEEEELb1ELb1ELb0ELb1EEEvNS_9BwdParamsE --------------------------
	.section	.nv.info._ZN10layer_norm13ln_bwd_kernelINS_13Kernel_traitsI6__halfS2_S2_S2_fjLj1536ELj1ELj1ELj4ELj8ENS_18Kernel_traits_baseILj1536ES2_S2_S2_S2_fjLj128EEEEELb1ELb1ELb0ELb1EEEvNS_9BwdParamsE,"",@"SHT_CUDA_INFO"
	.sectionflags	@""
	.align	4


	//----- nvinfo : EIATTR_CUDA_API_VERSION
	.align		4
        /*0000*/ 	.byte	0x04, 0x37
        /*0002*/ 	.short	(.L_1831 - .L_1830)
.L_1830:
        /*0004*/ 	.word	0x00000082


	//----- nvinfo : EIATTR_KPARAM_INFO
	.align		4
.L_1831:
        /*0008*/ 	.byte	0x04, 0x17
        /*000a*/ 	.short	(.L_1833 - .L_1832)
.L_1832:
        /*000c*/ 	.word	0x00000000
        /*0010*/ 	.short	0x0000
        /*0012*/ 	.short	0x0000
        /*0014*/ 	.byte	0x00, 0xf0, 0xa1, 0x04


	//----- nvinfo : EIATTR_SPARSE_MMA_MASK
	.align		4
.L_1833:
        /*0018*/ 	.byte	0x03, 0x50
        /*001a*/ 	.short	0x0000


	//----- nvinfo : EIATTR_MAXREG_COUNT
	.align		4
        /*001c*/ 	.byte	0x03, 0x1b
        /*001e*/ 	.short	0x00ff


	//----- nvinfo : EIATTR_NUM_BARRIERS
	.align		4
        /*0020*/ 	.byte	0x02, 0x4c
        /*0022*/ 	.byte	0x01
	.zero		1


	//----- nvinfo : EIATTR_MERCURY_ISA_VERSION
	.align		4
        /*0024*/ 	.byte	0x03, 0x5f
        /*0026*/ 	.short	0x0101


	//----- nvinfo : EIATTR_COOP_GROUP_MASK_REGIDS
	.align		4
        /*0028*/ 	.byte	0x04, 0x29
        /*002a*/ 	.short	(.L_1835 - .L_1834)


	//   ....[0]....
.L_1834:
        /*002c*/ 	.word	0xffffffff


	//   ....[1]....
        /*0030*/ 	.word	0xffffffff


	//   ....[2]....
        /*0034*/ 	.word	0xffffffff


	//   ....[3]....
        /*0038*/ 	.word	0xffffffff


	//   ....[4]....
        /*003c*/ 	.word	0xffffffff


	//   ....[5]....
        /*0040*/ 	.word	0xffffffff


	//   ....[6]....
        /*0044*/ 	.word	0xffffffff


	//   ....[7]....
        /*0048*/ 	.word	0xffffffff


	//   ....[8]....
        /*004c*/ 	.word	0xffffffff


	//   ....[9]....
        /*0050*/ 	.word	0xffffffff


	//   ....[10]....
        /*0054*/ 	.word	0x05000044


	//   ....[11]....
        /*0058*/ 	.word	0x05000044


	//   ....[12]....
        /*005c*/ 	.word	0x05000044


	//   ....[13]....
        /*0060*/ 	.word	0x05000044


	//   ....[14]....
        /*0064*/ 	.word	0x05000044


	//   ....[15]....
        /*0068*/ 	.word	0x05000044


	//   ....[16]....
        /*006c*/ 	.word	0x05000044


	//   ....[17]....
        /*0070*/ 	.word	0x05000044


	//   ....[18]....
        /*0074*/ 	.word	0x05000044


	//   ....[19]....
        /*0078*/ 	.word	0x05000044


	//----- nvinfo : EIATTR_COOP_GROUP_INSTR_OFFSETS
	.align		4
.L_1835:
        /*007c*/ 	.byte	0x04, 0x28
        /*007e*/ 	.short	(.L_1837 - .L_1836)


	//   ....[0]....
.L_1836:
        /*0080*/ 	.word	0x00001240


	//   ....[1]....
        /*0084*/ 	.word	0x00001250


	//   ....[2]....
        /*0088*/ 	.word	0x00001280


	//   ....[3]....
        /*008c*/ 	.word	0x00001290


	//   ....[4]....
        /*0090*/ 	.word	0x000012c0


	//   ....[5]....
        /*0094*/ 	.word	0x000012d0


	//   ....[6]....
        /*0098*/ 	.word	0x00001300


	//   ....[7]....
        /*009c*/ 	.word	0x00001310


	//   ....[8]....
        /*00a0*/ 	.word	0x00001340


	//   ....[9]....
        /*00a4*/ 	.word	0x00001350


	//   ....[10]....
        /*00a8*/ 	.word	0x00002ad0


	//   ....[11]....
        /*00ac*/ 	.word	0x00002b30


	//   ....[12]....
        /*00b0*/ 	.word	0x00002b90


	//   ....[13]....
        /*00b4*/ 	.word	0x00002bf0


	//   ....[14]....
        /*00b8*/ 	.word	0x00002c60


	//   ....[15]....
        /*00bc*/ 	.word	0x00002cc0


	//   ....[16]....
        /*00c0*/ 	.word	0x00002d30


	//   ....[17]....
        /*00c4*/ 	.word	0x00002d90


	//   ....[18]....
        /*00c8*/ 	.word	0x00002e00


	//   ....[19]....
        /*00cc*/ 	.word	0x00002e60


	//----- nvinfo : EIATTR_EXIT_INSTR_OFFSETS
	.align		4
.L_1837:
        /*00d0*/ 	.byte	0x04, 0x1c
        /*00d2*/ 	.short	(.L_1839 - .L_1838)


	//   ....[0]....
.L_1838:
        /*00d4*/ 	.word	0x00002a80


	//----- nvinfo : EIATTR_MAX_THREADS
	.align		4
.L_1839:
        /*00d8*/ 	.byte	0x04, 0x05
        /*00da*/ 	.short	(.L_1841 - .L_1840)
.L_1840:
        /*00dc*/ 	.word	0x00000080
        /*00e0*/ 	.word	0x00000001
        /*00e4*/ 	.word	0x00000001


	//----- nvinfo : EIATTR_CRS_STACK_SIZE
	.align		4
.L_1841:
        /*00e8*/ 	.byte	0x04, 0x1e
        /*00ea*/ 	.short	(.L_1843 - .L_1842)
.L_1842:
        /*00ec*/ 	.word	0x00000000


	//----- nvinfo : EIATTR_CBANK_PARAM_SIZE
	.align		4
.L_1843:
        /*00f0*/ 	.byte	0x03, 0x19
        /*00f2*/ 	.short	0x0128


	//----- nvinfo : EIATTR_PARAM_CBANK
	.align		4
        /*00f4*/ 	.byte	0x04, 0x0a
        /*00f6*/ 	.short	(.L_1845 - .L_1844)
	.align		4
.L_1844:
        /*00f8*/ 	.word	index@(.nv.constant0._ZN10layer_norm13ln_bwd_kernelINS_13Kernel_traitsI6__halfS2_S2_S2_fjLj1536ELj1ELj1ELj4ELj8ENS_18Kernel_traits_baseILj1536ES2_S2_S2_S2_fjLj128EEEEELb1ELb1ELb0ELb1EEEvNS_9BwdParamsE)
        /*00fc*/ 	.short	0x0210
        /*00fe*/ 	.short	0x0128


	//----- nvinfo : EIATTR_SW_WAR
	.align		4
.L_1845:
        /*0100*/ 	.byte	0x04, 0x36
        /*0102*/ 	.short	(.L_1847 - .L_1846)
.L_1846:
        /*0104*/ 	.word	0x00000008
.L_1847:


//--------------------- .nv.info._ZN10layer_norm22ln_bwd_finalize_kernelINS_22Kernel_traits_finalizeILj1536E6__halfS2_S2_S2_fjLb1ELj1024ELj4ENS_18Kernel_traits_baseILj1536ES2_S2_S2_S2_fjLj1024EEEEELb1ELb0EEEvNS_9BwdParamsE --------------------------
	.section	.nv.info._ZN10layer_norm22ln_bwd_finalize_kernelINS_22Kernel_traits_finalizeILj1536E6__halfS2_S2_S2_fjLb1ELj1024ELj4ENS_18Kernel_traits_baseILj1536ES2_S2_S2_S2_fjLj1024EEEEELb1ELb0EEEvNS_9BwdParamsE,"",@"SHT_CUDA_INFO"
	.sectionflags	@""
	.align	4


	//----- nvinfo : EIATTR_CUDA_API_VERSION
	.align		4
        /*0000*/ 	.byte	0x04, 0x37
        /*0002*/ 	.short	(.L_1849 - .L_1848)
.L_1848:
        /*0004*/ 	.word	0x00000082


	//----- nvinfo : EIATTR_KPARAM_INFO
	.align		4
.L_1849:
        /*0008*/ 	.byte	0x04, 0x17
        /*000a*/ 	.short	(.L_1851 - .L_1850)
.L_1850:
        /*000c*/ 	.word	0x00000000
        /*0010*/ 	.short	0x0000
        /*0012*/ 	.short	0x0000
        /*0014*/ 	.byte	0x00, 0xf0, 0xa1, 0x04


	//----- nvinfo : EIATTR_SPARSE_MMA_MASK
	.align		4
.L_1851:
        /*0018*/ 	.byte	0x03, 0x50
        /*001a*/ 	.short	0x0000


	//----- nvinfo : EIATTR_MAXREG_COUNT
	.align		4
        /*001c*/ 	.byte	0x03, 0x1b
        /*001e*/ 	.short	0x0040


	//----- nvinfo : EIATTR_NUM_BARRIERS
	.align		4
        /*0020*/ 	.byte	0x02, 0x4c
        /*0022*/ 	.byte	0x01
	.zero		1


	//----- nvinfo : EIATTR_MERCURY_ISA_VERSION
	.align		4
        /*0024*/ 	.byte	0x03, 0x5f
        /*0026*/ 	.short	0x0101


	//----- nvinfo : EIATTR_COOP_GROUP_MASK_REGIDS
	.align		4
        /*0028*/ 	.byte	0x04, 0x29
        /*002a*/ 	.short	(.L_1853 - .L_1852)


	//   ....[0]....
.L_1852:
        /*002c*/ 	.word	0xffffffff


	//   ....[1]....
        /*0030*/ 	.word	0xffffffff


	//   ....[2]....
        /*0034*/ 	.word	0xffffffff


	//   ....[3]....
        /*0038*/ 	.word	0xffffffff


	//   ....[4]....
        /*003c*/ 	.word	0xffffffff


	//   ....[5]....
        /*0040*/ 	.word	0xffffffff


	//   ....[6]....
        /*0044*/ 	.word	0xffffffff


	//   ....[7]....
        /*0048*/ 	.word	0xffffffff


	//   ....[8]....
        /*004c*/ 	.word	0xffffffff


	//   ....[9]....
        /*0050*/ 	.word	0xffffffff


	//   ....[10]....
        /*0054*/ 	.word	0xffffffff


	//   ....[11]....
        /*0058*/ 	.word	0xffffffff


	//   ....[12]....
        /*005c*/ 	.word	0xffffffff


	//   ....[13]....
        /*0060*/ 	.word	0xffffffff


	//   ....[14]....
        /*0064*/ 	.word	0xffffffff


	//   ....[15]....
        /*0068*/ 	.word	0x05000014


	//   ....[16]....
        /*006c*/ 	.word	0x05000014


	//   ....[17]....
        /*0070*/ 	.word	0x05000014


	//   ....[18]....
        /*0074*/ 	.word	0x05000014


	//   ....[19]....
        /*0078*/ 	.word	0x05000014


	//   ....[20]....
        /*007c*/ 	.word	0x05000014


	//   ....[21]....
        /*0080*/ 	.word	0x05000014


	//   ....[22]....
        /*0084*/ 	.word	0x05000014


	//   ....[23]....
        /*0088*/ 	.word	0x05000014


	//   ....[24]....
        /*008c*/ 	.word	0x05000014


	//   ....[25]....
        /*0090*/ 	.word	0x05000014


	//   ....[26]....
        /*0094*/ 	.word	0x05000014


	//   ....[27]....
        /*0098*/ 	.word	0x05000014


	//   ....[28]....
        /*009c*/ 	.word	0x05000014


	//   ....[29]....
        /*00a0*/ 	.word	0x05000014


	//----- nvinfo : EIATTR_COOP_GROUP_INSTR_OFFSETS
	.align		4
.L_1853:
        /*00a4*/ 	.byte	0x04, 0x28
        /*00a6*/ 	.short	(.L_1855 - .L_1854)


	//   ....[0]....
.L_1854:
        /*00a8*/ 	.word	0x00000ad0


	//   ....[1]....
        /*00ac*/ 	.word	0x00000ae0


	//   ....[2]....
        /*00b0*/ 	.word	0x00000af0


	//   ....[3]....
        /*00b4*/ 	.word	0x00000b20


	//   ....[4]....
        /*00b8*/ 	.word	0x00000b40


	//   ....[5]....
        /*00bc*/ 	.word	0x00000b50


	//   ....[6]....
        /*00c0*/ 	.word	0x00000b90


	//   ....[7]....
        /*00c4*/ 	.word	0x00000ba0


	//   ....[8]....
        /*00c8*/ 	.word	0x00000bb0


	//   ....[9]....
        /*00cc*/ 	.word	0x00000be0


	//   ....[10]....
        /*00d0*/ 	.word	0x00000c00


	//   ....[11]....
        /*00d4*/ 	.word	0x00000c10


	//   ....[12]....
        /*00d8*/ 	.word	0x00000c40


	//   ....[13]....
        /*00dc*/ 	.word	0x00000c60


	//   ....[14]....
        /*00e0*/ 	.word	0x00000c70


	//   ....[15]....
        /*00e4*/ 	.word	0x00000f20


	//   ....[16]....
        /*00e8*/ 	.word	0x00000f90


	//   ....[17]....
        /*00ec*/ 	.word	0x00001000


	//   ....[18]....
        /*00f0*/ 	.word	0x00001070


	//   ....[19]....
        /*00f4*/ 	.word	0x000010e0


	//   ....[20]....
        /*00f8*/ 	.word	0x00001140


	//   ....[21]....
        /*00fc*/ 	.word	0x000011b0


	//   ....[22]....
        /*0100*/ 	.word	0x00001220


	//   ....[23]....
        /*0104*/ 	.word	0x00001290


	//   ....[24]....
        /*0108*/ 	.word	0x00001300


	//   ....[25]....
        /*010c*/ 	.word	0x00001360


	//   ....[26]....
        /*0110*/ 	.word	0x000013d0


	//   ....[27]....
        /*0114*/ 	.word	0x00001440


	//   ....[28]....
        /*0118*/ 	.word	0x000014b0


	//   ....[29]....
        /*011c*/ 	.word	0x00001520


	//----- nvinfo : EIATTR_EXIT_INSTR_OFFSETS
	.align		4
.L_1855:
        /*0120*/ 	.byte	0x04, 0x1c
        /*0122*/ 	.short	(.L_1857 - .L_1856)


	//   ....[0]....
.L_1856:
        /*0124*/ 	.word	0x00000070


	//   ....[1]....
        /*0128*/ 	.word	0x00000ec0


	//----- nvinfo : EIATTR_MAX_THREADS
	.align		4
.L_1857:
        /*012c*/ 	.byte	0x04, 0x05
        /*012e*/ 	.short	(.L_1859 - .L_1858)
.L_1858:
        /*0130*/ 	.word	0x00000400
        /*0134*/ 	.word	0x00000001
        /*0138*/ 	.word	0x00000001


	//----- nvinfo : EIATTR_CRS_STACK_SIZE
	.align		4
.L_1859:
        /*013c*/ 	.byte	0x04, 0x1e
        /*013e*/ 	.short	(.L_1861 - .L_1860)
.L_1860:
        /*0140*/ 	.word	0x00000000


	//----- nvinfo : EIATTR_CBANK_PARAM_SIZE
	.align		4
.L_1861:
        /*0144*/ 	.byte	0x03, 0x19
        /*0146*/ 	.short	0x0128


	//----- nvinfo : EIATTR_PARAM_CBANK
	.align		4
        /*0148*/ 	.byte	0x04, 0x0a
        /*014a*/ 	.short	(.L_1863 - .L_1862)
	.align		4
.L_1862:
        /*014c*/ 	.word	index@(.nv.constant0._ZN10layer_norm22ln_bwd_finalize_kernelINS_22Kernel_traits_finalizeILj1536E6__halfS2_S2_S2_fjLb1ELj1024ELj4ENS_18Kernel_traits_baseILj1536ES2_S2_S2_S2_fjLj1024EEEEELb1ELb0EEEvNS_9BwdParamsE)
        /*0150*/ 	.short	0x0210
        /*0152*/ 	.short	0x0128


	//----- nvinfo : EIATTR_SW_WAR
	.align		4
.L_1863:
        /*0154*/ 	.byte	0x04, 0x36
        /*0156*/ 	.short	(.L_1865 - .L_1864)
.L_1864:
        /*0158*/ 	.word	0x00000008
.L_1865:


//--------------------- .nv.info._ZN10layer_norm13ln_bwd_kernelINS_13Kernel_traitsI6__halfS2_S2_S2_fjLj1536ELj1ELj1ELj4ELj8ENS_18Kernel_traits_baseILj1536ES2_S2_S2_S2_fjLj128EEEEELb1ELb1ELb1ELb0EEEvNS_9BwdParamsE --------------------------
	.section	.nv.info._ZN10layer_norm13ln_bwd_kernelINS_13Kernel_traitsI6__halfS2_S2_S2_fjLj1536ELj1ELj1ELj4ELj8ENS_18Kernel_traits_baseILj1536ES2_S2_S2_S2_fjLj128EEEEELb1ELb1ELb1ELb0EEEvNS_9BwdParamsE,"",@"SHT_CUDA_INFO"
	.sectionflags	@""
	.align	4


	//----- nvinfo : EIATTR_CUDA_API_VERSION
	.align		4
        /*0000*/ 	.byte	0x04, 0x37
        /*0002*/ 	.short	(.L_1867 - .L_1866)
.L_1866:
        /*0004*/ 	.word	0x00000082


	//----- nvinfo : EIATTR_KPARAM_INFO
	.align		4
.L_1867:
        /*0008*/ 	.byte	0x04, 0x17
        /*000a*/ 	.short	(.L_1869 - .L_1868)
.L_1868:
        /*000c*/ 	.word	0x00000000
        /*0010*/ 	.short	0x0000
        /*0012*/ 	.short	0x0000
        /*0014*/ 	.byte	0x00, 0xf0, 0xa1, 0x04


	//----- nvinfo : EIATTR_SPARSE_MMA_MASK
	.align		4
.L_1869:
        /*0018*/ 	.byte	0x03, 0x50
        /*001a*/ 	.short	0x0000


	//----- nvinfo : EIATTR_MAXREG_COUNT
	.align		4
        /*001c*/ 	.byte	0x03, 0x1b
        /*001e*/ 	.short	0x00ff


	//----- nvinfo : EIATTR_NUM_BARRIERS
	.align		4
        /*0020*/ 	.byte	0x02, 0x4c
        /*0022*/ 	.byte	0x01
	.zero		1


	//----- nvinfo : EIATTR_MERCURY_ISA_VERSION
	.align		4
        /*0024*/ 	.byte	0x03, 0x5f
        /*0026*/ 	.short	0x0101


	//----- nvinfo : EIATTR_COOP_GROUP_MASK_REGIDS
	.align		4
        /*0028*/ 	.byte	0x04, 0x29
        /*002a*/ 	.short	(.L_1871 - .L_1870)


	//   ....[0]....
.L_1870:
        /*002c*/ 	.word	0xffffffff


	//   ....[1]....
        /*0030*/ 	.word	0xffffffff


	//   ....[2]....
        /*0034*/ 	.word	0xffffffff


	//   ....[3]....
        /*0038*/ 	.word	0xffffffff


	//   ....[4]....
        /*003c*/ 	.word	0xffffffff


	//   ....[5]....
        /*0040*/ 	.word	0xffffffff


	//   ....[6]....
        /*0044*/ 	.word	0xffffffff


	//   ....[7]....
        /*0048*/ 	.word	0xffffffff


	//   ....[8]....
        /*004c*/ 	.word	0xffffffff


	//   ....[9]....
        /*0050*/ 	.word	0xffffffff


	//   ....[10]....
        /*0054*/ 	.word	0x0500003d


	//   ....[11]....
        /*0058*/ 	.word	0x0500003d


	//   ....[12]....
        /*005c*/ 	.word	0x0500003d


	//   ....[13]....
        /*0060*/ 	.word	0x0500003d


	//   ....[14]....
        /*0064*/ 	.word	0x0500003d


	//   ....[15]....
        /*0068*/ 	.word	0x0500003d


	//   ....[16]....
        /*006c*/ 	.word	0x0500003d


	//   ....[17]....
        /*0070*/ 	.word	0x0500003d


	//   ....[18]....
        /*0074*/ 	.word	0x0500003d


	//   ....[19]....
        /*0078*/ 	.word	0x0500003d


	//----- nvinfo : EIATTR_COOP_GROUP_INSTR_OFFSETS
	.align		4
.L_1871:
        /*007c*/ 	.byte	0x04, 0x28
        /*007e*/ 	.short	(.L_1873 - .L_1872)


	//   ....[0]....
.L_1872:
        /*0080*/ 	.word	0x00001830


	//   ....[1]....
        /*0084*/ 	.word	0x00001840


	//   ....[2]....
        /*0088*/ 	.word	0x00001870


	//   ....[3]....
        /*008c*/ 	.word	0x00001880


	//   ....[4]....
        /*0090*/ 	.word	0x000018b0


	//   ....[5]....
        /*0094*/ 	.word	0x000018c0


	//   ....[6]....
        /*0098*/ 	.word	0x000018f0


	//   ....[7]....
        /*009c*/ 	.word	0x00001900


	//   ....[8]....
        /*00a0*/ 	.word	0x00001930


	//   ....[9]....
        /*00a4*/ 	.word	0x00001940


	//   ....[10]....
        /*00a8*/ 	.word	0x00003c00


	//   ....[11]....
        /*00ac*/ 	.word	0x00003c50


	//   ....[12]....
        /*00b0*/ 	.word	0x00003cb0


	//   ....[13]....
        /*00b4*/ 	.word	0x00003d10


	//   ....[14]....
        /*00b8*/ 	.word	0x00003d70


	//   ....[15]....
        /*00bc*/ 	.word	0x00003dd0


	//   ....[16]....
        /*00c0*/ 	.word	0x00003e30


	//   ....[17]....
        /*00c4*/ 	.word	0x00003e90


	//   ....[18]....
        /*00c8*/ 	.word	0x00003ef0


	//   ....[19]....
        /*00cc*/ 	.word	0x00003f50


	//----- nvinfo : EIATTR_EXIT_INSTR_OFFSETS
	.align		4
.L_1873:
        /*00d0*/ 	.byte	0x04, 0x1c
        /*00d2*/ 	.short	(.L_1875 - .L_1874)


	//   ....[0]....
.L_1874:
        /*00d4*/ 	.word	0x00003b00


	//   ....[1]....
        /*00d8*/ 	.word	0x00003ba0


	//----- nvinfo : EIATTR_MAX_THREADS
	.align		4
.L_1875:
        /*00dc*/ 	.byte	0x04, 0x05
        /*00de*/ 	.short	(.L_1877 - .L_1876)
.L_1876:
        /*00e0*/ 	.word	0x00000080
        /*00e4*/ 	.word	0x00000001
        /*00e8*/ 	.word	0x00000001


	//----- nvinfo : EIATTR_CRS_STACK_SIZE
	.align		4
.L_1877:
        /*00ec*/ 	.byte	0x04, 0x1e
        /*00ee*/ 	.short	(.L_1879 - .L_1878)
.L_1878:
        /*00f0*/ 	.word	0x00000000


	//----- nvinfo : EIATTR_CBANK_PARAM_SIZE
	.align		4
.L_1879:
        /*00f4*/ 	.byte	0x03, 0x19
        /*00f6*/ 	.short	0x0128


	//----- nvinfo : EIATTR_PARAM_CBANK
	.align		4
        /*00f8*/ 	.byte	0x04, 0x0a
        /*00fa*/ 	.short	(.L_1881 - .L_1880)
	.align		4
.L_1880:
        /*00fc*/ 	.word	index@(.nv.constant0._ZN10layer_norm13ln_bwd_kernelINS_13Kernel_traitsI6__halfS2_S2_S2_fjLj1536ELj1ELj1ELj4ELj8ENS_18Kernel_traits_baseILj1536ES2_S2_S2_S2_fjLj128EEEEELb1ELb1ELb1ELb0EEEvNS_9BwdParamsE)
        /*0100*/ 	.short	0x0210
        /*0102*/ 	.short	0x0128


	//----- nvinfo : EIATTR_SW_WAR
	.align		4
.L_1881:
        /*0104*/ 	.byte	0x04, 0x36
        /*0106*/ 	.short	(.L_1883 - .L_1882)
.L_1882:
        /*0108*/ 	.word	0x00000008
.L_1883:


//--------------------- .nv.info._ZN10layer_norm22ln_bwd_finalize_kernelINS_22Kernel_traits_finalizeILj1536E6__halfS2_S2_S2_fjLb1ELj1024ELj4ENS_18Kernel_traits_baseILj1536ES2_S2_S2_S2_fjLj1024EEEEELb1ELb1EEEvNS_9BwdParamsE --------------------------
	.section	.nv.info._ZN10layer_norm22ln_bwd_finalize_kernelINS_22Kernel_traits_finalizeILj1536E6__halfS2_S2_S2_fjLb1ELj1024ELj4ENS_18Kernel_traits_baseILj1536ES2_S2_S2_S2_fjLj1024EEEEELb1ELb1EEEvNS_9BwdParamsE,"",@"SHT_CUDA_INFO"
	.sectionflags	@""
	.align	4


	//----- nvinfo : EIATTR_CUDA_API_VERSION
	.align		4
        /*0000*/ 	.byte	0x04, 0x37
        /*0002*/ 	.short	(.L_1885 - .L_1884)
.L_1884:
        /*0004*/ 	.word	0x00000082


	//----- nvinfo : EIATTR_KPARAM_INFO
	.align		4
.L_1885:
        /*0008*/ 	.byte	0x04, 0x17
        /*000a*/ 	.short	(.L_1887 - .L_1886)
.L_1886:
        /*000c*/ 	.word	0x00000000
        /*0010*/ 	.short	0x0000
        /*0012*/ 	.short	0x0000
        /*0014*/ 	.byte	0x00, 0xf0, 0xa1, 0x04


	//----- nvinfo : EIATTR_SPARSE_MMA_MASK
	.align		4
.L_1887:
        /*0018*/ 	.byte	0x03, 0x50
        /*001a*/ 	.short	0x0000


	//----- nvinfo : EIATTR_MAXREG_COUNT
	.align		4
        /*001c*/ 	.byte	0x03, 0x1b
        /*001e*/ 	.short	0x0040


	//----- nvinfo : EIATTR_NUM_BARRIERS
	.align		4
        /*0020*/ 	.byte	0x02, 0x4c
        /*0022*/ 	.byte	0x01
	.zero		1


	//----- nvinfo : EIATTR_MERCURY_ISA_VERSION
	.align		4
        /*0024*/ 	.byte	0x03, 0x5f
        /*0026*/ 	.short	0x0101


	//----- nvinfo : EIATTR_COOP_GROUP_MASK_REGIDS
	.align		4
        /*0028*/ 	.byte	0x04, 0x29
        /*002a*/ 	.short	(.L_1889 - .L_1888)


	//   ....[0]....
.L_1888:
        /*002c*/ 	.word	0xffffffff


	//   ....[1]....
        /*0030*/ 	.word	0xffffffff


	//   ....[2]....
        /*0034*/ 	.word	0xffffffff


	//   ....[3]....
        /*0038*/ 	.word	0xffffffff


	//   ....[4]....
        /*003c*/ 	.word	0xffffffff


	//   ....[5]....
        /*0040*/ 	.word	0xffffffff


	//   ....[6]....
        /*0044*/ 	.word	0xffffffff


	//   ....[7]....
        /*0048*/ 	.word	0xffffffff


	//   ....[8]....
        /*004c*/ 	.word	0xffffffff


	//   ....[9]....
        /*0050*/ 	.word	0xffffffff


	//   ....[10]....
        /*0054*/ 	.word	0xffffffff


	//   ....[11]....
        /*0058*/ 	.word	0xffffffff


	//   ....[12]....
        /*005c*/ 	.word	0xffffffff


	//   ....[13]....
        /*0060*/ 	.word	0xffffffff


	//   ....[14]....
        /*0064*/ 	.word	0xffffffff


	//   ....[15]....
        /*0068*/ 	.word	0x05000014


	//   ....[16]....
        /*006c*/ 	.word	0x05000014


	//   ....[17]....
        /*0070*/ 	.word	0x05000014


	//   ....[18]....
        /*0074*/ 	.word	0x05000014


	//   ....[19]....
        /*0078*/ 	.word	0x05000014


	//   ....[20]....
        /*007c*/ 	.word	0x05000014


	//   ....[21]....
        /*0080*/ 	.word	0x05000014


	//   ....[22]....
        /*0084*/ 	.word	0x05000014


	//   ....[23]....
        /*0088*/ 	.word	0x05000014


	//   ....[24]....
        /*008c*/ 	.word	0x05000014


	//   ....[25]....
        /*0090*/ 	.word	0x05000014


	//   ....[26]....
        /*0094*/ 	.word	0x05000014


	//   ....[27]....
        /*0098*/ 	.word	0x05000014


	//   ....[28]....
        /*009c*/ 	.word	0x05000014


	//   ....[29]....
        /*00a0*/ 	.word	0x05000014


	//----- nvinfo : EIATTR_COOP_GROUP_INSTR_OFFSETS
	.align		4
.L_1889:
        /*00a4*/ 	.byte	0x04, 0x28
        /*00a6*/ 	.short	(.L_1891 - .L_1890)


	//   ....[0]....
.L_1890:
        /*00a8*/ 	.word	0x00000ab0


	//   ....[1]....
        /*00ac*/ 	.word	0x00000ac0


	//   ....[2]....
        /*00b0*/ 	.word	0x00000ad0


	//   ....[3]....
        /*00b4*/ 	.word	0x00000b00


	//   ....[4]....
        /*00b8*/ 	.word	0x00000b20


	//   ....[5]....
        /*00bc*/ 	.word	0x00000b30


	//   ....[6]....
        /*00c0*/ 	.word	0x00000b60


	//   ....[7]....
        /*00c4*/ 	.word	0x00000b80


	//   ....[8]....
        /*00c8*/ 	.word	0x00000b90


	//   ....[9]....
        /*00cc*/ 	.word	0x00000bc0


	//   ....[10]....
        /*00d0*/ 	.word	0x00000be0


	//   ....[11]....
        /*00d4*/ 	.word	0x00000bf0


	//   ....[12]....
        /*00d8*/ 	.word	0x00000c20


	//   ....[13]....
        /*00dc*/ 	.word	0x00000c40


	//   ....[14]....
        /*00e0*/ 	.word	0x00000c50


	//   ....[15]....
        /*00e4*/ 	.word	0x00000ee0


	//   ....[16]....
        /*00e8*/ 	.word	0x00000f50


	//   ....[17]....
        /*00ec*/ 	.word	0x00000fc0


	//   ....[18]....
        /*00f0*/ 	.word	0x00001030


	//   ....[19]....
        /*00f4*/ 	.word	0x000010a0


	//   ....[20]....
        /*00f8*/ 	.word	0x00001100


	//   ....[21]....
        /*00fc*/ 	.word	0x00001170


	//   ....[22]....
        /*0100*/ 	.word	0x000011e0


	//   ....[23]....
        /*0104*/ 	.word	0x00001250


	//   ....[24]....
        /*0108*/ 	.word	0x000012c0


	//   ....[25]....
        /*010c*/ 	.word	0x00001320


	//   ....[26]....
        /*0110*/ 	.word	0x00001390


	//   ....[27]....
        /*0114*/ 	.word	0x00001400


	//   ....[28]....
        /*0118*/ 	.word	0x00001470


	//   ....[29]....
        /*011c*/ 	.word	0x000014e0


	//----- nvinfo : EIATTR_EXIT_INSTR_OFFSETS
	.align		4
.L_1891:
        /*0120*/ 	.byte	0x04, 0x1c
        /*0122*/ 	.short	(.L_1893 - .L_1892)


	//   ....[0]....
.L_1892:
        /*0124*/ 	.word	0x00000070


	//   ....[1]....
        /*0128*/ 	.word	0x00000e80


	//----- nvinfo : EIATTR_MAX_THREADS
	.align		4
.L_1893:
        /*012c*/ 	.byte	0x04, 0x05
        /*012e*/ 	.short	(.L_1895 - .L_1894)
.L_1894:
        /*0130*/ 	.word	0x00000400
        /*0134*/ 	.word	0x00000001
        /*0138*/ 	.word	0x00000001


	//----- nvinfo : EIATTR_CRS_STACK_SIZE
	.align		4
.L_1895:
        /*013c*/ 	.byte	0x04, 0x1e
        /*013e*/ 	.short	(.L_1897 - .L_1896)
.L_1896:
        /*0140*/ 	.word	0x00000000


	//----- nvinfo : EIATTR_CBANK_PARAM_SIZE
	.align		4
.L_1897:
        /*0144*/ 	.byte	0x03, 0x19
        /*0146*/ 	.short	0x0128


	//----- nvinfo : EIATTR_PARAM_CBANK
	.align		4
        /*0148*/ 	.byte	0x04, 0x0a
        /*014a*/ 	.short	(.L_1899 - .L_1898)
	.align		4
.L_1898:
        /*014c*/ 	.word	index@(.nv.constant0._ZN10layer_norm22ln_bwd_finalize_kernelINS_22Kernel_traits_finalizeILj1536E6__halfS2_S2_S2_fjLb1ELj1024ELj4ENS_18Kernel_traits_baseILj1536ES2_S2_S2_S2_fjLj1024EEEEELb1ELb1EEEvNS_9BwdParamsE)
        /*0150*/ 	.short	0x0210
        /*0152*/ 	.short	0x0128


	//----- nvinfo : EIATTR_SW_WAR
	.align		4
.L_1899:
        /*0154*/ 	.byte	0x04, 0x36
        /*0156*/ 	.short	(.L_1901 - .L_1900)
.L_1900:
        /*0158*/ 	.word	0x00000008
.L_1901:


//--------------------- .nv.info._ZN10layer_norm13ln_bwd_kernelINS_13Kernel_traitsI6__halfS2_S2_S2_fjLj1536ELj1ELj1ELj4ELj8ENS_18Kernel_traits_baseILj1536ES2_S2_S2_S2_fjLj128EEEEELb1ELb1ELb1ELb1EEEvNS_9BwdParamsE --------------------------
	.section	.nv.info._ZN10layer_norm13ln_bwd_kernelINS_13Kernel_traitsI6__halfS2_S2_S2_fjLj1536ELj1ELj1ELj4ELj8ENS_18Kernel_traits_baseILj1536ES2_S2_S2_S2_fjLj128EEEEELb1ELb1ELb1ELb1EEEvNS_9BwdParamsE,"",@"SHT_CUDA_INFO"
	.sectionflags	@""
	.align	4


	//----- nvinfo : EIATTR_CUDA_API_VERSION
	.align		4
        /*0000*/ 	.byte	0x04, 0x37
        /*0002*/ 	.short	(.L_1903 - .L_1902)
.L_1902:
        /*0004*/ 	.word	0x00000082


	//----- nvinfo : EIATTR_KPARAM_INFO
	.align		4
.L_1903:
        /*0008*/ 	.byte	0x04, 0x17
        /*000a*/ 	.short	(.L_1905 - .L_1904)
.L_1904:
        /*000c*/ 	.word	0x00000000
        /*0010*/ 	.short	0x0000
        /*0012*/ 	.short	0x0000
        /*0014*/ 	.byte	0x00, 0xf0, 0xa1, 0x04


	//----- nvinfo : EIATTR_SPARSE_MMA_MASK
	.align		4
.L_1905:
        /*0018*/ 	.byte	0x03, 0x50
        /*001a*/ 	.short	0x0000


	//----- nvinfo : EIATTR_MAXREG_COUNT
	.align		4
        /*001c*/ 	.byte	0x03, 0x1b
        /*001e*/ 	.short	0x00ff


	//----- nvinfo : EIATTR_NUM_BARRIERS
	.align		4
        /*0020*/ 	.byte	0x02, 0x4c
        /*0022*/ 	.byte	0x01
	.zero		1


	//----- nvinfo : EIATTR_MERCURY_ISA_VERSION
	.align		4
        /*0024*/ 	.byte	0x03, 0x5f
        /*0026*/ 	.short	0x0101


	//----- nvinfo : EIATTR_COOP_GROUP_MASK_REGIDS
	.align		4
        /*0028*/ 	.byte	0x04, 0x29
        /*002a*/ 	.short	(.L_1907 - .L_1906)


	//   ....[0]....
.L_1906:
        /*002c*/ 	.word	0xffffffff


	//   ....[1]....
        /*0030*/ 	.word	0xffffffff


	//   ....[2]....
        /*0034*/ 	.word	0xffffffff


	//   ....[3]....
        /*0038*/ 	.word	0xffffffff


	//   ....[4]....
        /*003c*/ 	.word	0xffffffff


	//   ....[5]....
        /*0040*/ 	.word	0xffffffff


	//   ....[6]....
        /*0044*/ 	.word	0xffffffff


	//   ....[7]....
        /*0048*/ 	.word	0xffffffff


	//   ....[8]....
        /*004c*/ 	.word	0xffffffff


	//   ....[9]....
        /*0050*/ 	.word	0xffffffff


	//   ....[10]....
        /*0054*/ 	.word	0x05000038


	//   ....[11]....
        /*0058*/ 	.word	0x05000038


	//   ....[12]....
        /*005c*/ 	.word	0x05000038


	//   ....[13]....
        /*0060*/ 	.word	0x05000038


	//   ....[14]....
        /*0064*/ 	.word	0x05000038


	//   ....[15]....
        /*0068*/ 	.word	0x05000038


	//   ....[16]....
        /*006c*/ 	.word	0x05000038


	//   ....[17]....
        /*0070*/ 	.word	0x05000038


	//   ....[18]....
        /*0074*/ 	.word	0x05000038


	//   ....[19]....
        /*0078*/ 	.word	0x05000038


	//----- nvinfo : EIATTR_COOP_GROUP_INSTR_OFFSETS
	.align		4
.L_1907:
        /*007c*/ 	.byte	0x04, 0x28
        /*007e*/ 	.short	(.L_1909 - .L_1908)


	//   ....[0]....
.L_1908:
        /*0080*/ 	.word	0x00001510


	//   ....[1]....
        /*0084*/ 	.word	0x00001520


	//   ....[2]....
        /*0088*/ 	.word	0x00001550


	//   ....[3]....
        /*008c*/ 	.word	0x00001560


	//   ....[4]....
        /*0090*/ 	.word	0x00001590


	//   ....[5]....
        /*0094*/ 	.word	0x000015a0


	//   ....[6]....
        /*0098*/ 	.word	0x000015d0


	//   ....[7]....
        /*009c*/ 	.word	0x000015e0


	//   ....[8]....
        /*00a0*/ 	.word	0x00001610


	//   ....[9]....
        /*00a4*/ 	.word	0x00001620


	//   ....[10]....
        /*00a8*/ 	.word	0x000035f0


	//   ....[11]....
        /*00ac*/ 	.word	0x00003640


	//   ....[12]....
        /*00b0*/ 	.word	0x000036a0


	//   ....[13]....
        /*00b4*/ 	.word	0x00003700


	//   ....[14]....
        /*00b8*/ 	.word	0x00003760


	//   ....[15]....
        /*00bc*/ 	.word	0x000037c0


	//   ....[16]....
        /*00c0*/ 	.word	0x00003820


	//   ....[17]....
        /*00c4*/ 	.word	0x00003880


	//   ....[18]....
        /*00c8*/ 	.word	0x000038e0


	//   ....[19]....
        /*00cc*/ 	.word	0x00003940


	//----- nvinfo : EIATTR_EXIT_INSTR_OFFSETS
	.align		4
.L_1909:
        /*00d0*/ 	.byte	0x04, 0x1c
        /*00d2*/ 	.short	(.L_1911 - .L_1910)


	//   ....[0]....
.L_1910:
        /*00d4*/ 	.word	0x00003590


	//----- nvinfo : EIATTR_MAX_THREADS
	.align		4
.L_1911:
        /*00d8*/ 	.byte	0x04, 0x05
        /*00da*/ 	.short	(.L_1913 - .L_1912)
.L_1912:
        /*00dc*/ 	.word	0x00000080
        /*00e0*/ 	.word	0x00000001
        /*00e4*/ 	.word	0x00000001


	//----- nvinfo : EIATTR_CRS_STACK_SIZE
	.align		4
.L_1913:
        /*00e8*/ 	.byte	0x04, 0x1e
        /*00ea*/ 	.short	(.L_1915 - .L_1914)
.L_1914:
        /*00ec*/ 	.word	0x00000000


	//----- nvinfo : EIATTR_CBANK_PARAM_SIZE
	.align		4
.L_1915:
        /*00f0*/ 	.byte	0x03, 0x19
        /*00f2*/ 	.short	0x0128


	//----- nvinfo : EIATTR_PARAM_CBANK
	.align		4
        /*00f4*/ 	.byte	0x04, 0x0a
        /*00f6*/ 	.short	(.L_1917 - .L_1916)
	.align		4
.L_1916:
        /*00f8*/ 	.word	index@(.nv.constant0._ZN10layer_norm13ln_bwd_kernelINS_13Kernel_traitsI6__halfS2_S2_S2_fjLj1536ELj1ELj1ELj4ELj8ENS_18Kernel_traits_baseILj1536ES2_S2_S2_S2_fjLj128EEEEELb1ELb1ELb1ELb1EEEvNS_9BwdParamsE)
        /*00fc*/ 	.short	0x0210
        /*00fe*/ 	.short	0x0128


	//----- nvinfo : EIATTR_SW_WAR
	.align		4
.L_1917:
        /*0100*/ 	.byte	0x04, 0x36
        /*0102*/ 	.short	(.L_1919 - .L_1918)
.L_1918:
        /*0104*/ 	.word	0x00000008
.L_1919:


//--------------------- .nv.info._ZN10layer_norm13ln_bwd_kernelINS_13Kernel_traitsIf13__nv_bfloat16S2_S2_fjLj1536ELj1ELj1ELj4ELj8ENS_18Kernel_traits_baseILj1536EfS2_S2_S2_fjLj128EEEEELb0ELb0ELb0ELb0EEEvNS_9BwdParamsE --------------------------
	.section	.nv.info._ZN10layer_norm13ln_bwd_kernelINS_13Kernel_traitsIf13__nv_bfloat16S2_S2_fjLj1536ELj1ELj1ELj4ELj8ENS_18Kernel_traits_baseILj1536EfS2_S2_S2_fjLj128EEEEELb0ELb0ELb0ELb0EEEvNS_9BwdParamsE,"",@"SHT_CUDA_INFO"
	.sectionflags	@""
	.align	4


	//----- nvinfo : EIATTR_CUDA_API_VERSION
	.align		4
        /*0000*/ 	.byte	0x04, 0x37
        /*0002*/ 	.short	(.L_1921 - .L_1920)
.L_1920:
        /*0004*/ 	.word	0x00000082


	//----- nvinfo : EIATTR_KPARAM_INFO
	.align		4
.L_1921:
        /*0008*/ 	.byte	0x04, 0x17
        /*000a*/ 	.short	(.L_1923 - .L_1922)
.L_1922:
        /*000c*/ 	.word	0x00000000
        /*0010*/ 	.short	0x0000
        /*0012*/ 	.short	0x0000
        /*0014*/ 	.byte	0x00, 0xf0, 0xa1, 0x04


	//----- nvinfo : EIATTR_SPARSE_MMA_MASK
	.align		4
.L_1923:
        /*0018*/ 	.byte	0x03, 0x50
        /*001a*/ 	.short	0x0000


	//----- nvinfo : EIATTR_MAXREG_COUNT
	.align		4
        /*001c*/ 	.byte	0x03, 0x1b
        /*001e*/ 	.short	0x00ff


	//----- nvinfo : EIATTR_NUM_BARRIERS
	.align		4
        /*0020*/ 	.byte	0x02, 0x4c
        /*0022*/ 	.byte	0x01
	.zero		1


	//----- nvinfo : EIATTR_MERCURY_ISA_VERSION
	.align		4
        /*0024*/ 	.byte	0x03, 0x5f
        /*0026*/ 	.short	0x0101


	//----- nvinfo : EIATTR_COOP_GROUP_MASK_REGIDS
	.align		4
        /*0028*/ 	.byte	0x04, 0x29
        /*002a*/ 	.short	(.L_1925 - .L_1924)


	//   ....[0]....
.L_1924:
        /*002c*/ 	.word	0xffffffff


	//   ....[1]....
        /*0030*/ 	.word	0xffffffff


	//   ....[2]....
        /*0034*/ 	.word	0xffffffff


	//   ....[3]....
        /*0038*/ 	.word	0xffffffff


	//   ....[4]....
        /*003c*/ 	.word	0xffffffff


	//   ....[5]....
        /*0040*/ 	.word	0xffffffff


	//   ....[6]....
        /*0044*/ 	.word	0xffffffff


	//   ....[7]....
        /*0048*/ 	.word	0xffffffff


	//   ....[8]....
        /*004c*/ 	.word	0xffffffff


	//   ....[9]....
        /*0050*/ 	.word	0xffffffff


	//   ....[10]....
        /*0054*/ 	.word	0x05000034


	//   ....[11]....
        /*0058*/ 	.word	0x05000034


	//   ....[12]....
        /*005c*/ 	.word	0x05000034


	//   ....[13]....
        /*0060*/ 	.word	0x05000034


	//   ....[14]....
        /*0064*/ 	.word	0x05000034


	//   ....[15]....
        /*0068*/ 	.word	0x05000034


	//   ....[16]....
        /*006c*/ 	.word	0x05000034


	//   ....[17]....
        /*0070*/ 	.word	0x05000034


	//   ....[18]....
        /*0074*/ 	.word	0x05000034


	//   ....[19]....
        /*0078*/ 	.word	0x05000034


	//----- nvinfo : EIATTR_COOP_GROUP_INSTR_OFFSETS
	.align		4
.L_1925:
        /*007c*/ 	.byte	0x04, 0x28
        /*007e*/ 	.short	(.L_1927 - .L_1926)


	//   ....[0]....
.L_1926:
        /*0080*/ 	.word	0x00000ff0


	//   ....[1]....
        /*0084*/ 	.word	0x00001000


	//   ....[2]....
        /*0088*/ 	.word	0x00001030


	//   ....[3]....
        /*008c*/ 	.word	0x00001040


	//   ....[4]....
        /*0090*/ 	.word	0x00001070


	//   ....[5]....
        /*0094*/ 	.word	0x00001080


	//   ....[6]....
        /*0098*/ 	.word	0x000010b0


	//   ....[7]....
        /*009c*/ 	.word	0x000010c0


	//   ....[8]....
        /*00a0*/ 	.word	0x000010f0


	//   ....[9]....
        /*00a4*/ 	.word	0x00001100


	//   ....[10]....
        /*00a8*/ 	.word	0x00002140


	//   ....[11]....
        /*00ac*/ 	.word	0x00002190


	//   ....[12]....
        /*00b0*/ 	.word	0x00002200


	//   ....[13]....
        /*00b4*/ 	.word	0x00002260


	//   ....[14]....
        /*00b8*/ 	.word	0x000022d0


	//   ....[15]....
        /*00bc*/ 	.word	0x00002330


	//   ....[16]....
        /*00c0*/ 	.word	0x000023a0


	//   ....[17]....
        /*00c4*/ 	.word	0x00002400


	//   ....[18]....
        /*00c8*/ 	.word	0x00002470


	//   ....[19]....
        /*00cc*/ 	.word	0x000024c0


	//----- nvinfo : EIATTR_EXIT_INSTR_OFFSETS
	.align		4
.L_1927:
        /*00d0*/ 	.byte	0x04, 0x1c
        /*00d2*/ 	.short	(.L_1929 - .L_1928)


	//   ....[0]....
.L_1928:
        /*00d4*/ 	.word	0x00002060


	//   ....[1]....
        /*00d8*/ 	.word	0x000020e0


	//----- nvinfo : EIATTR_MAX_THREADS
	.align		4
.L_1929:
        /*00dc*/ 	.byte	0x04, 0x05
        /*00de*/ 	.short	(.L_1931 - .L_1930)
.L_1930:
        /*00e0*/ 	.word	0x00000080
        /*00e4*/ 	.word	0x00000001
        /*00e8*/ 	.word	0x00000001


	//----- nvinfo : EIATTR_CRS_STACK_SIZE
	.align		4
.L_1931:
        /*00ec*/ 	.byte	0x04, 0x1e
        /*00ee*/ 	.short	(.L_1933 - .L_1932)
.L_1932:
        /*00f0*/ 	.word	0x00000000


	//----- nvinfo : EIATTR_CBANK_PARAM_SIZE
	.align		4
.L_1933:
        /*00f4*/ 	.byte	0x03, 0x19
        /*00f6*/ 	.short	0x0128


	//----- nvinfo : EIATTR_PARAM_CBANK
	.align		4
        /*00f8*/ 	.byte	0x04, 0x0a
        /*00fa*/ 	.short	(.L_1935 - .L_1934)
	.align		4
.L_1934:
        /*00fc*/ 	.word	index@(.nv.constant0._ZN10layer_norm13ln_bwd_kernelINS_13Kernel_traitsIf13__nv_bfloat16S2_S2_fjLj1536ELj1ELj1ELj4ELj8ENS_18Kernel_traits_baseILj1536EfS2_S2_S2_fjLj128EEEEELb0ELb0ELb0ELb0EEEvNS_9BwdParamsE)
        /*0100*/ 	.short	0x0210
        /*0102*/ 	.short	0x0128


	//----- nvinfo : EIATTR_SW_WAR
	.align		4
.L_1935:
        /*0104*/ 	.byte	0x04, 0x36
        /*0106*/ 	.short	(.L_1937 - .L_1936)
.L_1936:
        /*0108*/ 	.word	0x00000008
.L_1937:


//--------------------- .nv.info._ZN10layer_norm13ln_bwd_kernelINS_13Kernel_traitsIf13__nv_bfloat16S2_S2_fjLj1536ELj1ELj1ELj4ELj8ENS_18Kernel_traits_baseILj1536EfS2_S2_S2_fjLj128EEEEELb0ELb0ELb0ELb1EEEvNS_9BwdParamsE --------------------------
	.section	.nv.info._ZN10layer_norm13ln_bwd_kernelINS_13Kernel_traitsIf13__nv_bfloat16S2_S2_fjLj1536ELj1ELj1ELj4ELj8ENS_18Kernel_traits_baseILj1536EfS2_S2_S2_fjLj128EEEEELb0ELb0ELb0ELb1EEEvNS_9BwdParamsE,"",@"SHT_CUDA_INFO"
	.sectionflags	@""
	.align	4


	//----- nvinfo : EIATTR_CUDA_API_VERSION
	.align		4
        /*0000*/ 	.byte	0x04, 0x37
        /*0002*/ 	.short	(.L_1939 - .L_1938)
.L_1938:
        /*0004*/ 	.word	0x00000082


	//----- nvinfo : EIATTR_KPARAM_INFO
	.align		4
.L_1939:
        /*0008*/ 	.byte	0x04, 0x17
        /*000a*/ 	.short	(.L_1941 - .L_1940)
.L_1940:
        /*000c*/ 	.word	0x00000000
        /*0010*/ 	.short	0x0000
        /*0012*/ 	.short	0x0000
        /*0014*/ 	.byte	0x00, 0xf0, 0xa1, 0x04


	//----- nvinfo : EIATTR_SPARSE_MMA_MASK
	.align		4
.L_1941:
        /*0018*/ 	.byte	0x03, 0x50
        /*001a*/ 	.short	0x0000


	//----- nvinfo : EIATTR_MAXREG_COUNT
	.align		4
        /*001c*/ 	.byte	0x03, 0x1b
        /*001e*/ 	.short	0x00ff


	//----- nvinfo : EIATTR_NUM_BARRIERS
	.align		4
        /*0020*/ 	.byte	0x02, 0x4c
        /*0022*/ 	.byte	0x01
	.zero		1


	//----- nvinfo : EIATTR_MERCURY_ISA_VERSION
	.align		4
        /*0024*/ 	.byte	0x03, 0x5f
        /*0026*/ 	.short	0x0101


	//----- nvinfo : EIATTR_COOP_GROUP_MASK_REGIDS
	.align		4
        /*0028*/ 	.byte	0x04, 0x29
        /*002a*/ 	.short	(.L_1943 - .L_1942)


	//   ....[0]....
.L_1942:
        /*002c*/ 	.word	0xffffffff


	//   ....[1]....
        /*0030*/ 	.word	0xffffffff


	//   ....[2]....
        /*0034*/ 	.word	0xffffffff


	//   ....[3]....
        /*0038*/ 	.word	0xffffffff


	//   ....[4]....
        /*003c*/ 	.word	0xffffffff


	//   ....[5]....
        /*0040*/ 	.word	0xffffffff


	//   ....[6]....
        /*0044*/ 	.word	0xffffffff


	//   ....[7]....
        /*0048*/ 	.word	0xffffffff


	//   ....[8]....
        /*004c*/ 	.word	0xffffffff


	//   ....[9]....
        /*0050*/ 	.word	0xffffffff


	//   ....[10]....
        /*0054*/ 	.word	0x05000022


	//   ....[11]....
        /*0058*/ 	.word	0x05000022


	//   ....[12]....
        /*005c*/ 	.word	0x05000022


	//   ....[13]....
        /*0060*/ 	.word	0x05000022


	//   ....[14]....
        /*0064*/ 	.word	0x05000022


	//   ....[15]....
        /*0068*/ 	.word	0x05000022


	//   ....[16]....
        /*006c*/ 	.word	0x05000022


	//   ....[17]....
        /*0070*/ 	.word	0x05000022


	//   ....[18]....
        /*0074*/ 	.word	0x05000022


	//   ....[19]....
        /*0078*/ 	.word	0x05000022


	//----- nvinfo : EIATTR_COOP_GROUP_INSTR_OFFSETS
	.align		4
.L_1943:
        /*007c*/ 	.byte	0x04, 0x28
        /*007e*/ 	.short	(.L_1945 - .L_1944)


	//   ....[0]....
.L_1944:
        /*0080*/ 	.word	0x00000ed0


	//   ....[1]....
        /*0084*/ 	.word	0x00000ee0


	//   ....[2]....
        /*0088*/ 	.word	0x00000f10


	//   ....[3]....
        /*008c*/ 	.word	0x00000f20


	//   ....[4]....
        /*0090*/ 	.word	0x00000f50


	//   ....[5]....
        /*0094*/ 	.word	0x00000f60


	//   ....[6]....
        /*0098*/ 	.word	0x00000f90


	//   ....[7]....
        /*009c*/ 	.word	0x00000fa0


	//   ....[8]....
        /*00a0*/ 	.word	0x00000fd0


	//   ....[9]....
        /*00a4*/ 	.word	0x00000fe0


	//   ....[10]....
        /*00a8*/ 	.word	0x00001fb0


	//   ....[11]....
        /*00ac*/ 	.word	0x00002010


	//   ....[12]....
        /*00b0*/ 	.word	0x00002070


	//   ....[13]....
        /*00b4*/ 	.word	0x000020d0


	//   ....[14]....
        /*00b8*/ 	.word	0x00002140


	//   ....[15]....
        /*00bc*/ 	.word	0x000021a0


	//   ....[16]....
        /*00c0*/ 	.word	0x00002210


	//   ....[17]....
        /*00c4*/ 	.word	0x00002270


	//   ....[18]....
        /*00c8*/ 	.word	0x000022e0


	//   ....[19]....
        /*00cc*/ 	.word	0x00002330


	//----- nvinfo : EIATTR_EXIT_INSTR_OFFSETS
	.align		4
.L_1945:
        /*00d0*/ 	.byte	0x04, 0x1c
        /*00d2*/ 	.short	(.L_1947 - .L_1946)


	//   ....[0]....
.L_1946:
        /*00d4*/ 	.word	0x00001f60


	//----- nvinfo : EIATTR_MAX_THREADS
	.align		4
.L_1947:
        /*00d8*/ 	.byte	0x04, 0x05
        /*00da*/ 	.short	(.L_1949 - .L_1948)
.L_1948:
        /*00dc*/ 	.word	0x00000080
        /*00e0*/ 	.word	0x00000001
        /*00e4*/ 	.word	0x00000001


	//----- nvinfo : EIATTR_CRS_STACK_SIZE
	.align		4
.L_1949:
        /*00e8*/ 	.byte	0x04, 0x1e
        /*00ea*/ 	.short	(.L_1951 - .L_1950)
.L_1950:
        /*00ec*/ 	.word	0x00000000


	//----- nvinfo : EIATTR_CBANK_PARAM_SIZE
	.align		4
.L_1951:
        /*00f0*/ 	.byte	0x03, 0x19
        /*00f2*/ 	.short	0x0128


	//----- nvinfo : EIATTR_PARAM_CBANK
	.align		4
        /*00f4*/ 	.byte	0x04, 0x0a
        /*00f6*/ 	.short	(.L_1953 - .L_1952)
	.align		4
.L_1952:
        /*00f8*/ 	.word	index@(.nv.constant0._ZN10layer_norm13ln_bwd_kernelINS_13Kernel_traitsIf13__nv_bfloat16S2_S2_fjLj1536ELj1ELj1ELj4ELj8ENS_18Kernel_traits_baseILj1536EfS2_S2_S2_fjLj128EEEEELb0ELb0ELb0ELb1EEEvNS_9BwdParamsE)
        /*00fc*/ 	.short	0x0210
        /*00fe*/ 	.short	0x0128


	//----- nvinfo : EIATTR_SW_WAR
	.align		4
.L_1953:
        /*0100*/ 	.byte	0x04, 0x36
        /*0102*/ 	.short	(.L_1955 - .L_1954)
.L_1954:
        /*0104*/ 	.word	0x00000008
.L_1955:


//--------------------- .nv.info._ZN10layer_norm13ln_bwd_kernelINS_13Kernel_traitsIf13__nv_bfloat16S2_S2_fjLj1536ELj1ELj1ELj4ELj8ENS_18Kernel_traits_baseILj1536EfS2_S2_S2_fjLj128EEEEELb0ELb0ELb1ELb0EEEvNS_9BwdParamsE --------------------------
	.section	.nv.info._ZN10layer_norm13ln_bwd_kernelINS_13Kernel_traitsIf13__nv_bfloat16S2_S2_fjLj1536ELj1ELj1ELj4ELj8ENS_18Kernel_traits_baseILj1536EfS2_S2_S2_fjLj128EEEEELb0ELb0ELb1ELb0EEEvNS_9BwdParamsE,"",@"SHT_CUDA_INFO"
	.sectionflags	@""
	.align	4


	//----- nvinfo : EIATTR_CUDA_API_VERSION
	.align		4
        /*0000*/ 	.byte	0x04, 0x37
        /*0002*/ 	.short	(.L_1957 - .L_1956)
.L_1956:
        /*0004*/ 	.word	0x00000082


	//----- nvinfo : EIATTR_KPARAM_INFO
	.align		4
.L_1957:
        /*0008*/ 	.byte	0x04, 0x17
        /*000a*/ 	.short	(.L_1959 - .L_1958)
.L_1958:
        /*000c*/ 	.word	0x00000000
        /*0010*/ 	.short	0x0000
        /*0012*/ 	.short	0x0000
        /*0014*/ 	.byte	0x00, 0xf0, 0xa1, 0x04


	//----- nvinfo : EIATTR_SPARSE_MMA_MASK
	.align		4
.L_1959:
        /*0018*/ 	.byte	0x03, 0x50
        /*001a*/ 	.short	0x0000


	//----- nvinfo : EIATTR_MAXREG_COUNT
	.align		4
        /*001c*/ 	.byte	0x03, 0x1b
        /*001e*/ 	.short	0x00ff


	//----- nvinfo : EIATTR_NUM_BARRIERS
	.align		4
        /*0020*/ 	.byte	0x02, 0x4c
        /*0022*/ 	.byte	0x01
	.zero		1


	//----- nvinfo : EIATTR_MERCURY_ISA_VERSION
	.align		4
        /*0024*/ 	.byte	0x03, 0x5f
        /*0026*/ 	.short	0x0101


	//----- nvinfo : EIATTR_COOP_GROUP_MASK_REGIDS
	.align		4
        /*0028*/ 	.byte	0x04, 0x29
        /*002a*/ 	.short	(.L_1961 - .L_1960)


	//   ....[0]....
.L_1960:
        /*002c*/ 	.word	0xffffffff


	//   ....[1]....
        /*0030*/ 	.word	0xffffffff


	//   ....[2]....
        /*0034*/ 	.word	0xffffffff


	//   ....[3]....
        /*0038*/ 	.word	0xffffffff


	//   ....[4]....
        /*003c*/ 	.word	0xffffffff


	//   ....[5]....
        /*0040*/ 	.word	0xffffffff


	//   ....[6]....
        /*0044*/ 	.word	0xffffffff


	//   ....[7]....
        /*0048*/ 	.word	0xffffffff


	//   ....[8]....
        /*004c*/ 	.word	0xffffffff


	//   ....[9]....
        /*0050*/ 	.word	0xffffffff


	//   ....[10]....
        /*0054*/ 	.word	0x0500002b


	//   ....[11]....
        /*0058*/ 	.word	0x0500002b


	//   ....[12]....
        /*005c*/ 	.word	0x0500002b


	//   ....[13]....
        /*0060*/ 	.word	0x0500002b


	//   ....[14]....
        /*0064*/ 	.word	0x0500002b


	//   ....[15]....
        /*0068*/ 	.word	0x0500002b


	//   ....[16]....
        /*006c*/ 	.word	0x0500002b


	//   ....[17]....
        /*0070*/ 	.word	0x0500002b


	//   ....[18]....
        /*0074*/ 	.word	0x0500002b


	//   ....[19]....
        /*0078*/ 	.word	0x0500002b


	//----- nvinfo : EIATTR_COOP_GROUP_INSTR_OFFSETS
	.align		4
.L_1961:
        /*007c*/ 	.byte	0x04, 0x28
        /*007e*/ 	.short	(.L_1963 - .L_1962)


	//   ....[0]....
.L_1962:
        /*0080*/ 	.word	0x00001240


	//   ....[1]....
        /*0084*/ 	.word	0x00001250


	//   ....[2]....
        /*0088*/ 	.word	0x00001280


	//   ....[3]....
        /*008c*/ 	.word	0x00001290


	//   ....[4]....
        /*0090*/ 	.word	0x000012c0


	//   ....[5]....
        /*0094*/ 	.word	0x000012d0


	//   ....[6]....
        /*0098*/ 	.word	0x00001300


	//   ....[7]....
        /*009c*/ 	.word	0x00001310


	//   ....[8]....
        /*00a0*/ 	.word	0x00001340


	//   ....[9]....
        /*00a4*/ 	.word	0x00001350


	//   ....[10]....
        /*00a8*/ 	.word	0x00002c50


	//   ....[11]....
        /*00ac*/ 	.word	0x00002ca0


	//   ....[12]....
        /*00b0*/ 	.word	0x00002d00


	//   ....[13]....
        /*00b4*/ 	.word	0x00002d60


	//   ....[14]....
        /*00b8*/ 	.word	0x00002dc0


	//   ....[15]....
        /*00bc*/ 	.word	0x00002e20


	//   ....[16]....
        /*00c0*/ 	.word	0x00002e80


	//   ....[17]....
        /*00c4*/ 	.word	0x00002ee0


	//   ....[18]....
        /*00c8*/ 	.word	0x00002f40


	//   ....[19]....
        /*00cc*/ 	.word	0x00002fa0


	//----- nvinfo : EIATTR_EXIT_INSTR_OFFSETS
	.align		4
.L_1963:
        /*00d0*/ 	.byte	0x04, 0x1c
        /*00d2*/ 	.short	(.L_1965 - .L_1964)


	//   ....[0]....
.L_1964:
        /*00d4*/ 	.word	0x00002b70


	//   ....[1]....
        /*00d8*/ 	.word	0x00002bf0


	//----- nvinfo : EIATTR_MAX_THREADS
	.align		4
.L_1965:
        /*00dc*/ 	.byte	0x04, 0x05
        /*00de*/ 	.short	(.L_1967 - .L_1966)
.L_1966:
        /*00e0*/ 	.word	0x00000080
        /*00e4*/ 	.word	0x00000001
        /*00e8*/ 	.word	0x00000001


	//----- nvinfo : EIATTR_CRS_STACK_SIZE
	.align		4
.L_1967:
        /*00ec*/ 	.byte	0x04, 0x1e
        /*00ee*/ 	.short	(.L_1969 - .L_1968)
.L_1968:
        /*00f0*/ 	.word	0x00000000


	//----- nvinfo : EIATTR_CBANK_PARAM_SIZE
	.align		4
.L_1969:
        /*00f4*/ 	.byte	0x03, 0x19
        /*00f6*/ 	.short	0x0128


	//----- nvinfo : EIATTR_PARAM_CBANK
	.align		4
        /*00f8*/ 	.byte	0x04, 0x0a
        /*00fa*/ 	.short	(.L_1971 - .L_1970)
	.align		4
.L_1970:
        /*00fc*/ 	.word	index@(.nv.constant0._ZN10layer_norm13ln_bwd_kernelINS_13Kernel_traitsIf13__nv_bfloat16S2_S2_fjLj1536ELj1ELj1ELj4ELj8ENS_18Kernel_traits_baseILj1536EfS2_S2_S2_fjLj128EEEEELb0ELb0ELb1ELb0EEEvNS_9BwdParamsE)
        /*0100*/ 	.short	0x0210
        /*0102*/ 	.short	0x0128


	//----- nvinfo : EIATTR_SW_WAR
	.align		4
.L_1971:
        /*0104*/ 	.byte	0x04, 0x36
        /*0106*/ 	.short	(.L_1973 - .L_1972)
.L_1972:
        /*0108*/ 	.word	0x00000008
.L_1973:


//--------------------- .nv.info._ZN10layer_norm13ln_bwd_kernelINS_13Kernel_traitsIf13__nv_bfloat16S2_S2_fjLj1536ELj1ELj1ELj4ELj8ENS_18Kernel_traits_baseILj1536EfS2_S2_S2_fjLj128EEEEELb0ELb0ELb1ELb1EEEvNS_9BwdParamsE --------------------------
	.section	.nv.info._ZN10layer_norm13ln_bwd_kernelINS_13Kernel_traitsIf13__nv_bfloat16S2_S2_fjLj1536ELj1ELj1ELj4ELj8ENS_18Kernel_traits_baseILj1536EfS2_S2_S2_fjLj128EEEEELb0ELb0ELb1ELb1EEEvNS_9BwdParamsE,"",@"SHT_CUDA_INFO"
	.sectionflags	@""
	.align	4


	//----- nvinfo : EIATTR_CUDA_API_VERSION
	.align		4
        /*0000*/ 	.byte	0x04, 0x37
        /*0002*/ 	.short	(.L_1975 - .L_1974)
.L_1974:
        /*0004*/ 	.word	0x00000082


	//----- nvinfo : EIATTR_KPARAM_INFO
	.align		4
.L_1975:
        /*0008*/ 	.byte	0x04, 0x17
        /*000a*/ 	.short	(.L_1977 - .L_1976)
.L_1976:
        /*000c*/ 	.word	0x00000000
        /*0010*/ 	.short	0x0000
        /*0012*/ 	.short	0x0000
        /*0014*/ 	.byte	0x00, 0xf0, 0xa1, 0x04


	//----- nvinfo : EIATTR_SPARSE_MMA_MASK
	.align		4
.L_1977:
        /*0018*/ 	.byte	0x03, 0x50
        /*001a*/ 	.short	0x0000


	//----- nvinfo : EIATTR_MAXREG_COUNT
	.align		4
        /*001c*/ 	.byte	0x03, 0x1b
        /*001e*/ 	.short	0x00ff


	//----- nvinfo : EIATTR_NUM_BARRIERS
	.align		4
        /*0020*/ 	.byte	0x02, 0x4c
        /*0022*/ 	.byte	0x01
	.zero		1


	//----- nvinfo : EIATTR_MERCURY_ISA_VERSION
	.align		4
        /*0024*/ 	.byte	0x03, 0x5f
        /*0026*/ 	.short	0x0101


	//----- nvinfo : EIATTR_COOP_GROUP_MASK_REGIDS
	.align		4
        /*0028*/ 	.byte	0x04, 0x29
        /*002a*/ 	.short	(.L_1979 - .L_1978)


	//   ....[0]....
.L_1978:
        /*002c*/ 	.word	0xffffffff


	//   ....[1]....
        /*0030*/ 	.word	0xffffffff


	//   ....[2]....
        /*0034*/ 	.word	0xffffffff


	//   ....[3]....
        /*0038*/ 	.word	0xffffffff


	//   ....[4]....
        /*003c*/ 	.word	0xffffffff


	//   ....[5]....
        /*0040*/ 	.word	0xffffffff


	//   ....[6]....
        /*0044*/ 	.word	0xffffffff


	//   ....[7]....
        /*0048*/ 	.word	0xffffffff


	//   ....[8]....
        /*004c*/ 	.word	0xffffffff


	//   ....[9]....
        /*0050*/ 	.word	0xffffffff


	//   ....[10]....
        /*0054*/ 	.word	0x05000036


	//   ....[11]....
        /*0058*/ 	.word	0x05000036


	//   ....[12]....
        /*005c*/ 	.word	0x05000036


	//   ....[13]....
        /*0060*/ 	.word	0x05000036


	//   ....[14]....
        /*0064*/ 	.word	0x05000036


	//   ....[15]....
        /*0068*/ 	.word	0x05000036


	//   ....[16]....
        /*006c*/ 	.word	0x05000036


	//   ....[17]....
        /*0070*/ 	.word	0x05000036


	//   ....[18]....
        /*0074*/ 	.word	0x05000036


	//   ....[19]....
        /*0078*/ 	.word	0x05000036


	//----- nvinfo : EIATTR_COOP_GROUP_INSTR_OFFSETS
	.align		4
.L_1979:
        /*007c*/ 	.byte	0x04, 0x28
        /*007e*/ 	.short	(.L_1981 - .L_1980)


	//   ....[0]....
.L_1980:
        /*0080*/ 	.word	0x00000fc0


	//   ....[1]....
        /*0084*/ 	.word	0x00000fe0


	//   ....[2]....
        /*0088*/ 	.word	0x00001000


	//   ....[3]....
        /*008c*/ 	.word	0x00001020


	//   ....[4]....
        /*0090*/ 	.word	0x00001040


	//   ....[5]....
        /*0094*/ 	.word	0x00001060


	//   ....[6]....
        /*0098*/ 	.word	0x00001070


	//   ....[7]....
        /*009c*/ 	.word	0x000010a0


	//   ....[8]....
        /*00a0*/ 	.word	0x000010b0


	//   ....[9]....
        /*00a4*/ 	.word	0x000010d0


	//   ....[10]....
        /*00a8*/ 	.word	0x00002730


	//   ....[11]....
        /*00ac*/ 	.word	0x000027a0


	//   ....[12]....
        /*00b0*/ 	.word	0x00002820


	//   ....[13]....
        /*00b4*/ 	.word	0x00002890


	//   ....[14]....
        /*00b8*/ 	.word	0x00002910


	//   ....[15]....
        /*00bc*/ 	.word	0x00002980


	//   ....[16]....
        /*00c0*/ 	.word	0x00002a00


	//   ....[17]....
        /*00c4*/ 	.word	0x00002a60


	//   ....[18]....
        /*00c8*/ 	.word	0x00002ad0


	//   ....[19]....
        /*00cc*/ 	.word	0x00002b30


	//----- nvinfo : EIATTR_EXIT_INSTR_OFFSETS
	.align		4
.L_1981:
        /*00d0*/ 	.byte	0x04, 0x1c
        /*00d2*/ 	.short	(.L_1983 - .L_1982)


	//   ....[0]....
.L_1982:
        /*00d4*/ 	.word	0x000026e0


	//----- nvinfo : EIATTR_MAX_THREADS
	.align		4
.L_1983:
        /*00d8*/ 	.byte	0x04, 0x05
        /*00da*/ 	.short	(.L_1985 - .L_1984)
.L_1984:
        /*00dc*/ 	.word	0x00000080
        /*00e0*/ 	.word	0x00000001
        /*00e4*/ 	.word	0x00000001


	//----- nvinfo : EIATTR_CRS_STACK_SIZE
	.align		4
.L_1985:
        /*00e8*/ 	.byte	0x04, 0x1e
        /*00ea*/ 	.short	(.L_1987 - .L_1986)
.L_1986:
        /*00ec*/ 	.word	0x00000000


	//----- nvinfo : EIATTR_CBANK_PARAM_SIZE
	.align		4
.L_1987:
        /*00f0*/ 	.byte	0x03, 0x19
        /*00f2*/ 	.short	0x0128


	//----- nvinfo : EIATTR_PARAM_CBANK
	.align		4
        /*00f4*/ 	.byte	0x04, 0x0a
        /*00f6*/ 	.short	(.L_1989 - .L_1988)
	.align		4
.L_1988:
        /*00f8*/ 	.word	index@(.nv.constant0._ZN10layer_norm13ln_bwd_kernelINS_13Kernel_traitsIf13__nv_bfloat16S2_S2_fjLj1536ELj1ELj1ELj4ELj8ENS_18Kernel_traits_baseILj1536EfS2_S2_S2_fjLj128EEEEELb0ELb0ELb1ELb1EEEvNS_9BwdParamsE)
        /*00fc*/ 	.short	0x0210
        /*00fe*/ 	.short	0x0128


	//----- nvinfo : EIATTR_SW_WAR
	.align		4
.L_1989:
        /*0100*/ 	.byte	0x04, 0x36
        /*0102*/ 	.short	(.L_1991 - .L_1990)
.L_1990:
        /*0104*/ 	.word	0x00000008
.L_1991:


//--------------------- .nv.info._ZN10layer_norm13ln_bwd_kernelINS_13Kernel_traitsIf13__nv_bfloat16S2_S2_fjLj1536ELj1ELj1ELj4ELj8ENS_18Kernel_traits_baseILj1536EfS2_S2_S2_fjLj128EEEEELb0ELb1ELb0ELb0EEEvNS_9BwdParamsE --------------------------
	.section	.nv.info._ZN10layer_norm13ln_bwd_kernelINS_13Kernel_traitsIf13__nv_bfloat16S2_S2_fjLj1536ELj1ELj1ELj4ELj8ENS_18Kernel_traits_baseILj1536EfS2_S2_S2_fjLj128EEEEELb0ELb1ELb0ELb0EEEvNS_9BwdParamsE,"",@"SHT_CUDA_INFO"
	.sectionflags	@""
	.align	4


	//----- nvinfo : EIATTR_CUDA_API_VERSION
	.align		4
        /*0000*/ 	.byte	0x04, 0x37
        /*0002*/ 	.short	(.L_1993 - .L_1992)
.L_1992:
        /*0004*/ 	.word	0x00000082


	//----- nvinfo : EIATTR_KPARAM_INFO
	.align		4
.L_1993:
        /*0008*/ 	.byte	0x04, 0x17
        /*000a*/ 	.short	(.L_1995 - .L_1994)
.L_1994:
        /*000c*/ 	.word	0x00000000
        /*0010*/ 	.short	0x0000
        /*0012*/ 	.short	0x0000
        /*0014*/ 	.byte	0x00, 0xf0, 0xa1, 0x04


	//----- nvinfo : EIATTR_SPARSE_MMA_MASK
	.align		4
.L_1995:
        /*0018*/ 	.byte	0x03, 0x50
        /*001a*/ 	.short	0x0000


	//----- nvinfo : EIATTR_MAXREG_COUNT
	.align		4
        /*001c*/ 	.byte	0x03, 0x1b
        /*001e*/ 	.short	0x00ff


	//----- nvinfo : EIATTR_NUM_BARRIERS
	.align		4
        /*0020*/ 	.byte	0x02, 0x4c
        /*0022*/ 	.byte	0x01
	.zero		1


	//----- nvinfo : EIATTR_MERCURY_ISA_VERSION
	.align		4
        /*0024*/ 	.byte	0x03, 0x5f
        /*0026*/ 	.short	0x0101


	//----- nvinfo : EIATTR_COOP_GROUP_MASK_REGIDS
	.align		4
        /*0028*/ 	.byte	0x04, 0x29
        /*002a*/ 	.short	(.L_1997 - .L_1996)


	//   ....[0]....
.L_1996:
        /*002c*/ 	.word	0xffffffff


	//   ....[1]....
        /*0030*/ 	.word	0xffffffff


	//   ....[2]....
        /*0034*/ 	.word	0xffffffff


	//   ....[3]....
        /*0038*/ 	.word	0xffffffff


	//   ....[4]....
        /*003c*/ 	.word	0xffffffff


	//   ....[5]....
        /*0040*/ 	.word	0xffffffff


	//   ....[6]....
        /*0044*/ 	.word	0xffffffff


	//   ....[7]....
        /*0048*/ 	.word	0xffffffff


	//   ....[8]....
        /*004c*/ 	.word	0xffffffff


	//   ....[9]....
        /*0050*/ 	.word	0xffffffff


	//   ....[10]....
        /*0054*/ 	.word	0x05000071


	//   ....[11]....
        /*0058*/ 	.word	0x05000071


	//   ....[12]....
        /*005c*/ 	.word	0x05000071


	//   ....[13]....
        /*0060*/ 	.word	0x05000071


	//   ....[14]....
        /*0064*/ 	.word	0x05000071


	//   ....[15]....
        /*0068*/ 	.word	0x05000071


	//   ....[16]....
        /*006c*/ 	.word	0x05000071


	//   ....[17]....
        /*0070*/ 	.word	0x05000071


	//   ....[18]....
        /*0074*/ 	.word	0x05000071


	//   ....[19]....
        /*0078*/ 	.word	0x05000071


	//----- nvinfo : EIATTR_COOP_GROUP_INSTR_OFFSETS
	.align		4
.L_1997:
        /*007c*/ 	.byte	0x04, 0x28
        /*007e*/ 	.short	(.L_1999 - .L_1998)


	//   ....[0]....
.L_1998:
        /*0080*/ 	.word	0x000010f0


	//   ....[1]....
        /*0084*/ 	.word	0x00001100


	//   ....[2]....
        /*0088*/ 	.word	0x00001130


	//   ....[3]....
        /*008c*/ 	.word	0x00001140


	//   ....[4]....
        /*0090*/ 	.word	0x00001170


	//   ....[5]....
        /*0094*/ 	.word	0x00001180


	//   ....[6]....
        /*0098*/ 	.word	0x000011b0


	//   ....[7]....
        /*009c*/ 	.word	0x000011c0


	//   ....[8]....
        /*00a0*/ 	.word	0x000011f0


	//   ....[9]....
        /*00a4*/ 	.word	0x00001200


	//   ....[10]....
        /*00a8*/ 	.word	0x00002660


	//   ....[11]....
        /*00ac*/ 	.word	0x000026b0


	//   ....[12]....
        /*00b0*/ 	.word	0x00002720


	//   ....[13]....
        /*00b4*/ 	.word	0x00002780


	//   ....[14]....
        /*00b8*/ 	.word	0x000027f0


	//   ....[15]....
        /*00bc*/ 	.word	0x00002850


	//   ....[16]....
        /*00c0*/ 	.word	0x000028c0


	//   ....[17]....
        /*00c4*/ 	.word	0x00002920


	//   ....[18]....
        /*00c8*/ 	.word	0x00002990


	//   ....[19]....
        /*00cc*/ 	.word	0x000029f0


	//----- nvinfo : EIATTR_EXIT_INSTR_OFFSETS
	.align		4
.L_1999:
        /*00d0*/ 	.byte	0x04, 0x1c
        /*00d2*/ 	.short	(.L_2001 - .L_2000)


	//   ....[0]....
.L_2000:
        /*00d4*/ 	.word	0x00002560


	//   ....[1]....
        /*00d8*/ 	.word	0x00002600


	//----- nvinfo : EIATTR_MAX_THREADS
	.align		4
.L_2001:
        /*00dc*/ 	.byte	0x04, 0x05
        /*00de*/ 	.short	(.L_2003 - .L_2002)
.L_2002:
        /*00e0*/ 	.word	0x00000080
        /*00e4*/ 	.word	0x00000001
        /*00e8*/ 	.word	0x00000001


	//----- nvinfo : EIATTR_CRS_STACK_SIZE
	.align		4
.L_2003:
        /*00ec*/ 	.byte	0x04, 0x1e
        /*00ee*/ 	.short	(.L_2005 - .L_2004)
.L_2004:
        /*00f0*/ 	.word	0x00000000


	//----- nvinfo : EIATTR_CBANK_PARAM_SIZE
	.align		4
.L_2005:
        /*00f4*/ 	.byte	0x03, 0x19
        /*00f6*/ 	.short	0x0128


	//----- nvinfo : EIATTR_PARAM_CBANK
	.align		4
        /*00f8*/ 	.byte	0x04, 0x0a
        /*00fa*/ 	.short	(.L_2007 - .L_2006)
	.align		4
.L_2006:
        /*00fc*/ 	.word	index@(.nv.constant0._ZN10layer_norm13ln_bwd_kernelINS_13Kernel_traitsIf13__nv_bfloat16S2_S2_fjLj1536ELj1ELj1ELj4ELj8ENS_18Kernel_traits_baseILj1536EfS2_S2_S2_fjLj128EEEEELb0ELb1ELb0ELb0EEEvNS_9BwdParamsE)
        /*0100*/ 	.short	0x0210
        /*0102*/ 	.short	0x0128


	//----- nvinfo : EIATTR_SW_WAR
	.align		4
.L_2007:
        /*0104*/ 	.byte	0x04, 0x36
        /*0106*/ 	.short	(.L_2009 - .L_2008)
.L_2008:
        /*0108*/ 	.word	0x00000008
.L_2009:


//--------------------- .nv.info._ZN10layer_norm13ln_bwd_kernelINS_13Kernel_traitsIf13__nv_bfloat16S2_S2_fjLj1536ELj1ELj1ELj4ELj8ENS_18Kernel_traits_baseILj1536EfS2_S2_S2_fjLj128EEEEELb0ELb1ELb0ELb1EEEvNS_9BwdParamsE --------------------------
	.section	.nv.info._ZN10layer_norm13ln_bwd_kernelINS_13Kernel_traitsIf13__nv_bfloat16S2_S2_fjLj1536ELj1ELj1ELj4ELj8ENS_18Kernel_traits_baseILj1536EfS2_S2_S2_fjLj128EEEEELb0ELb1ELb0ELb1EEEvNS_9BwdParamsE,"",@"SHT_CUDA_INFO"
	.sectionflags	@""
	.align	4


	//----- nvinfo : EIATTR_CUDA_API_VERSION
	.align		4
        /*0000*/ 	.byte	0x04, 0x37
        /*0002*/ 	.short	(.L_2011 - .L_2010)
.L_2010:
        /*0004*/ 	.word	0x00000082


	//----- nvinfo : EIATTR_KPARAM_INFO
	.align		4
.L_2011:
        /*0008*/ 	.byte	0x04, 0x17
        /*000a*/ 	.short	(.L_2013 - .L_2012)
.L_2012:
        /*000c*/ 	.word	0x00000000
        /*0010*/ 	.short	0x0000
        /*0012*/ 	.short	0x0000
        /*0014*/ 	.byte	0x00, 0xf0, 0xa1, 0x04


	//----- nvinfo : EIATTR_SPARSE_MMA_MASK
	.align		4
.L_2013:
        /*0018*/ 	.byte	0x03, 0x50
        /*001a*/ 	.short	0x0000


	//----- nvinfo : EIATTR_MAXREG_COUNT
	.align		4
        /*001c*/ 	.byte	0x03, 0x1b
        /*001e*/ 	.short	0x00ff


	//----- nvinfo : EIATTR_NUM_BARRIERS
	.align		4
        /*0020*/ 	.byte	0x02, 0x4c
        /*0022*/ 	.byte	0x01
	.zero		1


	//----- nvinfo : EIATTR_MERCURY_ISA_VERSION
	.align		4
        /*0024*/ 	.byte	0x03, 0x5f
        /*0026*/ 	.short	0x0101


	//----- nvinfo : EIATTR_COOP_GROUP_MASK_REGIDS
	.align		4
        /*0028*/ 	.byte	0x04, 0x29
        /*002a*/ 	.short	(.L_2015 - .L_2014)


	//   ....[0]....
.L_2014:
        /*002c*/ 	.word	0xffffffff


	//   ....[1]....
        /*0030*/ 	.word	0xffffffff


	//   ....[2]....
        /*0034*/ 	.word	0xffffffff


	//   ....[3]....
        /*0038*/ 	.word	0xffffffff


	//   ....[4]....
        /*003c*/ 	.word	0xffffffff


	//   ....[5]....
        /*0040*/ 	.word	0xffffffff


	//   ....[6]....
        /*0044*/ 	.word	0xffffffff


	//   ....[7]....
        /*0048*/ 	.word	0xffffffff


	//   ....[8]....
        /*004c*/ 	.word	0xffffffff


	//   ....[9]....
        /*0050*/ 	.word	0xffffffff


	//   ....[10]....
        /*0054*/ 	.word	0x0500006d


	//   ....[11]....
        /*0058*/ 	.word	0x0500006d


	//   ....[12]....
        /*005c*/ 	.word	0x0500006d


	//   ....[13]....
        /*0060*/ 	.word	0x0500006d


	//   ....[14]....
        /*0064*/ 	.word	0x0500006d


	//   ....[15]....
        /*0068*/ 	.word	0x0500006d


	//   ....[16]....
        /*006c*/ 	.word	0x0500006d


	//   ....[17]....
        /*0070*/ 	.word	0x0500006d


	//   ....[18]....
        /*0074*/ 	.word	0x0500006d


	//   ....[19]....
        /*0078*/ 	.word	0x0500006d


	//----- nvinfo : EIATTR_COOP_GROUP_INSTR_OFFSETS
	.align		4
.L_2015:
        /*007c*/ 	.byte	0x04, 0x28
        /*007e*/ 	.short	(.L_2017 - .L_2016)


	//   ....[0]....
.L_2016:
        /*0080*/ 	.word	0x00001030


	//   ....[1]....
        /*0084*/ 	.word	0x00001040


	//   ....[2]....
        /*0088*/ 	.word	0x00001070


	//   ....[3]....
        /*008c*/ 	.word	0x00001080


	//   ....[4]....
        /*0090*/ 	.word	0x000010b0


	//   ....[5]....
        /*0094*/ 	.word	0x000010c0


	//   ....[6]....
        /*0098*/ 	.word	0x000010f0


	//   ....[7]....
        /*009c*/ 	.word	0x00001100


	//   ....[8]....
        /*00a0*/ 	.word	0x00001130


	//   ....[9]....
        /*00a4*/ 	.word	0x00001140


	//   ....[10]....
        /*00a8*/ 	.word	0x00002520


	//   ....[11]....
        /*00ac*/ 	.word	0x00002570


	//   ....[12]....
        /*00b0*/ 	.word	0x000025e0


	//   ....[13]....
        /*00b4*/ 	.word	0x00002640


	//   ....[14]....
        /*00b8*/ 	.word	0x000026b0


	//   ....[15]....
        /*00bc*/ 	.word	0x00002710


	//   ....[16]....
        /*00c0*/ 	.word	0x00002780


	//   ....[17]....
        /*00c4*/ 	.word	0x000027e0


	//   ....[18]....
        /*00c8*/ 	.word	0x00002850


	//   ....[19]....
        /*00cc*/ 	.word	0x000028b0


	//----- nvinfo : EIATTR_EXIT_INSTR_OFFSETS
	.align		4
.L_2017:
        /*00d0*/ 	.byte	0x04, 0x1c
        /*00d2*/ 	.short	(.L_2019 - .L_2018)


	//   ....[0]....
.L_2018:
        /*00d4*/ 	.word	0x000024c0


	//----- nvinfo : EIATTR_MAX_THREADS
	.align		4
.L_2019:
        /*00d8*/ 	.byte	0x04, 0x05
        /*00da*/ 	.short	(.L_2021 - .L_2020)
.L_2020:
        /*00dc*/ 	.word	0x00000080
        /*00e0*/ 	.word	0x00000001
        /*00e4*/ 	.word	0x00000001


	//----- nvinfo : EIATTR_CRS_STACK_SIZE
	.align		4
.L_2021:
        /*00e8*/ 	.byte	0x04, 0x1e
        /*00ea*/ 	.short	(.L_2023 - .L_2022)
.L_2022:
        /*00ec*/ 	.word	0x00000000


	//----- nvinfo : EIATTR_CBANK_PARAM_SIZE
	.align		4
.L_2023:
        /*00f0*/ 	.byte	0x03, 0x19
        /*00f2*/ 	.short	0x0128


	//----- nvinfo : EIATTR_PARAM_CBANK
	.align		4
        /*00f4*/ 	.byte	0x04, 0x0a
        /*00f6*/ 	.short	(.L_2025 - .L_2024)
	.align		4
.L_2024:
        /*00f8*/ 	.word	index@(.nv.constant0._ZN10layer_norm13ln_bwd_kernelINS_13Kernel_traitsIf13__nv_bfloat16S2_S2_fjLj1536ELj1ELj1ELj4ELj8ENS_18Kernel_traits_baseILj1536EfS2_S2_S2_fjLj128EEEEELb0ELb1ELb0ELb1EEEvNS_9BwdParamsE)
        /*00fc*/ 	.short	0x0210
        /*00fe*/ 	.short	0x0128


	//----- nvinfo : EIATTR_SW_WAR
	.align		4
.L_2025:
        /*0100*/ 	.byte	0x04, 0x36
        /*0102*/ 	.short	(.L_2027 - .L_2026)
.L_2026:
        /*0104*/ 	.word	0x00000008
.L_2027:


//--------------------- .nv.info._ZN10layer_norm13ln_bwd_kernelINS_13Kernel_traitsIf13__nv_bfloat16S2_S2_fjLj1536ELj1ELj1ELj4ELj8ENS_18Kernel_traits_baseILj1536EfS2_S2_S2_fjLj128EEEEELb0ELb1ELb1ELb0EEEvNS_9BwdParamsE --------------------------
	.section	.nv.info._ZN10layer_norm13ln_bwd_kernelINS_13Kernel_traitsIf13__nv_bfloat16S2_S2_fjLj1536ELj1ELj1ELj4ELj8ENS_18Kernel_traits_baseILj1536EfS2_S2_S2_fjLj128EEEEELb0ELb1ELb1ELb0EEEvNS_9BwdParamsE,"",@"SHT_CUDA_INFO"
	.sectionflags	@""
	.align	4


	//----- nvinfo : EIATTR_CUDA_API_VERSION
	.align		4
        /*0000*/ 	.byte	0x04, 0x37
        /*0002*/ 	.short	(.L_2029 - .L_2028)
.L_2028:
        /*0004*/ 	.word	0x00000082


	//----- nvinfo : EIATTR_KPARAM_INFO
	.align		4
.L_2029:
        /*0008*/ 	.byte	0x04, 0x17
        /*000a*/ 	.short	(.L_2031 - .L_2030)
.L_2030:
        /*000c*/ 	.word	0x00000000
        /*0010*/ 	.short	0x0000
        /*0012*/ 	.short	0x0000
        /*0014*/ 	.byte	0x00, 0xf0, 0xa1, 0x04


	//----- nvinfo : EIATTR_SPARSE_MMA_MASK
	.align		4
.L_2031:
        /*0018*/ 	.byte	0x03, 0x50
        /*001a*/ 	.short	0x0000


	//----- nvinfo : EIATTR_MAXREG_COUNT
	.align		4
        /*001c*/ 	.byte	0x03, 0x1b
        /*001e*/ 	.short	0x00ff


	//----- nvinfo : EIATTR_NUM_BARRIERS
	.align		4
        /*0020*/ 	.byte	0x02, 0x4c
        /*0022*/ 	.byte	0x01
	.zero		1


	//----- nvinfo : EIATTR_MERCURY_ISA_VERSION
	.align		4
        /*0024*/ 	.byte	0x03, 0x5f
        /*0026*/ 	.short	0x0101


	//----- nvinfo : EIATTR_COOP_GROUP_MASK_REGIDS
	.align		4
        /*0028*/ 	.byte	0x04, 0x29
        /*002a*/ 	.short	(.L_2033 - .L_2032)


	//   ....[0]....
.L_2032:
        /*002c*/ 	.word	0xffffffff


	//   ....[1]....
        /*0030*/ 	.word	0xffffffff


	//   ....[2]....
        /*0034*/ 	.word	0xffffffff


	//   ....[3]....
        /*0038*/ 	.word	0xffffffff


	//   ....[4]....
        /*003c*/ 	.word	0xffffffff


	//   ....[5]....
        /*0040*/ 	.word	0xffffffff


	//   ....[6]....
        /*0044*/ 	.word	0xffffffff


	//   ....[7]....
        /*0048*/ 	.word	0xffffffff


	//   ....[8]....
        /*004c*/ 	.word	0xffffffff


	//   ....[9]....
        /*0050*/ 	.word	0xffffffff


	//   ....[10]....
        /*0054*/ 	.word	0x05000050


	//   ....[11]....
        /*0058*/ 	.word	0x05000050


	//   ....[12]....
        /*005c*/ 	.word	0x05000050


	//   ....[13]....
        /*0060*/ 	.word	0x05000050


	//   ....[14]....
        /*0064*/ 	.word	0x05000050


	//   ....[15]....
        /*0068*/ 	.word	0x05000050


	//   ....[16]....
        /*006c*/ 	.word	0x05000050


	//   ....[17]....
        /*0070*/ 	.word	0x05000050


	//   ....[18]....
        /*0074*/ 	.word	0x05000050


	//   ....[19]....
        /*0078*/ 	.word	0x05000050


	//----- nvinfo : EIATTR_COOP_GROUP_INSTR_OFFSETS
	.align		4
.L_2033:
        /*007c*/ 	.byte	0x04, 0x28
        /*007e*/ 	.short	(.L_2035 - .L_2034)


	//   ....[0]....
.L_2034:
        /*0080*/ 	.word	0x000012f0


	//   ....[1]....
        /*0084*/ 	.word	0x00001300


	//   ....[2]....
        /*0088*/ 	.word	0x00001330


	//   ....[3]....
        /*008c*/ 	.word	0x00001340


	//   ....[4]....
        /*0090*/ 	.word	0x00001370


	//   ....[5]....
        /*0094*/ 	.word	0x00001380


	//   ....[6]....
        /*0098*/ 	.word	0x000013b0


	//   ....[7]....
        /*009c*/ 	.word	0x000013c0


	//   ....[8]....
        /*00a0*/ 	.word	0x000013f0


	//   ....[9]....
        /*00a4*/ 	.word	0x00001400


	//   ....[10]....
        /*00a8*/ 	.word	0x000031e0


	//   ....[11]....
        /*00ac*/ 	.word	0x00003230


	//   ....[12]....
        /*00b0*/ 	.word	0x00003290


	//   ....[13]....
        /*00b4*/ 	.word	0x000032f0


	//   ....[14]....
        /*00b8*/ 	.word	0x00003350


	//   ....[15]....
        /*00bc*/ 	.word	0x000033b0


	//   ....[16]....
        /*00c0*/ 	.word	0x00003410


	//   ....[17]....
        /*00c4*/ 	.word	0x00003470


	//   ....[18]....
        /*00c8*/ 	.word	0x000034d0


	//   ....[19]....
        /*00cc*/ 	.word	0x00003530


	//----- nvinfo : EIATTR_EXIT_INSTR_OFFSETS
	.align		4
.L_2035:
        /*00d0*/ 	.byte	0x04, 0x1c
        /*00d2*/ 	.short	(.L_2037 - .L_2036)


	//   ....[0]....
.L_2036:
        /*00d4*/ 	.word	0x000030f0


	//   ....[1]....
        /*00d8*/ 	.word	0x00003190


	//----- nvinfo : EIATTR_MAX_THREADS
	.align		4
.L_2037:
        /*00dc*/ 	.byte	0x04, 0x05
        /*00de*/ 	.short	(.L_2039 - .L_2038)
.L_2038:
        /*00e0*/ 	.word	0x00000080
        /*00e4*/ 	.word	0x00000001
        /*00e8*/ 	.word	0x00000001


	//----- nvinfo : EIATTR_CRS_STACK_SIZE
	.align		4
.L_2039:
        /*00ec*/ 	.byte	0x04, 0x1e
        /*00ee*/ 	.short	(.L_2041 - .L_2040)
.L_2040:
        /*00f0*/ 	.word	0x00000000


	//----- nvinfo : EIATTR_CBANK_PARAM_SIZE
	.align		4
.L_2041:
        /*00f4*/ 	.byte	0x03, 0x19
        /*00f6*/ 	.short	0x0128


	//----- nvinfo : EIATTR_PARAM_CBANK
	.align		4
        /*00f8*/ 	.byte	0x04, 0x0a
        /*00fa*/ 	.short	(.L_2043 - .L_2042)
	.align		4
.L_2042:
        /*00fc*/ 	.word	index@(.nv.constant0._ZN10layer_norm13ln_bwd_kernelINS_13Kernel_traitsIf13__nv_bfloat16S2_S2_fjLj1536ELj1ELj1ELj4ELj8ENS_18Kernel_traits_baseILj1536EfS2_S2_S2_fjLj128EEEEELb0ELb1ELb1ELb0EEEvNS_9BwdParamsE)
        /*0100*/ 	.short	0x0210
        /*0102*/ 	.short	0x0128


	//----- nvinfo : EIATTR_SW_WAR
	.align		4
.L_2043:
        /*0104*/ 	.byte	0x04, 0x36
        /*0106*/ 	.short	(.L_2045 - .L_2044)
.L_2044:
        /*0108*/ 	.word	0x00000008
.L_2045:


//--------------------- .nv.info._ZN10layer_norm13ln_bwd_kernelINS_13Kernel_traitsIf13__nv_bfloat16S2_S2_fjLj1536ELj1ELj1ELj4ELj8ENS_18Kernel_traits_baseILj1536EfS2_S2_S2_fjLj128EEEEELb0ELb1ELb1ELb1EEEvNS_9BwdParamsE --------------------------
	.section	.nv.info._ZN10layer_norm13ln_bwd_kernelINS_13Kernel_traitsIf13__nv_bfloat16S2_S2_fjLj1536ELj1ELj1ELj4ELj8ENS_18Kernel_traits_baseILj1536EfS2_S2_S2_fjLj128EEEEELb0ELb1ELb1ELb1EEEvNS_9BwdParamsE,"",@"SHT_CUDA_INFO"
	.sectionflags	@""
	.align	4


	//----- nvinfo : EIATTR_CUDA_API_VERSION
	.align		4
        /*0000*/ 	.byte	0x04, 0x37
        /*0002*/ 	.short	(.L_2047 - .L_2046)
.L_2046:
        /*0004*/ 	.word	0x00000082


	//----- nvinfo : EIATTR_KPARAM_INFO
	.align		4
.L_2047:
        /*0008*/ 	.byte	0x04, 0x17
        /*000a*/ 	.short	(.L_2049 - .L_2048)
.L_2048:
        /*000c*/ 	.word	0x00000000
        /*0010*/ 	.short	0x0000
        /*0012*/ 	.short	0x0000
        /*0014*/ 	.byte	0x00, 0xf0, 0xa1, 0x04


	//----- nvinfo : EIATTR_SPARSE_MMA_MASK
	.align		4
.L_2049:
        /*0018*/ 	.byte	0x03, 0x50
        /*001a*/ 	.short	0x0000


	//----- nvinfo : EIATTR_MAXREG_COUNT
	.align		4
        /*001c*/ 	.byte	0x03, 0x1b
        /*001e*/ 	.short	0x00ff


	//----- nvinfo : EIATTR_NUM_BARRIERS
	.align		4
        /*0020*/ 	.byte	0x02, 0x4c
        /*0022*/ 	.byte	0x01
	.zero		1


	//----- nvinfo : EIATTR_MERCURY_ISA_VERSION
	.align		4
        /*0024*/ 	.byte	0x03, 0x5f
        /*0026*/ 	.short	0x0101


	//----- nvinfo : EIATTR_COOP_GROUP_MASK_REGIDS
	.align		4
        /*0028*/ 	.byte	0x04, 0x29
        /*002a*/ 	.short	(.L_2051 - .L_2050)


	//   ....[0]....
.L_2050:
        /*002c*/ 	.word	0xffffffff


	//   ....[1]....
        /*0030*/ 	.word	0xffffffff


	//   ....[2]....
        /*0034*/ 	.word	0xffffffff


	//   ....[3]....
        /*0038*/ 	.word	0xffffffff


	//   ....[4]....
        /*003c*/ 	.word	0xffffffff


	//   ....[5]....
        /*0040*/ 	.word	0xffffffff


	//   ....[6]....
        /*0044*/ 	.word	0xffffffff


	//   ....[7]....
        /*0048*/ 	.word	0xffffffff


	//   ....[8]....
        /*004c*/ 	.word	0xffffffff


	//   ....[9]....
        /*0050*/ 	.word	0xffffffff


	//   ....[10]....
        /*0054*/ 	.word	0x05000050


	//   ....[11]....
        /*0058*/ 	.word	0x05000050


	//   ....[12]....
        /*005c*/ 	.word	0x05000050


	//   ....[13]....
        /*0060*/ 	.word	0x05000050


	//   ....[14]....
        /*0064*/ 	.word	0x05000050


	//   ....[15]....
        /*0068*/ 	.word	0x05000050


	//   ....[16]....
        /*006c*/ 	.word	0x05000050


	//   ....[17]....
        /*0070*/ 	.word	0x05000050


	//   ....[18]....
        /*0074*/ 	.word	0x05000050


	//   ....[19]....
        /*0078*/ 	.word	0x05000050


	//----- nvinfo : EIATTR_COOP_GROUP_INSTR_OFFSETS
	.align		4
.L_2051:
        /*007c*/ 	.byte	0x04, 0x28
        /*007e*/ 	.short	(.L_2053 - .L_2052)


	//   ....[0]....
.L_2052:
        /*0080*/ 	.word	0x000010e0


	//   ....[1]....
        /*0084*/ 	.word	0x000010f0


	//   ....[2]....
        /*0088*/ 	.word	0x00001120


	//   ....[3]....
        /*008c*/ 	.word	0x00001130


	//   ....[4]....
        /*0090*/ 	.word	0x00001160


	//   ....[5]....
        /*0094*/ 	.word	0x00001170


	//   ....[6]....
        /*0098*/ 	.word	0x000011a0


	//   ....[7]....
        /*009c*/ 	.word	0x000011b0


	//   ....[8]....
        /*00a0*/ 	.word	0x000011e0


	//   ....[9]....
        /*00a4*/ 	.word	0x000011f0


	//   ....[10]....
        /*00a8*/ 	.word	0x00002cb0


	//   ....[11]....
        /*00ac*/ 	.word	0x00002d00


	//   ....[12]....
        /*00b0*/ 	.word	0x00002d60


	//   ....[13]....
        /*00b4*/ 	.word	0x00002dc0


	//   ....[14]....
        /*00b8*/ 	.word	0x00002e20


	//   ....[15]....
        /*00bc*/ 	.word	0x00002e80


	//   ....[16]....
        /*00c0*/ 	.word	0x00002ee0


	//   ....[17]....
        /*00c4*/ 	.word	0x00002f40


	//   ....[18]....
        /*00c8*/ 	.word	0x00002fa0


	//   ....[19]....
        /*00cc*/ 	.word	0x00003000


	//----- nvinfo : EIATTR_EXIT_INSTR_OFFSETS
	.align		4
.L_2053:
        /*00d0*/ 	.byte	0x04, 0x1c
        /*00d2*/ 	.short	(.L_2055 - .L_2054)


	//   ....[0]....
.L_2054:
        /*00d4*/ 	.word	0x00002c50


	//----- nvinfo : EIATTR_MAX_THREADS
	.align		4
.L_2055:
        /*00d8*/ 	.byte	0x04, 0x05
        /*00da*/ 	.short	(.L_2057 - .L_2056)
.L_2056:
        /*00dc*/ 	.word	0x00000080
        /*00e0*/ 	.word	0x00000001
        /*00e4*/ 	.word	0x00000001


	//----- nvinfo : EIATTR_CRS_STACK_SIZE
	.align		4
.L_2057:
        /*00e8*/ 	.byte	0x04, 0x1e
        /*00ea*/ 	.short	(.L_2059 - .L_2058)
.L_2058:
        /*00ec*/ 	.word	0x00000000


	//----- nvinfo : EIATTR_CBANK_PARAM_SIZE
	.align		4
.L_2059:
        /*00f0*/ 	.byte	0x03, 0x19
        /*00f2*/ 	.short	0x0128


	//----- nvinfo : EIATTR_PARAM_CBANK
	.align		4
        /*00f4*/ 	.byte	0x04, 0x0a
        /*00f6*/ 	.short	(.L_2061 - .L_2060)
	.align		4
.L_2060:
        /*00f8*/ 	.word	index@(.nv.constant0._ZN10layer_norm13ln_bwd_kernelINS_13Kernel_traitsIf13__nv_bfloat16S2_S2_fjLj1536ELj1ELj1ELj4ELj8ENS_18Kernel_traits_baseILj1536EfS2_S2_S2_fjLj128EEEEELb0ELb1ELb1ELb1EEEvNS_9BwdParamsE)
        /*00fc*/ 	.short	0x0210
        /*00fe*/ 	.short	0x0128


	//----- nvinfo : EIATTR_SW_WAR
	.align		4
.L_2061:
        /*0100*/ 	.byte	0x04, 0x36
        /*0102*/ 	.short	(.L_2063 - .L_2062)
.L_2062:
        /*0104*/ 	.word	0x00000008
.L_2063:


//--------------------- .nv.info._ZN10layer_norm13ln_bwd_kernelINS_13Kernel_traitsIf13__nv_bfloat16S2_S2_fjLj1536ELj1ELj1ELj4ELj8ENS_18Kernel_traits_baseILj1536EfS2_S2_S2_fjLj128EEEEELb1ELb0ELb0ELb0EEEvNS_9BwdParamsE --------------------------
	.section	.nv.info._ZN10layer_norm13ln_bwd_kernelINS_13Kernel_traitsIf13__nv_bfloat16S2_S2_fjLj1536ELj1ELj1ELj4ELj8ENS_18Kernel_traits_baseILj1536EfS2_S2_S2_fjLj128EEEEELb1ELb0ELb0ELb0EEEvNS_9BwdParamsE,"",@"SHT_CUDA_INFO"
	.sectionflags	@""
	.align	4


	//----- nvinfo : EIATTR_CUDA_API_VERSION
	.align		4
        /*0000*/ 	.byte	0x04, 0x37
        /*0002*/ 	.short	(.L_2065 - .L_2064)
.L_2064:
        /*0004*/ 	.word	0x00000082


	//----- nvinfo : EIATTR_KPARAM_INFO
	.align		4
.L_2065:
        /*0008*/ 	.byte	0x04, 0x17
        /*000a*/ 	.short	(.L_2067 - .L_2066)
.L_2066:
        /*000c*/ 	.word	0x00000000
        /*0010*/ 	.short	0x0000
        /*0012*/ 	.short	0x0000
        /*0014*/ 	.byte	0x00, 0xf0, 0xa1, 0x04


	//----- nvinfo : EIATTR_SPARSE_MMA_MASK
	.align		4
.L_2067:
        /*0018*/ 	.byte	0x03, 0x50
        /*001a*/ 	.short	0x0000


	//----- nvinfo : EIATTR_MAXREG_COUNT
	.align		4
        /*001c*/ 	.byte	0x03, 0x1b
        /*001e*/ 	.short	0x00ff


	//----- nvinfo : EIATTR_NUM_BARRIERS
	.align		4
        /*0020*/ 	.byte	0x02, 0x4c
        /*0022*/ 	.byte	0x01
	.zero		1


	//----- nvinfo : EIATTR_MERCURY_ISA_VERSION
	.align		4
        /*0024*/ 	.byte	0x03, 0x5f
        /*0026*/ 	.short	0x0101


	//----- nvinfo : EIATTR_COOP_GROUP_MASK_REGIDS
	.align		4
        /*0028*/ 	.byte	0x04, 0x29
        /*002a*/ 	.short	(.L_2069 - .L_2068)


	//   ....[0]....
.L_2068:
        /*002c*/ 	.word	0xffffffff


	//   ....[1]....
        /*0030*/ 	.word	0xffffffff


	//   ....[2]....
        /*0034*/ 	.word	0xffffffff


	//   ....[3]....
        /*0038*/ 	.word	0xffffffff


	//   ....[4]....
        /*003c*/ 	.word	0xffffffff


	//   ....[5]....
        /*0040*/ 	.word	0xffffffff


	//   ....[6]....
        /*0044*/ 	.word	0xffffffff


	//   ....[7]....
        /*0048*/ 	.word	0xffffffff


	//   ....[8]....
        /*004c*/ 	.word	0xffffffff


	//   ....[9]....
        /*0050*/ 	.word	0xffffffff


	//   ....[10]....
        /*0054*/ 	.word	0x05000034


	//   ....[11]....
        /*0058*/ 	.word	0x05000034


	//   ....[12]....
        /*005c*/ 	.word	0x05000034


	//   ....[13]....
        /*0060*/ 	.word	0x05000034


	//   ....[14]....
        /*0064*/ 	.word	0x05000034


	//   ....[15]....
        /*0068*/ 	.word	0x05000034


	//   ....[16]....
        /*006c*/ 	.word	0x05000034


	//   ....[17]....
        /*0070*/ 	.word	0x05000034


	//   ....[18]....
        /*0074*/ 	.word	0x05000034


	//   ....[19]....
        /*0078*/ 	.word	0x05000034


	//----- nvinfo : EIATTR_COOP_GROUP_INSTR_OFFSETS
	.align		4
.L_2069:
        /*007c*/ 	.byte	0x04, 0x28
        /*007e*/ 	.short	(.L_2071 - .L_2070)


	//   ....[0]....
.L_2070:
        /*0080*/ 	.word	0x00001090


	//   ....[1]....
        /*0084*/ 	.word	0x000010a0


	//   ....[2]....
        /*0088*/ 	.word	0x000010d0


	//   ....[3]....
        /*008c*/ 	.word	0x000010e0


	//   ....[4]....
        /*0090*/ 	.word	0x00001110


	//   ....[5]....
        /*0094*/ 	.word	0x00001120


	//   ....[6]....
        /*0098*/ 	.word	0x00001150


	//   ....[7]....
        /*009c*/ 	.word	0x00001160


	//   ....[8]....
        /*00a0*/ 	.word	0x00001190


	//   ....[9]....
        /*00a4*/ 	.word	0x000011a0


	//   ....[10]....
        /*00a8*/ 	.word	0x00002410


	//   ....[11]....
        /*00ac*/ 	.word	0x00002460


	//   ....[12]....
        /*00b0*/ 	.word	0x000024c0


	//   ....[13]....
        /*00b4*/ 	.word	0x00002520


	//   ....[14]....
        /*00b8*/ 	.word	0x00002580


	//   ....[15]....
        /*00bc*/ 	.word	0x000025e0


	//   ....[16]....
        /*00c0*/ 	.word	0x00002640


	//   ....[17]....
        /*00c4*/ 	.word	0x000026a0


	//   ....[18]....
        /*00c8*/ 	.word	0x00002700


	//   ....[19]....
        /*00cc*/ 	.word	0x00002760


	//----- nvinfo : EIATTR_EXIT_INSTR_OFFSETS
	.align		4
.L_2071:
        /*00d0*/ 	.byte	0x04, 0x1c
        /*00d2*/ 	.short	(.L_2073 - .L_2072)


	//   ....[0]....
.L_2072:
        /*00d4*/ 	.word	0x00002340


	//   ....[1]....
        /*00d8*/ 	.word	0x000023c0


	//----- nvinfo : EIATTR_MAX_THREADS
	.align		4
.L_2073:
        /*00dc*/ 	.byte	0x04, 0x05
        /*00de*/ 	.short	(.L_2075 - .L_2074)
.L_2074:
        /*00e0*/ 	.word	0x00000080
        /*00e4*/ 	.word	0x00000001
        /*00e8*/ 	.word	0x00000001


	//----- nvinfo : EIATTR_CRS_STACK_SIZE
	.align		4
.L_2075:
        /*00ec*/ 	.byte	0x04, 0x1e
        /*00ee*/ 	.short	(.L_2077 - .L_2076)
.L_2076:
        /*00f0*/ 	.word	0x00000000


	//----- nvinfo : EIATTR_CBANK_PARAM_SIZE
	.align		4
.L_2077:
        /*00f4*/ 	.byte	0x03, 0x19
        /*00f6*/ 	.short	0x0128


	//----- nvinfo : EIATTR_PARAM_CBANK
	.align		4
        /*00f8*/ 	.byte	0x04, 0x0a
        /*00fa*/ 	.short	(.L_2079 - .L_2078)
	.align		4
.L_2078:
        /*00fc*/ 	.word	index@(.nv.constant0._ZN10layer_norm13ln_bwd_kernelINS_13Kernel_traitsIf13__nv_bfloat16S2_S2_fjLj1536ELj1ELj1ELj4ELj8ENS_18Kernel_traits_baseILj1536EfS2_S2_S2_fjLj128EEEEELb1ELb0ELb0ELb0EEEvNS_9BwdParamsE)
        /*0100*/ 	.short	0x0210
        /*0102*/ 	.short	0x0128


	//----- nvinfo : EIATTR_SW_WAR
	.align		4
.L_2079:
        /*0104*/ 	.byte	0x04, 0x36
        /*0106*/ 	.short	(.L_2081 - .L_2080)
.L_2080:
        /*0108*/ 	.word	0x00000008
.L_2081:


//--------------------- .nv.info._ZN10layer_norm13ln_bwd_kernelINS_13Kernel_traitsIf13__nv_bfloat16S2_S2_fjLj1536ELj1ELj1ELj4ELj8ENS_18Kernel_traits_baseILj1536EfS2_S2_S2_fjLj128EEEEELb1ELb0ELb0ELb1EEEvNS_9BwdParamsE --------------------------
	.section	.nv.info._ZN10layer_norm13ln_bwd_kernelINS_13Kernel_traitsIf13__nv_bfloat16S2_S2_fjLj1536ELj1ELj1ELj4ELj8ENS_18Kernel_traits_baseILj1536EfS2_S2_S2_fjLj128EEEEELb1ELb0ELb0ELb1EEEvNS_9BwdParamsE,"",@"SHT_CUDA_INFO"
	.sectionflags	@""
	.align	4


	//----- nvinfo : EIATTR_CUDA_API_VERSION
	.align		4
        /*0000*/ 	.byte	0x04, 0x37
        /*0002*/ 	.short	(.L_2083 - .L_2082)
.L_2082:
        /*0004*/ 	.word	0x00000082


	//----- nvinfo : EIATTR_KPARAM_INFO
	.align		4
.L_2083:
        /*0008*/ 	.byte	0x04, 0x17
        /*000a*/ 	.short	(.L_2085 - .L_2084)
.L_2084:
        /*000c*/ 	.word	0x00000000
        /*0010*/ 	.short	0x0000
        /*0012*/ 	.short	0x0000
        /*0014*/ 	.byte	0x00, 0xf0, 0xa1, 0x04


	//----- nvinfo : EIATTR_SPARSE_MMA_MASK
	.align		4
.L_2085:
        /*0018*/ 	.byte	0x03, 0x50
        /*001a*/ 	.short	0x0000


	//----- nvinfo : EIATTR_MAXREG_COUNT
	.align		4
        /*001c*/ 	.byte	0x03, 0x1b
        /*001e*/ 	.short	0x00ff


	//----- nvinfo : EIATTR_NUM_BARRIERS
	.align		4
        /*0020*/ 	.byte	0x02, 0x4c
        /*0022*/ 	.byte	0x01
	.zero		1


	//----- nvinfo : EIATTR_MERCURY_ISA_VERSION
	.align		4
        /*0024*/ 	.byte	0x03, 0x5f
        /*0026*/ 	.short	0x0101


	//----- nvinfo : EIATTR_COOP_GROUP_MASK_REGIDS
	.align		4
        /*0028*/ 	.byte	0x04, 0x29
        /*002a*/ 	.short	(.L_2087 - .L_2086)


	//   ....[0]....
.L_2086:
        /*002c*/ 	.word	0xffffffff


	//   ....[1]....
        /*0030*/ 	.word	0xffffffff


	//   ....[2]....
        /*0034*/ 	.word	0xffffffff


	//   ....[3]....
        /*0038*/ 	.word	0xffffffff


	//   ....[4]....
        /*003c*/ 	.word	0xffffffff


	//   ....[5]....
        /*0040*/ 	.word	0xffffffff


	//   ....[6]....
        /*0044*/ 	.word	0xffffffff


	//   ....[7]....
        /*0048*/ 	.word	0xffffffff


	//   ....[8]....
        /*004c*/ 	.word	0xffffffff


	//   ....[9]....
        /*0050*/ 	.word	0xffffffff


	//   ....[10]....
        /*0054*/ 	.word	0x05000024


	//   ....[11]....
        /*0058*/ 	.word	0x05000024


	//   ....[12]....
        /*005c*/ 	.word	0x05000024


	//   ....[13]....
        /*0060*/ 	.word	0x05000024


	//   ....[14]....
        /*0064*/ 	.word	0x05000024


	//   ....[15]....
        /*0068*/ 	.word	0x05000024


	//   ....[16]....
        /*006c*/ 	.word	0x05000024


	//   ....[17]....
        /*0070*/ 	.word	0x05000024


	//   ....[18]....
        /*0074*/ 	.word	0x05000024


	//   ....[19]....
        /*0078*/ 	.word	0x05000024


	//----- nvinfo : EIATTR_COOP_GROUP_INSTR_OFFSETS
	.align		4
.L_2087:
        /*007c*/ 	.byte	0x04, 0x28
        /*007e*/ 	.short	(.L_2089 - .L_2088)


	//   ....[0]....
.L_2088:
        /*0080*/ 	.word	0x00000f70


	//   ....[1]....
        /*0084*/ 	.word	0x00000f80


	//   ....[2]....
        /*0088*/ 	.word	0x00000fb0


	//   ....[3]....
        /*008c*/ 	.word	0x00000fc0


	//   ....[4]....
        /*0090*/ 	.word	0x00000ff0


	//   ....[5]....
        /*0094*/ 	.word	0x00001000


	//   ....[6]....
        /*0098*/ 	.word	0x00001030


	//   ....[7]....
        /*009c*/ 	.word	0x00001040


	//   ....[8]....
        /*00a0*/ 	.word	0x00001070


	//   ....[9]....
        /*00a4*/ 	.word	0x00001080


	//   ....[10]....
        /*00a8*/ 	.word	0x00002280


	//   ....[11]....
        /*00ac*/ 	.word	0x000022d0


	//   ....[12]....
        /*00b0*/ 	.word	0x00002330


	//   ....[13]....
        /*00b4*/ 	.word	0x00002390


	//   ....[14]....
        /*00b8*/ 	.word	0x000023f0


	//   ....[15]....
        /*00bc*/ 	.word	0x00002450


	//   ....[16]....
        /*00c0*/ 	.word	0x000024b0


	//   ....[17]....
        /*00c4*/ 	.word	0x00002510


	//   ....[18]....
        /*00c8*/ 	.word	0x00002570


	//   ....[19]....
        /*00cc*/ 	.word	0x000025d0


	//----- nvinfo : EIATTR_EXIT_INSTR_OFFSETS
	.align		4
.L_2089:
        /*00d0*/ 	.byte	0x04, 0x1c
        /*00d2*/ 	.short	(.L_2091 - .L_2090)


	//   ....[0]....
.L_2090:
        /*00d4*/ 	.word	0x00002230


	//----- nvinfo : EIATTR_MAX_THREADS
	.align		4
.L_2091:
        /*00d8*/ 	.byte	0x04, 0x05
        /*00da*/ 	.short	(.L_2093 - .L_2092)
.L_2092:
        /*00dc*/ 	.word	0x00000080
        /*00e0*/ 	.word	0x00000001
        /*00e4*/ 	.word	0x00000001


	//----- nvinfo : EIATTR_CRS_STACK_SIZE
	.align		4
.L_2093:
        /*00e8*/ 	.byte	0x04, 0x1e
        /*00ea*/ 	.short	(.L_2095 - .L_2094)
.L_2094:
        /*00ec*/ 	.word	0x00000000


	//----- nvinfo : EIATTR_CBANK_PARAM_SIZE
	.align		4
.L_2095:
        /*00f0*/ 	.byte	0x03, 0x19
        /*00f2*/ 	.short	0x0128


	//----- nvinfo : EIATTR_PARAM_CBANK
	.align		4
        /*00f4*/ 	.byte	0x04, 0x0a
        /*00f6*/ 	.short	(.L_2097 - .L_2096)
	.align		4
.L_2096:
        /*00f8*/ 	.word	index@(.nv.constant0._ZN10layer_norm13ln_bwd_kernelINS_13Kernel_traitsIf13__nv_bfloat16S2_S2_fjLj1536ELj1ELj1ELj4ELj8ENS_18Kernel_traits_baseILj1536EfS2_S2_S2_fjLj128EEEEELb1ELb0ELb0ELb1EEEvNS_9BwdParamsE)
        /*00fc*/ 	.short	0x0210
        /*00fe*/ 	.short	0x0128


	//----- nvinfo : EIATTR_SW_WAR
	.align		4
.L_2097:
        /*0100*/ 	.byte	0x04, 0x36
        /*0102*/ 	.short	(.L_2099 - .L_2098)
.L_2098:
        /*0104*/ 	.word	0x00000008
.L_2099:


//--------------------- .nv.info._ZN10layer_norm22ln_bwd_finalize_kernelINS_22Kernel_traits_finalizeILj1536Ef13__nv_bfloat16S2_S2_fjLb0ELj1024ELj4ENS_18Kernel_traits_baseILj1536EfS2_S2_S2_fjLj1024EEEEELb0ELb0EEEvNS_9BwdParamsE --------------------------
	.section	.nv.info._ZN10layer_norm22ln_bwd_finalize_kernelINS_22Kernel_traits_finalizeILj1536Ef13__nv_bfloat16S2_S2_fjLb0ELj1024ELj4ENS_18Kernel_traits_baseILj1536EfS2_S2_S2_fjLj1024EEEEELb0ELb0EEEvNS_9BwdParamsE,"",@"SHT_CUDA_INFO"
	.sectionflags	@""
	.align	4


	//----- nvinfo : EIATTR_CUDA_API_VERSION
	.align		4
        /*0000*/ 	.byte	0x04, 0x37
        /*0002*/ 	.short	(.L_2101 - .L_2100)
.L_2100:
        /*0004*/ 	.word	0x00000082


	//----- nvinfo : EIATTR_KPARAM_INFO
	.align		4
.L_2101:
        /*0008*/ 	.byte	0x04, 0x17
        /*000a*/ 	.short	(.L_2103 - .L_2102)
.L_2102:
        /*000c*/ 	.word	0x00000000
        /*0010*/ 	.short	0x0000
        /*0012*/ 	.short	0x0000
        /*0014*/ 	.byte	0x00, 0xf0, 0xa1, 0x04


	//----- nvinfo : EIATTR_SPARSE_MMA_MASK
	.align		4
.L_2103:
        /*0018*/ 	.byte	0x03, 0x50
        /*001a*/ 	.short	0x0000


	//----- nvinfo : EIATTR_MAXREG_COUNT
	.align		4
        /*001c*/ 	.byte	0x03, 0x1b
        /*001e*/ 	.short	0x0040


	//----- nvinfo : EIATTR_NUM_BARRIERS
	.align		4
        /*0020*/ 	.byte	0x02, 0x4c
        /*0022*/ 	.byte	0x01
	.zero		1


	//----- nvinfo : EIATTR_MERCURY_ISA_VERSION
	.align		4
        /*0024*/ 	.byte	0x03, 0x5f
        /*0026*/ 	.short	0x0101


	//----- nvinfo : EIATTR_COOP_GROUP_MASK_REGIDS
	.align		4
        /*0028*/ 	.byte	0x04, 0x29
        /*002a*/ 	.short	(.L_2105 - .L_2104)


	//   ....[0]....
.L_2104:
        /*002c*/ 	.word	0xffffffff


	//   ....[1]....
        /*0030*/ 	.word	0xffffffff


	//   ....[2]....
        /*0034*/ 	.word	0xffffffff


	//   ....[3]....
        /*0038*/ 	.word	0xffffffff


	//   ....[4]....
        /*003c*/ 	.word	0xffffffff


	//   ....[5]....
        /*0040*/ 	.word	0xffffffff


	//   ....[6]....
        /*0044*/ 	.word	0xffffffff


	//   ....[7]....
        /*0048*/ 	.word	0xffffffff


	//   ....[8]....
        /*004c*/ 	.word	0xffffffff


	//   ....[9]....
        /*0050*/ 	.word	0xffffffff


	//   ....[10]....
        /*0054*/ 	.word	0x05000013


	//   ....[11]....
        /*0058*/ 	.word	0x05000013


	//   ....[12]....
        /*005c*/ 	.word	0x05000013


	//   ....[13]....
        /*0060*/ 	.word	0x05000013


	//   ....[14]....
        /*0064*/ 	.word	0x05000013


	//   ....[15]....
        /*0068*/ 	.word	0x05000013


	//   ....[16]....
        /*006c*/ 	.word	0x05000013


	//   ....[17]....
        /*0070*/ 	.word	0x05000013


	//   ....[18]....
        /*0074*/ 	.word	0x05000013


	//   ....[19]....
        /*0078*/ 	.word	0x05000013


	//----- nvinfo : EIATTR_COOP_GROUP_INSTR_OFFSETS
	.align		4
.L_2105:
        /*007c*/ 	.byte	0x04, 0x28
        /*007e*/ 	.short	(.L_2107 - .L_2106)


	//   ....[0]....
.L_2106:
        /*0080*/ 	.word	0x000008e0


	//   ....[1]....
        /*0084*/ 	.word	0x000008f0


	//   ....[2]....
        /*0088*/ 	.word	0x00000920


	//   ....[3]....
        /*008c*/ 	.word	0x00000930


	//   ....[4]....
        /*0090*/ 	.word	0x00000960


	//   ....[5]....
        /*0094*/ 	.word	0x00000970


	//   ....[6]....
        /*0098*/ 	.word	0x000009a0


	//   ....[7]....
        /*009c*/ 	.word	0x000009b0


	//   ....[8]....
        /*00a0*/ 	.word	0x000009e0


	//   ....[9]....
        /*00a4*/ 	.word	0x000009f0


	//   ....[10]....
        /*00a8*/ 	.word	0x00000bf0


	//   ....[11]....
        /*00ac*/ 	.word	0x00000c60


	//   ....[12]....
        /*00b0*/ 	.word	0x00000cd0


	//   ....[13]....
        /*00b4*/ 	.word	0x00000d40


	//   ....[14]....
        /*00b8*/ 	.word	0x00000db0


	//   ....[15]....
        /*00bc*/ 	.word	0x00000e10


	//   ....[16]....
        /*00c0*/ 	.word	0x00000e80


	//   ....[17]....
        /*00c4*/ 	.word	0x00000ef0


	//   ....[18]....
        /*00c8*/ 	.word	0x00000f60


	//   ....[19]....
        /*00cc*/ 	.word	0x00000fd0


	//----- nvinfo : EIATTR_EXIT_INSTR_OFFSETS
	.align		4
.L_2107:
        /*00d0*/ 	.byte	0x04, 0x1c
        /*00d2*/ 	.short	(.L_2109 - .L_2108)


	//   ....[0]....
.L_2108:
        /*00d4*/ 	.word	0x00000070


	//   ....[1]....
        /*00d8*/ 	.word	0x00000b90


	//----- nvinfo : EIATTR_MAX_THREADS
	.align		4
.L_2109:
        /*00dc*/ 	.byte	0x04, 0x05
        /*00de*/ 	.short	(.L_2111 - .L_2110)
.L_2110:
        /*00e0*/ 	.word	0x00000400
        /*00e4*/ 	.word	0x00000001
        /*00e8*/ 	.word	0x00000001


	//----- nvinfo : EIATTR_CRS_STACK_SIZE
	.align		4
.L_2111:
        /*00ec*/ 	.byte	0x04, 0x1e
        /*00ee*/ 	.short	(.L_2113 - .L_2112)
.L_2112:
        /*00f0*/ 	.word	0x00000000


	//----- nvinfo : EIATTR_CBANK_PARAM_SIZE
	.align		4
.L_2113:
        /*00f4*/ 	.byte	0x03, 0x19
        /*00f6*/ 	.short	0x0128


	//----- nvinfo : EIATTR_PARAM_CBANK
	.align		4
        /*00f8*/ 	.byte	0x04, 0x0a
        /*00fa*/ 	.short	(.L_2115 - .L_2114)
	.align		4
.L_2114:
        /*00fc*/ 	.word	index@(.nv.constant0._ZN10layer_norm22ln_bwd_finalize_kernelINS_22Kernel_traits_finalizeILj1536Ef13__nv_bfloat16S2_S2_fjLb0ELj1024ELj4ENS_18Kernel_traits_baseILj1536EfS2_S2_S2_fjLj1024EEEEELb0ELb0EEEvNS_9BwdParamsE)
        /*0100*/ 	.short	0x0210
        /*0102*/ 	.short	0x0128


	//----- nvinfo : EIATTR_SW_WAR
	.align		4
.L_2115:
        /*0104*/ 	.byte	0x04, 0x36
        /*0106*/ 	.short	(.L_2117 - .L_2116)
.L_2116:
        /*0108*/ 	.word	0x00000008
.L_2117:


//--------------------- .nv.info._ZN10layer_norm13ln_bwd_kernelINS_13Kernel_traitsIf13__nv_bfloat16S2_S2_fjLj1536ELj1ELj1ELj4ELj8ENS_18Kernel_traits_baseILj1536EfS2_S2_S2_fjLj128EEEEELb1ELb0ELb1ELb0EEEvNS_9BwdParamsE --------------------------
	.section	.nv.info._ZN10layer_norm13ln_bwd_kernelINS_13Kernel_traitsIf13__nv_bfloat16S2_S2_fjLj1536ELj1ELj1ELj4ELj8ENS_18Kernel_traits_baseILj1536EfS2_S2_S2_fjLj128EEEEELb1ELb0ELb1ELb0EEEvNS_9BwdParamsE,"",@"SHT_CUDA_INFO"
	.sectionflags	@""
	.align	4


	//----- nvinfo : EIATTR_CUDA_API_VERSION
	.align		4
        /*0000*/ 	.byte	0x04, 0x37
        /*0002*/ 	.short	(.L_2119 - .L_2118)
.L_2118:
        /*0004*/ 	.word	0x00000082


	//----- nvinfo : EIATTR_KPARAM_INFO
	.align		4
.L_2119:
        /*0008*/ 	.byte	0x04, 0x17
        /*000a*/ 	.short	(.L_2121 - .L_2120)
.L_2120:
        /*000c*/ 	.word	0x00000000
        /*0010*/ 	.short	0x0000
        /*0012*/ 	.short	0x0000
        /*0014*/ 	.byte	0x00, 0xf0, 0xa1, 0x04


	//----- nvinfo : EIATTR_SPARSE_MMA_MASK
	.align		4
.L_2121:
        /*0018*/ 	.byte	0x03, 0x50
        /*001a*/ 	.short	0x0000


	//----- nvinfo : EIATTR_MAXREG_COUNT
	.align		4
        /*001c*/ 	.byte	0x03, 0x1b
        /*001e*/ 	.short	0x00ff


	//----- nvinfo : EIATTR_NUM_BARRIERS
	.align		4
        /*0020*/ 	.byte	0x02, 0x4c
        /*0022*/ 	.byte	0x01
	.zero		1


	//----- nvinfo : EIATTR_MERCURY_ISA_VERSION
	.align		4
        /*0024*/ 	.byte	0x03, 0x5f
        /*0026*/ 	.short	0x0101


	//----- nvinfo : EIATTR_COOP_GROUP_MASK_REGIDS
	.align		4
        /*0028*/ 	.byte	0x04, 0x29
        /*002a*/ 	.short	(.L_2123 - .L_2122)


	//   ....[0]....
.L_2122:
        /*002c*/ 	.word	0xffffffff


	//   ....[1]....
        /*0030*/ 	.word	0xffffffff


	//   ....[2]....
        /*0034*/ 	.word	0xffffffff


	//   ....[3]....
        /*0038*/ 	.word	0xffffffff


	//   ....[4]....
        /*003c*/ 	.word	0xffffffff


	//   ....[5]....
        /*0040*/ 	.word	0xffffffff


	//   ....[6]....
        /*0044*/ 	.word	0xffffffff


	//   ....[7]....
        /*0048*/ 	.word	0xffffffff


	//   ....[8]....
        /*004c*/ 	.word	0xffffffff


	//   ....[9]....
        /*0050*/ 	.word	0xffffffff


	//   ....[10]....
        /*0054*/ 	.word	0x05000062


	//   ....[11]....
        /*0058*/ 	.word	0x05000062


	//   ....[12]....
        /*005c*/ 	.word	0x05000062


	//   ....[13]....
        /*0060*/ 	.word	0x05000062


	//   ....[14]....
        /*0064*/ 	.word	0x05000062


	//   ....[15]....
        /*0068*/ 	.word	0x05000062


	//   ....[16]....
        /*006c*/ 	.word	0x05000062


	//   ....[17]....
        /*0070*/ 	.word	0x05000062


	//   ....[18]....
        /*0074*/ 	.word	0x05000062


	//   ....[19]....
        /*0078*/ 	.word	0x05000062


	//----- nvinfo : EIATTR_COOP_GROUP_INSTR_OFFSETS
	.align		4
.L_2123:
        /*007c*/ 	.byte	0x04, 0x28
        /*007e*/ 	.short	(.L_2125 - .L_2124)


	//   ....[0]....
.L_2124:
        /*0080*/ 	.word	0x00001430


	//   ....[1]....
        /*0084*/ 	.word	0x00001440


	//   ....[2]....
        /*0088*/ 	.word	0x00001470


	//   ....[3]....
        /*008c*/ 	.word	0x00001480


	//   ....[4]....
        /*0090*/ 	.word	0x000014b0


	//   ....[5]....
        /*0094*/ 	.word	0x000014c0


	//   ....[6]....
        /*0098*/ 	.word	0x000014f0


	//   ....[7]....
        /*009c*/ 	.word	0x00001500


	//   ....[8]....
        /*00a0*/ 	.word	0x00001530


	//   ....[9]....
        /*00a4*/ 	.word	0x00001540


	//   ....[10]....
        /*00a8*/ 	.word	0x00003050


	//   ....[11]....
        /*00ac*/ 	.word	0x000030a0


	//   ....[12]....
        /*00b0*/ 	.word	0x00003110


	//   ....[13]....
        /*00b4*/ 	.word	0x00003170


	//   ....[14]....
        /*00b8*/ 	.word	0x000031e0


	//   ....[15]....
        /*00bc*/ 	.word	0x00003240


	//   ....[16]....
        /*00c0*/ 	.word	0x000032b0


	//   ....[17]....
        /*00c4*/ 	.word	0x00003310


	//   ....[18]....
        /*00c8*/ 	.word	0x00003380


	//   ....[19]....
        /*00cc*/ 	.word	0x000033e0


	//----- nvinfo : EIATTR_EXIT_INSTR_OFFSETS
	.align		4
.L_2125:
        /*00d0*/ 	.byte	0x04, 0x1c
        /*00d2*/ 	.short	(.L_2127 - .L_2126)


	//   ....[0]....
.L_2126:
        /*00d4*/ 	.word	0x00002f70


	//   ....[1]....
        /*00d8*/ 	.word	0x00002ff0


	//----- nvinfo : EIATTR_MAX_THREADS
	.align		4
.L_2127:
        /*00dc*/ 	.byte	0x04, 0x05
        /*00de*/ 	.short	(.L_2129 - .L_2128)
.L_2128:
        /*00e0*/ 	.word	0x00000080
        /*00e4*/ 	.word	0x00000001
        /*00e8*/ 	.word	0x00000001


	//----- nvinfo : EIATTR_CRS_STACK_SIZE
	.align		4
.L_2129:
        /*00ec*/ 	.byte	0x04, 0x1e
        /*00ee*/ 	.short	(.L_2131 - .L_2130)
.L_2130:
        /*00f0*/ 	.word	0x00000000


	//----- nvinfo : EIATTR_CBANK_PARAM_SIZE
	.align		4
.L_2131:
        /*00f4*/ 	.byte	0x03, 0x19
        /*00f6*/ 	.short	0x0128


	//----- nvinfo : EIATTR_PARAM_CBANK
	.align		4
        /*00f8*/ 	.byte	0x04, 0x0a
        /*00fa*/ 	.short	(.L_2133 - .L_2132)
	.align		4
.L_2132:
        /*00fc*/ 	.word	index@(.nv.constant0._ZN10layer_norm13ln_bwd_kernelINS_13Kernel_traitsIf13__nv_bfloat16S2_S2_fjLj1536ELj1ELj1ELj4ELj8ENS_18Kernel_traits_baseILj1536EfS2_S2_S2_fjLj128EEEEELb1ELb0ELb1ELb0EEEvNS_9BwdParamsE)
        /*0100*/ 	.short	0x0210
        /*0102*/ 	.short	0x0128


	//----- nvinfo : EIATTR_SW_WAR
	.align		4
.L_2133:
        /*0104*/ 	.byte	0x04, 0x36
        /*0106*/ 	.short	(.L_2135 - .L_2134)
.L_2134:
        /*0108*/ 	.word	0x00000008
.L_2135:


//--------------------- .nv.info._ZN10layer_norm22ln_bwd_finalize_kernelINS_22Kernel_traits_finalizeILj1536Ef13__nv_bfloat16S2_S2_fjLb0ELj1024ELj4ENS_18Kernel_traits_baseILj1536EfS2_S2_S2_fjLj1024EEEEELb0ELb1EEEvNS_9BwdParamsE --------------------------
	.section	.nv.info._ZN10layer_norm22ln_bwd_finalize_kernelINS_22Kernel_traits_finalizeILj1536Ef13__nv_bfloat16S2_S2_fjLb0ELj1024ELj4ENS_18Kernel_traits_baseILj1536EfS2_S2_S2_fjLj1024EEEEELb0ELb1EEEvNS_9BwdParamsE,"",@"SHT_CUDA_INFO"
	.sectionflags	@""
	.align	4


	//----- nvinfo : EIATTR_CUDA_API_VERSION
	.align		4
        /*0000*/ 	.byte	0x04, 0x37
        /*0002*/ 	.short	(.L_2137 - .L_2136)
.L_2136:
        /*0004*/ 	.word	0x00000082


	//----- nvinfo : EIATTR_KPARAM_INFO
	.align		4
.L_2137:
        /*0008*/ 	.byte	0x04, 0x17
        /*000a*/ 	.short	(.L_2139 - .L_2138)
.L_2138:
        /*000c*/ 	.word	0x00000000
        /*0010*/ 	.short	0x0000
        /*0012*/ 	.short	0x0000
        /*0014*/ 	.byte	0x00, 0xf0, 0xa1, 0x04


	//----- nvinfo : EIATTR_SPARSE_MMA_MASK
	.align		4
.L_2139:
        /*0018*/ 	.byte	0x03, 0x50
        /*001a*/ 	.short	0x0000


	//----- nvinfo : EIATTR_MAXREG_COUNT
	.align		4
        /*001c*/ 	.byte	0x03, 0x1b
        /*001e*/ 	.short	0x0040


	//----- nvinfo : EIATTR_NUM_BARRIERS
	.align		4
        /*0020*/ 	.byte	0x02, 0x4c
        /*0022*/ 	.byte	0x01
	.zero		1


	//----- nvinfo : EIATTR_MERCURY_ISA_VERSION
	.align		4
        /*0024*/ 	.byte	0x03, 0x5f
        /*0026*/ 	.short	0x0101


	//----- nvinfo : EIATTR_COOP_GROUP_MASK_REGIDS
	.align		4
        /*0028*/ 	.byte	0x04, 0x29
        /*002a*/ 	.short	(.L_2141 - .L_2140)


	//   ....[0]....
.L_2140:
        /*002c*/ 	.word	0xffffffff


	//   ....[1]....
        /*0030*/ 	.word	0xffffffff


	//   ....[2]....
        /*0034*/ 	.word	0xffffffff


	//   ....[3]....
        /*0038*/ 	.word	0xffffffff


	//   ....[4]....
        /*003c*/ 	.word	0xffffffff


	//   ....[5]....
        /*0040*/ 	.word	0xffffffff


	//   ....[6]....
        /*0044*/ 	.word	0xffffffff


	//   ....[7]....
        /*0048*/ 	.word	0xffffffff


	//   ....[8]....
        /*004c*/ 	.word	0xffffffff


	//   ....[9]....
        /*0050*/ 	.word	0xffffffff


	//   ....[10]....
        /*0054*/ 	.word	0x05000011


	//   ....[11]....
        /*0058*/ 	.word	0x05000011


	//   ....[12]....
        /*005c*/ 	.word	0x05000011


	//   ....[13]....
        /*0060*/ 	.word	0x05000011


	//   ....[14]....
        /*0064*/ 	.word	0x05000011


	//   ....[15]....
        /*0068*/ 	.word	0x05000011


	//   ....[16]....
        /*006c*/ 	.word	0x05000011


	//   ....[17]....
        /*0070*/ 	.word	0x05000011


	//   ....[18]....
        /*0074*/ 	.word	0x05000011


	//   ....[19]....
        /*0078*/ 	.word	0x05000011


	//----- nvinfo : EIATTR_COOP_GROUP_INSTR_OFFSETS
	.align		4
.L_2141:
        /*007c*/ 	.byte	0x04, 0x28
        /*007e*/ 	.short	(.L_2143 - .L_2142)


	//   ....[0]....
.L_2142:
        /*0080*/ 	.word	0x000008e0


	//   ....[1]....
        /*0084*/ 	.word	0x000008f0


	//   ....[2]....
        /*0088*/ 	.word	0x00000920


	//   ....[3]....
        /*008c*/ 	.word	0x00000930


	//   ....[4]....
        /*0090*/ 	.word	0x00000960


	//   ....[5]....
        /*0094*/ 	.word	0x00000970


	//   ....[6]....
        /*0098*/ 	.word	0x000009a0


	//   ....[7]....
        /*009c*/ 	.word	0x000009b0


	//   ....[8]....
        /*00a0*/ 	.word	0x000009e0


	//   ....[9]....
        /*00a4*/ 	.word	0x000009f0


	//   ....[10]....
        /*00a8*/ 	.word	0x00000ba0


	//   ....[11]....
        /*00ac*/ 	.word	0x00000c10


	//   ....[12]....
        /*00b0*/ 	.word	0x00000c80


	//   ....[13]....
        /*00b4*/ 	.word	0x00000cf0


	//   ....[14]....
        /*00b8*/ 	.word	0x00000d60


	//   ....[15]....
        /*00bc*/ 	.word	0x00000dc0


	//   ....[16]....
        /*00c0*/ 	.word	0x00000e30


	//   ....[17]....
        /*00c4*/ 	.word	0x00000ea0


	//   ....[18]....
        /*00c8*/ 	.word	0x00000f10


	//   ....[19]....
        /*00cc*/ 	.word	0x00000f80


	//----- nvinfo : EIATTR_EXIT_INSTR_OFFSETS
	.align		4
.L_2143:
        /*00d0*/ 	.byte	0x04, 0x1c
        /*00d2*/ 	.short	(.L_2145 - .L_2144)


	//   ....[0]....
.L_2144:
        /*00d4*/ 	.word	0x00000070


	//   ....[1]....
        /*00d8*/ 	.word	0x00000b40


	//----- nvinfo : EIATTR_MAX_THREADS
	.align		4
.L_2145:
        /*00dc*/ 	.byte	0x04, 0x05
        /*00de*/ 	.short	(.L_2147 - .L_2146)
.L_2146:
        /*00e0*/ 	.word	0x00000400
        /*00e4*/ 	.word	0x00000001
        /*00e8*/ 	.word	0x00000001


	//----- nvinfo : EIATTR_CRS_STACK_SIZE
	.align		4
.L_2147:
        /*00ec*/ 	.byte	0x04, 0x1e
        /*00ee*/ 	.short	(.L_2149 - .L_2148)
.L_2148:
        /*00f0*/ 	.word	0x00000000


	//----- nvinfo : EIATTR_CBANK_PARAM_SIZE
	.align		4
.L_2149:
        /*00f4*/ 	.byte	0x03, 0x19
        /*00f6*/ 	.short	0x0128


	//----- nvinfo : EIATTR_PARAM_CBANK
	.align		4
        /*00f8*/ 	.byte	0x04, 0x0a
        /*00fa*/ 	.short	(.L_2151 - .L_2150)
	.align		4
.L_2150:
        /*00fc*/ 	.word	index@(.nv.constant0._ZN10layer_norm22ln_bwd_finalize_kernelINS_22Kernel_traits_finalizeILj1536Ef13__nv_bfloat16S2_S2_fjLb0ELj1024ELj4ENS_18Kernel_traits_baseILj1536EfS2_S2_S2_fjLj1024EEEEELb0ELb1EEEvNS_9BwdParamsE)
        /*0100*/ 	.short	0x0210
        /*0102*/ 	.short	0x0128


	//----- nvinfo : EIATTR_SW_WAR
	.align		4
.L_2151:
        /*0104*/ 	.byte	0x04, 0x36
        /*0106*/ 	.short	(.L_2153 - .L_2152)
.L_2152:
        /*0108*/ 	.word	0x00000008
.L_2153:


//--------------------- .nv.info._ZN10layer_norm13ln_bwd_kernelINS_13Kernel_traitsIf13__nv_bfloat16S2_S2_fjLj1536ELj1ELj1ELj4ELj8ENS_18Kernel_traits_baseILj1536EfS2_S2_S2_fjLj128EEEEELb1ELb0ELb1ELb1EEEvNS_9BwdParamsE --------------------------
	.section	.nv.info._ZN10layer_norm13ln_bwd_kernelINS_13Kernel_traitsIf13__nv_bfloat16S2_S2_fjLj1536ELj1ELj1ELj4ELj8ENS_18Kernel_traits_baseILj1536EfS2_S2_S2_fjLj128EEEEELb1ELb0ELb1ELb1EEEvNS_9BwdParamsE,"",@"SHT_CUDA_INFO"
	.sectionflags	@""
	.align	4


	//----- nvinfo : EIATTR_CUDA_API_VERSION
	.align		4
        /*0000*/ 	.byte	0x04, 0x37
        /*0002*/ 	.short	(.L_2155 - .L_2154)
.L_2154:
        /*0004*/ 	.word	0x00000082


	//----- nvinfo : EIATTR_KPARAM_INFO
	.align		4
.L_2155:
        /*0008*/ 	.byte	0x04, 0x17
        /*000a*/ 	.short	(.L_2157 - .L_2156)
.L_2156:
        /*000c*/ 	.word	0x00000000
        /*0010*/ 	.short	0x0000
        /*0012*/ 	.short	0x0000
        /*0014*/ 	.byte	0x00, 0xf0, 0xa1, 0x04


	//----- nvinfo : EIATTR_SPARSE_MMA_MASK
	.align		4
.L_2157:
        /*0018*/ 	.byte	0x03, 0x50
        /*001a*/ 	.short	0x0000


	//----- nvinfo : EIATTR_MAXREG_COUNT
	.align		4
        /*001c*/ 	.byte	0x03, 0x1b
        /*001e*/ 	.short	0x00ff


	//----- nvinfo : EIATTR_NUM_BARRIERS
	.align		4
        /*0020*/ 	.byte	0x02, 0x4c
        /*0022*/ 	.byte	0x01
	.zero		1


	//----- nvinfo : EIATTR_MERCURY_ISA_VERSION
	.align		4
        /*0024*/ 	.byte	0x03, 0x5f
        /*0026*/ 	.short	0x0101


	//----- nvinfo : EIATTR_COOP_GROUP_MASK_REGIDS
	.align		4
        /*0028*/ 	.byte	0x04, 0x29
        /*002a*/ 	.short	(.L_2159 - .L_2158)


	//   ....[0]....
.L_2158:
        /*002c*/ 	.word	0xffffffff


	//   ....[1]....
        /*0030*/ 	.word	0xffffffff


	//   ....[2]....
        /*0034*/ 	.word	0xffffffff


	//   ....[3]....
        /*0038*/ 	.word	0xffffffff


	//   ....[4]....
        /*003c*/ 	.word	0xffffffff


	//   ....[5]....
        /*0040*/ 	.word	0xffffffff


	//   ....[6]....
        /*0044*/ 	.word	0xffffffff


	//   ....[7]....
        /*0048*/ 	.word	0xffffffff


	//   ....[8]....
        /*004c*/ 	.word	0xffffffff


	//   ....[9]....
        /*0050*/ 	.word	0xffffffff


	//   ....[10]....
        /*0054*/ 	.word	0x0500005f


	//   ....[11]....
        /*0058*/ 	.word	0x0500005f


	//   ....[12]....
        /*005c*/ 	.word	0x0500005f


	//   ....[13]....
        /*0060*/ 	.word	0x0500005f


	//   ....[14]....
        /*0064*/ 	.word	0x0500005f


	//   ....[15]....
        /*0068*/ 	.word	0x0500005f


	//   ....[16]....
        /*006c*/ 	.word	0x0500005f


	//   ....[17]....
        /*0070*/ 	.word	0x0500005f


	//   ....[18]....
        /*0074*/ 	.word	0x0500005f


	//   ....[19]....
        /*0078*/ 	.word	0x0500005f


	//----- nvinfo : EIATTR_COOP_GROUP_INSTR_OFFSETS
	.align		4
.L_2159:
        /*007c*/ 	.byte	0x04, 0x28
        /*007e*/ 	.short	(.L_2161 - .L_2160)


	//   ....[0]....
.L_2160:
        /*0080*/ 	.word	0x00001190


	//   ....[1]....
        /*0084*/ 	.word	0x000011a0


	//   ....[2]....
        /*0088*/ 	.word	0x000011d0


	//   ....[3]....
        /*008c*/ 	.word	0x000011e0


	//   ....[4]....
        /*0090*/ 	.word	0x00001210


	//   ....[5]....
        /*0094*/ 	.word	0x00001220


	//   ....[6]....
        /*0098*/ 	.word	0x00001250


	//   ....[7]....
        /*009c*/ 	.word	0x00001260


	//   ....[8]....
        /*00a0*/ 	.word	0x00001290


	//   ....[9]....
        /*00a4*/ 	.word	0x000012a0


	//   ....[10]....
        /*00a8*/ 	.word	0x00002b20


	//   ....[11]....
        /*00ac*/ 	.word	0x00002b70


	//   ....[12]....
        /*00b0*/ 	.word	0x00002be0


	//   ....[13]....
        /*00b4*/ 	.word	0x00002c40


	//   ....[14]....
        /*00b8*/ 	.word	0x00002cb0


	//   ....[15]....
        /*00bc*/ 	.word	0x00002d10


	//   ....[16]....
        /*00c0*/ 	.word	0x00002d80


	//   ....[17]....
        /*00c4*/ 	.word	0x00002de0


	//   ....[18]....
        /*00c8*/ 	.word	0x00002e50


	//   ....[19]....
        /*00cc*/ 	.word	0x00002eb0


	//----- nvinfo : EIATTR_EXIT_INSTR_OFFSETS
	.align		4
.L_2161:
        /*00d0*/ 	.byte	0x04, 0x1c
        /*00d2*/ 	.short	(.L_2163 - .L_2162)


	//   ....[0]....
.L_2162:
        /*00d4*/ 	.word	0x00002ac0


	//----- nvinfo : EIATTR_MAX_THREADS
	.align		4
.L_2163:
        /*00d8*/ 	.byte	0x04, 0x05
        /*00da*/ 	.short	(.L_2165 - .L_2164)
.L_2164:
        /*00dc*/ 	.word	0x00000080
        /*00e0*/ 	.word	0x00000001
        /*00e4*/ 	.word	0x00000001


	//----- nvinfo : EIATTR_CRS_STACK_SIZE
	.align		4
.L_2165:
        /*00e8*/ 	.byte	0x04, 0x1e
        /*00ea*/ 	.short	(.L_2167 - .L_2166)
.L_2166:
        /*00ec*/ 	.word	0x00000000


	//----- nvinfo : EIATTR_CBANK_PARAM_SIZE
	.align		4
.L_2167:
        /*00f0*/ 	.byte	0x03, 0x19
        /*00f2*/ 	.short	0x0128


	//----- nvinfo : EIATTR_PARAM_CBANK
	.align		4
        /*00f4*/ 	.byte	0x04, 0x0a
        /*00f6*/ 	.short	(.L_2169 - .L_2168)
	.align		4
.L_2168:
        /*00f8*/ 	.word	index@(.nv.constant0._ZN10layer_norm13ln_bwd_kernelINS_13Kernel_traitsIf13__nv_bfloat16S2_S2_fjLj1536ELj1ELj1ELj4ELj8ENS_18Kernel_traits_baseILj1536EfS2_S2_S2_fjLj128EEEEELb1ELb0ELb1ELb1EEEvNS_9BwdParamsE)
        /*00fc*/ 	.short	0x0210
        /*00fe*/ 	.short	0x0128


	//----- nvinfo : EIATTR_SW_WAR
	.align		4
.L_2169:
        /*0100*/ 	.byte	0x04, 0x36
        /*0102*/ 	.short	(.L_2171 - .L_2170)
.L_2170:
        /*0104*/ 	.word	0x00000008
.L_2171:


//--------------------- .nv.info._ZN10layer_norm13ln_bwd_kernelINS_13Kernel_traitsIf13__nv_bfloat16S2_S2_fjLj1536ELj1ELj1ELj4ELj8ENS_18Kernel_traits_baseILj1536EfS2_S2_S2_fjLj128EEEEELb1ELb1ELb0ELb0EEEvNS_9BwdParamsE --------------------------
	.section	.nv.info._ZN10layer_norm13ln_bwd_kernelINS_13Kernel_traitsIf13__nv_bfloat16S2_S2_fjLj1536ELj1ELj1ELj4ELj8ENS_18Kernel_traits_baseILj1536EfS2_S2_S2_fjLj128EEEEELb1ELb1ELb0ELb0EEEvNS_9BwdParamsE,"",@"SHT_CUDA_INFO"
	.sectionflags	@""
	.align	4


	//----- nvinfo : EIATTR_CUDA_API_VERSION
	.align		4
        /*0000*/ 	.byte	0x04, 0x37
        /*0002*/ 	.short	(.L_2173 - .L_2172)
.L_2172:
        /*0004*/ 	.word	0x00000082


	//----- nvinfo : EIATTR_KPARAM_INFO
	.align		4
.L_2173:
        /*0008*/ 	.byte	0x04, 0x17
        /*000a*/ 	.short	(.L_2175 - .L_2174)
.L_2174:
        /*000c*/ 	.word	0x00000000
        /*0010*/ 	.short	0x0000
        /*0012*/ 	.short	0x0000
        /*0014*/ 	.byte	0x00, 0xf0, 0xa1, 0x04


	//----- nvinfo : EIATTR_SPARSE_MMA_MASK
	.align		4
.L_2175:
        /*0018*/ 	.byte	0x03, 0x50
        /*001a*/ 	.short	0x0000


	//----- nvinfo : EIATTR_MAXREG_COUNT
	.align		4
        /*001c*/ 	.byte	0x03, 0x1b
        /*001e*/ 	.short	0x00ff


	//----- nvinfo : EIATTR_NUM_BARRIERS
	.align		4
        /*0020*/ 	.byte	0x02, 0x4c
        /*0022*/ 	.byte	0x01
	.zero		1


	//----- nvinfo : EIATTR_MERCURY_ISA_VERSION
	.align		4
        /*0024*/ 	.byte	0x03, 0x5f
        /*0026*/ 	.short	0x0101


	//----- nvinfo : EIATTR_COOP_GROUP_MASK_REGIDS
	.align		4
        /*0028*/ 	.byte	0x04, 0x29
        /*002a*/ 	.short	(.L_2177 - .L_2176)


	//   ....[0]....
.L_2176:
        /*002c*/ 	.word	0xffffffff


	//   ....[1]....
        /*0030*/ 	.word	0xffffffff


	//   ....[2]....
        /*0034*/ 	.word	0xffffffff


	//   ....[3]....
        /*0038*/ 	.word	0xffffffff


	//   ....[4]....
        /*003c*/ 	.word	0xffffffff


	//   ....[5]....
        /*0040*/ 	.word	0xffffffff


	//   ....[6]....
        /*0044*/ 	.word	0xffffffff


	//   ....[7]....
        /*0048*/ 	.word	0xffffffff


	//   ....[8]....
        /*004c*/ 	.word	0xffffffff


	//   ....[9]....
        /*0050*/ 	.word	0xffffffff


	//   ....[10]....
        /*0054*/ 	.word	0x05000073


	//   ....[11]....
        /*0058*/ 	.word	0x05000073


	//   ....[12]....
        /*005c*/ 	.word	0x05000073


	//   ....[13]....
        /*0060*/ 	.word	0x05000073


	//   ....[14]....
        /*0064*/ 	.word	0x05000073


	//   ....[15]....
        /*0068*/ 	.word	0x05000073


	//   ....[16]....
        /*006c*/ 	.word	0x05000073


	//   ....[17]....
        /*0070*/ 	.word	0x05000073


	//   ....[18]....
        /*0074*/ 	.word	0x05000073


	//   ....[19]....
        /*0078*/ 	.word	0x05000073


	//----- nvinfo : EIATTR_COOP_GROUP_INSTR_OFFSETS
	.align		4
.L_2177:
        /*007c*/ 	.byte	0x04, 0x28
        /*007e*/ 	.short	(.L_2179 - .L_2178)


	//   ....[0]....
.L_2178:
        /*0080*/ 	.word	0x000011a0


	//   ....[1]....
        /*0084*/ 	.word	0x000011b0


	//   ....[2]....
        /*0088*/ 	.word	0x000011e0


	//   ....[3]....
        /*008c*/ 	.word	0x000011f0


	//   ....[4]....
        /*0090*/ 	.word	0x00001220


	//   ....[5]....
        /*0094*/ 	.word	0x00001230


	//   ....[6]....
        /*0098*/ 	.word	0x00001260


	//   ....[7]....
        /*009c*/ 	.word	0x00001270


	//   ....[8]....
        /*00a0*/ 	.word	0x000012a0


	//   ....[9]....
        /*00a4*/ 	.word	0x000012b0


	//   ....[10]....
        /*00a8*/ 	.word	0x00002aa0


	//   ....[11]....
        /*00ac*/ 	.word	0x00002af0


	//   ....[12]....
        /*00b0*/ 	.word	0x00002b60


	//   ....[13]....
        /*00b4*/ 	.word	0x00002bc0


	//   ....[14]....
        /*00b8*/ 	.word	0x00002c30


	//   ....[15]....
        /*00bc*/ 	.word	0x00002c90


	//   ....[16]....
        /*00c0*/ 	.word	0x00002d00


	//   ....[17]....
        /*00c4*/ 	.word	0x00002d60


	//   ....[18]....
        /*00c8*/ 	.word	0x00002dd0


	//   ....[19]....
        /*00cc*/ 	.word	0x00002e30


	//----- nvinfo : EIATTR_EXIT_INSTR_OFFSETS
	.align		4
.L_2179:
        /*00d0*/ 	.byte	0x04, 0x1c
        /*00d2*/ 	.short	(.L_2181 - .L_2180)


	//   ....[0]....
.L_2180:
        /*00d4*/ 	.word	0x000029a0


	//   ....[1]....
        /*00d8*/ 	.word	0x00002a40


	//----- nvinfo : EIATTR_MAX_THREADS
	.align		4
.L_2181:
        /*00dc*/ 	.byte	0x04, 0x05
        /*00de*/ 	.short	(.L_2183 - .L_2182)
.L_2182:
        /*00e0*/ 	.word	0x00000080
        /*00e4*/ 	.word	0x00000001
        /*00e8*/ 	.word	0x00000001


	//----- nvinfo : EIATTR_CRS_STACK_SIZE
	.align		4
.L_2183:
        /*00ec*/ 	.byte	0x04, 0x1e
        /*00ee*/ 	.short	(.L_2185 - .L_2184)
.L_2184:
        /*00f0*/ 	.word	0x00000000


	//----- nvinfo : EIATTR_CBANK_PARAM_SIZE
	.align		4
.L_2185:
        /*00f4*/ 	.byte	0x03, 0x19
        /*00f6*/ 	.short	0x0128


	//----- nvinfo : EIATTR_PARAM_CBANK
	.align		4
        /*00f8*/ 	.byte	0x04, 0x0a
        /*00fa*/ 	.short	(.L_2187 - .L_2186)
	.align		4
.L_2186:
        /*00fc*/ 	.word	index@(.nv.constant0._ZN10layer_norm13ln_bwd_kernelINS_13Kernel_traitsIf13__nv_bfloat16S2_S2_fjLj1536ELj1ELj1ELj4ELj8ENS_18Kernel_traits_baseILj1536EfS2_S2_S2_fjLj128EEEEELb1ELb1ELb0ELb0EEEvNS_9BwdParamsE)
        /*0100*/ 	.short	0x0210
        /*0102*/ 	.short	0x0128


	//----- nvinfo : EIATTR_SW_WAR
	.align		4
.L_2187:
        /*0104*/ 	.byte	0x04, 0x36
        /*0106*/ 	.short	(.L_2189 - .L_2188)
.L_2188:
        /*0108*/ 	.word	0x00000008
.L_2189:


//--------------------- .nv.info._ZN10layer_norm13ln_bwd_kernelINS_13Kernel_traitsIf13__nv_bfloat16S2_S2_fjLj1536ELj1ELj1ELj4ELj8ENS_18Kernel_traits_baseILj1536EfS2_S2_S2_fjLj128EEEEELb1ELb1ELb0ELb1EEEvNS_9BwdParamsE --------------------------
	.section	.nv.info._ZN10layer_norm13ln_bwd_kernelINS_13Kernel_traitsIf13__nv_bfloat16S2_S2_fjLj1536ELj1ELj1ELj4ELj8ENS_18Kernel_traits_baseILj1536EfS2_S2_S2_fjLj128EEEEELb1ELb1ELb0ELb1EEEvNS_9BwdParamsE,"",@"SHT_CUDA_INFO"
	.sectionflags	@""
	.align	4


	//----- nvinfo : EIATTR_CUDA_API_VERSION
	.align		4
        /*0000*/ 	.byte	0x04, 0x37
        /*0002*/ 	.short	(.L_2191 - .L_2190)
.L_2190:
        /*0004*/ 	.word	0x00000082


	//----- nvinfo : EIATTR_KPARAM_INFO
	.align		4
.L_2191:
        /*0008*/ 	.byte	0x04, 0x17
        /*000a*/ 	.short	(.L_2193 - .L_2192)
.L_2192:
        /*000c*/ 	.word	0x00000000
        /*0010*/ 	.short	0x0000
        /*0012*/ 	.short	0x0000
        /*0014*/ 	.byte	0x00, 0xf0, 0xa1, 0x04


	//----- nvinfo : EIATTR_SPARSE_MMA_MASK
	.align		4
.L_2193:
        /*0018*/ 	.byte	0x03, 0x50
        /*001a*/ 	.short	0x0000


	//----- nvinfo : EIATTR_MAXREG_COUNT
	.align		4
        /*001c*/ 	.byte	0x03, 0x1b
        /*001e*/ 	.short	0x00ff


	//----- nvinfo : EIATTR_NUM_BARRIERS
	.align		4
        /*0020*/ 	.byte	0x02, 0x4c
        /*0022*/ 	.byte	0x01
	.zero		1


	//----- nvinfo : EIATTR_MERCURY_ISA_VERSION
	.align		4
        /*0024*/ 	.byte	0x03, 0x5f
        /*0026*/ 	.short	0x0101


	//----- nvinfo : EIATTR_COOP_GROUP_MASK_REGIDS
	.align		4
        /*0028*/ 	.byte	0x04, 0x29
        /*002a*/ 	.short	(.L_2195 - .L_2194)


	//   ....[0]....
.L_2194:
        /*002c*/ 	.word	0xffffffff


	//   ....[1]....
        /*0030*/ 	.word	0xffffffff


	//   ....[2]....
        /*0034*/ 	.word	0xffffffff


	//   ....[3]....
        /*0038*/ 	.word	0xffffffff


	//   ....[4]....
        /*003c*/ 	.word	0xffffffff


	//   ....[5]....
        /*0040*/ 	.word	0xffffffff


	//   ....[6]....
        /*0044*/ 	.word	0xffffffff


	//   ....[7]....
        /*0048*/ 	.word	0xffffffff


	//   ....[8]....
        /*004c*/ 	.word	0xffffffff


	//   ....[9]....
        /*0050*/ 	.word	0xffffffff


	//   ....[10]....
        /*0054*/ 	.word	0x05000053


	//   ....[11]....
        /*0058*/ 	.word	0x05000053


	//   ....[12]....
        /*005c*/ 	.word	0x05000053


	//   ....[13]....
        /*0060*/ 	.word	0x05000053


	//   ....[14]....
        /*0064*/ 	.word	0x05000053


	//   ....[15]....
        /*0068*/ 	.word	0x05000053


	//   ....[16]....
        /*006c*/ 	.word	0x05000053


	//   ....[17]....
        /*0070*/ 	.word	0x05000053


	//   ....[18]....
        /*0074*/ 	.word	0x05000053


	//   ....[19]....
        /*0078*/ 	.word	0x05000053


	//----- nvinfo : EIATTR_COOP_GROUP_INSTR_OFFSETS
	.align		4
.L_2195:
        /*007c*/ 	.byte	0x04, 0x28
        /*007e*/ 	.short	(.L_2197 - .L_2196)


	//   ....[0]....
.L_2196:
        /*0080*/ 	.word	0x00001130


	//   ....[1]....
        /*0084*/ 	.word	0x00001140


	//   ....[2]....
        /*0088*/ 	.word	0x00001170


	//   ....[3]....
        /*008c*/ 	.word	0x00001180


	//   ....[4]....
        /*0090*/ 	.word	0x000011b0


	//   ....[5]....
        /*0094*/ 	.word	0x000011c0


	//   ....[6]....
        /*0098*/ 	.word	0x000011f0


	//   ....[7]....
        /*009c*/ 	.word	0x00001200


	//   ....[8]....
        /*00a0*/ 	.word	0x00001230


	//   ....[9]....
        /*00a4*/ 	.word	0x00001240


	//   ....[10]....
        /*00a8*/ 	.word	0x00002960


	//   ....[11]....
        /*00ac*/ 	.word	0x000029c0


	//   ....[12]....
        /*00b0*/ 	.word	0x00002a20


	//   ....[13]....
        /*00b4*/ 	.word	0x00002a80


	//   ....[14]....
        /*00b8*/ 	.word	0x00002af0


	//   ....[15]....
        /*00bc*/ 	.word	0x00002b50


	//   ....[16]....
        /*00c0*/ 	.word	0x00002bc0


	//   ....[17]....
        /*00c4*/ 	.word	0x00002c20


	//   ....[18]....
        /*00c8*/ 	.word	0x00002c90


	//   ....[19]....
        /*00cc*/ 	.word	0x00002cf0


	//----- nvinfo : EIATTR_EXIT_INSTR_OFFSETS
	.align		4
.L_2197:
        /*00d0*/ 	.byte	0x04, 0x1c
        /*00d2*/ 	.short	(.L_2199 - .L_2198)


	//   ....[0]....
.L_2198:
        /*00d4*/ 	.word	0x00002910


	//----- nvinfo : EIATTR_MAX_THREADS
	.align		4
.L_2199:
        /*00d8*/ 	.byte	0x04, 0x05
        /*00da*/ 	.short	(.L_2201 - .L_2200)
.L_2200:
        /*00dc*/ 	.word	0x00000080
        /*00e0*/ 	.word	0x00000001
        /*00e4*/ 	.word	0x00000001


	//----- nvinfo : EIATTR_CRS_STACK_SIZE
	.align		4
.L_2201:
        /*00e8*/ 	.byte	0x04, 0x1e
        /*00ea*/ 	.short	(.L_2203 - .L_2202)
.L_2202:
        /*00ec*/ 	.word	0x00000000


	//----- nvinfo : EIATTR_CBANK_PARAM_SIZE
	.align		4
.L_2203:
        /*00f0*/ 	.byte	0x03, 0x19
        /*00f2*/ 	.short	0x0128


	//----- nvinfo : EIATTR_PARAM_CBANK
	.align		4
        /*00f4*/ 	.byte	0x04, 0x0a
        /*00f6*/ 	.short	(.L_2205 - .L_2204)
	.align		4
.L_2204:
        /*00f8*/ 	.word	index@(.nv.constant0._ZN10layer_norm13ln_bwd_kernelINS_13Kernel_traitsIf13__nv_bfloat16S2_S2_fjLj1536ELj1ELj1ELj4ELj8ENS_18Kernel_traits_baseILj1536EfS2_S2_S2_fjLj128EEEEELb1ELb1ELb0ELb1EEEvNS_9BwdParamsE)
        /*00fc*/ 	.short	0x0210
        /*00fe*/ 	.short	0x0128


	//----- nvinfo : EIATTR_SW_WAR
	.align		4
.L_2205:
        /*0100*/ 	.byte	0x04, 0x36
        /*0102*/ 	.short	(.L_2207 - .L_2206)
.L_2206:
        /*0104*/ 	.word	0x00000008
.L_2207:


//--------------------- .nv.info._ZN10layer_norm22ln_bwd_finalize_kernelINS_22Kernel_traits_finalizeILj1536Ef13__nv_bfloat16S2_S2_fjLb1ELj1024ELj4ENS_18Kernel_traits_baseILj1536EfS2_S2_S2_fjLj1024EEEEELb1ELb0EEEvNS_9BwdParamsE --------------------------
	.section	.nv.info._ZN10layer_norm22ln_bwd_finalize_kernelINS_22Kernel_traits_finalizeILj1536Ef13__nv_bfloat16S2_S2_fjLb1ELj1024ELj4ENS_18Kernel_traits_baseILj1536EfS2_S2_S2_fjLj1024EEEEELb1ELb0EEEvNS_9BwdParamsE,"",@"SHT_CUDA_INFO"
	.sectionflags	@""
	.align	4


	//----- nvinfo : EIATTR_CUDA_API_VERSION
	.align		4
        /*0000*/ 	.byte	0x04, 0x37
        /*0002*/ 	.short	(.L_2209 - .L_2208)
.L_2208:
        /*0004*/ 	.word	0x00000082


	//----- nvinfo : EIATTR_KPARAM_INFO
	.align		4
.L_2209:
        /*0008*/ 	.byte	0x04, 0x17
        /*000a*/ 	.short	(.L_2211 - .L_2210)
.L_2210:
        /*000c*/ 	.word	0x00000000
        /*0010*/ 	.short	0x0000
        /*0012*/ 	.short	0x0000
        /*0014*/ 	.byte	0x00, 0xf0, 0xa1, 0x04


	//----- nvinfo : EIATTR_SPARSE_MMA_MASK
	.align		4
.L_2211:
        /*0018*/ 	.byte	0x03, 0x50
        /*001a*/ 	.short	0x0000


	//----- nvinfo : EIATTR_MAXREG_COUNT
	.align		4
        /*001c*/ 	.byte	0x03, 0x1b
        /*001e*/ 	.short	0x0040


	//----- nvinfo : EIATTR_NUM_BARRIERS
	.align		4
        /*0020*/ 	.byte	0x02, 0x4c
        /*0022*/ 	.byte	0x01
	.zero		1


	//----- nvinfo : EIATTR_MERCURY_ISA_VERSION
	.align		4
        /*0024*/ 	.byte	0x03, 0x5f
        /*0026*/ 	.short	0x0101


	//----- nvinfo : EIATTR_COOP_GROUP_MASK_REGIDS
	.align		4
        /*0028*/ 	.byte	0x04, 0x29
        /*002a*/ 	.short	(.L_2213 - .L_2212)


	//   ....[0]....
.L_2212:
        /*002c*/ 	.word	0xffffffff


	//   ....[1]....
        /*0030*/ 	.word	0xffffffff


	//   ....[2]....
        /*0034*/ 	.word	0xffffffff


	//   ....[3]....
        /*0038*/ 	.word	0xffffffff


	//   ....[4]....
        /*003c*/ 	.word	0xffffffff


	//   ....[5]....
        /*0040*/ 	.word	0xffffffff


	//   ....[6]....
        /*0044*/ 	.word	0xffffffff


	//   ....[7]....
        /*0048*/ 	.word	0xffffffff


	//   ....[8]....
        /*004c*/ 	.word	0xffffffff


	//   ....[9]....
        /*0050*/ 	.word	0xffffffff


	//   ....[10]....
        /*0054*/ 	.word	0xffffffff


	//   ....[11]....
        /*0058*/ 	.word	0xffffffff


	//   ....[12]....
        /*005c*/ 	.word	0xffffffff


	//   ....[13]....
        /*0060*/ 	.word	0xffffffff


	//   ....[14]....
        /*0064*/ 	.word	0xffffffff


	//   ....[15]....
        /*0068*/ 	.word	0x05000014


	//   ....[16]....
        /*006c*/ 	.word	0x05000014


	//   ....[17]....
        /*0070*/ 	.word	0x05000014


	//   ....[18]....
        /*0074*/ 	.word	0x05000014


	//   ....[19]....
        /*0078*/ 	.word	0x05000014


	//   ....[20]....
        /*007c*/ 	.word	0x05000014


	//   ....[21]....
        /*0080*/ 	.word	0x05000014


	//   ....[22]....
        /*0084*/ 	.word	0x05000014


	//   ....[23]....
        /*0088*/ 	.word	0x05000014


	//   ....[24]....
        /*008c*/ 	.word	0x05000014


	//   ....[25]....
        /*0090*/ 	.word	0x05000014


	//   ....[26]....
        /*0094*/ 	.word	0x05000014


	//   ....[27]....
        /*0098*/ 	.word	0x05000014


	//   ....[28]....
        /*009c*/ 	.word	0x05000014


	//   ....[29]....
        /*00a0*/ 	.word	0x05000014


	//----- nvinfo : EIATTR_COOP_GROUP_INSTR_OFFSETS
	.align		4
.L_2213:
        /*00a4*/ 	.byte	0x04, 0x28
        /*00a6*/ 	.short	(.L_2215 - .L_2214)


	//   ....[0]....
.L_2214:
        /*00a8*/ 	.word	0x00000ad0


	//   ....[1]....
        /*00ac*/ 	.word	0x00000ae0


	//   ....[2]....
        /*00b0*/ 	.word	0x00000af0


	//   ....[3]....
        /*00b4*/ 	.word	0x00000b20


	//   ....[4]....
        /*00b8*/ 	.word	0x00000b40


	//   ....[5]....
        /*00bc*/ 	.word	0x00000b50


	//   ....[6]....
        /*00c0*/ 	.word	0x00000b90


	//   ....[7]....
        /*00c4*/ 	.word	0x00000ba0


	//   ....[8]....
        /*00c8*/ 	.word	0x00000bb0


	//   ....[9]....
        /*00cc*/ 	.word	0x00000be0


	//   ....[10]....
        /*00d0*/ 	.word	0x00000c00


	//   ....[11]....
        /*00d4*/ 	.word	0x00000c10


	//   ....[12]....
        /*00d8*/ 	.word	0x00000c40


	//   ....[13]....
        /*00dc*/ 	.word	0x00000c60


	//   ....[14]....
        /*00e0*/ 	.word	0x00000c70


	//   ....[15]....
        /*00e4*/ 	.word	0x00000ef0


	//   ....[16]....
        /*00e8*/ 	.word	0x00000f60


	//   ....[17]....
        /*00ec*/ 	.word	0x00000fd0


	//   ....[18]....
        /*00f0*/ 	.word	0x00001040


	//   ....[19]....
        /*00f4*/ 	.word	0x000010b0


	//   ....[20]....
        /*00f8*/ 	.word	0x00001110


	//   ....[21]....
        /*00fc*/ 	.word	0x00001180


	//   ....[22]....
        /*0100*/ 	.word	0x000011f0


	//   ....[23]....
        /*0104*/ 	.word	0x00001260


	//   ....[24]....
        /*0108*/ 	.word	0x000012d0


	//   ....[25]....
        /*010c*/ 	.word	0x00001330


	//   ....[26]....
        /*0110*/ 	.word	0x000013a0


	//   ....[27]....
        /*0114*/ 	.word	0x00001410


	//   ....[28]....
        /*0118*/ 	.word	0x00001480


	//   ....[29]....
        /*011c*/ 	.word	0x000014f0


	//----- nvinfo : EIATTR_EXIT_INSTR_OFFSETS
	.align		4
.L_2215:
        /*0120*/ 	.byte	0x04, 0x1c
        /*0122*/ 	.short	(.L_2217 - .L_2216)


	//   ....[0]....
.L_2216:
        /*0124*/ 	.word	0x00000070


	//   ....[1]....
        /*0128*/ 	.word	0x00000e90


	//----- nvinfo : EIATTR_MAX_THREADS
	.align		4
.L_2217:
        /*012c*/ 	.byte	0x04, 0x05
        /*012e*/ 	.short	(.L_2219 - .L_2218)
.L_2218:
        /*0130*/ 	.word	0x00000400
        /*0134*/ 	.word	0x00000001
        /*0138*/ 	.word	0x00000001


	//----- nvinfo : EIATTR_CRS_STACK_SIZE
	.align		4
.L_2219:
        /*013c*/ 	.byte	0x04, 0x1e
        /*013e*/ 	.short	(.L_2221 - .L_2220)
.L_2220:
        /*0140*/ 	.word	0x00000000


	//----- nvinfo : EIATTR_CBANK_PARAM_SIZE
	.align		4
.L_2221:
        /*0144*/ 	.byte	0x03, 0x19
        /*0146*/ 	.short	0x0128


	//----- nvinfo : EIATTR_PARAM_CBANK
	.align		4
        /*0148*/ 	.byte	0x04, 0x0a
        /*014a*/ 	.short	(.L_2223 - .L_2222)
	.align		4
.L_2222:
        /*014c*/ 	.word	index@(.nv.constant0._ZN10layer_norm22ln_bwd_finalize_kernelINS_22Kernel_traits_finalizeILj1536Ef13__nv_bfloat16S2_S2_fjLb1ELj1024ELj4ENS_18Kernel_traits_baseILj1536EfS2_S2_S2_fjLj1024EEEEELb1ELb0EEEvNS_9BwdParamsE)
        /*0150*/ 	.short	0x0210
        /*0152*/ 	.short	0x0128


	//----- nvinfo : EIATTR_SW_WAR
	.align		4
.L_2223:
        /*0154*/ 	.byte	0x04, 0x36
        /*0156*/ 	.short	(.L_2225 - .L_2224)
.L_2224:
        /*0158*/ 	.word	0x00000008
.L_2225:


//--------------------- .nv.info._ZN10layer_norm13ln_bwd_kernelINS_13Kernel_traitsIf13__nv_bfloat16S2_S2_fjLj1536ELj1ELj1ELj4ELj8ENS_18Kernel_traits_baseILj1536EfS2_S2_S2_fjLj128EEEEELb1ELb1ELb1ELb0EEEvNS_9BwdParamsE --------------------------
	.section	.nv.info._ZN10layer_norm13ln_bwd_kernelINS_13Kernel_traitsIf13__nv_bfloat16S2_S2_fjLj1536ELj1ELj1ELj4ELj8ENS_18Kernel_traits_baseILj1536EfS2_S2_S2_fjLj128EEEEELb1ELb1ELb1ELb0EEEvNS_9BwdParamsE,"",@"SHT_CUDA_INFO"
	.sectionflags	@""
	.align	4


	//----- nvinfo : EIATTR_CUDA_API_VERSION
	.align		4
        /*0000*/ 	.byte	0x04, 0x37
        /*0002*/ 	.short	(.L_2227 - .L_2226)
.L_2226:
        /*0004*/ 	.word	0x00000082


	//----- nvinfo : EIATTR_KPARAM_INFO
	.align		4
.L_2227:
        /*0008*/ 	.byte	0x04, 0x17
        /*000a*/ 	.short	(.L_2229 - .L_2228)
.L_2228:
        /*000c*/ 	.word	0x00000000
        /*0010*/ 	.short	0x0000
        /*0012*/ 	.short	0x0000
        /*0014*/ 	.byte	0x00, 0xf0, 0xa1, 0x04


	//----- nvinfo : EIATTR_SPARSE_MMA_MASK
	.align		4
.L_2229:
        /*0018*/ 	.byte	0x03, 0x50
        /*001a*/ 	.short	0x0000


	//----- nvinfo : EIATTR_MAXREG_COUNT
	.align		4
        /*001c*/ 	.byte	0x03, 0x1b
        /*001e*/ 	.short	0x00ff


	//----- nvinfo : EIATTR_NUM_BARRIERS
	.align		4
        /*0020*/ 	.byte	0x02, 0x4c
        /*0022*/ 	.byte	0x01
	.zero		1


	//----- nvinfo : EIATTR_MERCURY_ISA_VERSION
	.align		4
        /*0024*/ 	.byte	0x03, 0x5f
        /*0026*/ 	.short	0x0101


	//----- nvinfo : EIATTR_COOP_GROUP_MASK_REGIDS
	.align		4
        /*0028*/ 	.byte	0x04, 0x29
        /*002a*/ 	.short	(.L_2231 - .L_2230)


	//   ....[0]....
.L_2230:
        /*002c*/ 	.word	0xffffffff


	//   ....[1]....
        /*0030*/ 	.word	0xffffffff


	//   ....[2]....
        /*0034*/ 	.word	0xffffffff


	//   ....[3]....
        /*0038*/ 	.word	0xffffffff


	//   ....[4]....
        /*003c*/ 	.word	0xffffffff


	//   ....[5]....
        /*0040*/ 	.word	0xffffffff


	//   ....[6]....
        /*0044*/ 	.word	0xffffffff


	//   ....[7]....
        /*0048*/ 	.word	0xffffffff


	//   ....[8]....
        /*004c*/ 	.word	0xffffffff


	//   ....[9]....
        /*0050*/ 	.word	0xffffffff


	//   ....[10]....
        /*0054*/ 	.word	0x0500003c


	//   ....[11]....
        /*0058*/ 	.word	0x0500003c


	//   ....[12]....
        /*005c*/ 	.word	0x0500003c


	//   ....[13]....
        /*0060*/ 	.word	0x0500003c


	//   ....[14]....
        /*0064*/ 	.word	0x0500003c


	//   ....[15]....
        /*0068*/ 	.word	0x0500003c


	//   ....[16]....
        /*006c*/ 	.word	0x0500003c


	//   ....[17]....
        /*0070*/ 	.word	0x0500003c


	//   ....[18]....
        /*0074*/ 	.word	0x0500003c


	//   ....[19]....
        /*0078*/ 	.word	0x0500003c


	//----- nvinfo : EIATTR_COOP_GROUP_INSTR_OFFSETS
	.align		4
.L_2231:
        /*007c*/ 	.byte	0x04, 0x28
        /*007e*/ 	.short	(.L_2233 - .L_2232)


	//   ....[0]....
.L_2232:
        /*0080*/ 	.word	0x00001530


	//   ....[1]....
        /*0084*/ 	.word	0x00001540


	//   ....[2]....
        /*0088*/ 	.word	0x00001570


	//   ....[3]....
        /*008c*/ 	.word	0x00001580


	//   ....[4]....
        /*0090*/ 	.word	0x000015b0


	//   ....[5]....
        /*0094*/ 	.word	0x000015c0


	//   ....[6]....
        /*0098*/ 	.word	0x000015f0


	//   ....[7]....
        /*009c*/ 	.word	0x00001600


	//   ....[8]....
        /*00a0*/ 	.word	0x00001630


	//   ....[9]....
        /*00a4*/ 	.word	0x00001640


	//   ....[10]....
        /*00a8*/ 	.word	0x00003970


	//   ....[11]....
        /*00ac*/ 	.word	0x000039c0


	//   ....[12]....
        /*00b0*/ 	.word	0x00003a20


	//   ....[13]....
        /*00b4*/ 	.word	0x00003a80


	//   ....[14]....
        /*00b8*/ 	.word	0x00003ae0


	//   ....[15]....
        /*00bc*/ 	.word	0x00003b40


	//   ....[16]....
        /*00c0*/ 	.word	0x00003ba0


	//   ....[17]....
        /*00c4*/ 	.word	0x00003c00


	//   ....[18]....
        /*00c8*/ 	.word	0x00003c60


	//   ....[19]....
        /*00cc*/ 	.word	0x00003cc0


	//----- nvinfo : EIATTR_EXIT_INSTR_OFFSETS
	.align		4
.L_2233:
        /*00d0*/ 	.byte	0x04, 0x1c
        /*00d2*/ 	.short	(.L_2235 - .L_2234)


	//   ....[0]....
.L_2234:
        /*00d4*/ 	.word	0x00003870


	//   ....[1]....
        /*00d8*/ 	.word	0x00003910


	//----- nvinfo : EIATTR_MAX_THREADS
	.align		4
.L_2235:
        /*00dc*/ 	.byte	0x04, 0x05
        /*00de*/ 	.short	(.L_2237 - .L_2236)
.L_2236:
        /*00e0*/ 	.word	0x00000080
        /*00e4*/ 	.word	0x00000001
        /*00e8*/ 	.word	0x00000001


	//----- nvinfo : EIATTR_CRS_STACK_SIZE
	.align		4
.L_2237:
        /*00ec*/ 	.byte	0x04, 0x1e
        /*00ee*/ 	.short	(.L_2239 - .L_2238)
.L_2238:
        /*00f0*/ 	.word	0x00000000


	//----- nvinfo : EIATTR_CBANK_PARAM_SIZE
	.align		4
.L_2239:
        /*00f4*/ 	.byte	0x03, 0x19
        /*00f6*/ 	.short	0x0128


	//----- nvinfo : EIATTR_PARAM_CBANK
	.align		4
        /*00f8*/ 	.byte	0x04, 0x0a
        /*00fa*/ 	.short	(.L_2241 - .L_2240)
	.align		4
.L_2240:
        /*00fc*/ 	.word	index@(.nv.constant0._ZN10layer_norm13ln_bwd_kernelINS_13Kernel_traitsIf13__nv_bfloat16S2_S2_fjLj1536ELj1ELj1ELj4ELj8ENS_18Kernel_traits_baseILj1536EfS2_S2_S2_fjLj128EEEEELb1ELb1ELb1ELb0EEEvNS_9BwdParamsE)
        /*0100*/ 	.short	0x0210
        /*0102*/ 	.short	0x0128


	//----- nvinfo : EIATTR_SW_WAR
	.align		4
.L_2241:
        /*0104*/ 	.byte	0x04, 0x36
        /*0106*/ 	.short	(.L_2243 - .L_2242)
.L_2242:
        /*0108*/ 	.word	0x00000008
.L_2243:


//--------------------- .nv.info._ZN10layer_norm22ln_bwd_finalize_kernelINS_22Kernel_traits_finalizeILj1536Ef13__nv_bfloat16S2_S2_fjLb1ELj1024ELj4ENS_18Kernel_traits_baseILj1536EfS2_S2_S2_fjLj1024EEEEELb1ELb1EEEvNS_9BwdParamsE --------------------------
	.section	.nv.info._ZN10layer_norm22ln_bwd_finalize_kernelINS_22Kernel_traits_finalizeILj1536Ef13__nv_bfloat16S2_S2_fjLb1ELj1024ELj4ENS_18Kernel_traits_baseILj1536EfS2_S2_S2_fjLj1024EEEEELb1ELb1EEEvNS_9BwdParamsE,"",@"SHT_CUDA_INFO"
	.sectionflags	@""
	.align	4


	//----- nvinfo : EIATTR_CUDA_API_VERSION
	.align		4
        /*0000*/ 	.byte	0x04, 0x37
        /*0002*/ 	.short	(.L_2245 - .L_2244)
.L_2244:
        /*0004*/ 	.word	0x00000082


	//----- nvinfo : EIATTR_KPARAM_INFO
	.align		4
.L_2245:
        /*0008*/ 	.byte	0x04, 0x17
        /*000a*/ 	.short	(.L_2247 - .L_2246)
.L_2246:
        /*000c*/ 	.word	0x00000000
        /*0010*/ 	.short	0x0000
        /*0012*/ 	.short	0x0000
        /*0014*/ 	.byte	0x00, 0xf0, 0xa1, 0x04


	//----- nvinfo : EIATTR_SPARSE_MMA_MASK
	.align		4
.L_2247:
        /*0018*/ 	.byte	0x03, 0x50
        /*001a*/ 	.short	0x0000


	//----- nvinfo : EIATTR_MAXREG_COUNT
	.align		4
        /*001c*/ 	.byte	0x03, 0x1b
        /*001e*/ 	.short	0x0040


	//----- nvinfo : EIATTR_NUM_BARRIERS
	.align		4
        /*0020*/ 	.byte	0x02, 0x4c
        /*0022*/ 	.byte	0x01
	.zero		1


	//----- nvinfo : EIATTR_MERCURY_ISA_VERSION
	.align		4
        /*0024*/ 	.byte	0x03, 0x5f
        /*0026*/ 	.short	0x0101


	//----- nvinfo : EIATTR_COOP_GROUP_MASK_REGIDS
	.align		4
        /*0028*/ 	.byte	0x04, 0x29
        /*002a*/ 	.short	(.L_2249 - .L_2248)


	//   ....[0]....
.L_2248:
        /*002c*/ 	.word	0xffffffff


	//   ....[1]....
        /*0030*/ 	.word	0xffffffff


	//   ....[2]....
        /*0034*/ 	.word	0xffffffff


	//   ....[3]....
        /*0038*/ 	.word	0xffffffff


	//   ....[4]....
        /*003c*/ 	.word	0xffffffff


	//   ....[5]....
        /*0040*/ 	.word	0xffffffff


	//   ....[6]....
        /*0044*/ 	.word	0xffffffff


	//   ....[7]....
        /*0048*/ 	.word	0xffffffff


	//   ....[8]....
        /*004c*/ 	.word	0xffffffff


	//   ....[9]....
        /*0050*/ 	.word	0xffffffff


	//   ....[10]....
        /*0054*/ 	.word	0xffffffff


	//   ....[11]....
        /*0058*/ 	.word	0xffffffff


	//   ....[12]....
        /*005c*/ 	.word	0xffffffff


	//   ....[13]....
        /*0060*/ 	.word	0xffffffff


	//   ....[14]....
        /*0064*/ 	.word	0xffffffff


	//   ....[15]....
        /*0068*/ 	.word	0x05000014


	//   ....[16]....
        /*006c*/ 	.word	0x05000014


	//   ....[17]....
        /*0070*/ 	.word	0x05000014


	//   ....[18]....
        /*0074*/ 	.word	0x05000014


	//   ....[19]....
        /*0078*/ 	.word	0x05000014


	//   ....[20]....
        /*007c*/ 	.word	0x05000014


	//   ....[21]....
        /*0080*/ 	.word	0x05000014


	//   ....[22]....
        /*0084*/ 	.word	0x05000014


	//   ....[23]....
        /*0088*/ 	.word	0x05000014


	//   ....[24]....
        /*008c*/ 	.word	0x05000014


	//   ....[25]....
        /*0090*/ 	.word	0x05000014


	//   ....[26]....
        /*0094*/ 	.word	0x05000014


	//   ....[27]....
        /*0098*/ 	.word	0x05000014


	//   ....[28]....
        /*009c*/ 	.word	0x05000014


	//   ....[29]....
        /*00a0*/ 	.word	0x05000014


	//----- nvinfo : EIATTR_COOP_GROUP_INSTR_OFFSETS
	.align		4
.L_2249:
        /*00a4*/ 	.byte	0x04, 0x28
        /*00a6*/ 	.short	(.L_2251 - .L_2250)


	//   ....[0]....
.L_2250:
        /*00a8*/ 	.word	0x00000ab0


	//   ....[1]....
        /*00ac*/ 	.word	0x00000ac0


	//   ....[2]....
        /*00b0*/ 	.word	0x00000ad0


	//   ....[3]....
        /*00b4*/ 	.word	0x00000b00


	//   ....[4]....
        /*00b8*/ 	.word	0x00000b20


	//   ....[5]....
        /*00bc*/ 	.word	0x00000b30


	//   ....[6]....
        /*00c0*/ 	.word	0x00000b60


	//   ....[7]....
        /*00c4*/ 	.word	0x00000b80


	//   ....[8]....
        /*00c8*/ 	.word	0x00000b90


	//   ....[9]....
        /*00cc*/ 	.word	0x00000bc0


	//   ....[10]....
        /*00d0*/ 	.word	0x00000be0


	//   ....[11]....
        /*00d4*/ 	.word	0x00000bf0


	//   ....[12]....
        /*00d8*/ 	.word	0x00000c20


	//   ....[13]....
        /*00dc*/ 	.word	0x00000c40


	//   ....[14]....
        /*00e0*/ 	.word	0x00000c50


	//   ....[15]....
        /*00e4*/ 	.word	0x00000eb0


	//   ....[16]....
        /*00e8*/ 	.word	0x00000f20


	//   ....[17]....
        /*00ec*/ 	.word	0x00000f90


	//   ....[18]....
        /*00f0*/ 	.word	0x00001000


	//   ....[19]....
        /*00f4*/ 	.word	0x00001070


	//   ....[20]....
        /*00f8*/ 	.word	0x000010d0


	//   ....[21]....
        /*00fc*/ 	.word	0x00001140


	//   ....[22]....
        /*0100*/ 	.word	0x000011b0


	//   ....[23]....
        /*0104*/ 	.word	0x00001220


	//   ....[24]....
        /*0108*/ 	.word	0x00001290


	//   ....[25]....
        /*010c*/ 	.word	0x000012f0


	//   ....[26]....
        /*0110*/ 	.word	0x00001360


	//   ....[27]....
        /*0114*/ 	.word	0x000013d0


	//   ....[28]....
        /*0118*/ 	.word	0x00001440


	//   ....[29]....
        /*011c*/ 	.word	0x000014b0


	//----- nvinfo : EIATTR_EXIT_INSTR_OFFSETS
	.align		4
.L_2251:
        /*0120*/ 	.byte	0x04, 0x1c
        /*0122*/ 	.short	(.L_2253 - .L_2252)


	//   ....[0]....
.L_2252:
        /*0124*/ 	.word	0x00000070


	//   ....[1]....
        /*0128*/ 	.word	0x00000e50


	//----- nvinfo : EIATTR_MAX_THREADS
	.align		4
.L_2253:
        /*012c*/ 	.byte	0x04, 0x05
        /*012e*/ 	.short	(.L_2255 - .L_2254)
.L_2254:
        /*0130*/ 	.word	0x00000400
        /*0134*/ 	.word	0x00000001
        /*0138*/ 	.word	0x00000001


	//----- nvinfo : EIATTR_CRS_STACK_SIZE
	.align		4
.L_2255:
        /*013c*/ 	.byte	0x04, 0x1e
        /*013e*/ 	.short	(.L_2257 - .L_2256)
.L_2256:
        /*0140*/ 	.word	0x00000000


	//----- nvinfo : EIATTR_CBANK_PARAM_SIZE
	.align		4
.L_2257:
        /*0144*/ 	.byte	0x03, 0x19
        /*0146*/ 	.short	0x0128


	//----- nvinfo : EIATTR_PARAM_CBANK
	.align		4
        /*0148*/ 	.byte	0x04, 0x0a
        /*014a*/ 	.short	(.L_2259 - .L_2258)
	.align		4
.L_2258:
        /*014c*/ 	.word	index@(.nv.constant0._ZN10layer_norm22ln_bwd_finalize_kernelINS_22Kernel_traits_finalizeILj1536Ef13__nv_bfloat16S2_S2_fjLb1ELj1024ELj4ENS_18Kernel_traits_baseILj1536EfS2_S2_S2_fjLj1024EEEEELb1ELb1EEEvNS_9BwdParamsE)
        /*0150*/ 	.short	0x0210
        /*0152*/ 	.short	0x0128


	//----- nvinfo : EIATTR_SW_WAR
	.align		4
.L_2259:
        /*0154*/ 	.byte	0x04, 0x36
        /*0156*/ 	.short	(.L_2261 - .L_2260)
.L_2260:
        /*0158*/ 	.word	0x00000008
.L_2261:


//--------------------- .nv.info._ZN10layer_norm13ln_bwd_kernelINS_13Kernel_traitsIf13__nv_bfloat16S2_S2_fjLj1536ELj1ELj1ELj4ELj8ENS_18Kernel_traits_baseILj1536EfS2_S2_S2_fjLj128EEEEELb1ELb1ELb1ELb1EEEvNS_9BwdParamsE --------------------------
	.section	.nv.info._ZN10layer_norm13ln_bwd_kernelINS_13Kernel_traitsIf13__nv_bfloat16S2_S2_fjLj1536ELj1ELj1ELj4ELj8ENS_18Kernel_traits_baseILj1536EfS2_S2_S2_fjLj128EEEEELb1ELb1ELb1ELb1EEEvNS_9BwdParamsE,"",@"SHT_CUDA_INFO"
	.sectionflags	@""
	.align	4


	//----- nvinfo : EIATTR_CUDA_API_VERSION
	.align		4
        /*0000*/ 	.byte	0x04, 0x37
        /*0002*/ 	.short	(.L_2263 - .L_2262)
.L_2262:
        /*0004*/ 	.word	0x00000082


	//----- nvinfo : EIATTR_KPARAM_INFO
	.align		4
.L_2263:
        /*0008*/ 	.byte	0x04, 0x17
        /*000a*/ 	.short	(.L_2265 - .L_2264)
.L_2264:
        /*000c*/ 	.word	0x00000000
        /*0010*/ 	.short	0x0000
        /*0012*/ 	.short	0x0000
        /*0014*/ 	.byte	0x00, 0xf0, 0xa1, 0x04


	//----- nvinfo : EIATTR_SPARSE_MMA_MASK
	.align		4
.L_2265:
        /*0018*/ 	.byte	0x03, 0x50
        /*001a*/ 	.short	0x0000


	//----- nvinfo : EIATTR_MAXREG_COUNT
	.align		4
        /*001c*/ 	.byte	0x03, 0x1b
        /*001e*/ 	.short	0x00ff


	//----- nvinfo : EIATTR_NUM_BARRIERS
	.align		4
        /*0020*/ 	.byte	0x02, 0x4c
        /*0022*/ 	.byte	0x01
	.zero		1


	//----- nvinfo : EIATTR_MERCURY_ISA_VERSION
	.align		4
        /*0024*/ 	.byte	0x03, 0x5f
        /*0026*/ 	.short	0x0101


	//----- nvinfo : EIATTR_COOP_GROUP_MASK_REGIDS
	.align		4
        /*0028*/ 	.byte	0x04, 0x29
        /*002a*/ 	.short	(.L_2267 - .L_2266)


	//   ....[0]....
.L_2266:
        /*002c*/ 	.word	0xffffffff


	//   ....[1]....
        /*0030*/ 	.word	0xffffffff


	//   ....[2]....
        /*0034*/ 	.word	0xffffffff


	//   ....[3]....
        /*0038*/ 	.word	0xffffffff


	//   ....[4]....
        /*003c*/ 	.word	0xffffffff


	//   ....[5]....
        /*0040*/ 	.word	0xffffffff


	//   ....[6]....
        /*0044*/ 	.word	0xffffffff


	//   ....[7]....
        /*0048*/ 	.word	0xffffffff


	//   ....[8]....
        /*004c*/ 	.word	0xffffffff


	//   ....[9]....
        /*0050*/ 	.word	0xffffffff


	//   ....[10]....
        /*0054*/ 	.word	0x05000080


	//   ....[11]....
        /*0058*/ 	.word	0x05000080


	//   ....[12]....
        /*005c*/ 	.word	0x05000080


	//   ....[13]....
        /*0060*/ 	.word	0x05000080


	//   ....[14]....
        /*0064*/ 	.word	0x05000080


	//   ....[15]....
        /*0068*/ 	.word	0x05000080


	//   ....[16]....
        /*006c*/ 	.word	0x05000080


	//   ....[17]....
        /*0070*/ 	.word	0x05000080


	//   ....[18]....
        /*0074*/ 	.word	0x05000080


	//   ....[19]....
        /*0078*/ 	.word	0x05000080


	//----- nvinfo : EIATTR_COOP_GROUP_INSTR_OFFSETS
	.align		4
.L_2267:
        /*007c*/ 	.byte	0x04, 0x28
        /*007e*/ 	.short	(.L_2269 - .L_2268)


	//   ....[0]....
.L_2268:
        /*0080*/ 	.word	0x000012c0


	//   ....[1]....
        /*0084*/ 	.word	0x000012d0


	//   ....[2]....
        /*0088*/ 	.word	0x00001300


	//   ....[3]....
        /*008c*/ 	.word	0x00001310


	//   ....[4]....
        /*0090*/ 	.word	0x00001340


	//   ....[5]....
        /*0094*/ 	.word	0x00001350


	//   ....[6]....
        /*0098*/ 	.word	0x00001380


	//   ....[7]....
        /*009c*/ 	.word	0x00001390


	//   ....[8]....
        /*00a0*/ 	.word	0x000013c0


	//   ....[9]....
        /*00a4*/ 	.word	0x000013d0


	//   ....[10]....
        /*00a8*/ 	.word	0x000033c0


	//   ....[11]....
        /*00ac*/ 	.word	0x00003410


	//   ....[12]....
        /*00b0*/ 	.word	0x00003480


	//   ....[13]....
        /*00b4*/ 	.word	0x000034e0


	//   ....[14]....
        /*00b8*/ 	.word	0x00003550


	//   ....[15]....
        /*00bc*/ 	.word	0x000035b0


	//   ....[16]....
        /*00c0*/ 	.word	0x00003620


	//   ....[17]....
        /*00c4*/ 	.word	0x00003680


	//   ....[18]....
        /*00c8*/ 	.word	0x000036f0


	//   ....[19]....
        /*00cc*/ 	.word	0x00003750


	//----- nvinfo : EIATTR_EXIT_INSTR_OFFSETS
	.align		4
.L_2269:
        /*00d0*/ 	.byte	0x04, 0x1c
        /*00d2*/ 	.short	(.L_2271 - .L_2270)


	//   ....[0]....
.L_2270:
        /*00d4*/ 	.word	0x00003360


	//----- nvinfo : EIATTR_MAX_THREADS
	.align		4
.L_2271:
        /*00d8*/ 	.byte	0x04, 0x05
        /*00da*/ 	.short	(.L_2273 - .L_2272)
.L_2272:
        /*00dc*/ 	.word	0x00000080
        /*00e0*/ 	.word	0x00000001
        /*00e4*/ 	.word	0x00000001


	//----- nvinfo : EIATTR_CRS_STACK_SIZE
	.align		4
.L_2273:
        /*00e8*/ 	.byte	0x04, 0x1e
        /*00ea*/ 	.short	(.L_2275 - .L_2274)
.L_2274:
        /*00ec*/ 	.word	0x00000000


	//----- nvinfo : EIATTR_CBANK_PARAM_SIZE
	.align		4
.L_2275:
        /*00f0*/ 	.byte	0x03, 0x19
        /*00f2*/ 	.short	0x0128


	//----- nvinfo : EIATTR_PARAM_CBANK
	.align		4
        /*00f4*/ 	.byte	0x04, 0x0a
        /*00f6*/ 	.short	(.L_2277 - .L_2276)
	.align		4
.L_2276:
        /*00f8*/ 	.word	index@(.nv.constant0._ZN10layer_norm13ln_bwd_kernelINS_13Kernel_traitsIf13__nv_bfloat16S2_S2_fjLj1536ELj1ELj1ELj4ELj8ENS_18Kernel_traits_baseILj1536EfS2_S2_S2_fjLj128EEEEELb1ELb1ELb1ELb1EEEvNS_9BwdParamsE)
        /*00fc*/ 	.short	0x0210
        /*00fe*/ 	.short	0x0128


	//----- nvinfo : EIATTR_SW_WAR
	.align		4
.L_2277:
        /*0100*/ 	.byte	0x04, 0x36
        /*0102*/ 	.short	(.L_2279 - .L_2278)
.L_2278:
        /*0104*/ 	.word	0x00000008
.L_2279:


//--------------------- .nv.info._ZN10layer_norm13ln_bwd_kernelINS_13Kernel_traitsI13__nv_bfloat16S2_fS2_fjLj1536ELj1ELj1ELj4ELj8ENS_18Kernel_traits_baseILj1536ES2_S2_fS2_fjLj128EEEEELb0ELb0ELb0ELb0EEEvNS_9BwdParamsE --------------------------
	.section	.nv.info._ZN10layer_norm13ln_bwd_kernelINS_13Kernel_traitsI13__nv_bfloat16S2_fS2_fjLj1536ELj1ELj1ELj4ELj8ENS_18Kernel_traits_baseILj1536ES2_S2_fS2_fjLj128EEEEELb0ELb0ELb0ELb0EEEvNS_9BwdParamsE,"",@"SHT_CUDA_INFO"
	.sectionflags	@""
	.align	4


	//----- nvinfo : EIATTR_CUDA_API_VERSION
	.align		4
        /*0000*/ 	.byte	0x04, 0x37
        /*0002*/ 	.short	(.L_2281 - .L_2280)
.L_2280:
        /*0004*/ 	.word	0x00000082


	//----- nvinfo : EIATTR_KPARAM_INFO
	.align		4
.L_2281:
        /*0008*/ 	.byte	0x04, 0x17
        /*000a*/ 	.short	(.L_2283 - .L_2282)
.L_2282:
        /*000c*/ 	.word	0x00000000
        /*0010*/ 	.short	0x0000
        /*0012*/ 	.short	0x0000
        /*0014*/ 	.byte	0x00, 0xf0, 0xa1, 0x04


	//----- nvinfo : EIATTR_SPARSE_MMA_MASK
	.align		4
.L_2283:
        /*0018*/ 	.byte	0x03, 0x50
        /*001a*/ 	.short	0x0000


	//----- nvinfo : EIATTR_MAXREG_COUNT
	.align		4
        /*001c*/ 	.byte	0x03, 0x1b
        /*001e*/ 	.short	0x00ff


	//----- nvinfo : EIATTR_NUM_BARRIERS
	.align		4
        /*0020*/ 	.byte	0x02, 0x4c
        /*0022*/ 	.byte	0x01
	.zero		1


	//----- nvinfo : EIATTR_MERCURY_ISA_VERSION
	.align		4
        /*0024*/ 	.byte	0x03, 0x5f
        /*0026*/ 	.short	0x0101


	//----- nvinfo : EIATTR_COOP_GROUP_MASK_REGIDS
	.align		4
        /*0028*/ 	.byte	0x04, 0x29
        /*002a*/ 	.short	(.L_2285 - .L_2284)


	//   ....[0]....
.L_2284:
        /*002c*/ 	.word	0xffffffff


	//   ....[1]....
        /*0030*/ 	.word	0xffffffff


	//   ....[2]....
        /*0034*/ 	.word	0xffffffff


	//   ....[3]....
        /*0038*/ 	.word	0xffffffff


	//   ....[4]....
        /*003c*/ 	.word	0xffffffff


	//   ....[5]....
        /*0040*/ 	.word	0xffffffff


	//   ....[6]....
        /*0044*/ 	.word	0xffffffff


	//   ....[7]....
        /*0048*/ 	.word	0xffffffff


	//   ....[8]....
        /*004c*/ 	.word	0xffffffff


	//   ....[9]....
        /*0050*/ 	.word	0xffffffff


	//   ....[10]....
        /*0054*/ 	.word	0x05000059


	//   ....[11]....
        /*0058*/ 	.word	0x05000059


	//   ....[12]....
        /*005c*/ 	.word	0x05000059


	//   ....[13]....
        /*0060*/ 	.word	0x05000059


	//   ....[14]....
        /*0064*/ 	.word	0x05000059


	//   ....[15]....
        /*0068*/ 	.word	0x05000059


	//   ....[16]....
        /*006c*/ 	.word	0x05000059


	//   ....[17]....
        /*0070*/ 	.word	0x05000059


	//   ....[18]....
        /*0074*/ 	.word	0x05000059


	//   ....[19]....
        /*0078*/ 	.word	0x05000059


	//----- nvinfo : EIATTR_COOP_GROUP_INSTR_OFFSETS
	.align		4
.L_2285:
        /*007c*/ 	.byte	0x04, 0x28
        /*007e*/ 	.short	(.L_2287 - .L_2286)


	//   ....[0]....
.L_2286:
        /*0080*/ 	.word	0x00001050


	//   ....[1]....
        /*0084*/ 	.word	0x00001070


	//   ....[2]....
        /*0088*/ 	.word	0x00001090


	//   ....[3]....
        /*008c*/ 	.word	0x000010b0


	//   ....[4]....
        /*0090*/ 	.word	0x000010d0


	//   ....[5]....
        /*0094*/ 	.word	0x000010f0


	//   ....[6]....
        /*0098*/ 	.word	0x00001110


	//   ....[7]....
        /*009c*/ 	.word	0x00001130


	//   ....[8]....
        /*00a0*/ 	.word	0x00001150


	//   ....[9]....
        /*00a4*/ 	.word	0x00001160


	//   ....[10]....
        /*00a8*/ 	.word	0x00001de0


	//   ....[11]....
        /*00ac*/ 	.word	0x00001e50


	//   ....[12]....
        /*00b0*/ 	.word	0x00001ec0


	//   ....[13]....
        /*00b4*/ 	.word	0x00001f30


	//   ....[14]....
        /*00b8*/ 	.word	0x00001fa0


	//   ....[15]....
        /*00bc*/ 	.word	0x00002010


	//   ....[16]....
        /*00c0*/ 	.word	0x00002080


	//   ....[17]....
        /*00c4*/ 	.word	0x000020f0


	//   ....[18]....
        /*00c8*/ 	.word	0x00002160


	//   ....[19]....
        /*00cc*/ 	.word	0x000021c0


	//----- nvinfo : EIATTR_EXIT_INSTR_OFFSETS
	.align		4
.L_2287:
        /*00d0*/ 	.byte	0x04, 0x1c
        /*00d2*/ 	.short	(.L_2289 - .L_2288)


	//   ....[0]....
.L_2288:
        /*00d4*/ 	.word	0x00001d00


	//   ....[1]....
        /*00d8*/ 	.word	0x00001d80


	//----- nvinfo : EIATTR_MAX_THREADS
	.align		4
.L_2289:
        /*00dc*/ 	.byte	0x04, 0x05
        /*00de*/ 	.short	(.L_2291 - .L_2290)
.L_2290:
        /*00e0*/ 	.word	0x00000080
        /*00e4*/ 	.word	0x00000001
        /*00e8*/ 	.word	0x00000001


	//----- nvinfo : EIATTR_CRS_STACK_SIZE
	.align		4
.L_2291:
        /*00ec*/ 	.byte	0x04, 0x1e
        /*00ee*/ 	.short	(.L_2293 - .L_2292)
.L_2292:
        /*00f0*/ 	.word	0x00000000


	//----- nvinfo : EIATTR_CBANK_PARAM_SIZE
	.align		4
.L_2293:
        /*00f4*/ 	.byte	0x03, 0x19
        /*00f6*/ 	.short	0x0128


	//----- nvinfo : EIATTR_PARAM_CBANK
	.align		4
        /*00f8*/ 	.byte	0x04, 0x0a
        /*00fa*/ 	.short	(.L_2295 - .L_2294)
	.align		4
.L_2294:
        /*00fc*/ 	.word	index@(.nv.constant0._ZN10layer_norm13ln_bwd_kernelINS_13Kernel_traitsI13__nv_bfloat16S2_fS2_fjLj1536ELj1ELj1ELj4ELj8ENS_18Kernel_traits_baseILj1536ES2_S2_fS2_fjLj128EEEEELb0ELb0ELb0ELb0EEEvNS_9BwdParamsE)
        /*0100*/ 	.short	0x0210
        /*0102*/ 	.short	0x0128


	//----- nvinfo : EIATTR_SW_WAR
	.align		4
.L_2295:
        /*0104*/ 	.byte	0x04, 0x36
        /*0106*/ 	.short	(.L_2297 - .L_2296)
.L_2296:
        /*0108*/ 	.word	0x00000008
.L_2297:


//--------------------- .nv.info._ZN10layer_norm13ln_bwd_kernelINS_13Kernel_traitsI13__nv_bfloat16S2_fS2_fjLj1536ELj1ELj1ELj4ELj8ENS_18Kernel_traits_baseILj1536ES2_S2_fS2_fjLj128EEEEELb0ELb0ELb0ELb1EEEvNS_9BwdParamsE --------------------------
	.section	.nv.info._ZN10layer_norm13ln_bwd_kernelINS_13Kernel_traitsI13__nv_bfloat16S2_fS2_fjLj1536ELj1ELj1ELj4ELj8ENS_18Kernel_traits_baseILj1536ES2_S2_fS2_fjLj128EEEEELb0ELb0ELb0ELb1EEEvNS_9BwdParamsE,"",@"SHT_CUDA_INFO"
	.sectionflags	@""
	.align	4


	//----- nvinfo : EIATTR_CUDA_API_VERSION
	.align		4
        /*0000*/ 	.byte	0x04, 0x37
        /*0002*/ 	.short	(.L_2299 - .L_2298)
.L_2298:
        /*0004*/ 	.word	0x00000082


	//----- nvinfo : EIATTR_KPARAM_INFO
	.align		4
.L_2299:
        /*0008*/ 	.byte	0x04, 0x17
        /*000a*/ 	.short	(.L_2301 - .L_2300)
.L_2300:
        /*000c*/ 	.word	0x00000000
        /*0010*/ 	.short	0x0000
        /*0012*/ 	.short	0x0000
        /*0014*/ 	.byte	0x00, 0xf0, 0xa1, 0x04


	//----- nvinfo : EIATTR_SPARSE_MMA_MASK
	.align		4
.L_2301:
        /*0018*/ 	.byte	0x03, 0x50
        /*001a*/ 	.short	0x0000


	//----- nvinfo : EIATTR_MAXREG_COUNT
	.align		4
        /*001c*/ 	.byte	0x03, 0x1b
        /*001e*/ 	.short	0x00ff


	//----- nvinfo : EIATTR_NUM_BARRIERS
	.align		4
        /*0020*/ 	.byte	0x02, 0x4c
        /*0022*/ 	.byte	0x01
	.zero		1


	//----- nvinfo : EIATTR_MERCURY_ISA_VERSION
	.align		4
        /*0024*/ 	.byte	0x03, 0x5f
        /*0026*/ 	.short	0x0101


	//----- nvinfo : EIATTR_COOP_GROUP_MASK_REGIDS
	.align		4
        /*0028*/ 	.byte	0x04, 0x29
        /*002a*/ 	.short	(.L_2303 - .L_2302)


	//   ....[0]....
.L_2302:
        /*002c*/ 	.word	0xffffffff


	//   ....[1]....
        /*0030*/ 	.word	0xffffffff


	//   ....[2]....
        /*0034*/ 	.word	0xffffffff


	//   ....[3]....
        /*0038*/ 	.word	0xffffffff


	//   ....[4]....
        /*003c*/ 	.word	0xffffffff


	//   ....[5]....
        /*0040*/ 	.word	0xffffffff


	//   ....[6]....
        /*0044*/ 	.word	0xffffffff


	//   ....[7]....
        /*0048*/ 	.word	0xffffffff


	//   ....[8]....
        /*004c*/ 	.word	0xffffffff


	//   ....[9]....
        /*0050*/ 	.word	0xffffffff


	//   ....[10]....
        /*0054*/ 	.word	0x05000056


	//   ....[11]....
        /*0058*/ 	.word	0x05000056


	//   ....[12]....
        /*005c*/ 	.word	0x05000056


	//   ....[13]....
        /*0060*/ 	.word	0x05000056


	//   ....[14]....
        /*0064*/ 	.word	0x05000056


	//   ....[15]....
        /*0068*/ 	.word	0x05000056


	//   ....[16]....
        /*006c*/ 	.word	0x05000056


	//   ....[17]....
        /*0070*/ 	.word	0x05000056


	//   ....[18]....
        /*0074*/ 	.word	0x05000056


	//   ....[19]....
        /*0078*/ 	.word	0x05000056


	//----- nvinfo : EIATTR_COOP_GROUP_INSTR_OFFSETS
	.align		4
.L_2303:
        /*007c*/ 	.byte	0x04, 0x28
        /*007e*/ 	.short	(.L_2305 - .L_2304)


	//   ....[0]....
.L_2304:
        /*0080*/ 	.word	0x00000ef0


	//   ....[1]....
        /*0084*/ 	.word	0x00000f10


	//   ....[2]....
        /*0088*/ 	.word	0x00000f30


	//   ....[3]....
        /*008c*/ 	.word	0x00000f50


	//   ....[4]....
        /*0090*/ 	.word	0x00000f70


	//   ....[5]....
        /*0094*/ 	.word	0x00000f90


	//   ....[6]....
        /*0098*/ 	.word	0x00000fb0


	//   ....[7]....
        /*009c*/ 	.word	0x00000fd0


	//   ....[8]....
        /*00a0*/ 	.word	0x00000ff0


	//   ....[9]....
        /*00a4*/ 	.word	0x00001000


	//   ....[10]....
        /*00a8*/ 	.word	0x00001c20


	//   ....[11]....
        /*00ac*/ 	.word	0x00001c90


	//   ....[12]....
        /*00b0*/ 	.word	0x00001d10


	//   ....[13]....
        /*00b4*/ 	.word	0x00001d80


	//   ....[14]....
        /*00b8*/ 	.word	0x00001e00


	//   ....[15]....
        /*00bc*/ 	.word	0x00001e70


	//   ....[16]....
        /*00c0*/ 	.word	0x00001ef0


	//   ....[17]....
        /*00c4*/ 	.word	0x00001f60


	//   ....[18]....
        /*00c8*/ 	.word	0x00001fe0


	//   ....[19]....
        /*00cc*/ 	.word	0x00002040


	//----- nvinfo : EIATTR_EXIT_INSTR_OFFSETS
	.align		4
.L_2305:
        /*00d0*/ 	.byte	0x04, 0x1c
        /*00d2*/ 	.short	(.L_2307 - .L_2306)


	//   ....[0]....
.L_2306:
        /*00d4*/ 	.word	0x00001bd0


	//----- nvinfo : EIATTR_MAX_THREADS
	.align		4
.L_2307:
        /*00d8*/ 	.byte	0x04, 0x05
        /*00da*/ 	.short	(.L_2309 - .L_2308)
.L_2308:
        /*00dc*/ 	.word	0x00000080
        /*00e0*/ 	.word	0x00000001
        /*00e4*/ 	.word	0x00000001


	//----- nvinfo : EIATTR_CRS_STACK_SIZE
	.align		4
.L_2309:
        /*00e8*/ 	.byte	0x04, 0x1e
        /*00ea*/ 	.short	(.L_2311 - .L_2310)
.L_2310:
        /*00ec*/ 	.word	0x00000000


	//----- nvinfo : EIATTR_CBANK_PARAM_SIZE
	.align		4
.L_2311:
        /*00f0*/ 	.byte	0x03, 0x19
        /*00f2*/ 	.short	0x0128


	//----- nvinfo : EIATTR_PARAM_CBANK
	.align		4
        /*00f4*/ 	.byte	0x04, 0x0a
        /*00f6*/ 	.short	(.L_2313 - .L_2312)
	.align		4
.L_2312:
        /*00f8*/ 	.word	index@(.nv.constant0._ZN10layer_norm13ln_bwd_kernelINS_13Kernel_traitsI13__nv_bfloat16S2_fS2_fjLj1536ELj1ELj1ELj4ELj8ENS_18Kernel_traits_baseILj1536ES2_S2_fS2_fjLj128EEEEELb0ELb0ELb0ELb1EEEvNS_9BwdParamsE)
        /*00fc*/ 	.short	0x0210
        /*00fe*/ 	.short	0x0128


	//----- nvinfo : EIATTR_SW_WAR
	.align		4
.L_2313:
        /*0100*/ 	.byte	0x04, 0x36
        /*0102*/ 	.short	(.L_2315 - .L_2314)
.L_2314:
        /*0104*/ 	.word	0x00000008
.L_2315:


//--------------------- .nv.info._ZN10layer_norm13ln_bwd_kernelINS_13Kernel_traitsI13__nv_bfloat16S2_fS2_fjLj1536ELj1ELj1ELj4ELj8ENS_18Kernel_traits_baseILj1536ES2_S2_fS2_fjLj128EEEEELb0ELb0ELb1ELb0EEEvNS_9BwdParamsE --------------------------
	.section	.nv.info._ZN10layer_norm13ln_bwd_kernelINS_13Kernel_traitsI13__nv_bfloat16S2_fS2_fjLj1536ELj1ELj1ELj4ELj8ENS_18Kernel_traits_baseILj1536ES2_S2_fS2_fjLj128EEEEELb0ELb0ELb1ELb0EEEvNS_9BwdParamsE,"",@"SHT_CUDA_INFO"
	.sectionflags	@""
	.align	4


	//----- nvinfo : EIATTR_CUDA_API_VERSION
	.align		4
        /*0000*/ 	.byte	0x04, 0x37
        /*0002*/ 	.short	(.L_2317 - .L_2316)
.L_2316:
        /*0004*/ 	.word	0x00000082


	//----- nvinfo : EIATTR_KPARAM_INFO
	.align		4
.L_2317:
        /*0008*/ 	.byte	0x04, 0x17
        /*000a*/ 	.short	(.L_2319 - .L_2318)
.L_2318:
        /*000c*/ 	.word	0x00000000
        /*0010*/ 	.short	0x0000
        /*0012*/ 	.short	0x0000
        /*0014*/ 	.byte	0x00, 0xf0, 0xa1, 0x04


	//----- nvinfo : EIATTR_SPARSE_MMA_MASK
	.align		4
.L_2319:
        /*0018*/ 	.byte	0x03, 0x50
        /*001a*/ 	.short	0x0000


	//----- nvinfo : EIATTR_MAXREG_COUNT
	.align		4
        /*001c*/ 	.byte	0x03, 0x1b
        /*001e*/ 	.short	0x00ff


	//----- nvinfo : EIATTR_NUM_BARRIERS
	.align		4
        /*0020*/ 	.byte	0x02, 0x4c
        /*0022*/ 	.byte	0x01
	.zero		1


	//----- nvinfo : EIATTR_MERCURY_ISA_VERSION
	.align		4
        /*0024*/ 	.byte	0x03, 0x5f
        /*0026*/ 	.short	0x0101


	//----- nvinfo : EIATTR_COOP_GROUP_MASK_REGIDS
	.align		4
        /*0028*/ 	.byte	0x04, 0x29
        /*002a*/ 	.short	(.L_2321 - .L_2320)


	//   ....[0]....
.L_2320:
        /*002c*/ 	.word	0xffffffff


	//   ....[1]....
        /*0030*/ 	.word	0xffffffff


	//   ....[2]....
        /*0034*/ 	.word	0xffffffff


	//   ....[3]....
        /*0038*/ 	.word	0xffffffff


	//   ....[4]....
        /*003c*/ 	.word	0xffffffff


	//   ....[5]....
        /*0040*/ 	.word	0xffffffff


	//   ....[6]....
        /*0044*/ 	.word	0xffffffff


	//   ....[7]....
        /*0048*/ 	.word	0xffffffff


	//   ....[8]....
        /*004c*/ 	.word	0xffffffff


	//   ....[9]....
        /*0050*/ 	.word	0xffffffff


	//   ....[10]....
        /*0054*/ 	.word	0x05000067


	//   ....[11]....
        /*0058*/ 	.word	0x05000067


	//   ....[12]....
        /*005c*/ 	.word	0x05000067


	//   ....[13]....
        /*0060*/ 	.word	0x05000067


	//   ....[14]....
        /*0064*/ 	.word	0x05000067


	//   ....[15]....
        /*0068*/ 	.word	0x05000067


	//   ....[16]....
        /*006c*/ 	.word	0x05000067


	//   ....[17]....
        /*0070*/ 	.word	0x05000067


	//   ....[18]....
        /*0074*/ 	.word	0x05000067


	//   ....[19]....
        /*0078*/ 	.word	0x05000067


	//----- nvinfo : EIATTR_COOP_GROUP_INSTR_OFFSETS
	.align		4
.L_2321:
        /*007c*/ 	.byte	0x04, 0x28
        /*007e*/ 	.short	(.L_2323 - .L_2322)


	//   ....[0]....
.L_2322:
        /*0080*/ 	.word	0x00001260


	//   ....[1]....
        /*0084*/ 	.word	0x00001270


	//   ....[2]....
        /*0088*/ 	.word	0x000012a0


	//   ....[3]....
        /*008c*/ 	.word	0x000012b0


	//   ....[4]....
        /*0090*/ 	.word	0x000012e0


	//   ....[5]....
        /*0094*/ 	.word	0x000012f0


	//   ....[6]....
        /*0098*/ 	.word	0x00001320


	//   ....[7]....
        /*009c*/ 	.word	0x00001330


	//   ....[8]....
        /*00a0*/ 	.word	0x00001360


	//   ....[9]....
        /*00a4*/ 	.word	0x00001370


	//   ....[10]....
        /*00a8*/ 	.word	0x000029a0


	//   ....[11]....
        /*00ac*/ 	.word	0x000029f0


	//   ....[12]....
        /*00b0*/ 	.word	0x00002a60


	//   ....[13]....
        /*00b4*/ 	.word	0x00002ac0


	//   ....[14]....
        /*00b8*/ 	.word	0x00002b30


	//   ....[15]....
        /*00bc*/ 	.word	0x00002b90


	//   ....[16]....
        /*00c0*/ 	.word	0x00002c00


	//   ....[17]....
        /*00c4*/ 	.word	0x00002c60


	//   ....[18]....
        /*00c8*/ 	.word	0x00002cd0


	//   ....[19]....
        /*00cc*/ 	.word	0x00002d30


	//----- nvinfo : EIATTR_EXIT_INSTR_OFFSETS
	.align		4
.L_2323:
        /*00d0*/ 	.byte	0x04, 0x1c
        /*00d2*/ 	.short	(.L_2325 - .L_2324)


	//   ....[0]....
.L_2324:
        /*00d4*/ 	.word	0x000028c0


	//   ....[1]....
        /*00d8*/ 	.word	0x00002940


	//----- nvinfo : EIATTR_MAX_THREADS
	.align		4
.L_2325:
        /*00dc*/ 	.byte	0x04, 0x05
        /*00de*/ 	.short	(.L_2327 - .L_2326)
.L_2326:
        /*00e0*/ 	.word	0x00000080
        /*00e4*/ 	.word	0x00000001
        /*00e8*/ 	.word	0x00000001


	//----- nvinfo : EIATTR_CRS_STACK_SIZE
	.align		4
.L_2327:
        /*00ec*/ 	.byte	0x04, 0x1e
        /*00ee*/ 	.short	(.L_2329 - .L_2328)
.L_2328:
        /*00f0*/ 	.word	0x00000000


	//----- nvinfo : EIATTR_CBANK_PARAM_SIZE
	.align		4
.L_2329:
        /*00f4*/ 	.byte	0x03, 0x19
        /*00f6*/ 	.short	0x0128


	//----- nvinfo : EIATTR_PARAM_CBANK
	.align		4
        /*00f8*/ 	.byte	0x04, 0x0a
        /*00fa*/ 	.short	(.L_2331 - .L_2330)
	.align		4
.L_2330:
        /*00fc*/ 	.word	index@(.nv.constant0._ZN10layer_norm13ln_bwd_kernelINS_13Kernel_traitsI13__nv_bfloat16S2_fS2_fjLj1536ELj1ELj1ELj4ELj8ENS_18Kernel_traits_baseILj1536ES2_S2_fS2_fjLj128EEEEELb0ELb0ELb1ELb0EEEvNS_9BwdParamsE)
        /*0100*/ 	.short	0x0210
        /*0102*/ 	.short	0x0128


	//----- nvinfo : EIATTR_SW_WAR
	.align		4
.L_2331:
        /*0104*/ 	.byte	0x04, 0x36
        /*0106*/ 	.short	(.L_2333 - .L_2332)
.L_2332:
        /*0108*/ 	.word	0x00000008
.L_2333:


//--------------------- .nv.info._ZN10layer_norm13ln_bwd_kernelINS_13Kernel_traitsI13__nv_bfloat16S2_fS2_fjLj1536ELj1ELj1ELj4ELj8ENS_18Kernel_traits_baseILj1536ES2_S2_fS2_fjLj128EEEEELb0ELb0ELb1ELb1EEEvNS_9BwdParamsE --------------------------
	.section	.nv.info._ZN10layer_norm13ln_bwd_kernelINS_13Kernel_traitsI13__nv_bfloat16S2_fS2_fjLj1536ELj1ELj1ELj4ELj8ENS_18Kernel_traits_baseILj1536ES2_S2_fS2_fjLj128EEEEELb0ELb0ELb1ELb1EEEvNS_9BwdParamsE,"",@"SHT_CUDA_INFO"
	.sectionflags	@""
	.align	4


	//----- nvinfo : EIATTR_CUDA_API_VERSION
	.align		4
        /*0000*/ 	.byte	0x04, 0x37
        /*0002*/ 	.short	(.L_2335 - .L_2334)
.L_2334:
        /*0004*/ 	.word	0x00000082


	//----- nvinfo : EIATTR_KPARAM_INFO
	.align		4
.L_2335:
        /*0008*/ 	.byte	0x04, 0x17
        /*000a*/ 	.short	(.L_2337 - .L_2336)
.L_2336:
        /*000c*/ 	.word	0x00000000
        /*0010*/ 	.short	0x0000
        /*0012*/ 	.short	0x0000
        /*0014*/ 	.byte	0x00, 0xf0, 0xa1, 0x04


	//----- nvinfo : EIATTR_SPARSE_MMA_MASK
	.align		4
.L_2337:
        /*0018*/ 	.byte	0x03, 0x50
        /*001a*/ 	.short	0x0000


	//----- nvinfo : EIATTR_MAXREG_COUNT
	.align		4
        /*001c*/ 	.byte	0x03, 0x1b
        /*001e*/ 	.short	0x00ff


	//----- nvinfo : EIATTR_NUM_BARRIERS
	.align		4
        /*0020*/ 	.byte	0x02, 0x4c
        /*0022*/ 	.byte	0x01
	.zero		1


	//----- nvinfo : EIATTR_MERCURY_ISA_VERSION
	.align		4
        /*0024*/ 	.byte	0x03, 0x5f
        /*0026*/ 	.short	0x0101


	//----- nvinfo : EIATTR_COOP_GROUP_MASK_REGIDS
	.align		4
        /*0028*/ 	.byte	0x04, 0x29
        /*002a*/ 	.short	(.L_2339 - .L_2338)


	//   ....[0]....
.L_2338:
        /*002c*/ 	.word	0xffffffff


	//   ....[1]....
        /*0030*/ 	.word	0xffffffff


	//   ....[2]....
        /*0034*/ 	.word	0xffffffff


	//   ....[3]....
        /*0038*/ 	.word	0xffffffff


	//   ....[4]....
        /*003c*/ 	.word	0xffffffff


	//   ....[5]....
        /*0040*/ 	.word	0xffffffff


	//   ....[6]....
        /*0044*/ 	.word	0xffffffff


	//   ....[7]....
        /*0048*/ 	.word	0xffffffff


	//   ....[8]....
        /*004c*/ 	.word	0xffffffff


	//   ....[9]....
        /*0050*/ 	.word	0xffffffff


	//   ....[10]....
        /*0054*/ 	.word	0x05000056


	//   ....[11]....
        /*0058*/ 	.word	0x05000056


	//   ....[12]....
        /*005c*/ 	.word	0x05000056


	//   ....[13]....
        /*0060*/ 	.word	0x05000056


	//   ....[14]....
        /*0064*/ 	.word	0x05000056


	//   ....[15]....
        /*0068*/ 	.word	0x05000056


	//   ....[16]....
        /*006c*/ 	.word	0x05000056


	//   ....[17]....
        /*0070*/ 	.word	0x05000056


	//   ....[18]....
        /*0074*/ 	.word	0x05000056


	//   ....[19]....
        /*0078*/ 	.word	0x05000056


	//----- nvinfo : EIATTR_COOP_GROUP_INSTR_OFFSETS
	.align		4
.L_2339:
        /*007c*/ 	.byte	0x04, 0x28
        /*007e*/ 	.short	(.L_2341 - .L_2340)


	//   ....[0]....
.L_2340:
        /*0080*/ 	.word	0x00000fc0


	//   ....[1]....
        /*0084*/ 	.word	0x00000fd0


	//   ....[2]....
        /*0088*/ 	.word	0x00001000


	//   ....[3]....
        /*008c*/ 	.word	0x00001010


	//   ....[4]....
        /*0090*/ 	.word	0x00001040


	//   ....[5]....
        /*0094*/ 	.word	0x00001050


	//   ....[6]....
        /*0098*/ 	.word	0x00001080


	//   ....[7]....
        /*009c*/ 	.word	0x00001090


	//   ....[8]....
        /*00a0*/ 	.word	0x000010c0


	//   ....[9]....
        /*00a4*/ 	.word	0x000010d0


	//   ....[10]....
        /*00a8*/ 	.word	0x00002460


	//   ....[11]....
        /*00ac*/ 	.word	0x000024b0


	//   ....[12]....
        /*00b0*/ 	.word	0x00002520


	//   ....[13]....
        /*00b4*/ 	.word	0x00002580


	//   ....[14]....
        /*00b8*/ 	.word	0x000025f0


	//   ....[15]....
        /*00bc*/ 	.word	0x00002650


	//   ....[16]....
        /*00c0*/ 	.word	0x000026c0


	//   ....[17]....
        /*00c4*/ 	.word	0x00002720


	//   ....[18]....
        /*00c8*/ 	.word	0x00002790


	//   ....[19]....
        /*00cc*/ 	.word	0x000027f0


	//----- nvinfo : EIATTR_EXIT_INSTR_OFFSETS
	.align		4
.L_2341:
        /*00d0*/ 	.byte	0x04, 0x1c
        /*00d2*/ 	.short	(.L_2343 - .L_2342)


	//   ....[0]....
.L_2342:
        /*00d4*/ 	.word	0x00002400


	//----- nvinfo : EIATTR_MAX_THREADS
	.align		4
.L_2343:
        /*00d8*/ 	.byte	0x04, 0x05
        /*00da*/ 	.short	(.L_2345 - .L_2344)
.L_2344:
        /*00dc*/ 	.word	0x00000080
        /*00e0*/ 	.word	0x00000001
        /*00e4*/ 	.word	0x00000001


	//----- nvinfo : EIATTR_CRS_STACK_SIZE
	.align		4
.L_2345:
        /*00e8*/ 	.byte	0x04, 0x1e
        /*00ea*/ 	.short	(.L_2347 - .L_2346)
.L_2346:
        /*00ec*/ 	.word	0x00000000


	//----- nvinfo : EIATTR_CBANK_PARAM_SIZE
	.align		4
.L_2347:
        /*00f0*/ 	.byte	0x03, 0x19
        /*00f2*/ 	.short	0x0128


	//----- nvinfo : EIATTR_PARAM_CBANK
	.align		4
        /*00f4*/ 	.byte	0x04, 0x0a
        /*00f6*/ 	.short	(.L_2349 - .L_2348)
	.align		4
.L_2348:
        /*00f8*/ 	.word	index@(.nv.constant0._ZN10layer_norm13ln_bwd_kernelINS_13Kernel_traitsI13__nv_bfloat16S2_fS2_fjLj1536ELj1ELj1ELj4ELj8ENS_18Kernel_traits_baseILj1536ES2_S2_fS2_fjLj128EEEEELb0ELb0ELb1ELb1EEEvNS_9BwdParamsE)
        /*00fc*/ 	.short	0x0210
        /*00fe*/ 	.short	0x0128


	//----- nvinfo : EIATTR_SW_WAR
	.align		4
.L_2349:
        /*0100*/ 	.byte	0x04, 0x36
        /*0102*/ 	.short	(.L_2351 - .L_2350)
.L_2350:
        /*0104*/ 	.word	0x00000008
.L_2351:


//--------------------- .nv.info._ZN10layer_norm13ln_bwd_kernelINS_13Kernel_traitsI13__nv_bfloat16S2_fS2_fjLj1536ELj1ELj1ELj4ELj8ENS_18Kernel_traits_baseILj1536ES2_S2_fS2_fjLj128EEEEELb0ELb1ELb0ELb0EEEvNS_9BwdParamsE --------------------------
	.section	.nv.info._ZN10layer_norm13ln_bwd_kernelINS_13Kernel_traitsI13__nv_bfloat16S2_fS2_fjLj1536ELj1ELj1ELj4ELj8ENS_18Kernel_traits_baseILj1536ES2_S2_fS2_fjLj128EEEEELb0ELb1ELb0ELb0EEEvNS_9BwdParamsE,"",@"SHT_CUDA_INFO"
	.sectionflags	@""
	.align	4


	//----- nvinfo : EIATTR_CUDA_API_VERSION
	.align		4
        /*0000*/ 	.byte	0x04, 0x37
        /*0002*/ 	.short	(.L_2353 - .L_2352)
.L_2352:
        /*0004*/ 	.word	0x00000082


	//----- nvinfo : EIATTR_KPARAM_INFO
	.align		4
.L_2353:
        /*0008*/ 	.byte	0x04, 0x17
        /*000a*/ 	.short	(.L_2355 - .L_2354)
.L_2354:
        /*000c*/ 	.word	0x00000000
        /*0010*/ 	.short	0x0000
        /*0012*/ 	.short	0x0000
        /*0014*/ 	.byte	0x00, 0xf0, 0xa1, 0x04


	//----- nvinfo : EIATTR_SPARSE_MMA_MASK
	.align		4
.L_2355:
        /*0018*/ 	.byte	0x03, 0x50
        /*001a*/ 	.short	0x0000


	//----- nvinfo : EIATTR_MAXREG_COUNT
	.align		4
        /*001c*/ 	.byte	0x03, 0x1b
        /*001e*/ 	.short	0x00ff


	//----- nvinfo : EIATTR_NUM_BARRIERS
	.align		4
        /*0020*/ 	.byte	0x02, 0x4c
        /*0022*/ 	.byte	0x01
	.zero		1


	//----- nvinfo : EIATTR_MERCURY_ISA_VERSION
	.align		4
        /*0024*/ 	.byte	0x03, 0x5f
        /*0026*/ 	.short	0x0101


	//----- nvinfo : EIATTR_COOP_GROUP_MASK_REGIDS
	.align		4
        /*0028*/ 	.byte	0x04, 0x29
        /*002a*/ 	.short	(.L_2357 - .L_2356)


	//   ....[0]....
.L_2356:
        /*002c*/ 	.word	0xffffffff


	//   ....[1]....
        /*0030*/ 	.word	0xffffffff


	//   ....[2]....
        /*0034*/ 	.word	0xffffffff


	//   ....[3]....
        /*0038*/ 	.word	0xffffffff


	//   ....[4]....
        /*003c*/ 	.word	0xffffffff


	//   ....[5]....
        /*0040*/ 	.word	0xffffffff


	//   ....[6]....
        /*0044*/ 	.word	0xffffffff


	//   ....[7]....
        /*0048*/ 	.word	0xffffffff


	//   ....[8]....
        /*004c*/ 	.word	0xffffffff


	//   ....[9]....
        /*0050*/ 	.word	0xffffffff


	//   ....[10]....
        /*0054*/ 	.word	0x05000077


	//   ....[11]....
        /*0058*/ 	.word	0x05000077


	//   ....[12]....
        /*005c*/ 	.word	0x05000077


	//   ....[13]....
        /*0060*/ 	.word	0x05000077


	//   ....[14]....
        /*0064*/ 	.word	0x05000077


	//   ....[15]....
        /*0068*/ 	.word	0x05000077


	//   ....[16]....
        /*006c*/ 	.word	0x05000077


	//   ....[17]....
        /*0070*/ 	.word	0x05000077


	//   ....[18]....
        /*0074*/ 	.word	0x05000077


	//   ....[19]....
        /*0078*/ 	.word	0x05000077


	//----- nvinfo : EIATTR_COOP_GROUP_INSTR_OFFSETS
	.align		4
.L_2357:
        /*007c*/ 	.byte	0x04, 0x28
        /*007e*/ 	.short	(.L_2359 - .L_2358)


	//   ....[0]....
.L_2358:
        /*0080*/ 	.word	0x00001280


	//   ....[1]....
        /*0084*/ 	.word	0x00001290


	//   ....[2]....
        /*0088*/ 	.word	0x000012c0


	//   ....[3]....
        /*008c*/ 	.word	0x000012d0


	//   ....[4]....
        /*0090*/ 	.word	0x00001300


	//   ....[5]....
        /*0094*/ 	.word	0x00001310


	//   ....[6]....
        /*0098*/ 	.word	0x00001340


	//   ....[7]....
        /*009c*/ 	.word	0x00001350


	//   ....[8]....
        /*00a0*/ 	.word	0x00001380


	//   ....[9]....
        /*00a4*/ 	.word	0x00001390


	//   ....[10]....
        /*00a8*/ 	.word	0x000024f0


	//   ....[11]....
        /*00ac*/ 	.word	0x00002540


	//   ....[12]....
        /*00b0*/ 	.word	0x000025b0


	//   ....[13]....
        /*00b4*/ 	.word	0x00002610


	//   ....[14]....
        /*00b8*/ 	.word	0x00002680


	//   ....[15]....
        /*00bc*/ 	.word	0x000026e0


	//   ....[16]....
        /*00c0*/ 	.word	0x00002750


	//   ....[17]....
        /*00c4*/ 	.word	0x000027b0


	//   ....[18]....
        /*00c8*/ 	.word	0x00002820


	//   ....[19]....
        /*00cc*/ 	.word	0x00002880


	//----- nvinfo : EIATTR_EXIT_INSTR_OFFSETS
	.align		4
.L_2359:
        /*00d0*/ 	.byte	0x04, 0x1c
        /*00d2*/ 	.short	(.L_2361 - .L_2360)


	//   ....[0]....
.L_2360:
        /*00d4*/ 	.word	0x000023f0


	//   ....[1]....
        /*00d8*/ 	.word	0x00002490


	//----- nvinfo : EIATTR_MAX_THREADS
	.align		4
.L_2361:
        /*00dc*/ 	.byte	0x04, 0x05
        /*00de*/ 	.short	(.L_2363 - .L_2362)
.L_2362:
        /*00e0*/ 	.word	0x00000080
        /*00e4*/ 	.word	0x00000001
        /*00e8*/ 	.word	0x00000001


	//----- nvinfo : EIATTR_CRS_STACK_SIZE
	.align		4
.L_2363:
        /*00ec*/ 	.byte	0x04, 0x1e
        /*00ee*/ 	.short	(.L_2365 - .L_2364)
.L_2364:
        /*00f0*/ 	.word	0x00000000


	//----- nvinfo : EIATTR_CBANK_PARAM_SIZE
	.align		4
.L_2365:
        /*00f4*/ 	.byte	0x03, 0x19
        /*00f6*/ 	.short	0x0128


	//----- nvinfo : EIATTR_PARAM_CBANK
	.align		4
        /*00f8*/ 	.byte	0x04, 0x0a
        /*00fa*/ 	.short	(.L_2367 - .L_2366)
	.align		4
.L_2366:
        /*00fc*/ 	.word	index@(.nv.constant0._ZN10layer_norm13ln_bwd_kernelINS_13Kernel_traitsI13__nv_bfloat16S2_fS2_fjLj1536ELj1ELj1ELj4ELj8ENS_18Kernel_traits_baseILj1536ES2_S2_fS2_fjLj128EEEEELb0ELb1ELb0ELb0EEEvNS_9BwdParamsE)
        /*0100*/ 	.short	0x0210
        /*0102*/ 	.short	0x0128


	//----- nvinfo : EIATTR_SW_WAR
	.align		4
.L_2367:
        /*0104*/ 	.byte	0x04, 0x36
        /*0106*/ 	.short	(.L_2369 - .L_2368)
.L_2368:
        /*0108*/ 	.word	0x00000008
.L_2369:


//--------------------- .nv.info._ZN10layer_norm13ln_bwd_kernelINS_13Kernel_traitsI13__nv_bfloat16S2_fS2_fjLj1536ELj1ELj1ELj4ELj8ENS_18Kernel_traits_baseILj1536ES2_S2_fS2_fjLj128EEEEELb0ELb1ELb0ELb1EEEvNS_9BwdParamsE --------------------------
	.section	.nv.info._ZN10layer_norm13ln_bwd_kernelINS_13Kernel_traitsI13__nv_bfloat16S2_fS2_fjLj1536ELj1ELj1ELj4ELj8ENS_18Kernel_traits_baseILj1536ES2_S2_fS2_fjLj128EEEEELb0ELb1ELb0ELb1EEEvNS_9BwdParamsE,"",@"SHT_CUDA_INFO"
	.sectionflags	@""
	.align	4


	//----- nvinfo : EIATTR_CUDA_API_VERSION
	.align		4
        /*0000*/ 	.byte	0x04, 0x37
        /*0002*/ 	.short	(.L_2371 - .L_2370)
.L_2370:
        /*0004*/ 	.word	0x00000082


	//----- nvinfo : EIATTR_KPARAM_INFO
	.align		4
.L_2371:
        /*0008*/ 	.byte	0x04, 0x17
        /*000a*/ 	.short	(.L_2373 - .L_2372)
.L_2372:
        /*000c*/ 	.word	0x00000000
        /*0010*/ 	.short	0x0000
        /*0012*/ 	.short	0x0000
        /*0014*/ 	.byte	0x00, 0xf0, 0xa1, 0x04


	//----- nvinfo : EIATTR_SPARSE_MMA_MASK
	.align		4
.L_2373:
        /*0018*/ 	.byte	0x03, 0x50
        /*001a*/ 	.short	0x0000


	//----- nvinfo : EIATTR_MAXREG_COUNT
	.align		4
        /*001c*/ 	.byte	0x03, 0x1b
        /*001e*/ 	.short	0x00ff


	//----- nvinfo : EIATTR_NUM_BARRIERS
	.align		4
        /*0020*/ 	.byte	0x02, 0x4c
        /*0022*/ 	.byte	0x01
	.zero		1


	//----- nvinfo : EIATTR_MERCURY_ISA_VERSION
	.align		4
        /*0024*/ 	.byte	0x03, 0x5f
        /*0026*/ 	.short	0x0101


	//----- nvinfo : EIATTR_COOP_GROUP_MASK_REGIDS
	.align		4
        /*0028*/ 	.byte	0x04, 0x29
        /*002a*/ 	.short	(.L_2375 - .L_2374)


	//   ....[0]....
.L_2374:
        /*002c*/ 	.word	0xffffffff


	//   ....[1]....
        /*0030*/ 	.word	0xffffffff


	//   ....[2]....
        /*0034*/ 	.word	0xffffffff


	//   ....[3]....
        /*0038*/ 	.word	0xffffffff


	//   ....[4]....
        /*003c*/ 	.word	0xffffffff


	//   ....[5]....
        /*0040*/ 	.word	0xffffffff


	//   ....[6]....
        /*0044*/ 	.word	0xffffffff


	//   ....[7]....
        /*0048*/ 	.word	0xffffffff


	//   ....[8]....
        /*004c*/ 	.word	0xffffffff


	//   ....[9]....
        /*0050*/ 	.word	0xffffffff


	//   ....[10]....
        /*0054*/ 	.word	0x05000072


	//   ....[11]....
        /*0058*/ 	.word	0x05000072


	//   ....[12]....
        /*005c*/ 	.word	0x05000072


	//   ....[13]....
        /*0060*/ 	.word	0x05000072


	//   ....[14]....
        /*0064*/ 	.word	0x05000072


	//   ....[15]....
        /*0068*/ 	.word	0x05000072


	//   ....[16]....
        /*006c*/ 	.word	0x05000072


	//   ....[17]....
        /*0070*/ 	.word	0x05000072


	//   ....[18]....
        /*0074*/ 	.word	0x05000072


	//   ....[19]....
        /*0078*/ 	.word	0x05000072


	//----- nvinfo : EIATTR_COOP_GROUP_INSTR_OFFSETS
	.align		4
.L_2375:
        /*007c*/ 	.byte	0x04, 0x28
        /*007e*/ 	.short	(.L_2377 - .L_2376)


	//   ....[0]....
.L_2376:
        /*0080*/ 	.word	0x00001090


	//   ....[1]....
        /*0084*/ 	.word	0x000010a0


	//   ....[2]....
        /*0088*/ 	.word	0x000010d0


	//   ....[3]....
        /*008c*/ 	.word	0x000010e0


	//   ....[4]....
        /*0090*/ 	.word	0x00001110


	//   ....[5]....
        /*0094*/ 	.word	0x00001120


	//   ....[6]....
        /*0098*/ 	.word	0x00001150


	//   ....[7]....
        /*009c*/ 	.word	0x00001160


	//   ....[8]....
        /*00a0*/ 	.word	0x00001190


	//   ....[9]....
        /*00a4*/ 	.word	0x000011a0


	//   ....[10]....
        /*00a8*/ 	.word	0x00002220


	//   ....[11]....
        /*00ac*/ 	.word	0x00002270


	//   ....[12]....
        /*00b0*/ 	.word	0x000022e0


	//   ....[13]....
        /*00b4*/ 	.word	0x00002340


	//   ....[14]....
        /*00b8*/ 	.word	0x000023b0


	//   ....[15]....
        /*00bc*/ 	.word	0x00002410


	//   ....[16]....
        /*00c0*/ 	.word	0x00002480


	//   ....[17]....
        /*00c4*/ 	.word	0x000024e0


	//   ....[18]....
        /*00c8*/ 	.word	0x00002540


	//   ....[19]....
        /*00cc*/ 	.word	0x000025a0


	//----- nvinfo : EIATTR_EXIT_INSTR_OFFSETS
	.align		4
.L_2377:
        /*00d0*/ 	.byte	0x04, 0x1c
        /*00d2*/ 	.short	(.L_2379 - .L_2378)


	//   ....[0]....
.L_2378:
        /*00d4*/ 	.word	0x000021c0


	//----- nvinfo : EIATTR_MAX_THREADS
	.align		4
.L_2379:
        /*00d8*/ 	.byte	0x04, 0x05
        /*00da*/ 	.short	(.L_2381 - .L_2380)
.L_2380:
        /*00dc*/ 	.word	0x00000080
        /*00e0*/ 	.word	0x00000001
        /*00e4*/ 	.word	0x00000001


	//----- nvinfo : EIATTR_CRS_STACK_SIZE
	.align		4
.L_2381:
        /*00e8*/ 	.byte	0x04, 0x1e
        /*00ea*/ 	.short	(.L_2383 - .L_2382)
.L_2382:
        /*00ec*/ 	.word	0x00000000


	//----- nvinfo : EIATTR_CBANK_PARAM_SIZE
	.align		4
.L_2383:
        /*00f0*/ 	.byte	0x03, 0x19
        /*00f2*/ 	.short	0x0128


	//----- nvinfo : EIATTR_PARAM_CBANK
	.align		4
        /*00f4*/ 	.byte	0x04, 0x0a
        /*00f6*/ 	.short	(.L_2385 - .L_2384)
	.align		4
.L_2384:
        /*00f8*/ 	.word	index@(.nv.constant0._ZN10layer_norm13ln_bwd_kernelINS_13Kernel_traitsI13__nv_bfloat16S2_fS2_fjLj1536ELj1ELj1ELj4ELj8ENS_18Kernel_traits_baseILj1536ES2_S2_fS2_fjLj128EEEEELb0ELb1ELb0ELb1EEEvNS_9BwdParamsE)
        /*00fc*/ 	.short	0x0210
        /*00fe*/ 	.short	0x0128


	//----- nvinfo : EIATTR_SW_WAR
	.align		4
.L_2385:
        /*0100*/ 	.byte	0x04, 0x36
        /*0102*/ 	.short	(.L_2387 - .L_2386)
.L_2386:
        /*0104*/ 	.word	0x00000008
.L_2387:


//--------------------- .nv.info._ZN10layer_norm13ln_bwd_kernelINS_13Kernel_traitsI13__nv_bfloat16S2_fS2_fjLj1536ELj1ELj1ELj4ELj8ENS_18Kernel_traits_baseILj1536ES2_S2_fS2_fjLj128EEEEELb0ELb1ELb1ELb0EEEvNS_9BwdParamsE --------------------------
	.section	.nv.info._ZN10layer_norm13ln_bwd_kernelINS_13Kernel_traitsI13__nv_bfloat16S2_fS2_fjLj1536ELj1ELj1ELj4ELj8ENS_18Kernel_traits_baseILj1536ES2_S2_fS2_fjLj128EEEEELb0ELb1ELb1ELb0EEEvNS_9BwdParamsE,"",@"SHT_CUDA_INFO"
	.sectionflags	@""
	.align	4


	//----- nvinfo : EIATTR_CUDA_API_VERSION
	.align		4
        /*0000*/ 	.byte	0x04, 0x37
        /*0002*/ 	.short	(.L_2389 - .L_2388)
.L_2388:
        /*0004*/ 	.word	0x00000082


	//----- nvinfo : EIATTR_KPARAM_INFO
	.align		4
.L_2389:
        /*0008*/ 	.byte	0x04, 0x17
        /*000a*/ 	.short	(.L_2391 - .L_2390)
.L_2390:
        /*000c*/ 	.word	0x00000000
        /*0010*/ 	.short	0x0000
        /*0012*/ 	.short	0x0000
        /*0014*/ 	.byte	0x00, 0xf0, 0xa1, 0x04


	//----- nvinfo : EIATTR_SPARSE_MMA_MASK
	.align		4
.L_2391:
        /*0018*/ 	.byte	0x03, 0x50
        /*001a*/ 	.short	0x0000


	//----- nvinfo : EIATTR_MAXREG_COUNT
	.align		4
        /*001c*/ 	.byte	0x03, 0x1b
        /*001e*/ 	.short	0x00ff


	//----- nvinfo : EIATTR_NUM_BARRIERS
	.align		4
        /*0020*/ 	.byte	0x02, 0x4c
        /*0022*/ 	.byte	0x01
	.zero		1


	//----- nvinfo : EIATTR_MERCURY_ISA_VERSION
	.align		4
        /*0024*/ 	.byte	0x03, 0x5f
        /*0026*/ 	.short	0x0101


	//----- nvinfo : EIATTR_COOP_GROUP_MASK_REGIDS
	.align		4
        /*0028*/ 	.byte	0x04, 0x29
        /*002a*/ 	.short	(.L_2393 - .L_2392)


	//   ....[0]....
.L_2392:
        /*002c*/ 	.word	0xffffffff


	//   ....[1]....
        /*0030*/ 	.word	0xffffffff


	//   ....[2]....
        /*0034*/ 	.word	0xffffffff


	//   ....[3]....
        /*0038*/ 	.word	0xffffffff


	//   ....[4]....
        /*003c*/ 	.word	0xffffffff


	//   ....[5]....
        /*0040*/ 	.word	0xffffffff


	//   ....[6]....
        /*0044*/ 	.word	0xffffffff


	//   ....[7]....
        /*0048*/ 	.word	0xffffffff


	//   ....[8]....
        /*004c*/ 	.word	0xffffffff


	//   ....[9]....
        /*0050*/ 	.word	0xffffffff


	//   ....[10]....
        /*0054*/ 	.word	0x0500007f


	//   ....[11]....
        /*0058*/ 	.word	0x0500007f


	//   ....[12]....
        /*005c*/ 	.word	0x0500007f


	//   ....[13]....
        /*0060*/ 	.word	0x0500007f


	//   ....[14]....
        /*0064*/ 	.word	0x0500007f


	//   ....[15]....
        /*0068*/ 	.word	0x0500007f


	//   ....[16]....
        /*006c*/ 	.word	0x0500007f


	//   ....[17]....
        /*0070*/ 	.word	0x0500007f


	//   ....[18]....
        /*0074*/ 	.word	0x0500007f


	//   ....[19]....
        /*0078*/ 	.word	0x0500007f


	//----- nvinfo : EIATTR_COOP_GROUP_INSTR_OFFSETS
	.align		4
.L_2393:
        /*007c*/ 	.byte	0x04, 0x28
        /*007e*/ 	.short	(.L_2395 - .L_2394)


	//   ....[0]....
.L_2394:
        /*0080*/ 	.word	0x000014b0


	//   ....[1]....
        /*0084*/ 	.word	0x000014c0


	//   ....[2]....
        /*0088*/ 	.word	0x000014f0


	//   ....[3]....
        /*008c*/ 	.word	0x00001500


	//   ....[4]....
        /*0090*/ 	.word	0x00001530


	//   ....[5]....
        /*0094*/ 	.word	0x00001540


	//   ....[6]....
        /*0098*/ 	.word	0x00001570


	//   ....[7]....
        /*009c*/ 	.word	0x00001580


	//   ....[8]....
        /*00a0*/ 	.word	0x000015b0


	//   ....[9]....
        /*00a4*/ 	.word	0x000015c0


	//   ....[10]....
        /*00a8*/ 	.word	0x000030d0


	//   ....[11]....
        /*00ac*/ 	.word	0x00003120


	//   ....[12]....
        /*00b0*/ 	.word	0x00003190


	//   ....[13]....
        /*00b4*/ 	.word	0x000031f0


	//   ....[14]....
        /*00b8*/ 	.word	0x00003260


	//   ....[15]....
        /*00bc*/ 	.word	0x000032c0


	//   ....[16]....
        /*00c0*/ 	.word	0x00003330


	//   ....[17]....
        /*00c4*/ 	.word	0x00003390


	//   ....[18]....
        /*00c8*/ 	.word	0x00003400


	//   ....[19]....
        /*00cc*/ 	.word	0x00003460


	//----- nvinfo : EIATTR_EXIT_INSTR_OFFSETS
	.align		4
.L_2395:
        /*00d0*/ 	.byte	0x04, 0x1c
        /*00d2*/ 	.short	(.L_2397 - .L_2396)


	//   ....[0]....
.L_2396:
        /*00d4*/ 	.word	0x00002fd0


	//   ....[1]....
        /*00d8*/ 	.word	0x00003070


	//----- nvinfo : EIATTR_MAX_THREADS
	.align		4
.L_2397:
        /*00dc*/ 	.byte	0x04, 0x05
        /*00de*/ 	.short	(.L_2399 - .L_2398)
.L_2398:
        /*00e0*/ 	.word	0x00000080
        /*00e4*/ 	.word	0x00000001
        /*00e8*/ 	.word	0x00000001


	//----- nvinfo : EIATTR_CRS_STACK_SIZE
	.align		4
.L_2399:
        /*00ec*/ 	.byte	0x04, 0x1e
        /*00ee*/ 	.short	(.L_2401 - .L_2400)
.L_2400:
        /*00f0*/ 	.word	0x00000000


	//----- nvinfo : EIATTR_CBANK_PARAM_SIZE
	.align		4
.L_2401:
        /*00f4*/ 	.byte	0x03, 0x19
        /*00f6*/ 	.short	0x0128


	//----- nvinfo : EIATTR_PARAM_CBANK
	.align		4
        /*00f8*/ 	.byte	0x04, 0x0a
        /*00fa*/ 	.short	(.L_2403 - .L_2402)
	.align		4
.L_2402:
        /*00fc*/ 	.word	index@(.nv.constant0._ZN10layer_norm13ln_bwd_kernelINS_13Kernel_traitsI13__nv_bfloat16S2_fS2_fjLj1536ELj1ELj1ELj4ELj8ENS_18Kernel_traits_baseILj1536ES2_S2_fS2_fjLj128EEEEELb0ELb1ELb1ELb0EEEvNS_9BwdParamsE)
        /*0100*/ 	.short	0x0210
        /*0102*/ 	.short	0x0128


	//----- nvinfo : EIATTR_SW_WAR
	.align		4
.L_2403:
        /*0104*/ 	.byte	0x04, 0x36
        /*0106*/ 	.short	(.L_2405 - .L_2404)
.L_2404:
        /*0108*/ 	.word	0x00000008
.L_2405:


//--------------------- .nv.info._ZN10layer_norm13ln_bwd_kernelINS_13Kernel_traitsI13__nv_bfloat16S2_fS2_fjLj1536ELj1ELj1ELj4ELj8ENS_18Kernel_traits_baseILj1536ES2_S2_fS2_fjLj128EEEEELb0ELb1ELb1ELb1EEEvNS_9BwdParamsE --------------------------
	.section	.nv.info._ZN10layer_norm13ln_bwd_kernelINS_13Kernel_traitsI13__nv_bfloat16S2_fS2_fjLj1536ELj1ELj1ELj4ELj8ENS_18Kernel_traits_baseILj1536ES2_S2_fS2_fjLj128EEEEELb0ELb1ELb1ELb1EEEvNS_9BwdParamsE,"",@"SHT_CUDA_INFO"
	.sectionflags	@""
	.align	4


	//----- nvinfo : EIATTR_CUDA_API_VERSION
	.align		4
        /*0000*/ 	.byte	0x04, 0x37
        /*0002*/ 	.short	(.L_2407 - .L_2406)
.L_2406:
        /*0004*/ 	.word	0x00000082


	//----- nvinfo : EIATTR_KPARAM_INFO
	.align		4
.L_2407:
        /*0008*/ 	.byte	0x04, 0x17
        /*000a*/ 	.short	(.L_2409 - .L_2408)
.L_2408:
        /*000c*/ 	.word	0x00000000
        /*0010*/ 	.short	0x0000
        /*0012*/ 	.short	0x0000
        /*0014*/ 	.byte	0x00, 0xf0, 0xa1, 0x04


	//----- nvinfo : EIATTR_SPARSE_MMA_MASK
	.align		4
.L_2409:
        /*0018*/ 	.byte	0x03, 0x50
        /*001a*/ 	.short	0x0000


	//----- nvinfo : EIATTR_MAXREG_COUNT
	.align		4
        /*001c*/ 	.byte	0x03, 0x1b
        /*001e*/ 	.short	0x00ff


	//----- nvinfo : EIATTR_NUM_BARRIERS
	.align		4
        /*0020*/ 	.byte	0x02, 0x4c
        /*0022*/ 	.byte	0x01
	.zero		1


	//----- nvinfo : EIATTR_MERCURY_ISA_VERSION
	.align		4
        /*0024*/ 	.byte	0x03, 0x5f
        /*0026*/ 	.short	0x0101


	//----- nvinfo : EIATTR_COOP_GROUP_MASK_REGIDS
	.align		4
        /*0028*/ 	.byte	0x04, 0x29
        /*002a*/ 	.short	(.L_2411 - .L_2410)


	//   ....[0]....
.L_2410:
        /*002c*/ 	.word	0xffffffff


	//   ....[1]....
        /*0030*/ 	.word	0xffffffff


	//   ....[2]....
        /*0034*/ 	.word	0xffffffff


	//   ....[3]....
        /*0038*/ 	.word	0xffffffff


	//   ....[4]....
        /*003c*/ 	.word	0xffffffff


	//   ....[5]....
        /*0040*/ 	.word	0xffffffff


	//   ....[6]....
        /*0044*/ 	.word	0xffffffff


	//   ....[7]....
        /*0048*/ 	.word	0xffffffff


	//   ....[8]....
        /*004c*/ 	.word	0xffffffff


	//   ....[9]....
        /*0050*/ 	.word	0xffffffff


	//   ....[10]....
        /*0054*/ 	.word	0x05000081


	//   ....[11]....
        /*0058*/ 	.word	0x05000081


	//   ....[12]....
        /*005c*/ 	.word	0x05000081


	//   ....[13]....
        /*0060*/ 	.word	0x05000081


	//   ....[14]....
        /*0064*/ 	.word	0x05000081


	//   ....[15]....
        /*0068*/ 	.word	0x05000081


	//   ....[16]....
        /*006c*/ 	.word	0x05000081


	//   ....[17]....
        /*0070*/ 	.word	0x05000081


	//   ....[18]....
        /*0074*/ 	.word	0x05000081


	//   ....[19]....
        /*0078*/ 	.word	0x05000081


	//----- nvinfo : EIATTR_COOP_GROUP_INSTR_OFFSETS
	.align		4
.L_2411:
        /*007c*/ 	.byte	0x04, 0x28
        /*007e*/ 	.short	(.L_2413 - .L_2412)


	//   ....[0]....
.L_2412:
        /*0080*/ 	.word	0x000011e0


	//   ....[1]....
        /*0084*/ 	.word	0x000011f0


	//   ....[2]....
        /*0088*/ 	.word	0x00001220


	//   ....[3]....
        /*008c*/ 	.word	0x00001230


	//   ....[4]....
        /*0090*/ 	.word	0x00001260


	//   ....[5]....
        /*0094*/ 	.word	0x00001270


	//   ....[6]....
        /*0098*/ 	.word	0x000012a0


	//   ....[7]....
        /*009c*/ 	.word	0x000012b0


	//   ....[8]....
        /*00a0*/ 	.word	0x000012e0


	//   ....[9]....
        /*00a4*/ 	.word	0x000012f0


	//   ....[10]....
        /*00a8*/ 	.word	0x00002af0


	//   ....[11]....
        /*00ac*/ 	.word	0x00002b40


	//   ....[12]....
        /*00b0*/ 	.word	0x00002bb0


	//   ....[13]....
        /*00b4*/ 	.word	0x00002c10


	//   ....[14]....
        /*00b8*/ 	.word	0x00002c80


	//   ....[15]....
        /*00bc*/ 	.word	0x00002ce0


	//   ....[16]....
        /*00c0*/ 	.word	0x00002d50


	//   ....[17]....
        /*00c4*/ 	.word	0x00002db0


	//   ....[18]....
        /*00c8*/ 	.word	0x00002e20


	//   ....[19]....
        /*00cc*/ 	.word	0x00002e80


	//----- nvinfo : EIATTR_EXIT_INSTR_OFFSETS
	.align		4
.L_2413:
        /*00d0*/ 	.byte	0x04, 0x1c
        /*00d2*/ 	.short	(.L_2415 - .L_2414)


	//   ....[0]....
.L_2414:
        /*00d4*/ 	.word	0x00002a90


	//----- nvinfo : EIATTR_MAX_THREADS
	.align		4
.L_2415:
        /*00d8*/ 	.byte	0x04, 0x05
        /*00da*/ 	.short	(.L_2417 - .L_2416)
.L_2416:
        /*00dc*/ 	.word	0x00000080
        /*00e0*/ 	.word	0x00000001
        /*00e4*/ 	.word	0x00000001


	//----- nvinfo : EIATTR_CRS_STACK_SIZE
	.align		4
.L_2417:
        /*00e8*/ 	.byte	0x04, 0x1e
        /*00ea*/ 	.short	(.L_2419 - .L_2418)
.L_2418:
        /*00ec*/ 	.word	0x00000000


	//----- nvinfo : EIATTR_CBANK_PARAM_SIZE
	.align		4
.L_2419:
        /*00f0*/ 	.byte	0x03, 0x19
        /*00f2*/ 	.short	0x0128


	//----- nvinfo : EIATTR_PARAM_CBANK
	.align		4
        /*00f4*/ 	.byte	0x04, 0x0a
        /*00f6*/ 	.short	(.L_2421 - .L_2420)
	.align		4
.L_2420:
        /*00f8*/ 	.word	index@(.nv.constant0._ZN10layer_norm13ln_bwd_kernelINS_13Kernel_traitsI13__nv_bfloat16S2_fS2_fjLj1536ELj1ELj1ELj4ELj8ENS_18Kernel_traits_baseILj1536ES2_S2_fS2_fjLj128EEEEELb0ELb1ELb1ELb1EEEvNS_9BwdParamsE)
        /*00fc*/ 	.short	0x0210
        /*00fe*/ 	.short	0x0128


	//----- nvinfo : EIATTR_SW_WAR
	.align		4
.L_2421:
        /*0100*/ 	.byte	0x04, 0x36
        /*0102*/ 	.short	(.L_2423 - .L_2422)
.L_2422:
        /*0104*/ 	.word	0x00000008
.L_2423:


//--------------------- .nv.info._ZN10layer_norm13ln_bwd_kernelINS_13Kernel_traitsI13__nv_bfloat16S2_fS2_fjLj1536ELj1ELj1ELj4ELj8ENS_18Kernel_traits_baseILj1536ES2_S2_fS2_fjLj128EEEEELb1ELb0ELb0ELb0EEEvNS_9BwdParamsE --------------------------
	.section	.nv.info._ZN10layer_norm13ln_bwd_kernelINS_13Kernel_traitsI13__nv_bfloat16S2_fS2_fjLj1536ELj1ELj1ELj4ELj8ENS_18Kernel_traits_baseILj1536ES2_S2_fS2_fjLj128EEEEELb1ELb0ELb0ELb0EEEvNS_9BwdParamsE,"",@"SHT_CUDA_INFO"
	.sectionflags	@""
	.align	4


	//----- nvinfo : EIATTR_CUDA_API_VERSION
	.align		4
        /*0000*/ 	.byte	0x04, 0x37
        /*0002*/ 	.short	(.L_2425 - .L_2424)
.L_2424:
        /*0004*/ 	.word	0x00000082


	//----- nvinfo : EIATTR_KPARAM_INFO
	.align		4
.L_2425:
        /*0008*/ 	.byte	0x04, 0x17
        /*000a*/ 	.short	(.L_2427 - .L_2426)
.L_2426:
        /*000c*/ 	.word	0x00000000
        /*0010*/ 	.short	0x0000
        /*0012*/ 	.short	0x0000
        /*0014*/ 	.byte	0x00, 0xf0, 0xa1, 0x04


	//----- nvinfo : EIATTR_SPARSE_MMA_MASK
	.align		4
.L_2427:
        /*0018*/ 	.byte	0x03, 0x50
        /*001a*/ 	.short	0x0000


	//----- nvinfo : EIATTR_MAXREG_COUNT
	.align		4
        /*001c*/ 	.byte	0x03, 0x1b
        /*001e*/ 	.short	0x00ff


	//----- nvinfo : EIATTR_NUM_BARRIERS
	.align		4
        /*0020*/ 	.byte	0x02, 0x4c
        /*0022*/ 	.byte	0x01
	.zero		1


	//----- nvinfo : EIATTR_MERCURY_ISA_VERSION
	.align		4
        /*0024*/ 	.byte	0x03, 0x5f
        /*0026*/ 	.short	0x0101


	//----- nvinfo : EIATTR_COOP_GROUP_MASK_REGIDS
	.align		4
        /*0028*/ 	.byte	0x04, 0x29
        /*002a*/ 	.short	(.L_2429 - .L_2428)


	//   ....[0]....
.L_2428:
        /*002c*/ 	.word	0xffffffff


	//   ....[1]....
        /*0030*/ 	.word	0xffffffff


	//   ....[2]....
        /*0034*/ 	.word	0xffffffff


	//   ....[3]....
        /*0038*/ 	.word	0xffffffff


	//   ....[4]....
        /*003c*/ 	.word	0xffffffff


	//   ....[5]....
        /*0040*/ 	.word	0xffffffff


	//   ....[6]....
        /*0044*/ 	.word	0xffffffff


	//   ....[7]....
        /*0048*/ 	.word	0xffffffff


	//   ....[8]....
        /*004c*/ 	.word	0xffffffff


	//   ....[9]....
        /*0050*/ 	.word	0xffffffff


	//   ....[10]....
        /*0054*/ 	.word	0x05000064


	//   ....[11]....
        /*0058*/ 	.word	0x05000064


	//   ....[12]....
        /*005c*/ 	.word	0x05000064


	//   ....[13]....
        /*0060*/ 	.word	0x05000064


	//   ....[14]....
        /*0064*/ 	.word	0x05000064


	//   ....[15]....
        /*0068*/ 	.word	0x05000064


	//   ....[16]....
        /*006c*/ 	.word	0x05000064


	//   ....[17]....
        /*0070*/ 	.word	0x05000064


	//   ....[18]....
        /*0074*/ 	.word	0x05000064


	//   ....[19]....
        /*0078*/ 	.word	0x05000064


	//----- nvinfo : EIATTR_COOP_GROUP_INSTR_OFFSETS
	.align		4
.L_2429:
        /*007c*/ 	.byte	0x04, 0x28
        /*007e*/ 	.short	(.L_2431 - .L_2430)


	//   ....[0]....
.L_2430:
        /*0080*/ 	.word	0x00001110


	//   ....[1]....
        /*0084*/ 	.word	0x00001120


	//   ....[2]....
        /*0088*/ 	.word	0x00001150


	//   ....[3]....
        /*008c*/ 	.word	0x00001160


	//   ....[4]....
        /*0090*/ 	.word	0x00001190


	//   ....[5]....
        /*0094*/ 	.word	0x000011a0


	//   ....[6]....
        /*0098*/ 	.word	0x000011d0


	//   ....[7]....
        /*009c*/ 	.word	0x000011e0


	//   ....[8]....
        /*00a0*/ 	.word	0x00001210


	//   ....[9]....
        /*00a4*/ 	.word	0x00001220


	//   ....[10]....
        /*00a8*/ 	.word	0x000020e0


	//   ....[11]....
        /*00ac*/ 	.word	0x00002130


	//   ....[12]....
        /*00b0*/ 	.word	0x000021a0


	//   ....[13]....
        /*00b4*/ 	.word	0x00002200


	//   ....[14]....
        /*00b8*/ 	.word	0x00002270


	//   ....[15]....
        /*00bc*/ 	.word	0x000022d0


	//   ....[16]....
        /*00c0*/ 	.word	0x00002340


	//   ....[17]....
        /*00c4*/ 	.word	0x000023a0


	//   ....[18]....
        /*00c8*/ 	.word	0x00002410


	//   ....[19]....
        /*00cc*/ 	.word	0x00002470


	//----- nvinfo : EIATTR_EXIT_INSTR_OFFSETS
	.align		4
.L_2431:
        /*00d0*/ 	.byte	0x04, 0x1c
        /*00d2*/ 	.short	(.L_2433 - .L_2432)


	//   ....[0]....
.L_2432:
        /*00d4*/ 	.word	0x00002000


	//   ....[1]....
        /*00d8*/ 	.word	0x00002080


	//----- nvinfo : EIATTR_MAX_THREADS
	.align		4
.L_2433:
        /*00dc*/ 	.byte	0x04, 0x05
        /*00de*/ 	.short	(.L_2435 - .L_2434)
.L_2434:
        /*00e0*/ 	.word	0x00000080
        /*00e4*/ 	.word	0x00000001
        /*00e8*/ 	.word	0x00000001


	//----- nvinfo : EIATTR_CRS_STACK_SIZE
	.align		4
.L_2435:
        /*00ec*/ 	.byte	0x04, 0x1e
        /*00ee*/ 	.short	(.L_2437 - .L_2436)
.L_2436:
        /*00f0*/ 	.word	0x00000000


	//----- nvinfo : EIATTR_CBANK_PARAM_SIZE
	.align		4
.L_2437:
        /*00f4*/ 	.byte	0x03, 0x19
        /*00f6*/ 	.short	0x0128


	//----- nvinfo : EIATTR_PARAM_CBANK
	.align		4
        /*00f8*/ 	.byte	0x04, 0x0a
        /*00fa*/ 	.short	(.L_2439 - .L_2438)
	.align		4
.L_2438:
        /*00fc*/ 	.word	index@(.nv.constant0._ZN10layer_norm13ln_bwd_kernelINS_13Kernel_traitsI13__nv_bfloat16S2_fS2_fjLj1536ELj1ELj1ELj4ELj8ENS_18Kernel_traits_baseILj1536ES2_S2_fS2_fjLj128EEEEELb1ELb0ELb0ELb0EEEvNS_9BwdParamsE)
        /*0100*/ 	.short	0x0210
        /*0102*/ 	.short	0x0128


	//----- nvinfo : EIATTR_SW_WAR
	.align		4
.L_2439:
        /*0104*/ 	.byte	0x04, 0x36
        /*0106*/ 	.short	(.L_2441 - .L_2440)
.L_2440:
        /*0108*/ 	.word	0x00000008
.L_2441:


//--------------------- .nv.info._ZN10layer_norm13ln_bwd_kernelINS_13Kernel_traitsI13__nv_bfloat16S2_fS2_fjLj1536ELj1ELj1ELj4ELj8ENS_18Kernel_traits_baseILj1536ES2_S2_fS2_fjLj128EEEEELb1ELb0ELb0ELb1EEEvNS_9BwdParamsE --------------------------
	.section	.nv.info._ZN10layer_norm13ln_bwd_kernelINS_13Kernel_traitsI13__nv_bfloat16S2_fS2_fjLj1536ELj1ELj1ELj4ELj8ENS_18Kernel_traits_baseILj1536ES2_S2_fS2_fjLj128EEEEELb1ELb0ELb0ELb1EEEvNS_9BwdParamsE,"",@"SHT_CUDA_INFO"
	.sectionflags	@""
	.align	4


	//----- nvinfo : EIATTR_CUDA_API_VERSION
	.align		4
        /*0000*/ 	.byte	0x04, 0x37
        /*0002*/ 	.short	(.L_2443 - .L_2442)
.L_2442:
        /*0004*/ 	.word	0x00000082


	//----- nvinfo : EIATTR_KPARAM_INFO
	.align		4
.L_2443:
        /*0008*/ 	.byte	0x04, 0x17
        /*000a*/ 	.short	(.L_2445 - .L_2444)
.L_2444:
        /*000c*/ 	.word	0x00000000
        /*0010*/ 	.short	0x0000
        /*0012*/ 	.short	0x0000
        /*0014*/ 	.byte	0x00, 0xf0, 0xa1, 0x04


	//----- nvinfo : EIATTR_SPARSE_MMA_MASK
	.align		4
.L_2445:
        /*0018*/ 	.byte	0x03, 0x50
        /*001a*/ 	.short	0x0000


	//----- nvinfo : EIATTR_MAXREG_COUNT
	.align		4
        /*001c*/ 	.byte	0x03, 0x1b
        /*001e*/ 	.short	0x00ff


	//----- nvinfo : EIATTR_NUM_BARRIERS
	.align		4
        /*0020*/ 	.byte	0x02, 0x4c
        /*0022*/ 	.byte	0x01
	.zero		1


	//----- nvinfo : EIATTR_MERCURY_ISA_VERSION
	.align		4
        /*0024*/ 	.byte	0x03, 0x5f
        /*0026*/ 	.short	0x0101


	//----- nvinfo : EIATTR_COOP_GROUP_MASK_REGIDS
	.align		4
        /*0028*/ 	.byte	0x04, 0x29
        /*002a*/ 	.short	(.L_2447 - .L_2446)


	//   ....[0]....
.L_2446:
        /*002c*/ 	.word	0xffffffff


	//   ....[1]....
        /*0030*/ 	.word	0xffffffff


	//   ....[2]....
        /*0034*/ 	.word	0xffffffff


	//   ....[3]....
        /*0038*/ 	.word	0xffffffff


	//   ....[4]....
        /*003c*/ 	.word	0xffffffff


	//   ....[5]....
        /*0040*/ 	.word	0xffffffff


	//   ....[6]....
        /*0044*/ 	.word	0xffffffff


	//   ....[7]....
        /*0048*/ 	.word	0xffffffff


	//   ....[8]....
        /*004c*/ 	.word	0xffffffff


	//   ....[9]....
        /*0050*/ 	.word	0xffffffff


	//   ....[10]....
        /*0054*/ 	.word	0x0500001d


	//   ....[11]....
        /*0058*/ 	.word	0x0500001d


	//   ....[12]....
        /*005c*/ 	.word	0x0500001d


	//   ....[13]....
        /*0060*/ 	.word	0x0500001d


	//   ....[14]....
        /*0064*/ 	.word	0x0500001d


	//   ....[15]....
        /*0068*/ 	.word	0x0500001d


	//   ....[16]....
        /*006c*/ 	.word	0x0500001d


	//   ....[17]....
        /*0070*/ 	.word	0x0500001d


	//   ....[18]....
        /*0074*/ 	.word	0x0500001d


	//   ....[19]....
        /*0078*/ 	.word	0x0500001d


	//----- nvinfo : EIATTR_COOP_GROUP_INSTR_OFFSETS
	.align		4
.L_2447:
        /*007c*/ 	.byte	0x04, 0x28
        /*007e*/ 	.short	(.L_2449 - .L_2448)


	//   ....[0]....
.L_2448:
        /*0080*/ 	.word	0x00000f80


	//   ....[1]....
        /*0084*/ 	.word	0x00000f90


	//   ....[2]....
        /*0088*/ 	.word	0x00000fc0


	//   ....[3]....
        /*008c*/ 	.word	0x00000fd0


	//   ....[4]....
        /*0090*/ 	.word	0x00001000


	//   ....[5]....
        /*0094*/ 	.word	0x00001010


	//   ....[6]....
        /*0098*/ 	.word	0x00001040


	//   ....[7]....
        /*009c*/ 	.word	0x00001050


	//   ....[8]....
        /*00a0*/ 	.word	0x00001080


	//   ....[9]....
        /*00a4*/ 	.word	0x00001090


	//   ....[10]....
        /*00a8*/ 	.word	0x00001e90


	//   ....[11]....
        /*00ac*/ 	.word	0x00001ee0


	//   ....[12]....
        /*00b0*/ 	.word	0x00001f50


	//   ....[13]....
        /*00b4*/ 	.word	0x00001fb0


	//   ....[14]....
        /*00b8*/ 	.word	0x00002020


	//   ....[15]....
        /*00bc*/ 	.word	0x00002080


	//   ....[16]....
        /*00c0*/ 	.word	0x000020f0


	//   ....[17]....
        /*00c4*/ 	.word	0x00002150


	//   ....[18]....
        /*00c8*/ 	.word	0x000021c0


	//   ....[19]....
        /*00cc*/ 	.word	0x00002220


	//----- nvinfo : EIATTR_EXIT_INSTR_OFFSETS
	.align		4
.L_2449:
        /*00d0*/ 	.byte	0x04, 0x1c
        /*00d2*/ 	.short	(.L_2451 - .L_2450)


	//   ....[0]....
.L_2450:
        /*00d4*/ 	.word	0x00001e30


	//----- nvinfo : EIATTR_MAX_THREADS
	.align		4
.L_2451:
        /*00d8*/ 	.byte	0x04, 0x05
        /*00da*/ 	.short	(.L_2453 - .L_2452)
.L_2452:
        /*00dc*/ 	.word	0x00000080
        /*00e0*/ 	.word	0x00000001
        /*00e4*/ 	.word	0x00000001


	//----- nvinfo : EIATTR_CRS_STACK_SIZE
	.align		4
.L_2453:
        /*00e8*/ 	.byte	0x04, 0x1e
        /*00ea*/ 	.short	(.L_2455 - .L_2454)
.L_2454:
        /*00ec*/ 	.word	0x00000000


	//----- nvinfo : EIATTR_CBANK_PARAM_SIZE
	.align		4
.L_2455:
        /*00f0*/ 	.byte	0x03, 0x19
        /*00f2*/ 	.short	0x0128


	//----- nvinfo : EIATTR_PARAM_CBANK
	.align		4
        /*00f4*/ 	.byte	0x04, 0x0a
        /*00f6*/ 	.short	(.L_2457 - .L_2456)
	.align		4
.L_2456:
        /*00f8*/ 	.word	index@(.nv.constant0._ZN10layer_norm13ln_bwd_kernelINS_13Kernel_traitsI13__nv_bfloat16S2_fS2_fjLj1536ELj1ELj1ELj4ELj8ENS_18Kernel_traits_baseILj1536ES2_S2_fS2_fjLj128EEEEELb1ELb0ELb0ELb1EEEvNS_9BwdParamsE)
        /*00fc*/ 	.short	0x0210
        /*00fe*/ 	.short	0x0128


	//----- nvinfo : EIATTR_SW_WAR
	.align		4
.L_2457:
        /*0100*/ 	.byte	0x04, 0x36
        /*0102*/ 	.short	(.L_2459 - .L_2458)
.L_2458:
        /*0104*/ 	.word	0x00000008
.L_2459:


//--------------------- .nv.info._ZN10layer_norm22ln_bwd_finalize_kernelINS_22Kernel_traits_finalizeILj1536E13__nv_bfloat16S2_fS2_fjLb0ELj1024ELj4ENS_18Kernel_traits_baseILj1536ES2_S2_fS2_fjLj1024EEEEELb0ELb0EEEvNS_9BwdParamsE --------------------------
	.section	.nv.info._ZN10layer_norm22ln_bwd_finalize_kernelINS_22Kernel_traits_finalizeILj1536E13__nv_bfloat16S2_fS2_fjLb0ELj1024ELj4ENS_18Kernel_traits_baseILj1536ES2_S2_fS2_fjLj1024EEEEELb0ELb0EEEvNS_9BwdParamsE,"",@"SHT_CUDA_INFO"
	.sectionflags	@""
	.align	4


	//----- nvinfo : EIATTR_CUDA_API_VERSION
	.align		4
        /*0000*/ 	.byte	0x04, 0x37
        /*0002*/ 	.short	(.L_2461 - .L_2460)
.L_2460:
        /*0004*/ 	.word	0x00000082


	//----- nvinfo : EIATTR_KPARAM_INFO
	.align		4
.L_2461:
        /*0008*/ 	.byte	0x04, 0x17
        /*000a*/ 	.short	(.L_2463 - .L_2462)
.L_2462:
        /*000c*/ 	.word	0x00000000
        /*0010*/ 	.short	0x0000
        /*0012*/ 	.short	0x0000
        /*0014*/ 	.byte	0x00, 0xf0, 0xa1, 0x04


	//----- nvinfo : EIATTR_SPARSE_MMA_MASK
	.align		4
.L_2463:
        /*0018*/ 	.byte	0x03, 0x50
        /*001a*/ 	.short	0x0000


	//----- nvinfo : EIATTR_MAXREG_COUNT
	.align		4
        /*001c*/ 	.byte	0x03, 0x1b
        /*001e*/ 	.short	0x0040


	//----- nvinfo : EIATTR_NUM_BARRIERS
	.align		4
        /*0020*/ 	.byte	0x02, 0x4c
        /*0022*/ 	.byte	0x01
	.zero		1


	//----- nvinfo : EIATTR_MERCURY_ISA_VERSION
	.align		4
        /*0024*/ 	.byte	0x03, 0x5f
        /*0026*/ 	.short	0x0101


	//----- nvinfo : EIATTR_COOP_GROUP_MASK_REGIDS
	.align		4
        /*0028*/ 	.byte	0x04, 0x29
        /*002a*/ 	.short	(.L_2465 - .L_2464)


	//   ....[0]....
.L_2464:
        /*002c*/ 	.word	0xffffffff


	//   ....[1]....
        /*0030*/ 	.word	0xffffffff


	//   ....[2]....
        /*0034*/ 	.word	0xffffffff


	//   ....[3]....
        /*0038*/ 	.word	0xffffffff


	//   ....[4]....
        /*003c*/ 	.word	0xffffffff


	//   ....[5]....
        /*0040*/ 	.word	0xffffffff


	//   ....[6]....
        /*0044*/ 	.word	0xffffffff


	//   ....[7]....
        /*0048*/ 	.word	0xffffffff


	//   ....[8]....
        /*004c*/ 	.word	0xffffffff


	//   ....[9]....
        /*0050*/ 	.word	0xffffffff


	//   ....[10]....
        /*0054*/ 	.word	0x05000013


	//   ....[11]....
        /*0058*/ 	.word	0x05000013


	//   ....[12]....
        /*005c*/ 	.word	0x05000013


	//   ....[13]....
        /*0060*/ 	.word	0x05000013


	//   ....[14]....
        /*0064*/ 	.word	0x05000013


	//   ....[15]....
        /*0068*/ 	.word	0x05000013


	//   ....[16]....
        /*006c*/ 	.word	0x05000013


	//   ....[17]....
        /*0070*/ 	.word	0x05000013


	//   ....[18]....
        /*0074*/ 	.word	0x05000013


	//   ....[19]....
        /*0078*/ 	.word	0x05000013


	//----- nvinfo : EIATTR_COOP_GROUP_INSTR_OFFSETS
	.align		4
.L_2465:
        /*007c*/ 	.byte	0x04, 0x28
        /*007e*/ 	.short	(.L_2467 - .L_2466)


	//   ....[0]....
.L_2466:
        /*0080*/ 	.word	0x000008e0


	//   ....[1]....
        /*0084*/ 	.word	0x000008f0


	//   ....[2]....
        /*0088*/ 	.word	0x00000920


	//   ....[3]....
        /*008c*/ 	.word	0x00000930


	//   ....[4]....
        /*0090*/ 	.word	0x00000960


	//   ....[5]....
        /*0094*/ 	.word	0x00000970


	//   ....[6]....
        /*0098*/ 	.word	0x000009a0


	//   ....[7]....
        /*009c*/ 	.word	0x000009b0


	//   ....[8]....
        /*00a0*/ 	.word	0x000009e0


	//   ....[9]....
        /*00a4*/ 	.word	0x000009f0


	//   ....[10]....
        /*00a8*/ 	.word	0x00000c10


	//   ....[11]....
        /*00ac*/ 	.word	0x00000c80


	//   ....[12]....
        /*00b0*/ 	.word	0x00000cf0


	//   ....[13]....
        /*00b4*/ 	.word	0x00000d60


	//   ....[14]....
        /*00b8*/ 	.word	0x00000dd0


	//   ....[15]....
        /*00bc*/ 	.word	0x00000e30


	//   ....[16]....
        /*00c0*/ 	.word	0x00000ea0


	//   ....[17]....
        /*00c4*/ 	.word	0x00000f10


	//   ....[18]....
        /*00c8*/ 	.word	0x00000f80


	//   ....[19]....
        /*00cc*/ 	.word	0x00000ff0


	//----- nvinfo : EIATTR_EXIT_INSTR_OFFSETS
	.align		4
.L_2467:
        /*00d0*/ 	.byte	0x04, 0x1c
        /*00d2*/ 	.short	(.L_2469 - .L_2468)


	//   ....[0]....
.L_2468:
        /*00d4*/ 	.word	0x00000070


	//   ....[1]....
        /*00d8*/ 	.word	0x00000bb0


	//----- nvinfo : EIATTR_MAX_THREADS
	.align		4
.L_2469:
        /*00dc*/ 	.byte	0x04, 0x05
        /*00de*/ 	.short	(.L_2471 - .L_2470)
.L_2470:
        /*00e0*/ 	.word	0x00000400
        /*00e4*/ 	.word	0x00000001
        /*00e8*/ 	.word	0x00000001


	//----- nvinfo : EIATTR_CRS_STACK_SIZE
	.align		4
.L_2471:
        /*00ec*/ 	.byte	0x04, 0x1e
        /*00ee*/ 	.short	(.L_2473 - .L_2472)
.L_2472:
        /*00f0*/ 	.word	0x00000000


	//----- nvinfo : EIATTR_CBANK_PARAM_SIZE
	.align		4
.L_2473:
        /*00f4*/ 	.byte	0x03, 0x19
        /*00f6*/ 	.short	0x0128


	//----- nvinfo : EIATTR_PARAM_CBANK
	.align		4
        /*00f8*/ 	.byte	0x04, 0x0a
        /*00fa*/ 	.short	(.L_2475 - .L_2474)
	.align		4
.L_2474:
        /*00fc*/ 	.word	index@(.nv.constant0._ZN10layer_norm22ln_bwd_finalize_kernelINS_22Kernel_traits_finalizeILj1536E13__nv_bfloat16S2_fS2_fjLb0ELj1024ELj4ENS_18Kernel_traits_baseILj1536ES2_S2_fS2_fjLj1024EEEEELb0ELb0EEEvNS_9BwdParamsE)
        /*0100*/ 	.short	0x0210
        /*0102*/ 	.short	0x0128


	//----- nvinfo : EIATTR_SW_WAR
	.align		4
.L_2475:
        /*0104*/ 	.byte	0x04, 0x36
        /*0106*/ 	.short	(.L_2477 - .L_2476)
.L_2476:
        /*0108*/ 	.word	0x00000008
.L_2477:


//--------------------- .nv.info._ZN10layer_norm13ln_bwd_kernelINS_13Kernel_traitsI13__nv_bfloat16S2_fS2_fjLj1536ELj1ELj1ELj4ELj8ENS_18Kernel_traits_baseILj1536ES2_S2_fS2_fjLj128EEEEELb1ELb0ELb1ELb0EEEvNS_9BwdParamsE --------------------------
	.section	.nv.info._ZN10layer_norm13ln_bwd_kernelINS_13Kernel_traitsI13__nv_bfloat16S2_fS2_fjLj1536ELj1ELj1ELj4ELj8ENS_18Kernel_traits_baseILj1536ES2_S2_fS2_fjLj128EEEEELb1ELb0ELb1ELb0EEEvNS_9BwdParamsE,"",@"SHT_CUDA_INFO"
	.sectionflags	@""
	.align	4


	//----- nvinfo : EIATTR_CUDA_API_VERSION
	.align		4
        /*0000*/ 	.byte	0x04, 0x37
        /*0002*/ 	.short	(.L_2479 - .L_2478)
.L_2478:
        /*0004*/ 	.word	0x00000082


	//----- nvinfo : EIATTR_KPARAM_INFO
	.align		4
.L_2479:
        /*0008*/ 	.byte	0x04, 0x17
        /*000a*/ 	.short	(.L_2481 - .L_2480)
.L_2480:
        /*000c*/ 	.word	0x00000000
        /*0010*/ 	.short	0x0000
        /*0012*/ 	.short	0x0000
        /*0014*/ 	.byte	0x00, 0xf0, 0xa1, 0x04


	//----- nvinfo : EIATTR_SPARSE_MMA_MASK
	.align		4
.L_2481:
        /*0018*/ 	.byte	0x03, 0x50
        /*001a*/ 	.short	0x0000


	//----- nvinfo : EIATTR_MAXREG_COUNT
	.align		4
        /*001c*/ 	.byte	0x03, 0x1b
        /*001e*/ 	.short	0x00ff


	//----- nvinfo : EIATTR_NUM_BARRIERS
	.align		4
        /*0020*/ 	.byte	0x02, 0x4c
        /*0022*/ 	.byte	0x01
	.zero		1


	//----- nvinfo : EIATTR_MERCURY_ISA_VERSION
	.align		4
        /*0024*/ 	.byte	0x03, 0x5f
        /*0026*/ 	.short	0x0101


	//----- nvinfo : EIATTR_COOP_GROUP_MASK_REGIDS
	.align		4
        /*0028*/ 	.byte	0x04, 0x29
        /*002a*/ 	.short	(.L_2483 - .L_2482)


	//   ....[0]....
.L_2482:
        /*002c*/ 	.word	0xffffffff


	//   ....[1]....
        /*0030*/ 	.word	0xffffffff


	//   ....[2]....
        /*0034*/ 	.word	0xffffffff


	//   ....[3]....
        /*0038*/ 	.word	0xffffffff


	//   ....[4]....
        /*003c*/ 	.word	0xffffffff


	//   ....[5]....
        /*0040*/ 	.word	0xffffffff


	//   ....[6]....
        /*0044*/ 	.word	0xffffffff


	//   ....[7]....
        /*0048*/ 	.word	0xffffffff


	//   ....[8]....
        /*004c*/ 	.word	0xffffffff


	//   ....[9]....
        /*0050*/ 	.word	0xffffffff


	//   ....[10]....
        /*0054*/ 	.word	0x05000067


	//   ....[11]....
        /*0058*/ 	.word	0x05000067


	//   ....[12]....
        /*005c*/ 	.word	0x05000067


	//   ....[13]....
        /*0060*/ 	.word	0x05000067


	//   ....[14]....
        /*0064*/ 	.word	0x05000067


	//   ....[15]....
        /*0068*/ 	.word	0x05000067


	//   ....[16]....
        /*006c*/ 	.word	0x05000067


	//   ....[17]....
        /*0070*/ 	.word	0x05000067


	//   ....[18]....
        /*0074*/ 	.word	0x05000067


	//   ....[19]....
        /*0078*/ 	.word	0x05000067


	//----- nvinfo : EIATTR_COOP_GROUP_INSTR_OFFSETS
	.align		4
.L_2483:
        /*007c*/ 	.byte	0x04, 0x28
        /*007e*/ 	.short	(.L_2485 - .L_2484)


	//   ....[0]....
.L_2484:
        /*0080*/ 	.word	0x00001440


	//   ....[1]....
        /*0084*/ 	.word	0x00001450


	//   ....[2]....
        /*0088*/ 	.word	0x00001480


	//   ....[3]....
        /*008c*/ 	.word	0x00001490


	//   ....[4]....
        /*0090*/ 	.word	0x000014c0


	//   ....[5]....
        /*0094*/ 	.word	0x000014d0


	//   ....[6]....
        /*0098*/ 	.word	0x00001500


	//   ....[7]....
        /*009c*/ 	.word	0x00001510


	//   ....[8]....
        /*00a0*/ 	.word	0x00001540


	//   ....[9]....
        /*00a4*/ 	.word	0x00001550


	//   ....[10]....
        /*00a8*/ 	.word	0x00002de0


	//   ....[11]....
        /*00ac*/ 	.word	0x00002e30


	//   ....[12]....
        /*00b0*/ 	.word	0x00002ea0


	//   ....[13]....
        /*00b4*/ 	.word	0x00002f00


	//   ....[14]....
        /*00b8*/ 	.word	0x00002f70


	//   ....[15]....
        /*00bc*/ 	.word	0x00002fd0


	//   ....[16]....
        /*00c0*/ 	.word	0x00003040


	//   ....[17]....
        /*00c4*/ 	.word	0x000030a0


	//   ....[18]....
        /*00c8*/ 	.word	0x00003110


	//   ....[19]....
        /*00cc*/ 	.word	0x00003160


	//----- nvinfo : EIATTR_EXIT_INSTR_OFFSETS
	.align		4
.L_2485:
        /*00d0*/ 	.byte	0x04, 0x1c
        /*00d2*/ 	.short	(.L_2487 - .L_2486)


	//   ....[0]....
.L_2486:
        /*00d4*/ 	.word	0x00002d00


	//   ....[1]....
        /*00d8*/ 	.word	0x00002d80


	//----- nvinfo : EIATTR_MAX_THREADS
	.align		4
.L_2487:
        /*00dc*/ 	.byte	0x04, 0x05
        /*00de*/ 	.short	(.L_2489 - .L_2488)
.L_2488:
        /*00e0*/ 	.word	0x00000080
        /*00e4*/ 	.word	0x00000001
        /*00e8*/ 	.word	0x00000001


	//----- nvinfo : EIATTR_CRS_STACK_SIZE
	.align		4
.L_2489:
        /*00ec*/ 	.byte	0x04, 0x1e
        /*00ee*/ 	.short	(.L_2491 - .L_2490)
.L_2490:
        /*00f0*/ 	.word	0x00000000


	//----- nvinfo : EIATTR_CBANK_PARAM_SIZE
	.align		4
.L_2491:
        /*00f4*/ 	.byte	0x03, 0x19
        /*00f6*/ 	.short	0x0128


	//----- nvinfo : EIATTR_PARAM_CBANK
	.align		4
        /*00f8*/ 	.byte	0x04, 0x0a
        /*00fa*/ 	.short	(.L_2493 - .L_2492)
	.align		4
.L_2492:
        /*00fc*/ 	.word	index@(.nv.constant0._ZN10layer_norm13ln_bwd_kernelINS_13Kernel_traitsI13__nv_bfloat16S2_fS2_fjLj1536ELj1ELj1ELj4ELj8ENS_18Kernel_traits_baseILj1536ES2_S2_fS2_fjLj128EEEEELb1ELb0ELb1ELb0EEEvNS_9BwdParamsE)
        /*0100*/ 	.short	0x0210
        /*0102*/ 	.short	0x0128


	//----- nvinfo : EIATTR_SW_WAR
	.align		4
.L_2493:
        /*0104*/ 	.byte	0x04, 0x36
        /*0106*/ 	.short	(.L_2495 - .L_2494)
.L_2494:
        /*0108*/ 	.word	0x00000008
.L_2495:


//--------------------- .nv.info._ZN10layer_norm22ln_bwd_finalize_kernelINS_22Kernel_traits_finalizeILj1536E13__nv_bfloat16S2_fS2_fjLb0ELj1024ELj4ENS_18Kernel_traits_baseILj1536ES2_S2_fS2_fjLj1024EEEEELb0ELb1EEEvNS_9BwdParamsE --------------------------
	.section	.nv.info._ZN10layer_norm22ln_bwd_finalize_kernelINS_22Kernel_traits_finalizeILj1536E13__nv_bfloat16S2_fS2_fjLb0ELj1024ELj4ENS_18Kernel_traits_baseILj1536ES2_S2_fS2_fjLj1024EEEEELb0ELb1EEEvNS_9BwdParamsE,"",@"SHT_CUDA_INFO"
	.sectionflags	@""
	.align	4


	//----- nvinfo : EIATTR_CUDA_API_VERSION
	.align		4
        /*0000*/ 	.byte	0x04, 0x37
        /*0002*/ 	.short	(.L_2497 - .L_2496)
.L_2496:
        /*0004*/ 	.word	0x00000082


	//----- nvinfo : EIATTR_KPARAM_INFO
	.align		4
.L_2497:
        /*0008*/ 	.byte	0x04, 0x17
        /*000a*/ 	.short	(.L_2499 - .L_2498)
.L_2498:
        /*000c*/ 	.word	0x00000000
        /*0010*/ 	.short	0x0000
        /*0012*/ 	.short	0x0000
        /*0014*/ 	.byte	0x00, 0xf0, 0xa1, 0x04


	//----- nvinfo : EIATTR_SPARSE_MMA_MASK
	.align		4
.L_2499:
        /*0018*/ 	.byte	0x03, 0x50
        /*001a*/ 	.short	0x0000


	//----- nvinfo : EIATTR_MAXREG_COUNT
	.align		4
        /*001c*/ 	.byte	0x03, 0x1b
        /*001e*/ 	.short	0x0040


	//----- nvinfo : EIATTR_NUM_BARRIERS
	.align		4
        /*0020*/ 	.byte	0x02, 0x4c
        /*0022*/ 	.byte	0x01
	.zero		1


	//----- nvinfo : EIATTR_MERCURY_ISA_VERSION
	.align		4
        /*0024*/ 	.byte	0x03, 0x5f
        /*0026*/ 	.short	0x0101


	//----- nvinfo : EIATTR_COOP_GROUP_MASK_REGIDS
	.align		4
        /*0028*/ 	.byte	0x04, 0x29
        /*002a*/ 	.short	(.L_2501 - .L_2500)


	//   ....[0]....
.L_2500:
        /*002c*/ 	.word	0xffffffff


	//   ....[1]....
        /*0030*/ 	.word	0xffffffff


	//   ....[2]....
        /*0034*/ 	.word	0xffffffff


	//   ....[3]....
        /*0038*/ 	.word	0xffffffff


	//   ....[4]....
        /*003c*/ 	.word	0xffffffff


	//   ....[5]....
        /*0040*/ 	.word	0xffffffff


	//   ....[6]....
        /*0044*/ 	.word	0xffffffff


	//   ....[7]....
        /*0048*/ 	.word	0xffffffff


	//   ....[8]....
        /*004c*/ 	.word	0xffffffff


	//   ....[9]....
        /*0050*/ 	.word	0xffffffff


	//   ....[10]....
        /*0054*/ 	.word	0x05000011


	//   ....[11]....
        /*0058*/ 	.word	0x05000011


	//   ....[12]....
        /*005c*/ 	.word	0x05000011


	//   ....[13]....
        /*0060*/ 	.word	0x05000011


	//   ....[14]....
        /*0064*/ 	.word	0x05000011


	//   ....[15]....
        /*0068*/ 	.word	0x05000011


	//   ....[16]....
        /*006c*/ 	.word	0x05000011


	//   ....[17]....
        /*0070*/ 	.word	0x05000011


	//   ....[18]....
        /*0074*/ 	.word	0x05000011


	//   ....[19]....
        /*0078*/ 	.word	0x05000011


	//----- nvinfo : EIATTR_COOP_GROUP_INSTR_OFFSETS
	.align		4
.L_2501:
        /*007c*/ 	.byte	0x04, 0x28
        /*007e*/ 	.short	(.L_2503 - .L_2502)


	//   ....[0]....
.L_2502:
        /*0080*/ 	.word	0x000008e0


	//   ....[1]....
        /*0084*/ 	.word	0x000008f0


	//   ....[2]....
        /*0088*/ 	.word	0x00000920


	//   ....[3]....
        /*008c*/ 	.word	0x00000930


	//   ....[4]....
        /*0090*/ 	.word	0x00000960


	//   ....[5]....
        /*0094*/ 	.word	0x00000970


	//   ....[6]....
        /*0098*/ 	.word	0x000009a0


	//   ....[7]....
        /*009c*/ 	.word	0x000009b0


	//   ....[8]....
        /*00a0*/ 	.word	0x000009e0


	//   ....[9]....
        /*00a4*/ 	.word	0x000009f0


	//   ....[10]....
        /*00a8*/ 	.word	0x00000bf0


	//   ....[11]....
        /*00ac*/ 	.word	0x00000c60


	//   ....[12]....
        /*00b0*/ 	.word	0x00000cd0


	//   ....[13]....
        /*00b4*/ 	.word	0x00000d40


	//   ....[14]....
        /*00b8*/ 	.word	0x00000db0


	//   ....[15]....
        /*00bc*/ 	.word	0x00000e10


	//   ....[16]....
        /*00c0*/ 	.word	0x00000e80


	//   ....[17]....
        /*00c4*/ 	.word	0x00000ef0


	//   ....[18]....
        /*00c8*/ 	.word	0x00000f60


	//   ....[19]....
        /*00cc*/ 	.word	0x00000fd0


	//----- nvinfo : EIATTR_EXIT_INSTR_OFFSETS
	.align		4
.L_2503:
        /*00d0*/ 	.byte	0x04, 0x1c
        /*00d2*/ 	.short	(.L_2505 - .L_2504)


	//   ....[0]....
.L_2504:
        /*00d4*/ 	.word	0x00000070


	//   ....[1]....
        /*00d8*/ 	.word	0x00000b90


	//----- nvinfo : EIATTR_MAX_THREADS
	.align		4
.L_2505:
        /*00dc*/ 	.byte	0x04, 0x05
        /*00de*/ 	.short	(.L_2507 - .L_2506)
.L_2506:
        /*00e0*/ 	.word	0x00000400
        /*00e4*/ 	.word	0x00000001
        /*00e8*/ 	.word	0x00000001


	//----- nvinfo : EIATTR_CRS_STACK_SIZE
	.align		4
.L_2507:
        /*00ec*/ 	.byte	0x04, 0x1e
        /*00ee*/ 	.short	(.L_2509 - .L_2508)
.L_2508:
        /*00f0*/ 	.word	0x00000000


	//----- nvinfo : EIATTR_CBANK_PARAM_SIZE
	.align		4
.L_2509:
        /*00f4*/ 	.byte	0x03, 0x19
        /*00f6*/ 	.short	0x0128


	//----- nvinfo : EIATTR_PARAM_CBANK
	.align		4
        /*00f8*/ 	.byte	0x04, 0x0a
        /*00fa*/ 	.short	(.L_2511 - .L_2510)
	.align		4
.L_2510:
        /*00fc*/ 	.word	index@(.nv.constant0._ZN10layer_norm22ln_bwd_finalize_kernelINS_22Kernel_traits_finalizeILj1536E13__nv_bfloat16S2_fS2_fjLb0ELj1024ELj4ENS_18Kernel_traits_baseILj1536ES2_S2_fS2_fjLj1024EEEEELb0ELb1EEEvNS_9BwdParamsE)
        /*0100*/ 	.short	0x0210
        /*0102*/ 	.short	0x0128


	//----- nvinfo : EIATTR_SW_WAR
	.align		4
.L_2511:
        /*0104*/ 	.byte	0x04, 0x36
        /*0106*/ 	.short	(.L_2513 - .L_2512)
.L_2512:
        /*0108*/ 	.word	0x00000008
.L_2513:


//--------------------- .nv.info._ZN10layer_norm13ln_bwd_kernelINS_13Kernel_traitsI13__nv_bfloat16S2_fS2_fjLj1536ELj1ELj1ELj4ELj8ENS_18Kernel_traits_baseILj1536ES2_S2_fS2_fjLj128EEEEELb1ELb0ELb1ELb1EEEvNS_9BwdParamsE --------------------------
	.section	.nv.info._ZN10layer_norm13ln_bwd_kernelINS_13Kernel_traitsI13__nv_bfloat16S2_fS2_fjLj1536ELj1ELj1ELj4ELj8ENS_18Kernel_traits_baseILj1536ES2_S2_fS2_fjLj128EEEEELb1ELb0ELb1ELb1EEEvNS_9BwdParamsE,"",@"SHT_CUDA_INFO"
	.sectionflags	@""
	.align	4


	//----- nvinfo : EIATTR_CUDA_API_VERSION
	.align		4
        /*0000*/ 	.byte	0x04, 0x37
        /*0002*/ 	.short	(.L_2515 - .L_2514)
.L_2514:
        /*0004*/ 	.word	0x00000082


	//----- nvinfo : EIATTR_KPARAM_INFO
	.align		4
.L_2515:
        /*0008*/ 	.byte	0x04, 0x17
        /*000a*/ 	.short	(.L_2517 - .L_2516)
.L_2516:
        /*000c*/ 	.word	0x00000000
        /*0010*/ 	.short	0x0000
        /*0012*/ 	.short	0x0000
        /*0014*/ 	.byte	0x00, 0xf0, 0xa1, 0x04


	//----- nvinfo : EIATTR_SPARSE_MMA_MASK
	.align		4
.L_2517:
        /*0018*/ 	.byte	0x03, 0x50
        /*001a*/ 	.short	0x0000


	//----- nvinfo : EIATTR_MAXREG_COUNT
	.align		4
        /*001c*/ 	.byte	0x03, 0x1b
        /*001e*/ 	.short	0x00ff


	//----- nvinfo : EIATTR_NUM_BARRIERS
	.align		4
        /*0020*/ 	.byte	0x02, 0x4c
        /*0022*/ 	.byte	0x01
	.zero		1


	//----- nvinfo : EIATTR_MERCURY_ISA_VERSION
	.align		4
        /*0024*/ 	.byte	0x03, 0x5f
        /*0026*/ 	.short	0x0101


	//----- nvinfo : EIATTR_COOP_GROUP_MASK_REGIDS
	.align		4
        /*0028*/ 	.byte	0x04, 0x29
        /*002a*/ 	.short	(.L_2519 - .L_2518)


	//   ....[0]....
.L_2518:
        /*002c*/ 	.word	0xffffffff


	//   ....[1]....
        /*0030*/ 	.word	0xffffffff


	//   ....[2]....
        /*0034*/ 	.word	0xffffffff


	//   ....[3]....
        /*0038*/ 	.word	0xffffffff


	//   ....[4]....
        /*003c*/ 	.word	0xffffffff


	//   ....[5]....
        /*0040*/ 	.word	0xffffffff


	//   ....[6]....
        /*0044*/ 	.word	0xffffffff


	//   ....[7]....
        /*0048*/ 	.word	0xffffffff


	//   ....[8]....
        /*004c*/ 	.word	0xffffffff


	//   ....[9]....
        /*0050*/ 	.word	0xffffffff


	//   ....[10]....
        /*0054*/ 	.word	0x05000068


	//   ....[11]....
        /*0058*/ 	.word	0x05000068


	//   ....[12]....
        /*005c*/ 	.word	0x05000068


	//   ....[13]....
        /*0060*/ 	.word	0x05000068


	//   ....[14]....
        /*0064*/ 	.word	0x05000068


	//   ....[15]....
        /*0068*/ 	.word	0x05000068


	//   ....[16]....
        /*006c*/ 	.word	0x05000068


	//   ....[17]....
        /*0070*/ 	.word	0x05000068


	//   ....[18]....
        /*0074*/ 	.word	0x05000068


	//   ....[19]....
        /*0078*/ 	.word	0x05000068


	//----- nvinfo : EIATTR_COOP_GROUP_INSTR_OFFSETS
	.align		4
.L_2519:
        /*007c*/ 	.byte	0x04, 0x28
        /*007e*/ 	.short	(.L_2521 - .L_2520)


	//   ....[0]....
.L_2520:
        /*0080*/ 	.word	0x00001190


	//   ....[1]....
        /*0084*/ 	.word	0x000011a0


	//   ....[2]....
        /*0088*/ 	.word	0x000011d0


	//   ....[3]....
        /*008c*/ 	.word	0x000011e0


	//   ....[4]....
        /*0090*/ 	.word	0x00001210


	//   ....[5]....
        /*0094*/ 	.word	0x00001220


	//   ....[6]....
        /*0098*/ 	.word	0x00001250


	//   ....[7]....
        /*009c*/ 	.word	0x00001260


	//   ....[8]....
        /*00a0*/ 	.word	0x00001290


	//   ....[9]....
        /*00a4*/ 	.word	0x000012a0


	//   ....[10]....
        /*00a8*/ 	.word	0x00002860


	//   ....[11]....
        /*00ac*/ 	.word	0x000028b0


	//   ....[12]....
        /*00b0*/ 	.word	0x00002920


	//   ....[13]....
        /*00b4*/ 	.word	0x00002980


	//   ....[14]....
        /*00b8*/ 	.word	0x000029f0


	//   ....[15]....
        /*00bc*/ 	.word	0x00002a50


	//   ....[16]....
        /*00c0*/ 	.word	0x00002ac0


	//   ....[17]....
        /*00c4*/ 	.word	0x00002b20


	//   ....[18]....
        /*00c8*/ 	.word	0x00002b90


	//   ....[19]....
        /*00cc*/ 	.word	0x00002bf0


	//----- nvinfo : EIATTR_EXIT_INSTR_OFFSETS
	.align		4
.L_2521:
        /*00d0*/ 	.byte	0x04, 0x1c
        /*00d2*/ 	.short	(.L_2523 - .L_2522)


	//   ....[0]....
.L_2522:
        /*00d4*/ 	.word	0x00002800


	//----- nvinfo : EIATTR_MAX_THREADS
	.align		4
.L_2523:
        /*00d8*/ 	.byte	0x04, 0x05
        /*00da*/ 	.short	(.L_2525 - .L_2524)
.L_2524:
        /*00dc*/ 	.word	0x00000080
        /*00e0*/ 	.word	0x00000001
        /*00e4*/ 	.word	0x00000001


	//----- nvinfo : EIATTR_CRS_STACK_SIZE
	.align		4
.L_2525:
        /*00e8*/ 	.byte	0x04, 0x1e
        /*00ea*/ 	.short	(.L_2527 - .L_2526)
.L_2526:
        /*00ec*/ 	.word	0x00000000


	//----- nvinfo : EIATTR_CBANK_PARAM_SIZE
	.align		4
.L_2527:
        /*00f0*/ 	.byte	0x03, 0x19
        /*00f2*/ 	.short	0x0128


	//----- nvinfo : EIATTR_PARAM_CBANK
	.align		4
        /*00f4*/ 	.byte	0x04, 0x0a
        /*00f6*/ 	.short	(.L_2529 - .L_2528)
	.align		4
.L_2528:
        /*00f8*/ 	.word	index@(.nv.constant0._ZN10layer_norm13ln_bwd_kernelINS_13Kernel_traitsI13__nv_bfloat16S2_fS2_fjLj1536ELj1ELj1ELj4ELj8ENS_18Kernel_traits_baseILj1536ES2_S2_fS2_fjLj128EEEEELb1ELb0ELb1ELb1EEEvNS_9BwdParamsE)
        /*00fc*/ 	.short	0x0210
        /*00fe*/ 	.short	0x0128


	//----- nvinfo : EIATTR_SW_WAR
	.align		4
.L_2529:
        /*0100*/ 	.byte	0x04, 0x36
        /*0102*/ 	.short	(.L_2531 - .L_2530)
.L_2530:
        /*0104*/ 	.word	0x00000008
.L_2531:


//--------------------- .nv.info._ZN10layer_norm13ln_bwd_kernelINS_13Kernel_traitsI13__nv_bfloat16S2_fS2_fjLj1536ELj1ELj1ELj4ELj8ENS_18Kernel_traits_baseILj1536ES2_S2_fS2_fjLj128EEEEELb1ELb1ELb0ELb0EEEvNS_9BwdParamsE --------------------------
	.section	.nv.info._ZN10layer_norm13ln_bwd_kernelINS_13Kernel_traitsI13__nv_bfloat16S2_fS2_fjLj1536ELj1ELj1ELj4ELj8ENS_18Kernel_traits_baseILj1536ES2_S2_fS2_fjLj128EEEEELb1ELb1ELb0ELb0EEEvNS_9BwdParamsE,"",@"SHT_CUDA_INFO"
	.sectionflags	@""
	.align	4


	//----- nvinfo : EIATTR_CUDA_API_VERSION
	.align		4
        /*0000*/ 	.byte	0x04, 0x37
        /*0002*/ 	.short	(.L_2533 - .L_2532)
.L_2532:
        /*0004*/ 	.word	0x00000082


	//----- nvinfo : EIATTR_KPARAM_INFO
	.align		4
.L_2533:
        /*0008*/ 	.byte	0x04, 0x17
        /*000a*/ 	.short	(.L_2535 - .L_2534)
.L_2534:
        /*000c*/ 	.word	0x00000000
        /*0010*/ 	.short	0x0000
        /*0012*/ 	.short	0x0000
        /*0014*/ 	.byte	0x00, 0xf0, 0xa1, 0x04


	//----- nvinfo : EIATTR_SPARSE_MMA_MASK
	.align		4
.L_2535:
        /*0018*/ 	.byte	0x03, 0x50
        /*001a*/ 	.short	0x0000


	//----- nvinfo : EIATTR_MAXREG_COUNT
	.align		4
        /*001c*/ 	.byte	0x03, 0x1b
        /*001e*/ 	.short	0x00ff


	//----- nvinfo : EIATTR_NUM_BARRIERS
	.align		4
        /*0020*/ 	.byte	0x02, 0x4c
        /*0022*/ 	.byte	0x01
	.zero		1


	//----- nvinfo : EIATTR_MERCURY_ISA_VERSION
	.align		4
        /*0024*/ 	.byte	0x03, 0x5f
        /*0026*/ 	.short	0x0101


	//----- nvinfo : EIATTR_COOP_GROUP_MASK_REGIDS
	.align		4
        /*0028*/ 	.byte	0x04, 0x29
        /*002a*/ 	.short	(.L_2537 - .L_2536)


	//   ....[0]....
.L_2536:
        /*002c*/ 	.word	0xffffffff


	//   ....[1]....
        /*0030*/ 	.word	0xffffffff


	//   ....[2]....
        /*0034*/ 	.word	0xffffffff


	//   ....[3]....
        /*0038*/ 	.word	0xffffffff


	//   ....[4]....
        /*003c*/ 	.word	0xffffffff


	//   ....[5]....
        /*0040*/ 	.word	0xffffffff


	//   ....[6]....
        /*0044*/ 	.word	0xffffffff


	//   ....[7]....
        /*0048*/ 	.word	0xffffffff


	//   ....[8]....
        /*004c*/ 	.word	0xffffffff


	//   ....[9]....
        /*0050*/ 	.word	0xffffffff


	//   ....[10]....
        /*0054*/ 	.word	0x05000047


	//   ....[11]....
        /*0058*/ 	.word	0x05000047


	//   ....[12]....
        /*005c*/ 	.word	0x05000047


	//   ....[13]....
        /*0060*/ 	.word	0x05000047


	//   ....[14]....
        /*0064*/ 	.word	0x05000047


	//   ....[15]....
        /*0068*/ 	.word	0x05000047


	//   ....[16]....
        /*006c*/ 	.word	0x05000047


	//   ....[17]....
        /*0070*/ 	.word	0x05000047


	//   ....[18]....
        /*0074*/ 	.word	0x05000047


	//   ....[19]....
        /*0078*/ 	.word	0x05000047


	//----- nvinfo : EIATTR_COOP_GROUP_INSTR_OFFSETS
	.align		4
.L_2537:
        /*007c*/ 	.byte	0x04, 0x28
        /*007e*/ 	.short	(.L_2539 - .L_2538)


	//   ....[0]....
.L_2538:
        /*0080*/ 	.word	0x00001360


	//   ....[1]....
        /*0084*/ 	.word	0x00001370


	//   ....[2]....
        /*0088*/ 	.word	0x000013a0


	//   ....[3]....
        /*008c*/ 	.word	0x000013b0


	//   ....[4]....
        /*0090*/ 	.word	0x000013e0


	//   ....[5]....
        /*0094*/ 	.word	0x000013f0


	//   ....[6]....
        /*0098*/ 	.word	0x00001420


	//   ....[7]....
        /*009c*/ 	.word	0x00001430


	//   ....[8]....
        /*00a0*/ 	.word	0x00001460


	//   ....[9]....
        /*00a4*/ 	.word	0x00001470


	//   ....[10]....
        /*00a8*/ 	.word	0x000029f0


	//   ....[11]....
        /*00ac*/ 	.word	0x00002a40


	//   ....[12]....
        /*00b0*/ 	.word	0x00002aa0


	//   ....[13]....
        /*00b4*/ 	.word	0x00002b00


	//   ....[14]....
        /*00b8*/ 	.word	0x00002b60


	//   ....[15]....
        /*00bc*/ 	.word	0x00002bc0


	//   ....[16]....
        /*00c0*/ 	.word	0x00002c20


	//   ....[17]....
        /*00c4*/ 	.word	0x00002c80


	//   ....[18]....
        /*00c8*/ 	.word	0x00002ce0


	//   ....[19]....
        /*00cc*/ 	.word	0x00002d40


	//----- nvinfo : EIATTR_EXIT_INSTR_OFFSETS
	.align		4
.L_2539:
        /*00d0*/ 	.byte	0x04, 0x1c
        /*00d2*/ 	.short	(.L_2541 - .L_2540)


	//   ....[0]....
.L_2540:
        /*00d4*/ 	.word	0x000028f0


	//   ....[1]....
        /*00d8*/ 	.word	0x00002990


	//----- nvinfo : EIATTR_MAX_THREADS
	.align		4
.L_2541:
        /*00dc*/ 	.byte	0x04, 0x05
        /*00de*/ 	.short	(.L_2543 - .L_2542)
.L_2542:
        /*00e0*/ 	.word	0x00000080
        /*00e4*/ 	.word	0x00000001
        /*00e8*/ 	.word	0x00000001


	//----- nvinfo : EIATTR_CRS_STACK_SIZE
	.align		4
.L_2543:
        /*00ec*/ 	.byte	0x04, 0x1e
        /*00ee*/ 	.short	(.L_2545 - .L_2544)
.L_2544:
        /*00f0*/ 	.word	0x00000000


	//----- nvinfo : EIATTR_CBANK_PARAM_SIZE
	.align		4
.L_2545:
        /*00f4*/ 	.byte	0x03, 0x19
        /*00f6*/ 	.short	0x0128


	//----- nvinfo : EIATTR_PARAM_CBANK
	.align		4
        /*00f8*/ 	.byte	0x04, 0x0a
        /*00fa*/ 	.short	(.L_2547 - .L_2546)
	.align		4
.L_2546:
        /*00fc*/ 	.word	index@(.nv.constant0._ZN10layer_norm13ln_bwd_kernelINS_13Kernel_traitsI13__nv_bfloat16S2_fS2_fjLj1536ELj1ELj1ELj4ELj8ENS_18Kernel_traits_baseILj1536ES2_S2_fS2_fjLj128EEEEELb1ELb1ELb0ELb0EEEvNS_9BwdParamsE)
        /*0100*/ 	.short	0x0210
        /*0102*/ 	.short	0x0128


	//----- nvinfo : EIATTR_SW_WAR
	.align		4
.L_2547:
        /*0104*/ 	.byte	0x04, 0x36
        /*0106*/ 	.short	(.L_2549 - .L_2548)
.L_2548:
        /*0108*/ 	.word	0x00000008
.L_2549:


//--------------------- .nv.info._ZN10layer_norm13ln_bwd_kernelINS_13Kernel_traitsI13__nv_bfloat16S2_fS2_fjLj1536ELj1ELj1ELj4ELj8ENS_18Kernel_traits_baseILj1536ES2_S2_fS2_fjLj128EEEEELb1ELb1ELb0ELb1EEEvNS_9BwdParamsE --------------------------
	.section	.nv.info._ZN10layer_norm13ln_bwd_kernelINS_13Kernel_traitsI13__nv_bfloat16S2_fS2_fjLj1536ELj1ELj1ELj4ELj8ENS_18Kernel_traits_baseILj1536ES2_S2_fS2_fjLj128EEEEELb1ELb1ELb0ELb1EEEvNS_9BwdParamsE,"",@"SHT_CUDA_INFO"
	.sectionflags	@""
	.align	4


	//----- nvinfo : EIATTR_CUDA_API_VERSION
	.align		4
        /*0000*/ 	.byte	0x04, 0x37
        /*0002*/ 	.short	(.L_2551 - .L_2550)
.L_2550:
        /*0004*/ 	.word	0x00000082


	//----- nvinfo : EIATTR_KPARAM_INFO
	.align		4
.L_2551:
        /*0008*/ 	.byte	0x04, 0x17
        /*000a*/ 	.short	(.L_2553 - .L_2552)
.L_2552:
        /*000c*/ 	.word	0x00000000
        /*0010*/ 	.short	0x0000
        /*0012*/ 	.short	0x0000
        /*0014*/ 	.byte	0x00, 0xf0, 0xa1, 0x04


	//----- nvinfo : EIATTR_SPARSE_MMA_MASK
	.align		4
.L_2553:
        /*0018*/ 	.byte	0x03, 0x50
        /*001a*/ 	.short	0x0000


	//----- nvinfo : EIATTR_MAXREG_COUNT
	.align		4
        /*001c*/ 	.byte	0x03, 0x1b
        /*001e*/ 	.short	0x00ff


	//----- nvinfo : EIATTR_NUM_BARRIERS
	.align		4
        /*0020*/ 	.byte	0x02, 0x4c
        /*0022*/ 	.byte	0x01
	.zero		1


	//----- nvinfo : EIATTR_MERCURY_ISA_VERSION
	.align		4
        /*0024*/ 	.byte	0x03, 0x5f
        /*0026*/ 	.short	0x0101


	//----- nvinfo : EIATTR_COOP_GROUP_MASK_REGIDS
	.align		4
        /*0028*/ 	.byte	0x04, 0x29
        /*002a*/ 	.short	(.L_2555 - .L_2554)


	//   ....[0]....
.L_2554:
        /*002c*/ 	.word	0xffffffff


	//   ....[1]....
        /*0030*/ 	.word	0xffffffff


	//   ....[2]....
        /*0034*/ 	.word	0xffffffff


	//   ....[3]....
        /*0038*/ 	.word	0xffffffff


	//   ....[4]....
        /*003c*/ 	.word	0xffffffff


	//   ....[5]....
        /*0040*/ 	.word	0xffffffff


	//   ....[6]....
        /*0044*/ 	.word	0xffffffff


	//   ....[7]....
        /*0048*/ 	.word	0xffffffff


	//   ....[8]....
        /*004c*/ 	.word	0xffffffff


	//   ....[9]....
        /*0050*/ 	.word	0xffffffff


	//   ....[10]....
        /*0054*/ 	.word	0x0500002f


	//   ....[11]....
        /*0058*/ 	.word	0x0500002f


	//   ....[12]....
        /*005c*/ 	.word	0x0500002f


	//   ....[13]....
        /*0060*/ 	.word	0x0500002f


	//   ....[14]....
        /*0064*/ 	.word	0x0500002f


	//   ....[15]....
        /*0068*/ 	.word	0x0500002f


	//   ....[16]....
        /*006c*/ 	.word	0x0500002f


	//   ....[17]....
        /*0070*/ 	.word	0x0500002f


	//   ....[18]....
        /*0074*/ 	.word	0x0500002f


	//   ....[19]....
        /*0078*/ 	.word	0x0500002f


	//----- nvinfo : EIATTR_COOP_GROUP_INSTR_OFFSETS
	.align		4
.L_2555:
        /*007c*/ 	.byte	0x04, 0x28
        /*007e*/ 	.short	(.L_2557 - .L_2556)


	//   ....[0]....
.L_2556:
        /*0080*/ 	.word	0x00001150


	//   ....[1]....
        /*0084*/ 	.word	0x00001160


	//   ....[2]....
        /*0088*/ 	.word	0x00001190


	//   ....[3]....
        /*008c*/ 	.word	0x000011a0


	//   ....[4]....
        /*0090*/ 	.word	0x000011d0


	//   ....[5]....
        /*0094*/ 	.word	0x000011e0


	//   ....[6]....
        /*0098*/ 	.word	0x00001210


	//   ....[7]....
        /*009c*/ 	.word	0x00001220


	//   ....[8]....
        /*00a0*/ 	.word	0x00001250


	//   ....[9]....
        /*00a4*/ 	.word	0x00001260


	//   ....[10]....
        /*00a8*/ 	.word	0x00002690


	//   ....[11]....
        /*00ac*/ 	.word	0x000026e0


	//   ....[12]....
        /*00b0*/ 	.word	0x00002740


	//   ....[13]....
        /*00b4*/ 	.word	0x000027a0


	//   ....[14]....
        /*00b8*/ 	.word	0x00002800


	//   ....[15]....
        /*00bc*/ 	.word	0x00002860


	//   ....[16]....
        /*00c0*/ 	.word	0x000028c0


	//   ....[17]....
        /*00c4*/ 	.word	0x00002920


	//   ....[18]....
        /*00c8*/ 	.word	0x00002980


	//   ....[19]....
        /*00cc*/ 	.word	0x000029e0


	//----- nvinfo : EIATTR_EXIT_INSTR_OFFSETS
	.align		4
.L_2557:
        /*00d0*/ 	.byte	0x04, 0x1c
        /*00d2*/ 	.short	(.L_2559 - .L_2558)


	//   ....[0]....
.L_2558:
        /*00d4*/ 	.word	0x00002640


	//----- nvinfo : EIATTR_MAX_THREADS
	.align		4
.L_2559:
        /*00d8*/ 	.byte	0x04, 0x05
        /*00da*/ 	.short	(.L_2561 - .L_2560)
.L_2560:
        /*00dc*/ 	.word	0x00000080
        /*00e0*/ 	.word	0x00000001
        /*00e4*/ 	.word	0x00000001


	//----- nvinfo : EIATTR_CRS_STACK_SIZE
	.align		4
.L_2561:
        /*00e8*/ 	.byte	0x04, 0x1e
        /*00ea*/ 	.short	(.L_2563 - .L_2562)
.L_2562:
        /*00ec*/ 	.word	0x00000000


	//----- nvinfo : EIATTR_CBANK_PARAM_SIZE
	.align		4
.L_2563:
        /*00f0*/ 	.byte	0x03, 0x19
        /*00f2*/ 	.short	0x0128


	//----- nvinfo : EIATTR_PARAM_CBANK
	.align		4
        /*00f4*/ 	.byte	0x04, 0x0a
        /*00f6*/ 	.short	(.L_2565 - .L_2564)
	.align		4
.L_2564:
        /*00f8*/ 	.word	index@(.nv.constant0._ZN10layer_norm13ln_bwd_kernelINS_13Kernel_traitsI13__nv_bfloat16S2_fS2_fjLj1536ELj1ELj1ELj4ELj8ENS_18Kernel_traits_baseILj1536ES2_S2_fS2_fjLj128EEEEELb1ELb1ELb0ELb1EEEvNS_9BwdParamsE)
        /*00fc*/ 	.short	0x0210
        /*00fe*/ 	.short	0x0128


	//----- nvinfo : EIATTR_SW_WAR
	.align		4
.L_2565:
        /*0100*/ 	.byte	0x04, 0x36
        /*0102*/ 	.short	(.L_2567 - .L_2566)
.L_2566:
        /*0104*/ 	.word	0x00000008
.L_2567:


//--------------------- .nv.info._ZN10layer_norm22ln_bwd_finalize_kernelINS_22Kernel_traits_finalizeILj1536E13__nv_bfloat16S2_fS2_fjLb1ELj1024ELj4ENS_18Kernel_traits_baseILj1536ES2_S2_fS2_fjLj1024EEEEELb1ELb0EEEvNS_9BwdParamsE --------------------------
	.section	.nv.info._ZN10layer_norm22ln_bwd_finalize_kernelINS_22Kernel_traits_finalizeILj1536E13__nv_bfloat16S2_fS2_fjLb1ELj1024ELj4ENS_18Kernel_traits_baseILj1536ES2_S2_fS2_fjLj1024EEEEELb1ELb0EEEvNS_9BwdParamsE,"",@"SHT_CUDA_INFO"
	.sectionflags	@""
	.align	4


	//----- nvinfo : EIATTR_CUDA_API_VERSION
	.align		4
        /*0000*/ 	.byte	0x04, 0x37
        /*0002*/ 	.short	(.L_2569 - .L_2568)
.L_2568:
        /*0004*/ 	.word	0x00000082


	//----- nvinfo : EIATTR_KPARAM_INFO
	.align		4
.L_2569:
        /*0008*/ 	.byte	0x04, 0x17
        /*000a*/ 	.short	(.L_2571 - .L_2570)
.L_2570:
        /*000c*/ 	.word	0x00000000
        /*0010*/ 	.short	0x0000
        /*0012*/ 	.short	0x0000
        /*0014*/ 	.byte	0x00, 0xf0, 0xa1, 0x04


	//----- nvinfo : EIATTR_SPARSE_MMA_MASK
	.align		4
.L_2571:
        /*0018*/ 	.byte	0x03, 0x50
        /*001a*/ 	.short	0x0000


	//----- nvinfo : EIATTR_MAXREG_COUNT
	.align		4
        /*001c*/ 	.byte	0x03, 0x1b
        /*001e*/ 	.short	0x0040


	//----- nvinfo : EIATTR_NUM_BARRIERS
	.align		4
        /*0020*/ 	.byte	0x02, 0x4c
        /*0022*/ 	.byte	0x01
	.zero		1


	//----- nvinfo : EIATTR_MERCURY_ISA_VERSION
	.align		4
        /*0024*/ 	.byte	0x03, 0x5f
        /*0026*/ 	.short	0x0101


	//----- nvinfo : EIATTR_COOP_GROUP_MASK_REGIDS
	.align		4
        /*0028*/ 	.byte	0x04, 0x29
        /*002a*/ 	.short	(.L_2573 - .L_2572)


	//   ....[0]....
.L_2572:
        /*002c*/ 	.word	0xffffffff


	//   ....[1]....
        /*0030*/ 	.word	0xffffffff


	//   ....[2]....
        /*0034*/ 	.word	0xffffffff


	//   ....[3]....
        /*0038*/ 	.word	0xffffffff


	//   ....[4]....
        /*003c*/ 	.word	0xffffffff


	//   ....[5]....
        /*0040*/ 	.word	0xffffffff


	//   ....[6]....
        /*0044*/ 	.word	0xffffffff


	//   ....[7]....
        /*0048*/ 	.word	0xffffffff


	//   ....[8]....
        /*004c*/ 	.word	0xffffffff


	//   ....[9]....
        /*0050*/ 	.word	0xffffffff


	//   ....[10]....
        /*0054*/ 	.word	0xffffffff


	//   ....[11]....
        /*0058*/ 	.word	0xffffffff


	//   ....[12]....
        /*005c*/ 	.word	0xffffffff


	//   ....[13]....
        /*0060*/ 	.word	0xffffffff


	//   ....[14]....
        /*0064*/ 	.word	0xffffffff


	//   ....[15]....
        /*0068*/ 	.word	0x05000014


	//   ....[16]....
        /*006c*/ 	.word	0x05000014


	//   ....[17]....
        /*0070*/ 	.word	0x05000014


	//   ....[18]....
        /*0074*/ 	.word	0x05000014


	//   ....[19]....
        /*0078*/ 	.word	0x05000014


	//   ....[20]....
        /*007c*/ 	.word	0x05000014


	//   ....[21]....
        /*0080*/ 	.word	0x05000014


	//   ....[22]....
        /*0084*/ 	.word	0x05000014


	//   ....[23]....
        /*0088*/ 	.word	0x05000014


	//   ....[24]....
        /*008c*/ 	.word	0x05000014


	//   ....[25]....
        /*0090*/ 	.word	0x05000014


	//   ....[26]....
        /*0094*/ 	.word	0x05000014


	//   ....[27]....
        /*0098*/ 	.word	0x05000014


	//   ....[28]....
        /*009c*/ 	.word	0x05000014


	//   ....[29]....
        /*00a0*/ 	.word	0x05000014


	//----- nvinfo : EIATTR_COOP_GROUP_INSTR_OFFSETS
	.align		4
.L_2573:
        /*00a4*/ 	.byte	0x04, 0x28
        /*00a6*/ 	.short	(.L_2575 - .L_2574)


	//   ....[0]....
.L_2574:
        /*00a8*/ 	.word	0x00000ad0


	//   ....[1]....
        /*00ac*/ 	.word	0x00000ae0


	//   ....[2]....
        /*00b0*/ 	.word	0x00000af0


	//   ....[3]....
        /*00b4*/ 	.word	0x00000b20


	//   ....[4]....
        /*00b8*/ 	.word	0x00000b40


	//   ....[5]....
        /*00bc*/ 	.word	0x00000b50


	//   ....[6]....
        /*00c0*/ 	.word	0x00000b90


	//   ....[7]....
        /*00c4*/ 	.word	0x00000ba0


	//   ....[8]....
        /*00c8*/ 	.word	0x00000bb0


	//   ....[9]....
        /*00cc*/ 	.word	0x00000be0


	//   ....[10]....
        /*00d0*/ 	.word	0x00000c00


	//   ....[11]....
        /*00d4*/ 	.word	0x00000c10


	//   ....[12]....
        /*00d8*/ 	.word	0x00000c40


	//   ....[13]....
        /*00dc*/ 	.word	0x00000c60


	//   ....[14]....
        /*00e0*/ 	.word	0x00000c70


	//   ....[15]....
        /*00e4*/ 	.word	0x00000f20


	//   ....[16]....
        /*00e8*/ 	.word	0x00000f90


	//   ....[17]....
        /*00ec*/ 	.word	0x00001000


	//   ....[18]....
        /*00f0*/ 	.word	0x00001070


	//   ....[19]....
        /*00f4*/ 	.word	0x000010e0


	//   ....[20]....
        /*00f8*/ 	.word	0x00001140


	//   ....[21]....
        /*00fc*/ 	.word	0x000011b0


	//   ....[22]....
        /*0100*/ 	.word	0x00001220


	//   ....[23]....
        /*0104*/ 	.word	0x00001290


	//   ....[24]....
        /*0108*/ 	.word	0x00001300


	//   ....[25]....
        /*010c*/ 	.word	0x00001360


	//   ....[26]....
        /*0110*/ 	.word	0x000013d0


	//   ....[27]....
        /*0114*/ 	.word	0x00001440


	//   ....[28]....
        /*0118*/ 	.word	0x000014b0


	//   ....[29]....
        /*011c*/ 	.word	0x00001520


	//----- nvinfo : EIATTR_EXIT_INSTR_OFFSETS
	.align		4
.L_2575:
        /*0120*/ 	.byte	0x04, 0x1c
        /*0122*/ 	.short	(.L_2577 - .L_2576)


	//   ....[0]....
.L_2576:
        /*0124*/ 	.word	0x00000070


	//   ....[1]....
        /*0128*/ 	.word	0x00000ec0


	//----- nvinfo : EIATTR_MAX_THREADS
	.align		4
.L_2577:
        /*012c*/ 	.byte	0x04, 0x05
        /*012e*/ 	.short	(.L_2579 - .L_2578)
.L_2578:
        /*0130*/ 	.word	0x00000400
        /*0134*/ 	.word	0x00000001
        /*0138*/ 	.word	0x00000001


	//----- nvinfo : EIATTR_CRS_STACK_SIZE
	.align		4
.L_2579:
        /*013c*/ 	.byte	0x04, 0x1e
        /*013e*/ 	.short	(.L_2581 - .L_2580)
.L_2580:
        /*0140*/ 	.word	0x00000000


	//----- nvinfo : EIATTR_CBANK_PARAM_SIZE
	.align		4
.L_2581:
        /*0144*/ 	.byte	0x03, 0x19
        /*0146*/ 	.short	0x0128


	//----- nvinfo : EIATTR_PARAM_CBANK
	.align		4
        /*0148*/ 	.byte	0x04, 0x0a
        /*014a*/ 	.short	(.L_2583 - .L_2582)
	.align		4
.L_2582:
        /*014c*/ 	.word	index@(.nv.constant0._ZN10layer_norm22ln_bwd_finalize_kernelINS_22Kernel_traits_finalizeILj1536E13__nv_bfloat16S2_fS2_fjLb1ELj1024ELj4ENS_18Kernel_traits_baseILj1536ES2_S2_fS2_fjLj1024EEEEELb1ELb0EEEvNS_9BwdParamsE)
        /*0150*/ 	.short	0x0210
        /*0152*/ 	.short	0x0128


	//----- nvinfo : EIATTR_SW_WAR
	.align		4
.L_2583:
        /*0154*/ 	.byte	0x04, 0x36
        /*0156*/ 	.short	(.L_2585 - .L_2584)
.L_2584:
        /*0158*/ 	.word	0x00000008
.L_2585:


//--------------------- .nv.info._ZN10layer_norm13ln_bwd_kernelINS_13Kernel_traitsI13__nv_bfloat16S2_fS2_fjLj1536ELj1ELj1ELj4ELj8ENS_18Kernel_traits_baseILj1536ES2_S2_fS2_fjLj128EEEEELb1ELb1ELb1ELb0EEEvNS_9BwdParamsE --------------------------
	.section	.nv.info._ZN10layer_norm13ln_bwd_kernelINS_13Kernel_traitsI13__nv_bfloat16S2_fS2_fjLj1536ELj1ELj1ELj4ELj8ENS_18Kernel_traits_baseILj1536ES2_S2_fS2_fjLj128EEEEELb1ELb1ELb1ELb0EEEvNS_9BwdParamsE,"",@"SHT_CUDA_INFO"
	.sectionflags	@""
	.align	4


	//----- nvinfo : EIATTR_CUDA_API_VERSION
	.align		4
        /*0000*/ 	.byte	0x04, 0x37
        /*0002*/ 	.short	(.L_2587 - .L_2586)
.L_2586:
        /*0004*/ 	.word	0x00000082


	//----- nvinfo : EIATTR_KPARAM_INFO
	.align		4
.L_2587:
        /*0008*/ 	.byte	0x04, 0x17
        /*000a*/ 	.short	(.L_2589 - .L_2588)
.L_2588:
        /*000c*/ 	.word	0x00000000
        /*0010*/ 	.short	0x0000
        /*0012*/ 	.short	0x0000
        /*0014*/ 	.byte	0x00, 0xf0, 0xa1, 0x04


	//----- nvinfo : EIATTR_SPARSE_MMA_MASK
	.align		4
.L_2589:
        /*0018*/ 	.byte	0x03, 0x50
        /*001a*/ 	.short	0x0000


	//----- nvinfo : EIATTR_MAXREG_COUNT
	.align		4
        /*001c*/ 	.byte	0x03, 0x1b
        /*001e*/ 	.short	0x00ff


	//----- nvinfo : EIATTR_NUM_BARRIERS
	.align		4
        /*0020*/ 	.byte	0x02, 0x4c
        /*0022*/ 	.byte	0x01
	.zero		1


	//----- nvinfo : EIATTR_MERCURY_ISA_VERSION
	.align		4
        /*0024*/ 	.byte	0x03, 0x5f
        /*0026*/ 	.short	0x0101


	//----- nvinfo : EIATTR_COOP_GROUP_MASK_REGIDS
	.align		4
        /*0028*/ 	.byte	0x04, 0x29
        /*002a*/ 	.short	(.L_2591 - .L_2590)


	//   ....[0]....
.L_2590:
        /*002c*/ 	.word	0xffffffff


	//   ....[1]....
        /*0030*/ 	.word	0xffffffff


	//   ....[2]....
        /*0034*/ 	.word	0xffffffff


	//   ....[3]....
        /*0038*/ 	.word	0xffffffff


	//   ....[4]....
        /*003c*/ 	.word	0xffffffff


	//   ....[5]....
        /*0040*/ 	.word	0xffffffff


	//   ....[6]....
        /*0044*/ 	.word	0xffffffff


	//   ....[7]....
        /*0048*/ 	.word	0xffffffff


	//   ....[8]....
        /*004c*/ 	.word	0xffffffff


	//   ....[9]....
        /*0050*/ 	.word	0xffffffff


	//   ....[10]....
        /*0054*/ 	.word	0x05000084


	//   ....[11]....
        /*0058*/ 	.word	0x05000084


	//   ....[12]....
        /*005c*/ 	.word	0x05000084


	//   ....[13]....
        /*0060*/ 	.word	0x05000084


	//   ....[14]....
        /*0064*/ 	.word	0x05000084


	//   ....[15]....
        /*0068*/ 	.word	0x05000084


	//   ....[16]....
        /*006c*/ 	.word	0x05000084


	//   ....[17]....
        /*0070*/ 	.word	0x05000084


	//   ....[18]....
        /*0074*/ 	.word	0x05000084


	//   ....[19]....
        /*0078*/ 	.word	0x05000084


	//----- nvinfo : EIATTR_COOP_GROUP_INSTR_OFFSETS
	.align		4
.L_2591:
        /*007c*/ 	.byte	0x04, 0x28
        /*007e*/ 	.short	(.L_2593 - .L_2592)


	//   ....[0]....
.L_2592:
        /*0080*/ 	.word	0x000016d0


	//   ....[1]....
        /*0084*/ 	.word	0x000016e0


	//   ....[2]....
        /*0088*/ 	.word	0x00001710


	//   ....[3]....
        /*008c*/ 	.word	0x00001720


	//   ....[4]....
        /*0090*/ 	.word	0x00001750


	//   ....[5]....
        /*0094*/ 	.word	0x00001760


	//   ....[6]....
        /*0098*/ 	.word	0x00001790


	//   ....[7]....
        /*009c*/ 	.word	0x000017a0


	//   ....[8]....
        /*00a0*/ 	.word	0x000017d0


	//   ....[9]....
        /*00a4*/ 	.word	0x000017e0


	//   ....[10]....
        /*00a8*/ 	.word	0x000037b0


	//   ....[11]....
        /*00ac*/ 	.word	0x00003800


	//   ....[12]....
        /*00b0*/ 	.word	0x00003870


	//   ....[13]....
        /*00b4*/ 	.word	0x000038d0


	//   ....[14]....
        /*00b8*/ 	.word	0x00003940


	//   ....[15]....
        /*00bc*/ 	.word	0x000039a0


	//   ....[16]....
        /*00c0*/ 	.word	0x00003a10


	//   ....[17]....
        /*00c4*/ 	.word	0x00003a70


	//   ....[18]....
        /*00c8*/ 	.word	0x00003ae0


	//   ....[19]....
        /*00cc*/ 	.word	0x00003b40


	//----- nvinfo : EIATTR_EXIT_INSTR_OFFSETS
	.align		4
.L_2593:
        /*00d0*/ 	.byte	0x04, 0x1c
        /*00d2*/ 	.short	(.L_2595 - .L_2594)


	//   ....[0]....
.L_2594:
        /*00d4*/ 	.word	0x000036b0


	//   ....[1]....
        /*00d8*/ 	.word	0x00003750


	//----- nvinfo : EIATTR_MAX_THREADS
	.align		4
.L_2595:
        /*00dc*/ 	.byte	0x04, 0x05
        /*00de*/ 	.short	(.L_2597 - .L_2596)
.L_2596:
        /*00e0*/ 	.word	0x00000080
        /*00e4*/ 	.word	0x00000001
        /*00e8*/ 	.word	0x00000001


	//----- nvinfo : EIATTR_CRS_STACK_SIZE
	.align		4
.L_2597:
        /*00ec*/ 	.byte	0x04, 0x1e
        /*00ee*/ 	.short	(.L_2599 - .L_2598)
.L_2598:
        /*00f0*/ 	.word	0x00000000


	//----- nvinfo : EIATTR_CBANK_PARAM_SIZE
	.align		4
.L_2599:
        /*00f4*/ 	.byte	0x03, 0x19
        /*00f6*/ 	.short	0x0128


	//----- nvinfo : EIATTR_PARAM_CBANK
	.align		4
        /*00f8*/ 	.byte	0x04, 0x0a
        /*00fa*/ 	.short	(.L_2601 - .L_2600)
	.align		4
.L_2600:
        /*00fc*/ 	.word	index@(.nv.constant0._ZN10layer_norm13ln_bwd_kernelINS_13Kernel_traitsI13__nv_bfloat16S2_fS2_fjLj1536ELj1ELj1ELj4ELj8ENS_18Kernel_traits_baseILj1536ES2_S2_fS2_fjLj128EEEEELb1ELb1ELb1ELb0EEEvNS_9BwdParamsE)
        /*0100*/ 	.short	0x0210
        /*0102*/ 	.short	0x0128


	//----- nvinfo : EIATTR_SW_WAR
	.align		4
.L_2601:
        /*0104*/ 	.byte	0x04, 0x36
        /*0106*/ 	.short	(.L_2603 - .L_2602)
.L_2602:
        /*0108*/ 	.word	0x00000008
.L_2603:


//--------------------- .nv.info._ZN10layer_norm22ln_bwd_finalize_kernelINS_22Kernel_traits_finalizeILj1536E13__nv_bfloat16S2_fS2_fjLb1ELj1024ELj4ENS_18Kernel_traits_baseILj1536ES2_S2_fS2_fjLj1024EEEEELb1ELb1EEEvNS_9BwdParamsE --------------------------
	.section	.nv.info._ZN10layer_norm22ln_bwd_finalize_kernelINS_22Kernel_traits_finalizeILj1536E13__nv_bfloat16S2_fS2_fjLb1ELj1024ELj4ENS_18Kernel_traits_baseILj1536ES2_S2_fS2_fjLj1024EEEEELb1ELb1EEEvNS_9BwdParamsE,"",@"SHT_CUDA_INFO"
	.sectionflags	@""
	.align	4


	//----- nvinfo : EIATTR_CUDA_API_VERSION
	.align		4
        /*0000*/ 	.byte	0x04, 0x37
        /*0002*/ 	.short	(.L_2605 - .L_2604)
.L_2604:
        /*0004*/ 	.word	0x00000082


	//----- nvinfo : EIATTR_KPARAM_INFO
	.align		4
.L_2605:
        /*0008*/ 	.byte	0x04, 0x17
        /*000a*/ 	.short	(.L_2607 - .L_2606)
.L_2606:
        /*000c*/ 	.word	0x00000000
        /*0010*/ 	.short	0x0000
        /*0012*/ 	.short	0x0000
        /*0014*/ 	.byte	0x00, 0xf0, 0xa1, 0x04


	//----- nvinfo : EIATTR_SPARSE_MMA_MASK
	.align		4
.L_2607:
        /*0018*/ 	.byte	0x03, 0x50
        /*001a*/ 	.short	0x0000


	//----- nvinfo : EIATTR_MAXREG_COUNT
	.align		4
        /*001c*/ 	.byte	0x03, 0x1b
        /*001e*/ 	.short	0x0040


	//----- nvinfo : EIATTR_NUM_BARRIERS
	.align		4
        /*0020*/ 	.byte	0x02, 0x4c
        /*0022*/ 	.byte	0x01
	.zero		1


	//----- nvinfo : EIATTR_MERCURY_ISA_VERSION
	.align		4
        /*0024*/ 	.byte	0x03, 0x5f
        /*0026*/ 	.short	0x0101


	//----- nvinfo : EIATTR_COOP_GROUP_MASK_REGIDS
	.align		4
        /*0028*/ 	.byte	0x04, 0x29
        /*002a*/ 	.short	(.L_2609 - .L_2608)


	//   ....[0]....
.L_2608:
        /*002c*/ 	.word	0xffffffff


	//   ....[1]....
        /*0030*/ 	.word	0xffffffff


	//   ....[2]....
        /*0034*/ 	.word	0xffffffff


	//   ....[3]....
        /*0038*/ 	.word	0xffffffff


	//   ....[4]....
        /*003c*/ 	.word	0xffffffff


	//   ....[5]....
        /*0040*/ 	.word	0xffffffff


	//   ....[6]....
        /*0044*/ 	.word	0xffffffff


	//   ....[7]....
        /*0048*/ 	.word	0xffffffff


	//   ....[8]....
        /*004c*/ 	.word	0xffffffff


	//   ....[9]....
        /*0050*/ 	.word	0xffffffff


	//   ....[10]....
        /*0054*/ 	.word	0xffffffff


	//   ....[11]....
        /*0058*/ 	.word	0xffffffff


	//   ....[12]....
        /*005c*/ 	.word	0xffffffff


	//   ....[13]....
        /*0060*/ 	.word	0xffffffff


	//   ....[14]....
        /*0064*/ 	.word	0xffffffff


	//   ....[15]....
        /*0068*/ 	.word	0x05000014


	//   ....[16]....
        /*006c*/ 	.word	0x05000014


	//   ....[17]....
        /*0070*/ 	.word	0x05000014


	//   ....[18]....
        /*0074*/ 	.word	0x05000014


	//   ....[19]....
        /*0078*/ 	.word	0x05000014


	//   ....[20]....
        /*007c*/ 	.word	0x05000014


	//   ....[21]....
        /*0080*/ 	.word	0x05000014


	//   ....[22]....
        /*0084*/ 	.word	0x05000014


	//   ....[23]....
        /*0088*/ 	.word	0x05000014


	//   ....[24]....
        /*008c*/ 	.word	0x05000014


	//   ....[25]....
        /*0090*/ 	.word	0x05000014


	//   ....[26]....
        /*0094*/ 	.word	0x05000014


	//   ....[27]....
        /*0098*/ 	.word	0x05000014


	//   ....[28]....
        /*009c*/ 	.word	0x05000014


	//   ....[29]....
        /*00a0*/ 	.word	0x05000014


	//----- nvinfo : EIATTR_COOP_GROUP_INSTR_OFFSETS
	.align		4
.L_2609:
        /*00a4*/ 	.byte	0x04, 0x28
        /*00a6*/ 	.short	(.L_2611 - .L_2610)


	//   ....[0]....
.L_2610:
        /*00a8*/ 	.word	0x00000ab0


	//   ....[1]....
        /*00ac*/ 	.word	0x00000ac0


	//   ....[2]....
        /*00b0*/ 	.word	0x00000ad0


	//   ....[3]....
        /*00b4*/ 	.word	0x00000b00


	//   ....[4]....
        /*00b8*/ 	.word	0x00000b20


	//   ....[5]....
        /*00bc*/ 	.word	0x00000b30


	//   ....[6]....
        /*00c0*/ 	.word	0x00000b60


	//   ....[7]....
        /*00c4*/ 	.word	0x00000b80


	//   ....[8]....
        /*00c8*/ 	.word	0x00000b90


	//   ....[9]....
        /*00cc*/ 	.word	0x00000bc0


	//   ....[10]....
        /*00d0*/ 	.word	0x00000be0


	//   ....[11]....
        /*00d4*/ 	.word	0x00000bf0


	//   ....[12]....
        /*00d8*/ 	.word	0x00000c20


	//   ....[13]....
        /*00dc*/ 	.word	0x00000c40


	//   ....[14]....
        /*00e0*/ 	.word	0x00000c50


	//   ....[15]....
        /*00e4*/ 	.word	0x00000ee0


	//   ....[16]....
        /*00e8*/ 	.word	0x00000f50


	//   ....[17]....
        /*00ec*/ 	.word	0x00000fc0


	//   ....[18]....
        /*00f0*/ 	.word	0x00001030


	//   ....[19]....
        /*00f4*/ 	.word	0x000010a0


	//   ....[20]....
        /*00f8*/ 	.word	0x00001100


	//   ....[21]....
        /*00fc*/ 	.word	0x00001170


	//   ....[22]....
        /*0100*/ 	.word	0x000011e0


	//   ....[23]....
        /*0104*/ 	.word	0x00001250


	//   ....[24]....
        /*0108*/ 	.word	0x000012c0


	//   ....[25]....
        /*010c*/ 	.word	0x00001320


	//   ....[26]....
        /*0110*/ 	.word	0x00001390


	//   ....[27]....
        /*0114*/ 	.word	0x00001400


	//   ....[28]....
        /*0118*/ 	.word	0x00001470


	//   ....[29]....
        /*011c*/ 	.word	0x000014e0


	//----- nvinfo : EIATTR_EXIT_INSTR_OFFSETS
	.align		4
.L_2611:
        /*0120*/ 	.byte	0x04, 0x1c
        /*0122*/ 	.short	(.L_2613 - .L_2612)


	//   ....[0]....
.L_2612:
        /*0124*/ 	.word	0x00000070


	//   ....[1]....
        /*0128*/ 	.word	0x00000e80


	//----- nvinfo : EIATTR_MAX_THREADS
	.align		4
.L_2613:
        /*012c*/ 	.byte	0x04, 0x05
        /*012e*/ 	.short	(.L_2615 - .L_2614)
.L_2614:
        /*0130*/ 	.word	0x00000400
        /*0134*/ 	.word	0x00000001
        /*0138*/ 	.word	0x00000001


	//----- nvinfo : EIATTR_CRS_STACK_SIZE
	.align		4
.L_2615:
        /*013c*/ 	.byte	0x04, 0x1e
        /*013e*/ 	.short	(.L_2617 - .L_2616)
.L_2616:
        /*0140*/ 	.word	0x00000000


	//----- nvinfo : EIATTR_CBANK_PARAM_SIZE
	.align		4
.L_2617:
        /*0144*/ 	.byte	0x03, 0x19
        /*0146*/ 	.short	0x0128


	//----- nvinfo : EIATTR_PARAM_CBANK
	.align		4
        /*0148*/ 	.byte	0x04, 0x0a
        /*014a*/ 	.short	(.L_2619 - .L_2618)
	.align		4
.L_2618:
        /*014c*/ 	.word	index@(.nv.constant0._ZN10layer_norm22ln_bwd_finalize_kernelINS_22Kernel_traits_finalizeILj1536E13__nv_bfloat16S2_fS2_fjLb1ELj1024ELj4ENS_18Kernel_traits_baseILj1536ES2_S2_fS2_fjLj1024EEEEELb1ELb1EEEvNS_9BwdParamsE)
        /*0150*/ 	.short	0x0210
        /*0152*/ 	.short	0x0128


	//----- nvinfo : EIATTR_SW_WAR
	.align		4
.L_2619:
        /*0154*/ 	.byte	0x04, 0x36
        /*0156*/ 	.short	(.L_2621 - .L_2620)
.L_2620:
        /*0158*/ 	.word	0x00000008
.L_2621:


//--------------------- .nv.info._ZN10layer_norm13ln_bwd_kernelINS_13Kernel_traitsI13__nv_bfloat16S2_fS2_fjLj1536ELj1ELj1ELj4ELj8ENS_18Kernel_traits_baseILj1536ES2_S2_fS2_fjLj128EEEEELb1ELb1ELb1ELb1EEEvNS_9BwdParamsE --------------------------
	.section	.nv.info._ZN10layer_norm13ln_bwd_kernelINS_13Kernel_traitsI13__nv_bfloat16S2_fS2_fjLj1536ELj1ELj1ELj4ELj8ENS_18Kernel_traits_baseILj1536ES2_S2_fS2_fjLj128EEEEELb1ELb1ELb1ELb1EEEvNS_9BwdParamsE,"",@"SHT_CUDA_INFO"
	.sectionflags	@""
	.align	4


	//----- nvinfo : EIATTR_CUDA_API_VERSION
	.align		4
        /*0000*/ 	.byte	0x04, 0x37
        /*0002*/ 	.short	(.L_2623 - .L_2622)
.L_2622:
        /*0004*/ 	.word	0x00000082


	//----- nvinfo : EIATTR_KPARAM_INFO
	.align		4
.L_2623:
        /*0008*/ 	.byte	0x04, 0x17
        /*000a*/ 	.short	(.L_2625 - .L_2624)
.L_2624:
        /*000c*/ 	.word	0x00000000
        /*0010*/ 	.short	0x0000
        /*0012*/ 	.short	0x0000
        /*0014*/ 	.byte	0x00, 0xf0, 0xa1, 0x04


	//----- nvinfo : EIATTR_SPARSE_MMA_MASK
	.align		4
.L_2625:
        /*0018*/ 	.byte	0x03, 0x50
        /*001a*/ 	.short	0x0000


	//----- nvinfo : EIATTR_MAXREG_COUNT
	.align		4
        /*001c*/ 	.byte	0x03, 0x1b
        /*001e*/ 	.short	0x00ff


	//----- nvinfo : EIATTR_NUM_BARRIERS
	.align		4
        /*0020*/ 	.byte	0x02, 0x4c
        /*0022*/ 	.byte	0x01
	.zero		1


	//----- nvinfo : EIATTR_MERCURY_ISA_VERSION
	.align		4
        /*0024*/ 	.byte	0x03, 0x5f
        /*0026*/ 	.short	0x0101


	//----- nvinfo : EIATTR_COOP_GROUP_MASK_REGIDS
	.align		4
        /*0028*/ 	.byte	0x04, 0x29
        /*002a*/ 	.short	(.L_2627 - .L_2626)


	//   ....[0]....
.L_2626:
        /*002c*/ 	.word	0xffffffff


	//   ....[1]....
        /*0030*/ 	.word	0xffffffff


	//   ....[2]....
        /*0034*/ 	.word	0xffffffff


	//   ....[3]....
        /*0038*/ 	.word	0xffffffff


	//   ....[4]....
        /*003c*/ 	.word	0xffffffff


	//   ....[5]....
        /*0040*/ 	.word	0xffffffff


	//   ....[6]....
        /*0044*/ 	.word	0xffffffff


	//   ....[7]....
        /*0048*/ 	.word	0xffffffff


	//   ....[8]....
        /*004c*/ 	.word	0xffffffff


	//   ....[9]....
        /*0050*/ 	.word	0xffffffff


	//   ....[10]....
        /*0054*/ 	.word	0x05000070


	//   ....[11]....
        /*0058*/ 	.word	0x05000070


	//   ....[12]....
        /*005c*/ 	.word	0x05000070


	//   ....[13]....
        /*0060*/ 	.word	0x05000070


	//   ....[14]....
        /*0064*/ 	.word	0x05000070


	//   ....[15]....
        /*0068*/ 	.word	0x05000070


	//   ....[16]....
        /*006c*/ 	.word	0x05000070


	//   ....[17]....
        /*0070*/ 	.word	0x05000070


	//   ....[18]....
        /*0074*/ 	.word	0x05000070


	//   ....[19]....
        /*0078*/ 	.word	0x05000070


	//----- nvinfo : EIATTR_COOP_GROUP_INSTR_OFFSETS
	.align		4
.L_2627:
        /*007c*/ 	.byte	0x04, 0x28
        /*007e*/ 	.short	(.L_2629 - .L_2628)


	//   ....[0]....
.L_2628:
        /*0080*/ 	.word	0x000013e0


	//   ....[1]....
        /*0084*/ 	.word	0x000013f0


	//   ....[2]....
        /*0088*/ 	.word	0x00001420


	//   ....[3]....
        /*008c*/ 	.word	0x00001430


	//   ....[4]....
        /*0090*/ 	.word	0x00001460


	//   ....[5]....
        /*0094*/ 	.word	0x00001470


	//   ....[6]....
        /*0098*/ 	.word	0x000014a0


	//   ....[7]....
        /*009c*/ 	.word	0x000014b0


	//   ....[8]....
        /*00a0*/ 	.word	0x000014e0


	//   ....[9]....
        /*00a4*/ 	.word	0x000014f0


	//   ....[10]....
        /*00a8*/ 	.word	0x000031f0


	//   ....[11]....
        /*00ac*/ 	.word	0x00003240


	//   ....[12]....
        /*00b0*/ 	.word	0x000032b0


	//   ....[13]....
        /*00b4*/ 	.word	0x00003310


	//   ....[14]....
        /*00b8*/ 	.word	0x00003380


	//   ....[15]....
        /*00bc*/ 	.word	0x000033e0


	//   ....[16]....
        /*00c0*/ 	.word	0x00003450


	//   ....[17]....
        /*00c4*/ 	.word	0x000034b0


	//   ....[18]....
        /*00c8*/ 	.word	0x00003520


	//   ....[19]....
        /*00cc*/ 	.word	0x00003580


	//----- nvinfo : EIATTR_EXIT_INSTR_OFFSETS
	.align		4
.L_2629:
        /*00d0*/ 	.byte	0x04, 0x1c
        /*00d2*/ 	.short	(.L_2631 - .L_2630)


	//   ....[0]....
.L_2630:
        /*00d4*/ 	.word	0x00003190


	//----- nvinfo : EIATTR_MAX_THREADS
	.align		4
.L_2631:
        /*00d8*/ 	.byte	0x04, 0x05
        /*00da*/ 	.short	(.L_2633 - .L_2632)
.L_2632:
        /*00dc*/ 	.word	0x00000080
        /*00e0*/ 	.word	0x00000001
        /*00e4*/ 	.word	0x00000001


	//----- nvinfo : EIATTR_CRS_STACK_SIZE
	.align		4
.L_2633:
        /*00e8*/ 	.byte	0x04, 0x1e
        /*00ea*/ 	.short	(.L_2635 - .L_2634)
.L_2634:
        /*00ec*/ 	.word	0x00000000


	//----- nvinfo : EIATTR_CBANK_PARAM_SIZE
	.align		4
.L_2635:
        /*00f0*/ 	.byte	0x03, 0x19
        /*00f2*/ 	.short	0x0128


	//----- nvinfo : EIATTR_PARAM_CBANK
	.align		4
        /*00f4*/ 	.byte	0x04, 0x0a
        /*00f6*/ 	.short	(.L_2637 - .L_2636)
	.align		4
.L_2636:
        /*00f8*/ 	.word	index@(.nv.constant0._ZN10layer_norm13ln_bwd_kernelINS_13Kernel_traitsI13__nv_bfloat16S2_fS2_fjLj1536ELj1ELj1ELj4ELj8ENS_18Kernel_traits_baseILj1536ES2_S2_fS2_fjLj128EEEEELb1ELb1ELb1ELb1EEEvNS_9BwdParamsE)
        /*00fc*/ 	.short	0x0210
        /*00fe*/ 	.short	0x0128


	//----- nvinfo : EIATTR_SW_WAR
	.align		4
.L_2637:
        /*0100*/ 	.byte	0x04, 0x36
        /*0102*/ 	.short	(.L_2639 - .L_2638)
.L_2638:
        /*0104*/ 	.word	0x00000008
.L_2639:


//--------------------- .nv.info._ZN10layer_norm13ln_bwd_kernelINS_13Kernel_traitsIf13__nv_bfloat16fS2_fjLj1536ELj1ELj1ELj4ELj8ENS_18Kernel_traits_baseILj1536EfS2_fS2_fjLj128EEEEELb0ELb0ELb0ELb0EEEvNS_9BwdParamsE --------------------------
	.section	.nv.info._ZN10layer_norm13ln_bwd_kernelINS_13Kernel_traitsIf13__nv_bfloat16fS2_fjLj1536ELj1ELj1ELj4ELj8ENS_18Kernel_traits_baseILj1536EfS2_fS2_fjLj128EEEEELb0ELb0ELb0ELb0EEEvNS_9BwdParamsE,"",@"SHT_CUDA_INFO"
	.sectionflags	@""
	.align	4


	//----- nvinfo : EIATTR_CUDA_API_VERSION
	.align		4
        /*0000*/ 	.byte	0x04, 0x37
        /*0002*/ 	.short	(.L_2641 - .L_2640)
.L_2640:
        /*0004*/ 	.word	0x00000082


	//----- nvinfo : EIATTR_KPARAM_INFO
	.align		4
.L_2641:
        /*0008*/ 	.byte	0x04, 0x17
        /*000a*/ 	.short	(.L_2643 - .L_2642)
.L_2642:
        /*000c*/ 	.word	0x00000000
        /*0010*/ 	.short	0x0000
        /*0012*/ 	.short	0x0000
        /*0014*/ 	.byte	0x00, 0xf0, 0xa1, 0x04


	//----- nvinfo : EIATTR_SPARSE_MMA_MASK
	.align		4
.L_2643:
        /*0018*/ 	.byte	0x03, 0x50
        /*001a*/ 	.short	0x0000


	//----- nvinfo : EIATTR_MAXREG_COUNT
	.align		4
        /*001c*/ 	.byte	0x03, 0x1b
        /*001e*/ 	.short	0x00ff


	//----- nvinfo : EIATTR_NUM_BARRIERS
	.align		4
        /*0020*/ 	.byte	0x02, 0x4c
        /*0022*/ 	.byte	0x01
	.zero		1


	//----- nvinfo : EIATTR_MERCURY_ISA_VERSION
	.align		4
        /*0024*/ 	.byte	0x03, 0x5f
        /*0026*/ 	.short	0x0101


	//----- nvinfo : EIATTR_COOP_GROUP_MASK_REGIDS
	.align		4
        /*0028*/ 	.byte	0x04, 0x29
        /*002a*/ 	.short	(.L_2645 - .L_2644)


	//   ....[0]....
.L_2644:
        /*002c*/ 	.word	0xffffffff


	//   ....[1]....
        /*0030*/ 	.word	0xffffffff


	//   ....[2]....
        /*0034*/ 	.word	0xffffffff


	//   ....[3]....
        /*0038*/ 	.word	0xffffffff


	//   ....[4]....
        /*003c*/ 	.word	0xffffffff


	//   ....[5]....
        /*0040*/ 	.word	0xffffffff


	//   ....[6]....
        /*0044*/ 	.word	0xffffffff


	//   ....[7]....
        /*0048*/ 	.word	0xffffffff


	//   ....[8]....
        /*004c*/ 	.word	0xffffffff


	//   ....[9]....
        /*0050*/ 	.word	0xffffffff


	//   ....[10]....
        /*0054*/ 	.word	0x0500004c


	//   ....[11]....
        /*0058*/ 	.word	0x0500004c


	//   ....[12]....
        /*005c*/ 	.word	0x0500004c


	//   ....[13]....
        /*0060*/ 	.word	0x0500004c


	//   ....[14]....
        /*0064*/ 	.word	0x0500004c


	//   ....[15]....
        /*0068*/ 	.word	0x0500004c


	//   ....[16]....
        /*006c*/ 	.word	0x0500004c


	//   ....[17]....
        /*0070*/ 	.word	0x0500004c


	//   ....[18]....
        /*0074*/ 	.word	0x0500004c


	//   ....[19]....
        /*0078*/ 	.word	0x0500004c


	//----- nvinfo : EIATTR_COOP_GROUP_INSTR_OFFSETS
	.align		4
.L_2645:
        /*007c*/ 	.byte	0x04, 0x28
        /*007e*/ 	.short	(.L_2647 - .L_2646)


	//   ....[0]....
.L_2646:
        /*0080*/ 	.word	0x00000ed0


	//   ....[1]....
        /*0084*/ 	.word	0x00000ef0


	//   ....[2]....
        /*0088*/ 	.word	0x00000f10


	//   ....[3]....
        /*008c*/ 	.word	0x00000f30


	//   ....[4]....
        /*0090*/ 	.word	0x00000f40


	//   ....[5]....
        /*0094*/ 	.word	0x00000f70


	//   ....[6]....
        /*0098*/ 	.word	0x00000f90


	//   ....[7]....
        /*009c*/ 	.word	0x00000fa0


	//   ....[8]....
        /*00a0*/ 	.word	0x00000fd0


	//   ....[9]....
        /*00a4*/ 	.word	0x00000fe0


	//   ....[10]....
        /*00a8*/ 	.word	0x00001c50


	//   ....[11]....
        /*00ac*/ 	.word	0x00001cc0


	//   ....[12]....
        /*00b0*/ 	.word	0x00001d30


	//   ....[13]....
        /*00b4*/ 	.word	0x00001da0


	//   ....[14]....
        /*00b8*/ 	.word	0x00001e10


	//   ....[15]....
        /*00bc*/ 	.word	0x00001e70


	//   ....[16]....
        /*00c0*/ 	.word	0x00001ed0


	//   ....[17]....
        /*00c4*/ 	.word	0x00001f30


	//   ....[18]....
        /*00c8*/ 	.word	0x00001fa0


	//   ....[19]....
        /*00cc*/ 	.word	0x00002000


	//----- nvinfo : EIATTR_EXIT_INSTR_OFFSETS
	.align		4
.L_2647:
        /*00d0*/ 	.byte	0x04, 0x1c
        /*00d2*/ 	.short	(.L_2649 - .L_2648)


	//   ....[0]....
.L_2648:
        /*00d4*/ 	.word	0x00001b80


	//   ....[1]....
        /*00d8*/ 	.word	0x00001c00


	//----- nvinfo : EIATTR_MAX_THREADS
	.align		4
.L_2649:
        /*00dc*/ 	.byte	0x04, 0x05
        /*00de*/ 	.short	(.L_2651 - .L_2650)
.L_2650:
        /*00e0*/ 	.word	0x00000080
        /*00e4*/ 	.word	0x00000001
        /*00e8*/ 	.word	0x00000001


	//----- nvinfo : EIATTR_CRS_STACK_SIZE
	.align		4
.L_2651:
        /*00ec*/ 	.byte	0x04, 0x1e
        /*00ee*/ 	.short	(.L_2653 - .L_2652)
.L_2652:
        /*00f0*/ 	.word	0x00000000


	//----- nvinfo : EIATTR_CBANK_PARAM_SIZE
	.align		4
.L_2653:
        /*00f4*/ 	.byte	0x03, 0x19
        /*00f6*/ 	.short	0x0128


	//----- nvinfo : EIATTR_PARAM_CBANK
	.align		4
        /*00f8*/ 	.byte	0x04, 0x0a
        /*00fa*/ 	.short	(.L_2655 - .L_2654)
	.align		4
.L_2654:
        /*00fc*/ 	.word	index@(.nv.constant0._ZN10layer_norm13ln_bwd_kernelINS_13Kernel_traitsIf13__nv_bfloat16fS2_fjLj1536ELj1ELj1ELj4ELj8ENS_18Kernel_traits_baseILj1536EfS2_fS2_fjLj128EEEEELb0ELb0ELb0ELb0EEEvNS_9BwdParamsE)
        /*0100*/ 	.short	0x0210
        /*0102*/ 	.short	0x0128


	//----- nvinfo : EIATTR_SW_WAR
	.align		4
.L_2655:
        /*0104*/ 	.byte	0x04, 0x36
        /*0106*/ 	.short	(.L_2657 - .L_2656)
.L_2656:
        /*0108*/ 	.word	0x00000008
.L_2657:


//--------------------- .nv.info._ZN10layer_norm13ln_bwd_kernelINS_13Kernel_traitsIf13__nv_bfloat16fS2_fjLj1536ELj1ELj1ELj4ELj8ENS_18Kernel_traits_baseILj1536EfS2_fS2_fjLj128EEEEELb0ELb0ELb0ELb1EEEvNS_9BwdParamsE --------------------------
	.section	.nv.info._ZN10layer_norm13ln_bwd_kernelINS_13Kernel_traitsIf13__nv_bfloat16fS2_fjLj1536ELj1ELj1ELj4ELj8ENS_18Kernel_traits_baseILj1536EfS2_fS2_fjLj128EEEEELb0ELb0ELb0ELb1EEEvNS_9BwdParamsE,"",@"SHT_CUDA_INFO"
	.sectionflags	@""
	.align	4


	//----- nvinfo : EIATTR_CUDA_API_VERSION
	.align		4
        /*0000*/ 	.byte	0x04, 0x37
        /*0002*/ 	.short	(.L_2659 - .L_2658)
.L_2658:
        /*0004*/ 	.word	0x00000082


	//----- nvinfo : EIATTR_KPARAM_INFO
	.align		4
.L_2659:
        /*0008*/ 	.byte	0x04, 0x17
        /*000a*/ 	.short	(.L_2661 - .L_2660)
.L_2660:
        /*000c*/ 	.word	0x00000000
        /*0010*/ 	.short	0x0000
        /*0012*/ 	.short	0x0000
        /*0014*/ 	.byte	0x00, 0xf0, 0xa1, 0x04


	//----- nvinfo : EIATTR_SPARSE_MMA_MASK
	.align		4
.L_2661:
        /*0018*/ 	.byte	0x03, 0x50
        /*001a*/ 	.short	0x0000


	//----- nvinfo : EIATTR_MAXREG_COUNT
	.align		4
        /*001c*/ 	.byte	0x03, 0x1b
        /*001e*/ 	.short	0x00ff


	//----- nvinfo : EIATTR_NUM_BARRIERS
	.align		4
        /*0020*/ 	.byte	0x02, 0x4c
        /*0022*/ 	.byte	0x01
	.zero		1


	//----- nvinfo : EIATTR_MERCURY_ISA_VERSION
	.align		4
        /*0024*/ 	.byte	0x03, 0x5f
        /*0026*/ 	.short	0x0101


	//----- nvinfo : EIATTR_COOP_GROUP_MASK_REGIDS
	.align		4
        /*0028*/ 	.byte	0x04, 0x29
        /*002a*/ 	.short	(.L_2663 - .L_2662)


	//   ....[0]....
.L_2662:
        /*002c*/ 	.word	0xffffffff


	//   ....[1]....
        /*0030*/ 	.word	0xffffffff


	//   ....[2]....
        /*0034*/ 	.word	0xffffffff


	//   ....[3]....
        /*0038*/ 	.word	0xffffffff


	//   ....[4]....
        /*003c*/ 	.word	0xffffffff


	//   ....[5]....
        /*0040*/ 	.word	0xffffffff


	//   ....[6]....
        /*0044*/ 	.word	0xffffffff


	//   ....[7]....
        /*0048*/ 	.word	0xffffffff


	//   ....[8]....
        /*004c*/ 	.word	0xffffffff


	//   ....[9]....
        /*0050*/ 	.word	0xffffffff


	//   ....[10]....
        /*0054*/ 	.word	0x05000029


	//   ....[11]....
        /*0058*/ 	.word	0x05000029


	//   ....[12]....
        /*005c*/ 	.word	0x05000029


	//   ....[13]....
        /*0060*/ 	.word	0x05000029


	//   ....[14]....
        /*0064*/ 	.word	0x05000029


	//   ....[15]....
        /*0068*/ 	.word	0x05000029


	//   ....[16]....
        /*006c*/ 	.word	0x05000029


	//   ....[17]....
        /*0070*/ 	.word	0x05000029


	//   ....[18]....
        /*0074*/ 	.word	0x05000029


	//   ....[19]....
        /*0078*/ 	.word	0x05000029


	//----- nvinfo : EIATTR_COOP_GROUP_INSTR_OFFSETS
	.align		4
.L_2663:
        /*007c*/ 	.byte	0x04, 0x28
        /*007e*/ 	.short	(.L_2665 - .L_2664)


	//   ....[0]....
.L_2664:
        /*0080*/ 	.word	0x00000d90


	//   ....[1]....
        /*0084*/ 	.word	0x00000da0


	//   ....[2]....
        /*0088*/ 	.word	0x00000dd0


	//   ....[3]....
        /*008c*/ 	.word	0x00000de0


	//   ....[4]....
        /*0090*/ 	.word	0x00000e10


	//   ....[5]....
        /*0094*/ 	.word	0x00000e20


	//   ....[6]....
        /*0098*/ 	.word	0x00000e50


	//   ....[7]....
        /*009c*/ 	.word	0x00000e60


	//   ....[8]....
        /*00a0*/ 	.word	0x00000e90


	//   ....[9]....
        /*00a4*/ 	.word	0x00000ea0


	//   ....[10]....
        /*00a8*/ 	.word	0x00001ae0


	//   ....[11]....
        /*00ac*/ 	.word	0x00001b30


	//   ....[12]....
        /*00b0*/ 	.word	0x00001ba0


	//   ....[13]....
        /*00b4*/ 	.word	0x00001c00


	//   ....[14]....
        /*00b8*/ 	.word	0x00001c70


	//   ....[15]....
        /*00bc*/ 	.word	0x00001cd0


	//   ....[16]....
        /*00c0*/ 	.word	0x00001d40


	//   ....[17]....
        /*00c4*/ 	.word	0x00001da0


	//   ....[18]....
        /*00c8*/ 	.word	0x00001e10


	//   ....[19]....
        /*00cc*/ 	.word	0x00001e70


	//----- nvinfo : EIATTR_EXIT_INSTR_OFFSETS
	.align		4
.L_2665:
        /*00d0*/ 	.byte	0x04, 0x1c
        /*00d2*/ 	.short	(.L_2667 - .L_2666)


	//   ....[0]....
.L_2666:
        /*00d4*/ 	.word	0x00001a80


	//----- nvinfo : EIATTR_MAX_THREADS
	.align		4
.L_2667:
        /*00d8*/ 	.byte	0x04, 0x05
        /*00da*/ 	.short	(.L_2669 - .L_2668)
.L_2668:
        /*00dc*/ 	.word	0x00000080
        /*00e0*/ 	.word	0x00000001
        /*00e4*/ 	.word	0x00000001


	//----- nvinfo : EIATTR_CRS_STACK_SIZE
	.align		4
.L_2669:
        /*00e8*/ 	.byte	0x04, 0x1e
        /*00ea*/ 	.short	(.L_2671 - .L_2670)
.L_2670:
        /*00ec*/ 	.word	0x00000000


	//----- nvinfo : EIATTR_CBANK_PARAM_SIZE
	.align		4
.L_2671:
        /*00f0*/ 	.byte	0x03, 0x19
        /*00f2*/ 	.short	0x0128


	//----- nvinfo : EIATTR_PARAM_CBANK
	.align		4
        /*00f4*/ 	.byte	0x04, 0x0a
        /*00f6*/ 	.short	(.L_2673 - .L_2672)
	.align		4
.L_2672:
        /*00f8*/ 	.word	index@(.nv.constant0._ZN10layer_norm13ln_bwd_kernelINS_13Kernel_traitsIf13__nv_bfloat16fS2_fjLj1536ELj1ELj1ELj4ELj8ENS_18Kernel_traits_baseILj1536EfS2_fS2_fjLj128EEEEELb0ELb0ELb0ELb1EEEvNS_9BwdParamsE)
        /*00fc*/ 	.short	0x0210
        /*00fe*/ 	.short	0x0128


	//----- nvinfo : EIATTR_SW_WAR
	.align		4
.L_2673:
        /*0100*/ 	.byte	0x04, 0x36
        /*0102*/ 	.short	(.L_2675 - .L_2674)
.L_2674:
        /*0104*/ 	.word	0x00000008
.L_2675:


//--------------------- .nv.info._ZN10layer_norm13ln_bwd_kernelINS_13Kernel_traitsIf13__nv_bfloat16fS2_fjLj1536ELj1ELj1ELj4ELj8ENS_18Kernel_traits_baseILj1536EfS2_fS2_fjLj128EEEEELb0ELb0ELb1ELb0EEEvNS_9BwdParamsE --------------------------
	.section	.nv.info._ZN10layer_norm13ln_bwd_kernelINS_13Kernel_traitsIf13__nv_bfloat16fS2_fjLj1536ELj1ELj1ELj4ELj8ENS_18Kernel_traits_baseILj1536EfS2_fS2_fjLj128EEEEELb0ELb0ELb1ELb0EEEvNS_9BwdParamsE,"",@"SHT_CUDA_INFO"
	.sectionflags	@""
	.align	4


	//----- nvinfo : EIATTR_CUDA_API_VERSION
	.align		4
        /*0000*/ 	.byte	0x04, 0x37
        /*0002*/ 	.short	(.L_2677 - .L_2676)
.L_2676:
        /*0004*/ 	.word	0x00000082


	//----- nvinfo : EIATTR_KPARAM_INFO
	.align		4
.L_2677:
        /*0008*/ 	.byte	0x04, 0x17
        /*000a*/ 	.short	(.L_2679 - .L_2678)
.L_2678:
        /*000c*/ 	.word	0x00000000
        /*0010*/ 	.short	0x0000
        /*0012*/ 	.short	0x0000
        /*0014*/ 	.byte	0x00, 0xf0, 0xa1, 0x04


	//----- nvinfo : EIATTR_SPARSE_MMA_MASK
	.align		4
.L_2679:
        /*0018*/ 	.byte	0x03, 0x50
        /*001a*/ 	.short	0x0000


	//----- nvinfo : EIATTR_MAXREG_COUNT
	.align		4
        /*001c*/ 	.byte	0x03, 0x1b
        /*001e*/ 	.short	0x00ff


	//----- nvinfo : EIATTR_NUM_BARRIERS
	.align		4
        /*0020*/ 	.byte	0x02, 0x4c
        /*0022*/ 	.byte	0x01
	.zero		1


	//----- nvinfo : EIATTR_MERCURY_ISA_VERSION
	.align		4
        /*0024*/ 	.byte	0x03, 0x5f
        /*0026*/ 	.short	0x0101


	//----- nvinfo : EIATTR_COOP_GROUP_MASK_REGIDS
	.align		4
        /*0028*/ 	.byte	0x04, 0x29
        /*002a*/ 	.short	(.L_2681 - .L_2680)


	//   ....[0]....
.L_2680:
        /*002c*/ 	.word	0xffffffff


	//   ....[1]....
        /*0030*/ 	.word	0xffffffff


	//   ....[2]....
        /*0034*/ 	.word	0xffffffff


	//   ....[3]....
        /*0038*/ 	.word	0xffffffff


	//   ....[4]....
        /*003c*/ 	.word	0xffffffff


	//   ....[5]....
        /*0040*/ 	.word	0xffffffff


	//   ....[6]....
        /*0044*/ 	.word	0xffffffff


	//   ....[7]....
        /*0048*/ 	.word	0xffffffff


	//   ....[8]....
        /*004c*/ 	.word	0xffffffff


	//   ....[9]....
        /*0050*/ 	.word	0xffffffff


	//   ....[10]....
        /*0054*/ 	.word	0x05000067


	//   ....[11]....
        /*0058*/ 	.word	0x05000067


	//   ....[12]....
        /*005c*/ 	.word	0x05000067


	//   ....[13]....
        /*0060*/ 	.word	0x05000067


	//   ....[14]....
        /*0064*/ 	.word	0x05000067


	//   ....[15]....
        /*0068*/ 	.word	0x05000067


	//   ....[16]....
        /*006c*/ 	.word	0x05000067


	//   ....[17]....
        /*0070*/ 	.word	0x05000067


	//   ....[18]....
        /*0074*/ 	.word	0x05000067


	//   ....[19]....
        /*0078*/ 	.word	0x05000067


	//----- nvinfo : EIATTR_COOP_GROUP_INSTR_OFFSETS
	.align		4
.L_2681:
        /*007c*/ 	.byte	0x04, 0x28
        /*007e*/ 	.short	(.L_2683 - .L_2682)


	//   ....[0]....
.L_2682:
        /*0080*/ 	.word	0x000010e0


	//   ....[1]....
        /*0084*/ 	.word	0x000010f0


	//   ....[2]....
        /*0088*/ 	.word	0x00001120


	//   ....[3]....
        /*008c*/ 	.word	0x00001130


	//   ....[4]....
        /*0090*/ 	.word	0x00001160


	//   ....[5]....
        /*0094*/ 	.word	0x00001170


	//   ....[6]....
        /*0098*/ 	.word	0x000011a0


	//   ....[7]....
        /*009c*/ 	.word	0x000011b0


	//   ....[8]....
        /*00a0*/ 	.word	0x000011e0


	//   ....[9]....
        /*00a4*/ 	.word	0x000011f0


	//   ....[10]....
        /*00a8*/ 	.word	0x00002820


	//   ....[11]....
        /*00ac*/ 	.word	0x00002870


	//   ....[12]....
        /*00b0*/ 	.word	0x000028e0


	//   ....[13]....
        /*00b4*/ 	.word	0x00002940


	//   ....[14]....
        /*00b8*/ 	.word	0x000029b0


	//   ....[15]....
        /*00bc*/ 	.word	0x00002a10


	//   ....[16]....
        /*00c0*/ 	.word	0x00002a80


	//   ....[17]....
        /*00c4*/ 	.word	0x00002ae0


	//   ....[18]....
        /*00c8*/ 	.word	0x00002b50


	//   ....[19]....
        /*00cc*/ 	.word	0x00002bb0


	//----- nvinfo : EIATTR_EXIT_INSTR_OFFSETS
	.align		4
.L_2683:
        /*00d0*/ 	.byte	0x04, 0x1c
        /*00d2*/ 	.short	(.L_2685 - .L_2684)


	//   ....[0]....
.L_2684:
        /*00d4*/ 	.word	0x00002740


	//   ....[1]....
        /*00d8*/ 	.word	0x000027c0


	//----- nvinfo : EIATTR_MAX_THREADS
	.align		4
.L_2685:
        /*00dc*/ 	.byte	0x04, 0x05
        /*00de*/ 	.short	(.L_2687 - .L_2686)
.L_2686:
        /*00e0*/ 	.word	0x00000080
        /*00e4*/ 	.word	0x00000001
        /*00e8*/ 	.word	0x00000001


	//----- nvinfo : EIATTR_CRS_STACK_SIZE
	.align		4
.L_2687:
        /*00ec*/ 	.byte	0x04, 0x1e
        /*00ee*/ 	.short	(.L_2689 - .L_2688)
.L_2688:
        /*00f0*/ 	.word	0x00000000


	//----- nvinfo : EIATTR_CBANK_PARAM_SIZE
	.align		4
.L_2689:
        /*00f4*/ 	.byte	0x03, 0x19
        /*00f6*/ 	.short	0x0128


	//----- nvinfo : EIATTR_PARAM_CBANK
	.align		4
        /*00f8*/ 	.byte	0x04, 0x0a
        /*00fa*/ 	.short	(.L_2691 - .L_2690)
	.align		4
.L_2690:
        /*00fc*/ 	.word	index@(.nv.constant0._ZN10layer_norm13ln_bwd_kernelINS_13Kernel_traitsIf13__nv_bfloat16fS2_fjLj1536ELj1ELj1ELj4ELj8ENS_18Kernel_traits_baseILj1536EfS2_fS2_fjLj128EEEEELb0ELb0ELb1ELb0EEEvNS_9BwdParamsE)
        /*0100*/ 	.short	0x0210
        /*0102*/ 	.short	0x0128


	//----- nvinfo : EIATTR_SW_WAR
	.align		4
.L_2691:
        /*0104*/ 	.byte	0x04, 0x36
        /*0106*/ 	.short	(.L_2693 - .L_2692)
.L_2692:
        /*0108*/ 	.word	0x00000008
.L_2693:


//--------------------- .nv.info._ZN10layer_norm13ln_bwd_kernelINS_13Kernel_traitsIf13__nv_bfloat16fS2_fjLj1536ELj1ELj1ELj4ELj8ENS_18Kernel_traits_baseILj1536EfS2_fS2_fjLj128EEEEELb0ELb0ELb1ELb1EEEvNS_9BwdParamsE --------------------------
	.section	.nv.info._ZN10layer_norm13ln_bwd_kernelINS_13Kernel_traitsIf13__nv_bfloat16fS2_fjLj1536ELj1ELj1ELj4ELj8ENS_18Kernel_traits_baseILj1536EfS2_fS2_fjLj128EEEEELb0ELb0ELb1ELb1EEEvNS_9BwdParamsE,"",@"SHT_CUDA_INFO"
	.sectionflags	@""
	.align	4


	//----- nvinfo : EIATTR_CUDA_API_VERSION
	.align		4
        /*0000*/ 	.byte	0x04, 0x37
        /*0002*/ 	.short	(.L_2695 - .L_2694)
.L_2694:
        /*0004*/ 	.word	0x00000082


	//----- nvinfo : EIATTR_KPARAM_INFO
	.align		4
.L_2695:
        /*0008*/ 	.byte	0x04, 0x17
        /*000a*/ 	.short	(.L_2697 - .L_2696)
.L_2696:
        /*000c*/ 	.word	0x00000000
        /*0010*/ 	.short	0x0000
        /*0012*/ 	.short	0x0000
        /*0014*/ 	.byte	0x00, 0xf0, 0xa1, 0x04


	//----- nvinfo : EIATTR_SPARSE_MMA_MASK
	.align		4
.L_2697:
        /*0018*/ 	.byte	0x03, 0x50
        /*001a*/ 	.short	0x0000


	//----- nvinfo : EIATTR_MAXREG_COUNT
	.align		4
        /*001c*/ 	.byte	0x03, 0x1b
        /*001e*/ 	.short	0x00ff


	//----- nvinfo : EIATTR_NUM_BARRIERS
	.align		4
        /*0020*/ 	.byte	0x02, 0x4c
        /*0022*/ 	.byte	0x01
	.zero		1


	//----- nvinfo : EIATTR_MERCURY_ISA_VERSION
	.align		4
        /*0024*/ 	.byte	0x03, 0x5f
        /*0026*/ 	.short	0x0101


	//----- nvinfo : EIATTR_COOP_GROUP_MASK_REGIDS
	.align		4
        /*0028*/ 	.byte	0x04, 0x29
        /*002a*/ 	.short	(.L_2699 - .L_2698)


	//   ....[0]....
.L_2698:
        /*002c*/ 	.word	0xffffffff


	//   ....[1]....
        /*0030*/ 	.word	0xffffffff


	//   ....[2]....
        /*0034*/ 	.word	0xffffffff


	//   ....[3]....
        /*0038*/ 	.word	0xffffffff


	//   ....[4]....
        /*003c*/ 	.word	0xffffffff


	//   ....[5]....
        /*0040*/ 	.word	0xffffffff


	//   ....[6]....
        /*0044*/ 	.word	0xffffffff


	//   ....[7]....
        /*0048*/ 	.word	0xffffffff


	//   ....[8]....
        /*004c*/ 	.word	0xffffffff


	//   ....[9]....
        /*0050*/ 	.word	0xffffffff


	//   ....[10]....
        /*0054*/ 	.word	0x05000066


	//   ....[11]....
        /*0058*/ 	.word	0x05000066


	//   ....[12]....
        /*005c*/ 	.word	0x05000066


	//   ....[13]....
        /*0060*/ 	.word	0x05000066


	//   ....[14]....
        /*0064*/ 	.word	0x05000066


	//   ....[15]....
        /*0068*/ 	.word	0x05000066


	//   ....[16]....
        /*006c*/ 	.word	0x05000066


	//   ....[17]....
        /*0070*/ 	.word	0x05000066


	//   ....[18]....
        /*0074*/ 	.word	0x05000066


	//   ....[19]....
        /*0078*/ 	.word	0x05000066


	//----- nvinfo : EIATTR_COOP_GROUP_INSTR_OFFSETS
	.align		4
.L_2699:
        /*007c*/ 	.byte	0x04, 0x28
        /*007e*/ 	.short	(.L_2701 - .L_2700)


	//   ....[0]....
.L_2700:
        /*0080*/ 	.word	0x00000e80


	//   ....[1]....
        /*0084*/ 	.word	0x00000e90


	//   ....[2]....
        /*0088*/ 	.word	0x00000ec0


	//   ....[3]....
        /*008c*/ 	.word	0x00000ed0


	//   ....[4]....
        /*0090*/ 	.word	0x00000f00


	//   ....[5]....
        /*0094*/ 	.word	0x00000f10


	//   ....[6]....
        /*0098*/ 	.word	0x00000f40


	//   ....[7]....
        /*009c*/ 	.word	0x00000f50


	//   ....[8]....
        /*00a0*/ 	.word	0x00000f80


	//   ....[9]....
        /*00a4*/ 	.word	0x00000f90


	//   ....[10]....
        /*00a8*/ 	.word	0x00002320


	//   ....[11]....
        /*00ac*/ 	.word	0x00002370


	//   ....[12]....
        /*00b0*/ 	.word	0x000023e0


	//   ....[13]....
        /*00b4*/ 	.word	0x00002440


	//   ....[14]....
        /*00b8*/ 	.word	0x000024b0


	//   ....[15]....
        /*00bc*/ 	.word	0x00002510


	//   ....[16]....
        /*00c0*/ 	.word	0x00002580


	//   ....[17]....
        /*00c4*/ 	.word	0x000025e0


	//   ....[18]....
        /*00c8*/ 	.word	0x00002650


	//   ....[19]....
        /*00cc*/ 	.word	0x000026b0


	//----- nvinfo : EIATTR_EXIT_INSTR_OFFSETS
	.align		4
.L_2701:
        /*00d0*/ 	.byte	0x04, 0x1c
        /*00d2*/ 	.short	(.L_2703 - .L_2702)


	//   ....[0]....
.L_2702:
        /*00d4*/ 	.word	0x000022c0


	//----- nvinfo : EIATTR_MAX_THREADS
	.align		4
.L_2703:
        /*00d8*/ 	.byte	0x04, 0x05
        /*00da*/ 	.short	(.L_2705 - .L_2704)
.L_2704:
        /*00dc*/ 	.word	0x00000080
        /*00e0*/ 	.word	0x00000001
        /*00e4*/ 	.word	0x00000001


	//----- nvinfo : EIATTR_CRS_STACK_SIZE
	.align		4
.L_2705:
        /*00e8*/ 	.byte	0x04, 0x1e
        /*00ea*/ 	.short	(.L_2707 - .L_2706)
.L_2706:
        /*00ec*/ 	.word	0x00000000


	//----- nvinfo : EIATTR_CBANK_PARAM_SIZE
	.align		4
.L_2707:
        /*00f0*/ 	.byte	0x03, 0x19
        /*00f2*/ 	.short	0x0128


	//----- nvinfo : EIATTR_PARAM_CBANK
	.align		4
        /*00f4*/ 	.byte	0x04, 0x0a
        /*00f6*/ 	.short	(.L_2709 - .L_2708)
	.align		4
.L_2708:
        /*00f8*/ 	.word	index@(.nv.constant0._ZN10layer_norm13ln_bwd_kernelINS_13Kernel_traitsIf13__nv_bfloat16fS2_fjLj1536ELj1ELj1ELj4ELj8ENS_18Kernel_traits_baseILj1536EfS2_fS2_fjLj128EEEEELb0ELb0ELb1ELb1EEEvNS_9BwdParamsE)
        /*00fc*/ 	.short	0x0210
        /*00fe*/ 	.short	0x0128


	//----- nvinfo : EIATTR_SW_WAR
	.align		4
.L_2709:
        /*0100*/ 	.byte	0x04, 0x36
        /*0102*/ 	.short	(.L_2711 - .L_2710)
.L_2710:
        /*0104*/ 	.word	0x00000008
.L_2711:


//--------------------- .nv.info._ZN10layer_norm13ln_bwd_kernelINS_13Kernel_traitsIf13__nv_bfloat16fS2_fjLj1536ELj1ELj1ELj4ELj8ENS_18Kernel_traits_baseILj1536EfS2_fS2_fjLj128EEEEELb0ELb1ELb0ELb0EEEvNS_9BwdParamsE --------------------------
	.section	.nv.info._ZN10layer_norm13ln_bwd_kernelINS_13Kernel_traitsIf13__nv_bfloat16fS2_fjLj1536ELj1ELj1ELj4ELj8ENS_18Kernel_traits_baseILj1536EfS2_fS2_fjLj128EEEEELb0ELb1ELb0ELb0EEEvNS_9BwdParamsE,"",@"SHT_CUDA_INFO"
	.sectionflags	@""
	.align	4


	//----- nvinfo : EIATTR_CUDA_API_VERSION
	.align		4
        /*0000*/ 	.byte	0x04, 0x37
        /*0002*/ 	.short	(.L_2713 - .L_2712)
.L_2712:
        /*0004*/ 	.word	0x00000082


	//----- nvinfo : EIATTR_KPARAM_INFO
	.align		4
.L_2713:
        /*0008*/ 	.byte	0x04, 0x17
        /*000a*/ 	.short	(.L_2715 - .L_2714)
.L_2714:
        /*000c*/ 	.word	0x00000000
        /*0010*/ 	.short	0x0000
        /*0012*/ 	.short	0x0000
        /*0014*/ 	.byte	0x00, 0xf0, 0xa1, 0x04


	//----- nvinfo : EIATTR_SPARSE_MMA_MASK
	.align		4
.L_2715:
        /*0018*/ 	.byte	0x03, 0x50
        /*001a*/ 	.short	0x0000


	//----- nvinfo : EIATTR_MAXREG_COUNT
	.align		4
        /*001c*/ 	.byte	0x03, 0x1b
        /*001e*/ 	.short	0x00ff


	//----- nvinfo : EIATTR_NUM_BARRIERS
	.align		4
        /*0020*/ 	.byte	0x02, 0x4c
        /*0022*/ 	.byte	0x01
	.zero		1


	//----- nvinfo : EIATTR_MERCURY_ISA_VERSION
	.align		4
        /*0024*/ 	.byte	0x03, 0x5f
        /*0026*/ 	.short	0x0101


	//----- nvinfo : EIATTR_COOP_GROUP_MASK_REGIDS
	.align		4
        /*0028*/ 	.byte	0x04, 0x29
        /*002a*/ 	.short	(.L_2717 - .L_2716)


	//   ....[0]....
.L_2716:
        /*002c*/ 	.word	0xffffffff


	//   ....[1]....
        /*0030*/ 	.word	0xffffffff


	//   ....[2]....
        /*0034*/ 	.word	0xffffffff


	//   ....[3]....
        /*0038*/ 	.word	0xffffffff


	//   ....[4]....
        /*003c*/ 	.word	0xffffffff


	//   ....[5]....
        /*0040*/ 	.word	0xffffffff


	//   ....[6]....
        /*0044*/ 	.word	0xffffffff


	//   ....[7]....
        /*0048*/ 	.word	0xffffffff


	//   ....[8]....
        /*004c*/ 	.word	0xffffffff


	//   ....[9]....
        /*0050*/ 	.word	0xffffffff


	//   ....[10]....
        /*0054*/ 	.word	0x05000078


	//   ....[11]....
        /*0058*/ 	.word	0x05000078


	//   ....[12]....
        /*005c*/ 	.word	0x05000078


	//   ....[13]....
        /*0060*/ 	.word	0x05000078


	//   ....[14]....
        /*0064*/ 	.word	0x05000078


	//   ....[15]....
        /*0068*/ 	.word	0x05000078


	//   ....[16]....
        /*006c*/ 	.word	0x05000078


	//   ....[17]....
        /*0070*/ 	.word	0x05000078


	//   ....[18]....
        /*0074*/ 	.word	0x05000078


	//   ....[19]....
        /*0078*/ 	.word	0x05000078


	//----- nvinfo : EIATTR_COOP_GROUP_INSTR_OFFSETS
	.align		4
.L_2717:
        /*007c*/ 	.byte	0x04, 0x28
        /*007e*/ 	.short	(.L_2719 - .L_2718)


	//   ....[0]....
.L_2718:
        /*0080*/ 	.word	0x00000fb0


	//   ....[1]....
        /*0084*/ 	.word	0x00000fc0


	//   ....[2]....
        /*0088*/ 	.word	0x00000ff0


	//   ....[3]....
        /*008c*/ 	.word	0x00001000


	//   ....[4]....
        /*0090*/ 	.word	0x00001030


	//   ....[5]....
        /*0094*/ 	.word	0x00001040


	//   ....[6]....
        /*0098*/ 	.word	0x00001070


	//   ....[7]....
        /*009c*/ 	.word	0x00001080


	//   ....[8]....
        /*00a0*/ 	.word	0x000010b0


	//   ....[9]....
        /*00a4*/ 	.word	0x000010c0


	//   ....[10]....
        /*00a8*/ 	.word	0x00002210


	//   ....[11]....
        /*00ac*/ 	.word	0x00002270


	//   ....[12]....
        /*00b0*/ 	.word	0x000022d0


	//   ....[13]....
        /*00b4*/ 	.word	0x00002330


	//   ....[14]....
        /*00b8*/ 	.word	0x000023a0


	//   ....[15]....
        /*00bc*/ 	.word	0x00002400


	//   ....[16]....
        /*00c0*/ 	.word	0x00002470


	//   ....[17]....
        /*00c4*/ 	.word	0x000024d0


	//   ....[18]....
        /*00c8*/ 	.word	0x00002540


	//   ....[19]....
        /*00cc*/ 	.word	0x000025a0


	//----- nvinfo : EIATTR_EXIT_INSTR_OFFSETS
	.align		4
.L_2719:
        /*00d0*/ 	.byte	0x04, 0x1c
        /*00d2*/ 	.short	(.L_2721 - .L_2720)


	//   ....[0]....
.L_2720:
        /*00d4*/ 	.word	0x00002120


	//   ....[1]....
        /*00d8*/ 	.word	0x000021c0


	//----- nvinfo : EIATTR_MAX_THREADS
	.align		4
.L_2721:
        /*00dc*/ 	.byte	0x04, 0x05
        /*00de*/ 	.short	(.L_2723 - .L_2722)
.L_2722:
        /*00e0*/ 	.word	0x00000080
        /*00e4*/ 	.word	0x00000001
        /*00e8*/ 	.word	0x00000001


	//----- nvinfo : EIATTR_CRS_STACK_SIZE
	.align		4
.L_2723:
        /*00ec*/ 	.byte	0x04, 0x1e
        /*00ee*/ 	.short	(.L_2725 - .L_2724)
.L_2724:
        /*00f0*/ 	.word	0x00000000


	//----- nvinfo : EIATTR_CBANK_PARAM_SIZE
	.align		4
.L_2725:
        /*00f4*/ 	.byte	0x03, 0x19
        /*00f6*/ 	.short	0x0128


	//----- nvinfo : EIATTR_PARAM_CBANK
	.align		4
        /*00f8*/ 	.byte	0x04, 0x0a
        /*00fa*/ 	.short	(.L_2727 - .L_2726)
	.align		4
.L_2726:
        /*00fc*/ 	.word	index@(.nv.constant0._ZN10layer_norm13ln_bwd_kernelINS_13Kernel_traitsIf13__nv_bfloat16fS2_fjLj1536ELj1ELj1ELj4ELj8ENS_18Kernel_traits_baseILj1536EfS2_fS2_fjLj128EEEEELb0ELb1ELb0ELb0EEEvNS_9BwdParamsE)
        /*0100*/ 	.short	0x0210
        /*0102*/ 	.short	0x0128


	//----- nvinfo : EIATTR_SW_WAR
	.align		4
.L_2727:
        /*0104*/ 	.byte	0x04, 0x36
        /*0106*/ 	.short	(.L_2729 - .L_2728)
.L_2728:
        /*0108*/ 	.word	0x00000008
.L_2729:


//--------------------- .nv.info._ZN10layer_norm13ln_bwd_kernelINS_13Kernel_traitsIf13__nv_bfloat16fS2_fjLj1536ELj1ELj1ELj4ELj8ENS_18Kernel_traits_baseILj1536EfS2_fS2_fjLj128EEEEELb0ELb1ELb0ELb1EEEvNS_9BwdParamsE --------------------------
	.section	.nv.info._ZN10layer_norm13ln_bwd_kernelINS_13Kernel_traitsIf13__nv_bfloat16fS2_fjLj1536ELj1ELj1ELj4ELj8ENS_18Kernel_traits_baseILj1536EfS2_fS2_fjLj128EEEEELb0ELb1ELb0ELb1EEEvNS_9BwdParamsE,"",@"SHT_CUDA_INFO"
	.sectionflags	@""
	.align	4


	//----- nvinfo : EIATTR_CUDA_API_VERSION
	.align		4
        /*0000*/ 	.byte	0x04, 0x37
        /*0002*/ 	.short	(.L_2731 - .L_2730)
.L_2730:
        /*0004*/ 	.word	0x00000082


	//----- nvinfo : EIATTR_KPARAM_INFO
	.align		4
.L_2731:
        /*0008*/ 	.byte	0x04, 0x17
        /*000a*/ 	.short	(.L_2733 - .L_2732)
.L_2732:
        /*000c*/ 	.word	0x00000000
        /*0010*/ 	.short	0x0000
        /*0012*/ 	.short	0x0000
        /*0014*/ 	.byte	0x00, 0xf0, 0xa1, 0x04


	//----- nvinfo : EIATTR_SPARSE_MMA_MASK
	.align		4
.L_2733:
        /*0018*/ 	.byte	0x03, 0x50
        /*001a*/ 	.short	0x0000


	//----- nvinfo : EIATTR_MAXREG_COUNT
	.align		4
        /*001c*/ 	.byte	0x03, 0x1b
        /*001e*/ 	.short	0x00ff


	//----- nvinfo : EIATTR_NUM_BARRIERS
	.align		4
        /*0020*/ 	.byte	0x02, 0x4c
        /*0022*/ 	.byte	0x01
	.zero		1


	//----- nvinfo : EIATTR_MERCURY_ISA_VERSION
	.align		4
        /*0024*/ 	.byte	0x03, 0x5f
        /*0026*/ 	.short	0x0101


	//----- nvinfo : EIATTR_COOP_GROUP_MASK_REGIDS
	.align		4
        /*0028*/ 	.byte	0x04, 0x29
        /*002a*/ 	.short	(.L_2735 - .L_2734)


	//   ....[0]....
.L_2734:
        /*002c*/ 	.word	0xffffffff


	//   ....[1]....
        /*0030*/ 	.word	0xffffffff


	//   ....[2]....
        /*0034*/ 	.word	0xffffffff


	//   ....[3]....
        /*0038*/ 	.word	0xffffffff


	//   ....[4]....
        /*003c*/ 	.word	0xffffffff


	//   ....[5]....
        /*0040*/ 	.word	0xffffffff


	//   ....[6]....
        /*0044*/ 	.word	0xffffffff


	//   ....[7]....
        /*0048*/ 	.word	0xffffffff


	//   ....[8]....
        /*004c*/ 	.word	0xffffffff


	//   ....[9]....
        /*0050*/ 	.word	0xffffffff


	//   ....[10]....
        /*0054*/ 	.word	0x05000042


	//   ....[11]....
        /*0058*/ 	.word	0x05000042


	//   ....[12]....
        /*005c*/ 	.word	0x05000042


	//   ....[13]....
        /*0060*/ 	.word	0x05000042


	//   ....[14]....
        /*0064*/ 	.word	0x05000042


	//   ....[15]....
        /*0068*/ 	.word	0x05000042


	//   ....[16]....
        /*006c*/ 	.word	0x05000042


	//   ....[17]....
        /*0070*/ 	.word	0x05000042


	//   ....[18]....
        /*0074*/ 	.word	0x05000042


	//   ....[19]....
        /*0078*/ 	.word	0x05000042


	//----- nvinfo : EIATTR_COOP_GROUP_INSTR_OFFSETS
	.align		4
.L_2735:
        /*007c*/ 	.byte	0x04, 0x28
        /*007e*/ 	.short	(.L_2737 - .L_2736)


	//   ....[0]....
.L_2736:
        /*0080*/ 	.word	0x00000ed0


	//   ....[1]....
        /*0084*/ 	.word	0x00000ee0


	//   ....[2]....
        /*0088*/ 	.word	0x00000f10


	//   ....[3]....
        /*008c*/ 	.word	0x00000f20


	//   ....[4]....
        /*0090*/ 	.word	0x00000f50


	//   ....[5]....
        /*0094*/ 	.word	0x00000f60


	//   ....[6]....
        /*0098*/ 	.word	0x00000f90


	//   ....[7]....
        /*009c*/ 	.word	0x00000fa0


	//   ....[8]....
        /*00a0*/ 	.word	0x00000fd0


	//   ....[9]....
        /*00a4*/ 	.word	0x00000fe0


	//   ....[10]....
        /*00a8*/ 	.word	0x00002070


	//   ....[11]....
        /*00ac*/ 	.word	0x000020d0


	//   ....[12]....
        /*00b0*/ 	.word	0x00002130


	//   ....[13]....
        /*00b4*/ 	.word	0x00002190


	//   ....[14]....
        /*00b8*/ 	.word	0x00002200


	//   ....[15]....
        /*00bc*/ 	.word	0x00002260


	//   ....[16]....
        /*00c0*/ 	.word	0x000022d0


	//   ....[17]....
        /*00c4*/ 	.word	0x00002330


	//   ....[18]....
        /*00c8*/ 	.word	0x000023b0


	//   ....[19]....
        /*00cc*/ 	.word	0x00002400


	//----- nvinfo : EIATTR_EXIT_INSTR_OFFSETS
	.align		4
.L_2737:
        /*00d0*/ 	.byte	0x04, 0x1c
        /*00d2*/ 	.short	(.L_2739 - .L_2738)


	//   ....[0]....
.L_2738:
        /*00d4*/ 	.word	0x00002020


	//----- nvinfo : EIATTR_MAX_THREADS
	.align		4
.L_2739:
        /*00d8*/ 	.byte	0x04, 0x05
        /*00da*/ 	.short	(.L_2741 - .L_2740)
.L_2740:
        /*00dc*/ 	.word	0x00000080
        /*00e0*/ 	.word	0x00000001
        /*00e4*/ 	.word	0x00000001


	//----- nvinfo : EIATTR_CRS_STACK_SIZE
	.align		4
.L_2741:
        /*00e8*/ 	.byte	0x04, 0x1e
        /*00ea*/ 	.short	(.L_2743 - .L_2742)
.L_2742:
        /*00ec*/ 	.word	0x00000000


	//----- nvinfo : EIATTR_CBANK_PARAM_SIZE
	.align		4
.L_2743:
        /*00f0*/ 	.byte	0x03, 0x19
        /*00f2*/ 	.short	0x0128


	//----- nvinfo : EIATTR_PARAM_CBANK
	.align		4
        /*00f4*/ 	.byte	0x04, 0x0a
        /*00f6*/ 	.short	(.L_2745 - .L_2744)
	.align		4
.L_2744:
        /*00f8*/ 	.word	index@(.nv.constant0._ZN10layer_norm13ln_bwd_kernelINS_13Kernel_traitsIf13__nv_bfloat16fS2_fjLj1536ELj1ELj1ELj4ELj8ENS_18Kernel_traits_baseILj1536EfS2_fS2_fjLj128EEEEELb0ELb1ELb0ELb1EEEvNS_9BwdParamsE)
        /*00fc*/ 	.short	0x0210
        /*00fe*/ 	.short	0x0128


	//----- nvinfo : EIATTR_SW_WAR
	.align		4
.L_2745:
        /*0100*/ 	.byte	0x04, 0x36
        /*0102*/ 	.short	(.L_2747 - .L_2746)
.L_2746:
        /*0104*/ 	.word	0x00000008
.L_2747:


//--------------------- .nv.info._ZN10layer_norm13ln_bwd_kernelINS_13Kernel_traitsIf13__nv_bfloat16fS2_fjLj1536ELj1ELj1ELj4ELj8ENS_18Kernel_traits_baseILj1536EfS2_fS2_fjLj128EEEEELb0ELb1ELb1ELb0EEEvNS_9BwdParamsE --------------------------
	.section	.nv.info._ZN10layer_norm13ln_bwd_kernelINS_13Kernel_traitsIf13__nv_bfloat16fS2_fjLj1536ELj1ELj1ELj4ELj8ENS_18Kernel_traits_baseILj1536EfS2_fS2_fjLj128EEEEELb0ELb1ELb1ELb0EEEvNS_9BwdParamsE,"",@"SHT_CUDA_INFO"
	.sectionflags	@""
	.align	4


	//----- nvinfo : EIATTR_CUDA_API_VERSION
	.align		4
        /*0000*/ 	.byte	0x04, 0x37
        /*0002*/ 	.short	(.L_2749 - .L_2748)
.L_2748:
        /*0004*/ 	.word	0x00000082


	//----- nvinfo : EIATTR_KPARAM_INFO
	.align		4
.L_2749:
        /*0008*/ 	.byte	0x04, 0x17
        /*000a*/ 	.short	(.L_2751 - .L_2750)
.L_2750:
        /*000c*/ 	.word	0x00000000
        /*0010*/ 	.short	0x0000
        /*0012*/ 	.short	0x0000
        /*0014*/ 	.byte	0x00, 0xf0, 0xa1, 0x04


	//----- nvinfo : EIATTR_SPARSE_MMA_MASK
	.align		4
.L_2751:
        /*0018*/ 	.byte	0x03, 0x50
        /*001a*/ 	.short	0x0000


	//----- nvinfo : EIATTR_MAXREG_COUNT
	.align		4
        /*001c*/ 	.byte	0x03, 0x1b
        /*001e*/ 	.short	0x00ff


	//----- nvinfo : EIATTR_NUM_BARRIERS
	.align		4
        /*0020*/ 	.byte	0x02, 0x4c
        /*0022*/ 	.byte	0x01
	.zero		1


	//----- nvinfo : EIATTR_MERCURY_ISA_VERSION
	.align		4
        /*0024*/ 	.byte	0x03, 0x5f
        /*0026*/ 	.short	0x0101


	//----- nvinfo : EIATTR_COOP_GROUP_MASK_REGIDS
	.align		4
        /*0028*/ 	.byte	0x04, 0x29
        /*002a*/ 	.short	(.L_2753 - .L_2752)


	//   ....[0]....
.L_2752:
        /*002c*/ 	.word	0xffffffff


	//   ....[1]....
        /*0030*/ 	.word	0xffffffff


	//   ....[2]....
        /*0034*/ 	.word	0xffffffff


	//   ....[3]....
        /*0038*/ 	.word	0xffffffff


	//   ....[4]....
        /*003c*/ 	.word	0xffffffff


	//   ....[5]....
        /*0040*/ 	.word	0xffffffff


	//   ....[6]....
        /*0044*/ 	.word	0xffffffff


	//   ....[7]....
        /*0048*/ 	.word	0xffffffff


	//   ....[8]....
        /*004c*/ 	.word	0xffffffff


	//   ....[9]....
        /*0050*/ 	.word	0xffffffff


	//   ....[10]....
        /*0054*/ 	.word	0x05000084


	//   ....[11]....
        /*0058*/ 	.word	0x05000084


	//   ....[12]....
        /*005c*/ 	.word	0x05000084


	//   ....[13]....
        /*0060*/ 	.word	0x05000084


	//   ....[14]....
        /*0064*/ 	.word	0x05000084


	//   ....[15]....
        /*0068*/ 	.word	0x05000084


	//   ....[16]....
        /*006c*/ 	.word	0x05000084


	//   ....[17]....
        /*0070*/ 	.word	0x05000084


	//   ....[18]....
        /*0074*/ 	.word	0x05000084


	//   ....[19]....
        /*0078*/ 	.word	0x05000084


	//----- nvinfo : EIATTR_COOP_GROUP_INSTR_OFFSETS
	.align		4
.L_2753:
        /*007c*/ 	.byte	0x04, 0x28
        /*007e*/ 	.short	(.L_2755 - .L_2754)


	//   ....[0]....
.L_2754:
        /*0080*/ 	.word	0x000011b0


	//   ....[1]....
        /*0084*/ 	.word	0x000011c0


	//   ....[2]....
        /*0088*/ 	.word	0x000011f0


	//   ....[3]....
        /*008c*/ 	.word	0x00001200


	//   ....[4]....
        /*0090*/ 	.word	0x00001230


	//   ....[5]....
        /*0094*/ 	.word	0x00001240


	//   ....[6]....
        /*0098*/ 	.word	0x00001270


	//   ....[7]....
        /*009c*/ 	.word	0x00001280


	//   ....[8]....
        /*00a0*/ 	.word	0x000012b0


	//   ....[9]....
        /*00a4*/ 	.word	0x000012c0


	//   ....[10]....
        /*00a8*/ 	.word	0x00002dd0


	//   ....[11]....
        /*00ac*/ 	.word	0x00002e20


	//   ....[12]....
        /*00b0*/ 	.word	0x00002e90


	//   ....[13]....
        /*00b4*/ 	.word	0x00002ef0


	//   ....[14]....
        /*00b8*/ 	.word	0x00002f60


	//   ....[15]....
        /*00bc*/ 	.word	0x00002fc0


	//   ....[16]....
        /*00c0*/ 	.word	0x00003030


	//   ....[17]....
        /*00c4*/ 	.word	0x00003090


	//   ....[18]....
        /*00c8*/ 	.word	0x00003100


	//   ....[19]....
        /*00cc*/ 	.word	0x00003160


	//----- nvinfo : EIATTR_EXIT_INSTR_OFFSETS
	.align		4
.L_2755:
        /*00d0*/ 	.byte	0x04, 0x1c
        /*00d2*/ 	.short	(.L_2757 - .L_2756)


	//   ....[0]....
.L_2756:
        /*00d4*/ 	.word	0x00002cd0


	//   ....[1]....
        /*00d8*/ 	.word	0x00002d70


	//----- nvinfo : EIATTR_MAX_THREADS
	.align		4
.L_2757:
        /*00dc*/ 	.byte	0x04, 0x05
        /*00de*/ 	.short	(.L_2759 - .L_2758)
.L_2758:
        /*00e0*/ 	.word	0x00000080
        /*00e4*/ 	.word	0x00000001
        /*00e8*/ 	.word	0x00000001


	//----- nvinfo : EIATTR_CRS_STACK_SIZE
	.align		4
.L_2759:
        /*00ec*/ 	.byte	0x04, 0x1e
        /*00ee*/ 	.short	(.L_2761 - .L_2760)
.L_2760:
        /*00f0*/ 	.word	0x00000000


	//----- nvinfo : EIATTR_CBANK_PARAM_SIZE
	.align		4
.L_2761:
        /*00f4*/ 	.byte	0x03, 0x19
        /*00f6*/ 	.short	0x0128


	//----- nvinfo : EIATTR_PARAM_CBANK
	.align		4
        /*00f8*/ 	.byte	0x04, 0x0a
        /*00fa*/ 	.short	(.L_2763 - .L_2762)
	.align		4
.L_2762:
        /*00fc*/ 	.word	index@(.nv.constant0._ZN10layer_norm13ln_bwd_kernelINS_13Kernel_traitsIf13__nv_bfloat16fS2_fjLj1536ELj1ELj1ELj4ELj8ENS_18Kernel_traits_baseILj1536EfS2_fS2_fjLj128EEEEELb0ELb1ELb1ELb0EEEvNS_9BwdParamsE)
        /*0100*/ 	.short	0x0210
        /*0102*/ 	.short	0x0128


	//----- nvinfo : EIATTR_SW_WAR
	.align		4
.L_2763:
        /*0104*/ 	.byte	0x04, 0x36
        /*0106*/ 	.short	(.L_2765 - .L_2764)
.L_2764:
        /*0108*/ 	.word	0x00000008
.L_2765:


//--------------------- .nv.info._ZN10layer_norm13ln_bwd_kernelINS_13Kernel_traitsIf13__nv_bfloat16fS2_fjLj1536ELj1ELj1ELj4ELj8ENS_18Kernel_traits_baseILj1536EfS2_fS2_fjLj128EEEEELb0ELb1ELb1ELb1EEEvNS_9BwdParamsE --------------------------
	.section	.nv.info._ZN10layer_norm13ln_bwd_kernelINS_13Kernel_traitsIf13__nv_bfloat16fS2_fjLj1536ELj1ELj1ELj4ELj8ENS_18Kernel_traits_baseILj1536EfS2_fS2_fjLj128EEEEELb0ELb1ELb1ELb1EEEvNS_9BwdParamsE,"",@"SHT_CUDA_INFO"
	.sectionflags	@""
	.align	4


	//----- nvinfo : EIATTR_CUDA_API_VERSION
	.align		4
        /*0000*/ 	.byte	0x04, 0x37
        /*0002*/ 	.short	(.L_2767 - .L_2766)
.L_2766:
        /*0004*/ 	.word	0x00000082


	//----- nvinfo : EIATTR_KPARAM_INFO
	.align		4
.L_2767:
        /*0008*/ 	.byte	0x04, 0x17
        /*000a*/ 	.short	(.L_2769 - .L_2768)
.L_2768:
        /*000c*/ 	.word	0x00000000
        /*0010*/ 	.short	0x0000
        /*0012*/ 	.short	0x0000
        /*0014*/ 	.byte	0x00, 0xf0, 0xa1, 0x04


	//----- nvinfo : EIATTR_SPARSE_MMA_MASK
	.align		4
.L_2769:
        /*0018*/ 	.byte	0x03, 0x50
        /*001a*/ 	.short	0x0000


	//----- nvinfo : EIATTR_MAXREG_COUNT
	.align		4
        /*001c*/ 	.byte	0x03, 0x1b
        /*001e*/ 	.short	0x00ff


	//----- nvinfo : EIATTR_NUM_BARRIERS
	.align		4
        /*0020*/ 	.byte	0x02, 0x4c
        /*0022*/ 	.byte	0x01
	.zero		1


	//----- nvinfo : EIATTR_MERCURY_ISA_VERSION
	.align		4
        /*0024*/ 	.byte	0x03, 0x5f
        /*0026*/ 	.short	0x0101


	//----- nvinfo : EIATTR_COOP_GROUP_MASK_REGIDS
	.align		4
        /*0028*/ 	.byte	0x04, 0x29
        /*002a*/ 	.short	(.L_2771 - .L_2770)


	//   ....[0]....
.L_2770:
        /*002c*/ 	.word	0xffffffff


	//   ....[1]....
        /*0030*/ 	.word	0xffffffff


	//   ....[2]....
        /*0034*/ 	.word	0xffffffff


	//   ....[3]....
        /*0038*/ 	.word	0xffffffff


	//   ....[4]....
        /*003c*/ 	.word	0xffffffff


	//   ....[5]....
        /*0040*/ 	.word	0xffffffff


	//   ....[6]....
        /*0044*/ 	.word	0xffffffff


	//   ....[7]....
        /*0048*/ 	.word	0xffffffff


	//   ....[8]....
        /*004c*/ 	.word	0xffffffff


	//   ....[9]....
        /*0050*/ 	.word	0xffffffff


	//   ....[10]....
        /*0054*/ 	.word	0x05000080


	//   ....[11]....
        /*0058*/ 	.word	0x05000080


	//   ....[12]....
        /*005c*/ 	.word	0x05000080


	//   ....[13]....
        /*0060*/ 	.word	0x05000080


	//   ....[14]....
        /*0064*/ 	.word	0x05000080


	//   ....[15]....
        /*0068*/ 	.word	0x05000080


	//   ....[16]....
        /*006c*/ 	.word	0x05000080


	//   ....[17]....
        /*0070*/ 	.word	0x05000080


	//   ....[18]....
        /*0074*/ 	.word	0x05000080


	//   ....[19]....
        /*0078*/ 	.word	0x05000080


	//----- nvinfo : EIATTR_COOP_GROUP_INSTR_OFFSETS
	.align		4
.L_2771:
        /*007c*/ 	.byte	0x04, 0x28
        /*007e*/ 	.short	(.L_2773 - .L_2772)


	//   ....[0]....
.L_2772:
        /*0080*/ 	.word	0x00000fa0


	//   ....[1]....
        /*0084*/ 	.word	0x00000fb0


	//   ....[2]....
        /*0088*/ 	.word	0x00000fe0


	//   ....[3]....
        /*008c*/ 	.word	0x00000ff0


	//   ....[4]....
        /*0090*/ 	.word	0x00001020


	//   ....[5]....
        /*0094*/ 	.word	0x00001030


	//   ....[6]....
        /*0098*/ 	.word	0x00001060


	//   ....[7]....
        /*009c*/ 	.word	0x00001070


	//   ....[8]....
        /*00a0*/ 	.word	0x000010a0


	//   ....[9]....
        /*00a4*/ 	.word	0x000010b0


	//   ....[10]....
        /*00a8*/ 	.word	0x000028b0


	//   ....[11]....
        /*00ac*/ 	.word	0x00002900


	//   ....[12]....
        /*00b0*/ 	.word	0x00002970


	//   ....[13]....
        /*00b4*/ 	.word	0x000029d0


	//   ....[14]....
        /*00b8*/ 	.word	0x00002a40


	//   ....[15]....
        /*00bc*/ 	.word	0x00002aa0


	//   ....[16]....
        /*00c0*/ 	.word	0x00002b10


	//   ....[17]....
        /*00c4*/ 	.word	0x00002b70


	//   ....[18]....
        /*00c8*/ 	.word	0x00002be0


	//   ....[19]....
        /*00cc*/ 	.word	0x00002c40


	//----- nvinfo : EIATTR_EXIT_INSTR_OFFSETS
	.align		4
.L_2773:
        /*00d0*/ 	.byte	0x04, 0x1c
        /*00d2*/ 	.short	(.L_2775 - .L_2774)


	//   ....[0]....
.L_2774:
        /*00d4*/ 	.word	0x00002850


	//----- nvinfo : EIATTR_MAX_THREADS
	.align		4
.L_2775:
        /*00d8*/ 	.byte	0x04, 0x05
        /*00da*/ 	.short	(.L_2777 - .L_2776)
.L_2776:
        /*00dc*/ 	.word	0x00000080
        /*00e0*/ 	.word	0x00000001
        /*00e4*/ 	.word	0x00000001


	//----- nvinfo : EIATTR_CRS_STACK_SIZE
	.align		4
.L_2777:
        /*00e8*/ 	.byte	0x04, 0x1e
        /*00ea*/ 	.short	(.L_2779 - .L_2778)
.L_2778:
        /*00ec*/ 	.word	0x00000000


	//----- nvinfo : EIATTR_CBANK_PARAM_SIZE
	.align		4
.L_2779:
        /*00f0*/ 	.byte	0x03, 0x19
        /*00f2*/ 	.short	0x0128


	//----- nvinfo : EIATTR_PARAM_CBANK
	.align		4
        /*00f4*/ 	.byte	0x04, 0x0a
        /*00f6*/ 	.short	(.L_2781 - .L_2780)
	.align		4
.L_2780:
        /*00f8*/ 	.word	index@(.nv.constant0._ZN10layer_norm13ln_bwd_kernelINS_13Kernel_traitsIf13__nv_bfloat16fS2_fjLj1536ELj1ELj1ELj4ELj8ENS_18Kernel_traits_baseILj1536EfS2_fS2_fjLj128EEEEELb0ELb1ELb1ELb1EEEvNS_9BwdParamsE)
        /*00fc*/ 	.short	0x0210
        /*00fe*/ 	.short	0x0128


	//----- nvinfo : EIATTR_SW_WAR
	.align		4
.L_2781:
        /*0100*/ 	.byte	0x04, 0x36
        /*0102*/ 	.short	(.L_2783 - .L_2782)
.L_2782:
        /*0104*/ 	.word	0x00000008
.L_2783:


//--------------------- .nv.info._ZN10layer_norm13ln_bwd_kernelINS_13Kernel_traitsIf13__nv_bfloat16fS2_fjLj1536ELj1ELj1ELj4ELj8ENS_18Kernel_traits_baseILj1536EfS2_fS2_fjLj128EEEEELb1ELb0ELb0ELb0EEEvNS_9BwdParamsE --------------------------
	.section	.nv.info._ZN10layer_norm13ln_bwd_kernelINS_13Kernel_traitsIf13__nv_bfloat16fS2_fjLj1536ELj1ELj1ELj4ELj8ENS_18Kernel_traits_baseILj1536EfS2_fS2_fjLj128EEEEELb1ELb0ELb0ELb0EEEvNS_9BwdParamsE,"",@"SHT_CUDA_INFO"
	.sectionflags	@""
	.align	4


	//----- nvinfo : EIATTR_CUDA_API_VERSION
	.align		4
        /*0000*/ 	.byte	0x04, 0x37
        /*0002*/ 	.short	(.L_2785 - .L_2784)
.L_2784:
        /*0004*/ 	.word	0x00000082


	//----- nvinfo : EIATTR_KPARAM_INFO
	.align		4
.L_2785:
        /*0008*/ 	.byte	0x04, 0x17
        /*000a*/ 	.short	(.L_2787 - .L_2786)
.L_2786:
        /*000c*/ 	.word	0x00000000
        /*0010*/ 	.short	0x0000
        /*0012*/ 	.short	0x0000
        /*0014*/ 	.byte	0x00, 0xf0, 0xa1, 0x04


	//----- nvinfo : EIATTR_SPARSE_MMA_MASK
	.align		4
.L_2787:
        /*0018*/ 	.byte	0x03, 0x50
        /*001a*/ 	.short	0x0000


	//----- nvinfo : EIATTR_MAXREG_COUNT
	.align		4
        /*001c*/ 	.byte	0x03, 0x1b
        /*001e*/ 	.short	0x00ff


	//----- nvinfo : EIATTR_NUM_BARRIERS
	.align		4
        /*0020*/ 	.byte	0x02, 0x4c
        /*0022*/ 	.byte	0x01
	.zero		1


	//----- nvinfo : EIATTR_MERCURY_ISA_VERSION
	.align		4
        /*0024*/ 	.byte	0x03, 0x5f
        /*0026*/ 	.short	0x0101


	//----- nvinfo : EIATTR_COOP_GROUP_MASK_REGIDS
	.align		4
        /*0028*/ 	.byte	0x04, 0x29
        /*002a*/ 	.short	(.L_2789 - .L_2788)


	//   ....[0]....
.L_2788:
        /*002c*/ 	.word	0xffffffff


	//   ....[1]....
        /*0030*/ 	.word	0xffffffff


	//   ....[2]....
        /*0034*/ 	.word	0xffffffff


	//   ....[3]....
        /*0038*/ 	.word	0xffffffff


	//   ....[4]....
        /*003c*/ 	.word	0xffffffff


	//   ....[5]....
        /*0040*/ 	.word	0xffffffff


	//   ....[6]....
        /*0044*/ 	.word	0xffffffff


	//   ....[7]....
        /*0048*/ 	.word	0xffffffff


	//   ....[8]....
        /*004c*/ 	.word	0xffffffff


	//   ....[9]....
        /*0050*/ 	.word	0xffffffff


	//   ....[10]....
        /*0054*/ 	.word	0x05000062


	//   ....[11]....
        /*0058*/ 	.word	0x05000062


	//   ....[12]....
        /*005c*/ 	.word	0x05000062


	//   ....[13]....
        /*0060*/ 	.word	0x05000062


	//   ....[14]....
        /*0064*/ 	.word	0x05000062


	//   ....[15]....
        /*0068*/ 	.word	0x05000062


	//   ....[16]....
        /*006c*/ 	.word	0x05000062


	//   ....[17]....
        /*0070*/ 	.word	0x05000062


	//   ....[18]....
        /*0074*/ 	.word	0x05000062


	//   ....[19]....
        /*0078*/ 	.word	0x05000062


	//----- nvinfo : EIATTR_COOP_GROUP_INSTR_OFFSETS
	.align		4
.L_2789:
        /*007c*/ 	.byte	0x04, 0x28
        /*007e*/ 	.short	(.L_2791 - .L_2790)


	//   ....[0]....
.L_2790:
        /*0080*/ 	.word	0x00000f90


	//   ....[1]....
        /*0084*/ 	.word	0x00000fa0


	//   ....[2]....
        /*0088*/ 	.word	0x00000fd0


	//   ....[3]....
        /*008c*/ 	.word	0x00000fe0


	//   ....[4]....
        /*0090*/ 	.word	0x00001010


	//   ....[5]....
        /*0094*/ 	.word	0x00001020


	//   ....[6]....
        /*0098*/ 	.word	0x00001050


	//   ....[7]....
        /*009c*/ 	.word	0x00001060


	//   ....[8]....
        /*00a0*/ 	.word	0x00001090


	//   ....[9]....
        /*00a4*/ 	.word	0x000010a0


	//   ....[10]....
        /*00a8*/ 	.word	0x00001f60


	//   ....[11]....
        /*00ac*/ 	.word	0x00001fb0


	//   ....[12]....
        /*00b0*/ 	.word	0x00002020


	//   ....[13]....
        /*00b4*/ 	.word	0x00002080


	//   ....[14]....
        /*00b8*/ 	.word	0x000020f0


	//   ....[15]....
        /*00bc*/ 	.word	0x00002150


	//   ....[16]....
        /*00c0*/ 	.word	0x000021c0


	//   ....[17]....
        /*00c4*/ 	.word	0x00002220


	//   ....[18]....
        /*00c8*/ 	.word	0x00002290


	//   ....[19]....
        /*00cc*/ 	.word	0x000022f0


	//----- nvinfo : EIATTR_EXIT_INSTR_OFFSETS
	.align		4
.L_2791:
        /*00d0*/ 	.byte	0x04, 0x1c
        /*00d2*/ 	.short	(.L_2793 - .L_2792)


	//   ....[0]....
.L_2792:
        /*00d4*/ 	.word	0x00001e80


	//   ....[1]....
        /*00d8*/ 	.word	0x00001f00


	//----- nvinfo : EIATTR_MAX_THREADS
	.align		4
.L_2793:
        /*00dc*/ 	.byte	0x04, 0x05
        /*00de*/ 	.short	(.L_2795 - .L_2794)
.L_2794:
        /*00e0*/ 	.word	0x00000080
        /*00e4*/ 	.word	0x00000001
        /*00e8*/ 	.word	0x00000001


	//----- nvinfo : EIATTR_CRS_STACK_SIZE
	.align		4
.L_2795:
        /*00ec*/ 	.byte	0x04, 0x1e
        /*00ee*/ 	.short	(.L_2797 - .L_2796)
.L_2796:
        /*00f0*/ 	.word	0x00000000


	//----- nvinfo : EIATTR_CBANK_PARAM_SIZE
	.align		4
.L_2797:
        /*00f4*/ 	.byte	0x03, 0x19
        /*00f6*/ 	.short	0x0128


	//----- nvinfo : EIATTR_PARAM_CBANK
	.align		4
        /*00f8*/ 	.byte	0x04, 0x0a
        /*00fa*/ 	.short	(.L_2799 - .L_2798)
	.align		4
.L_2798:
        /*00fc*/ 	.word	index@(.nv.constant0._ZN10layer_norm13ln_bwd_kernelINS_13Kernel_traitsIf13__nv_bfloat16fS2_fjLj1536ELj1ELj1ELj4ELj8ENS_18Kernel_traits_baseILj1536EfS2_fS2_fjLj128EEEEELb1ELb0ELb0ELb0EEEvNS_9BwdParamsE)
        /*0100*/ 	.short	0x0210
        /*0102*/ 	.short	0x0128


	//----- nvinfo : EIATTR_SW_WAR
	.align		4
.L_2799:
        /*0104*/ 	.byte	0x04, 0x36
        /*0106*/ 	.short	(.L_2801 - .L_2800)
.L_2800:
        /*0108*/ 	.word	0x00000008
.L_2801:


//--------------------- .nv.info._ZN10layer_norm13ln_bwd_kernelINS_13Kernel_traitsIf13__nv_bfloat16fS2_fjLj1536ELj1ELj1ELj4ELj8ENS_18Kernel_traits_baseILj1536EfS2_fS2_fjLj128EEEEELb1ELb0ELb0ELb1EEEvNS_9BwdParamsE --------------------------
	.section	.nv.info._ZN10layer_norm13ln_bwd_kernelINS_13Kernel_traitsIf13__nv_bfloat16fS2_fjLj1536ELj1ELj1ELj4ELj8ENS_18Kernel_traits_baseILj1536EfS2_fS2_fjLj128EEEEELb1ELb0ELb0ELb1EEEvNS_9BwdParamsE,"",@"SHT_CUDA_INFO"
	.sectionflags	@""
	.align	4


	//----- nvinfo : EIATTR_CUDA_API_VERSION
	.align		4
        /*0000*/ 	.byte	0x04, 0x37
        /*0002*/ 	.short	(.L_2803 - .L_2802)
.L_2802:
        /*0004*/ 	.word	0x00000082


	//----- nvinfo : EIATTR_KPARAM_INFO
	.align		4
.L_2803:
        /*0008*/ 	.byte	0x04, 0x17
        /*000a*/ 	.short	(.L_2805 - .L_2804)
.L_2804:
        /*000c*/ 	.word	0x00000000
        /*0010*/ 	.short	0x0000
        /*0012*/ 	.short	0x0000
        /*0014*/ 	.byte	0x00, 0xf0, 0xa1, 0x04


	//----- nvinfo : EIATTR_SPARSE_MMA_MASK
	.align		4
.L_2805:
        /*0018*/ 	.byte	0x03, 0x50
        /*001a*/ 	.short	0x0000


	//----- nvinfo : EIATTR_MAXREG_COUNT
	.align		4
        /*001c*/ 	.byte	0x03, 0x1b
        /*001e*/ 	.short	0x00ff


	//----- nvinfo : EIATTR_NUM_BARRIERS
	.align		4
        /*0020*/ 	.byte	0x02, 0x4c
        /*0022*/ 	.byte	0x01
	.zero		1


	//----- nvinfo : EIATTR_MERCURY_ISA_VERSION
	.align		4
        /*0024*/ 	.byte	0x03, 0x5f
        /*0026*/ 	.short	0x0101


	//----- nvinfo : EIATTR_COOP_GROUP_MASK_REGIDS
	.align		4
        /*0028*/ 	.byte	0x04, 0x29
        /*002a*/ 	.short	(.L_2807 - .L_2806)


	//   ....[0]....
.L_2806:
        /*002c*/ 	.word	0xffffffff


	//   ....[1]....
        /*0030*/ 	.word	0xffffffff


	//   ....[2]....
        /*0034*/ 	.word	0xffffffff


	//   ....[3]....
        /*0038*/ 	.word	0xffffffff


	//   ....[4]....
        /*003c*/ 	.word	0xffffffff


	//   ....[5]....
        /*0040*/ 	.word	0xffffffff


	//   ....[6]....
        /*0044*/ 	.word	0xffffffff


	//   ....[7]....
        /*0048*/ 	.word	0xffffffff


	//   ....[8]....
        /*004c*/ 	.word	0xffffffff


	//   ....[9]....
        /*0050*/ 	.word	0xffffffff


	//   ....[10]....
        /*0054*/ 	.word	0x05000029


	//   ....[11]....
        /*0058*/ 	.word	0x05000029


	//   ....[12]....
        /*005c*/ 	.word	0x05000029


	//   ....[13]....
        /*0060*/ 	.word	0x05000029


	//   ....[14]....
        /*0064*/ 	.word	0x05000029


	//   ....[15]....
        /*0068*/ 	.word	0x05000029


	//   ....[16]....
        /*006c*/ 	.word	0x05000029


	//   ....[17]....
        /*0070*/ 	.word	0x05000029


	//   ....[18]....
        /*0074*/ 	.word	0x05000029


	//   ....[19]....
        /*0078*/ 	.word	0x05000029


	//----- nvinfo : EIATTR_COOP_GROUP_INSTR_OFFSETS
	.align		4
.L_2807:
        /*007c*/ 	.byte	0x04, 0x28
        /*007e*/ 	.short	(.L_2809 - .L_2808)


	//   ....[0]....
.L_2808:
        /*0080*/ 	.word	0x00000e40


	//   ....[1]....
        /*0084*/ 	.word	0x00000e50


	//   ....[2]....
        /*0088*/ 	.word	0x00000e80


	//   ....[3]....
        /*008c*/ 	.word	0x00000e90


	//   ....[4]....
        /*0090*/ 	.word	0x00000ec0


	//   ....[5]....
        /*0094*/ 	.word	0x00000ed0


	//   ....[6]....
        /*0098*/ 	.word	0x00000f00


	//   ....[7]....
        /*009c*/ 	.word	0x00000f10


	//   ....[8]....
        /*00a0*/ 	.word	0x00000f40


	//   ....[9]....
        /*00a4*/ 	.word	0x00000f50


	//   ....[10]....
        /*00a8*/ 	.word	0x00001dd0


	//   ....[11]....
        /*00ac*/ 	.word	0x00001e20


	//   ....[12]....
        /*00b0*/ 	.word	0x00001e90


	//   ....[13]....
        /*00b4*/ 	.word	0x00001ef0


	//   ....[14]....
        /*00b8*/ 	.word	0x00001f60


	//   ....[15]....
        /*00bc*/ 	.word	0x00001fc0


	//   ....[16]....
        /*00c0*/ 	.word	0x00002030


	//   ....[17]....
        /*00c4*/ 	.word	0x00002090


	//   ....[18]....
        /*00c8*/ 	.word	0x00002100


	//   ....[19]....
        /*00cc*/ 	.word	0x00002160


	//----- nvinfo : EIATTR_EXIT_INSTR_OFFSETS
	.align		4
.L_2809:
        /*00d0*/ 	.byte	0x04, 0x1c
        /*00d2*/ 	.short	(.L_2811 - .L_2810)


	//   ....[0]....
.L_2810:
        /*00d4*/ 	.word	0x00001d70


	//----- nvinfo : EIATTR_MAX_THREADS
	.align		4
.L_2811:
        /*00d8*/ 	.byte	0x04, 0x05
        /*00da*/ 	.short	(.L_2813 - .L_2812)
.L_2812:
        /*00dc*/ 	.word	0x00000080
        /*00e0*/ 	.word	0x00000001
        /*00e4*/ 	.word	0x00000001


	//----- nvinfo : EIATTR_CRS_STACK_SIZE
	.align		4
.L_2813:
        /*00e8*/ 	.byte	0x04, 0x1e
        /*00ea*/ 	.short	(.L_2815 - .L_2814)
.L_2814:
        /*00ec*/ 	.word	0x00000000


	//----- nvinfo : EIATTR_CBANK_PARAM_SIZE
	.align		4
.L_2815:
        /*00f0*/ 	.byte	0x03, 0x19
        /*00f2*/ 	.short	0x0128


	//----- nvinfo : EIATTR_PARAM_CBANK
	.align		4
        /*00f4*/ 	.byte	0x04, 0x0a
        /*00f6*/ 	.short	(.L_2817 - .L_2816)
	.align		4
.L_2816:
        /*00f8*/ 	.word	index@(.nv.constant0._ZN10layer_norm13ln_bwd_kernelINS_13Kernel_traitsIf13__nv_bfloat16fS2_fjLj1536ELj1ELj1ELj4ELj8ENS_18Kernel_traits_baseILj1536EfS2_fS2_fjLj128EEEEELb1ELb0ELb0ELb1EEEvNS_9BwdParamsE)
        /*00fc*/ 	.short	0x0210
        /*00fe*/ 	.short	0x0128


	//----- nvinfo : EIATTR_SW_WAR
	.align		4
.L_2817:
        /*0100*/ 	.byte	0x04, 0x36
        /*0102*/ 	.short	(.L_2819 - .L_2818)
.L_2818:
        /*0104*/ 	.word	0x00000008
.L_2819:


//--------------------- .nv.info._ZN10layer_norm22ln_bwd_finalize_kernelINS_22Kernel_traits_finalizeILj1536Ef13__nv_bfloat16fS2_fjLb0ELj1024ELj4ENS_18Kernel_traits_baseILj1536EfS2_fS2_fjLj1024EEEEELb0ELb0EEEvNS_9BwdParamsE --------------------------
	.section	.nv.info._ZN10layer_norm22ln_bwd_finalize_kernelINS_22Kernel_traits_finalizeILj1536Ef13__nv_bfloat16fS2_fjLb0ELj1024ELj4ENS_18Kernel_traits_baseILj1536EfS2_fS2_fjLj1024EEEEELb0ELb0EEEvNS_9BwdParamsE,"",@"SHT_CUDA_INFO"
	.sectionflags	@""
	.align	4


	//----- nvinfo : EIATTR_CUDA_API_VERSION
	.align		4
        /*0000*/ 	.byte	0x04, 0x37
        /*0002*/ 	.short	(.L_2821 - .L_2820)
.L_2820:
        /*0004*/ 	.word	0x00000082


	//----- nvinfo : EIATTR_KPARAM_INFO
	.align		4
.L_2821:
        /*0008*/ 	.byte	0x04, 0x17
        /*000a*/ 	.short	(.L_2823 - .L_2822)
.L_2822:
        /*000c*/ 	.word	0x00000000
        /*0010*/ 	.short	0x0000
        /*0012*/ 	.short	0x0000
        /*0014*/ 	.byte	0x00, 0xf0, 0xa1, 0x04


	//----- nvinfo : EIATTR_SPARSE_MMA_MASK
	.align		4
.L_2823:
        /*0018*/ 	.byte	0x03, 0x50
        /*001a*/ 	.short	0x0000


	//----- nvinfo : EIATTR_MAXREG_COUNT
	.align		4
        /*001c*/ 	.byte	0x03, 0x1b
        /*001e*/ 	.short	0x0040


	//----- nvinfo : EIATTR_NUM_BARRIERS
	.align		4
        /*0020*/ 	.byte	0x02, 0x4c
        /*0022*/ 	.byte	0x01
	.zero		1


	//----- nvinfo : EIATTR_MERCURY_ISA_VERSION
	.align		4
        /*0024*/ 	.byte	0x03, 0x5f
        /*0026*/ 	.short	0x0101


	//----- nvinfo : EIATTR_COOP_GROUP_MASK_REGIDS
	.align		4
        /*0028*/ 	.byte	0x04, 0x29
        /*002a*/ 	.short	(.L_2825 - .L_2824)


	//   ....[0]....
.L_2824:
        /*002c*/ 	.word	0xffffffff


	//   ....[1]....
        /*0030*/ 	.word	0xffffffff


	//   ....[2]....
        /*0034*/ 	.word	0xffffffff


	//   ....[3]....
        /*0038*/ 	.word	0xffffffff


	//   ....[4]....
        /*003c*/ 	.word	0xffffffff


	//   ....[5]....
        /*0040*/ 	.word	0xffffffff


	//   ....[6]....
        /*0044*/ 	.word	0xffffffff


	//   ....[7]....
        /*0048*/ 	.word	0xffffffff


	//   ....[8]....
        /*004c*/ 	.word	0xffffffff


	//   ....[9]....
        /*0050*/ 	.word	0xffffffff


	//   ....[10]....
        /*0054*/ 	.word	0x05000013


	//   ....[11]....
        /*0058*/ 	.word	0x05000013


	//   ....[12]....
        /*005c*/ 	.word	0x05000013


	//   ....[13]....
        /*0060*/ 	.word	0x05000013


	//   ....[14]....
        /*0064*/ 	.word	0x05000013


	//   ....[15]....
        /*0068*/ 	.word	0x05000013


	//   ....[16]....
        /*006c*/ 	.word	0x05000013


	//   ....[17]....
        /*0070*/ 	.word	0x05000013


	//   ....[18]....
        /*0074*/ 	.word	0x05000013


	//   ....[19]....
        /*0078*/ 	.word	0x05000013


	//----- nvinfo : EIATTR_COOP_GROUP_INSTR_OFFSETS
	.align		4
.L_2825:
        /*007c*/ 	.byte	0x04, 0x28
        /*007e*/ 	.short	(.L_2827 - .L_2826)


	//   ....[0]....
.L_2826:
        /*0080*/ 	.word	0x000008e0


	//   ....[1]....
        /*0084*/ 	.word	0x000008f0


	//   ....[2]....
        /*0088*/ 	.word	0x00000920


	//   ....[3]....
        /*008c*/ 	.word	0x00000930


	//   ....[4]....
        /*0090*/ 	.word	0x00000960


	//   ....[5]....
        /*0094*/ 	.word	0x00000970


	//   ....[6]....
        /*0098*/ 	.word	0x000009a0


	//   ....[7]....
        /*009c*/ 	.word	0x000009b0


	//   ....[8]....
        /*00a0*/ 	.word	0x000009e0


	//   ....[9]....
        /*00a4*/ 	.word	0x000009f0


	//   ....[10]....
        /*00a8*/ 	.word	0x00000bf0


	//   ....[11]....
        /*00ac*/ 	.word	0x00000c60


	//   ....[12]....
        /*00b0*/ 	.word	0x00000cd0


	//   ....[13]....
        /*00b4*/ 	.word	0x00000d40


	//   ....[14]....
        /*00b8*/ 	.word	0x00000db0


	//   ....[15]....
        /*00bc*/ 	.word	0x00000e10


	//   ....[16]....
        /*00c0*/ 	.word	0x00000e80


	//   ....[17]....
        /*00c4*/ 	.word	0x00000ef0


	//   ....[18]....
        /*00c8*/ 	.word	0x00000f60


	//   ....[19]....
        /*00cc*/ 	.word	0x00000fd0


	//----- nvinfo : EIATTR_EXIT_INSTR_OFFSETS
	.align		4
.L_2827:
        /*00d0*/ 	.byte	0x04, 0x1c
        /*00d2*/ 	.short	(.L_2829 - .L_2828)


	//   ....[0]....
.L_2828:
        /*00d4*/ 	.word	0x00000070


	//   ....[1]....
        /*00d8*/ 	.word	0x00000b90


	//----- nvinfo : EIATTR_MAX_THREADS
	.align		4
.L_2829:
        /*00dc*/ 	.byte	0x04, 0x05
        /*00de*/ 	.short	(.L_2831 - .L_2830)
.L_2830:
        /*00e0*/ 	.word	0x00000400
        /*00e4*/ 	.word	0x00000001
        /*00e8*/ 	.word	0x00000001


	//----- nvinfo : EIATTR_CRS_STACK_SIZE
	.align		4
.L_2831:
        /*00ec*/ 	.byte	0x04, 0x1e
        /*00ee*/ 	.short	(.L_2833 - .L_2832)
.L_2832:
        /*00f0*/ 	.word	0x00000000


	//----- nvinfo : EIATTR_CBANK_PARAM_SIZE
	.align		4
.L_2833:
        /*00f4*/ 	.byte	0x03, 0x19
        /*00f6*/ 	.short	0x0128


	//----- nvinfo : EIATTR_PARAM_CBANK
	.align		4
        /*00f8*/ 	.byte	0x04, 0x0a
        /*00fa*/ 	.short	(.L_2835 - .L_2834)
	.align		4
.L_2834:
        /*00fc*/ 	.word	index@(.nv.constant0._ZN10layer_norm22ln_bwd_finalize_kernelINS_22Kernel_traits_finalizeILj1536Ef13__nv_bfloat16fS2_fjLb0ELj1024ELj4ENS_18Kernel_traits_baseILj1536EfS2_fS2_fjLj1024EEEEELb0ELb0EEEvNS_9BwdParamsE)
        /*0100*/ 	.short	0x0210
        /*0102*/ 	.short	0x0128


	//----- nvinfo : EIATTR_SW_WAR
	.align		4
.L_2835:
        /*0104*/ 	.byte	0x04, 0x36
        /*0106*/ 	.short	(.L_2837 - .L_2836)
.L_2836:
        /*0108*/ 	.word	0x00000008
.L_2837:


//--------------------- .nv.info._ZN10layer_norm13ln_bwd_kernelINS_13Kernel_traitsIf13__nv_bfloat16fS2_fjLj1536ELj1ELj1ELj4ELj8ENS_18Kernel_traits_baseILj1536EfS2_fS2_fjLj128EEEEELb1ELb0ELb1ELb0EEEvNS_9BwdParamsE --------------------------
	.section	.nv.info._ZN10layer_norm13ln_bwd_kernelINS_13Kernel_traitsIf13__nv_bfloat16fS2_fjLj1536ELj1ELj1ELj4ELj8ENS_18Kernel_traits_baseILj1536EfS2_fS2_fjLj128EEEEELb1ELb0ELb1ELb0EEEvNS_9BwdParamsE,"",@"SHT_CUDA_INFO"
	.sectionflags	@""
	.align	4


	//----- nvinfo : EIATTR_CUDA_API_VERSION
	.align		4
        /*0000*/ 	.byte	0x04, 0x37
        /*0002*/ 	.short	(.L_2839 - .L_2838)
.L_2838:
        /*0004*/ 	.word	0x00000082


	//----- nvinfo : EIATTR_KPARAM_INFO
	.align		4
.L_2839:
        /*0008*/ 	.byte	0x04, 0x17
        /*000a*/ 	.short	(.L_2841 - .L_2840)
.L_2840:
        /*000c*/ 	.word	0x00000000
        /*0010*/ 	.short	0x0000
        /*0012*/ 	.short	0x0000
        /*0014*/ 	.byte	0x00, 0xf0, 0xa1, 0x04


	//----- nvinfo : EIATTR_SPARSE_MMA_MASK
	.align		4
.L_2841:
        /*0018*/ 	.byte	0x03, 0x50
        /*001a*/ 	.short	0x0000


	//----- nvinfo : EIATTR_MAXREG_COUNT
	.align		4
        /*001c*/ 	.byte	0x03, 0x1b
        /*001e*/ 	.short	0x00ff


	//----- nvinfo : EIATTR_NUM_BARRIERS
	.align		4
        /*0020*/ 	.byte	0x02, 0x4c
        /*0022*/ 	.byte	0x01
	.zero		1


	//----- nvinfo : EIATTR_MERCURY_ISA_VERSION
	.align		4
        /*0024*/ 	.byte	0x03, 0x5f
        /*0026*/ 	.short	0x0101


	//----- nvinfo : EIATTR_COOP_GROUP_MASK_REGIDS
	.align		4
        /*0028*/ 	.byte	0x04, 0x29
        /*002a*/ 	.short	(.L_2843 - .L_2842)


	//   ....[0]....
.L_2842:
        /*002c*/ 	.word	0xffffffff


	//   ....[1]....
        /*0030*/ 	.word	0xffffffff


	//   ....[2]....
        /*0034*/ 	.word	0xffffffff


	//   ....[3]....
        /*0038*/ 	.word	0xffffffff


	//   ....[4]....
        /*003c*/ 	.word	0xffffffff


	//   ....[5]....
        /*0040*/ 	.word	0xffffffff


	//   ....[6]....
        /*0044*/ 	.word	0xffffffff


	//   ....[7]....
        /*0048*/ 	.word	0xffffffff


	//   ....[8]....
        /*004c*/ 	.word	0xffffffff


	//   ....[9]....
        /*0050*/ 	.word	0xffffffff


	//   ....[10]....
        /*0054*/ 	.word	0x05000066


	//   ....[11]....
        /*0058*/ 	.word	0x05000066


	//   ....[12]....
        /*005c*/ 	.word	0x05000066


	//   ....[13]....
        /*0060*/ 	.word	0x05000066


	//   ....[14]....
        /*0064*/ 	.word	0x05000066


	//   ....[15]....
        /*0068*/ 	.word	0x05000066


	//   ....[16]....
        /*006c*/ 	.word	0x05000066


	//   ....[17]....
        /*0070*/ 	.word	0x05000066


	//   ....[18]....
        /*0074*/ 	.word	0x05000066


	//   ....[19]....
        /*0078*/ 	.word	0x05000066


	//----- nvinfo : EIATTR_COOP_GROUP_INSTR_OFFSETS
	.align		4
.L_2843:
        /*007c*/ 	.byte	0x04, 0x28
        /*007e*/ 	.short	(.L_2845 - .L_2844)


	//   ....[0]....
.L_2844:
        /*0080*/ 	.word	0x000012d0


	//   ....[1]....
        /*0084*/ 	.word	0x000012e0


	//   ....[2]....
        /*0088*/ 	.word	0x00001310


	//   ....[3]....
        /*008c*/ 	.word	0x00001320


	//   ....[4]....
        /*0090*/ 	.word	0x00001350


	//   ....[5]....
        /*0094*/ 	.word	0x00001360


	//   ....[6]....
        /*0098*/ 	.word	0x00001390


	//   ....[7]....
        /*009c*/ 	.word	0x000013a0


	//   ....[8]....
        /*00a0*/ 	.word	0x000013d0


	//   ....[9]....
        /*00a4*/ 	.word	0x000013e0


	//   ....[10]....
        /*00a8*/ 	.word	0x00002c70


	//   ....[11]....
        /*00ac*/ 	.word	0x00002cc0


	//   ....[12]....
        /*00b0*/ 	.word	0x00002d30


	//   ....[13]....
        /*00b4*/ 	.word	0x00002d90


	//   ....[14]....
        /*00b8*/ 	.word	0x00002e00


	//   ....[15]....
        /*00bc*/ 	.word	0x00002e60


	//   ....[16]....
        /*00c0*/ 	.word	0x00002ed0


	//   ....[17]....
        /*00c4*/ 	.word	0x00002f30


	//   ....[18]....
        /*00c8*/ 	.word	0x00002fa0


	//   ....[19]....
        /*00cc*/ 	.word	0x00003000


	//----- nvinfo : EIATTR_EXIT_INSTR_OFFSETS
	.align		4
.L_2845:
        /*00d0*/ 	.byte	0x04, 0x1c
        /*00d2*/ 	.short	(.L_2847 - .L_2846)


	//   ....[0]....
.L_2846:
        /*00d4*/ 	.word	0x00002b90


	//   ....[1]....
        /*00d8*/ 	.word	0x00002c10


	//----- nvinfo : EIATTR_MAX_THREADS
	.align		4
.L_2847:
        /*00dc*/ 	.byte	0x04, 0x05
        /*00de*/ 	.short	(.L_2849 - .L_2848)
.L_2848:
        /*00e0*/ 	.word	0x00000080
        /*00e4*/ 	.word	0x00000001
        /*00e8*/ 	.word	0x00000001


	//----- nvinfo : EIATTR_CRS_STACK_SIZE
	.align		4
.L_2849:
        /*00ec*/ 	.byte	0x04, 0x1e
        /*00ee*/ 	.short	(.L_2851 - .L_2850)
.L_2850:
        /*00f0*/ 	.word	0x00000000


	//----- nvinfo : EIATTR_CBANK_PARAM_SIZE
	.align		4
.L_2851:
        /*00f4*/ 	.byte	0x03, 0x19
        /*00f6*/ 	.short	0x0128


	//----- nvinfo : EIATTR_PARAM_CBANK
	.align		4
        /*00f8*/ 	.byte	0x04, 0x0a
        /*00fa*/ 	.short	(.L_2853 - .L_2852)
	.align		4
.L_2852:
        /*00fc*/ 	.word	index@(.nv.constant0._ZN10layer_norm13ln_bwd_kernelINS_13Kernel_traitsIf13__nv_bfloat16fS2_fjLj1536ELj1ELj1ELj4ELj8ENS_18Kernel_traits_baseILj1536EfS2_fS2_fjLj128EEEEELb1ELb0ELb1ELb0EEEvNS_9BwdParamsE)
        /*0100*/ 	.short	0x0210
        /*0102*/ 	.short	0x0128


	//----- nvinfo : EIATTR_SW_WAR
	.align		4
.L_2853:
        /*0104*/ 	.byte	0x04, 0x36
        /*0106*/ 	.short	(.L_2855 - .L_2854)
.L_2854:
        /*0108*/ 	.word	0x00000008
.L_2855:


//--------------------- .nv.info._ZN10layer_norm22ln_bwd_finalize_kernelINS_22Kernel_traits_finalizeILj1536Ef13__nv_bfloat16fS2_fjLb0ELj1024ELj4ENS_18Kernel_traits_baseILj1536EfS2_fS2_fjLj1024EEEEELb0ELb1EEEvNS_9BwdParamsE --------------------------
	.section	.nv.info._ZN10layer_norm22ln_bwd_finalize_kernelINS_22Kernel_traits_finalizeILj1536Ef13__nv_bfloat16fS2_fjLb0ELj1024ELj4ENS_18Kernel_traits_baseILj1536EfS2_fS2_fjLj1024EEEEELb0ELb1EEEvNS_9BwdParamsE,"",@"SHT_CUDA_INFO"
	.sectionflags	@""
	.align	4


	//----- nvinfo : EIATTR_CUDA_API_VERSION
	.align		4
        /*0000*/ 	.byte	0x04, 0x37
        /*0002*/ 	.short	(.L_2857 - .L_2856)
.L_2856:
        /*0004*/ 	.word	0x00000082


	//----- nvinfo : EIATTR_KPARAM_INFO
	.align		4
.L_2857:
        /*0008*/ 	.byte	0x04, 0x17
        /*000a*/ 	.short	(.L_2859 - .L_2858)
.L_2858:
        /*000c*/ 	.word	0x00000000
        /*0010*/ 	.short	0x0000
        /*0012*/ 	.short	0x0000
        /*0014*/ 	.byte	0x00, 0xf0, 0xa1, 0x04


	//----- nvinfo : EIATTR_SPARSE_MMA_MASK
	.align		4
.L_2859:
        /*0018*/ 	.byte	0x03, 0x50
        /*001a*/ 	.short	0x0000


	//----- nvinfo : EIATTR_MAXREG_COUNT
	.align		4
        /*001c*/ 	.byte	0x03, 0x1b
        /*001e*/ 	.short	0x0040


	//----- nvinfo : EIATTR_NUM_BARRIERS
	.align		4
        /*0020*/ 	.byte	0x02, 0x4c
        /*0022*/ 	.byte	0x01
	.zero		1


	//----- nvinfo : EIATTR_MERCURY_ISA_VERSION
	.align		4
        /*0024*/ 	.byte	0x03, 0x5f
        /*0026*/ 	.short	0x0101


	//----- nvinfo : EIATTR_COOP_GROUP_MASK_REGIDS
	.align		4
        /*0028*/ 	.byte	0x04, 0x29
        /*002a*/ 	.short	(.L_2861 - .L_2860)


	//   ....[0]....
.L_2860:
        /*002c*/ 	.word	0xffffffff


	//   ....[1]....
        /*0030*/ 	.word	0xffffffff


	//   ....[2]....
        /*0034*/ 	.word	0xffffffff


	//   ....[3]....
        /*0038*/ 	.word	0xffffffff


	//   ....[4]....
        /*003c*/ 	.word	0xffffffff


	//   ....[5]....
        /*0040*/ 	.word	0xffffffff


	//   ....[6]....
        /*0044*/ 	.word	0xffffffff


	//   ....[7]....
        /*0048*/ 	.word	0xffffffff


	//   ....[8]....
        /*004c*/ 	.word	0xffffffff


	//   ....[9]....
        /*0050*/ 	.word	0xffffffff


	//   ....[10]....
        /*0054*/ 	.word	0x05000011


	//   ....[11]....
        /*0058*/ 	.word	0x05000011


	//   ....[12]....
        /*005c*/ 	.word	0x05000011


	//   ....[13]....
        /*0060*/ 	.word	0x05000011


	//   ....[14]....
        /*0064*/ 	.word	0x05000011


	//   ....[15]....
        /*0068*/ 	.word	0x05000011


	//   ....[16]....
        /*006c*/ 	.word	0x05000011


	//   ....[17]....
        /*0070*/ 	.word	0x05000011


	//   ....[18]....
        /*0074*/ 	.word	0x05000011


	//   ....[19]....
        /*0078*/ 	.word	0x05000011


	//----- nvinfo : EIATTR_COOP_GROUP_INSTR_OFFSETS
	.align		4
.L_2861:
        /*007c*/ 	.byte	0x04, 0x28
        /*007e*/ 	.short	(.L_2863 - .L_2862)


	//   ....[0]....
.L_2862:
        /*0080*/ 	.word	0x000008e0


	//   ....[1]....
        /*0084*/ 	.word	0x000008f0


	//   ....[2]....
        /*0088*/ 	.word	0x00000920


	//   ....[3]....
        /*008c*/ 	.word	0x00000930


	//   ....[4]....
        /*0090*/ 	.word	0x00000960


	//   ....[5]....
        /*0094*/ 	.word	0x00000970


	//   ....[6]....
        /*0098*/ 	.word	0x000009a0


	//   ....[7]....
        /*009c*/ 	.word	0x000009b0


	//   ....[8]....
        /*00a0*/ 	.word	0x000009e0


	//   ....[9]....
        /*00a4*/ 	.word	0x000009f0


	//   ....[10]....
        /*00a8*/ 	.word	0x00000ba0


	//   ....[11]....
        /*00ac*/ 	.word	0x00000c10


	//   ....[12]....
        /*00b0*/ 	.word	0x00000c80


	//   ....[13]....
        /*00b4*/ 	.word	0x00000cf0


	//   ....[14]....
        /*00b8*/ 	.word	0x00000d60


	//   ....[15]....
        /*00bc*/ 	.word	0x00000dc0


	//   ....[16]....
        /*00c0*/ 	.word	0x00000e30


	//   ....[17]....
        /*00c4*/ 	.word	0x00000ea0


	//   ....[18]....
        /*00c8*/ 	.word	0x00000f10


	//   ....[19]....
        /*00cc*/ 	.word	0x00000f80


	//----- nvinfo : EIATTR_EXIT_INSTR_OFFSETS
	.align		4
.L_2863:
        /*00d0*/ 	.byte	0x04, 0x1c
        /*00d2*/ 	.short	(.L_2865 - .L_2864)


	//   ....[0]....
.L_2864:
        /*00d4*/ 	.word	0x00000070


	//   ....[1]....
        /*00d8*/ 	.word	0x00000b40


	//----- nvinfo : EIATTR_MAX_THREADS
	.align		4
.L_2865:
        /*00dc*/ 	.byte	0x04, 0x05
        /*00de*/ 	.short	(.L_2867 - .L_2866)
.L_2866:
        /*00e0*/ 	.word	0x00000400
        /*00e4*/ 	.word	0x00000001
        /*00e8*/ 	.word	0x00000001


	//----- nvinfo : EIATTR_CRS_STACK_SIZE
	.align		4
.L_2867:
        /*00ec*/ 	.byte	0x04, 0x1e
        /*00ee*/ 	.short	(.L_2869 - .L_2868)
.L_2868:
        /*00f0*/ 	.word	0x00000000


	//----- nvinfo : EIATTR_CBANK_PARAM_SIZE
	.align		4
.L_2869:
        /*00f4*/ 	.byte	0x03, 0x19
        /*00f6*/ 	.short	0x0128


	//----- nvinfo : EIATTR_PARAM_CBANK
	.align		4
        /*00f8*/ 	.byte	0x04, 0x0a
        /*00fa*/ 	.short	(.L_2871 - .L_2870)
	.align		4
.L_2870:
        /*00fc*/ 	.word	index@(.nv.constant0._ZN10layer_norm22ln_bwd_finalize_kernelINS_22Kernel_traits_finalizeILj1536Ef13__nv_bfloat16fS2_fjLb0ELj1024ELj4ENS_18Kernel_traits_baseILj1536EfS2_fS2_fjLj1024EEEEELb0ELb1EEEvNS_9BwdParamsE)
        /*0100*/ 	.short	0x0210
        /*0102*/ 	.short	0x0128


	//----- nvinfo : EIATTR_SW_WAR
	.align		4
.L_2871:
        /*0104*/ 	.byte	0x04, 0x36
        /*0106*/ 	.short	(.L_2873 - .L_2872)
.L_2872:
        /*0108*/ 	.word	0x00000008
.L_2873:


//--------------------- .nv.info._ZN10layer_norm13ln_bwd_kernelINS_13Kernel_traitsIf13__nv_bfloat16fS2_fjLj1536ELj1ELj1ELj4ELj8ENS_18Kernel_traits_baseILj1536EfS2_fS2_fjLj128EEEEELb1ELb0ELb1ELb1EEEvNS_9BwdParamsE --------------------------
	.section	.nv.info._ZN10layer_norm13ln_bwd_kernelINS_13Kernel_traitsIf13__nv_bfloat16fS2_fjLj1536ELj1ELj1ELj4ELj8ENS_18Kernel_traits_baseILj1536EfS2_fS2_fjLj128EEEEELb1ELb0ELb1ELb1EEEvNS_9BwdParamsE,"",@"SHT_CUDA_INFO"
	.sectionflags	@""
	.align	4


	//----- nvinfo : EIATTR_CUDA_API_VERSION
	.align		4
        /*0000*/ 	.byte	0x04, 0x37
        /*0002*/ 	.short	(.L_2875 - .L_2874)
.L_2874:
        /*0004*/ 	.word	0x00000082


	//----- nvinfo : EIATTR_KPARAM_INFO
	.align		4
.L_2875:
        /*0008*/ 	.byte	0x04, 0x17
        /*000a*/ 	.short	(.L_2877 - .L_2876)
.L_2876:
        /*000c*/ 	.word	0x00000000
        /*0010*/ 	.short	0x0000
        /*0012*/ 	.short	0x0000
        /*0014*/ 	.byte	0x00, 0xf0, 0xa1, 0x04


	//----- nvinfo : EIATTR_SPARSE_MMA_MASK
	.align		4
.L_2877:
        /*0018*/ 	.byte	0x03, 0x50
        /*001a*/ 	.short	0x0000


	//----- nvinfo : EIATTR_MAXREG_COUNT
	.align		4
        /*001c*/ 	.byte	0x03, 0x1b
        /*001e*/ 	.short	0x00ff


	//----- nvinfo : EIATTR_NUM_BARRIERS
	.align		4
        /*0020*/ 	.byte	0x02, 0x4c
        /*0022*/ 	.byte	0x01
	.zero		1


	//----- nvinfo : EIATTR_MERCURY_ISA_VERSION
	.align		4
        /*0024*/ 	.byte	0x03, 0x5f
        /*0026*/ 	.short	0x0101


	//----- nvinfo : EIATTR_COOP_GROUP_MASK_REGIDS
	.align		4
        /*0028*/ 	.byte	0x04, 0x29
        /*002a*/ 	.short	(.L_2879 - .L_2878)


	//   ....[0]....
.L_2878:
        /*002c*/ 	.word	0xffffffff


	//   ....[1]....
        /*0030*/ 	.word	0xffffffff


	//   ....[2]....
        /*0034*/ 	.word	0xffffffff


	//   ....[3]....
        /*0038*/ 	.word	0xffffffff


	//   ....[4]....
        /*003c*/ 	.word	0xffffffff


	//   ....[5]....
        /*0040*/ 	.word	0xffffffff


	//   ....[6]....
        /*0044*/ 	.word	0xffffffff


	//   ....[7]....
        /*0048*/ 	.word	0xffffffff


	//   ....[8]....
        /*004c*/ 	.word	0xffffffff


	//   ....[9]....
        /*0050*/ 	.word	0xffffffff


	//   ....[10]....
        /*0054*/ 	.word	0x05000068


	//   ....[11]....
        /*0058*/ 	.word	0x05000068


	//   ....[12]....
        /*005c*/ 	.word	0x05000068


	//   ....[13]....
        /*0060*/ 	.word	0x05000068


	//   ....[14]....
        /*0064*/ 	.word	0x05000068


	//   ....[15]....
        /*0068*/ 	.word	0x05000068


	//   ....[16]....
        /*006c*/ 	.word	0x05000068


	//   ....[17]....
        /*0070*/ 	.word	0x05000068


	//   ....[18]....
        /*0074*/ 	.word	0x05000068


	//   ....[19]....
        /*0078*/ 	.word	0x05000068


	//----- nvinfo : EIATTR_COOP_GROUP_INSTR_OFFSETS
	.align		4
.L_2879:
        /*007c*/ 	.byte	0x04, 0x28
        /*007e*/ 	.short	(.L_2881 - .L_2880)


	//   ....[0]....
.L_2880:
        /*0080*/ 	.word	0x00001080


	//   ....[1]....
        /*0084*/ 	.word	0x00001090


	//   ....[2]....
        /*0088*/ 	.word	0x000010c0


	//   ....[3]....
        /*008c*/ 	.word	0x000010d0


	//   ....[4]....
        /*0090*/ 	.word	0x00001100


	//   ....[5]....
        /*0094*/ 	.word	0x00001110


	//   ....[6]....
        /*0098*/ 	.word	0x00001140


	//   ....[7]....
        /*009c*/ 	.word	0x00001150


	//   ....[8]....
        /*00a0*/ 	.word	0x00001180


	//   ....[9]....
        /*00a4*/ 	.word	0x00001190


	//   ....[10]....
        /*00a8*/ 	.word	0x00002750


	//   ....[11]....
        /*00ac*/ 	.word	0x000027a0


	//   ....[12]....
        /*00b0*/ 	.word	0x00002810


	//   ....[13]....
        /*00b4*/ 	.word	0x00002870


	//   ....[14]....
        /*00b8*/ 	.word	0x000028e0


	//   ....[15]....
        /*00bc*/ 	.word	0x00002940


	//   ....[16]....
        /*00c0*/ 	.word	0x000029b0


	//   ....[17]....
        /*00c4*/ 	.word	0x00002a10


	//   ....[18]....
        /*00c8*/ 	.word	0x00002a80


	//   ....[19]....
        /*00cc*/ 	.word	0x00002ae0


	//----- nvinfo : EIATTR_EXIT_INSTR_OFFSETS
	.align		4
.L_2881:
        /*00d0*/ 	.byte	0x04, 0x1c
        /*00d2*/ 	.short	(.L_2883 - .L_2882)


	//   ....[0]....
.L_2882:
        /*00d4*/ 	.word	0x000026f0


	//----- nvinfo : EIATTR_MAX_THREADS
	.align		4
.L_2883:
        /*00d8*/ 	.byte	0x04, 0x05
        /*00da*/ 	.short	(.L_2885 - .L_2884)
.L_2884:
        /*00dc*/ 	.word	0x00000080
        /*00e0*/ 	.word	0x00000001
        /*00e4*/ 	.word	0x00000001


	//----- nvinfo : EIATTR_CRS_STACK_SIZE
	.align		4
.L_2885:
        /*00e8*/ 	.byte	0x04, 0x1e
        /*00ea*/ 	.short	(.L_2887 - .L_2886)
.L_2886:
        /*00ec*/ 	.word	0x00000000


	//----- nvinfo : EIATTR_CBANK_PARAM_SIZE
	.align		4
.L_2887:
        /*00f0*/ 	.byte	0x03, 0x19
        /*00f2*/ 	.short	0x0128


	//----- nvinfo : EIATTR_PARAM_CBANK
	.align		4
        /*00f4*/ 	.byte	0x04, 0x0a
        /*00f6*/ 	.short	(.L_2889 - .L_2888)
	.align		4
.L_2888:
        /*00f8*/ 	.word	index@(.nv.constant0._ZN10layer_norm13ln_bwd_kernelINS_13Kernel_traitsIf13__nv_bfloat16fS2_fjLj1536ELj1ELj1ELj4ELj8ENS_18Kernel_traits_baseILj1536EfS2_fS2_fjLj128EEEEELb1ELb0ELb1ELb1EEEvNS_9BwdParamsE)
        /*00fc*/ 	.short	0x0210
        /*00fe*/ 	.short	0x0128


	//----- nvinfo : EIATTR_SW_WAR
	.align		4
.L_2889:
        /*0100*/ 	.byte	0x04, 0x36
        /*0102*/ 	.short	(.L_2891 - .L_2890)
.L_2890:
        /*0104*/ 	.word	0x00000008
.L_2891:


//--------------------- .nv.info._ZN10layer_norm13ln_bwd_kernelINS_13Kernel_traitsIf13__nv_bfloat16fS2_fjLj1536ELj1ELj1ELj4ELj8ENS_18Kernel_traits_baseILj1536EfS2_fS2_fjLj128EEEEELb1ELb1ELb0ELb0EEEvNS_9BwdParamsE --------------------------
	.section	.nv.info._ZN10layer_norm13ln_bwd_kernelINS_13Kernel_traitsIf13__nv_bfloat16fS2_fjLj1536ELj1ELj1ELj4ELj8ENS_18Kernel_traits_baseILj1536EfS2_fS2_fjLj128EEEEELb1ELb1ELb0ELb0EEEvNS_9BwdParamsE,"",@"SHT_CUDA_INFO"
	.sectionflags	@""
	.align	4


	//----- nvinfo : EIATTR_CUDA_API_VERSION
	.align		4
        /*0000*/ 	.byte	0x04, 0x37
        /*0002*/ 	.short	(.L_2893 - .L_2892)
.L_2892:
        /*0004*/ 	.word	0x00000082


	//----- nvinfo : EIATTR_KPARAM_INFO
	.align		4
.L_2893:
        /*0008*/ 	.byte	0x04, 0x17
        /*000a*/ 	.short	(.L_2895 - .L_2894)
.L_2894:
        /*000c*/ 	.word	0x00000000
        /*0010*/ 	.short	0x0000
        /*0012*/ 	.short	0x0000
        /*0014*/ 	.byte	0x00, 0xf0, 0xa1, 0x04


	//----- nvinfo : EIATTR_SPARSE_MMA_MASK
	.align		4
.L_2895:
        /*0018*/ 	.byte	0x03, 0x50
        /*001a*/ 	.short	0x0000


	//----- nvinfo : EIATTR_MAXREG_COUNT
	.align		4
        /*001c*/ 	.byte	0x03, 0x1b
        /*001e*/ 	.short	0x00ff


	//----- nvinfo : EIATTR_NUM_BARRIERS
	.align		4
        /*0020*/ 	.byte	0x02, 0x4c
        /*0022*/ 	.byte	0x01
	.zero		1


	//----- nvinfo : EIATTR_MERCURY_ISA_VERSION
	.align		4
        /*0024*/ 	.byte	0x03, 0x5f
        /*0026*/ 	.short	0x0101


	//----- nvinfo : EIATTR_COOP_GROUP_MASK_REGIDS
	.align		4
        /*0028*/ 	.byte	0x04, 0x29
        /*002a*/ 	.short	(.L_2897 - .L_2896)


	//   ....[0]....
.L_2896:
        /*002c*/ 	.word	0xffffffff


	//   ....[1]....
        /*0030*/ 	.word	0xffffffff


	//   ....[2]....
        /*0034*/ 	.word	0xffffffff


	//   ....[3]....
        /*0038*/ 	.word	0xffffffff


	//   ....[4]....
        /*003c*/ 	.word	0xffffffff


	//   ....[5]....
        /*0040*/ 	.word	0xffffffff


	//   ....[6]....
        /*0044*/ 	.word	0xffffffff


	//   ....[7]....
        /*0048*/ 	.word	0xffffffff


	//   ....[8]....
        /*004c*/ 	.word	0xffffffff


	//   ....[9]....
        /*0050*/ 	.word	0xffffffff


	//   ....[10]....
        /*0054*/ 	.word	0x0500005b


	//   ....[11]....
        /*0058*/ 	.word	0x0500005b


	//   ....[12]....
        /*005c*/ 	.word	0x0500005b


	//   ....[13]....
        /*0060*/ 	.word	0x0500005b


	//   ....[14]....
        /*0064*/ 	.word	0x0500005b


	//   ....[15]....
        /*0068*/ 	.word	0x0500005b


	//   ....[16]....
        /*006c*/ 	.word	0x0500005b


	//   ....[17]....
        /*0070*/ 	.word	0x0500005b


	//   ....[18]....
        /*0074*/ 	.word	0x0500005b


	//   ....[19]....
        /*0078*/ 	.word	0x0500005b


	//----- nvinfo : EIATTR_COOP_GROUP_INSTR_OFFSETS
	.align		4
.L_2897:
        /*007c*/ 	.byte	0x04, 0x28
        /*007e*/ 	.short	(.L_2899 - .L_2898)


	//   ....[0]....
.L_2898:
        /*0080*/ 	.word	0x00001090


	//   ....[1]....
        /*0084*/ 	.word	0x000010a0


	//   ....[2]....
        /*0088*/ 	.word	0x000010d0


	//   ....[3]....
        /*008c*/ 	.word	0x000010e0


	//   ....[4]....
        /*0090*/ 	.word	0x00001110


	//   ....[5]....
        /*0094*/ 	.word	0x00001120


	//   ....[6]....
        /*0098*/ 	.word	0x00001150


	//   ....[7]....
        /*009c*/ 	.word	0x00001160


	//   ....[8]....
        /*00a0*/ 	.word	0x00001190


	//   ....[9]....
        /*00a4*/ 	.word	0x000011a0


	//   ....[10]....
        /*00a8*/ 	.word	0x00002740


	//   ....[11]....
        /*00ac*/ 	.word	0x00002790


	//   ....[12]....
        /*00b0*/ 	.word	0x000027f0


	//   ....[13]....
        /*00b4*/ 	.word	0x00002850


	//   ....[14]....
        /*00b8*/ 	.word	0x000028b0


	//   ....[15]....
        /*00bc*/ 	.word	0x00002910


	//   ....[16]....
        /*00c0*/ 	.word	0x00002970


	//   ....[17]....
        /*00c4*/ 	.word	0x000029d0


	//   ....[18]....
        /*00c8*/ 	.word	0x00002a30


	//   ....[19]....
        /*00cc*/ 	.word	0x00002a90


	//----- nvinfo : EIATTR_EXIT_INSTR_OFFSETS
	.align		4
.L_2899:
        /*00d0*/ 	.byte	0x04, 0x1c
        /*00d2*/ 	.short	(.L_2901 - .L_2900)


	//   ....[0]....
.L_2900:
        /*00d4*/ 	.word	0x00002640


	//   ....[1]....
        /*00d8*/ 	.word	0x000026e0


	//----- nvinfo : EIATTR_MAX_THREADS
	.align		4
.L_2901:
        /*00dc*/ 	.byte	0x04, 0x05
        /*00de*/ 	.short	(.L_2903 - .L_2902)
.L_2902:
        /*00e0*/ 	.word	0x00000080
        /*00e4*/ 	.word	0x00000001
        /*00e8*/ 	.word	0x00000001


	//----- nvinfo : EIATTR_CRS_STACK_SIZE
	.align		4
.L_2903:
        /*00ec*/ 	.byte	0x04, 0x1e
        /*00ee*/ 	.short	(.L_2905 - .L_2904)
.L_2904:
        /*00f0*/ 	.word	0x00000000


	//----- nvinfo : EIATTR_CBANK_PARAM_SIZE
	.align		4
.L_2905:
        /*00f4*/ 	.byte	0x03, 0x19
        /*00f6*/ 	.short	0x0128


	//----- nvinfo : EIATTR_PARAM_CBANK
	.align		4
        /*00f8*/ 	.byte	0x04, 0x0a
        /*00fa*/ 	.short	(.L_2907 - .L_2906)
	.align		4
.L_2906:
        /*00fc*/ 	.word	index@(.nv.constant0._ZN10layer_norm13ln_bwd_kernelINS_13Kernel_traitsIf13__nv_bfloat16fS2_fjLj1536ELj1ELj1ELj4ELj8ENS_18Kernel_traits_baseILj1536EfS2_fS2_fjLj128EEEEELb1ELb1ELb0ELb0EEEvNS_9BwdParamsE)
        /*0100*/ 	.short	0x0210
        /*0102*/ 	.short	0x0128


	//----- nvinfo : EIATTR_SW_WAR
	.align		4
.L_2907:
        /*0104*/ 	.byte	0x04, 0x36
        /*0106*/ 	.short	(.L_2909 - .L_2908)
.L_2908:
        /*0108*/ 	.word	0x00000008
.L_2909:


//--------------------- .nv.info._ZN10layer_norm13ln_bwd_kernelINS_13Kernel_traitsIf13__nv_bfloat16fS2_fjLj1536ELj1ELj1ELj4ELj8ENS_18Kernel_traits_baseILj1536EfS2_fS2_fjLj128EEEEELb1ELb1ELb0ELb1EEEvNS_9BwdParamsE --------------------------
	.section	.nv.info._ZN10layer_norm13ln_bwd_kernelINS_13Kernel_traitsIf13__nv_bfloat16fS2_fjLj1536ELj1ELj1ELj4ELj8ENS_18Kernel_traits_baseILj1536EfS2_fS2_fjLj128EEEEELb1ELb1ELb0ELb1EEEvNS_9BwdParamsE,"",@"SHT_CUDA_INFO"
	.sectionflags	@""
	.align	4


	//----- nvinfo : EIATTR_CUDA_API_VERSION
	.align		4
        /*0000*/ 	.byte	0x04, 0x37
        /*0002*/ 	.short	(.L_2911 - .L_2910)
.L_2910:
        /*0004*/ 	.word	0x00000082


	//----- nvinfo : EIATTR_KPARAM_INFO
	.align		4
.L_2911:
        /*0008*/ 	.byte	0x04, 0x17
        /*000a*/ 	.short	(.L_2913 - .L_2912)
.L_2912:
        /*000c*/ 	.word	0x00000000
        /*0010*/ 	.short	0x0000
        /*0012*/ 	.short	0x0000
        /*0014*/ 	.byte	0x00, 0xf0, 0xa1, 0x04


	//----- nvinfo : EIATTR_SPARSE_MMA_MASK
	.align		4
.L_2913:
        /*0018*/ 	.byte	0x03, 0x50
        /*001a*/ 	.short	0x0000


	//----- nvinfo : EIATTR_MAXREG_COUNT
	.align		4
        /*001c*/ 	.byte	0x03, 0x1b
        /*001e*/ 	.short	0x00ff


	//----- nvinfo : EIATTR_NUM_BARRIERS
	.align		4
        /*0020*/ 	.byte	0x02, 0x4c
        /*0022*/ 	.byte	0x01
	.zero		1


	//----- nvinfo : EIATTR_MERCURY_ISA_VERSION
	.align		4
        /*0024*/ 	.byte	0x03, 0x5f
        /*0026*/ 	.short	0x0101


	//----- nvinfo : EIATTR_COOP_GROUP_MASK_REGIDS
	.align		4
        /*0028*/ 	.byte	0x04, 0x29
        /*002a*/ 	.short	(.L_2915 - .L_2914)


	//   ....[0]....
.L_2914:
        /*002c*/ 	.word	0xffffffff


	//   ....[1]....
        /*0030*/ 	.word	0xffffffff


	//   ....[2]....
        /*0034*/ 	.word	0xffffffff


	//   ....[3]....
        /*0038*/ 	.word	0xffffffff


	//   ....[4]....
        /*003c*/ 	.word	0xffffffff


	//   ....[5]....
        /*0040*/ 	.word	0xffffffff


	//   ....[6]....
        /*0044*/ 	.word	0xffffffff


	//   ....[7]....
        /*0048*/ 	.word	0xffffffff


	//   ....[8]....
        /*004c*/ 	.word	0xffffffff


	//   ....[9]....
        /*0050*/ 	.word	0xffffffff


	//   ....[10]....
        /*0054*/ 	.word	0x0500003f


	//   ....[11]....
        /*0058*/ 	.word	0x0500003f


	//   ....[12]....
        /*005c*/ 	.word	0x0500003f


	//   ....[13]....
        /*0060*/ 	.word	0x0500003f


	//   ....[14]....
        /*0064*/ 	.word	0x0500003f


	//   ....[15]....
        /*0068*/ 	.word	0x0500003f


	//   ....[16]....
        /*006c*/ 	.word	0x0500003f


	//   ....[17]....
        /*0070*/ 	.word	0x0500003f


	//   ....[18]....
        /*0074*/ 	.word	0x0500003f


	//   ....[19]....
        /*0078*/ 	.word	0x0500003f


	//----- nvinfo : EIATTR_COOP_GROUP_INSTR_OFFSETS
	.align		4
.L_2915:
        /*007c*/ 	.byte	0x04, 0x28
        /*007e*/ 	.short	(.L_2917 - .L_2916)


	//   ....[0]....
.L_2916:
        /*0080*/ 	.word	0x00000f60


	//   ....[1]....
        /*0084*/ 	.word	0x00000f70


	//   ....[2]....
        /*0088*/ 	.word	0x00000fa0


	//   ....[3]....
        /*008c*/ 	.word	0x00000fb0


	//   ....[4]....
        /*0090*/ 	.word	0x00000fe0


	//   ....[5]....
        /*0094*/ 	.word	0x00000ff0


	//   ....[6]....
        /*0098*/ 	.word	0x00001020


	//   ....[7]....
        /*009c*/ 	.word	0x00001030


	//   ....[8]....
        /*00a0*/ 	.word	0x00001060


	//   ....[9]....
        /*00a4*/ 	.word	0x00001070


	//   ....[10]....
        /*00a8*/ 	.word	0x000024f0


	//   ....[11]....
        /*00ac*/ 	.word	0x00002540


	//   ....[12]....
        /*00b0*/ 	.word	0x000025a0


	//   ....[13]....
        /*00b4*/ 	.word	0x00002600


	//   ....[14]....
        /*00b8*/ 	.word	0x00002660


	//   ....[15]....
        /*00bc*/ 	.word	0x000026c0


	//   ....[16]....
        /*00c0*/ 	.word	0x00002720


	//   ....[17]....
        /*00c4*/ 	.word	0x00002780


	//   ....[18]....
        /*00c8*/ 	.word	0x000027e0


	//   ....[19]....
        /*00cc*/ 	.word	0x00002840


	//----- nvinfo : EIATTR_EXIT_INSTR_OFFSETS
	.align		4
.L_2917:
        /*00d0*/ 	.byte	0x04, 0x1c
        /*00d2*/ 	.short	(.L_2919 - .L_2918)


	//   ....[0]....
.L_2918:
        /*00d4*/ 	.word	0x000024a0


	//----- nvinfo : EIATTR_MAX_THREADS
	.align		4
.L_2919:
        /*00d8*/ 	.byte	0x04, 0x05
        /*00da*/ 	.short	(.L_2921 - .L_2920)
.L_2920:
        /*00dc*/ 	.word	0x00000080
        /*00e0*/ 	.word	0x00000001
        /*00e4*/ 	.word	0x00000001


	//----- nvinfo : EIATTR_CRS_STACK_SIZE
	.align		4
.L_2921:
        /*00e8*/ 	.byte	0x04, 0x1e
        /*00ea*/ 	.short	(.L_2923 - .L_2922)
.L_2922:
        /*00ec*/ 	.word	0x00000000


	//----- nvinfo : EIATTR_CBANK_PARAM_SIZE
	.align		4
.L_2923:
        /*00f0*/ 	.byte	0x03, 0x19
        /*00f2*/ 	.short	0x0128


	//----- nvinfo : EIATTR_PARAM_CBANK
	.align		4
        /*00f4*/ 	.byte	0x04, 0x0a
        /*00f6*/ 	.short	(.L_2925 - .L_2924)
	.align		4
.L_2924:
        /*00f8*/ 	.word	index@(.nv.constant0._ZN10layer_norm13ln_bwd_kernelINS_13Kernel_traitsIf13__nv_bfloat16fS2_fjLj1536ELj1ELj1ELj4ELj8ENS_18Kernel_traits_baseILj1536EfS2_fS2_fjLj128EEEEELb1ELb1ELb0ELb1EEEvNS_9BwdParamsE)
        /*00fc*/ 	.short	0x0210
        /*00fe*/ 	.short	0x0128


	//----- nvinfo : EIATTR_SW_WAR
	.align		4
.L_2925:
        /*0100*/ 	.byte	0x04, 0x36
        /*0102*/ 	.short	(.L_2927 - .L_2926)
.L_2926:
        /*0104*/ 	.word	0x00000008
.L_2927:


//--------------------- .nv.info._ZN10layer_norm22ln_bwd_finalize_kernelINS_22Kernel_traits_finalizeILj1536Ef13__nv_bfloat16fS2_fjLb1ELj1024ELj4ENS_18Kernel_traits_baseILj1536EfS2_fS2_fjLj1024EEEEELb1ELb0EEEvNS_9BwdParamsE --------------------------
	.section	.nv.info._ZN10layer_norm22ln_bwd_finalize_kernelINS_22Kernel_traits_finalizeILj1536Ef13__nv_bfloat16fS2_fjLb1ELj1024ELj4ENS_18Kernel_traits_baseILj1536EfS2_fS2_fjLj1024EEEEELb1ELb0EEEvNS_9BwdParamsE,"",@"SHT_CUDA_INFO"
	.sectionflags	@""
	.align	4


	//----- nvinfo : EIATTR_CUDA_API_VERSION
	.align		4
        /*0000*/ 	.byte	0x04, 0x37
        /*0002*/ 	.short	(.L_2929 - .L_2928)
.L_2928:
        /*0004*/ 	.word	0x00000082


	//----- nvinfo : EIATTR_KPARAM_INFO
	.align		4
.L_2929:
        /*0008*/ 	.byte	0x04, 0x17
        /*000a*/ 	.short	(.L_2931 - .L_2930)
.L_2930:
        /*000c*/ 	.word	0x00000000
        /*0010*/ 	.short	0x0000
        /*0012*/ 	.short	0x0000
        /*0014*/ 	.byte	0x00, 0xf0, 0xa1, 0x04


	//----- nvinfo : EIATTR_SPARSE_MMA_MASK
	.align		4
.L_2931:
        /*0018*/ 	.byte	0x03, 0x50
        /*001a*/ 	.short	0x0000


	//----- nvinfo : EIATTR_MAXREG_COUNT
	.align		4
        /*001c*/ 	.byte	0x03, 0x1b
        /*001e*/ 	.short	0x0040


	//----- nvinfo : EIATTR_NUM_BARRIERS
	.align		4
        /*0020*/ 	.byte	0x02, 0x4c
        /*0022*/ 	.byte	0x01
	.zero		1


	//----- nvinfo : EIATTR_MERCURY_ISA_VERSION
	.align		4
        /*0024*/ 	.byte	0x03, 0x5f
        /*0026*/ 	.short	0x0101


	//----- nvinfo : EIATTR_COOP_GROUP_MASK_REGIDS
	.align		4
        /*0028*/ 	.byte	0x04, 0x29
        /*002a*/ 	.short	(.L_2933 - .L_2932)


	//   ....[0]....
.L_2932:
        /*002c*/ 	.word	0xffffffff


	//   ....[1]....
        /*0030*/ 	.word	0xffffffff


	//   ....[2]....
        /*0034*/ 	.word	0xffffffff


	//   ....[3]....
        /*0038*/ 	.word	0xffffffff


	//   ....[4]....
        /*003c*/ 	.word	0xffffffff


	//   ....[5]....
        /*0040*/ 	.word	0xffffffff


	//   ....[6]....
        /*0044*/ 	.word	0xffffffff


	//   ....[7]....
        /*0048*/ 	.word	0xffffffff


	//   ....[8]....
        /*004c*/ 	.word	0xffffffff


	//   ....[9]....
        /*0050*/ 	.word	0xffffffff


	//   ....[10]....
        /*0054*/ 	.word	0xffffffff


	//   ....[11]....
        /*0058*/ 	.word	0xffffffff


	//   ....[12]....
        /*005c*/ 	.word	0xffffffff


	//   ....[13]....
        /*0060*/ 	.word	0xffffffff


	//   ....[14]....
        /*0064*/ 	.word	0xffffffff


	//   ....[15]....
        /*0068*/ 	.word	0x05000014


	//   ....[16]....
        /*006c*/ 	.word	0x05000014


	//   ....[17]....
        /*0070*/ 	.word	0x05000014


	//   ....[18]....
        /*0074*/ 	.word	0x05000014


	//   ....[19]....
        /*0078*/ 	.word	0x05000014


	//   ....[20]....
        /*007c*/ 	.word	0x05000014


	//   ....[21]....
        /*0080*/ 	.word	0x05000014


	//   ....[22]....
        /*0084*/ 	.word	0x05000014


	//   ....[23]....
        /*0088*/ 	.word	0x05000014


	//   ....[24]....
        /*008c*/ 	.word	0x05000014


	//   ....[25]....
        /*0090*/ 	.word	0x05000014


	//   ....[26]....
        /*0094*/ 	.word	0x05000014


	//   ....[27]....
        /*0098*/ 	.word	0x05000014


	//   ....[28]....
        /*009c*/ 	.word	0x05000014


	//   ....[29]....
        /*00a0*/ 	.word	0x05000014


	//----- nvinfo : EIATTR_COOP_GROUP_INSTR_OFFSETS
	.align		4
.L_2933:
        /*00a4*/ 	.byte	0x04, 0x28
        /*00a6*/ 	.short	(.L_2935 - .L_2934)


	//   ....[0]....
.L_2934:
        /*00a8*/ 	.word	0x00000ad0


	//   ....[1]....
        /*00ac*/ 	.word	0x00000ae0


	//   ....[2]....
        /*00b0*/ 	.word	0x00000af0


	//   ....[3]....
        /*00b4*/ 	.word	0x00000b20


	//   ....[4]....
        /*00b8*/ 	.word	0x00000b40


	//   ....[5]....
        /*00bc*/ 	.word	0x00000b50


	//   ....[6]....
        /*00c0*/ 	.word	0x00000b90


	//   ....[7]....
        /*00c4*/ 	.word	0x00000ba0


	//   ....[8]....
        /*00c8*/ 	.word	0x00000bb0


	//   ....[9]....
        /*00cc*/ 	.word	0x00000be0


	//   ....[10]....
        /*00d0*/ 	.word	0x00000c00


	//   ....[11]....
        /*00d4*/ 	.word	0x00000c10


	//   ....[12]....
        /*00d8*/ 	.word	0x00000c40


	//   ....[13]....
        /*00dc*/ 	.word	0x00000c60


	//   ....[14]....
        /*00e0*/ 	.word	0x00000c70


	//   ....[15]....
        /*00e4*/ 	.word	0x00000ef0


	//   ....[16]....
        /*00e8*/ 	.word	0x00000f60


	//   ....[17]....
        /*00ec*/ 	.word	0x00000fd0


	//   ....[18]....
        /*00f0*/ 	.word	0x00001040


	//   ....[19]....
        /*00f4*/ 	.word	0x000010b0


	//   ....[20]....
        /*00f8*/ 	.word	0x00001110


	//   ....[21]....
        /*00fc*/ 	.word	0x00001180


	//   ....[22]....
        /*0100*/ 	.word	0x000011f0


	//   ....[23]....
        /*0104*/ 	.word	0x00001260


	//   ....[24]....
        /*0108*/ 	.word	0x000012d0


	//   ....[25]....
        /*010c*/ 	.word	0x00001330


	//   ....[26]....
        /*0110*/ 	.word	0x000013a0


	//   ....[27]....
        /*0114*/ 	.word	0x00001410


	//   ....[28]....
        /*0118*/ 	.word	0x00001480


	//   ....[29]....
        /*011c*/ 	.word	0x000014f0


	//----- nvinfo : EIATTR_EXIT_INSTR_OFFSETS
	.align		4
.L_2935:
        /*0120*/ 	.byte	0x04, 0x1c
        /*0122*/ 	.short	(.L_2937 - .L_2936)


	//   ....[0]....
.L_2936:
        /*0124*/ 	.word	0x00000070


	//   ....[1]....
        /*0128*/ 	.word	0x00000e90


	//----- nvinfo : EIATTR_MAX_THREADS
	.align		4
.L_2937:
        /*012c*/ 	.byte	0x04, 0x05
        /*012e*/ 	.short	(.L_2939 - .L_2938)
.L_2938:
        /*0130*/ 	.word	0x00000400
        /*0134*/ 	.word	0x00000001
        /*0138*/ 	.word	0x00000001


	//----- nvinfo : EIATTR_CRS_STACK_SIZE
	.align		4
.L_2939:
        /*013c*/ 	.byte	0x04, 0x1e
        /*013e*/ 	.short	(.L_2941 - .L_2940)
.L_2940:
        /*0140*/ 	.word	0x00000000


	//----- nvinfo : EIATTR_CBANK_PARAM_SIZE
	.align		4
.L_2941:
        /*0144*/ 	.byte	0x03, 0x19
        /*0146*/ 	.short	0x0128


	//----- nvinfo : EIATTR_PARAM_CBANK
	.align		4
        /*0148*/ 	.byte	0x04, 0x0a
        /*014a*/ 	.short	(.L_2943 - .L_2942)
	.align		4
.L_2942:
        /*014c*/ 	.word	index@(.nv.constant0._ZN10layer_norm22ln_bwd_finalize_kernelINS_22Kernel_traits_finalizeILj1536Ef13__nv_bfloat16fS2_fjLb1ELj1024ELj4ENS_18Kernel_traits_baseILj1536EfS2_fS2_fjLj1024EEEEELb1ELb0EEEvNS_9BwdParamsE)
        /*0150*/ 	.short	0x0210
        /*0152*/ 	.short	0x0128


	//----- nvinfo : EIATTR_SW_WAR
	.align		4
.L_2943:
        /*0154*/ 	.byte	0x04, 0x36
        /*0156*/ 	.short	(.L_2945 - .L_2944)
.L_2944:
        /*0158*/ 	.word	0x00000008
.L_2945:


//--------------------- .nv.info._ZN10layer_norm13ln_bwd_kernelINS_13Kernel_traitsIf13__nv_bfloat16fS2_fjLj1536ELj1ELj1ELj4ELj8ENS_18Kernel_traits_baseILj1536EfS2_fS2_fjLj128EEEEELb1ELb1ELb1ELb0EEEvNS_9BwdParamsE --------------------------
	.section	.nv.info._ZN10layer_norm13ln_bwd_kernelINS_13Kernel_traitsIf13__nv_bfloat16fS2_fjLj1536ELj1ELj1ELj4ELj8ENS_18Kernel_traits_baseILj1536EfS2_fS2_fjLj128EEEEELb1ELb1ELb1ELb0EEEvNS_9BwdParamsE,"",@"SHT_CUDA_INFO"
	.sectionflags	@""
	.align	4


	//----- nvinfo : EIATTR_CUDA_API_VERSION
	.align		4
        /*0000*/ 	.byte	0x04, 0x37
        /*0002*/ 	.short	(.L_2947 - .L_2946)
.L_2946:
        /*0004*/ 	.word	0x00000082


	//----- nvinfo : EIATTR_KPARAM_INFO
	.align		4
.L_2947:
        /*0008*/ 	.byte	0x04, 0x17
        /*000a*/ 	.short	(.L_2949 - .L_2948)
.L_2948:
        /*000c*/ 	.word	0x00000000
        /*0010*/ 	.short	0x0000
        /*0012*/ 	.short	0x0000
        /*0014*/ 	.byte	0x00, 0xf0, 0xa1, 0x04


	//----- nvinfo : EIATTR_SPARSE_MMA_MASK
	.align		4
.L_2949:
        /*0018*/ 	.byte	0x03, 0x50
        /*001a*/ 	.short	0x0000


	//----- nvinfo : EIATTR_MAXREG_COUNT
	.align		4
        /*001c*/ 	.byte	0x03, 0x1b
        /*001e*/ 	.short	0x00ff


	//----- nvinfo : EIATTR_NUM_BARRIERS
	.align		4
        /*0020*/ 	.byte	0x02, 0x4c
        /*0022*/ 	.byte	0x01
	.zero		1


	//----- nvinfo : EIATTR_MERCURY_ISA_VERSION
	.align		4
        /*0024*/ 	.byte	0x03, 0x5f
        /*0026*/ 	.short	0x0101


	//----- nvinfo : EIATTR_COOP_GROUP_MASK_REGIDS
	.align		4
        /*0028*/ 	.byte	0x04, 0x29
        /*002a*/ 	.short	(.L_2951 - .L_2950)


	//   ....[0]....
.L_2950:
        /*002c*/ 	.word	0xffffffff


	//   ....[1]....
        /*0030*/ 	.word	0xffffffff


	//   ....[2]....
        /*0034*/ 	.word	0xffffffff


	//   ....[3]....
        /*0038*/ 	.word	0xffffffff


	//   ....[4]....
        /*003c*/ 	.word	0xffffffff


	//   ....[5]....
        /*0040*/ 	.word	0xffffffff


	//   ....[6]....
        /*0044*/ 	.word	0xffffffff


	//   ....[7]....
        /*0048*/ 	.word	0xffffffff


	//   ....[8]....
        /*004c*/ 	.word	0xffffffff


	//   ....[9]....
        /*0050*/ 	.word	0xffffffff


	//   ....[10]....
        /*0054*/ 	.word	0x05000084


	//   ....[11]....
        /*0058*/ 	.word	0x05000084


	//   ....[12]....
        /*005c*/ 	.word	0x05000084


	//   ....[13]....
        /*0060*/ 	.word	0x05000084


	//   ....[14]....
        /*0064*/ 	.word	0x05000084


	//   ....[15]....
        /*0068*/ 	.word	0x05000084


	//   ....[16]....
        /*006c*/ 	.word	0x05000084


	//   ....[17]....
        /*0070*/ 	.word	0x05000084


	//   ....[18]....
        /*0074*/ 	.word	0x05000084


	//   ....[19]....
        /*0078*/ 	.word	0x05000084


	//----- nvinfo : EIATTR_COOP_GROUP_INSTR_OFFSETS
	.align		4
.L_2951:
        /*007c*/ 	.byte	0x04, 0x28
        /*007e*/ 	.short	(.L_2953 - .L_2952)


	//   ....[0]....
.L_2952:
        /*0080*/ 	.word	0x000013d0


	//   ....[1]....
        /*0084*/ 	.word	0x000013e0


	//   ....[2]....
        /*0088*/ 	.word	0x00001410


	//   ....[3]....
        /*008c*/ 	.word	0x00001420


	//   ....[4]....
        /*0090*/ 	.word	0x00001450


	//   ....[5]....
        /*0094*/ 	.word	0x00001460


	//   ....[6]....
        /*0098*/ 	.word	0x00001490


	//   ....[7]....
        /*009c*/ 	.word	0x000014a0


	//   ....[8]....
        /*00a0*/ 	.word	0x000014d0


	//   ....[9]....
        /*00a4*/ 	.word	0x000014e0


	//   ....[10]....
        /*00a8*/ 	.word	0x000034f0


	//   ....[11]....
        /*00ac*/ 	.word	0x00003540


	//   ....[12]....
        /*00b0*/ 	.word	0x000035b0


	//   ....[13]....
        /*00b4*/ 	.word	0x00003610


	//   ....[14]....
        /*00b8*/ 	.word	0x00003680


	//   ....[15]....
        /*00bc*/ 	.word	0x000036e0


	//   ....[16]....
        /*00c0*/ 	.word	0x00003750


	//   ....[17]....
        /*00c4*/ 	.word	0x000037b0


	//   ....[18]....
        /*00c8*/ 	.word	0x00003820


	//   ....[19]....
        /*00cc*/ 	.word	0x00003880


	//----- nvinfo : EIATTR_EXIT_INSTR_OFFSETS
	.align		4
.L_2953:
        /*00d0*/ 	.byte	0x04, 0x1c
        /*00d2*/ 	.short	(.L_2955 - .L_2954)


	//   ....[0]....
.L_2954:
        /*00d4*/ 	.word	0x000033f0


	//   ....[1]....
        /*00d8*/ 	.word	0x00003490


	//----- nvinfo : EIATTR_MAX_THREADS
	.align		4
.L_2955:
        /*00dc*/ 	.byte	0x04, 0x05
        /*00de*/ 	.short	(.L_2957 - .L_2956)
.L_2956:
        /*00e0*/ 	.word	0x00000080
        /*00e4*/ 	.word	0x00000001
        /*00e8*/ 	.word	0x00000001


	//----- nvinfo : EIATTR_CRS_STACK_SIZE
	.align		4
.L_2957:
        /*00ec*/ 	.byte	0x04, 0x1e
        /*00ee*/ 	.short	(.L_2959 - .L_2958)
.L_2958:
        /*00f0*/ 	.word	0x00000000


	//----- nvinfo : EIATTR_CBANK_PARAM_SIZE
	.align		4
.L_2959:
        /*00f4*/ 	.byte	0x03, 0x19
        /*00f6*/ 	.short	0x0128


	//----- nvinfo : EIATTR_PARAM_CBANK
	.align		4
        /*00f8*/ 	.byte	0x04, 0x0a
        /*00fa*/ 	.short	(.L_2961 - .L_2960)
	.align		4
.L_2960:
        /*00fc*/ 	.word	index@(.nv.constant0._ZN10layer_norm13ln_bwd_kernelINS_13Kernel_traitsIf13__nv_bfloat16fS2_fjLj1536ELj1ELj1ELj4ELj8ENS_18Kernel_traits_baseILj1536EfS2_fS2_fjLj128EEEEELb1ELb1ELb1ELb0EEEvNS_9BwdParamsE)
        /*0100*/ 	.short	0x0210
        /*0102*/ 	.short	0x0128


	//----- nvinfo : EIATTR_SW_WAR
	.align		4
.L_2961:
        /*0104*/ 	.byte	0x04, 0x36
        /*0106*/ 	.short	(.L_2963 - .L_2962)
.L_2962:
        /*0108*/ 	.word	0x00000008
.L_2963:


//--------------------- .nv.info._ZN10layer_norm22ln_bwd_finalize_kernelINS_22Kernel_traits_finalizeILj1536Ef13__nv_bfloat16fS2_fjLb1ELj1024ELj4ENS_18Kernel_traits_baseILj1536EfS2_fS2_fjLj1024EEEEELb1ELb1EEEvNS_9BwdParamsE --------------------------
	.section	.nv.info._ZN10layer_norm22ln_bwd_finalize_kernelINS_22Kernel_traits_finalizeILj1536Ef13__nv_bfloat16fS2_fjLb1ELj1024ELj4ENS_18Kernel_traits_baseILj1536EfS2_fS2_fjLj1024EEEEELb1ELb1EEEvNS_9BwdParamsE,"",@"SHT_CUDA_INFO"
	.sectionflags	@""
	.align	4


	//----- nvinfo : EIATTR_CUDA_API_VERSION
	.align		4
        /*0000*/ 	.byte	0x04, 0x37
        /*0002*/ 	.short	(.L_2965 - .L_2964)
.L_2964:
        /*0004*/ 	.word	0x00000082


	//----- nvinfo : EIATTR_KPARAM_INFO
	.align		4
.L_2965:
        /*0008*/ 	.byte	0x04, 0x17
        /*000a*/ 	.short	(.L_2967 - .L_2966)
.L_2966:
        /*000c*/ 	.word	0x00000000
        /*0010*/ 	.short	0x0000
        /*0012*/ 	.short	0x0000
        /*0014*/ 	.byte	0x00, 0xf0, 0xa1, 0x04


	//----- nvinfo : EIATTR_SPARSE_MMA_MASK
	.align		4
.L_2967:
        /*0018*/ 	.byte	0x03, 0x50
        /*001a*/ 	.short	0x0000


	//----- nvinfo : EIATTR_MAXREG_COUNT
	.align		4
        /*001c*/ 	.byte	0x03, 0x1b
        /*001e*/ 	.short	0x0040


	//----- nvinfo : EIATTR_NUM_BARRIERS
	.align		4
        /*0020*/ 	.byte	0x02, 0x4c
        /*0022*/ 	.byte	0x01
	.zero		1


	//----- nvinfo : EIATTR_MERCURY_ISA_VERSION
	.align		4
        /*0024*/ 	.byte	0x03, 0x5f
        /*0026*/ 	.short	0x0101


	//----- nvinfo : EIATTR_COOP_GROUP_MASK_REGIDS
	.align		4
        /*0028*/ 	.byte	0x04, 0x29
        /*002a*/ 	.short	(.L_2969 - .L_2968)


	//   ....[0]....
.L_2968:
        /*002c*/ 	.word	0xffffffff


	//   ....[1]....
        /*0030*/ 	.word	0xffffffff


	//   ....[2]....
        /*0034*/ 	.word	0xffffffff


	//   ....[3]....
        /*0038*/ 	.word	0xffffffff


	//   ....[4]....
        /*003c*/ 	.word	0xffffffff


	//   ....[5]....
        /*0040*/ 	.word	0xffffffff


	//   ....[6]....
        /*0044*/ 	.word	0xffffffff


	//   ....[7]....
        /*0048*/ 	.word	0xffffffff


	//   ....[8]....
        /*004c*/ 	.word	0xffffffff


	//   ....[9]....
        /*0050*/ 	.word	0xffffffff


	//   ....[10]....
        /*0054*/ 	.word	0xffffffff


	//   ....[11]....
        /*0058*/ 	.word	0xffffffff


	//   ....[12]....
        /*005c*/ 	.word	0xffffffff


	//   ....[13]....
        /*0060*/ 	.word	0xffffffff


	//   ....[14]....
        /*0064*/ 	.word	0xffffffff


	//   ....[15]....
        /*0068*/ 	.word	0x05000014


	//   ....[16]....
        /*006c*/ 	.word	0x05000014


	//   ....[17]....
        /*0070*/ 	.word	0x05000014


	//   ....[18]....
        /*0074*/ 	.word	0x05000014


	//   ....[19]....
        /*0078*/ 	.word	0x05000014


	//   ....[20]....
        /*007c*/ 	.word	0x05000014


	//   ....[21]....
        /*0080*/ 	.word	0x05000014


	//   ....[22]....
        /*0084*/ 	.word	0x05000014


	//   ....[23]....
        /*0088*/ 	.word	0x05000014


	//   ....[24]....
        /*008c*/ 	.word	0x05000014


	//   ....[25]....
        /*0090*/ 	.word	0x05000014


	//   ....[26]....
        /*0094*/ 	.word	0x05000014


	//   ....[27]....
        /*0098*/ 	.word	0x05000014


	//   ....[28]....
        /*009c*/ 	.word	0x05000014


	//   ....[29]....
        /*00a0*/ 	.word	0x05000014


	//----- nvinfo : EIATTR_COOP_GROUP_INSTR_OFFSETS
	.align		4
.L_2969:
        /*00a4*/ 	.byte	0x04, 0x28
        /*00a6*/ 	.short	(.L_2971 - .L_2970)


	//   ....[0]....
.L_2970:
        /*00a8*/ 	.word	0x00000ab0


	//   ....[1]....
        /*00ac*/ 	.word	0x00000ac0


	//   ....[2]....
        /*00b0*/ 	.word	0x00000ad0


	//   ....[3]....
        /*00b4*/ 	.word	0x00000b00


	//   ....[4]....
        /*00b8*/ 	.word	0x00000b20


	//   ....[5]....
        /*00bc*/ 	.word	0x00000b30


	//   ....[6]....
        /*00c0*/ 	.word	0x00000b60


	//   ....[7]....
        /*00c4*/ 	.word	0x00000b80


	//   ....[8]....
        /*00c8*/ 	.word	0x00000b90


	//   ....[9]....
        /*00cc*/ 	.word	0x00000bc0


	//   ....[10]....
        /*00d0*/ 	.word	0x00000be0


	//   ....[11]....
        /*00d4*/ 	.word	0x00000bf0


	//   ....[12]....
        /*00d8*/ 	.word	0x00000c20


	//   ....[13]....
        /*00dc*/ 	.word	0x00000c40


	//   ....[14]....
        /*00e0*/ 	.word	0x00000c50


	//   ....[15]....
        /*00e4*/ 	.word	0x00000eb0


	//   ....[16]....
        /*00e8*/ 	.word	0x00000f20


	//   ....[17]....
        /*00ec*/ 	.word	0x00000f90


	//   ....[18]....
        /*00f0*/ 	.word	0x00001000


	//   ....[19]....
        /*00f4*/ 	.word	0x00001070


	//   ....[20]....
        /*00f8*/ 	.word	0x000010d0


	//   ....[21]....
        /*00fc*/ 	.word	0x00001140


	//   ....[22]....
        /*0100*/ 	.word	0x000011b0


	//   ....[23]....
        /*0104*/ 	.word	0x00001220


	//   ....[24]....
        /*0108*/ 	.word	0x00001290


	//   ....[25]....
        /*010c*/ 	.word	0x000012f0


	//   ....[26]....
        /*0110*/ 	.word	0x00001360


	//   ....[27]....
        /*0114*/ 	.word	0x000013d0


	//   ....[28]....
        /*0118*/ 	.word	0x00001440


	//   ....[29]....
        /*011c*/ 	.word	0x000014b0


	//----- nvinfo : EIATTR_EXIT_INSTR_OFFSETS
	.align		4
.L_2971:
        /*0120*/ 	.byte	0x04, 0x1c
        /*0122*/ 	.short	(.L_2973 - .L_2972)


	//   ....[0]....
.L_2972:
        /*0124*/ 	.word	0x00000070


	//   ....[1]....
        /*0128*/ 	.word	0x00000e50


	//----- nvinfo : EIATTR_MAX_THREADS
	.align		4
.L_2973:
        /*012c*/ 	.byte	0x04, 0x05
        /*012e*/ 	.short	(.L_2975 - .L_2974)
.L_2974:
        /*0130*/ 	.word	0x00000400
        /*0134*/ 	.word	0x00000001
        /*0138*/ 	.word	0x00000001


	//----- nvinfo : EIATTR_CRS_STACK_SIZE
	.align		4
.L_2975:
        /*013c*/ 	.byte	0x04, 0x1e
        /*013e*/ 	.short	(.L_2977 - .L_2976)
.L_2976:
        /*0140*/ 	.word	0x00000000


	//----- nvinfo : EIATTR_CBANK_PARAM_SIZE
	.align		4
.L_2977:
        /*0144*/ 	.byte	0x03, 0x19
        /*0146*/ 	.short	0x0128


	//----- nvinfo : EIATTR_PARAM_CBANK
	.align		4
        /*0148*/ 	.byte	0x04, 0x0a
        /*014a*/ 	.short	(.L_2979 - .L_2978)
	.align		4
.L_2978:
        /*014c*/ 	.word	index@(.nv.constant0._ZN10layer_norm22ln_bwd_finalize_kernelINS_22Kernel_traits_finalizeILj1536Ef13__nv_bfloat16fS2_fjLb1ELj1024ELj4ENS_18Kernel_traits_baseILj1536EfS2_fS2_fjLj1024EEEEELb1ELb1EEEvNS_9BwdParamsE)
        /*0150*/ 	.short	0x0210
        /*0152*/ 	.short	0x0128


	//----- nvinfo : EIATTR_SW_WAR
	.align		4
.L_2979:
        /*0154*/ 	.byte	0x04, 0x36
        /*0156*/ 	.short	(.L_2981 - .L_2980)
.L_2980:
        /*0158*/ 	.word	0x00000008
.L_2981:


//--------------------- .nv.info._ZN10layer_norm13ln_bwd_kernelINS_13Kernel_traitsIf13__nv_bfloat16fS2_fjLj1536ELj1ELj1ELj4ELj8ENS_18Kernel_traits_baseILj1536EfS2_fS2_fjLj128EEEEELb1ELb1ELb1ELb1EEEvNS_9BwdParamsE --------------------------
	.section	.nv.info._ZN10layer_norm13ln_bwd_kernelINS_13Kernel_traitsIf13__nv_bfloat16fS2_fjLj1536ELj1ELj1ELj4ELj8ENS_18Kernel_traits_baseILj1536EfS2_fS2_fjLj128EEEEELb1ELb1ELb1ELb1EEEvNS_9BwdParamsE,"",@"SHT_CUDA_INFO"
	.sectionflags	@""
	.align	4


	//----- nvinfo : EIATTR_CUDA_API_VERSION
	.align		4
        /*0000*/ 	.byte	0x04, 0x37
        /*0002*/ 	.short	(.L_2983 - .L_2982)
.L_2982:
        /*0004*/ 	.word	0x00000082


	//----- nvinfo : EIATTR_KPARAM_INFO
	.align		4
.L_2983:
        /*0008*/ 	.byte	0x04, 0x17
        /*000a*/ 	.short	(.L_2985 - .L_2984)
.L_2984:
        /*000c*/ 	.word	0x00000000
        /*0010*/ 	.short	0x0000
        /*0012*/ 	.short	0x0000
        /*0014*/ 	.byte	0x00, 0xf0, 0xa1, 0x04


	//----- nvinfo : EIATTR_SPARSE_MMA_MASK
	.align		4
.L_2985:
        /*0018*/ 	.byte	0x03, 0x50
        /*001a*/ 	.short	0x0000


	//----- nvinfo : EIATTR_MAXREG_COUNT
	.align		4
        /*001c*/ 	.byte	0x03, 0x1b
        /*001e*/ 	.short	0x00ff


	//----- nvinfo : EIATTR_NUM_BARRIERS
	.align		4
        /*0020*/ 	.byte	0x02, 0x4c
        /*0022*/ 	.byte	0x01
	.zero		1


	//----- nvinfo : EIATTR_MERCURY_ISA_VERSION
	.align		4
        /*0024*/ 	.byte	0x03, 0x5f
        /*0026*/ 	.short	0x0101


	//----- nvinfo : EIATTR_COOP_GROUP_MASK_REGIDS
	.align		4
        /*0028*/ 	.byte	0x04, 0x29
        /*002a*/ 	.short	(.L_2987 - .L_2986)


	//   ....[0]....
.L_2986:
        /*002c*/ 	.word	0xffffffff


	//   ....[1]....
        /*0030*/ 	.word	0xffffffff


	//   ....[2]....
        /*0034*/ 	.word	0xffffffff


	//   ....[3]....
        /*0038*/ 	.word	0xffffffff


	//   ....[4]....
        /*003c*/ 	.word	0xffffffff


	//   ....[5]....
        /*0040*/ 	.word	0xffffffff


	//   ....[6]....
        /*0044*/ 	.word	0xffffffff


	//   ....[7]....
        /*0048*/ 	.word	0xffffffff


	//   ....[8]....
        /*004c*/ 	.word	0xffffffff


	//   ....[9]....
        /*0050*/ 	.word	0xffffffff


	//   ....[10]....
        /*0054*/ 	.word	0x0500007c


	//   ....[11]....
        /*0058*/ 	.word	0x0500007c


	//   ....[12]....
        /*005c*/ 	.word	0x0500007c


	//   ....[13]....
        /*0060*/ 	.word	0x0500007c


	//   ....[14]....
        /*0064*/ 	.word	0x0500007c


	//   ....[15]....
        /*0068*/ 	.word	0x0500007c


	//   ....[16]....
        /*006c*/ 	.word	0x0500007c


	//   ....[17]....
        /*0070*/ 	.word	0x0500007c


	//   ....[18]....
        /*0074*/ 	.word	0x0500007c


	//   ....[19]....
        /*0078*/ 	.word	0x0500007c


	//----- nvinfo : EIATTR_COOP_GROUP_INSTR_OFFSETS
	.align		4
.L_2987:
        /*007c*/ 	.byte	0x04, 0x28
        /*007e*/ 	.short	(.L_2989 - .L_2988)


	//   ....[0]....
.L_2988:
        /*0080*/ 	.word	0x000011a0


	//   ....[1]....
        /*0084*/ 	.word	0x000011b0


	//   ....[2]....
        /*0088*/ 	.word	0x000011e0


	//   ....[3]....
        /*008c*/ 	.word	0x000011f0


	//   ....[4]....
        /*0090*/ 	.word	0x00001220


	//   ....[5]....
        /*0094*/ 	.word	0x00001230


	//   ....[6]....
        /*0098*/ 	.word	0x00001260


	//   ....[7]....
        /*009c*/ 	.word	0x00001270


	//   ....[8]....
        /*00a0*/ 	.word	0x000012a0


	//   ....[9]....
        /*00a4*/ 	.word	0x000012b0


	//   ....[10]....
        /*00a8*/ 	.word	0x00002f90


	//   ....[11]....
        /*00ac*/ 	.word	0x00002fe0


	//   ....[12]....
        /*00b0*/ 	.word	0x00003050


	//   ....[13]....
        /*00b4*/ 	.word	0x000030b0


	//   ....[14]....
        /*00b8*/ 	.word	0x00003120


	//   ....[15]....
        /*00bc*/ 	.word	0x00003180


	//   ....[16]....
        /*00c0*/ 	.word	0x000031f0


	//   ....[17]....
        /*00c4*/ 	.word	0x00003250


	//   ....[18]....
        /*00c8*/ 	.word	0x000032c0


	//   ....[19]....
        /*00cc*/ 	.word	0x00003320


	//----- nvinfo : EIATTR_EXIT_INSTR_OFFSETS
	.align		4
.L_2989:
        /*00d0*/ 	.byte	0x04, 0x1c
        /*00d2*/ 	.short	(.L_2991 - .L_2990)


	//   ....[0]....
.L_2990:
        /*00d4*/ 	.word	0x00002f30


	//----- nvinfo : EIATTR_MAX_THREADS
	.align		4
.L_2991:
        /*00d8*/ 	.byte	0x04, 0x05
        /*00da*/ 	.short	(.L_2993 - .L_2992)
.L_2992:
        /*00dc*/ 	.word	0x00000080
        /*00e0*/ 	.word	0x00000001
        /*00e4*/ 	.word	0x00000001


	//----- nvinfo : EIATTR_CRS_STACK_SIZE
	.align		4
.L_2993:
        /*00e8*/ 	.byte	0x04, 0x1e
        /*00ea*/ 	.short	(.L_2995 - .L_2994)
.L_2994:
        /*00ec*/ 	.word	0x00000000


	//----- nvinfo : EIATTR_CBANK_PARAM_SIZE
	.align		4
.L_2995:
        /*00f0*/ 	.byte	0x03, 0x19
        /*00f2*/ 	.short	0x0128


	//----- nvinfo : EIATTR_PARAM_CBANK
	.align		4
        /*00f4*/ 	.byte	0x04, 0x0a
        /*00f6*/ 	.short	(.L_2997 - .L_2996)
	.align		4
.L_2996:
        /*00f8*/ 	.word	index@(.nv.constant0._ZN10layer_norm13ln_bwd_kernelINS_13Kernel_traitsIf13__nv_bfloat16fS2_fjLj1536ELj1ELj1ELj4ELj8ENS_18Kernel_traits_baseILj1536EfS2_fS2_fjLj128EEEEELb1ELb1ELb1ELb1EEEvNS_9BwdParamsE)
        /*00fc*/ 	.short	0x0210
        /*00fe*/ 	.short	0x0128


	//----- nvinfo : EIATTR_SW_WAR
	.align		4
.L_2997:
        /*0100*/ 	.byte	0x04, 0x36
        /*0102*/ 	.short	(.L_2999 - .L_2998)
.L_2998:
        /*0104*/ 	.word	0x00000008
.L_2999:


//--------------------- .nv.info._ZN10layer_norm13ln_bwd_kernelINS_13Kernel_traitsIf6__halfS2_S2_fjLj1536ELj1ELj1ELj4ELj8ENS_18Kernel_traits_baseILj1536EfS2_S2_S2_fjLj128EEEEELb0ELb0ELb0ELb0EEEvNS_9BwdParamsE --------------------------
	.section	.nv.info._ZN10layer_norm13ln_bwd_kernelINS_13Kernel_traitsIf6__halfS2_S2_fjLj1536ELj1ELj1ELj4ELj8ENS_18Kernel_traits_baseILj1536EfS2_S2_S2_fjLj128EEEEELb0ELb0ELb0ELb0EEEvNS_9BwdParamsE,"",@"SHT_CUDA_INFO"
	.sectionflags	@""
	.align	4


	//----- nvinfo : EIATTR_CUDA_API_VERSION
	.align		4
        /*0000*/ 	.byte	0x04, 0x37
        /*0002*/ 	.short	(.L_3001 - .L_3000)
.L_3000:
        /*0004*/ 	.word	0x00000082


	//----- nvinfo : EIATTR_KPARAM_INFO
	.align		4
.L_3001:
        /*0008*/ 	.byte	0x04, 0x17
        /*000a*/ 	.short	(.L_3003 - .L_3002)
.L_3002:
        /*000c*/ 	.word	0x00000000
        /*0010*/ 	.short	0x0000
        /*0012*/ 	.short	0x0000
        /*0014*/ 	.byte	0x00, 0xf0, 0xa1, 0x04


	//----- nvinfo : EIATTR_SPARSE_MMA_MASK
	.align		4
.L_3003:
        /*0018*/ 	.byte	0x03, 0x50
        /*001a*/ 	.short	0x0000


	//----- nvinfo : EIATTR_MAXREG_COUNT
	.align		4
        /*001c*/ 	.byte	0x03, 0x1b
        /*001e*/ 	.short	0x00ff


	//----- nvinfo : EIATTR_NUM_BARRIERS
	.align		4
        /*0020*/ 	.byte	0x02, 0x4c
        /*0022*/ 	.byte	0x01
	.zero		1


	//----- nvinfo : EIATTR_MERCURY_ISA_VERSION
	.align		4
        /*0024*/ 	.byte	0x03, 0x5f
        /*0026*/ 	.short	0x0101


	//----- nvinfo : EIATTR_COOP_GROUP_MASK_REGIDS
	.align		4
        /*0028*/ 	.byte	0x04, 0x29
        /*002a*/ 	.short	(.L_3005 - .L_3004)


	//   ....[0]....
.L_3004:
        /*002c*/ 	.word	0xffffffff


	//   ....[1]....
        /*0030*/ 	.word	0xffffffff


	//   ....[2]....
        /*0034*/ 	.word	0xffffffff


	//   ....[3]....
        /*0038*/ 	.word	0xffffffff


	//   ....[4]....
        /*003c*/ 	.word	0xffffffff


	//   ....[5]....
        /*0040*/ 	.word	0xffffffff


	//   ....[6]....
        /*0044*/ 	.word	0xffffffff


	//   ....[7]....
        /*0048*/ 	.word	0xffffffff


	//   ....[8]....
        /*004c*/ 	.word	0xffffffff


	//   ....[9]....
        /*0050*/ 	.word	0xffffffff


	//   ....[10]....
        /*0054*/ 	.word	0x05000034


	//   ....[11]....
        /*0058*/ 	.word	0x05000034


	//   ....[12]....
        /*005c*/ 	.word	0x05000034


	//   ....[13]....
        /*0060*/ 	.word	0x05000034


	//   ....[14]....
        /*0064*/ 	.word	0x05000034


	//   ....[15]....
        /*0068*/ 	.word	0x05000034


	//   ....[16]....
        /*006c*/ 	.word	0x05000034


	//   ....[17]....
        /*0070*/ 	.word	0x05000034


	//   ....[18]....
        /*0074*/ 	.word	0x05000034


	//   ....[19]....
        /*0078*/ 	.word	0x05000034


	//----- nvinfo : EIATTR_COOP_GROUP_INSTR_OFFSETS
	.align		4
.L_3005:
        /*007c*/ 	.byte	0x04, 0x28
        /*007e*/ 	.short	(.L_3007 - .L_3006)


	//   ....[0]....
.L_3006:
        /*0080*/ 	.word	0x00000ff0


	//   ....[1]....
        /*0084*/ 	.word	0x00001000


	//   ....[2]....
        /*0088*/ 	.word	0x00001030


	//   ....[3]....
        /*008c*/ 	.word	0x00001040


	//   ....[4]....
        /*0090*/ 	.word	0x00001070


	//   ....[5]....
        /*0094*/ 	.word	0x00001080


	//   ....[6]....
        /*0098*/ 	.word	0x000010b0


	//   ....[7]....
        /*009c*/ 	.word	0x000010c0


	//   ....[8]....
        /*00a0*/ 	.word	0x000010f0


	//   ....[9]....
        /*00a4*/ 	.word	0x00001100


	//   ....[10]....
        /*00a8*/ 	.word	0x00002140


	//   ....[11]....
        /*00ac*/ 	.word	0x00002190


	//   ....[12]....
        /*00b0*/ 	.word	0x00002200


	//   ....[13]....
        /*00b4*/ 	.word	0x00002260


	//   ....[14]....
        /*00b8*/ 	.word	0x000022d0


	//   ....[15]....
        /*00bc*/ 	.word	0x00002330


	//   ....[16]....
        /*00c0*/ 	.word	0x000023a0


	//   ....[17]....
        /*00c4*/ 	.word	0x00002400


	//   ....[18]....
        /*00c8*/ 	.word	0x00002470


	//   ....[19]....
        /*00cc*/ 	.word	0x000024c0


	//----- nvinfo : EIATTR_EXIT_INSTR_OFFSETS
	.align		4
.L_3007:
        /*00d0*/ 	.byte	0x04, 0x1c
        /*00d2*/ 	.short	(.L_3009 - .L_3008)


	//   ....[0]....
.L_3008:
        /*00d4*/ 	.word	0x00002060


	//   ....[1]....
        /*00d8*/ 	.word	0x000020e0


	//----- nvinfo : EIATTR_MAX_THREADS
	.align		4
.L_3009:
        /*00dc*/ 	.byte	0x04, 0x05
        /*00de*/ 	.short	(.L_3011 - .L_3010)
.L_3010:
        /*00e0*/ 	.word	0x00000080
        /*00e4*/ 	.word	0x00000001
        /*00e8*/ 	.word	0x00000001


	//----- nvinfo : EIATTR_CRS_STACK_SIZE
	.align		4
.L_3011:
        /*00ec*/ 	.byte	0x04, 0x1e
        /*00ee*/ 	.short	(.L_3013 - .L_3012)
.L_3012:
        /*00f0*/ 	.word	0x00000000


	//----- nvinfo : EIATTR_CBANK_PARAM_SIZE
	.align		4
.L_3013:
        /*00f4*/ 	.byte	0x03, 0x19
        /*00f6*/ 	.short	0x0128


	//----- nvinfo : EIATTR_PARAM_CBANK
	.align		4
        /*00f8*/ 	.byte	0x04, 0x0a
        /*00fa*/ 	.short	(.L_3015 - .L_3014)
	.align		4
.L_3014:
        /*00fc*/ 	.word	index@(.nv.constant0._ZN10layer_norm13ln_bwd_kernelINS_13Kernel_traitsIf6__halfS2_S2_fjLj1536ELj1ELj1ELj4ELj8ENS_18Kernel_traits_baseILj1536EfS2_S2_S2_fjLj128EEEEELb0ELb0ELb0ELb0EEEvNS_9BwdParamsE)
        /*0100*/ 	.short	0x0210
        /*0102*/ 	.short	0x0128


	//----- nvinfo : EIATTR_SW_WAR
	.align		4
.L_3015:
        /*0104*/ 	.byte	0x04, 0x36
        /*0106*/ 	.short	(.L_3017 - .L_3016)
.L_3016:
        /*0108*/ 	.word	0x00000008
.L_3017:


//--------------------- .nv.info._ZN10layer_norm13ln_bwd_kernelINS_13Kernel_traitsIf6__halfS2_S2_fjLj1536ELj1ELj1ELj4ELj8ENS_18Kernel_traits_baseILj1536EfS2_S2_S2_fjLj128EEEEELb0ELb0ELb0ELb1EEEvNS_9BwdParamsE --------------------------
	.section	.nv.info._ZN10layer_norm13ln_bwd_kernelINS_13Kernel_traitsIf6__halfS2_S2_fjLj1536ELj1ELj1ELj4ELj8ENS_18Kernel_traits_baseILj1536EfS2_S2_S2_fjLj128EEEEELb0ELb0ELb0ELb1EEEvNS_9BwdParamsE,"",@"SHT_CUDA_INFO"
	.sectionflags	@""
	.align	4


	//----- nvinfo : EIATTR_CUDA_API_VERSION
	.align		4
        /*0000*/ 	.byte	0x04, 0x37
        /*0002*/ 	.short	(.L_3019 - .L_3018)
.L_3018:
        /*0004*/ 	.word	0x00000082


	//----- nvinfo : EIATTR_KPARAM_INFO
	.align		4
.L_3019:
        /*0008*/ 	.byte	0x04, 0x17
        /*000a*/ 	.short	(.L_3021 - .L_3020)
.L_3020:
        /*000c*/ 	.word	0x00000000
        /*0010*/ 	.short	0x0000
        /*0012*/ 	.short	0x0000
        /*0014*/ 	.byte	0x00, 0xf0, 0xa1, 0x04


	//----- nvinfo : EIATTR_SPARSE_MMA_MASK
	.align		4
.L_3021:
        /*0018*/ 	.byte	0x03, 0x50
        /*001a*/ 	.short	0x0000


	//----- nvinfo : EIATTR_MAXREG_COUNT
	.align		4
        /*001c*/ 	.byte	0x03, 0x1b
        /*001e*/ 	.short	0x00ff


	//----- nvinfo : EIATTR_NUM_BARRIERS
	.align		4
        /*0020*/ 	.byte	0x02, 0x4c
        /*0022*/ 	.byte	0x01
	.zero		1


	//----- nvinfo : EIATTR_MERCURY_ISA_VERSION
	.align		4
        /*0024*/ 	.byte	0x03, 0x5f
        /*0026*/ 	.short	0x0101


	//----- nvinfo : EIATTR_COOP_GROUP_MASK_REGIDS
	.align		4
        /*0028*/ 	.byte	0x04, 0x29
        /*002a*/ 	.short	(.L_3023 - .L_3022)


	//   ....[0]....
.L_3022:
        /*002c*/ 	.word	0xffffffff


	//   ....[1]....
        /*0030*/ 	.word	0xffffffff


	//   ....[2]....
        /*0034*/ 	.word	0xffffffff


	//   ....[3]....
        /*0038*/ 	.word	0xffffffff


	//   ....[4]....
        /*003c*/ 	.word	0xffffffff


	//   ....[5]....
        /*0040*/ 	.word	0xffffffff


	//   ....[6]....
        /*0044*/ 	.word	0xffffffff


	//   ....[7]....
        /*0048*/ 	.word	0xffffffff


	//   ....[8]....
        /*004c*/ 	.word	0xffffffff


	//   ....[9]....
        /*0050*/ 	.word	0xffffffff


	//   ....[10]....
        /*0054*/ 	.word	0x05000022


	//   ....[11]....
        /*0058*/ 	.word	0x05000022


	//   ....[12]....
        /*005c*/ 	.word	0x05000022


	//   ....[13]....
        /*0060*/ 	.word	0x05000022


	//   ....[14]....
        /*0064*/ 	.word	0x05000022


	//   ....[15]....
        /*0068*/ 	.word	0x05000022


	//   ....[16]....
        /*006c*/ 	.word	0x05000022


	//   ....[17]....
        /*0070*/ 	.word	0x05000022


	//   ....[18]....
        /*0074*/ 	.word	0x05000022


	//   ....[19]....
        /*0078*/ 	.word	0x05000022


	//----- nvinfo : EIATTR_COOP_GROUP_INSTR_OFFSETS
	.align		4
.L_3023:
        /*007c*/ 	.byte	0x04, 0x28
        /*007e*/ 	.short	(.L_3025 - .L_3024)


	//   ....[0]....
.L_3024:
        /*0080*/ 	.word	0x00000ed0


	//   ....[1]....
        /*0084*/ 	.word	0x00000ee0


	//   ....[2]....
        /*0088*/ 	.word	0x00000f10


	//   ....[3]....
        /*008c*/ 	.word	0x00000f20


	//   ....[4]....
        /*0090*/ 	.word	0x00000f50


	//   ....[5]....
        /*0094*/ 	.word	0x00000f60


	//   ....[6]....
        /*0098*/ 	.word	0x00000f90


	//   ....[7]....
        /*009c*/ 	.word	0x00000fa0


	//   ....[8]....
        /*00a0*/ 	.word	0x00000fd0


	//   ....[9]....
        /*00a4*/ 	.word	0x00000fe0


	//   ....[10]....
        /*00a8*/ 	.word	0x00001fb0


	//   ....[11]....
        /*00ac*/ 	.word	0x00002010


	//   ....[12]....
        /*00b0*/ 	.word	0x00002070


	//   ....[13]....
        /*00b4*/ 	.word	0x000020d0


	//   ....[14]....
        /*00b8*/ 	.word	0x00002140


	//   ....[15]....
        /*00bc*/ 	.word	0x000021a0


	//   ....[16]....
        /*00c0*/ 	.word	0x00002210


	//   ....[17]....
        /*00c4*/ 	.word	0x00002270


	//   ....[18]....
        /*00c8*/ 	.word	0x000022e0


	//   ....[19]....
        /*00cc*/ 	.word	0x00002330


	//----- nvinfo : EIATTR_EXIT_INSTR_OFFSETS
	.align		4
.L_3025:
        /*00d0*/ 	.byte	0x04, 0x1c
        /*00d2*/ 	.short	(.L_3027 - .L_3026)


	//   ....[0]....
.L_3026:
        /*00d4*/ 	.word	0x00001f60


	//----- nvinfo : EIATTR_MAX_THREADS
	.align		4
.L_3027:
        /*00d8*/ 	.byte	0x04, 0x05
        /*00da*/ 	.short	(.L_3029 - .L_3028)
.L_3028:
        /*00dc*/ 	.word	0x00000080
        /*00e0*/ 	.word	0x00000001
        /*00e4*/ 	.word	0x00000001


	//----- nvinfo : EIATTR_CRS_STACK_SIZE
	.align		4
.L_3029:
        /*00e8*/ 	.byte	0x04, 0x1e
        /*00ea*/ 	.short	(.L_3031 - .L_3030)
.L_3030:
        /*00ec*/ 	.word	0x00000000


	//----- nvinfo : EIATTR_CBANK_PARAM_SIZE
	.align		4
.L_3031:
        /*00f0*/ 	.byte	0x03, 0x19
        /*00f2*/ 	.short	0x0128


	//----- nvinfo : EIATTR_PARAM_CBANK
	.align		4
        /*00f4*/ 	.byte	0x04, 0x0a
        /*00f6*/ 	.short	(.L_3033 - .L_3032)
	.align		4
.L_3032:
        /*00f8*/ 	.word	index@(.nv.constant0._ZN10layer_norm13ln_bwd_kernelINS_13Kernel_traitsIf6__halfS2_S2_fjLj1536ELj1ELj1ELj4ELj8ENS_18Kernel_traits_baseILj1536EfS2_S2_S2_fjLj128EEEEELb0ELb0ELb0ELb1EEEvNS_9BwdParamsE)
        /*00fc*/ 	.short	0x0210
        /*00fe*/ 	.short	0x0128


	//----- nvinfo : EIATTR_SW_WAR
	.align		4
.L_3033:
        /*0100*/ 	.byte	0x04, 0x36
        /*0102*/ 	.short	(.L_3035 - .L_3034)
.L_3034:
        /*0104*/ 	.word	0x00000008
.L_3035:


//--------------------- .nv.info._ZN10layer_norm13ln_bwd_kernelINS_13Kernel_traitsIf6__halfS2_S2_fjLj1536ELj1ELj1ELj4ELj8ENS_18Kernel_traits_baseILj1536EfS2_S2_S2_fjLj128EEEEELb0ELb0ELb1ELb0EEEvNS_9BwdParamsE --------------------------
	.section	.nv.info._ZN10layer_norm13ln_bwd_kernelINS_13Kernel_traitsIf6__halfS2_S2_fjLj1536ELj1ELj1ELj4ELj8ENS_18Kernel_traits_baseILj1536EfS2_S2_S2_fjLj128EEEEELb0ELb0ELb1ELb0EEEvNS_9BwdParamsE,"",@"SHT_CUDA_INFO"
	.sectionflags	@""
	.align	4


	//----- nvinfo : EIATTR_CUDA_API_VERSION
	.align		4
        /*0000*/ 	.byte	0x04, 0x37
        /*0002*/ 	.short	(.L_3037 - .L_3036)
.L_3036:
        /*0004*/ 	.word	0x00000082


	//----- nvinfo : EIATTR_KPARAM_INFO
	.align		4
.L_3037:
        /*0008*/ 	.byte	0x04, 0x17
        /*000a*/ 	.short	(.L_3039 - .L_3038)
.L_3038:
        /*000c*/ 	.word	0x00000000
        /*0010*/ 	.short	0x0000
        /*0012*/ 	.short	0x0000
        /*0014*/ 	.byte	0x00, 0xf0, 0xa1, 0x04


	//----- nvinfo : EIATTR_SPARSE_MMA_MASK
	.align		4
.L_3039:
        /*0018*/ 	.byte	0x03, 0x50
        /*001a*/ 	.short	0x0000


	//----- nvinfo : EIATTR_MAXREG_COUNT
	.align		4
        /*001c*/ 	.byte	0x03, 0x1b
        /*001e*/ 	.short	0x00ff


	//----- nvinfo : EIATTR_NUM_BARRIERS
	.align		4
        /*0020*/ 	.byte	0x02, 0x4c
        /*0022*/ 	.byte	0x01
	.zero		1


	//----- nvinfo : EIATTR_MERCURY_ISA_VERSION
	.align		4
        /*0024*/ 	.byte	0x03, 0x5f
        /*0026*/ 	.short	0x0101


	//----- nvinfo : EIATTR_COOP_GROUP_MASK_REGIDS
	.align		4
        /*0028*/ 	.byte	0x04, 0x29
        /*002a*/ 	.short	(.L_3041 - .L_3040)


	//   ....[0]....
.L_3040:
        /*002c*/ 	.word	0xffffffff


	//   ....[1]....
        /*0030*/ 	.word	0xffffffff


	//   ....[2]....
        /*0034*/ 	.word	0xffffffff


	//   ....[3]....
        /*0038*/ 	.word	0xffffffff


	//   ....[4]....
        /*003c*/ 	.word	0xffffffff


	//   ....[5]....
        /*0040*/ 	.word	0xffffffff


	//   ....[6]....
        /*0044*/ 	.word	0xffffffff


	//   ....[7]....
        /*0048*/ 	.word	0xffffffff


	//   ....[8]....
        /*004c*/ 	.word	0xffffffff


	//   ....[9]....
        /*0050*/ 	.word	0xffffffff


	//   ....[10]....
        /*0054*/ 	.word	0x0500002b


	//   ....[11]....
        /*0058*/ 	.word	0x0500002b


	//   ....[12]....
        /*005c*/ 	.word	0x0500002b


	//   ....[13]....
        /*0060*/ 	.word	0x0500002b


	//   ....[14]....
        /*0064*/ 	.word	0x0500002b


	//   ....[15]....
        /*0068*/ 	.word	0x0500002b


	//   ....[16]....
        /*006c*/ 	.word	0x0500002b


	//   ....[17]....
        /*0070*/ 	.word	0x0500002b


	//   ....[18]....
        /*0074*/ 	.word	0x0500002b


	//   ....[19]....
        /*0078*/ 	.word	0x0500002b


	//----- nvinfo : EIATTR_COOP_GROUP_INSTR_OFFSETS
	.align		4
.L_3041:
        /*007c*/ 	.byte	0x04, 0x28
        /*007e*/ 	.short	(.L_3043 - .L_3042)


	//   ....[0]....
.L_3042:
        /*0080*/ 	.word	0x00001240


	//   ....[1]....
        /*0084*/ 	.word	0x00001250


	//   ....[2]....
        /*0088*/ 	.word	0x00001280


	//   ....[3]....
        /*008c*/ 	.word	0x00001290


	//   ....[4]....
        /*0090*/ 	.word	0x000012c0


	//   ....[5]....
        /*0094*/ 	.word	0x000012d0


	//   ....[6]....
        /*0098*/ 	.word	0x00001300


	//   ....[7]....
        /*009c*/ 	.word	0x00001310


	//   ....[8]....
        /*00a0*/ 	.word	0x00001340


	//   ....[9]....
        /*00a4*/ 	.word	0x00001350


	//   ....[10]....
        /*00a8*/ 	.word	0x00002c50


	//   ....[11]....
        /*00ac*/ 	.word	0x00002ca0


	//   ....[12]....
        /*00b0*/ 	.word	0x00002d00


	//   ....[13]....
        /*00b4*/ 	.word	0x00002d60


	//   ....[14]....
        /*00b8*/ 	.word	0x00002dc0


	//   ....[15]....
        /*00bc*/ 	.word	0x00002e20


	//   ....[16]....
        /*00c0*/ 	.word	0x00002e80


	//   ....[17]....
        /*00c4*/ 	.word	0x00002ee0


	//   ....[18]....
        /*00c8*/ 	.word	0x00002f40


	//   ....[19]....
        /*00cc*/ 	.word	0x00002fa0


	//----- nvinfo : EIATTR_EXIT_INSTR_OFFSETS
	.align		4
.L_3043:
        /*00d0*/ 	.byte	0x04, 0x1c
        /*00d2*/ 	.short	(.L_3045 - .L_3044)


	//   ....[0]....
.L_3044:
        /*00d4*/ 	.word	0x00002b70


	//   ....[1]....
        /*00d8*/ 	.word	0x00002bf0


	//----- nvinfo : EIATTR_MAX_THREADS
	.align		4
.L_3045:
        /*00dc*/ 	.byte	0x04, 0x05
        /*00de*/ 	.short	(.L_3047 - .L_3046)
.L_3046:
        /*00e0*/ 	.word	0x00000080
        /*00e4*/ 	.word	0x00000001
        /*00e8*/ 	.word	0x00000001


	//----- nvinfo : EIATTR_CRS_STACK_SIZE
	.align		4
.L_3047:
        /*00ec*/ 	.byte	0x04, 0x1e
        /*00ee*/ 	.short	(.L_3049 - .L_3048)
.L_3048:
        /*00f0*/ 	.word	0x00000000


	//----- nvinfo : EIATTR_CBANK_PARAM_SIZE
	.align		4
.L_3049:
        /*00f4*/ 	.byte	0x03, 0x19
        /*00f6*/ 	.short	0x0128


	//----- nvinfo : EIATTR_PARAM_CBANK
	.align		4
        /*00f8*/ 	.byte	0x04, 0x0a
        /*00fa*/ 	.short	(.L_3051 - .L_3050)
	.align		4
.L_3050:
        /*00fc*/ 	.word	index@(.nv.constant0._ZN10layer_norm13ln_bwd_kernelINS_13Kernel_traitsIf6__halfS2_S2_fjLj1536ELj1ELj1ELj4ELj8ENS_18Kernel_traits_baseILj1536EfS2_S2_S2_fjLj128EEEEELb0ELb0ELb1ELb0EEEvNS_9BwdParamsE)
        /*0100*/ 	.short	0x0210
        /*0102*/ 	.short	0x0128


	//----- nvinfo : EIATTR_SW_WAR
	.align		4
.L_3051:
        /*0104*/ 	.byte	0x04, 0x36
        /*0106*/ 	.short	(.L_3053 - .L_3052)
.L_3052:
        /*0108*/ 	.word	0x00000008
.L_3053:


//--------------------- .nv.info._ZN10layer_norm13ln_bwd_kernelINS_13Kernel_traitsIf6__halfS2_S2_fjLj1536ELj1ELj1ELj4ELj8ENS_18Kernel_traits_baseILj1536EfS2_S2_S2_fjLj128EEEEELb0ELb0ELb1ELb1EEEvNS_9BwdParamsE --------------------------
	.section	.nv.info._ZN10layer_norm13ln_bwd_kernelINS_13Kernel_traitsIf6__halfS2_S2_fjLj1536ELj1ELj1ELj4ELj8ENS_18Kernel_traits_baseILj1536EfS2_S2_S2_fjLj128EEEEELb0ELb0ELb1ELb1EEEvNS_9BwdParamsE,"",@"SHT_CUDA_INFO"
	.sectionflags	@""
	.align	4


	//----- nvinfo : EIATTR_CUDA_API_VERSION
	.align		4
        /*0000*/ 	.byte	0x04, 0x37
        /*0002*/ 	.short	(.L_3055 - .L_3054)
.L_3054:
        /*0004*/ 	.word	0x00000082


	//----- nvinfo : EIATTR_KPARAM_INFO
	.align		4
.L_3055:
        /*0008*/ 	.byte	0x04, 0x17
        /*000a*/ 	.short	(.L_3057 - .L_3056)
.L_3056:
        /*000c*/ 	.word	0x00000000
        /*0010*/ 	.short	0x0000
        /*0012*/ 	.short	0x0000
        /*0014*/ 	.byte	0x00, 0xf0, 0xa1, 0x04


	//----- nvinfo : EIATTR_SPARSE_MMA_MASK
	.align		4
.L_3057:
        /*0018*/ 	.byte	0x03, 0x50
        /*001a*/ 	.short	0x0000


	//----- nvinfo : EIATTR_MAXREG_COUNT
	.align		4
        /*001c*/ 	.byte	0x03, 0x1b
        /*001e*/ 	.short	0x00ff


	//----- nvinfo : EIATTR_NUM_BARRIERS
	.align		4
        /*0020*/ 	.byte	0x02, 0x4c
        /*0022*/ 	.byte	0x01
	.zero		1


	//----- nvinfo : EIATTR_MERCURY_ISA_VERSION
	.align		4
        /*0024*/ 	.byte	0x03, 0x5f
        /*0026*/ 	.short	0x0101


	//----- nvinfo : EIATTR_COOP_GROUP_MASK_REGIDS
	.align		4
        /*0028*/ 	.byte	0x04, 0x29
        /*002a*/ 	.short	(.L_3059 - .L_3058)


	//   ....[0]....
.L_3058:
        /*002c*/ 	.word	0xffffffff


	//   ....[1]....
        /*0030*/ 	.word	0xffffffff


	//   ....[2]....
        /*0034*/ 	.word	0xffffffff


	//   ....[3]....
        /*0038*/ 	.word	0xffffffff


	//   ....[4]....
        /*003c*/ 	.word	0xffffffff


	//   ....[5]....
        /*0040*/ 	.word	0xffffffff


	//   ....[6]....
        /*0044*/ 	.word	0xffffffff


	//   ....[7]....
        /*0048*/ 	.word	0xffffffff


	//   ....[8]....
        /*004c*/ 	.word	0xffffffff


	//   ....[9]....
        /*0050*/ 	.word	0xffffffff


	//   ....[10]....
        /*0054*/ 	.word	0x05000036


	//   ....[11]....
        /*0058*/ 	.word	0x05000036


	//   ....[12]....
        /*005c*/ 	.word	0x05000036


	//   ....[13]....
        /*0060*/ 	.word	0x05000036


	//   ....[14]....
        /*0064*/ 	.word	0x05000036


	//   ....[15]....
        /*0068*/ 	.word	0x05000036


	//   ....[16]....
        /*006c*/ 	.word	0x05000036


	//   ....[17]....
        /*0070*/ 	.word	0x05000036


	//   ....[18]....
        /*0074*/ 	.word	0x05000036


	//   ....[19]....
        /*0078*/ 	.word	0x05000036


	//----- nvinfo : EIATTR_COOP_GROUP_INSTR_OFFSETS
	.align		4
.L_3059:
        /*007c*/ 	.byte	0x04, 0x28
        /*007e*/ 	.short	(.L_3061 - .L_3060)


	//   ....[0]....
.L_3060:
        /*0080*/ 	.word	0x00000fc0


	//   ....[1]....
        /*0084*/ 	.word	0x00000fe0


	//   ....[2]....
        /*0088*/ 	.word	0x00001000


	//   ....[3]....
        /*008c*/ 	.word	0x00001020


	//   ....[4]....
        /*0090*/ 	.word	0x00001040


	//   ....[5]....
        /*0094*/ 	.word	0x00001060


	//   ....[6]....
        /*0098*/ 	.word	0x00001070


	//   ....[7]....
        /*009c*/ 	.word	0x000010a0


	//   ....[8]....
        /*00a0*/ 	.word	0x000010b0


	//   ....[9]....
        /*00a4*/ 	.word	0x000010d0


	//   ....[10]....
        /*00a8*/ 	.word	0x00002730


	//   ....[11]....
        /*00ac*/ 	.word	0x000027a0


	//   ....[12]....
        /*00b0*/ 	.word	0x00002820


	//   ....[13]....
        /*00b4*/ 	.word	0x00002890


	//   ....[14]....
        /*00b8*/ 	.word	0x00002910


	//   ....[15]....
        /*00bc*/ 	.word	0x00002980


	//   ....[16]....
        /*00c0*/ 	.word	0x00002a00


	//   ....[17]....
        /*00c4*/ 	.word	0x00002a60


	//   ....[18]....
        /*00c8*/ 	.word	0x00002ad0


	//   ....[19]....
        /*00cc*/ 	.word	0x00002b30


	//----- nvinfo : EIATTR_EXIT_INSTR_OFFSETS
	.align		4
.L_3061:
        /*00d0*/ 	.byte	0x04, 0x1c
        /*00d2*/ 	.short	(.L_3063 - .L_3062)


	//   ....[0]....
.L_3062:
        /*00d4*/ 	.word	0x000026e0


	//----- nvinfo : EIATTR_MAX_THREADS
	.align		4
.L_3063:
        /*00d8*/ 	.byte	0x04, 0x05
        /*00da*/ 	.short	(.L_3065 - .L_3064)
.L_3064:
        /*00dc*/ 	.word	0x00000080
        /*00e0*/ 	.word	0x00000001
        /*00e4*/ 	.word	0x00000001


	//----- nvinfo : EIATTR_CRS_STACK_SIZE
	.align		4
.L_3065:
        /*00e8*/ 	.byte	0x04, 0x1e
        /*00ea*/ 	.short	(.L_3067 - .L_3066)
.L_3066:
        /*00ec*/ 	.word	0x00000000


	//----- nvinfo : EIATTR_CBANK_PARAM_SIZE
	.align		4
.L_3067:
        /*00f0*/ 	.byte	0x03, 0x19
        /*00f2*/ 	.short	0x0128


	//----- nvinfo : EIATTR_PARAM_CBANK
	.align		4
        /*00f4*/ 	.byte	0x04, 0x0a
        /*00f6*/ 	.short	(.L_3069 - .L_3068)
	.align		4
.L_3068:
        /*00f8*/ 	.word	index@(.nv.constant0._ZN10layer_norm13ln_bwd_kernelINS_13Kernel_traitsIf6__halfS2_S2_fjLj1536ELj1ELj1ELj4ELj8ENS_18Kernel_traits_baseILj1536EfS2_S2_S2_fjLj128EEEEELb0ELb0ELb1ELb1EEEvNS_9BwdParamsE)
        /*00fc*/ 	.short	0x0210
        /*00fe*/ 	.short	0x0128


	//----- nvinfo : EIATTR_SW_WAR
	.align		4
.L_3069:
        /*0100*/ 	.byte	0x04, 0x36
        /*0102*/ 	.short	(.L_3071 - .L_3070)
.L_3070:
        /*0104*/ 	.word	0x00000008
.L_3071:


//--------------------- .nv.info._ZN10layer_norm13ln_bwd_kernelINS_13Kernel_traitsIf6__halfS2_S2_fjLj1536ELj1ELj1ELj4ELj8ENS_18Kernel_traits_baseILj1536EfS2_S2_S2_fjLj128EEEEELb0ELb1ELb0ELb0EEEvNS_9BwdParamsE --------------------------
	.section	.nv.info._ZN10layer_norm13ln_bwd_kernelINS_13Kernel_traitsIf6__halfS2_S2_fjLj1536ELj1ELj1ELj4ELj8ENS_18Kernel_traits_baseILj1536EfS2_S2_S2_fjLj128EEEEELb0ELb1ELb0ELb0EEEvNS_9BwdParamsE,"",@"SHT_CUDA_INFO"
	.sectionflags	@""
	.align	4


	//----- nvinfo : EIATTR_CUDA_API_VERSION
	.align		4
        /*0000*/ 	.byte	0x04, 0x37
        /*0002*/ 	.short	(.L_3073 - .L_3072)
.L_3072:
        /*0004*/ 	.word	0x00000082


	//----- nvinfo : EIATTR_KPARAM_INFO
	.align		4
.L_3073:
        /*0008*/ 	.byte	0x04, 0x17
        /*000a*/ 	.short	(.L_3075 - .L_3074)
.L_3074:
        /*000c*/ 	.word	0x00000000
        /*0010*/ 	.short	0x0000
        /*0012*/ 	.short	0x0000
        /*0014*/ 	.byte	0x00, 0xf0, 0xa1, 0x04


	//----- nvinfo : EIATTR_SPARSE_MMA_MASK
	.align		4
.L_3075:
        /*0018*/ 	.byte	0x03, 0x50
        /*001a*/ 	.short	0x0000


	//----- nvinfo : EIATTR_MAXREG_COUNT
	.align		4
        /*001c*/ 	.byte	0x03, 0x1b
        /*001e*/ 	.short	0x00ff


	//----- nvinfo : EIATTR_NUM_BARRIERS
	.align		4
        /*0020*/ 	.byte	0x02, 0x4c
        /*0022*/ 	.byte	0x01
	.zero		1


	//----- nvinfo : EIATTR_MERCURY_ISA_VERSION
	.align		4
        /*0024*/ 	.byte	0x03, 0x5f
        /*0026*/ 	.short	0x0101


	//----- nvinfo : EIATTR_COOP_GROUP_MASK_REGIDS
	.align		4
        /*0028*/ 	.byte	0x04, 0x29
        /*002a*/ 	.short	(.L_3077 - .L_3076)


	//   ....[0]....
.L_3076:
        /*002c*/ 	.word	0xffffffff


	//   ....[1]....
        /*0030*/ 	.word	0xffffffff


	//   ....[2]....
        /*0034*/ 	.word	0xffffffff


	//   ....[3]....
        /*0038*/ 	.word	0xffffffff


	//   ....[4]....
        /*003c*/ 	.word	0xffffffff


	//   ....[5]....
        /*0040*/ 	.word	0xffffffff


	//   ....[6]....
        /*0044*/ 	.word	0xffffffff


	//   ....[7]....
        /*0048*/ 	.word	0xffffffff


	//   ....[8]....
        /*004c*/ 	.word	0xffffffff


	//   ....[9]....
        /*0050*/ 	.word	0xffffffff


	//   ....[10]....
        /*0054*/ 	.word	0x05000071


	//   ....[11]....
        /*0058*/ 	.word	0x05000071


	//   ....[12]....
        /*005c*/ 	.word	0x05000071


	//   ....[13]....
        /*0060*/ 	.word	0x05000071


	//   ....[14]....
        /*0064*/ 	.word	0x05000071


	//   ....[15]....
        /*0068*/ 	.word	0x05000071


	//   ....[16]....
        /*006c*/ 	.word	0x05000071


	//   ....[17]....
        /*0070*/ 	.word	0x05000071


	//   ....[18]....
        /*0074*/ 	.word	0x05000071


	//   ....[19]....
        /*0078*/ 	.word	0x05000071


	//----- nvinfo : EIATTR_COOP_GROUP_INSTR_OFFSETS
	.align		4
.L_3077:
        /*007c*/ 	.byte	0x04, 0x28
        /*007e*/ 	.short	(.L_3079 - .L_3078)


	//   ....[0]....
.L_3078:
        /*0080*/ 	.word	0x000010f0


	//   ....[1]....
        /*0084*/ 	.word	0x00001100


	//   ....[2]....
        /*0088*/ 	.word	0x00001130


	//   ....[3]....
        /*008c*/ 	.word	0x00001140


	//   ....[4]....
        /*0090*/ 	.word	0x00001170


	//   ....[5]....
        /*0094*/ 	.word	0x00001180


	//   ....[6]....
        /*0098*/ 	.word	0x000011b0


	//   ....[7]....
        /*009c*/ 	.word	0x000011c0


	//   ....[8]....
        /*00a0*/ 	.word	0x000011f0


	//   ....[9]....
        /*00a4*/ 	.word	0x00001200


	//   ....[10]....
        /*00a8*/ 	.word	0x00002660


	//   ....[11]....
        /*00ac*/ 	.word	0x000026b0


	//   ....[12]....
        /*00b0*/ 	.word	0x00002720


	//   ....[13]....
        /*00b4*/ 	.word	0x00002780


	//   ....[14]....
        /*00b8*/ 	.word	0x000027f0


	//   ....[15]....
        /*00bc*/ 	.word	0x00002850


	//   ....[16]....
        /*00c0*/ 	.word	0x000028c0


	//   ....[17]....
        /*00c4*/ 	.word	0x00002920


	//   ....[18]....
        /*00c8*/ 	.word	0x00002990


	//   ....[19]....
        /*00cc*/ 	.word	0x000029f0


	//----- nvinfo : EIATTR_EXIT_INSTR_OFFSETS
	.align		4
.L_3079:
        /*00d0*/ 	.byte	0x04, 0x1c
        /*00d2*/ 	.short	(.L_3081 - .L_3080)


	//   ....[0]....
.L_3080:
        /*00d4*/ 	.word	0x00002560


	//   ....[1]....
        /*00d8*/ 	.word	0x00002600


	//----- nvinfo : EIATTR_MAX_THREADS
	.align		4
.L_3081:
        /*00dc*/ 	.byte	0x04, 0x05
        /*00de*/ 	.short	(.L_3083 - .L_3082)
.L_3082:
        /*00e0*/ 	.word	0x00000080
        /*00e4*/ 	.word	0x00000001
        /*00e8*/ 	.word	0x00000001


	//----- nvinfo : EIATTR_CRS_STACK_SIZE
	.align		4
.L_3083:
        /*00ec*/ 	.byte	0x04, 0x1e
        /*00ee*/ 	.short	(.L_3085 - .L_3084)
.L_3084:
        /*00f0*/ 	.word	0x00000000


	//----- nvinfo : EIATTR_CBANK_PARAM_SIZE
	.align		4
.L_3085:
        /*00f4*/ 	.byte	0x03, 0x19
        /*00f6*/ 	.short	0x0128


	//----- nvinfo : EIATTR_PARAM_CBANK
	.align		4
        /*00f8*/ 	.byte	0x04, 0x0a
        /*00fa*/ 	.short	(.L_3087 - .L_3086)
	.align		4
.L_3086:
        /*00fc*/ 	.word	index@(.nv.constant0._ZN10layer_norm13ln_bwd_kernelINS_13Kernel_traitsIf6__halfS2_S2_fjLj1536ELj1ELj1ELj4ELj8ENS_18Kernel_traits_baseILj1536EfS2_S2_S2_fjLj128EEEEELb0ELb1ELb0ELb0EEEvNS_9BwdParamsE)
        /*0100*/ 	.short	0x0210
        /*0102*/ 	.short	0x0128


	//----- nvinfo : EIATTR_SW_WAR
	.align		4
.L_3087:
        /*0104*/ 	.byte	0x04, 0x36
        /*0106*/ 	.short	(.L_3089 - .L_3088)
.L_3088:
        /*0108*/ 	.word	0x00000008
.L_3089:


//--------------------- .nv.info._ZN10layer_norm13ln_bwd_kernelINS_13Kernel_traitsIf6__halfS2_S2_fjLj1536ELj1ELj1ELj4ELj8ENS_18Kernel_traits_baseILj1536EfS2_S2_S2_fjLj128EEEEELb0ELb1ELb0ELb1EEEvNS_9BwdParamsE --------------------------
	.section	.nv.info._ZN10layer_norm13ln_bwd_kernelINS_13Kernel_traitsIf6__halfS2_S2_fjLj1536ELj1ELj1ELj4ELj8ENS_18Kernel_traits_baseILj1536EfS2_S2_S2_fjLj128EEEEELb0ELb1ELb0ELb1EEEvNS_9BwdParamsE,"",@"SHT_CUDA_INFO"
	.sectionflags	@""
	.align	4


	//----- nvinfo : EIATTR_CUDA_API_VERSION
	.align		4
        /*0000*/ 	.byte	0x04, 0x37
        /*0002*/ 	.short	(.L_3091 - .L_3090)
.L_3090:
        /*0004*/ 	.word	0x00000082


	//----- nvinfo : EIATTR_KPARAM_INFO
	.align		4
.L_3091:
        /*0008*/ 	.byte	0x04, 0x17
        /*000a*/ 	.short	(.L_3093 - .L_3092)
.L_3092:
        /*000c*/ 	.word	0x00000000
        /*0010*/ 	.short	0x0000
        /*0012*/ 	.short	0x0000
        /*0014*/ 	.byte	0x00, 0xf0, 0xa1, 0x04


	//----- nvinfo : EIATTR_SPARSE_MMA_MASK
	.align		4
.L_3093:
        /*0018*/ 	.byte	0x03, 0x50
        /*001a*/ 	.short	0x0000


	//----- nvinfo : EIATTR_MAXREG_COUNT
	.align		4
        /*001c*/ 	.byte	0x03, 0x1b
        /*001e*/ 	.short	0x00ff


	//----- nvinfo : EIATTR_NUM_BARRIERS
	.align		4
        /*0020*/ 	.byte	0x02, 0x4c
        /*0022*/ 	.byte	0x01
	.zero		1


	//----- nvinfo : EIATTR_MERCURY_ISA_VERSION
	.align		4
        /*0024*/ 	.byte	0x03, 0x5f
        /*0026*/ 	.short	0x0101


	//----- nvinfo : EIATTR_COOP_GROUP_MASK_REGIDS
	.align		4
        /*0028*/ 	.byte	0x04, 0x29
        /*002a*/ 	.short	(.L_3095 - .L_3094)


	//   ....[0]....
.L_3094:
        /*002c*/ 	.word	0xffffffff


	//   ....[1]....
        /*0030*/ 	.word	0xffffffff


	//   ....[2]....
        /*0034*/ 	.word	0xffffffff


	//   ....[3]....
        /*0038*/ 	.word	0xffffffff


	//   ....[4]....
        /*003c*/ 	.word	0xffffffff


	//   ....[5]....
        /*0040*/ 	.word	0xffffffff


	//   ....[6]....
        /*0044*/ 	.word	0xffffffff


	//   ....[7]....
        /*0048*/ 	.word	0xffffffff


	//   ....[8]....
        /*004c*/ 	.word	0xffffffff


	//   ....[9]....
        /*0050*/ 	.word	0xffffffff


	//   ....[10]....
        /*0054*/ 	.word	0x05000073


	//   ....[11]....
        /*0058*/ 	.word	0x05000073


	//   ....[12]....
        /*005c*/ 	.word	0x05000073


	//   ....[13]....
        /*0060*/ 	.word	0x05000073


	//   ....[14]....
        /*0064*/ 	.word	0x05000073


	//   ....[15]....
        /*0068*/ 	.word	0x05000073


	//   ....[16]....
        /*006c*/ 	.word	0x05000073


	//   ....[17]....
        /*0070*/ 	.word	0x05000073


	//   ....[18]....
        /*0074*/ 	.word	0x05000073


	//   ....[19]....
        /*0078*/ 	.word	0x05000073


	//----- nvinfo : EIATTR_COOP_GROUP_INSTR_OFFSETS
	.align		4
.L_3095:
        /*007c*/ 	.byte	0x04, 0x28
        /*007e*/ 	.short	(.L_3097 - .L_3096)


	//   ....[0]....
.L_3096:
        /*0080*/ 	.word	0x00001030


	//   ....[1]....
        /*0084*/ 	.word	0x00001040


	//   ....[2]....
        /*0088*/ 	.word	0x00001070


	//   ....[3]....
        /*008c*/ 	.word	0x00001080


	//   ....[4]....
        /*0090*/ 	.word	0x000010b0


	//   ....[5]....
        /*0094*/ 	.word	0x000010c0


	//   ....[6]....
        /*0098*/ 	.word	0x000010f0


	//   ....[7]....
        /*009c*/ 	.word	0x00001100


	//   ....[8]....
        /*00a0*/ 	.word	0x00001130


	//   ....[9]....
        /*00a4*/ 	.word	0x00001140


	//   ....[10]....
        /*00a8*/ 	.word	0x000024c0


	//   ....[11]....
        /*00ac*/ 	.word	0x00002510


	//   ....[12]....
        /*00b0*/ 	.word	0x00002580


	//   ....[13]....
        /*00b4*/ 	.word	0x000025e0


	//   ....[14]....
        /*00b8*/ 	.word	0x00002650


	//   ....[15]....
        /*00bc*/ 	.word	0x000026b0


	//   ....[16]....
        /*00c0*/ 	.word	0x00002720


	//   ....[17]....
        /*00c4*/ 	.word	0x00002780


	//   ....[18]....
        /*00c8*/ 	.word	0x000027f0


	//   ....[19]....
        /*00cc*/ 	.word	0x00002850


	//----- nvinfo : EIATTR_EXIT_INSTR_OFFSETS
	.align		4
.L_3097:
        /*00d0*/ 	.byte	0x04, 0x1c
        /*00d2*/ 	.short	(.L_3099 - .L_3098)


	//   ....[0]....
.L_3098:
        /*00d4*/ 	.word	0x00002460


	//----- nvinfo : EIATTR_MAX_THREADS
	.align		4
.L_3099:
        /*00d8*/ 	.byte	0x04, 0x05
        /*00da*/ 	.short	(.L_3101 - .L_3100)
.L_3100:
        /*00dc*/ 	.word	0x00000080
        /*00e0*/ 	.word	0x00000001
        /*00e4*/ 	.word	0x00000001


	//----- nvinfo : EIATTR_CRS_STACK_SIZE
	.align		4
.L_3101:
        /*00e8*/ 	.byte	0x04, 0x1e
        /*00ea*/ 	.short	(.L_3103 - .L_3102)
.L_3102:
        /*00ec*/ 	.word	0x00000000


	//----- nvinfo : EIATTR_CBANK_PARAM_SIZE
	.align		4
.L_3103:
        /*00f0*/ 	.byte	0x03, 0x19
        /*00f2*/ 	.short	0x0128


	//----- nvinfo : EIATTR_PARAM_CBANK
	.align		4
        /*00f4*/ 	.byte	0x04, 0x0a
        /*00f6*/ 	.short	(.L_3105 - .L_3104)
	.align		4
.L_3104:
        /*00f8*/ 	.word	index@(.nv.constant0._ZN10layer_norm13ln_bwd_kernelINS_13Kernel_traitsIf6__halfS2_S2_fjLj1536ELj1ELj1ELj4ELj8ENS_18Kernel_traits_baseILj1536EfS2_S2_S2_fjLj128EEEEELb0ELb1ELb0ELb1EEEvNS_9BwdParamsE)
        /*00fc*/ 	.short	0x0210
        /*00fe*/ 	.short	0x0128


	//----- nvinfo : EIATTR_SW_WAR
	.align		4
.L_3105:
        /*0100*/ 	.byte	0x04, 0x36
        /*0102*/ 	.short	(.L_3107 - .L_3106)
.L_3106:
        /*0104*/ 	.word	0x00000008
.L_3107:


//--------------------- .nv.info._ZN10layer_norm13ln_bwd_kernelINS_13Kernel_traitsIf6__halfS2_S2_fjLj1536ELj1ELj1ELj4ELj8ENS_18Kernel_traits_baseILj1536EfS2_S2_S2_fjLj128EEEEELb0ELb1ELb1ELb0EEEvNS_9BwdParamsE --------------------------
	.section	.nv.info._ZN10layer_norm13ln_bwd_kernelINS_13Kernel_traitsIf6__halfS2_S2_fjLj1536ELj1ELj1ELj4ELj8ENS_18Kernel_traits_baseILj1536EfS2_S2_S2_fjLj128EEEEELb0ELb1ELb1ELb0EEEvNS_9BwdParamsE,"",@"SHT_CUDA_INFO"
	.sectionflags	@""
	.align	4


	//----- nvinfo : EIATTR_CUDA_API_VERSION
	.align		4
        /*0000*/ 	.byte	0x04, 0x37
        /*0002*/ 	.short	(.L_3109 - .L_3108)
.L_3108:
        /*0004*/ 	.word	0x00000082


	//----- nvinfo : EIATTR_KPARAM_INFO
	.align		4
.L_3109:
        /*0008*/ 	.byte	0x04, 0x17
        /*000a*/ 	.short	(.L_3111 - .L_3110)
.L_3110:
        /*000c*/ 	.word	0x00000000
        /*0010*/ 	.short	0x0000
        /*0012*/ 	.short	0x0000
        /*0014*/ 	.byte	0x00, 0xf0, 0xa1, 0x04


	//----- nvinfo : EIATTR_SPARSE_MMA_MASK
	.align		4
.L_3111:
        /*0018*/ 	.byte	0x03, 0x50
        /*001a*/ 	.short	0x0000


	//----- nvinfo : EIATTR_MAXREG_COUNT
	.align		4
        /*001c*/ 	.byte	0x03, 0x1b
        /*001e*/ 	.short	0x00ff


	//----- nvinfo : EIATTR_NUM_BARRIERS
	.align		4
        /*0020*/ 	.byte	0x02, 0x4c
        /*0022*/ 	.byte	0x01
	.zero		1


	//----- nvinfo : EIATTR_MERCURY_ISA_VERSION
	.align		4
        /*0024*/ 	.byte	0x03, 0x5f
        /*0026*/ 	.short	0x0101


	//----- nvinfo : EIATTR_COOP_GROUP_MASK_REGIDS
	.align		4
        /*0028*/ 	.byte	0x04, 0x29
        /*002a*/ 	.short	(.L_3113 - .L_3112)


	//   ....[0]....
.L_3112:
        /*002c*/ 	.word	0xffffffff


	//   ....[1]....
        /*0030*/ 	.word	0xffffffff


	//   ....[2]....
        /*0034*/ 	.word	0xffffffff


	//   ....[3]....
        /*0038*/ 	.word	0xffffffff


	//   ....[4]....
        /*003c*/ 	.word	0xffffffff


	//   ....[5]....
        /*0040*/ 	.word	0xffffffff


	//   ....[6]....
        /*0044*/ 	.word	0xffffffff


	//   ....[7]....
        /*0048*/ 	.word	0xffffffff


	//   ....[8]....
        /*004c*/ 	.word	0xffffffff


	//   ....[9]....
        /*0050*/ 	.word	0xffffffff


	//   ....[10]....
        /*0054*/ 	.word	0x05000050


	//   ....[11]....
        /*0058*/ 	.word	0x05000050


	//   ....[12]....
        /*005c*/ 	.word	0x05000050


	//   ....[13]....
        /*0060*/ 	.word	0x05000050


	//   ....[14]....
        /*0064*/ 	.word	0x05000050


	//   ....[15]....
        /*0068*/ 	.word	0x05000050


	//   ....[16]....
        /*006c*/ 	.word	0x05000050


	//   ....[17]....
        /*0070*/ 	.word	0x05000050


	//   ....[18]....
        /*0074*/ 	.word	0x05000050


	//   ....[19]....
        /*0078*/ 	.word	0x05000050


	//----- nvinfo : EIATTR_COOP_GROUP_INSTR_OFFSETS
	.align		4
.L_3113:
        /*007c*/ 	.byte	0x04, 0x28
        /*007e*/ 	.short	(.L_3115 - .L_3114)


	//   ....[0]....
.L_3114:
        /*0080*/ 	.word	0x00001320


	//   ....[1]....
        /*0084*/ 	.word	0x00001330


	//   ....[2]....
        /*0088*/ 	.word	0x00001360


	//   ....[3]....
        /*008c*/ 	.word	0x00001370


	//   ....[4]....
        /*0090*/ 	.word	0x000013a0


	//   ....[5]....
        /*0094*/ 	.word	0x000013b0


	//   ....[6]....
        /*0098*/ 	.word	0x000013e0


	//   ....[7]....
        /*009c*/ 	.word	0x000013f0


	//   ....[8]....
        /*00a0*/ 	.word	0x00001420


	//   ....[9]....
        /*00a4*/ 	.word	0x00001430


	//   ....[10]....
        /*00a8*/ 	.word	0x00003210


	//   ....[11]....
        /*00ac*/ 	.word	0x00003260


	//   ....[12]....
        /*00b0*/ 	.word	0x000032c0


	//   ....[13]....
        /*00b4*/ 	.word	0x00003320


	//   ....[14]....
        /*00b8*/ 	.word	0x00003380


	//   ....[15]....
        /*00bc*/ 	.word	0x000033e0


	//   ....[16]....
        /*00c0*/ 	.word	0x00003440


	//   ....[17]....
        /*00c4*/ 	.word	0x000034a0


	//   ....[18]....
        /*00c8*/ 	.word	0x00003500


	//   ....[19]....
        /*00cc*/ 	.word	0x00003560


	//----- nvinfo : EIATTR_EXIT_INSTR_OFFSETS
	.align		4
.L_3115:
        /*00d0*/ 	.byte	0x04, 0x1c
        /*00d2*/ 	.short	(.L_3117 - .L_3116)


	//   ....[0]....
.L_3116:
        /*00d4*/ 	.word	0x00003120


	//   ....[1]....
        /*00d8*/ 	.word	0x000031c0


	//----- nvinfo : EIATTR_MAX_THREADS
	.align		4
.L_3117:
        /*00dc*/ 	.byte	0x04, 0x05
        /*00de*/ 	.short	(.L_3119 - .L_3118)
.L_3118:
        /*00e0*/ 	.word	0x00000080
        /*00e4*/ 	.word	0x00000001
        /*00e8*/ 	.word	0x00000001


	//----- nvinfo : EIATTR_CRS_STACK_SIZE
	.align		4
.L_3119:
        /*00ec*/ 	.byte	0x04, 0x1e
        /*00ee*/ 	.short	(.L_3121 - .L_3120)
.L_3120:
        /*00f0*/ 	.word	0x00000000


	//----- nvinfo : EIATTR_CBANK_PARAM_SIZE
	.align		4
.L_3121:
        /*00f4*/ 	.byte	0x03, 0x19
        /*00f6*/ 	.short	0x0128


	//----- nvinfo : EIATTR_PARAM_CBANK
	.align		4
        /*00f8*/ 	.byte	0x04, 0x0a
        /*00fa*/ 	.short	(.L_3123 - .L_3122)
	.align		4
.L_3122:
        /*00fc*/ 	.word	index@(.nv.constant0._ZN10layer_norm13ln_bwd_kernelINS_13Kernel_traitsIf6__halfS2_S2_fjLj1536ELj1ELj1ELj4ELj8ENS_18Kernel_traits_baseILj1536EfS2_S2_S2_fjLj128EEEEELb0ELb1ELb1ELb0EEEvNS_9BwdParamsE)
        /*0100*/ 	.short	0x0210
        /*0102*/ 	.short	0x0128


	//----- nvinfo : EIATTR_SW_WAR
	.align		4
.L_3123:
        /*0104*/ 	.byte	0x04, 0x36
        /*0106*/ 	.short	(.L_3125 - .L_3124)
.L_3124:
        /*0108*/ 	.word	0x00000008
.L_3125:


//--------------------- .nv.info._ZN10layer_norm13ln_bwd_kernelINS_13Kernel_traitsIf6__halfS2_S2_fjLj1536ELj1ELj1ELj4ELj8ENS_18Kernel_traits_baseILj1536EfS2_S2_S2_fjLj128EEEEELb0ELb1ELb1ELb1EEEvNS_9BwdParamsE --------------------------
	.section	.nv.info._ZN10layer_norm13ln_bwd_kernelINS_13Kernel_traitsIf6__halfS2_S2_fjLj1536ELj1ELj1ELj4ELj8ENS_18Kernel_traits_baseILj1536EfS2_S2_S2_fjLj128EEEEELb0ELb1ELb1ELb1EEEvNS_9BwdParamsE,"",@"SHT_CUDA_INFO"
	.sectionflags	@""
	.align	4


	//----- nvinfo : EIATTR_CUDA_API_VERSION
	.align		4
        /*0000*/ 	.byte	0x04, 0x37
        /*0002*/ 	.short	(.L_3127 - .L_3126)
.L_3126:
        /*0004*/ 	.word	0x00000082


	//----- nvinfo : EIATTR_KPARAM_INFO
	.align		4
.L_3127:
        /*0008*/ 	.byte	0x04, 0x17
        /*000a*/ 	.short	(.L_3129 - .L_3128)
.L_3128:
        /*000c*/ 	.word	0x00000000
        /*0010*/ 	.short	0x0000
        /*0012*/ 	.short	0x0000
        /*0014*/ 	.byte	0x00, 0xf0, 0xa1, 0x04


	//----- nvinfo : EIATTR_SPARSE_MMA_MASK
	.align		4
.L_3129:
        /*0018*/ 	.byte	0x03, 0x50
        /*001a*/ 	.short	0x0000


	//----- nvinfo : EIATTR_MAXREG_COUNT
	.align		4
        /*001c*/ 	.byte	0x03, 0x1b
        /*001e*/ 	.short	0x00ff


	//----- nvinfo : EIATTR_NUM_BARRIERS
	.align		4
        /*0020*/ 	.byte	0x02, 0x4c
        /*0022*/ 	.byte	0x01
	.zero		1


	//----- nvinfo : EIATTR_MERCURY_ISA_VERSION
	.align		4
        /*0024*/ 	.byte	0x03, 0x5f
        /*0026*/ 	.short	0x0101


	//----- nvinfo : EIATTR_COOP_GROUP_MASK_REGIDS
	.align		4
        /*0028*/ 	.byte	0x04, 0x29
        /*002a*/ 	.short	(.L_3131 - .L_3130)


	//   ....[0]....
.L_3130:
        /*002c*/ 	.word	0xffffffff


	//   ....[1]....
        /*0030*/ 	.word	0xffffffff


	//   ....[2]....
        /*0034*/ 	.word	0xffffffff


	//   ....[3]....
        /*0038*/ 	.word	0xffffffff


	//   ....[4]....
        /*003c*/ 	.word	0xffffffff


	//   ....[5]....
        /*0040*/ 	.word	0xffffffff


	//   ....[6]....
        /*0044*/ 	.word	0xffffffff


	//   ....[7]....
        /*0048*/ 	.word	0xffffffff


	//   ....[8]....
        /*004c*/ 	.word	0xffffffff


	//   ....[9]....
        /*0050*/ 	.word	0xffffffff


	//   ....[10]....
        /*0054*/ 	.word	0x0500004c


	//   ....[11]....
        /*0058*/ 	.word	0x0500004c


	//   ....[12]....
        /*005c*/ 	.word	0x0500004c


	//   ....[13]....
        /*0060*/ 	.word	0x0500004c


	//   ....[14]....
        /*0064*/ 	.word	0x0500004c


	//   ....[15]....
        /*0068*/ 	.word	0x0500004c


	//   ....[16]....
        /*006c*/ 	.word	0x0500004c


	//   ....[17]....
        /*0070*/ 	.word	0x0500004c


	//   ....[18]....
        /*0074*/ 	.word	0x0500004c


	//   ....[19]....
        /*0078*/ 	.word	0x0500004c


	//----- nvinfo : EIATTR_COOP_GROUP_INSTR_OFFSETS
	.align		4
.L_3131:
        /*007c*/ 	.byte	0x04, 0x28
        /*007e*/ 	.short	(.L_3133 - .L_3132)


	//   ....[0]....
.L_3132:
        /*0080*/ 	.word	0x000010e0


	//   ....[1]....
        /*0084*/ 	.word	0x000010f0


	//   ....[2]....
        /*0088*/ 	.word	0x00001120


	//   ....[3]....
        /*008c*/ 	.word	0x00001130


	//   ....[4]....
        /*0090*/ 	.word	0x00001160


	//   ....[5]....
        /*0094*/ 	.word	0x00001170


	//   ....[6]....
        /*0098*/ 	.word	0x000011a0


	//   ....[7]....
        /*009c*/ 	.word	0x000011b0


	//   ....[8]....
        /*00a0*/ 	.word	0x000011e0


	//   ....[9]....
        /*00a4*/ 	.word	0x000011f0


	//   ....[10]....
        /*00a8*/ 	.word	0x00002ca0


	//   ....[11]....
        /*00ac*/ 	.word	0x00002cf0


	//   ....[12]....
        /*00b0*/ 	.word	0x00002d50


	//   ....[13]....
        /*00b4*/ 	.word	0x00002db0


	//   ....[14]....
        /*00b8*/ 	.word	0x00002e10


	//   ....[15]....
        /*00bc*/ 	.word	0x00002e70


	//   ....[16]....
        /*00c0*/ 	.word	0x00002ed0


	//   ....[17]....
        /*00c4*/ 	.word	0x00002f30


	//   ....[18]....
        /*00c8*/ 	.word	0x00002f90


	//   ....[19]....
        /*00cc*/ 	.word	0x00002ff0


	//----- nvinfo : EIATTR_EXIT_INSTR_OFFSETS
	.align		4
.L_3133:
        /*00d0*/ 	.byte	0x04, 0x1c
        /*00d2*/ 	.short	(.L_3135 - .L_3134)


	//   ....[0]....
.L_3134:
        /*00d4*/ 	.word	0x00002c50


	//----- nvinfo : EIATTR_MAX_THREADS
	.align		4
.L_3135:
        /*00d8*/ 	.byte	0x04, 0x05
        /*00da*/ 	.short	(.L_3137 - .L_3136)
.L_3136:
        /*00dc*/ 	.word	0x00000080
        /*00e0*/ 	.word	0x00000001
        /*00e4*/ 	.word	0x00000001


	//----- nvinfo : EIATTR_CRS_STACK_SIZE
	.align		4
.L_3137:
        /*00e8*/ 	.byte	0x04, 0x1e
        /*00ea*/ 	.short	(.L_3139 - .L_3138)
.L_3138:
        /*00ec*/ 	.word	0x00000000


	//----- nvinfo : EIATTR_CBANK_PARAM_SIZE
	.align		4
.L_3139:
        /*00f0*/ 	.byte	0x03, 0x19
        /*00f2*/ 	.short	0x0128


	//----- nvinfo : EIATTR_PARAM_CBANK
	.align		4
        /*00f4*/ 	.byte	0x04, 0x0a
        /*00f6*/ 	.short	(.L_3141 - .L_3140)
	.align		4
.L_3140:
        /*00f8*/ 	.word	index@(.nv.constant0._ZN10layer_norm13ln_bwd_kernelINS_13Kernel_traitsIf6__halfS2_S2_fjLj1536ELj1ELj1ELj4ELj8ENS_18Kernel_traits_baseILj1536EfS2_S2_S2_fjLj128EEEEELb0ELb1ELb1ELb1EEEvNS_9BwdParamsE)
        /*00fc*/ 	.short	0x0210
        /*00fe*/ 	.short	0x0128


	//----- nvinfo : EIATTR_SW_WAR
	.align		4
.L_3141:
        /*0100*/ 	.byte	0x04, 0x36
        /*0102*/ 	.short	(.L_3143 - .L_3142)
.L_3142:
        /*0104*/ 	.word	0x00000008
.L_3143:


//--------------------- .nv.info._ZN10layer_norm13ln_bwd_kernelINS_13Kernel_traitsIf6__halfS2_S2_fjLj1536ELj1ELj1ELj4ELj8ENS_18Kernel_traits_baseILj1536EfS2_S2_S2_fjLj128EEEEELb1ELb0ELb0ELb0EEEvNS_9BwdParamsE --------------------------
	.section	.nv.info._ZN10layer_norm13ln_bwd_kernelINS_13Kernel_traitsIf6__halfS2_S2_fjLj1536ELj1ELj1ELj4ELj8ENS_18Kernel_traits_baseILj1536EfS2_S2_S2_fjLj128EEEEELb1ELb0ELb0ELb0EEEvNS_9BwdParamsE,"",@"SHT_CUDA_INFO"
	.sectionflags	@""
	.align	4


	//----- nvinfo : EIATTR_CUDA_API_VERSION
	.align		4
        /*0000*/ 	.byte	0x04, 0x37
        /*0002*/ 	.short	(.L_3145 - .L_3144)
.L_3144:
        /*0004*/ 	.word	0x00000082


	//----- nvinfo : EIATTR_KPARAM_INFO
	.align		4
.L_3145:
        /*0008*/ 	.byte	0x04, 0x17
        /*000a*/ 	.short	(.L_3147 - .L_3146)
.L_3146:
        /*000c*/ 	.word	0x00000000
        /*0010*/ 	.short	0x0000
        /*0012*/ 	.short	0x0000
        /*0014*/ 	.byte	0x00, 0xf0, 0xa1, 0x04


	//----- nvinfo : EIATTR_SPARSE_MMA_MASK
	.align		4
.L_3147:
        /*0018*/ 	.byte	0x03, 0x50
        /*001a*/ 	.short	0x0000


	//----- nvinfo : EIATTR_MAXREG_COUNT
	.align		4
        /*001c*/ 	.byte	0x03, 0x1b
        /*001e*/ 	.short	0x00ff


	//----- nvinfo : EIATTR_NUM_BARRIERS
	.align		4
        /*0020*/ 	.byte	0x02, 0x4c
        /*0022*/ 	.byte	0x01
	.zero		1


	//----- nvinfo : EIATTR_MERCURY_ISA_VERSION
	.align		4
        /*0024*/ 	.byte	0x03, 0x5f
        /*0026*/ 	.short	0x0101


	//----- nvinfo : EIATTR_COOP_GROUP_MASK_REGIDS
	.align		4
        /*0028*/ 	.byte	0x04, 0x29
        /*002a*/ 	.short	(.L_3149 - .L_3148)


	//   ....[0]....
.L_3148:
        /*002c*/ 	.word	0xffffffff


	//   ....[1]....
        /*0030*/ 	.word	0xffffffff


	//   ....[2]....
        /*0034*/ 	.word	0xffffffff


	//   ....[3]....
        /*0038*/ 	.word	0xffffffff


	//   ....[4]....
        /*003c*/ 	.word	0xffffffff


	//   ....[5]....
        /*0040*/ 	.word	0xffffffff


	//   ....[6]....
        /*0044*/ 	.word	0xffffffff


	//   ....[7]....
        /*0048*/ 	.word	0xffffffff


	//   ....[8]....
        /*004c*/ 	.word	0xffffffff


	//   ....[9]....
        /*0050*/ 	.word	0xffffffff


	//   ....[10]....
        /*0054*/ 	.word	0x05000034


	//   ....[11]....
        /*0058*/ 	.word	0x05000034


	//   ....[12]....
        /*005c*/ 	.word	0x05000034


	//   ....[13]....
        /*0060*/ 	.word	0x05000034


	//   ....[14]....
        /*0064*/ 	.word	0x05000034


	//   ....[15]....
        /*0068*/ 	.word	0x05000034


	//   ....[16]....
        /*006c*/ 	.word	0x05000034


	//   ....[17]....
        /*0070*/ 	.word	0x05000034


	//   ....[18]....
        /*0074*/ 	.word	0x05000034


	//   ....[19]....
        /*0078*/ 	.word	0x05000034


	//----- nvinfo : EIATTR_COOP_GROUP_INSTR_OFFSETS
	.align		4
.L_3149:
        /*007c*/ 	.byte	0x04, 0x28
        /*007e*/ 	.short	(.L_3151 - .L_3150)


	//   ....[0]....
.L_3150:
        /*0080*/ 	.word	0x00001090


	//   ....[1]....
        /*0084*/ 	.word	0x000010a0


	//   ....[2]....
        /*0088*/ 	.word	0x000010d0


	//   ....[3]....
        /*008c*/ 	.word	0x000010e0


	//   ....[4]....
        /*0090*/ 	.word	0x00001110


	//   ....[5]....
        /*0094*/ 	.word	0x00001120


	//   ....[6]....
        /*0098*/ 	.word	0x00001150


	//   ....[7]....
        /*009c*/ 	.word	0x00001160


	//   ....[8]....
        /*00a0*/ 	.word	0x00001190


	//   ....[9]....
        /*00a4*/ 	.word	0x000011a0


	//   ....[10]....
        /*00a8*/ 	.word	0x00002410


	//   ....[11]....
        /*00ac*/ 	.word	0x00002460


	//   ....[12]....
        /*00b0*/ 	.word	0x000024c0


	//   ....[13]....
        /*00b4*/ 	.word	0x00002520


	//   ....[14]....
        /*00b8*/ 	.word	0x00002580


	//   ....[15]....
        /*00bc*/ 	.word	0x000025e0


	//   ....[16]....
        /*00c0*/ 	.word	0x00002640


	//   ....[17]....
        /*00c4*/ 	.word	0x000026a0


	//   ....[18]....
        /*00c8*/ 	.word	0x00002700


	//   ....[19]....
        /*00cc*/ 	.word	0x00002760


	//----- nvinfo : EIATTR_EXIT_INSTR_OFFSETS
	.align		4
.L_3151:
        /*00d0*/ 	.byte	0x04, 0x1c
        /*00d2*/ 	.short	(.L_3153 - .L_3152)


	//   ....[0]....
.L_3152:
        /*00d4*/ 	.word	0x00002340


	//   ....[1]....
        /*00d8*/ 	.word	0x000023c0


	//----- nvinfo : EIATTR_MAX_THREADS
	.align		4
.L_3153:
        /*00dc*/ 	.byte	0x04, 0x05
        /*00de*/ 	.short	(.L_3155 - .L_3154)
.L_3154:
        /*00e0*/ 	.word	0x00000080
        /*00e4*/ 	.word	0x00000001
        /*00e8*/ 	.word	0x00000001


	//----- nvinfo : EIATTR_CRS_STACK_SIZE
	.align		4
.L_3155:
        /*00ec*/ 	.byte	0x04, 0x1e
        /*00ee*/ 	.short	(.L_3157 - .L_3156)
.L_3156:
        /*00f0*/ 	.word	0x00000000


	//----- nvinfo : EIATTR_CBANK_PARAM_SIZE
	.align		4
.L_3157:
        /*00f4*/ 	.byte	0x03, 0x19
        /*00f6*/ 	.short	0x0128


	//----- nvinfo : EIATTR_PARAM_CBANK
	.align		4
        /*00f8*/ 	.byte	0x04, 0x0a
        /*00fa*/ 	.short	(.L_3159 - .L_3158)
	.align		4
.L_3158:
        /*00fc*/ 	.word	index@(.nv.constant0._ZN10layer_norm13ln_bwd_kernelINS_13Kernel_traitsIf6__halfS2_S2_fjLj1536ELj1ELj1ELj4ELj8ENS_18Kernel_traits_baseILj1536EfS2_S2_S2_fjLj128EEEEELb1ELb0ELb0ELb0EEEvNS_9BwdParamsE)
        /*0100*/ 	.short	0x0210
        /*0102*/ 	.short	0x0128


	//----- nvinfo : EIATTR_SW_WAR
	.align		4
.L_3159:
        /*0104*/ 	.byte	0x04, 0x36
        /*0106*/ 	.short	(.L_3161 - .L_3160)
.L_3160:
        /*0108*/ 	.word	0x00000008
.L_3161:


//--------------------- .nv.info._ZN10layer_norm13ln_bwd_kernelINS_13Kernel_traitsIf6__halfS2_S2_fjLj1536ELj1ELj1ELj4ELj8ENS_18Kernel_traits_baseILj1536EfS2_S2_S2_fjLj128EEEEELb1ELb0ELb0ELb1EEEvNS_9BwdParamsE --------------------------
	.section	.nv.info._ZN10layer_norm13ln_bwd_kernelINS_13Kernel_traitsIf6__halfS2_S2_fjLj1536ELj1ELj1ELj4ELj8ENS_18Kernel_traits_baseILj1536EfS2_S2_S2_fjLj128EEEEELb1ELb0ELb0ELb1EEEvNS_9BwdParamsE,"",@"SHT_CUDA_INFO"
	.sectionflags	@""
	.align	4


	//----- nvinfo : EIATTR_CUDA_API_VERSION
	.align		4
        /*0000*/ 	.byte	0x04, 0x37
        /*0002*/ 	.short	(.L_3163 - .L_3162)
.L_3162:
        /*0004*/ 	.word	0x00000082


	//----- nvinfo : EIATTR_KPARAM_INFO
	.align		4
.L_3163:
        /*0008*/ 	.byte	0x04, 0x17
        /*000a*/ 	.short	(.L_3165 - .L_3164)
.L_3164:
        /*000c*/ 	.word	0x00000000
        /*0010*/ 	.short	0x0000
        /*0012*/ 	.short	0x0000
        /*0014*/ 	.byte	0x00, 0xf0, 0xa1, 0x04


	//----- nvinfo : EIATTR_SPARSE_MMA_MASK
	.align		4
.L_3165:
        /*0018*/ 	.byte	0x03, 0x50
        /*001a*/ 	.short	0x0000


	//----- nvinfo : EIATTR_MAXREG_COUNT
	.align		4
        /*001c*/ 	.byte	0x03, 0x1b
        /*001e*/ 	.short	0x00ff


	//----- nvinfo : EIATTR_NUM_BARRIERS
	.align		4
        /*0020*/ 	.byte	0x02, 0x4c
        /*0022*/ 	.byte	0x01
	.zero		1


	//----- nvinfo : EIATTR_MERCURY_ISA_VERSION
	.align		4
        /*0024*/ 	.byte	0x03, 0x5f
        /*0026*/ 	.short	0x0101


	//----- nvinfo : EIATTR_COOP_GROUP_MASK_REGIDS
	.align		4
        /*0028*/ 	.byte	0x04, 0x29
        /*002a*/ 	.short	(.L_3167 - .L_3166)


	//   ....[0]....
.L_3166:
        /*002c*/ 	.word	0xffffffff


	//   ....[1]....
        /*0030*/ 	.word	0xffffffff


	//   ....[2]....
        /*0034*/ 	.word	0xffffffff


	//   ....[3]....
        /*0038*/ 	.word	0xffffffff


	//   ....[4]....
        /*003c*/ 	.word	0xffffffff


	//   ....[5]....
        /*0040*/ 	.word	0xffffffff


	//   ....[6]....
        /*0044*/ 	.word	0xffffffff


	//   ....[7]....
        /*0048*/ 	.word	0xffffffff


	//   ....[8]....
        /*004c*/ 	.word	0xffffffff


	//   ....[9]....
        /*0050*/ 	.word	0xffffffff


	//   ....[10]....
        /*0054*/ 	.word	0x05000024


	//   ....[11]....
        /*0058*/ 	.word	0x05000024


	//   ....[12]....
        /*005c*/ 	.word	0x05000024


	//   ....[13]....
        /*0060*/ 	.word	0x05000024


	//   ....[14]....
        /*0064*/ 	.word	0x05000024


	//   ....[15]....
        /*0068*/ 	.word	0x05000024


	//   ....[16]....
        /*006c*/ 	.word	0x05000024


	//   ....[17]....
        /*0070*/ 	.word	0x05000024


	//   ....[18]....
        /*0074*/ 	.word	0x05000024


	//   ....[19]....
        /*0078*/ 	.word	0x05000024


	//----- nvinfo : EIATTR_COOP_GROUP_INSTR_OFFSETS
	.align		4
.L_3167:
        /*007c*/ 	.byte	0x04, 0x28
        /*007e*/ 	.short	(.L_3169 - .L_3168)


	//   ....[0]....
.L_3168:
        /*0080*/ 	.word	0x00000f70


	//   ....[1]....
        /*0084*/ 	.word	0x00000f80


	//   ....[2]....
        /*0088*/ 	.word	0x00000fb0


	//   ....[3]....
        /*008c*/ 	.word	0x00000fc0


	//   ....[4]....
        /*0090*/ 	.word	0x00000ff0


	//   ....[5]....
        /*0094*/ 	.word	0x00001000


	//   ....[6]....
        /*0098*/ 	.word	0x00001030


	//   ....[7]....
        /*009c*/ 	.word	0x00001040


	//   ....[8]....
        /*00a0*/ 	.word	0x00001070


	//   ....[9]....
        /*00a4*/ 	.word	0x00001080


	//   ....[10]....
        /*00a8*/ 	.word	0x00002280


	//   ....[11]....
        /*00ac*/ 	.word	0x000022d0


	//   ....[12]....
        /*00b0*/ 	.word	0x00002330


	//   ....[13]....
        /*00b4*/ 	.word	0x00002390


	//   ....[14]....
        /*00b8*/ 	.word	0x000023f0


	//   ....[15]....
        /*00bc*/ 	.word	0x00002450


	//   ....[16]....
        /*00c0*/ 	.word	0x000024b0


	//   ....[17]....
        /*00c4*/ 	.word	0x00002510


	//   ....[18]....
        /*00c8*/ 	.word	0x00002570


	//   ....[19]....
        /*00cc*/ 	.word	0x000025d0


	//----- nvinfo : EIATTR_EXIT_INSTR_OFFSETS
	.align		4
.L_3169:
        /*00d0*/ 	.byte	0x04, 0x1c
        /*00d2*/ 	.short	(.L_3171 - .L_3170)


	//   ....[0]....
.L_3170:
        /*00d4*/ 	.word	0x00002230


	//----- nvinfo : EIATTR_MAX_THREADS
	.align		4
.L_3171:
        /*00d8*/ 	.byte	0x04, 0x05
        /*00da*/ 	.short	(.L_3173 - .L_3172)
.L_3172:
        /*00dc*/ 	.word	0x00000080
        /*00e0*/ 	.word	0x00000001
        /*00e4*/ 	.word	0x00000001


	//----- nvinfo : EIATTR_CRS_STACK_SIZE
	.align		4
.L_3173:
        /*00e8*/ 	.byte	0x04, 0x1e
        /*00ea*/ 	.short	(.L_3175 - .L_3174)
.L_3174:
        /*00ec*/ 	.word	0x00000000


	//----- nvinfo : EIATTR_CBANK_PARAM_SIZE
	.align		4
.L_3175:
        /*00f0*/ 	.byte	0x03, 0x19
        /*00f2*/ 	.short	0x0128


	//----- nvinfo : EIATTR_PARAM_CBANK
	.align		4
        /*00f4*/ 	.byte	0x04, 0x0a
        /*00f6*/ 	.short	(.L_3177 - .L_3176)
	.align		4
.L_3176:
        /*00f8*/ 	.word	index@(.nv.constant0._ZN10layer_norm13ln_bwd_kernelINS_13Kernel_traitsIf6__halfS2_S2_fjLj1536ELj1ELj1ELj4ELj8ENS_18Kernel_traits_baseILj1536EfS2_S2_S2_fjLj128EEEEELb1ELb0ELb0ELb1EEEvNS_9BwdParamsE)
        /*00fc*/ 	.short	0x0210
        /*00fe*/ 	.short	0x0128


	//----- nvinfo : EIATTR_SW_WAR
	.align		4
.L_3177:
        /*0100*/ 	.byte	0x04, 0x36
        /*0102*/ 	.short	(.L_3179 - .L_3178)
.L_3178:
        /*0104*/ 	.word	0x00000008
.L_3179:


//--------------------- .nv.info._ZN10layer_norm22ln_bwd_finalize_kernelINS_22Kernel_traits_finalizeILj1536Ef6__halfS2_S2_fjLb0ELj1024ELj4ENS_18Kernel_traits_baseILj1536EfS2_S2_S2_fjLj1024EEEEELb0ELb0EEEvNS_9BwdParamsE --------------------------
	.section	.nv.info._ZN10layer_norm22ln_bwd_finalize_kernelINS_22Kernel_traits_finalizeILj1536Ef6__halfS2_S2_fjLb0ELj1024ELj4ENS_18Kernel_traits_baseILj1536EfS2_S2_S2_fjLj1024EEEEELb0ELb0EEEvNS_9BwdParamsE,"",@"SHT_CUDA_INFO"
	.sectionflags	@""
	.align	4


	//----- nvinfo : EIATTR_CUDA_API_VERSION
	.align		4
        /*0000*/ 	.byte	0x04, 0x37
        /*0002*/ 	.short	(.L_3181 - .L_3180)
.L_3180:
        /*0004*/ 	.word	0x00000082


	//----- nvinfo : EIATTR_KPARAM_INFO
	.align		4
.L_3181:
        /*0008*/ 	.byte	0x04, 0x17
        /*000a*/ 	.short	(.L_3183 - .L_3182)
.L_3182:
        /*000c*/ 	.word	0x00000000
        /*0010*/ 	.short	0x0000
        /*0012*/ 	.short	0x0000
        /*0014*/ 	.byte	0x00, 0xf0, 0xa1, 0x04


	//----- nvinfo : EIATTR_SPARSE_MMA_MASK
	.align		4
.L_3183:
        /*0018*/ 	.byte	0x03, 0x50
        /*001a*/ 	.short	0x0000


	//----- nvinfo : EIATTR_MAXREG_COUNT
	.align		4
        /*001c*/ 	.byte	0x03, 0x1b
        /*001e*/ 	.short	0x0040


	//----- nvinfo : EIATTR_NUM_BARRIERS
	.align		4
        /*0020*/ 	.byte	0x02, 0x4c
        /*0022*/ 	.byte	0x01
	.zero		1


	//----- nvinfo : EIATTR_MERCURY_ISA_VERSION
	.align		4
        /*0024*/ 	.byte	0x03, 0x5f
        /*0026*/ 	.short	0x0101


	//----- nvinfo : EIATTR_COOP_GROUP_MASK_REGIDS
	.align		4
        /*0028*/ 	.byte	0x04, 0x29
        /*002a*/ 	.short	(.L_3185 - .L_3184)


	//   ....[0]....
.L_3184:
        /*002c*/ 	.word	0xffffffff


	//   ....[1]....
        /*0030*/ 	.word	0xffffffff


	//   ....[2]....
        /*0034*/ 	.word	0xffffffff


	//   ....[3]....
        /*0038*/ 	.word	0xffffffff


	//   ....[4]....
        /*003c*/ 	.word	0xffffffff


	//   ....[5]....
        /*0040*/ 	.word	0xffffffff


	//   ....[6]....
        /*0044*/ 	.word	0xffffffff


	//   ....[7]....
        /*0048*/ 	.word	0xffffffff


	//   ....[8]....
        /*004c*/ 	.word	0xffffffff


	//   ....[9]....
        /*0050*/ 	.word	0xffffffff


	//   ....[10]....
        /*0054*/ 	.word	0x05000013


	//   ....[11]....
        /*0058*/ 	.word	0x05000013


	//   ....[12]....
        /*005c*/ 	.word	0x05000013


	//   ....[13]....
        /*0060*/ 	.word	0x05000013


	//   ....[14]....
        /*0064*/ 	.word	0x05000013


	//   ....[15]....
        /*0068*/ 	.word	0x05000013


	//   ....[16]....
        /*006c*/ 	.word	0x05000013


	//   ....[17]....
        /*0070*/ 	.word	0x05000013


	//   ....[18]....
        /*0074*/ 	.word	0x05000013


	//   ....[19]....
        /*0078*/ 	.word	0x05000013


	//----- nvinfo : EIATTR_COOP_GROUP_INSTR_OFFSETS
	.align		4
.L_3185:
        /*007c*/ 	.byte	0x04, 0x28
        /*007e*/ 	.short	(.L_3187 - .L_3186)


	//   ....[0]....
.L_3186:
        /*0080*/ 	.word	0x000008e0


	//   ....[1]....
        /*0084*/ 	.word	0x000008f0


	//   ....[2]....
        /*0088*/ 	.word	0x00000920


	//   ....[3]....
        /*008c*/ 	.word	0x00000930


	//   ....[4]....
        /*0090*/ 	.word	0x00000960


	//   ....[5]....
        /*0094*/ 	.word	0x00000970


	//   ....[6]....
        /*0098*/ 	.word	0x000009a0


	//   ....[7]....
        /*009c*/ 	.word	0x000009b0


	//   ....[8]....
        /*00a0*/ 	.word	0x000009e0


	//   ....[9]....
        /*00a4*/ 	.word	0x000009f0


	//   ....[10]....
        /*00a8*/ 	.word	0x00000bf0


	//   ....[11]....
        /*00ac*/ 	.word	0x00000c60


	//   ....[12]....
        /*00b0*/ 	.word	0x00000cd0


	//   ....[13]....
        /*00b4*/ 	.word	0x00000d40


	//   ....[14]....
        /*00b8*/ 	.word	0x00000db0


	//   ....[15]....
        /*00bc*/ 	.word	0x00000e10


	//   ....[16]....
        /*00c0*/ 	.word	0x00000e80


	//   ....[17]....
        /*00c4*/ 	.word	0x00000ef0


	//   ....[18]....
        /*00c8*/ 	.word	0x00000f60


	//   ....[19]....
        /*00cc*/ 	.word	0x00000fd0


	//----- nvinfo : EIATTR_EXIT_INSTR_OFFSETS
	.align		4
.L_3187:
        /*00d0*/ 	.byte	0x04, 0x1c
        /*00d2*/ 	.short	(.L_3189 - .L_3188)


	//   ....[0]....
.L_3188:
        /*00d4*/ 	.word	0x00000070


	//   ....[1]....
        /*00d8*/ 	.word	0x00000b90


	//----- nvinfo : EIATTR_MAX_THREADS
	.align		4
.L_3189:
        /*00dc*/ 	.byte	0x04, 0x05
        /*00de*/ 	.short	(.L_3191 - .L_3190)
.L_3190:
        /*00e0*/ 	.word	0x00000400
        /*00e4*/ 	.word	0x00000001
        /*00e8*/ 	.word	0x00000001


	//----- nvinfo : EIATTR_CRS_STACK_SIZE
	.align		4
.L_3191:
        /*00ec*/ 	.byte	0x04, 0x1e
        /*00ee*/ 	.short	(.L_3193 - .L_3192)
.L_3192:
        /*00f0*/ 	.word	0x00000000


	//----- nvinfo : EIATTR_CBANK_PARAM_SIZE
	.align		4
.L_3193:
        /*00f4*/ 	.byte	0x03, 0x19
        /*00f6*/ 	.short	0x0128


	//----- nvinfo : EIATTR_PARAM_CBANK
	.align		4
        /*00f8*/ 	.byte	0x04, 0x0a
        /*00fa*/ 	.short	(.L_3195 - .L_3194)
	.align		4
.L_3194:
        /*00fc*/ 	.word	index@(.nv.constant0._ZN10layer_norm22ln_bwd_finalize_kernelINS_22Kernel_traits_finalizeILj1536Ef6__halfS2_S2_fjLb0ELj1024ELj4ENS_18Kernel_traits_baseILj1536EfS2_S2_S2_fjLj1024EEEEELb0ELb0EEEvNS_9BwdParamsE)
        /*0100*/ 	.short	0x0210
        /*0102*/ 	.short	0x0128


	//----- nvinfo : EIATTR_SW_WAR
	.align		4
.L_3195:
        /*0104*/ 	.byte	0x04, 0x36
        /*0106*/ 	.short	(.L_3197 - .L_3196)
.L_3196:
        /*0108*/ 	.word	0x00000008
.L_3197:


//--------------------- .nv.info._ZN10layer_norm13ln_bwd_kernelINS_13Kernel_traitsIf6__halfS2_S2_fjLj1536ELj1ELj1ELj4ELj8ENS_18Kernel_traits_baseILj1536EfS2_S2_S2_fjLj128EEEEELb1ELb0ELb1ELb0EEEvNS_9BwdParamsE --------------------------
	.section	.nv.info._ZN10layer_norm13ln_bwd_kernelINS_13Kernel_traitsIf6__halfS2_S2_fjLj1536ELj1ELj1ELj4ELj8ENS_18Kernel_traits_baseILj1536EfS2_S2_S2_fjLj128EEEEELb1ELb0ELb1ELb0EEEvNS_9BwdParamsE,"",@"SHT_CUDA_INFO"
	.sectionflags	@""
	.align	4


	//----- nvinfo : EIATTR_CUDA_API_VERSION
	.align		4
        /*0000*/ 	.byte	0x04, 0x37
        /*0002*/ 	.short	(.L_3199 - .L_3198)
.L_3198:
        /*0004*/ 	.word	0x00000082


	//----- nvinfo : EIATTR_KPARAM_INFO
	.align		4
.L_3199:
        /*0008*/ 	.byte	0x04, 0x17
        /*000a*/ 	.short	(.L_3201 - .L_3200)
.L_3200:
        /*000c*/ 	.word	0x00000000
        /*0010*/ 	.short	0x0000
        /*0012*/ 	.short	0x0000
        /*0014*/ 	.byte	0x00, 0xf0, 0xa1, 0x04


	//----- nvinfo : EIATTR_SPARSE_MMA_MASK
	.align		4
.L_3201:
        /*0018*/ 	.byte	0x03, 0x50
        /*001a*/ 	.short	0x0000


	//----- nvinfo : EIATTR_MAXREG_COUNT
	.align		4
        /*001c*/ 	.byte	0x03, 0x1b
        /*001e*/ 	.short	0x00ff


	//----- nvinfo : EIATTR_NUM_BARRIERS
	.align		4
        /*0020*/ 	.byte	0x02, 0x4c
        /*0022*/ 	.byte	0x01
	.zero		1


	//----- nvinfo : EIATTR_MERCURY_ISA_VERSION
	.align		4
        /*0024*/ 	.byte	0x03, 0x5f
        /*0026*/ 	.short	0x0101


	//----- nvinfo : EIATTR_COOP_GROUP_MASK_REGIDS
	.align		4
        /*0028*/ 	.byte	0x04, 0x29
        /*002a*/ 	.short	(.L_3203 - .L_3202)


	//   ....[0]....
.L_3202:
        /*002c*/ 	.word	0xffffffff


	//   ....[1]....
        /*0030*/ 	.word	0xffffffff


	//   ....[2]....
        /*0034*/ 	.word	0xffffffff


	//   ....[3]....
        /*0038*/ 	.word	0xffffffff


	//   ....[4]....
        /*003c*/ 	.word	0xffffffff


	//   ....[5]....
        /*0040*/ 	.word	0xffffffff


	//   ....[6]....
        /*0044*/ 	.word	0xffffffff


	//   ....[7]....
        /*0048*/ 	.word	0xffffffff


	//   ....[8]....
        /*004c*/ 	.word	0xffffffff


	//   ....[9]....
        /*0050*/ 	.word	0xffffffff


	//   ....[10]....
        /*0054*/ 	.word	0x05000062


	//   ....[11]....
        /*0058*/ 	.word	0x05000062


	//   ....[12]....
        /*005c*/ 	.word	0x05000062


	//   ....[13]....
        /*0060*/ 	.word	0x05000062


	//   ....[14]....
        /*0064*/ 	.word	0x05000062


	//   ....[15]....
        /*0068*/ 	.word	0x05000062


	//   ....[16]....
        /*006c*/ 	.word	0x05000062


	//   ....[17]....
        /*0070*/ 	.word	0x05000062


	//   ....[18]....
        /*0074*/ 	.word	0x05000062


	//   ....[19]....
        /*0078*/ 	.word	0x05000062


	//----- nvinfo : EIATTR_COOP_GROUP_INSTR_OFFSETS
	.align		4
.L_3203:
        /*007c*/ 	.byte	0x04, 0x28
        /*007e*/ 	.short	(.L_3205 - .L_3204)


	//   ....[0]....
.L_3204:
        /*0080*/ 	.word	0x00001430


	//   ....[1]....
        /*0084*/ 	.word	0x00001440


	//   ....[2]....
        /*0088*/ 	.word	0x00001470


	//   ....[3]....
        /*008c*/ 	.word	0x00001480


	//   ....[4]....
        /*0090*/ 	.word	0x000014b0


	//   ....[5]....
        /*0094*/ 	.word	0x000014c0


	//   ....[6]....
        /*0098*/ 	.word	0x000014f0


	//   ....[7]....
        /*009c*/ 	.word	0x00001500


	//   ....[8]....
        /*00a0*/ 	.word	0x00001530


	//   ....[9]....
        /*00a4*/ 	.word	0x00001540


	//   ....[10]....
        /*00a8*/ 	.word	0x00003050


	//   ....[11]....
        /*00ac*/ 	.word	0x000030a0


	//   ....[12]....
        /*00b0*/ 	.word	0x00003110


	//   ....[13]....
        /*00b4*/ 	.word	0x00003170


	//   ....[14]....
        /*00b8*/ 	.word	0x000031e0


	//   ....[15]....
        /*00bc*/ 	.word	0x00003240


	//   ....[16]....
        /*00c0*/ 	.word	0x000032b0


	//   ....[17]....
        /*00c4*/ 	.word	0x00003310


	//   ....[18]....
        /*00c8*/ 	.word	0x00003380


	//   ....[19]....
        /*00cc*/ 	.word	0x000033e0


	//----- nvinfo : EIATTR_EXIT_INSTR_OFFSETS
	.align		4
.L_3205:
        /*00d0*/ 	.byte	0x04, 0x1c
        /*00d2*/ 	.short	(.L_3207 - .L_3206)


	//   ....[0]....
.L_3206:
        /*00d4*/ 	.word	0x00002f70


	//   ....[1]....
        /*00d8*/ 	.word	0x00002ff0


	//----- nvinfo : EIATTR_MAX_THREADS
	.align		4
.L_3207:
        /*00dc*/ 	.byte	0x04, 0x05
        /*00de*/ 	.short	(.L_3209 - .L_3208)
.L_3208:
        /*00e0*/ 	.word	0x00000080
        /*00e4*/ 	.word	0x00000001
        /*00e8*/ 	.word	0x00000001


	//----- nvinfo : EIATTR_CRS_STACK_SIZE
	.align		4
.L_3209:
        /*00ec*/ 	.byte	0x04, 0x1e
        /*00ee*/ 	.short	(.L_3211 - .L_3210)
.L_3210:
        /*00f0*/ 	.word	0x00000000


	//----- nvinfo : EIATTR_CBANK_PARAM_SIZE
	.align		4
.L_3211:
        /*00f4*/ 	.byte	0x03, 0x19
        /*00f6*/ 	.short	0x0128


	//----- nvinfo : EIATTR_PARAM_CBANK
	.align		4
        /*00f8*/ 	.byte	0x04, 0x0a
        /*00fa*/ 	.short	(.L_3213 - .L_3212)
	.align		4
.L_3212:
        /*00fc*/ 	.word	index@(.nv.constant0._ZN10layer_norm13ln_bwd_kernelINS_13Kernel_traitsIf6__halfS2_S2_fjLj1536ELj1ELj1ELj4ELj8ENS_18Kernel_traits_baseILj1536EfS2_S2_S2_fjLj128EEEEELb1ELb0ELb1ELb0EEEvNS_9BwdParamsE)
        /*0100*/ 	.short	0x0210
        /*0102*/ 	.short	0x0128


	//----- nvinfo : EIATTR_SW_WAR
	.align		4
.L_3213:
        /*0104*/ 	.byte	0x04, 0x36
        /*0106*/ 	.short	(.L_3215 - .L_3214)
.L_3214:
        /*0108*/ 	.word	0x00000008
.L_3215:


//--------------------- .nv.info._ZN10layer_norm22ln_bwd_finalize_kernelINS_22Kernel_traits_finalizeILj1536Ef6__halfS2_S2_fjLb0ELj1024ELj4ENS_18Kernel_traits_baseILj1536EfS2_S2_S2_fjLj1024EEEEELb0ELb1EEEvNS_9BwdParamsE --------------------------
	.section	.nv.info._ZN10layer_norm22ln_bwd_finalize_kernelINS_22Kernel_traits_finalizeILj1536Ef6__halfS2_S2_fjLb0ELj1024ELj4ENS_18Kernel_traits_baseILj1536EfS2_S2_S2_fjLj1024EEEEELb0ELb1EEEvNS_9BwdParamsE,"",@"SHT_CUDA_INFO"
	.sectionflags	@""
	.align	4


	//----- nvinfo : EIATTR_CUDA_API_VERSION
	.align		4
        /*0000*/ 	.byte	0x04, 0x37
        /*0002*/ 	.short	(.L_3217 - .L_3216)
.L_3216:
        /*0004*/ 	.word	0x00000082


	//----- nvinfo : EIATTR_KPARAM_INFO
	.align		4
.L_3217:
        /*0008*/ 	.byte	0x04, 0x17
        /*000a*/ 	.short	(.L_3219 - .L_3218)
.L_3218:
        /*000c*/ 	.word	0x00000000
        /*0010*/ 	.short	0x0000
        /*0012*/ 	.short	0x0000
        /*0014*/ 	.byte	0x00, 0xf0, 0xa1, 0x04


	//----- nvinfo : EIATTR_SPARSE_MMA_MASK
	.align		4
.L_3219:
        /*0018*/ 	.byte	0x03, 0x50
        /*001a*/ 	.short	0x0000


	//----- nvinfo : EIATTR_MAXREG_COUNT
	.align		4
        /*001c*/ 	.byte	0x03, 0x1b
        /*001e*/ 	.short	0x0040


	//----- nvinfo : EIATTR_NUM_BARRIERS
	.align		4
        /*0020*/ 	.byte	0x02, 0x4c
        /*0022*/ 	.byte	0x01
	.zero		1


	//----- nvinfo : EIATTR_MERCURY_ISA_VERSION
	.align		4
        /*0024*/ 	.byte	0x03, 0x5f
        /*0026*/ 	.short	0x0101


	//----- nvinfo : EIATTR_COOP_GROUP_MASK_REGIDS
	.align		4
        /*0028*/ 	.byte	0x04, 0x29
        /*002a*/ 	.short	(.L_3221 - .L_3220)


	//   ....[0]....
.L_3220:
        /*002c*/ 	.word	0xffffffff


	//   ....[1]....
        /*0030*/ 	.word	0xffffffff


	//   ....[2]....
        /*0034*/ 	.word	0xffffffff


	//   ....[3]....
        /*0038*/ 	.word	0xffffffff


	//   ....[4]....
        /*003c*/ 	.word	0xffffffff


	//   ....[5]....
        /*0040*/ 	.word	0xffffffff


	//   ....[6]....
        /*0044*/ 	.word	0xffffffff


	//   ....[7]....
        /*0048*/ 	.word	0xffffffff


	//   ....[8]....
        /*004c*/ 	.word	0xffffffff


	//   ....[9]....
        /*0050*/ 	.word	0xffffffff


	//   ....[10]....
        /*0054*/ 	.word	0x05000011


	//   ....[11]....
        /*0058*/ 	.word	0x05000011


	//   ....[12]....
        /*005c*/ 	.word	0x05000011


	//   ....[13]....
        /*0060*/ 	.word	0x05000011


	//   ....[14]....
        /*0064*/ 	.word	0x05000011


	//   ....[15]....
        /*0068*/ 	.word	0x05000011


	//   ....[16]....
        /*006c*/ 	.word	0x05000011


	//   ....[17]....
        /*0070*/ 	.word	0x05000011


	//   ....[18]....
        /*0074*/ 	.word	0x05000011


	//   ....[19]....
        /*0078*/ 	.word	0x05000011


	//----- nvinfo : EIATTR_COOP_GROUP_INSTR_OFFSETS
	.align		4
.L_3221:
        /*007c*/ 	.byte	0x04, 0x28
        /*007e*/ 	.short	(.L_3223 - .L_3222)


	//   ....[0]....
.L_3222:
        /*0080*/ 	.word	0x000008e0


	//   ....[1]....
        /*0084*/ 	.word	0x000008f0


	//   ....[2]....
        /*0088*/ 	.word	0x00000920


	//   ....[3]....
        /*008c*/ 	.word	0x00000930


	//   ....[4]....
        /*0090*/ 	.word	0x00000960


	//   ....[5]....
        /*0094*/ 	.word	0x00000970


	//   ....[6]....
        /*0098*/ 	.word	0x000009a0


	//   ....[7]....
        /*009c*/ 	.word	0x000009b0


	//   ....[8]....
        /*00a0*/ 	.word	0x000009e0


	//   ....[9]....
        /*00a4*/ 	.word	0x000009f0


	//   ....[10]....
        /*00a8*/ 	.word	0x00000ba0


	//   ....[11]....
        /*00ac*/ 	.word	0x00000c10


	//   ....[12]....
        /*00b0*/ 	.word	0x00000c80


	//   ....[13]....
        /*00b4*/ 	.word	0x00000cf0


	//   ....[14]....
        /*00b8*/ 	.word	0x00000d60


	//   ....[15]....
        /*00bc*/ 	.word	0x00000dc0


	//   ....[16]....
        /*00c0*/ 	.word	0x00000e30


	//   ....[17]....
        /*00c4*/ 	.word	0x00000ea0


	//   ....[18]....
        /*00c8*/ 	.word	0x00000f10


	//   ....[19]....
        /*00cc*/ 	.word	0x00000f80


	//----- nvinfo : EIATTR_EXIT_INSTR_OFFSETS
	.align		4
.L_3223:
        /*00d0*/ 	.byte	0x04, 0x1c
        /*00d2*/ 	.short	(.L_3225 - .L_3224)


	//   ....[0]....
.L_3224:
        /*00d4*/ 	.word	0x00000070


	//   ....[1]....
        /*00d8*/ 	.word	0x00000b40


	//----- nvinfo : EIATTR_MAX_THREADS
	.align		4
.L_3225:
        /*00dc*/ 	.byte	0x04, 0x05
        /*00de*/ 	.short	(.L_3227 - .L_3226)
.L_3226:
        /*00e0*/ 	.word	0x00000400
        /*00e4*/ 	.word	0x00000001
        /*00e8*/ 	.word	0x00000001


	//----- nvinfo : EIATTR_CRS_STACK_SIZE
	.align		4
.L_3227:
        /*00ec*/ 	.byte	0x04, 0x1e
        /*00ee*/ 	.short	(.L_3229 - .L_3228)
.L_3228:
        /*00f0*/ 	.word	0x00000000


	//----- nvinfo : EIATTR_CBANK_PARAM_SIZE
	.align		4
.L_3229:
        /*00f4*/ 	.byte	0x03, 0x19
        /*00f6*/ 	.short	0x0128


	//----- nvinfo : EIATTR_PARAM_CBANK
	.align		4
        /*00f8*/ 	.byte	0x04, 0x0a
        /*00fa*/ 	.short	(.L_3231 - .L_3230)
	.align		4
.L_3230:
        /*00fc*/ 	.word	index@(.nv.constant0._ZN10layer_norm22ln_bwd_finalize_kernelINS_22Kernel_traits_finalizeILj1536Ef6__halfS2_S2_fjLb0ELj1024ELj4ENS_18Kernel_traits_baseILj1536EfS2_S2_S2_fjLj1024EEEEELb0ELb1EEEvNS_9BwdParamsE)
        /*0100*/ 	.short	0x0210
        /*0102*/ 	.short	0x0128


	//----- nvinfo : EIATTR_SW_WAR
	.align		4
.L_3231:
        /*0104*/ 	.byte	0x04, 0x36
        /*0106*/ 	.short	(.L_3233 - .L_3232)
.L_3232:
        /*0108*/ 	.word	0x00000008
.L_3233:


//--------------------- .nv.info._ZN10layer_norm13ln_bwd_kernelINS_13Kernel_traitsIf6__halfS2_S2_fjLj1536ELj1ELj1ELj4ELj8ENS_18Kernel_traits_baseILj1536EfS2_S2_S2_fjLj128EEEEELb1ELb0ELb1ELb1EEEvNS_9BwdParamsE --------------------------
	.section	.nv.info._ZN10layer_norm13ln_bwd_kernelINS_13Kernel_traitsIf6__halfS2_S2_fjLj1536ELj1ELj1ELj4ELj8ENS_18Kernel_traits_baseILj1536EfS2_S2_S2_fjLj128EEEEELb1ELb0ELb1ELb1EEEvNS_9BwdParamsE,"",@"SHT_CUDA_INFO"
	.sectionflags	@""
	.align	4


	//----- nvinfo : EIATTR_CUDA_API_VERSION
	.align		4
        /*0000*/ 	.byte	0x04, 0x37
        /*0002*/ 	.short	(.L_3235 - .L_3234)
.L_3234:
        /*0004*/ 	.word	0x00000082


	//----- nvinfo : EIATTR_KPARAM_INFO
	.align		4
.L_3235:
        /*0008*/ 	.byte	0x04, 0x17
        /*000a*/ 	.short	(.L_3237 - .L_3236)
.L_3236:
        /*000c*/ 	.word	0x00000000
        /*0010*/ 	.short	0x0000
        /*0012*/ 	.short	0x0000
        /*0014*/ 	.byte	0x00, 0xf0, 0xa1, 0x04


	//----- nvinfo : EIATTR_SPARSE_MMA_MASK
	.align		4
.L_3237:
        /*0018*/ 	.byte	0x03, 0x50
        /*001a*/ 	.short	0x0000


	//----- nvinfo : EIATTR_MAXREG_COUNT
	.align		4
        /*001c*/ 	.byte	0x03, 0x1b
        /*001e*/ 	.short	0x00ff


	//----- nvinfo : EIATTR_NUM_BARRIERS
	.align		4
        /*0020*/ 	.byte	0x02, 0x4c
        /*0022*/ 	.byte	0x01
	.zero		1


	//----- nvinfo : EIATTR_MERCURY_ISA_VERSION
	.align		4
        /*0024*/ 	.byte	0x03, 0x5f
        /*0026*/ 	.short	0x0101


	//----- nvinfo : EIATTR_COOP_GROUP_MASK_REGIDS
	.align		4
        /*0028*/ 	.byte	0x04, 0x29
        /*002a*/ 	.short	(.L_3239 - .L_3238)


	//   ....[0]....
.L_3238:
        /*002c*/ 	.word	0xffffffff


	//   ....[1]....
        /*0030*/ 	.word	0xffffffff


	//   ....[2]....
        /*0034*/ 	.word	0xffffffff


	//   ....[3]....
        /*0038*/ 	.word	0xffffffff


	//   ....[4]....
        /*003c*/ 	.word	0xffffffff


	//   ....[5]....
        /*0040*/ 	.word	0xffffffff


	//   ....[6]....
        /*0044*/ 	.word	0xffffffff


	//   ....[7]....
        /*0048*/ 	.word	0xffffffff


	//   ....[8]....
        /*004c*/ 	.word	0xffffffff


	//   ....[9]....
        /*0050*/ 	.word	0xffffffff


	//   ....[10]....
        /*0054*/ 	.word	0x0500005f


	//   ....[11]....
        /*0058*/ 	.word	0x0500005f


	//   ....[12]....
        /*005c*/ 	.word	0x0500005f


	//   ....[13]....
        /*0060*/ 	.word	0x0500005f


	//   ....[14]....
        /*0064*/ 	.word	0x0500005f


	//   ....[15]....
        /*0068*/ 	.word	0x0500005f


	//   ....[16]....
        /*006c*/ 	.word	0x0500005f


	//   ....[17]....
        /*0070*/ 	.word	0x0500005f


	//   ....[18]....
        /*0074*/ 	.word	0x0500005f


	//   ....[19]....
        /*0078*/ 	.word	0x0500005f


	//----- nvinfo : EIATTR_COOP_GROUP_INSTR_OFFSETS
	.align		4
.L_3239:
        /*007c*/ 	.byte	0x04, 0x28
        /*007e*/ 	.short	(.L_3241 - .L_3240)


	//   ....[0]....
.L_3240:
        /*0080*/ 	.word	0x00001190


	//   ....[1]....
        /*0084*/ 	.word	0x000011a0


	//   ....[2]....
        /*0088*/ 	.word	0x000011d0


	//   ....[3]....
        /*008c*/ 	.word	0x000011e0


	//   ....[4]....
        /*0090*/ 	.word	0x00001210


	//   ....[5]....
        /*0094*/ 	.word	0x00001220


	//   ....[6]....
        /*0098*/ 	.word	0x00001250


	//   ....[7]....
        /*009c*/ 	.word	0x00001260


	//   ....[8]....
        /*00a0*/ 	.word	0x00001290


	//   ....[9]....
        /*00a4*/ 	.word	0x000012a0


	//   ....[10]....
        /*00a8*/ 	.word	0x00002b20


	//   ....[11]....
        /*00ac*/ 	.word	0x00002b70


	//   ....[12]....
        /*00b0*/ 	.word	0x00002be0


	//   ....[13]....
        /*00b4*/ 	.word	0x00002c40


	//   ....[14]....
        /*00b8*/ 	.word	0x00002cb0


	//   ....[15]....
        /*00bc*/ 	.word	0x00002d10


	//   ....[16]....
        /*00c0*/ 	.word	0x00002d80


	//   ....[17]....
        /*00c4*/ 	.word	0x00002de0


	//   ....[18]....
        /*00c8*/ 	.word	0x00002e50


	//   ....[19]....
        /*00cc*/ 	.word	0x00002eb0


	//----- nvinfo : EIATTR_EXIT_INSTR_OFFSETS
	.align		4
.L_3241:
        /*00d0*/ 	.byte	0x04, 0x1c
        /*00d2*/ 	.short	(.L_3243 - .L_3242)


	//   ....[0]....
.L_3242:
        /*00d4*/ 	.word	0x00002ac0


	//----- nvinfo : EIATTR_MAX_THREADS
	.align		4
.L_3243:
        /*00d8*/ 	.byte	0x04, 0x05
        /*00da*/ 	.short	(.L_3245 - .L_3244)
.L_3244:
        /*00dc*/ 	.word	0x00000080
        /*00e0*/ 	.word	0x00000001
        /*00e4*/ 	.word	0x00000001


	//----- nvinfo : EIATTR_CRS_STACK_SIZE
	.align		4
.L_3245:
        /*00e8*/ 	.byte	0x04, 0x1e
        /*00ea*/ 	.short	(.L_3247 - .L_3246)
.L_3246:
        /*00ec*/ 	.word	0x00000000


	//----- nvinfo : EIATTR_CBANK_PARAM_SIZE
	.align		4
.L_3247:
        /*00f0*/ 	.byte	0x03, 0x19
        /*00f2*/ 	.short	0x0128


	//----- nvinfo : EIATTR_PARAM_CBANK
	.align		4
        /*00f4*/ 	.byte	0x04, 0x0a
        /*00f6*/ 	.short	(.L_3249 - .L_3248)
	.align		4
.L_3248:
        /*00f8*/ 	.word	index@(.nv.constant0._ZN10layer_norm13ln_bwd_kernelINS_13Kernel_traitsIf6__halfS2_S2_fjLj1536ELj1ELj1ELj4ELj8ENS_18Kernel_traits_baseILj1536EfS2_S2_S2_fjLj128EEEEELb1ELb0ELb1ELb1EEEvNS_9BwdParamsE)
        /*00fc*/ 	.short	0x0210
        /*00fe*/ 	.short	0x0128


	//----- nvinfo : EIATTR_SW_WAR
	.align		4
.L_3249:
        /*0100*/ 	.byte	0x04, 0x36
        /*0102*/ 	.short	(.L_3251 - .L_3250)
.L_3250:
        /*0104*/ 	.word	0x00000008
.L_3251:


//--------------------- .nv.info._ZN10layer_norm13ln_bwd_kernelINS_13Kernel_traitsIf6__halfS2_S2_fjLj1536ELj1ELj1ELj4ELj8ENS_18Kernel_traits_baseILj1536EfS2_S2_S2_fjLj128EEEEELb1ELb1ELb0ELb0EEEvNS_9BwdParamsE --------------------------
	.section	.nv.info._ZN10layer_norm13ln_bwd_kernelINS_13Kernel_traitsIf6__halfS2_S2_fjLj1536ELj1ELj1ELj4ELj8ENS_18Kernel_traits_baseILj1536EfS2_S2_S2_fjLj128EEEEELb1ELb1ELb0ELb0EEEvNS_9BwdParamsE,"",@"SHT_CUDA_INFO"
	.sectionflags	@""
	.align	4


	//----- nvinfo : EIATTR_CUDA_API_VERSION
	.align		4
        /*0000*/ 	.byte	0x04, 0x37
        /*0002*/ 	.short	(.L_3253 - .L_3252)
.L_3252:
        /*0004*/ 	.word	0x00000082


	//----- nvinfo : EIATTR_KPARAM_INFO
	.align		4
.L_3253:
        /*0008*/ 	.byte	0x04, 0x17
        /*000a*/ 	.short	(.L_3255 - .L_3254)
.L_3254:
        /*000c*/ 	.word	0x00000000
        /*0010*/ 	.short	0x0000
        /*0012*/ 	.short	0x0000
        /*0014*/ 	.byte	0x00, 0xf0, 0xa1, 0x04


	//----- nvinfo : EIATTR_SPARSE_MMA_MASK
	.align		4
.L_3255:
        /*0018*/ 	.byte	0x03, 0x50
        /*001a*/ 	.short	0x0000


	//----- nvinfo : EIATTR_MAXREG_COUNT
	.align		4
        /*001c*/ 	.byte	0x03, 0x1b
        /*001e*/ 	.short	0x00ff


	//----- nvinfo : EIATTR_NUM_BARRIERS
	.align		4
        /*0020*/ 	.byte	0x02, 0x4c
        /*0022*/ 	.byte	0x01
	.zero		1


	//----- nvinfo : EIATTR_MERCURY_ISA_VERSION
	.align		4
        /*0024*/ 	.byte	0x03, 0x5f
        /*0026*/ 	.short	0x0101


	//----- nvinfo : EIATTR_COOP_GROUP_MASK_REGIDS
	.align		4
        /*0028*/ 	.byte	0x04, 0x29
        /*002a*/ 	.short	(.L_3257 - .L_3256)


	//   ....[0]....
.L_3256:
        /*002c*/ 	.word	0xffffffff


	//   ....[1]....
        /*0030*/ 	.word	0xffffffff


	//   ....[2]....
        /*0034*/ 	.word	0xffffffff


	//   ....[3]....
        /*0038*/ 	.word	0xffffffff


	//   ....[4]....
        /*003c*/ 	.word	0xffffffff


	//   ....[5]....
        /*0040*/ 	.word	0xffffffff


	//   ....[6]....
        /*0044*/ 	.word	0xffffffff


	//   ....[7]....
        /*0048*/ 	.word	0xffffffff


	//   ....[8]....
        /*004c*/ 	.word	0xffffffff


	//   ....[9]....
        /*0050*/ 	.word	0xffffffff


	//   ....[10]....
        /*0054*/ 	.word	0x05000073


	//   ....[11]....
        /*0058*/ 	.word	0x05000073


	//   ....[12]....
        /*005c*/ 	.word	0x05000073


	//   ....[13]....
        /*0060*/ 	.word	0x05000073


	//   ....[14]....
        /*0064*/ 	.word	0x05000073


	//   ....[15]....
        /*0068*/ 	.word	0x05000073


	//   ....[16]....
        /*006c*/ 	.word	0x05000073


	//   ....[17]....
        /*0070*/ 	.word	0x05000073


	//   ....[18]....
        /*0074*/ 	.word	0x05000073


	//   ....[19]....
        /*0078*/ 	.word	0x05000073


	//----- nvinfo : EIATTR_COOP_GROUP_INSTR_OFFSETS
	.align		4
.L_3257:
        /*007c*/ 	.byte	0x04, 0x28
        /*007e*/ 	.short	(.L_3259 - .L_3258)


	//   ....[0]....
.L_3258:
        /*0080*/ 	.word	0x000011a0


	//   ....[1]....
        /*0084*/ 	.word	0x000011b0


	//   ....[2]....
        /*0088*/ 	.word	0x000011e0


	//   ....[3]....
        /*008c*/ 	.word	0x000011f0


	//   ....[4]....
        /*0090*/ 	.word	0x00001220


	//   ....[5]....
        /*0094*/ 	.word	0x00001230


	//   ....[6]....
        /*0098*/ 	.word	0x00001260


	//   ....[7]....
        /*009c*/ 	.word	0x00001270


	//   ....[8]....
        /*00a0*/ 	.word	0x000012a0


	//   ....[9]....
        /*00a4*/ 	.word	0x000012b0


	//   ....[10]....
        /*00a8*/ 	.word	0x00002aa0


	//   ....[11]....
        /*00ac*/ 	.word	0x00002af0


	//   ....[12]....
        /*00b0*/ 	.word	0x00002b60


	//   ....[13]....
        /*00b4*/ 	.word	0x00002bc0


	//   ....[14]....
        /*00b8*/ 	.word	0x00002c30


	//   ....[15]....
        /*00bc*/ 	.word	0x00002c90


	//   ....[16]....
        /*00c0*/ 	.word	0x00002d00


	//   ....[17]....
        /*00c4*/ 	.word	0x00002d60


	//   ....[18]....
        /*00c8*/ 	.word	0x00002dd0


	//   ....[19]....
        /*00cc*/ 	.word	0x00002e30


	//----- nvinfo : EIATTR_EXIT_INSTR_OFFSETS
	.align		4
.L_3259:
        /*00d0*/ 	.byte	0x04, 0x1c
        /*00d2*/ 	.short	(.L_3261 - .L_3260)


	//   ....[0]....
.L_3260:
        /*00d4*/ 	.word	0x000029a0


	//   ....[1]....
        /*00d8*/ 	.word	0x00002a40


	//----- nvinfo : EIATTR_MAX_THREADS
	.align		4
.L_3261:
        /*00dc*/ 	.byte	0x04, 0x05
        /*00de*/ 	.short	(.L_3263 - .L_3262)
.L_3262:
        /*00e0*/ 	.word	0x00000080
        /*00e4*/ 	.word	0x00000001
        /*00e8*/ 	.word	0x00000001


	//----- nvinfo : EIATTR_CRS_STACK_SIZE
	.align		4
.L_3263:
        /*00ec*/ 	.byte	0x04, 0x1e
        /*00ee*/ 	.short	(.L_3265 - .L_3264)
.L_3264:
        /*00f0*/ 	.word	0x00000000


	//----- nvinfo : EIATTR_CBANK_PARAM_SIZE
	.align		4
.L_3265:
        /*00f4*/ 	.byte	0x03, 0x19
        /*00f6*/ 	.short	0x0128


	//----- nvinfo : EIATTR_PARAM_CBANK
	.align		4
        /*00f8*/ 	.byte	0x04, 0x0a
        /*00fa*/ 	.short	(.L_3267 - .L_3266)
	.align		4
.L_3266:
        /*00fc*/ 	.word	index@(.nv.constant0._ZN10layer_norm13ln_bwd_kernelINS_13Kernel_traitsIf6__halfS2_S2_fjLj1536ELj1ELj1ELj4ELj8ENS_18Kernel_traits_baseILj1536EfS2_S2_S2_fjLj128EEEEELb1ELb1ELb0ELb0EEEvNS_9BwdParamsE)
        /*0100*/ 	.short	0x0210
        /*0102*/ 	.short	0x0128


	//----- nvinfo : EIATTR_SW_WAR
	.align		4
.L_3267:
        /*0104*/ 	.byte	0x04, 0x36
        /*0106*/ 	.short	(.L_3269 - .L_3268)
.L_3268:
        /*0108*/ 	.word	0x00000008
.L_3269:


//--------------------- .nv.info._ZN10layer_norm13ln_bwd_kernelINS_13Kernel_traitsIf6__halfS2_S2_fjLj1536ELj1ELj1ELj4ELj8ENS_18Kernel_traits_baseILj1536EfS2_S2_S2_fjLj128EEEEELb1ELb1ELb0ELb1EEEvNS_9BwdParamsE --------------------------
	.section	.nv.info._ZN10layer_norm13ln_bwd_kernelINS_13Kernel_traitsIf6__halfS2_S2_fjLj1536ELj1ELj1ELj4ELj8ENS_18Kernel_traits_baseILj1536EfS2_S2_S2_fjLj128EEEEELb1ELb1ELb0ELb1EEEvNS_9BwdParamsE,"",@"SHT_CUDA_INFO"
	.sectionflags	@""
	.align	4


	//----- nvinfo : EIATTR_CUDA_API_VERSION
	.align		4
        /*0000*/ 	.byte	0x04, 0x37
        /*0002*/ 	.short	(.L_3271 - .L_3270)
.L_3270:
        /*0004*/ 	.word	0x00000082


	//----- nvinfo : EIATTR_KPARAM_INFO
	.align		4
.L_3271:
        /*0008*/ 	.byte	0x04, 0x17
        /*000a*/ 	.short	(.L_3273 - .L_3272)
.L_3272:
        /*000c*/ 	.word	0x00000000
        /*0010*/ 	.short	0x0000
        /*0012*/ 	.short	0x0000
        /*0014*/ 	.byte	0x00, 0xf0, 0xa1, 0x04


	//----- nvinfo : EIATTR_SPARSE_MMA_MASK
	.align		4
.L_3273:
        /*0018*/ 	.byte	0x03, 0x50
        /*001a*/ 	.short	0x0000


	//----- nvinfo : EIATTR_MAXREG_COUNT
	.align		4
        /*001c*/ 	.byte	0x03, 0x1b
        /*001e*/ 	.short	0x00ff


	//----- nvinfo : EIATTR_NUM_BARRIERS
	.align		4
        /*0020*/ 	.byte	0x02, 0x4c
        /*0022*/ 	.byte	0x01
	.zero		1


	//----- nvinfo : EIATTR_MERCURY_ISA_VERSION
	.align		4
        /*0024*/ 	.byte	0x03, 0x5f
        /*0026*/ 	.short	0x0101


	//----- nvinfo : EIATTR_COOP_GROUP_MASK_REGIDS
	.align		4
        /*0028*/ 	.byte	0x04, 0x29
        /*002a*/ 	.short	(.L_3275 - .L_3274)


	//   ....[0]....
.L_3274:
        /*002c*/ 	.word	0xffffffff


	//   ....[1]....
        /*0030*/ 	.word	0xffffffff


	//   ....[2]....
        /*0034*/ 	.word	0xffffffff


	//   ....[3]....
        /*0038*/ 	.word	0xffffffff


	//   ....[4]....
        /*003c*/ 	.word	0xffffffff


	//   ....[5]....
        /*0040*/ 	.word	0xffffffff


	//   ....[6]....
        /*0044*/ 	.word	0xffffffff


	//   ....[7]....
        /*0048*/ 	.word	0xffffffff


	//   ....[8]....
        /*004c*/ 	.word	0xffffffff


	//   ....[9]....
        /*0050*/ 	.word	0xffffffff


	//   ....[10]....
        /*0054*/ 	.word	0x05000052


	//   ....[11]....
        /*0058*/ 	.word	0x05000052


	//   ....[12]....
        /*005c*/ 	.word	0x05000052


	//   ....[13]....
        /*0060*/ 	.word	0x05000052


	//   ....[14]....
        /*0064*/ 	.word	0x05000052


	//   ....[15]....
        /*0068*/ 	.word	0x05000052


	//   ....[16]....
        /*006c*/ 	.word	0x05000052


	//   ....[17]....
        /*0070*/ 	.word	0x05000052


	//   ....[18]....
        /*0074*/ 	.word	0x05000052


	//   ....[19]....
        /*0078*/ 	.word	0x05000052


	//----- nvinfo : EIATTR_COOP_GROUP_INSTR_OFFSETS
	.align		4
.L_3275:
        /*007c*/ 	.byte	0x04, 0x28
        /*007e*/ 	.short	(.L_3277 - .L_3276)


	//   ....[0]....
.L_3276:
        /*0080*/ 	.word	0x00001130


	//   ....[1]....
        /*0084*/ 	.word	0x00001140


	//   ....[2]....
        /*0088*/ 	.word	0x00001170


	//   ....[3]....
        /*008c*/ 	.word	0x00001180


	//   ....[4]....
        /*0090*/ 	.word	0x000011b0


	//   ....[5]....
        /*0094*/ 	.word	0x000011c0


	//   ....[6]....
        /*0098*/ 	.word	0x000011f0


	//   ....[7]....
        /*009c*/ 	.word	0x00001200


	//   ....[8]....
        /*00a0*/ 	.word	0x00001230


	//   ....[9]....
        /*00a4*/ 	.word	0x00001240


	//   ....[10]....
        /*00a8*/ 	.word	0x00002970


	//   ....[11]....
        /*00ac*/ 	.word	0x000029c0


	//   ....[12]....
        /*00b0*/ 	.word	0x00002a30


	//   ....[13]....
        /*00b4*/ 	.word	0x00002a90


	//   ....[14]....
        /*00b8*/ 	.word	0x00002b00


	//   ....[15]....
        /*00bc*/ 	.word	0x00002b60


	//   ....[16]....
        /*00c0*/ 	.word	0x00002bd0


	//   ....[17]....
        /*00c4*/ 	.word	0x00002c30


	//   ....[18]....
        /*00c8*/ 	.word	0x00002ca0


	//   ....[19]....
        /*00cc*/ 	.word	0x00002d00


	//----- nvinfo : EIATTR_EXIT_INSTR_OFFSETS
	.align		4
.L_3277:
        /*00d0*/ 	.byte	0x04, 0x1c
        /*00d2*/ 	.short	(.L_3279 - .L_3278)


	//   ....[0]....
.L_3278:
        /*00d4*/ 	.word	0x00002910


	//----- nvinfo : EIATTR_MAX_THREADS
	.align		4
.L_3279:
        /*00d8*/ 	.byte	0x04, 0x05
        /*00da*/ 	.short	(.L_3281 - .L_3280)
.L_3280:
        /*00dc*/ 	.word	0x00000080
        /*00e0*/ 	.word	0x00000001
        /*00e4*/ 	.word	0x00000001


	//----- nvinfo : EIATTR_CRS_STACK_SIZE
	.align		4
.L_3281:
        /*00e8*/ 	.byte	0x04, 0x1e
        /*00ea*/ 	.short	(.L_3283 - .L_3282)
.L_3282:
        /*00ec*/ 	.word	0x00000000


	//----- nvinfo : EIATTR_CBANK_PARAM_SIZE
	.align		4
.L_3283:
        /*00f0*/ 	.byte	0x03, 0x19
        /*00f2*/ 	.short	0x0128


	//----- nvinfo : EIATTR_PARAM_CBANK
	.align		4
        /*00f4*/ 	.byte	0x04, 0x0a
        /*00f6*/ 	.short	(.L_3285 - .L_3284)
	.align		4
.L_3284:
        /*00f8*/ 	.word	index@(.nv.constant0._ZN10layer_norm13ln_bwd_kernelINS_13Kernel_traitsIf6__halfS2_S2_fjLj1536ELj1ELj1ELj4ELj8ENS_18Kernel_traits_baseILj1536EfS2_S2_S2_fjLj128EEEEELb1ELb1ELb0ELb1EEEvNS_9BwdParamsE)
        /*00fc*/ 	.short	0x0210
        /*00fe*/ 	.short	0x0128


	//----- nvinfo : EIATTR_SW_WAR
	.align		4
.L_3285:
        /*0100*/ 	.byte	0x04, 0x36
        /*0102*/ 	.short	(.L_3287 - .L_3286)
.L_3286:
        /*0104*/ 	.word	0x00000008
.L_3287:


//--------------------- .nv.info._ZN10layer_norm22ln_bwd_finalize_kernelINS_22Kernel_traits_finalizeILj1536Ef6__halfS2_S2_fjLb1ELj1024ELj4ENS_18Kernel_traits_baseILj1536EfS2_S2_S2_fjLj1024EEEEELb1ELb0EEEvNS_9BwdParamsE --------------------------
	.section	.nv.info._ZN10layer_norm22ln_bwd_finalize_kernelINS_22Kernel_traits_finalizeILj1536Ef6__halfS2_S2_fjLb1ELj1024ELj4ENS_18Kernel_traits_baseILj1536EfS2_S2_S2_fjLj1024EEEEELb1ELb0EEEvNS_9BwdParamsE,"",@"SHT_CUDA_INFO"
	.sectionflags	@""
	.align	4


	//----- nvinfo : EIATTR_CUDA_API_VERSION
	.align		4
        /*0000*/ 	.byte	0x04, 0x37
        /*0002*/ 	.short	(.L_3289 - .L_3288)
.L_3288:
        /*0004*/ 	.word	0x00000082


	//----- nvinfo : EIATTR_KPARAM_INFO
	.align		4
.L_3289:
        /*0008*/ 	.byte	0x04, 0x17
        /*000a*/ 	.short	(.L_3291 - .L_3290)
.L_3290:
        /*000c*/ 	.word	0x00000000
        /*0010*/ 	.short	0x0000
        /*0012*/ 	.short	0x0000
        /*0014*/ 	.byte	0x00, 0xf0, 0xa1, 0x04


	//----- nvinfo : EIATTR_SPARSE_MMA_MASK
	.align		4
.L_3291:
        /*0018*/ 	.byte	0x03, 0x50
        /*001a*/ 	.short	0x0000


	//----- nvinfo : EIATTR_MAXREG_COUNT
	.align		4
        /*001c*/ 	.byte	0x03, 0x1b
        /*001e*/ 	.short	0x0040


	//----- nvinfo : EIATTR_NUM_BARRIERS
	.align		4
        /*0020*/ 	.byte	0x02, 0x4c
        /*0022*/ 	.byte	0x01
	.zero		1


	//----- nvinfo : EIATTR_MERCURY_ISA_VERSION
	.align		4
        /*0024*/ 	.byte	0x03, 0x5f
        /*0026*/ 	.short	0x0101


	//----- nvinfo : EIATTR_COOP_GROUP_MASK_REGIDS
	.align		4
        /*0028*/ 	.byte	0x04, 0x29
        /*002a*/ 	.short	(.L_3293 - .L_3292)


	//   ....[0]....
.L_3292:
        /*002c*/ 	.word	0xffffffff


	//   ....[1]....
        /*0030*/ 	.word	0xffffffff


	//   ....[2]....
        /*0034*/ 	.word	0xffffffff


	//   ....[3]....
        /*0038*/ 	.word	0xffffffff


	//   ....[4]....
        /*003c*/ 	.word	0xffffffff


	//   ....[5]....
        /*0040*/ 	.word	0xffffffff


	//   ....[6]....
        /*0044*/ 	.word	0xffffffff


	//   ....[7]....
        /*0048*/ 	.word	0xffffffff


	//   ....[8]....
        /*004c*/ 	.word	0xffffffff


	//   ....[9]....
        /*0050*/ 	.word	0xffffffff


	//   ....[10]....
        /*0054*/ 	.word	0xffffffff


	//   ....[11]....
        /*0058*/ 	.word	0xffffffff


	//   ....[12]....
        /*005c*/ 	.word	0xffffffff


	//   ....[13]....
        /*0060*/ 	.word	0xffffffff


	//   ....[14]....
        /*0064*/ 	.word	0xffffffff


	//   ....[15]....
        /*0068*/ 	.word	0x05000014


	//   ....[16]....
        /*006c*/ 	.word	0x05000014


	//   ....[17]....
        /*0070*/ 	.word	0x05000014


	//   ....[18]....
        /*0074*/ 	.word	0x05000014


	//   ....[19]....
        /*0078*/ 	.word	0x05000014


	//   ....[20]....
        /*007c*/ 	.word	0x05000014


	//   ....[21]....
        /*0080*/ 	.word	0x05000014


	//   ....[22]....
        /*0084*/ 	.word	0x05000014


	//   ....[23]....
        /*0088*/ 	.word	0x05000014


	//   ....[24]....
        /*008c*/ 	.word	0x05000014


	//   ....[25]....
        /*0090*/ 	.word	0x05000014


	//   ....[26]....
        /*0094*/ 	.word	0x05000014


	//   ....[27]....
        /*0098*/ 	.word	0x05000014


	//   ....[28]....
        /*009c*/ 	.word	0x05000014


	//   ....[29]....
        /*00a0*/ 	.word	0x05000014


	//----- nvinfo : EIATTR_COOP_GROUP_INSTR_OFFSETS
	.align		4
.L_3293:
        /*00a4*/ 	.byte	0x04, 0x28
        /*00a6*/ 	.short	(.L_3295 - .L_3294)


	//   ....[0]....
.L_3294:
        /*00a8*/ 	.word	0x00000ad0


	//   ....[1]....
        /*00ac*/ 	.word	0x00000ae0


	//   ....[2]....
        /*00b0*/ 	.word	0x00000af0


	//   ....[3]....
        /*00b4*/ 	.word	0x00000b20


	//   ....[4]....
        /*00b8*/ 	.word	0x00000b40


	//   ....[5]....
        /*00bc*/ 	.word	0x00000b50


	//   ....[6]....
        /*00c0*/ 	.word	0x00000b90


	//   ....[7]....
        /*00c4*/ 	.word	0x00000ba0


	//   ....[8]....
        /*00c8*/ 	.word	0x00000bb0


	//   ....[9]....
        /*00cc*/ 	.word	0x00000be0


	//   ....[10]....
        /*00d0*/ 	.word	0x00000c00


	//   ....[11]....
        /*00d4*/ 	.word	0x00000c10


	//   ....[12]....
        /*00d8*/ 	.word	0x00000c40


	//   ....[13]....
        /*00dc*/ 	.word	0x00000c60


	//   ....[14]....
        /*00e0*/ 	.word	0x00000c70


	//   ....[15]....
        /*00e4*/ 	.word	0x00000ef0


	//   ....[16]....
        /*00e8*/ 	.word	0x00000f60


	//   ....[17]....
        /*00ec*/ 	.word	0x00000fd0


	//   ....[18]....
        /*00f0*/ 	.word	0x00001040


	//   ....[19]....
        /*00f4*/ 	.word	0x000010b0


	//   ....[20]....
        /*00f8*/ 	.word	0x00001110


	//   ....[21]....
        /*00fc*/ 	.word	0x00001180


	//   ....[22]....
        /*0100*/ 	.word	0x000011f0


	//   ....[23]....
        /*0104*/ 	.word	0x00001260


	//   ....[24]....
        /*0108*/ 	.word	0x000012d0


	//   ....[25]....
        /*010c*/ 	.word	0x00001330


	//   ....[26]....
        /*0110*/ 	.word	0x000013a0


	//   ....[27]....
        /*0114*/ 	.word	0x00001410


	//   ....[28]....
        /*0118*/ 	.word	0x00001480


	//   ....[29]....
        /*011c*/ 	.word	0x000014f0


	//----- nvinfo : EIATTR_EXIT_INSTR_OFFSETS
	.align		4
.L_3295:
        /*0120*/ 	.byte	0x04, 0x1c
        /*0122*/ 	.short	(.L_3297 - .L_3296)


	//   ....[0]....
.L_3296:
        /*0124*/ 	.word	0x00000070


	//   ....[1]....
        /*0128*/ 	.word	0x00000e90


	//----- nvinfo : EIATTR_MAX_THREADS
	.align		4
.L_3297:
        /*012c*/ 	.byte	0x04, 0x05
        /*012e*/ 	.short	(.L_3299 - .L_3298)
.L_3298:
        /*0130*/ 	.word	0x00000400
        /*0134*/ 	.word	0x00000001
        /*0138*/ 	.word	0x00000001


	//----- nvinfo : EIATTR_CRS_STACK_SIZE
	.align		4
.L_3299:
        /*013c*/ 	.byte	0x04, 0x1e
        /*013e*/ 	.short	(.L_3301 - .L_3300)
.L_3300:
        /*0140*/ 	.word	0x00000000


	//----- nvinfo : EIATTR_CBANK_PARAM_SIZE
	.align		4
.L_3301:
        /*0144*/ 	.byte	0x03, 0x19
        /*0146*/ 	.short	0x0128


	//----- nvinfo : EIATTR_PARAM_CBANK
	.align		4
        /*0148*/ 	.byte	0x04, 0x0a
        /*014a*/ 	.short	(.L_3303 - .L_3302)
	.align		4
.L_3302:
        /*014c*/ 	.word	index@(.nv.constant0._ZN10layer_norm22ln_bwd_finalize_kernelINS_22Kernel_traits_finalizeILj1536Ef6__halfS2_S2_fjLb1ELj1024ELj4ENS_18Kernel_traits_baseILj1536EfS2_S2_S2_fjLj1024EEEEELb1ELb0EEEvNS_9BwdParamsE)
        /*0150*/ 	.short	0x0210
        /*0152*/ 	.short	0x0128


	//----- nvinfo : EIATTR_SW_WAR
	.align		4
.L_3303:
        /*0154*/ 	.byte	0x04, 0x36
        /*0156*/ 	.short	(.L_3305 - .L_3304)
.L_3304:
        /*0158*/ 	.word	0x00000008
.L_3305:


//--------------------- .nv.info._ZN10layer_norm13ln_bwd_kernelINS_13Kernel_traitsIf6__halfS2_S2_fjLj1536ELj1ELj1ELj4ELj8ENS_18Kernel_traits_baseILj1536EfS2_S2_S2_fjLj128EEEEELb1ELb1ELb1ELb0EEEvNS_9BwdParamsE --------------------------
	.section	.nv.info._ZN10layer_norm13ln_bwd_kernelINS_13Kernel_traitsIf6__halfS2_S2_fjLj1536ELj1ELj1ELj4ELj8ENS_18Kernel_traits_baseILj1536EfS2_S2_S2_fjLj128EEEEELb1ELb1ELb1ELb0EEEvNS_9BwdParamsE,"",@"SHT_CUDA_INFO"
	.sectionflags	@""
	.align	4


	//----- nvinfo : EIATTR_CUDA_API_VERSION
	.align		4
        /*0000*/ 	.byte	0x04, 0x37
        /*0002*/ 	.short	(.L_3307 - .L_3306)
.L_3306:
        /*0004*/ 	.word	0x00000082


	//----- nvinfo : EIATTR_KPARAM_INFO
	.align		4
.L_3307:
        /*0008*/ 	.byte	0x04, 0x17
        /*000a*/ 	.short	(.L_3309 - .L_3308)
.L_3308:
        /*000c*/ 	.word	0x00000000
        /*0010*/ 	.short	0x0000
        /*0012*/ 	.short	0x0000
        /*0014*/ 	.byte	0x00, 0xf0, 0xa1, 0x04


	//----- nvinfo : EIATTR_SPARSE_MMA_MASK
	.align		4
.L_3309:
        /*0018*/ 	.byte	0x03, 0x50
        /*001a*/ 	.short	0x0000


	//----- nvinfo : EIATTR_MAXREG_COUNT
	.align		4
        /*001c*/ 	.byte	0x03, 0x1b
        /*001e*/ 	.short	0x00ff


	//----- nvinfo : EIATTR_NUM_BARRIERS
	.align		4
        /*0020*/ 	.byte	0x02, 0x4c
        /*0022*/ 	.byte	0x01
	.zero		1


	//----- nvinfo : EIATTR_MERCURY_ISA_VERSION
	.align		4
        /*0024*/ 	.byte	0x03, 0x5f
        /*0026*/ 	.short	0x0101


	//----- nvinfo : EIATTR_COOP_GROUP_MASK_REGIDS
	.align		4
        /*0028*/ 	.byte	0x04, 0x29
        /*002a*/ 	.short	(.L_3311 - .L_3310)


	//   ....[0]....
.L_3310:
        /*002c*/ 	.word	0xffffffff


	//   ....[1]....
        /*0030*/ 	.word	0xffffffff


	//   ....[2]....
        /*0034*/ 	.word	0xffffffff


	//   ....[3]....
        /*0038*/ 	.word	0xffffffff


	//   ....[4]....
        /*003c*/ 	.word	0xffffffff


	//   ....[5]....
        /*0040*/ 	.word	0xffffffff


	//   ....[6]....
        /*0044*/ 	.word	0xffffffff


	//   ....[7]....
        /*0048*/ 	.word	0xffffffff


	//   ....[8]....
        /*004c*/ 	.word	0xffffffff


	//   ....[9]....
        /*0050*/ 	.word	0xffffffff


	//   ....[10]....
        /*0054*/ 	.word	0x05000051


	//   ....[11]....
        /*0058*/ 	.word	0x05000051


	//   ....[12]....
        /*005c*/ 	.word	0x05000051


	//   ....[13]....
        /*0060*/ 	.word	0x05000051


	//   ....[14]....
        /*0064*/ 	.word	0x05000051


	//   ....[15]....
        /*0068*/ 	.word	0x05000051


	//   ....[16]....
        /*006c*/ 	.word	0x05000051


	//   ....[17]....
        /*0070*/ 	.word	0x05000051


	//   ....[18]....
        /*0074*/ 	.word	0x05000051


	//   ....[19]....
        /*0078*/ 	.word	0x05000051


	//----- nvinfo : EIATTR_COOP_GROUP_INSTR_OFFSETS
	.align		4
.L_3311:
        /*007c*/ 	.byte	0x04, 0x28
        /*007e*/ 	.short	(.L_3313 - .L_3312)


	//   ....[0]....
.L_3312:
        /*0080*/ 	.word	0x00001530


	//   ....[1]....
        /*0084*/ 	.word	0x00001540


	//   ....[2]....
        /*0088*/ 	.word	0x00001570


	//   ....[3]....
        /*008c*/ 	.word	0x00001580


	//   ....[4]....
        /*0090*/ 	.word	0x000015b0


	//   ....[5]....
        /*0094*/ 	.word	0x000015c0


	//   ....[6]....
        /*0098*/ 	.word	0x000015f0


	//   ....[7]....
        /*009c*/ 	.word	0x00001600


	//   ....[8]....
        /*00a0*/ 	.word	0x00001630


	//   ....[9]....
        /*00a4*/ 	.word	0x00001640


	//   ....[10]....
        /*00a8*/ 	.word	0x00003930


	//   ....[11]....
        /*00ac*/ 	.word	0x00003980


	//   ....[12]....
        /*00b0*/ 	.word	0x000039e0


	//   ....[13]....
        /*00b4*/ 	.word	0x00003a40


	//   ....[14]....
        /*00b8*/ 	.word	0x00003aa0


	//   ....[15]....
        /*00bc*/ 	.word	0x00003b00


	//   ....[16]....
        /*00c0*/ 	.word	0x00003b60


	//   ....[17]....
        /*00c4*/ 	.word	0x00003bc0


	//   ....[18]....
        /*00c8*/ 	.word	0x00003c20


	//   ....[19]....
        /*00cc*/ 	.word	0x00003c80


	//----- nvinfo : EIATTR_EXIT_INSTR_OFFSETS
	.align		4
.L_3313:
        /*00d0*/ 	.byte	0x04, 0x1c
        /*00d2*/ 	.short	(.L_3315 - .L_3314)


	//   ....[0]....
.L_3314:
        /*00d4*/ 	.word	0x00003830


	//   ....[1]....
        /*00d8*/ 	.word	0x000038d0


	//----- nvinfo : EIATTR_MAX_THREADS
	.align		4
.L_3315:
        /*00dc*/ 	.byte	0x04, 0x05
        /*00de*/ 	.short	(.L_3317 - .L_3316)
.L_3316:
        /*00e0*/ 	.word	0x00000080
        /*00e4*/ 	.word	0x00000001
        /*00e8*/ 	.word	0x00000001


	//----- nvinfo : EIATTR_CRS_STACK_SIZE
	.align		4
.L_3317:
        /*00ec*/ 	.byte	0x04, 0x1e
        /*00ee*/ 	.short	(.L_3319 - .L_3318)
.L_3318:
        /*00f0*/ 	.word	0x00000000


	//----- nvinfo : EIATTR_CBANK_PARAM_SIZE
	.align		4
.L_3319:
        /*00f4*/ 	.byte	0x03, 0x19
        /*00f6*/ 	.short	0x0128


	//----- nvinfo : EIATTR_PARAM_CBANK
	.align		4
        /*00f8*/ 	.byte	0x04, 0x0a
        /*00fa*/ 	.short	(.L_3321 - .L_3320)
	.align		4
.L_3320:
        /*00fc*/ 	.word	index@(.nv.constant0._ZN10layer_norm13ln_bwd_kernelINS_13Kernel_traitsIf6__halfS2_S2_fjLj1536ELj1ELj1ELj4ELj8ENS_18Kernel_traits_baseILj1536EfS2_S2_S2_fjLj128EEEEELb1ELb1ELb1ELb0EEEvNS_9BwdParamsE)
        /*0100*/ 	.short	0x0210
        /*0102*/ 	.short	0x0128


	//----- nvinfo : EIATTR_SW_WAR
	.align		4
.L_3321:
        /*0104*/ 	.byte	0x04, 0x36
        /*0106*/ 	.short	(.L_3323 - .L_3322)
.L_3322:
        /*0108*/ 	.word	0x00000008
.L_3323:


//--------------------- .nv.info._ZN10layer_norm22ln_bwd_finalize_kernelINS_22Kernel_traits_finalizeILj1536Ef6__halfS2_S2_fjLb1ELj1024ELj4ENS_18Kernel_traits_baseILj1536EfS2_S2_S2_fjLj1024EEEEELb1ELb1EEEvNS_9BwdParamsE --------------------------
	.section	.nv.info._ZN10layer_norm22ln_bwd_finalize_kernelINS_22Kernel_traits_finalizeILj1536Ef6__halfS2_S2_fjLb1ELj1024ELj4ENS_18Kernel_traits_baseILj1536EfS2_S2_S2_fjLj1024EEEEELb1ELb1EEEvNS_9BwdParamsE,"",@"SHT_CUDA_INFO"
	.sectionflags	@""
	.align	4


	//----- nvinfo : EIATTR_CUDA_API_VERSION
	.align		4
        /*0000*/ 	.byte	0x04, 0x37
        /*0002*/ 	.short	(.L_3325 - .L_3324)
.L_3324:
        /*0004*/ 	.word	0x00000082


	//----- nvinfo : EIATTR_KPARAM_INFO
	.align		4
.L_3325:
        /*0008*/ 	.byte	0x04, 0x17
        /*000a*/ 	.short	(.L_3327 - .L_3326)
.L_3326:
        /*000c*/ 	.word	0x00000000
        /*0010*/ 	.short	0x0000
        /*0012*/ 	.short	0x0000
        /*0014*/ 	.byte	0x00, 0xf0, 0xa1, 0x04


	//----- nvinfo : EIATTR_SPARSE_MMA_MASK
	.align		4
.L_3327:
        /*0018*/ 	.byte	0x03, 0x50
        /*001a*/ 	.short	0x0000


	//----- nvinfo : EIATTR_MAXREG_COUNT
	.align		4
        /*001c*/ 	.byte	0x03, 0x1b
        /*001e*/ 	.short	0x0040


	//----- nvinfo : EIATTR_NUM_BARRIERS
	.align		4
        /*0020*/ 	.byte	0x02, 0x4c
        /*0022*/ 	.byte	0x01
	.zero		1


	//----- nvinfo : EIATTR_MERCURY_ISA_VERSION
	.align		4
        /*0024*/ 	.byte	0x03, 0x5f
        /*0026*/ 	.short	0x0101


	//----- nvinfo : EIATTR_COOP_GROUP_MASK_REGIDS
	.align		4
        /*0028*/ 	.byte	0x04, 0x29
        /*002a*/ 	.short	(.L_3329 - .L_3328)


	//   ....[0]....
.L_3328:
        /*002c*/ 	.word	0xffffffff


	//   ....[1]....
        /*0030*/ 	.word	0xffffffff


	//   ....[2]....
        /*0034*/ 	.word	0xffffffff


	//   ....[3]....
        /*0038*/ 	.word	0xffffffff


	//   ....[4]....
        /*003c*/ 	.word	0xffffffff


	//   ....[5]....
        /*0040*/ 	.word	0xffffffff


	//   ....[6]....
        /*0044*/ 	.word	0xffffffff


	//   ....[7]....
        /*0048*/ 	.word	0xffffffff


	//   ....[8]....
        /*004c*/ 	.word	0xffffffff


	//   ....[9]....
        /*0050*/ 	.word	0xffffffff


	//   ....[10]....
        /*0054*/ 	.word	0xffffffff


	//   ....[11]....
        /*0058*/ 	.word	0xffffffff


	//   ....[12]....
        /*005c*/ 	.word	0xffffffff


	//   ....[13]....
        /*0060*/ 	.word	0xffffffff


	//   ....[14]....
        /*0064*/ 	.word	0xffffffff


	//   ....[15]....
        /*0068*/ 	.word	0x05000014


	//   ....[16]....
        /*006c*/ 	.word	0x05000014


	//   ....[17]....
        /*0070*/ 	.word	0x05000014


	//   ....[18]....
        /*0074*/ 	.word	0x05000014


	//   ....[19]....
        /*0078*/ 	.word	0x05000014


	//   ....[20]....
        /*007c*/ 	.word	0x05000014


	//   ....[21]....
        /*0080*/ 	.word	0x05000014


	//   ....[22]....
        /*0084*/ 	.word	0x05000014


	//   ....[23]....
        /*0088*/ 	.word	0x05000014


	//   ....[24]....
        /*008c*/ 	.word	0x05000014


	//   ....[25]....
        /*0090*/ 	.word	0x05000014


	//   ....[26]....
        /*0094*/ 	.word	0x05000014


	//   ....[27]....
        /*0098*/ 	.word	0x05000014


	//   ....[28]....
        /*009c*/ 	.word	0x05000014


	//   ....[29]....
        /*00a0*/ 	.word	0x05000014


	//----- nvinfo : EIATTR_COOP_GROUP_INSTR_OFFSETS
	.align		4
.L_3329:
        /*00a4*/ 	.byte	0x04, 0x28
        /*00a6*/ 	.short	(.L_3331 - .L_3330)


	//   ....[0]....
.L_3330:
        /*00a8*/ 	.word	0x00000ab0


	//   ....[1]....
        /*00ac*/ 	.word	0x00000ac0


	//   ....[2]....
        /*00b0*/ 	.word	0x00000ad0


	//   ....[3]....
        /*00b4*/ 	.word	0x00000b00


	//   ....[4]....
        /*00b8*/ 	.word	0x00000b20


	//   ....[5]....
        /*00bc*/ 	.word	0x00000b30


	//   ....[6]....
        /*00c0*/ 	.word	0x00000b60


	//   ....[7]....
        /*00c4*/ 	.word	0x00000b80


	//   ....[8]....
        /*00c8*/ 	.word	0x00000b90


	//   ....[9]....
        /*00cc*/ 	.word	0x00000bc0


	//   ....[10]....
        /*00d0*/ 	.word	0x00000be0


	//   ....[11]....
        /*00d4*/ 	.word	0x00000bf0


	//   ....[12]....
        /*00d8*/ 	.word	0x00000c20


	//   ....[13]....
        /*00dc*/ 	.word	0x00000c40


	//   ....[14]....
        /*00e0*/ 	.word	0x00000c50


	//   ....[15]....
        /*00e4*/ 	.word	0x00000eb0


	//   ....[16]....
        /*00e8*/ 	.word	0x00000f20


	//   ....[17]....
        /*00ec*/ 	.word	0x00000f90


	//   ....[18]....
        /*00f0*/ 	.word	0x00001000


	//   ....[19]....
        /*00f4*/ 	.word	0x00001070


	//   ....[20]....
        /*00f8*/ 	.word	0x000010d0


	//   ....[21]....
        /*00fc*/ 	.word	0x00001140


	//   ....[22]....
        /*0100*/ 	.word	0x000011b0


	//   ....[23]....
        /*0104*/ 	.word	0x00001220


	//   ....[24]....
        /*0108*/ 	.word	0x00001290


	//   ....[25]....
        /*010c*/ 	.word	0x000012f0


	//   ....[26]....
        /*0110*/ 	.word	0x00001360


	//   ....[27]....
        /*0114*/ 	.word	0x000013d0


	//   ....[28]....
        /*0118*/ 	.word	0x00001440


	//   ....[29]....
        /*011c*/ 	.word	0x000014b0


	//----- nvinfo : EIATTR_EXIT_INSTR_OFFSETS
	.align		4
.L_3331:
        /*0120*/ 	.byte	0x04, 0x1c
        /*0122*/ 	.short	(.L_3333 - .L_3332)


	//   ....[0]....
.L_3332:
        /*0124*/ 	.word	0x00000070


	//   ....[1]....
        /*0128*/ 	.word	0x00000e50


	//----- nvinfo : EIATTR_MAX_THREADS
	.align		4
.L_3333:
        /*012c*/ 	.byte	0x04, 0x05
        /*012e*/ 	.short	(.L_3335 - .L_3334)
.L_3334:
        /*0130*/ 	.word	0x00000400
        /*0134*/ 	.word	0x00000001
        /*0138*/ 	.word	0x00000001


	//----- nvinfo : EIATTR_CRS_STACK_SIZE
	.align		4
.L_3335:
        /*013c*/ 	.byte	0x04, 0x1e
        /*013e*/ 	.short	(.L_3337 - .L_3336)
.L_3336:
        /*0140*/ 	.word	0x00000000


	//----- nvinfo : EIATTR_CBANK_PARAM_SIZE
	.align		4
.L_3337:
        /*0144*/ 	.byte	0x03, 0x19
        /*0146*/ 	.short	0x0128


	//----- nvinfo : EIATTR_PARAM_CBANK
	.align		4
        /*0148*/ 	.byte	0x04, 0x0a
        /*014a*/ 	.short	(.L_3339 - .L_3338)
	.align		4
.L_3338:
        /*014c*/ 	.word	index@(.nv.constant0._ZN10layer_norm22ln_bwd_finalize_kernelINS_22Kernel_traits_finalizeILj1536Ef6__halfS2_S2_fjLb1ELj1024ELj4ENS_18Kernel_traits_baseILj1536EfS2_S2_S2_fjLj1024EEEEELb1ELb1EEEvNS_9BwdParamsE)
        /*0150*/ 	.short	0x0210
        /*0152*/ 	.short	0x0128


	//----- nvinfo : EIATTR_SW_WAR
	.align		4
.L_3339:
        /*0154*/ 	.byte	0x04, 0x36
        /*0156*/ 	.short	(.L_3341 - .L_3340)
.L_3340:
        /*0158*/ 	.word	0x00000008
.L_3341:


//--------------------- .nv.info._ZN10layer_norm13ln_bwd_kernelINS_13Kernel_traitsIf6__halfS2_S2_fjLj1536ELj1ELj1ELj4ELj8ENS_18Kernel_traits_baseILj1536EfS2_S2_S2_fjLj128EEEEELb1ELb1ELb1ELb1EEEvNS_9BwdParamsE --------------------------
	.section	.nv.info._ZN10layer_norm13ln_bwd_kernelINS_13Kernel_traitsIf6__halfS2_S2_fjLj1536ELj1ELj1ELj4ELj8ENS_18Kernel_traits_baseILj1536EfS2_S2_S2_fjLj128EEEEELb1ELb1ELb1ELb1EEEvNS_9BwdParamsE,"",@"SHT_CUDA_INFO"
	.sectionflags	@""
	.align	4


	//----- nvinfo : EIATTR_CUDA_API_VERSION
	.align		4
        /*0000*/ 	.byte	0x04, 0x37
        /*0002*/ 	.short	(.L_3343 - .L_3342)
.L_3342:
        /*0004*/ 	.word	0x00000082


	//----- nvinfo : EIATTR_KPARAM_INFO
	.align		4
.L_3343:
        /*0008*/ 	.byte	0x04, 0x17
        /*000a*/ 	.short	(.L_3345 - .L_3344)
.L_3344:
        /*000c*/ 	.word	0x00000000
        /*0010*/ 	.short	0x0000
        /*0012*/ 	.short	0x0000
        /*0014*/ 	.byte	0x00, 0xf0, 0xa1, 0x04


	//----- nvinfo : EIATTR_SPARSE_MMA_MASK
	.align		4
.L_3345:
        /*0018*/ 	.byte	0x03, 0x50
        /*001a*/ 	.short	0x0000


	//----- nvinfo : EIATTR_MAXREG_COUNT
	.align		4
        /*001c*/ 	.byte	0x03, 0x1b
        /*001e*/ 	.short	0x00ff


	//----- nvinfo : EIATTR_NUM_BARRIERS
	.align		4
        /*0020*/ 	.byte	0x02, 0x4c
        /*0022*/ 	.byte	0x01
	.zero		1


	//----- nvinfo : EIATTR_MERCURY_ISA_VERSION
	.align		4
        /*0024*/ 	.byte	0x03, 0x5f
        /*0026*/ 	.short	0x0101


	//----- nvinfo : EIATTR_COOP_GROUP_MASK_REGIDS
	.align		4
        /*0028*/ 	.byte	0x04, 0x29
        /*002a*/ 	.short	(.L_3347 - .L_3346)


	//   ....[0]....
.L_3346:
        /*002c*/ 	.word	0xffffffff


	//   ....[1]....
        /*0030*/ 	.word	0xffffffff


	//   ....[2]....
        /*0034*/ 	.word	0xffffffff


	//   ....[3]....
        /*0038*/ 	.word	0xffffffff


	//   ....[4]....
        /*003c*/ 	.word	0xffffffff


	//   ....[5]....
        /*0040*/ 	.word	0xffffffff


	//   ....[6]....
        /*0044*/ 	.word	0xffffffff


	//   ....[7]....
        /*0048*/ 	.word	0xffffffff


	//   ....[8]....
        /*004c*/ 	.word	0xffffffff


	//   ....[9]....
        /*0050*/ 	.word	0xffffffff


	//   ....[10]....
        /*0054*/ 	.word	0x05000052


	//   ....[11]....
        /*0058*/ 	.word	0x05000052


	//   ....[12]....
        /*005c*/ 	.word	0x05000052


	//   ....[13]....
        /*0060*/ 	.word	0x05000052


	//   ....[14]....
        /*0064*/ 	.word	0x05000052


	//   ....[15]....
        /*0068*/ 	.word	0x05000052


	//   ....[16]....
        /*006c*/ 	.word	0x05000052


	//   ....[17]....
        /*0070*/ 	.word	0x05000052


	//   ....[18]....
        /*0074*/ 	.word	0x05000052


	//   ....[19]....
        /*0078*/ 	.word	0x05000052


	//----- nvinfo : EIATTR_COOP_GROUP_INSTR_OFFSETS
	.align		4
.L_3347:
        /*007c*/ 	.byte	0x04, 0x28
        /*007e*/ 	.short	(.L_3349 - .L_3348)


	//   ....[0]....
.L_3348:
        /*0080*/ 	.word	0x000012c0


	//   ....[1]....
        /*0084*/ 	.word	0x000012d0


	//   ....[2]....
        /*0088*/ 	.word	0x00001300


	//   ....[3]....
        /*008c*/ 	.word	0x00001310


	//   ....[4]....
        /*0090*/ 	.word	0x00001340


	//   ....[5]....
        /*0094*/ 	.word	0x00001350


	//   ....[6]....
        /*0098*/ 	.word	0x00001380


	//   ....[7]....
        /*009c*/ 	.word	0x00001390


	//   ....[8]....
        /*00a0*/ 	.word	0x000013c0


	//   ....[9]....
        /*00a4*/ 	.word	0x000013d0


	//   ....[10]....
        /*00a8*/ 	.word	0x000033c0


	//   ....[11]....
        /*00ac*/ 	.word	0x00003410


	//   ....[12]....
        /*00b0*/ 	.word	0x00003470


	//   ....[13]....
        /*00b4*/ 	.word	0x000034d0


	//   ....[14]....
        /*00b8*/ 	.word	0x00003530


	//   ....[15]....
        /*00bc*/ 	.word	0x00003590


	//   ....[16]....
        /*00c0*/ 	.word	0x000035f0


	//   ....[17]....
        /*00c4*/ 	.word	0x00003650


	//   ....[18]....
        /*00c8*/ 	.word	0x000036b0


	//   ....[19]....
        /*00cc*/ 	.word	0x00003710


	//----- nvinfo : EIATTR_EXIT_INSTR_OFFSETS
	.align		4
.L_3349:
        /*00d0*/ 	.byte	0x04, 0x1c
        /*00d2*/ 	.short	(.L_3351 - .L_3350)


	//   ....[0]....
.L_3350:
        /*00d4*/ 	.word	0x00003360


	//----- nvinfo : EIATTR_MAX_THREADS
	.align		4
.L_3351:
        /*00d8*/ 	.byte	0x04, 0x05
        /*00da*/ 	.short	(.L_3353 - .L_3352)
.L_3352:
        /*00dc*/ 	.word	0x00000080
        /*00e0*/ 	.word	0x00000001
        /*00e4*/ 	.word	0x00000001


	//----- nvinfo : EIATTR_CRS_STACK_SIZE
	.align		4
.L_3353:
        /*00e8*/ 	.byte	0x04, 0x1e
        /*00ea*/ 	.short	(.L_3355 - .L_3354)
.L_3354:
        /*00ec*/ 	.word	0x00000000


	//----- nvinfo : EIATTR_CBANK_PARAM_SIZE
	.align		4
.L_3355:
        /*00f0*/ 	.byte	0x03, 0x19
        /*00f2*/ 	.short	0x0128


	//----- nvinfo : EIATTR_PARAM_CBANK
	.align		4
        /*00f4*/ 	.byte	0x04, 0x0a
        /*00f6*/ 	.short	(.L_3357 - .L_3356)
	.align		4
.L_3356:
        /*00f8*/ 	.word	index@(.nv.constant0._ZN10layer_norm13ln_bwd_kernelINS_13Kernel_traitsIf6__halfS2_S2_fjLj1536ELj1ELj1ELj4ELj8ENS_18Kernel_traits_baseILj1536EfS2_S2_S2_fjLj128EEEEELb1ELb1ELb1ELb1EEEvNS_9BwdParamsE)
        /*00fc*/ 	.short	0x0210
        /*00fe*/ 	.short	0x0128


	//----- nvinfo : EIATTR_SW_WAR
	.align		4
.L_3357:
        /*0100*/ 	.byte	0x04, 0x36
        /*0102*/ 	.short	(.L_3359 - .L_3358)
.L_3358:
        /*0104*/ 	.word	0x00000008
.L_3359:


//--------------------- .nv.info._ZN10layer_norm13ln_bwd_kernelINS_13Kernel_traitsI6__halfS2_fS2_fjLj1536ELj1ELj1ELj4ELj8ENS_18Kernel_traits_baseILj1536ES2_S2_fS2_fjLj128EEEEELb0ELb0ELb0ELb0EEEvNS_9BwdParamsE --------------------------
	.section	.nv.info._ZN10layer_norm13ln_bwd_kernelINS_13Kernel_traitsI6__halfS2_fS2_fjLj1536ELj1ELj1ELj4ELj8ENS_18Kernel_traits_baseILj1536ES2_S2_fS2_fjLj128EEEEELb0ELb0ELb0ELb0EEEvNS_9BwdParamsE,"",@"SHT_CUDA_INFO"
	.sectionflags	@""
	.align	4


	//----- nvinfo : EIATTR_CUDA_API_VERSION
	.align		4
        /*0000*/ 	.byte	0x04, 0x37
        /*0002*/ 	.short	(.L_3361 - .L_3360)
.L_3360:
        /*0004*/ 	.word	0x00000082


	//----- nvinfo : EIATTR_KPARAM_INFO
	.align		4
.L_3361:
        /*0008*/ 	.byte	0x04, 0x17
        /*000a*/ 	.short	(.L_3363 - .L_3362)
.L_3362:
        /*000c*/ 	.word	0x00000000
        /*0010*/ 	.short	0x0000
        /*0012*/ 	.short	0x0000
        /*0014*/ 	.byte	0x00, 0xf0, 0xa1, 0x04


	//----- nvinfo : EIATTR_SPARSE_MMA_MASK
	.align		4
.L_3363:
        /*0018*/ 	.byte	0x03, 0x50
        /*001a*/ 	.short	0x0000


	//----- nvinfo : EIATTR_MAXREG_COUNT
	.align		4
        /*001c*/ 	.byte	0x03, 0x1b
        /*001e*/ 	.short	0x00ff


	//----- nvinfo : EIATTR_NUM_BARRIERS
	.align		4
        /*0020*/ 	.byte	0x02, 0x4c
        /*0022*/ 	.byte	0x01
	.zero		1


	//----- nvinfo : EIATTR_MERCURY_ISA_VERSION
	.align		4
        /*0024*/ 	.byte	0x03, 0x5f
        /*0026*/ 	.short	0x0101


	//----- nvinfo : EIATTR_COOP_GROUP_MASK_REGIDS
	.align		4
        /*0028*/ 	.byte	0x04, 0x29
        /*002a*/ 	.short	(.L_3365 - .L_3364)


	//   ....[0]....
.L_3364:
        /*002c*/ 	.word	0xffffffff


	//   ....[1]....
        /*0030*/ 	.word	0xffffffff


	//   ....[2]....
        /*0034*/ 	.word	0xffffffff


	//   ....[3]....
        /*0038*/ 	.word	0xffffffff


	//   ....[4]....
        /*003c*/ 	.word	0xffffffff


	//   ....[5]....
        /*0040*/ 	.word	0xffffffff


	//   ....[6]....
        /*0044*/ 	.word	0xffffffff


	//   ....[7]....
        /*0048*/ 	.word	0xffffffff


	//   ....[8]....
        /*004c*/ 	.word	0xffffffff


	//   ....[9]....
        /*0050*/ 	.word	0xffffffff


	//   ....[10]....
        /*0054*/ 	.word	0x05000059


	//   ....[11]....
        /*0058*/ 	.word	0x05000059


	//   ....[12]....
        /*005c*/ 	.word	0x05000059


	//   ....[13]....
        /*0060*/ 	.word	0x05000059


	//   ....[14]....
        /*0064*/ 	.word	0x05000059


	//   ....[15]....
        /*0068*/ 	.word	0x05000059


	//   ....[16]....
        /*006c*/ 	.word	0x05000059


	//   ....[17]....
        /*0070*/ 	.word	0x05000059


	//   ....[18]....
        /*0074*/ 	.word	0x05000059


	//   ....[19]....
        /*0078*/ 	.word	0x05000059


	//----- nvinfo : EIATTR_COOP_GROUP_INSTR_OFFSETS
	.align		4
.L_3365:
        /*007c*/ 	.byte	0x04, 0x28
        /*007e*/ 	.short	(.L_3367 - .L_3366)


	//   ....[0]....
.L_3366:
        /*0080*/ 	.word	0x00001050


	//   ....[1]....
        /*0084*/ 	.word	0x00001070


	//   ....[2]....
        /*0088*/ 	.word	0x00001090


	//   ....[3]....
        /*008c*/ 	.word	0x000010b0


	//   ....[4]....
        /*0090*/ 	.word	0x000010d0


	//   ....[5]....
        /*0094*/ 	.word	0x000010f0


	//   ....[6]....
        /*0098*/ 	.word	0x00001110


	//   ....[7]....
        /*009c*/ 	.word	0x00001130


	//   ....[8]....
        /*00a0*/ 	.word	0x00001150


	//   ....[9]....
        /*00a4*/ 	.word	0x00001160


	//   ....[10]....
        /*00a8*/ 	.word	0x00001de0


	//   ....[11]....
        /*00ac*/ 	.word	0x00001e50


	//   ....[12]....
        /*00b0*/ 	.word	0x00001ec0


	//   ....[13]....
        /*00b4*/ 	.word	0x00001f30


	//   ....[14]....
        /*00b8*/ 	.word	0x00001fa0


	//   ....[15]....
        /*00bc*/ 	.word	0x00002010


	//   ....[16]....
        /*00c0*/ 	.word	0x00002080


	//   ....[17]....
        /*00c4*/ 	.word	0x000020f0


	//   ....[18]....
        /*00c8*/ 	.word	0x00002160


	//   ....[19]....
        /*00cc*/ 	.word	0x000021c0


	//----- nvinfo : EIATTR_EXIT_INSTR_OFFSETS
	.align		4
.L_3367:
        /*00d0*/ 	.byte	0x04, 0x1c
        /*00d2*/ 	.short	(.L_3369 - .L_3368)


	//   ....[0]....
.L_3368:
        /*00d4*/ 	.word	0x00001d00


	//   ....[1]....
        /*00d8*/ 	.word	0x00001d80


	//----- nvinfo : EIATTR_MAX_THREADS
	.align		4
.L_3369:
        /*00dc*/ 	.byte	0x04, 0x05
        /*00de*/ 	.short	(.L_3371 - .L_3370)
.L_3370:
        /*00e0*/ 	.word	0x00000080
        /*00e4*/ 	.word	0x00000001
        /*00e8*/ 	.word	0x00000001


	//----- nvinfo : EIATTR_CRS_STACK_SIZE
	.align		4
.L_3371:
        /*00ec*/ 	.byte	0x04, 0x1e
        /*00ee*/ 	.short	(.L_3373 - .L_3372)
.L_3372:
        /*00f0*/ 	.word	0x00000000


	//----- nvinfo : EIATTR_CBANK_PARAM_SIZE
	.align		4
.L_3373:
        /*00f4*/ 	.byte	0x03, 0x19
        /*00f6*/ 	.short	0x0128


	//----- nvinfo : EIATTR_PARAM_CBANK
	.align		4
        /*00f8*/ 	.byte	0x04, 0x0a
        /*00fa*/ 	.short	(.L_3375 - .L_3374)
	.align		4
.L_3374:
        /*00fc*/ 	.word	index@(.nv.constant0._ZN10layer_norm13ln_bwd_kernelINS_13Kernel_traitsI6__halfS2_fS2_fjLj1536ELj1ELj1ELj4ELj8ENS_18Kernel_traits_baseILj1536ES2_S2_fS2_fjLj128EEEEELb0ELb0ELb0ELb0EEEvNS_9BwdParamsE)
        /*0100*/ 	.short	0x0210
        /*0102*/ 	.short	0x0128


	//----- nvinfo : EIATTR_SW_WAR
	.align		4
.L_3375:
        /*0104*/ 	.byte	0x04, 0x36
        /*0106*/ 	.short	(.L_3377 - .L_3376)
.L_3376:
        /*0108*/ 	.word	0x00000008
.L_3377:


//--------------------- .nv.info._ZN10layer_norm13ln_bwd_kernelINS_13Kernel_traitsI6__halfS2_fS2_fjLj1536ELj1ELj1ELj4ELj8ENS_18Kernel_traits_baseILj1536ES2_S2_fS2_fjLj128EEEEELb0ELb0ELb0ELb1EEEvNS_9BwdParamsE --------------------------
	.section	.nv.info._ZN10layer_norm13ln_bwd_kernelINS_13Kernel_traitsI6__halfS2_fS2_fjLj1536ELj1ELj1ELj4ELj8ENS_18Kernel_traits_baseILj1536ES2_S2_fS2_fjLj128EEEEELb0ELb0ELb0ELb1EEEvNS_9BwdParamsE,"",@"SHT_CUDA_INFO"
	.sectionflags	@""
	.align	4


	//----- nvinfo : EIATTR_CUDA_API_VERSION
	.align		4
        /*0000*/ 	.byte	0x04, 0x37
        /*0002*/ 	.short	(.L_3379 - .L_3378)
.L_3378:
        /*0004*/ 	.word	0x00000082


	//----- nvinfo : EIATTR_KPARAM_INFO
	.align		4
.L_3379:
        /*0008*/ 	.byte	0x04, 0x17
        /*000a*/ 	.short	(.L_3381 - .L_3380)
.L_3380:
        /*000c*/ 	.word	0x00000000
        /*0010*/ 	.short	0x0000
        /*0012*/ 	.short	0x0000
        /*0014*/ 	.byte	0x00, 0xf0, 0xa1, 0x04


	//----- nvinfo : EIATTR_SPARSE_MMA_MASK
	.align		4
.L_3381:
        /*0018*/ 	.byte	0x03, 0x50
        /*001a*/ 	.short	0x0000


	//----- nvinfo : EIATTR_MAXREG_COUNT
	.align		4
        /*001c*/ 	.byte	0x03, 0x1b
        /*001e*/ 	.short	0x00ff


	//----- nvinfo : EIATTR_NUM_BARRIERS
	.align		4
        /*0020*/ 	.byte	0x02, 0x4c
        /*0022*/ 	.byte	0x01
	.zero		1


	//----- nvinfo : EIATTR_MERCURY_ISA_VERSION
	.align		4
        /*0024*/ 	.byte	0x03, 0x5f
        /*0026*/ 	.short	0x0101


	//----- nvinfo : EIATTR_COOP_GROUP_MASK_REGIDS
	.align		4
        /*0028*/ 	.byte	0x04, 0x29
        /*002a*/ 	.short	(.L_3383 - .L_3382)


	//   ....[0]....
.L_3382:
        /*002c*/ 	.word	0xffffffff


	//   ....[1]....
        /*0030*/ 	.word	0xffffffff


	//   ....[2]....
        /*0034*/ 	.word	0xffffffff


	//   ....[3]....
        /*0038*/ 	.word	0xffffffff


	//   ....[4]....
        /*003c*/ 	.word	0xffffffff


	//   ....[5]....
        /*0040*/ 	.word	0xffffffff


	//   ....[6]....
        /*0044*/ 	.word	0xffffffff


	//   ....[7]....
        /*0048*/ 	.word	0xffffffff


	//   ....[8]....
        /*004c*/ 	.word	0xffffffff


	//   ....[9]....
        /*0050*/ 	.word	0xffffffff


	//   ....[10]....
        /*0054*/ 	.word	0x05000056


	//   ....[11]....
        /*0058*/ 	.word	0x05000056


	//   ....[12]....
        /*005c*/ 	.word	0x05000056


	//   ....[13]....
        /*0060*/ 	.word	0x05000056


	//   ....[14]....
        /*0064*/ 	.word	0x05000056


	//   ....[15]....
        /*0068*/ 	.word	0x05000056


	//   ....[16]....
        /*006c*/ 	.word	0x05000056


	//   ....[17]....
        /*0070*/ 	.word	0x05000056


	//   ....[18]....
        /*0074*/ 	.word	0x05000056


	//   ....[19]....
        /*0078*/ 	.word	0x05000056


	//----- nvinfo : EIATTR_COOP_GROUP_INSTR_OFFSETS
	.align		4
.L_3383:
        /*007c*/ 	.byte	0x04, 0x28
        /*007e*/ 	.short	(.L_3385 - .L_3384)


	//   ....[0]....
.L_3384:
        /*0080*/ 	.word	0x00000ef0


	//   ....[1]....
        /*0084*/ 	.word	0x00000f10


	//   ....[2]....
        /*0088*/ 	.word	0x00000f30


	//   ....[3]....
        /*008c*/ 	.word	0x00000f50


	//   ....[4]....
        /*0090*/ 	.word	0x00000f70


	//   ....[5]....
        /*0094*/ 	.word	0x00000f90


	//   ....[6]....
        /*0098*/ 	.word	0x00000fb0


	//   ....[7]....
        /*009c*/ 	.word	0x00000fd0


	//   ....[8]....
        /*00a0*/ 	.word	0x00000ff0


	//   ....[9]....
        /*00a4*/ 	.word	0x00001000


	//   ....[10]....
        /*00a8*/ 	.word	0x00001c20


	//   ....[11]....
        /*00ac*/ 	.word	0x00001c90


	//   ....[12]....
        /*00b0*/ 	.word	0x00001d10


	//   ....[13]....
        /*00b4*/ 	.word	0x00001d80


	//   ....[14]....
        /*00b8*/ 	.word	0x00001e00


	//   ....[15]....
        /*00bc*/ 	.word	0x00001e70


	//   ....[16]....
        /*00c0*/ 	.word	0x00001ef0


	//   ....[17]....
        /*00c4*/ 	.word	0x00001f60


	//   ....[18]....
        /*00c8*/ 	.word	0x00001fe0


	//   ....[19]....
        /*00cc*/ 	.word	0x00002040


	//----- nvinfo : EIATTR_EXIT_INSTR_OFFSETS
	.align		4
.L_3385:
        /*00d0*/ 	.byte	0x04, 0x1c
        /*00d2*/ 	.short	(.L_3387 - .L_3386)


	//   ....[0]....
.L_3386:
        /*00d4*/ 	.word	0x00001bd0


	//----- nvinfo : EIATTR_MAX_THREADS
	.align		4
.L_3387:
        /*00d8*/ 	.byte	0x04, 0x05
        /*00da*/ 	.short	(.L_3389 - .L_3388)
.L_3388:
        /*00dc*/ 	.word	0x00000080
        /*00e0*/ 	.word	0x00000001
        /*00e4*/ 	.word	0x00000001


	//----- nvinfo : EIATTR_CRS_STACK_SIZE
	.align		4
.L_3389:
        /*00e8*/ 	.byte	0x04, 0x1e
        /*00ea*/ 	.short	(.L_3391 - .L_3390)
.L_3390:
        /*00ec*/ 	.word	0x00000000


	//----- nvinfo : EIATTR_CBANK_PARAM_SIZE
	.align		4
.L_3391:
        /*00f0*/ 	.byte	0x03, 0x19
        /*00f2*/ 	.short	0x0128


	//----- nvinfo : EIATTR_PARAM_CBANK
	.align		4
        /*00f4*/ 	.byte	0x04, 0x0a
        /*00f6*/ 	.short	(.L_3393 - .L_3392)
	.align		4
.L_3392:
        /*00f8*/ 	.word	index@(.nv.constant0._ZN10layer_norm13ln_bwd_kernelINS_13Kernel_traitsI6__halfS2_fS2_fjLj1536ELj1ELj1ELj4ELj8ENS_18Kernel_traits_baseILj1536ES2_S2_fS2_fjLj128EEEEELb0ELb0ELb0ELb1EEEvNS_9BwdParamsE)
        /*00fc*/ 	.short	0x0210
        /*00fe*/ 	.short	0x0128


	//----- nvinfo : EIATTR_SW_WAR
	.align		4
.L_3393:
        /*0100*/ 	.byte	0x04, 0x36
        /*0102*/ 	.short	(.L_3395 - .L_3394)
.L_3394:
        /*0104*/ 	.word	0x00000008
.L_3395:


//--------------------- .nv.info._ZN10layer_norm13ln_bwd_kernelINS_13Kernel_traitsI6__halfS2_fS2_fjLj1536ELj1ELj1ELj4ELj8ENS_18Kernel_traits_baseILj1536ES2_S2_fS2_fjLj128EEEEELb0ELb0ELb1ELb0EEEvNS_9BwdParamsE --------------------------
	.section	.nv.info._ZN10layer_norm13ln_bwd_kernelINS_13Kernel_traitsI6__halfS2_fS2_fjLj1536ELj1ELj1ELj4ELj8ENS_18Kernel_traits_baseILj1536ES2_S2_fS2_fjLj128EEEEELb0ELb0ELb1ELb0EEEvNS_9BwdParamsE,"",@"SHT_CUDA_INFO"
	.sectionflags	@""
	.align	4


	//----- nvinfo : EIATTR_CUDA_API_VERSION
	.align		4
        /*0000*/ 	.byte	0x04, 0x37
        /*0002*/ 	.short	(.L_3397 - .L_3396)
.L_3396:
        /*0004*/ 	.word	0x00000082


	//----- nvinfo : EIATTR_KPARAM_INFO
	.align		4
.L_3397:
        /*0008*/ 	.byte	0x04, 0x17
        /*000a*/ 	.short	(.L_3399 - .L_3398)
.L_3398:
        /*000c*/ 	.word	0x00000000
        /*0010*/ 	.short	0x0000
        /*0012*/ 	.short	0x0000
        /*0014*/ 	.byte	0x00, 0xf0, 0xa1, 0x04


	//----- nvinfo : EIATTR_SPARSE_MMA_MASK
	.align		4
.L_3399:
        /*0018*/ 	.byte	0x03, 0x50
        /*001a*/ 	.short	0x0000


	//----- nvinfo : EIATTR_MAXREG_COUNT
	.align		4
        /*001c*/ 	.byte	0x03, 0x1b
        /*001e*/ 	.short	0x00ff


	//----- nvinfo : EIATTR_NUM_BARRIERS
	.align		4
        /*0020*/ 	.byte	0x02, 0x4c
        /*0022*/ 	.byte	0x01
	.zero		1


	//----- nvinfo : EIATTR_MERCURY_ISA_VERSION
	.align		4
        /*0024*/ 	.byte	0x03, 0x5f
        /*0026*/ 	.short	0x0101


	//----- nvinfo : EIATTR_COOP_GROUP_MASK_REGIDS
	.align		4
        /*0028*/ 	.byte	0x04, 0x29
        /*002a*/ 	.short	(.L_3401 - .L_3400)


	//   ....[0]....
.L_3400:
        /*002c*/ 	.word	0xffffffff


	//   ....[1]....
        /*0030*/ 	.word	0xffffffff


	//   ....[2]....
        /*0034*/ 	.word	0xffffffff


	//   ....[3]....
        /*0038*/ 	.word	0xffffffff


	//   ....[4]....
        /*003c*/ 	.word	0xffffffff


	//   ....[5]....
        /*0040*/ 	.word	0xffffffff


	//   ....[6]....
        /*0044*/ 	.word	0xffffffff


	//   ....[7]....
        /*0048*/ 	.word	0xffffffff


	//   ....[8]....
        /*004c*/ 	.word	0xffffffff


	//   ....[9]....
        /*0050*/ 	.word	0xffffffff


	//   ....[10]....
        /*0054*/ 	.word	0x05000067


	//   ....[11]....
        /*0058*/ 	.word	0x05000067


	//   ....[12]....
        /*005c*/ 	.word	0x05000067


	//   ....[13]....
        /*0060*/ 	.word	0x05000067


	//   ....[14]....
        /*0064*/ 	.word	0x05000067


	//   ....[15]....
        /*0068*/ 	.word	0x05000067


	//   ....[16]....
        /*006c*/ 	.word	0x05000067


	//   ....[17]....
        /*0070*/ 	.word	0x05000067


	//   ....[18]....
        /*0074*/ 	.word	0x05000067


	//   ....[19]....
        /*0078*/ 	.word	0x05000067


	//----- nvinfo : EIATTR_COOP_GROUP_INSTR_OFFSETS
	.align		4
.L_3401:
        /*007c*/ 	.byte	0x04, 0x28
        /*007e*/ 	.short	(.L_3403 - .L_3402)


	//   ....[0]....
.L_3402:
        /*0080*/ 	.word	0x00001260


	//   ....[1]....
        /*0084*/ 	.word	0x00001270


	//   ....[2]....
        /*0088*/ 	.word	0x000012a0


	//   ....[3]....
        /*008c*/ 	.word	0x000012b0


	//   ....[4]....
        /*0090*/ 	.word	0x000012e0


	//   ....[5]....
        /*0094*/ 	.word	0x000012f0


	//   ....[6]....
        /*0098*/ 	.word	0x00001320


	//   ....[7]....
        /*009c*/ 	.word	0x00001330


	//   ....[8]....
        /*00a0*/ 	.word	0x00001360


	//   ....[9]....
        /*00a4*/ 	.word	0x00001370


	//   ....[10]....
        /*00a8*/ 	.word	0x000029a0


	//   ....[11]....
        /*00ac*/ 	.word	0x000029f0


	//   ....[12]....
        /*00b0*/ 	.word	0x00002a60


	//   ....[13]....
        /*00b4*/ 	.word	0x00002ac0


	//   ....[14]....
        /*00b8*/ 	.word	0x00002b30


	//   ....[15]....
        /*00bc*/ 	.word	0x00002b90


	//   ....[16]....
        /*00c0*/ 	.word	0x00002c00


	//   ....[17]....
        /*00c4*/ 	.word	0x00002c60


	//   ....[18]....
        /*00c8*/ 	.word	0x00002cd0


	//   ....[19]....
        /*00cc*/ 	.word	0x00002d30


	//----- nvinfo : EIATTR_EXIT_INSTR_OFFSETS
	.align		4
.L_3403:
        /*00d0*/ 	.byte	0x04, 0x1c
        /*00d2*/ 	.short	(.L_3405 - .L_3404)


	//   ....[0]....
.L_3404:
        /*00d4*/ 	.word	0x000028c0


	//   ....[1]....
        /*00d8*/ 	.word	0x00002940


	//----- nvinfo : EIATTR_MAX_THREADS
	.align		4
.L_3405:
        /*00dc*/ 	.byte	0x04, 0x05
        /*00de*/ 	.short	(.L_3407 - .L_3406)
.L_3406:
        /*00e0*/ 	.word	0x00000080
        /*00e4*/ 	.word	0x00000001
        /*00e8*/ 	.word	0x00000001


	//----- nvinfo : EIATTR_CRS_STACK_SIZE
	.align		4
.L_3407:
        /*00ec*/ 	.byte	0x04, 0x1e
        /*00ee*/ 	.short	(.L_3409 - .L_3408)
.L_3408:
        /*00f0*/ 	.word	0x00000000


	//----- nvinfo : EIATTR_CBANK_PARAM_SIZE
	.align		4
.L_3409:
        /*00f4*/ 	.byte	0x03, 0x19
        /*00f6*/ 	.short	0x0128


	//----- nvinfo : EIATTR_PARAM_CBANK
	.align		4
        /*00f8*/ 	.byte	0x04, 0x0a
        /*00fa*/ 	.short	(.L_3411 - .L_3410)
	.align		4
.L_3410:
        /*00fc*/ 	.word	index@(.nv.constant0._ZN10layer_norm13ln_bwd_kernelINS_13Kernel_traitsI6__halfS2_fS2_fjLj1536ELj1ELj1ELj4ELj8ENS_18Kernel_traits_baseILj1536ES2_S2_fS2_fjLj128EEEEELb0ELb0ELb1ELb0EEEvNS_9BwdParamsE)
        /*0100*/ 	.short	0x0210
        /*0102*/ 	.short	0x0128


	//----- nvinfo : EIATTR_SW_WAR
	.align		4
.L_3411:
        /*0104*/ 	.byte	0x04, 0x36
        /*0106*/ 	.short	(.L_3413 - .L_3412)
.L_3412:
        /*0108*/ 	.word	0x00000008
.L_3413:


//--------------------- .nv.info._ZN10layer_norm13ln_bwd_kernelINS_13Kernel_traitsI6__halfS2_fS2_fjLj1536ELj1ELj1ELj4ELj8ENS_18Kernel_traits_baseILj1536ES2_S2_fS2_fjLj128EEEEELb0ELb0ELb1ELb1EEEvNS_9BwdParamsE --------------------------
	.section	.nv.info._ZN10layer_norm13ln_bwd_kernelINS_13Kernel_traitsI6__halfS2_fS2_fjLj1536ELj1ELj1ELj4ELj8ENS_18Kernel_traits_baseILj1536ES2_S2_fS2_fjLj128EEEEELb0ELb0ELb1ELb1EEEvNS_9BwdParamsE,"",@"SHT_CUDA_INFO"
	.sectionflags	@""
	.align	4


	//----- nvinfo : EIATTR_CUDA_API_VERSION
	.align		4
        /*0000*/ 	.byte	0x04, 0x37
        /*0002*/ 	.short	(.L_3415 - .L_3414)
.L_3414:
        /*0004*/ 	.word	0x00000082


	//----- nvinfo : EIATTR_KPARAM_INFO
	.align		4
.L_3415:
        /*0008*/ 	.byte	0x04, 0x17
        /*000a*/ 	.short	(.L_3417 - .L_3416)
.L_3416:
        /*000c*/ 	.word	0x00000000
        /*0010*/ 	.short	0x0000
        /*0012*/ 	.short	0x0000
        /*0014*/ 	.byte	0x00, 0xf0, 0xa1, 0x04


	//----- nvinfo : EIATTR_SPARSE_MMA_MASK
	.align		4
.L_3417:
        /*0018*/ 	.byte	0x03, 0x50
        /*001a*/ 	.short	0x0000


	//----- nvinfo : EIATTR_MAXREG_COUNT
	.align		4
        /*001c*/ 	.byte	0x03, 0x1b
        /*001e*/ 	.short	0x00ff


	//----- nvinfo : EIATTR_NUM_BARRIERS
	.align		4
        /*0020*/ 	.byte	0x02, 0x4c
        /*0022*/ 	.byte	0x01
	.zero		1


	//----- nvinfo : EIATTR_MERCURY_ISA_VERSION
	.align		4
        /*0024*/ 	.byte	0x03, 0x5f
        /*0026*/ 	.short	0x0101


	//----- nvinfo : EIATTR_COOP_GROUP_MASK_REGIDS
	.align		4
        /*0028*/ 	.byte	0x04, 0x29
        /*002a*/ 	.short	(.L_3419 - .L_3418)


	//   ....[0]....
.L_3418:
        /*002c*/ 	.word	0xffffffff


	//   ....[1]....
        /*0030*/ 	.word	0xffffffff


	//   ....[2]....
        /*0034*/ 	.word	0xffffffff


	//   ....[3]....
        /*0038*/ 	.word	0xffffffff


	//   ....[4]....
        /*003c*/ 	.word	0xffffffff


	//   ....[5]....
        /*0040*/ 	.word	0xffffffff


	//   ....[6]....
        /*0044*/ 	.word	0xffffffff


	//   ....[7]....
        /*0048*/ 	.word	0xffffffff


	//   ....[8]....
        /*004c*/ 	.word	0xffffffff


	//   ....[9]....
        /*0050*/ 	.word	0xffffffff


	//   ....[10]....
        /*0054*/ 	.word	0x05000056


	//   ....[11]....
        /*0058*/ 	.word	0x05000056


	//   ....[12]....
        /*005c*/ 	.word	0x05000056


	//   ....[13]....
        /*0060*/ 	.word	0x05000056


	//   ....[14]....
        /*0064*/ 	.word	0x05000056


	//   ....[15]....
        /*0068*/ 	.word	0x05000056


	//   ....[16]....
        /*006c*/ 	.word	0x05000056


	//   ....[17]....
        /*0070*/ 	.word	0x05000056


	//   ....[18]....
        /*0074*/ 	.word	0x05000056


	//   ....[19]....
        /*0078*/ 	.word	0x05000056


	//----- nvinfo : EIATTR_COOP_GROUP_INSTR_OFFSETS
	.align		4
.L_3419:
        /*007c*/ 	.byte	0x04, 0x28
        /*007e*/ 	.short	(.L_3421 - .L_3420)


	//   ....[0]....
.L_3420:
        /*0080*/ 	.word	0x00000fc0


	//   ....[1]....
        /*0084*/ 	.word	0x00000fd0


	//   ....[2]....
        /*0088*/ 	.word	0x00001000


	//   ....[3]....
        /*008c*/ 	.word	0x00001010


	//   ....[4]....
        /*0090*/ 	.word	0x00001040


	//   ....[5]....
        /*0094*/ 	.word	0x00001050


	//   ....[6]....
        /*0098*/ 	.word	0x00001080


	//   ....[7]....
        /*009c*/ 	.word	0x00001090


	//   ....[8]....
        /*00a0*/ 	.word	0x000010c0


	//   ....[9]....
        /*00a4*/ 	.word	0x000010d0


	//   ....[10]....
        /*00a8*/ 	.word	0x00002460


	//   ....[11]....
        /*00ac*/ 	.word	0x000024b0


	//   ....[12]....
        /*00b0*/ 	.word	0x00002520


	//   ....[13]....
        /*00b4*/ 	.word	0x00002580


	//   ....[14]....
        /*00b8*/ 	.word	0x000025f0


	//   ....[15]....
        /*00bc*/ 	.word	0x00002650


	//   ....[16]....
        /*00c0*/ 	.word	0x000026c0


	//   ....[17]....
        /*00c4*/ 	.word	0x00002720


	//   ....[18]....
        /*00c8*/ 	.word	0x00002790


	//   ....[19]....
        /*00cc*/ 	.word	0x000027f0


	//----- nvinfo : EIATTR_EXIT_INSTR_OFFSETS
	.align		4
.L_3421:
        /*00d0*/ 	.byte	0x04, 0x1c
        /*00d2*/ 	.short	(.L_3423 - .L_3422)


	//   ....[0]....
.L_3422:
        /*00d4*/ 	.word	0x00002400


	//----- nvinfo : EIATTR_MAX_THREADS
	.align		4
.L_3423:
        /*00d8*/ 	.byte	0x04, 0x05
        /*00da*/ 	.short	(.L_3425 - .L_3424)
.L_3424:
        /*00dc*/ 	.word	0x00000080
        /*00e0*/ 	.word	0x00000001
        /*00e4*/ 	.word	0x00000001


	//----- nvinfo : EIATTR_CRS_STACK_SIZE
	.align		4
.L_3425:
        /*00e8*/ 	.byte	0x04, 0x1e
        /*00ea*/ 	.short	(.L_3427 - .L_3426)
.L_3426:
        /*00ec*/ 	.word	0x00000000


	//----- nvinfo : EIATTR_CBANK_PARAM_SIZE
	.align		4
.L_3427:
        /*00f0*/ 	.byte	0x03, 0x19
        /*00f2*/ 	.short	0x0128


	//----- nvinfo : EIATTR_PARAM_CBANK
	.align		4
        /*00f4*/ 	.byte	0x04, 0x0a
        /*00f6*/ 	.short	(.L_3429 - .L_3428)
	.align		4
.L_3428:
        /*00f8*/ 	.word	index@(.nv.constant0._ZN10layer_norm13ln_bwd_kernelINS_13Kernel_traitsI6__halfS2_fS2_fjLj1536ELj1ELj1ELj4ELj8ENS_18Kernel_traits_baseILj1536ES2_S2_fS2_fjLj128EEEEELb0ELb0ELb1ELb1EEEvNS_9BwdParamsE)
        /*00fc*/ 	.short	0x0210
        /*00fe*/ 	.short	0x0128


	//----- nvinfo : EIATTR_SW_WAR
	.align		4
.L_3429:
        /*0100*/ 	.byte	0x04, 0x36
        /*0102*/ 	.short	(.L_3431 - .L_3430)
.L_3430:
        /*0104*/ 	.word	0x00000008
.L_3431:


//--------------------- .nv.info._ZN10layer_norm13ln_bwd_kernelINS_13Kernel_traitsI6__halfS2_fS2_fjLj1536ELj1ELj1ELj4ELj8ENS_18Kernel_traits_baseILj1536ES2_S2_fS2_fjLj128EEEEELb0ELb1ELb0ELb0EEEvNS_9BwdParamsE --------------------------
	.section	.nv.info._ZN10layer_norm13ln_bwd_kernelINS_13Kernel_traitsI6__halfS2_fS2_fjLj1536ELj1ELj1ELj4ELj8ENS_18Kernel_traits_baseILj1536ES2_S2_fS2_fjLj128EEEEELb0ELb1ELb0ELb0EEEvNS_9BwdParamsE,"",@"SHT_CUDA_INFO"
	.sectionflags	@""
	.align	4


	//----- nvinfo : EIATTR_CUDA_API_VERSION
	.align		4
        /*0000*/ 	.byte	0x04, 0x37
        /*0002*/ 	.short	(.L_3433 - .L_3432)
.L_3432:
        /*0004*/ 	.word	0x00000082


	//----- nvinfo : EIATTR_KPARAM_INFO
	.align		4
.L_3433:
        /*0008*/ 	.byte	0x04, 0x17
        /*000a*/ 	.short	(.L_3435 - .L_3434)
.L_3434:
        /*000c*/ 	.word	0x00000000
        /*0010*/ 	.short	0x0000
        /*0012*/ 	.short	0x0000
        /*0014*/ 	.byte	0x00, 0xf0, 0xa1, 0x04


	//----- nvinfo : EIATTR_SPARSE_MMA_MASK
	.align		4
.L_3435:
        /*0018*/ 	.byte	0x03, 0x50
        /*001a*/ 	.short	0x0000


	//----- nvinfo : EIATTR_MAXREG_COUNT
	.align		4
        /*001c*/ 	.byte	0x03, 0x1b
        /*001e*/ 	.short	0x00ff


	//----- nvinfo : EIATTR_NUM_BARRIERS
	.align		4
        /*0020*/ 	.byte	0x02, 0x4c
        /*0022*/ 	.byte	0x01
	.zero		1


	//----- nvinfo : EIATTR_MERCURY_ISA_VERSION
	.align		4
        /*0024*/ 	.byte	0x03, 0x5f
        /*0026*/ 	.short	0x0101


	//----- nvinfo : EIATTR_COOP_GROUP_MASK_REGIDS
	.align		4
        /*0028*/ 	.byte	0x04, 0x29
        /*002a*/ 	.short	(.L_3437 - .L_3436)


	//   ....[0]....
.L_3436:
        /*002c*/ 	.word	0xffffffff


	//   ....[1]....
        /*0030*/ 	.word	0xffffffff


	//   ....[2]....
        /*0034*/ 	.word	0xffffffff


	//   ....[3]....
        /*0038*/ 	.word	0xffffffff


	//   ....[4]....
        /*003c*/ 	.word	0xffffffff


	//   ....[5]....
        /*0040*/ 	.word	0xffffffff


	//   ....[6]....
        /*0044*/ 	.word	0xffffffff


	//   ....[7]....
        /*0048*/ 	.word	0xffffffff


	//   ....[8]....
        /*004c*/ 	.word	0xffffffff


	//   ....[9]....
        /*0050*/ 	.word	0xffffffff


	//   ....[10]....
        /*0054*/ 	.word	0x05000077


	//   ....[11]....
        /*0058*/ 	.word	0x05000077


	//   ....[12]....
        /*005c*/ 	.word	0x05000077


	//   ....[13]....
        /*0060*/ 	.word	0x05000077


	//   ....[14]....
        /*0064*/ 	.word	0x05000077


	//   ....[15]....
        /*0068*/ 	.word	0x05000077


	//   ....[16]....
        /*006c*/ 	.word	0x05000077


	//   ....[17]....
        /*0070*/ 	.word	0x05000077


	//   ....[18]....
        /*0074*/ 	.word	0x05000077


	//   ....[19]....
        /*0078*/ 	.word	0x05000077


	//----- nvinfo : EIATTR_COOP_GROUP_INSTR_OFFSETS
	.align		4
.L_3437:
        /*007c*/ 	.byte	0x04, 0x28
        /*007e*/ 	.short	(.L_3439 - .L_3438)


	//   ....[0]....
.L_3438:
        /*0080*/ 	.word	0x00001280


	//   ....[1]....
        /*0084*/ 	.word	0x00001290


	//   ....[2]....
        /*0088*/ 	.word	0x000012c0


	//   ....[3]....
        /*008c*/ 	.word	0x000012d0


	//   ....[4]....
        /*0090*/ 	.word	0x00001300


	//   ....[5]....
        /*0094*/ 	.word	0x00001310


	//   ....[6]....
        /*0098*/ 	.word	0x00001340


	//   ....[7]....
        /*009c*/ 	.word	0x00001350


	//   ....[8]....
        /*00a0*/ 	.word	0x00001380


	//   ....[9]....
        /*00a4*/ 	.word	0x00001390


	//   ....[10]....
        /*00a8*/ 	.word	0x000024f0


	//   ....[11]....
        /*00ac*/ 	.word	0x00002540


	//   ....[12]....
        /*00b0*/ 	.word	0x000025b0


	//   ....[13]....
        /*00b4*/ 	.word	0x00002610


	//   ....[14]....
        /*00b8*/ 	.word	0x00002680


	//   ....[15]....
        /*00bc*/ 	.word	0x000026e0


	//   ....[16]....
        /*00c0*/ 	.word	0x00002750


	//   ....[17]....
        /*00c4*/ 	.word	0x000027b0


	//   ....[18]....
        /*00c8*/ 	.word	0x00002820


	//   ....[19]....
        /*00cc*/ 	.word	0x00002880


	//----- nvinfo : EIATTR_EXIT_INSTR_OFFSETS
	.align		4
.L_3439:
        /*00d0*/ 	.byte	0x04, 0x1c
        /*00d2*/ 	.short	(.L_3441 - .L_3440)


	//   ....[0]....
.L_3440:
        /*00d4*/ 	.word	0x000023f0


	//   ....[1]....
        /*00d8*/ 	.word	0x00002490


	//----- nvinfo : EIATTR_MAX_THREADS
	.align		4
.L_3441:
        /*00dc*/ 	.byte	0x04, 0x05
        /*00de*/ 	.short	(.L_3443 - .L_3442)
.L_3442:
        /*00e0*/ 	.word	0x00000080
        /*00e4*/ 	.word	0x00000001
        /*00e8*/ 	.word	0x00000001


	//----- nvinfo : EIATTR_CRS_STACK_SIZE
	.align		4
.L_3443:
        /*00ec*/ 	.byte	0x04, 0x1e
        /*00ee*/ 	.short	(.L_3445 - .L_3444)
.L_3444:
        /*00f0*/ 	.word	0x00000000


	//----- nvinfo : EIATTR_CBANK_PARAM_SIZE
	.align		4
.L_3445:
        /*00f4*/ 	.byte	0x03, 0x19
        /*00f6*/ 	.short	0x0128


	//----- nvinfo : EIATTR_PARAM_CBANK
	.align		4
        /*00f8*/ 	.byte	0x04, 0x0a
        /*00fa*/ 	.short	(.L_3447 - .L_3446)
	.align		4
.L_3446:
        /*00fc*/ 	.word	index@(.nv.constant0._ZN10layer_norm13ln_bwd_kernelINS_13Kernel_traitsI6__halfS2_fS2_fjLj1536ELj1ELj1ELj4ELj8ENS_18Kernel_traits_baseILj1536ES2_S2_fS2_fjLj128EEEEELb0ELb1ELb0ELb0EEEvNS_9BwdParamsE)
        /*0100*/ 	.short	0x0210
        /*0102*/ 	.short	0x0128


	//----- nvinfo : EIATTR_SW_WAR
	.align		4
.L_3447:
        /*0104*/ 	.byte	0x04, 0x36
        /*0106*/ 	.short	(.L_3449 - .L_3448)
.L_3448:
        /*0108*/ 	.word	0x00000008
.L_3449:


//--------------------- .nv.info._ZN10layer_norm13ln_bwd_kernelINS_13Kernel_traitsI6__halfS2_fS2_fjLj1536ELj1ELj1ELj4ELj8ENS_18Kernel_traits_baseILj1536ES2_S2_fS2_fjLj128EEEEELb0ELb1ELb0ELb1EEEvNS_9BwdParamsE --------------------------
	.section	.nv.info._ZN10layer_norm13ln_bwd_kernelINS_13Kernel_traitsI6__halfS2_fS2_fjLj1536ELj1ELj1ELj4ELj8ENS_18Kernel_traits_baseILj1536ES2_S2_fS2_fjLj128EEEEELb0ELb1ELb0ELb1EEEvNS_9BwdParamsE,"",@"SHT_CUDA_INFO"
	.sectionflags	@""
	.align	4


	//----- nvinfo : EIATTR_CUDA_API_VERSION
	.align		4
        /*0000*/ 	.byte	0x04, 0x37
        /*0002*/ 	.short	(.L_3451 - .L_3450)
.L_3450:
        /*0004*/ 	.word	0x00000082


	//----- nvinfo : EIATTR_KPARAM_INFO
	.align		4
.L_3451:
        /*0008*/ 	.byte	0x04, 0x17
        /*000a*/ 	.short	(.L_3453 - .L_3452)
.L_3452:
        /*000c*/ 	.word	0x00000000
        /*0010*/ 	.short	0x0000
        /*0012*/ 	.short	0x0000
        /*0014*/ 	.byte	0x00, 0xf0, 0xa1, 0x04


	//----- nvinfo : EIATTR_SPARSE_MMA_MASK
	.align		4
.L_3453:
        /*0018*/ 	.byte	0x03, 0x50
        /*001a*/ 	.short	0x0000


	//----- nvinfo : EIATTR_MAXREG_COUNT
	.align		4
        /*001c*/ 	.byte	0x03, 0x1b
        /*001e*/ 	.short	0x00ff


	//----- nvinfo : EIATTR_NUM_BARRIERS
	.align		4
        /*0020*/ 	.byte	0x02, 0x4c
        /*0022*/ 	.byte	0x01
	.zero		1


	//----- nvinfo : EIATTR_MERCURY_ISA_VERSION
	.align		4
        /*0024*/ 	.byte	0x03, 0x5f
        /*0026*/ 	.short	0x0101


	//----- nvinfo : EIATTR_COOP_GROUP_MASK_REGIDS
	.align		4
        /*0028*/ 	.byte	0x04, 0x29
        /*002a*/ 	.short	(.L_3455 - .L_3454)


	//   ....[0]....
.L_3454:
        /*002c*/ 	.word	0xffffffff


	//   ....[1]....
        /*0030*/ 	.word	0xffffffff


	//   ....[2]....
        /*0034*/ 	.word	0xffffffff


	//   ....[3]....
        /*0038*/ 	.word	0xffffffff


	//   ....[4]....
        /*003c*/ 	.word	0xffffffff


	//   ....[5]....
        /*0040*/ 	.word	0xffffffff


	//   ....[6]....
        /*0044*/ 	.word	0xffffffff


	//   ....[7]....
        /*0048*/ 	.word	0xffffffff


	//   ....[8]....
        /*004c*/ 	.word	0xffffffff


	//   ....[9]....
        /*0050*/ 	.word	0xffffffff


	//   ....[10]....
        /*0054*/ 	.word	0x05000072


	//   ....[11]....
        /*0058*/ 	.word	0x05000072


	//   ....[12]....
        /*005c*/ 	.word	0x05000072


	//   ....[13]....
        /*0060*/ 	.word	0x05000072


	//   ....[14]....
        /*0064*/ 	.word	0x05000072


	//   ....[15]....
        /*0068*/ 	.word	0x05000072


	//   ....[16]....
        /*006c*/ 	.word	0x05000072


	//   ....[17]....
        /*0070*/ 	.word	0x05000072


	//   ....[18]....
        /*0074*/ 	.word	0x05000072


	//   ....[19]....
        /*0078*/ 	.word	0x05000072


	//----- nvinfo : EIATTR_COOP_GROUP_INSTR_OFFSETS
	.align		4
.L_3455:
        /*007c*/ 	.byte	0x04, 0x28
        /*007e*/ 	.short	(.L_3457 - .L_3456)


	//   ....[0]....
.L_3456:
        /*0080*/ 	.word	0x00001090


	//   ....[1]....
        /*0084*/ 	.word	0x000010a0


	//   ....[2]....
        /*0088*/ 	.word	0x000010d0


	//   ....[3]....
        /*008c*/ 	.word	0x000010e0


	//   ....[4]....
        /*0090*/ 	.word	0x00001110


	//   ....[5]....
        /*0094*/ 	.word	0x00001120


	//   ....[6]....
        /*0098*/ 	.word	0x00001150


	//   ....[7]....
        /*009c*/ 	.word	0x00001160


	//   ....[8]....
        /*00a0*/ 	.word	0x00001190


	//   ....[9]....
        /*00a4*/ 	.word	0x000011a0


	//   ....[10]....
        /*00a8*/ 	.word	0x00002220


	//   ....[11]....
        /*00ac*/ 	.word	0x00002270


	//   ....[12]....
        /*00b0*/ 	.word	0x000022e0


	//   ....[13]....
        /*00b4*/ 	.word	0x00002340


	//   ....[14]....
        /*00b8*/ 	.word	0x000023b0


	//   ....[15]....
        /*00bc*/ 	.word	0x00002410


	//   ....[16]....
        /*00c0*/ 	.word	0x00002480


	//   ....[17]....
        /*00c4*/ 	.word	0x000024e0


	//   ....[18]....
        /*00c8*/ 	.word	0x00002540


	//   ....[19]....
        /*00cc*/ 	.word	0x000025a0


	//----- nvinfo : EIATTR_EXIT_INSTR_OFFSETS
	.align		4
.L_3457:
        /*00d0*/ 	.byte	0x04, 0x1c
        /*00d2*/ 	.short	(.L_3459 - .L_3458)


	//   ....[0]....
.L_3458:
        /*00d4*/ 	.word	0x000021c0


	//----- nvinfo : EIATTR_MAX_THREADS
	.align		4
.L_3459:
        /*00d8*/ 	.byte	0x04, 0x05
        /*00da*/ 	.short	(.L_3461 - .L_3460)
.L_3460:
        /*00dc*/ 	.word	0x00000080
        /*00e0*/ 	.word	0x00000001
        /*00e4*/ 	.word	0x00000001


	//----- nvinfo : EIATTR_CRS_STACK_SIZE
	.align		4
.L_3461:
        /*00e8*/ 	.byte	0x04, 0x1e
        /*00ea*/ 	.short	(.L_3463 - .L_3462)
.L_3462:
        /*00ec*/ 	.word	0x00000000


	//----- nvinfo : EIATTR_CBANK_PARAM_SIZE
	.align		4
.L_3463:
        /*00f0*/ 	.byte	0x03, 0x19
        /*00f2*/ 	.short	0x0128


	//----- nvinfo : EIATTR_PARAM_CBANK
	.align		4
        /*00f4*/ 	.byte	0x04, 0x0a
        /*00f6*/ 	.short	(.L_3465 - .L_3464)
	.align		4
.L_3464:
        /*00f8*/ 	.word	index@(.nv.constant0._ZN10layer_norm13ln_bwd_kernelINS_13Kernel_traitsI6__halfS2_fS2_fjLj1536ELj1ELj1ELj4ELj8ENS_18Kernel_traits_baseILj1536ES2_S2_fS2_fjLj128EEEEELb0ELb1ELb0ELb1EEEvNS_9BwdParamsE)
        /*00fc*/ 	.short	0x0210
        /*00fe*/ 	.short	0x0128


	//----- nvinfo : EIATTR_SW_WAR
	.align		4
.L_3465:
        /*0100*/ 	.byte	0x04, 0x36
        /*0102*/ 	.short	(.L_3467 - .L_3466)
.L_3466:
        /*0104*/ 	.word	0x00000008
.L_3467:


//--------------------- .nv.info._ZN10layer_norm13ln_bwd_kernelINS_13Kernel_traitsI6__halfS2_fS2_fjLj1536ELj1ELj1ELj4ELj8ENS_18Kernel_traits_baseILj1536ES2_S2_fS2_fjLj128EEEEELb0ELb1ELb1ELb0EEEvNS_9BwdParamsE --------------------------
	.section	.nv.info._ZN10layer_norm13ln_bwd_kernelINS_13Kernel_traitsI6__halfS2_fS2_fjLj1536ELj1ELj1ELj4ELj8ENS_18Kernel_traits_baseILj1536ES2_S2_fS2_fjLj128EEEEELb0ELb1ELb1ELb0EEEvNS_9BwdParamsE,"",@"SHT_CUDA_INFO"
	.sectionflags	@""
	.align	4


	//----- nvinfo : EIATTR_CUDA_API_VERSION
	.align		4
        /*0000*/ 	.byte	0x04, 0x37
        /*0002*/ 	.short	(.L_3469 - .L_3468)
.L_3468:
        /*0004*/ 	.word	0x00000082


	//----- nvinfo : EIATTR_KPARAM_INFO
	.align		4
.L_3469:
        /*0008*/ 	.byte	0x04, 0x17
        /*000a*/ 	.short	(.L_3471 - .L_3470)
.L_3470:
        /*000c*/ 	.word	0x00000000
        /*0010*/ 	.short	0x0000
        /*0012*/ 	.short	0x0000
        /*0014*/ 	.byte	0x00, 0xf0, 0xa1, 0x04


	//----- nvinfo : EIATTR_SPARSE_MMA_MASK
	.align		4
.L_3471:
        /*0018*/ 	.byte	0x03, 0x50
        /*001a*/ 	.short	0x0000


	//----- nvinfo : EIATTR_MAXREG_COUNT
	.align		4
        /*001c*/ 	.byte	0x03, 0x1b
        /*001e*/ 	.short	0x00ff


	//----- nvinfo : EIATTR_NUM_BARRIERS
	.align		4
        /*0020*/ 	.byte	0x02, 0x4c
        /*0022*/ 	.byte	0x01
	.zero		1


	//----- nvinfo : EIATTR_MERCURY_ISA_VERSION
	.align		4
        /*0024*/ 	.byte	0x03, 0x5f
        /*0026*/ 	.short	0x0101


	//----- nvinfo : EIATTR_COOP_GROUP_MASK_REGIDS
	.align		4
        /*0028*/ 	.byte	0x04, 0x29
        /*002a*/ 	.short	(.L_3473 - .L_3472)


	//   ....[0]....
.L_3472:
        /*002c*/ 	.word	0xffffffff


	//   ....[1]....
        /*0030*/ 	.word	0xffffffff


	//   ....[2]....
        /*0034*/ 	.word	0xffffffff


	//   ....[3]....
        /*0038*/ 	.word	0xffffffff


	//   ....[4]....
        /*003c*/ 	.word	0xffffffff


	//   ....[5]....
        /*0040*/ 	.word	0xffffffff


	//   ....[6]....
        /*0044*/ 	.word	0xffffffff


	//   ....[7]....
        /*0048*/ 	.word	0xffffffff


	//   ....[8]....
        /*004c*/ 	.word	0xffffffff


	//   ....[9]....
        /*0050*/ 	.word	0xffffffff


	//   ....[10]....
        /*0054*/ 	.word	0x0500007d


	//   ....[11]....
        /*0058*/ 	.word	0x0500007d


	//   ....[12]....
        /*005c*/ 	.word	0x0500007d


	//   ....[13]....
        /*0060*/ 	.word	0x0500007d


	//   ....[14]....
        /*0064*/ 	.word	0x0500007d


	//   ....[15]....
        /*0068*/ 	.word	0x0500007d


	//   ....[16]....
        /*006c*/ 	.word	0x0500007d


	//   ....[17]....
        /*0070*/ 	.word	0x0500007d


	//   ....[18]....
        /*0074*/ 	.word	0x0500007d


	//   ....[19]....
        /*0078*/ 	.word	0x0500007d


	//----- nvinfo : EIATTR_COOP_GROUP_INSTR_OFFSETS
	.align		4
.L_3473:
        /*007c*/ 	.byte	0x04, 0x28
        /*007e*/ 	.short	(.L_3475 - .L_3474)


	//   ....[0]....
.L_3474:
        /*0080*/ 	.word	0x000014b0


	//   ....[1]....
        /*0084*/ 	.word	0x000014c0


	//   ....[2]....
        /*0088*/ 	.word	0x000014f0


	//   ....[3]....
        /*008c*/ 	.word	0x00001500


	//   ....[4]....
        /*0090*/ 	.word	0x00001530


	//   ....[5]....
        /*0094*/ 	.word	0x00001540


	//   ....[6]....
        /*0098*/ 	.word	0x00001570


	//   ....[7]....
        /*009c*/ 	.word	0x00001580


	//   ....[8]....
        /*00a0*/ 	.word	0x000015b0


	//   ....[9]....
        /*00a4*/ 	.word	0x000015c0


	//   ....[10]....
        /*00a8*/ 	.word	0x000030d0


	//   ....[11]....
        /*00ac*/ 	.word	0x00003120


	//   ....[12]....
        /*00b0*/ 	.word	0x00003190


	//   ....[13]....
        /*00b4*/ 	.word	0x000031f0


	//   ....[14]....
        /*00b8*/ 	.word	0x00003260


	//   ....[15]....
        /*00bc*/ 	.word	0x000032c0


	//   ....[16]....
        /*00c0*/ 	.word	0x00003330


	//   ....[17]....
        /*00c4*/ 	.word	0x00003390


	//   ....[18]....
        /*00c8*/ 	.word	0x00003400


	//   ....[19]....
        /*00cc*/ 	.word	0x00003460


	//----- nvinfo : EIATTR_EXIT_INSTR_OFFSETS
	.align		4
.L_3475:
        /*00d0*/ 	.byte	0x04, 0x1c
        /*00d2*/ 	.short	(.L_3477 - .L_3476)


	//   ....[0]....
.L_3476:
        /*00d4*/ 	.word	0x00002fd0


	//   ....[1]....
        /*00d8*/ 	.word	0x00003070


	//----- nvinfo : EIATTR_MAX_THREADS
	.align		4
.L_3477:
        /*00dc*/ 	.byte	0x04, 0x05
        /*00de*/ 	.short	(.L_3479 - .L_3478)
.L_3478:
        /*00e0*/ 	.word	0x00000080
        /*00e4*/ 	.word	0x00000001
        /*00e8*/ 	.word	0x00000001


	//----- nvinfo : EIATTR_CRS_STACK_SIZE
	.align		4
.L_3479:
        /*00ec*/ 	.byte	0x04, 0x1e
        /*00ee*/ 	.short	(.L_3481 - .L_3480)
.L_3480:
        /*00f0*/ 	.word	0x00000000


	//----- nvinfo : EIATTR_CBANK_PARAM_SIZE
	.align		4
.L_3481:
        /*00f4*/ 	.byte	0x03, 0x19
        /*00f6*/ 	.short	0x0128


	//----- nvinfo : EIATTR_PARAM_CBANK
	.align		4
        /*00f8*/ 	.byte	0x04, 0x0a
        /*00fa*/ 	.short	(.L_3483 - .L_3482)
	.align		4
.L_3482:
        /*00fc*/ 	.word	index@(.nv.constant0._ZN10layer_norm13ln_bwd_kernelINS_13Kernel_traitsI6__halfS2_fS2_fjLj1536ELj1ELj1ELj4ELj8ENS_18Kernel_traits_baseILj1536ES2_S2_fS2_fjLj128EEEEELb0ELb1ELb1ELb0EEEvNS_9BwdParamsE)
        /*0100*/ 	.short	0x0210
        /*0102*/ 	.short	0x0128


	//----- nvinfo : EIATTR_SW_WAR
	.align		4
.L_3483:
        /*0104*/ 	.byte	0x04, 0x36
        /*0106*/ 	.short	(.L_3485 - .L_3484)
.L_3484:
        /*0108*/ 	.word	0x00000008
.L_3485:


//--------------------- .nv.info._ZN10layer_norm13ln_bwd_kernelINS_13Kernel_traitsI6__halfS2_fS2_fjLj1536ELj1ELj1ELj4ELj8ENS_18Kernel_traits_baseILj1536ES2_S2_fS2_fjLj128EEEEELb0ELb1ELb1ELb1EEEvNS_9BwdParamsE --------------------------
	.section	.nv.info._ZN10layer_norm13ln_bwd_kernelINS_13Kernel_traitsI6__halfS2_fS2_fjLj1536ELj1ELj1ELj4ELj8ENS_18Kernel_traits_baseILj1536ES2_S2_fS2_fjLj128EEEEELb0ELb1ELb1ELb1EEEvNS_9BwdParamsE,"",@"SHT_CUDA_INFO"
	.sectionflags	@""
	.align	4


	//----- nvinfo : EIATTR_CUDA_API_VERSION
	.align		4
        /*0000*/ 	.byte	0x04, 0x37
        /*0002*/ 	.short	(.L_3487 - .L_3486)
.L_3486:
        /*0004*/ 	.word	0x00000082


	//----- nvinfo : EIATTR_KPARAM_INFO
	.align		4
.L_3487:
        /*0008*/ 	.byte	0x04, 0x17
        /*000a*/ 	.short	(.L_3489 - .L_3488)
.L_3488:
        /*000c*/ 	.word	0x00000000
        /*0010*/ 	.short	0x0000
        /*0012*/ 	.short	0x0000
        /*0014*/ 	.byte	0x00, 0xf0, 0xa1, 0x04


	//----- nvinfo : EIATTR_SPARSE_MMA_MASK
	.align		4
.L_3489:
        /*0018*/ 	.byte	0x03, 0x50
        /*001a*/ 	.short	0x0000


	//----- nvinfo : EIATTR_MAXREG_COUNT
	.align		4
        /*001c*/ 	.byte	0x03, 0x1b
        /*001e*/ 	.short	0x00ff


	//----- nvinfo : EIATTR_NUM_BARRIERS
	.align		4
        /*0020*/ 	.byte	0x02, 0x4c
        /*0022*/ 	.byte	0x01
	.zero		1


	//----- nvinfo : EIATTR_MERCURY_ISA_VERSION
	.align		4
        /*0024*/ 	.byte	0x03, 0x5f
        /*0026*/ 	.short	0x0101


	//----- nvinfo : EIATTR_COOP_GROUP_MASK_REGIDS
	.align		4
        /*0028*/ 	.byte	0x04, 0x29
        /*002a*/ 	.short	(.L_3491 - .L_3490)


	//   ....[0]....
.L_3490:
        /*002c*/ 	.word	0xffffffff


	//   ....[1]....
        /*0030*/ 	.word	0xffffffff


	//   ....[2]....
        /*0034*/ 	.word	0xffffffff


	//   ....[3]....
        /*0038*/ 	.word	0xffffffff


	//   ....[4]....
        /*003c*/ 	.word	0xffffffff


	//   ....[5]....
        /*0040*/ 	.word	0xffffffff


	//   ....[6]....
        /*0044*/ 	.word	0xffffffff


	//   ....[7]....
        /*0048*/ 	.word	0xffffffff


	//   ....[8]....
        /*004c*/ 	.word	0xffffffff


	//   ....[9]....
        /*0050*/ 	.word	0xffffffff


	//   ....[10]....
        /*0054*/ 	.word	0x0500007d


	//   ....[11]....
        /*0058*/ 	.word	0x0500007d


	//   ....[12]....
        /*005c*/ 	.word	0x0500007d


	//   ....[13]....
        /*0060*/ 	.word	0x0500007d


	//   ....[14]....
        /*0064*/ 	.word	0x0500007d


	//   ....[15]....
        /*0068*/ 	.word	0x0500007d


	//   ....[16]....
        /*006c*/ 	.word	0x0500007d


	//   ....[17]....
        /*0070*/ 	.word	0x0500007d


	//   ....[18]....
        /*0074*/ 	.word	0x0500007d


	//   ....[19]....
        /*0078*/ 	.word	0x0500007d


	//----- nvinfo : EIATTR_COOP_GROUP_INSTR_OFFSETS
	.align		4
.L_3491:
        /*007c*/ 	.byte	0x04, 0x28
        /*007e*/ 	.short	(.L_3493 - .L_3492)


	//   ....[0]....
.L_3492:
        /*0080*/ 	.word	0x000011e0


	//   ....[1]....
        /*0084*/ 	.word	0x000011f0


	//   ....[2]....
        /*0088*/ 	.word	0x00001220


	//   ....[3]....
        /*008c*/ 	.word	0x00001230


	//   ....[4]....
        /*0090*/ 	.word	0x00001260


	//   ....[5]....
        /*0094*/ 	.word	0x00001270


	//   ....[6]....
        /*0098*/ 	.word	0x000012a0


	//   ....[7]....
        /*009c*/ 	.word	0x000012b0


	//   ....[8]....
        /*00a0*/ 	.word	0x000012e0


	//   ....[9]....
        /*00a4*/ 	.word	0x000012f0


	//   ....[10]....
        /*00a8*/ 	.word	0x00002af0


	//   ....[11]....
        /*00ac*/ 	.word	0x00002b40


	//   ....[12]....
        /*00b0*/ 	.word	0x00002bb0


	//   ....[13]....
        /*00b4*/ 	.word	0x00002c10


	//   ....[14]....
        /*00b8*/ 	.word	0x00002c80


	//   ....[15]....
        /*00bc*/ 	.word	0x00002ce0


	//   ....[16]....
        /*00c0*/ 	.word	0x00002d50


	//   ....[17]....
        /*00c4*/ 	.word	0x00002db0


	//   ....[18]....
        /*00c8*/ 	.word	0x00002e20


	//   ....[19]....
        /*00cc*/ 	.word	0x00002e80


	//----- nvinfo : EIATTR_EXIT_INSTR_OFFSETS
	.align		4
.L_3493:
        /*00d0*/ 	.byte	0x04, 0x1c
        /*00d2*/ 	.short	(.L_3495 - .L_3494)


	//   ....[0]....
.L_3494:
        /*00d4*/ 	.word	0x00002a90


	//----- nvinfo : EIATTR_MAX_THREADS
	.align		4
.L_3495:
        /*00d8*/ 	.byte	0x04, 0x05
        /*00da*/ 	.short	(.L_3497 - .L_3496)
.L_3496:
        /*00dc*/ 	.word	0x00000080
        /*00e0*/ 	.word	0x00000001
        /*00e4*/ 	.word	0x00000001


	//----- nvinfo : EIATTR_CRS_STACK_SIZE
	.align		4
.L_3497:
        /*00e8*/ 	.byte	0x04, 0x1e
        /*00ea*/ 	.short	(.L_3499 - .L_3498)
.L_3498:
        /*00ec*/ 	.word	0x00000000


	//----- nvinfo : EIATTR_CBANK_PARAM_SIZE
	.align		4
.L_3499:
        /*00f0*/ 	.byte	0x03, 0x19
        /*00f2*/ 	.short	0x0128


	//----- nvinfo : EIATTR_PARAM_CBANK
	.align		4
        /*00f4*/ 	.byte	0x04, 0x0a
        /*00f6*/ 	.short	(.L_3501 - .L_3500)
	.align		4
.L_3500:
        /*00f8*/ 	.word	index@(.nv.constant0._ZN10layer_norm13ln_bwd_kernelINS_13Kernel_traitsI6__halfS2_fS2_fjLj1536ELj1ELj1ELj4ELj8ENS_18Kernel_traits_baseILj1536ES2_S2_fS2_fjLj128EEEEELb0ELb1ELb1ELb1EEEvNS_9BwdParamsE)
        /*00fc*/ 	.short	0x0210
        /*00fe*/ 	.short	0x0128


	//----- nvinfo : EIATTR_SW_WAR
	.align		4
.L_3501:
        /*0100*/ 	.byte	0x04, 0x36
        /*0102*/ 	.short	(.L_3503 - .L_3502)
.L_3502:
        /*0104*/ 	.word	0x00000008
.L_3503:


//--------------------- .nv.info._ZN10layer_norm13ln_bwd_kernelINS_13Kernel_traitsI6__halfS2_fS2_fjLj1536ELj1ELj1ELj4ELj8ENS_18Kernel_traits_baseILj1536ES2_S2_fS2_fjLj128EEEEELb1ELb0ELb0ELb0EEEvNS_9BwdParamsE --------------------------
	.section	.nv.info._ZN10layer_norm13ln_bwd_kernelINS_13Kernel_traitsI6__halfS2_fS2_fjLj1536ELj1ELj1ELj4ELj8ENS_18Kernel_traits_baseILj1536ES2_S2_fS2_fjLj128EEEEELb1ELb0ELb0ELb0EEEvNS_9BwdParamsE,"",@"SHT_CUDA_INFO"
	.sectionflags	@""
	.align	4


	//----- nvinfo : EIATTR_CUDA_API_VERSION
	.align		4
        /*0000*/ 	.byte	0x04, 0x37
        /*0002*/ 	.short	(.L_3505 - .L_3504)
.L_3504:
        /*0004*/ 	.word	0x00000082


	//----- nvinfo : EIATTR_KPARAM_INFO
	.align		4
.L_3505:
        /*0008*/ 	.byte	0x04, 0x17
        /*000a*/ 	.short	(.L_3507 - .L_3506)
.L_3506:
        /*000c*/ 	.word	0x00000000
        /*0010*/ 	.short	0x0000
        /*0012*/ 	.short	0x0000
        /*0014*/ 	.byte	0x00, 0xf0, 0xa1, 0x04


	//----- nvinfo : EIATTR_SPARSE_MMA_MASK
	.align		4
.L_3507:
        /*0018*/ 	.byte	0x03, 0x50
        /*001a*/ 	.short	0x0000


	//----- nvinfo : EIATTR_MAXREG_COUNT
	.align		4
        /*001c*/ 	.byte	0x03, 0x1b
        /*001e*/ 	.short	0x00ff


	//----- nvinfo : EIATTR_NUM_BARRIERS
	.align		4
        /*0020*/ 	.byte	0x02, 0x4c
        /*0022*/ 	.byte	0x01
	.zero		1


	//----- nvinfo : EIATTR_MERCURY_ISA_VERSION
	.align		4
        /*0024*/ 	.byte	0x03, 0x5f
        /*0026*/ 	.short	0x0101


	//----- nvinfo : EIATTR_COOP_GROUP_MASK_REGIDS
	.align		4
        /*0028*/ 	.byte	0x04, 0x29
        /*002a*/ 	.short	(.L_3509 - .L_3508)


	//   ....[0]....
.L_3508:
        /*002c*/ 	.word	0xffffffff


	//   ....[1]....
        /*0030*/ 	.word	0xffffffff


	//   ....[2]....
        /*0034*/ 	.word	0xffffffff


	//   ....[3]....
        /*0038*/ 	.word	0xffffffff


	//   ....[4]....
        /*003c*/ 	.word	0xffffffff


	//   ....[5]....
        /*0040*/ 	.word	0xffffffff


	//   ....[6]....
        /*0044*/ 	.word	0xffffffff


	//   ....[7]....
        /*0048*/ 	.word	0xffffffff


	//   ....[8]....
        /*004c*/ 	.word	0xffffffff


	//   ....[9]....
        /*0050*/ 	.word	0xffffffff


	//   ....[10]....
        /*0054*/ 	.word	0x05000064


	//   ....[11]....
        /*0058*/ 	.word	0x05000064


	//   ....[12]....
        /*005c*/ 	.word	0x05000064


	//   ....[13]....
        /*0060*/ 	.word	0x05000064


	//   ....[14]....
        /*0064*/ 	.word	0x05000064


	//   ....[15]....
        /*0068*/ 	.word	0x05000064


	//   ....[16]....
        /*006c*/ 	.word	0x05000064


	//   ....[17]....
        /*0070*/ 	.word	0x05000064


	//   ....[18]....
        /*0074*/ 	.word	0x05000064


	//   ....[19]....
        /*0078*/ 	.word	0x05000064


	//----- nvinfo : EIATTR_COOP_GROUP_INSTR_OFFSETS
	.align		4
.L_3509:
        /*007c*/ 	.byte	0x04, 0x28
        /*007e*/ 	.short	(.L_3511 - .L_3510)


	//   ....[0]....
.L_3510:
        /*0080*/ 	.word	0x00001110


	//   ....[1]....
        /*0084*/ 	.word	0x00001120


	//   ....[2]....
        /*0088*/ 	.word	0x00001150


	//   ....[3]....
        /*008c*/ 	.word	0x00001160


	//   ....[4]....
        /*0090*/ 	.word	0x00001190


	//   ....[5]....
        /*0094*/ 	.word	0x000011a0


	//   ....[6]....
        /*0098*/ 	.word	0x000011d0


	//   ....[7]....
        /*009c*/ 	.word	0x000011e0


	//   ....[8]....
        /*00a0*/ 	.word	0x00001210


	//   ....[9]....
        /*00a4*/ 	.word	0x00001220


	//   ....[10]....
        /*00a8*/ 	.word	0x000020e0


	//   ....[11]....
        /*00ac*/ 	.word	0x00002130


	//   ....[12]....
        /*00b0*/ 	.word	0x000021a0


	//   ....[13]....
        /*00b4*/ 	.word	0x00002200


	//   ....[14]....
        /*00b8*/ 	.word	0x00002270


	//   ....[15]....
        /*00bc*/ 	.word	0x000022d0


	//   ....[16]....
        /*00c0*/ 	.word	0x00002340


	//   ....[17]....
        /*00c4*/ 	.word	0x000023a0


	//   ....[18]....
        /*00c8*/ 	.word	0x00002410


	//   ....[19]....
        /*00cc*/ 	.word	0x00002470


	//----- nvinfo : EIATTR_EXIT_INSTR_OFFSETS
	.align		4
.L_3511:
        /*00d0*/ 	.byte	0x04, 0x1c
        /*00d2*/ 	.short	(.L_3513 - .L_3512)


	//   ....[0]....
.L_3512:
        /*00d4*/ 	.word	0x00002000


	//   ....[1]....
        /*00d8*/ 	.word	0x00002080


	//----- nvinfo : EIATTR_MAX_THREADS
	.align		4
.L_3513:
        /*00dc*/ 	.byte	0x04, 0x05
        /*00de*/ 	.short	(.L_3515 - .L_3514)
.L_3514:
        /*00e0*/ 	.word	0x00000080
        /*00e4*/ 	.word	0x00000001
        /*00e8*/ 	.word	0x00000001


	//----- nvinfo : EIATTR_CRS_STACK_SIZE
	.align		4
.L_3515:
        /*00ec*/ 	.byte	0x04, 0x1e
        /*00ee*/ 	.short	(.L_3517 - .L_3516)
.L_3516:
        /*00f0*/ 	.word	0x00000000


	//----- nvinfo : EIATTR_CBANK_PARAM_SIZE
	.align		4
.L_3517:
        /*00f4*/ 	.byte	0x03, 0x19
        /*00f6*/ 	.short	0x0128


	//----- nvinfo : EIATTR_PARAM_CBANK
	.align		4
        /*00f8*/ 	.byte	0x04, 0x0a
        /*00fa*/ 	.short	(.L_3519 - .L_3518)
	.align		4
.L_3518:
        /*00fc*/ 	.word	index@(.nv.constant0._ZN10layer_norm13ln_bwd_kernelINS_13Kernel_traitsI6__halfS2_fS2_fjLj1536ELj1ELj1ELj4ELj8ENS_18Kernel_traits_baseILj1536ES2_S2_fS2_fjLj128EEEEELb1ELb0ELb0ELb0EEEvNS_9BwdParamsE)
        /*0100*/ 	.short	0x0210
        /*0102*/ 	.short	0x0128


	//----- nvinfo : EIATTR_SW_WAR
	.align		4
.L_3519:
        /*0104*/ 	.byte	0x04, 0x36
        /*0106*/ 	.short	(.L_3521 - .L_3520)
.L_3520:
        /*0108*/ 	.word	0x00000008
.L_3521:


//--------------------- .nv.info._ZN10layer_norm13ln_bwd_kernelINS_13Kernel_traitsI6__halfS2_fS2_fjLj1536ELj1ELj1ELj4ELj8ENS_18Kernel_traits_baseILj1536ES2_S2_fS2_fjLj128EEEEELb1ELb0ELb0ELb1EEEvNS_9BwdParamsE --------------------------
	.section	.nv.info._ZN10layer_norm13ln_bwd_kernelINS_13Kernel_traitsI6__halfS2_fS2_fjLj1536ELj1ELj1ELj4ELj8ENS_18Kernel_traits_baseILj1536ES2_S2_fS2_fjLj128EEEEELb1ELb0ELb0ELb1EEEvNS_9BwdParamsE,"",@"SHT_CUDA_INFO"
	.sectionflags	@""
	.align	4


	//----- nvinfo : EIATTR_CUDA_API_VERSION
	.align		4
        /*0000*/ 	.byte	0x04, 0x37
        /*0002*/ 	.short	(.L_3523 - .L_3522)
.L_3522:
        /*0004*/ 	.word	0x00000082


	//----- nvinfo : EIATTR_KPARAM_INFO
	.align		4
.L_3523:
        /*0008*/ 	.byte	0x04, 0x17
        /*000a*/ 	.short	(.L_3525 - .L_3524)
.L_3524:
        /*000c*/ 	.word	0x00000000
        /*0010*/ 	.short	0x0000
        /*0012*/ 	.short	0x0000
        /*0014*/ 	.byte	0x00, 0xf0, 0xa1, 0x04


	//----- nvinfo : EIATTR_SPARSE_MMA_MASK
	.align		4
.L_3525:
        /*0018*/ 	.byte	0x03, 0x50
        /*001a*/ 	.short	0x0000


	//----- nvinfo : EIATTR_MAXREG_COUNT
	.align		4
        /*001c*/ 	.byte	0x03, 0x1b
        /*001e*/ 	.short	0x00ff


	//----- nvinfo : EIATTR_NUM_BARRIERS
	.align		4
        /*0020*/ 	.byte	0x02, 0x4c
        /*0022*/ 	.byte	0x01
	.zero		1


	//----- nvinfo : EIATTR_MERCURY_ISA_VERSION
	.align		4
        /*0024*/ 	.byte	0x03, 0x5f
        /*0026*/ 	.short	0x0101


	//----- nvinfo : EIATTR_COOP_GROUP_MASK_REGIDS
	.align		4
        /*0028*/ 	.byte	0x04, 0x29
        /*002a*/ 	.short	(.L_3527 - .L_3526)


	//   ....[0]....
.L_3526:
        /*002c*/ 	.word	0xffffffff


	//   ....[1]....
        /*0030*/ 	.word	0xffffffff


	//   ....[2]....
        /*0034*/ 	.word	0xffffffff


	//   ....[3]....
        /*0038*/ 	.word	0xffffffff


	//   ....[4]....
        /*003c*/ 	.word	0xffffffff


	//   ....[5]....
        /*0040*/ 	.word	0xffffffff


	//   ....[6]....
        /*0044*/ 	.word	0xffffffff


	//   ....[7]....
        /*0048*/ 	.word	0xffffffff


	//   ....[8]....
        /*004c*/ 	.word	0xffffffff


	//   ....[9]....
        /*0050*/ 	.word	0xffffffff


	//   ....[10]....
        /*0054*/ 	.word	0x0500001d


	//   ....[11]....
        /*0058*/ 	.word	0x0500001d


	//   ....[12]....
        /*005c*/ 	.word	0x0500001d


	//   ....[13]....
        /*0060*/ 	.word	0x0500001d


	//   ....[14]....
        /*0064*/ 	.word	0x0500001d


	//   ....[15]....
        /*0068*/ 	.word	0x0500001d


	//   ....[16]....
        /*006c*/ 	.word	0x0500001d


	//   ....[17]....
        /*0070*/ 	.word	0x0500001d


	//   ....[18]....
        /*0074*/ 	.word	0x0500001d


	//   ....[19]....
        /*0078*/ 	.word	0x0500001d


	//----- nvinfo : EIATTR_COOP_GROUP_INSTR_OFFSETS
	.align		4
.L_3527:
        /*007c*/ 	.byte	0x04, 0x28
        /*007e*/ 	.short	(.L_3529 - .L_3528)


	//   ....[0]....
.L_3528:
        /*0080*/ 	.word	0x00000f80


	//   ....[1]....
        /*0084*/ 	.word	0x00000f90


	//   ....[2]....
        /*0088*/ 	.word	0x00000fc0


	//   ....[3]....
        /*008c*/ 	.word	0x00000fd0


	//   ....[4]....
        /*0090*/ 	.word	0x00001000


	//   ....[5]....
        /*0094*/ 	.word	0x00001010


	//   ....[6]....
        /*0098*/ 	.word	0x00001040


	//   ....[7]....
        /*009c*/ 	.word	0x00001050


	//   ....[8]....
        /*00a0*/ 	.word	0x00001080


	//   ....[9]....
        /*00a4*/ 	.word	0x00001090


	//   ....[10]....
        /*00a8*/ 	.word	0x00001e90


	//   ....[11]....
        /*00ac*/ 	.word	0x00001ee0


	//   ....[12]....
        /*00b0*/ 	.word	0x00001f50


	//   ....[13]....
        /*00b4*/ 	.word	0x00001fb0


	//   ....[14]....
        /*00b8*/ 	.word	0x00002020


	//   ....[15]....
        /*00bc*/ 	.word	0x00002080


	//   ....[16]....
        /*00c0*/ 	.word	0x000020f0


	//   ....[17]....
        /*00c4*/ 	.word	0x00002150


	//   ....[18]....
        /*00c8*/ 	.word	0x000021c0


	//   ....[19]....
        /*00cc*/ 	.word	0x00002220


	//----- nvinfo : EIATTR_EXIT_INSTR_OFFSETS
	.align		4
.L_3529:
        /*00d0*/ 	.byte	0x04, 0x1c
        /*00d2*/ 	.short	(.L_3531 - .L_3530)


	//   ....[0]....
.L_3530:
        /*00d4*/ 	.word	0x00001e30


	//----- nvinfo : EIATTR_MAX_THREADS
	.align		4
.L_3531:
        /*00d8*/ 	.byte	0x04, 0x05
        /*00da*/ 	.short	(.L_3533 - .L_3532)
.L_3532:
        /*00dc*/ 	.word	0x00000080
        /*00e0*/ 	.word	0x00000001
        /*00e4*/ 	.word	0x00000001


	//----- nvinfo : EIATTR_CRS_STACK_SIZE
	.align		4
.L_3533:
        /*00e8*/ 	.byte	0x04, 0x1e
        /*00ea*/ 	.short	(.L_3535 - .L_3534)
.L_3534:
        /*00ec*/ 	.word	0x00000000


	//----- nvinfo : EIATTR_CBANK_PARAM_SIZE
	.align		4
.L_3535:
        /*00f0*/ 	.byte	0x03, 0x19
        /*00f2*/ 	.short	0x0128


	//----- nvinfo : EIATTR_PARAM_CBANK
	.align		4
        /*00f4*/ 	.byte	0x04, 0x0a
        /*00f6*/ 	.short	(.L_3537 - .L_3536)
	.align		4
.L_3536:
        /*00f8*/ 	.word	index@(.nv.constant0._ZN10layer_norm13ln_bwd_kernelINS_13Kernel_traitsI6__halfS2_fS2_fjLj1536ELj1ELj1ELj4ELj8ENS_18Kernel_traits_baseILj1536ES2_S2_fS2_fjLj128EEEEELb1ELb0ELb0ELb1EEEvNS_9BwdParamsE)
        /*00fc*/ 	.short	0x0210
        /*00fe*/ 	.short	0x0128


	//----- nvinfo : EIATTR_SW_WAR
	.align		4
.L_3537:
        /*0100*/ 	.byte	0x04, 0x36
        /*0102*/ 	.short	(.L_3539 - .L_3538)
.L_3538:
        /*0104*/ 	.word	0x00000008
.L_3539:


//--------------------- .nv.info._ZN10layer_norm22ln_bwd_finalize_kernelINS_22Kernel_traits_finalizeILj1536E6__halfS2_fS2_fjLb0ELj1024ELj4ENS_18Kernel_traits_baseILj1536ES2_S2_fS2_fjLj1024EEEEELb0ELb0EEEvNS_9BwdParamsE --------------------------
	.section	.nv.info._ZN10layer_norm22ln_bwd_finalize_kernelINS_22Kernel_traits_finalizeILj1536E6__halfS2_fS2_fjLb0ELj1024ELj4ENS_18Kernel_traits_baseILj1536ES2_S2_fS2_fjLj1024EEEEELb0ELb0EEEvNS_9BwdParamsE,"",@"SHT_CUDA_INFO"
	.sectionflags	@""
	.align	4


	//----- nvinfo : EIATTR_CUDA_API_VERSION
	.align		4
        /*0000*/ 	.byte	0x04, 0x37
        /*0002*/ 	.short	(.L_3541 - .L_3540)
.L_3540:
        /*0004*/ 	.word	0x00000082


	//----- nvinfo : EIATTR_KPARAM_INFO
	.align		4
.L_3541:
        /*0008*/ 	.byte	0x04, 0x17
        /*000a*/ 	.short	(.L_3543 - .L_3542)
.L_3542:
        /*000c*/ 	.word	0x00000000
        /*0010*/ 	.short	0x0000
        /*0012*/ 	.short	0x0000
        /*0014*/ 	.byte	0x00, 0xf0, 0xa1, 0x04


	//----- nvinfo : EIATTR_SPARSE_MMA_MASK
	.align		4
.L_3543:
        /*0018*/ 	.byte	0x03, 0x50
        /*001a*/ 	.short	0x0000


	//----- nvinfo : EIATTR_MAXREG_COUNT
	.align		4
        /*001c*/ 	.byte	0x03, 0x1b
        /*001e*/ 	.short	0x0040


	//----- nvinfo : EIATTR_NUM_BARRIERS
	.align		4
        /*0020*/ 	.byte	0x02, 0x4c
        /*0022*/ 	.byte	0x01
	.zero		1


	//----- nvinfo : EIATTR_MERCURY_ISA_VERSION
	.align		4
        /*0024*/ 	.byte	0x03, 0x5f
        /*0026*/ 	.short	0x0101


	//----- nvinfo : EIATTR_COOP_GROUP_MASK_REGIDS
	.align		4
        /*0028*/ 	.byte	0x04, 0x29
        /*002a*/ 	.short	(.L_3545 - .L_3544)


	//   ....[0]....
.L_3544:
        /*002c*/ 	.word	0xffffffff


	//   ....[1]....
        /*0030*/ 	.word	0xffffffff


	//   ....[2]....
        /*0034*/ 	.word	0xffffffff


	//   ....[3]....
        /*0038*/ 	.word	0xffffffff


	//   ....[4]....
        /*003c*/ 	.word	0xffffffff


	//   ....[5]....
        /*0040*/ 	.word	0xffffffff


	//   ....[6]....
        /*0044*/ 	.word	0xffffffff


	//   ....[7]....
        /*0048*/ 	.word	0xffffffff


	//   ....[8]....
        /*004c*/ 	.word	0xffffffff


	//   ....[9]....
        /*0050*/ 	.word	0xffffffff


	//   ....[10]....
        /*0054*/ 	.word	0x05000013


	//   ....[11]....
        /*0058*/ 	.word	0x05000013


	//   ....[12]....
        /*005c*/ 	.word	0x05000013


	//   ....[13]....
        /*0060*/ 	.word	0x05000013


	//   ....[14]....
        /*0064*/ 	.word	0x05000013


	//   ....[15]....
        /*0068*/ 	.word	0x05000013


	//   ....[16]....
        /*006c*/ 	.word	0x05000013


	//   ....[17]....
        /*0070*/ 	.word	0x05000013


	//   ....[18]....
        /*0074*/ 	.word	0x05000013


	//   ....[19]....
        /*0078*/ 	.word	0x05000013


	//----- nvinfo : EIATTR_COOP_GROUP_INSTR_OFFSETS
	.align		4
.L_3545:
        /*007c*/ 	.byte	0x04, 0x28
        /*007e*/ 	.short	(.L_3547 - .L_3546)


	//   ....[0]....
.L_3546:
        /*0080*/ 	.word	0x000008e0


	//   ....[1]....
        /*0084*/ 	.word	0x000008f0


	//   ....[2]....
        /*0088*/ 	.word	0x00000920


	//   ....[3]....
        /*008c*/ 	.word	0x00000930


	//   ....[4]....
        /*0090*/ 	.word	0x00000960


	//   ....[5]....
        /*0094*/ 	.word	0x00000970


	//   ....[6]....
        /*0098*/ 	.word	0x000009a0


	//   ....[7]....
        /*009c*/ 	.word	0x000009b0


	//   ....[8]....
        /*00a0*/ 	.word	0x000009e0


	//   ....[9]....
        /*00a4*/ 	.word	0x000009f0


	//   ....[10]....
        /*00a8*/ 	.word	0x00000c10


	//   ....[11]....
        /*00ac*/ 	.word	0x00000c80


	//   ....[12]....
        /*00b0*/ 	.word	0x00000cf0


	//   ....[13]....
        /*00b4*/ 	.word	0x00000d60


	//   ....[14]....
        /*00b8*/ 	.word	0x00000dd0


	//   ....[15]....
        /*00bc*/ 	.word	0x00000e30


	//   ....[16]....
        /*00c0*/ 	.word	0x00000ea0


	//   ....[17]....
        /*00c4*/ 	.word	0x00000f10


	//   ....[18]....
        /*00c8*/ 	.word	0x00000f80


	//   ....[19]....
        /*00cc*/ 	.word	0x00000ff0


	//----- nvinfo : EIATTR_EXIT_INSTR_OFFSETS
	.align		4
.L_3547:
        /*00d0*/ 	.byte	0x04, 0x1c
        /*00d2*/ 	.short	(.L_3549 - .L_3548)


	//   ....[0]....
.L_3548:
        /*00d4*/ 	.word	0x00000070


	//   ....[1]....
        /*00d8*/ 	.word	0x00000bb0


	//----- nvinfo : EIATTR_MAX_THREADS
	.align		4
.L_3549:
        /*00dc*/ 	.byte	0x04, 0x05
        /*00de*/ 	.short	(.L_3551 - .L_3550)
.L_3550:
        /*00e0*/ 	.word	0x00000400
        /*00e4*/ 	.word	0x00000001
        /*00e8*/ 	.word	0x00000001


	//----- nvinfo : EIATTR_CRS_STACK_SIZE
	.align		4
.L_3551:
        /*00ec*/ 	.byte	0x04, 0x1e
        /*00ee*/ 	.short	(.L_3553 - .L_3552)
.L_3552:
        /*00f0*/ 	.word	0x00000000


	//----- nvinfo : EIATTR_CBANK_PARAM_SIZE
	.align		4
.L_3553:
        /*00f4*/ 	.byte	0x03, 0x19
        /*00f6*/ 	.short	0x0128


	//----- nvinfo : EIATTR_PARAM_CBANK
	.align		4
        /*00f8*/ 	.byte	0x04, 0x0a
        /*00fa*/ 	.short	(.L_3555 - .L_3554)
	.align		4
.L_3554:
        /*00fc*/ 	.word	index@(.nv.constant0._ZN10layer_norm22ln_bwd_finalize_kernelINS_22Kernel_traits_finalizeILj1536E6__halfS2_fS2_fjLb0ELj1024ELj4ENS_18Kernel_traits_baseILj1536ES2_S2_fS2_fjLj1024EEEEELb0ELb0EEEvNS_9BwdParamsE)
        /*0100*/ 	.short	0x0210
        /*0102*/ 	.short	0x0128


	//----- nvinfo : EIATTR_SW_WAR
	.align		4
.L_3555:
        /*0104*/ 	.byte	0x04, 0x36
        /*0106*/ 	.short	(.L_3557 - .L_3556)
.L_3556:
        /*0108*/ 	.word	0x00000008
.L_3557:


//--------------------- .nv.info._ZN10layer_norm13ln_bwd_kernelINS_13Kernel_traitsI6__halfS2_fS2_fjLj1536ELj1ELj1ELj4ELj8ENS_18Kernel_traits_baseILj1536ES2_S2_fS2_fjLj128EEEEELb1ELb0ELb1ELb0EEEvNS_9BwdParamsE --------------------------
	.section	.nv.info._ZN10layer_norm13ln_bwd_kernelINS_13Kernel_traitsI6__halfS2_fS2_fjLj1536ELj1ELj1ELj4ELj8ENS_18Kernel_traits_baseILj1536ES2_S2_fS2_fjLj128EEEEELb1ELb0ELb1ELb0EEEvNS_9BwdParamsE,"",@"SHT_CUDA_INFO"
	.sectionflags	@""
	.align	4


	//----- nvinfo : EIATTR_CUDA_API_VERSION
	.align		4
        /*0000*/ 	.byte	0x04, 0x37
        /*0002*/ 	.short	(.L_3559 - .L_3558)
.L_3558:
        /*0004*/ 	.word	0x00000082


	//----- nvinfo : EIATTR_KPARAM_INFO
	.align		4
.L_3559:
        /*0008*/ 	.byte	0x04, 0x17
        /*000a*/ 	.short	(.L_3561 - .L_3560)
.L_3560:
        /*000c*/ 	.word	0x00000000
        /*0010*/ 	.short	0x0000
        /*0012*/ 	.short	0x0000
        /*0014*/ 	.byte	0x00, 0xf0, 0xa1, 0x04


	//----- nvinfo : EIATTR_SPARSE_MMA_MASK
	.align		4
.L_3561:
        /*0018*/ 	.byte	0x03, 0x50
        /*001a*/ 	.short	0x0000


	//----- nvinfo : EIATTR_MAXREG_COUNT
	.align		4
        /*001c*/ 	.byte	0x03, 0x1b
        /*001e*/ 	.short	0x00ff


	//----- nvinfo : EIATTR_NUM_BARRIERS
	.align		4
        /*0020*/ 	.byte	0x02, 0x4c
        /*0022*/ 	.byte	0x01
	.zero		1


	//----- nvinfo : EIATTR_MERCURY_ISA_VERSION
	.align		4
        /*0024*/ 	.byte	0x03, 0x5f
        /*0026*/ 	.short	0x0101


	//----- nvinfo : EIATTR_COOP_GROUP_MASK_REGIDS
	.align		4
        /*0028*/ 	.byte	0x04, 0x29
        /*002a*/ 	.short	(.L_3563 - .L_3562)


	//   ....[0]....
.L_3562:
        /*002c*/ 	.word	0xffffffff


	//   ....[1]....
        /*0030*/ 	.word	0xffffffff


	//   ....[2]....
        /*0034*/ 	.word	0xffffffff


	//   ....[3]....
        /*0038*/ 	.word	0xffffffff


	//   ....[4]....
        /*003c*/ 	.word	0xffffffff


	//   ....[5]....
        /*0040*/ 	.word	0xffffffff


	//   ....[6]....
        /*0044*/ 	.word	0xffffffff


	//   ....[7]....
        /*0048*/ 	.word	0xffffffff


	//   ....[8]....
        /*004c*/ 	.word	0xffffffff


	//   ....[9]....
        /*0050*/ 	.word	0xffffffff


	//   ....[10]....
        /*0054*/ 	.word	0x05000067


	//   ....[11]....
        /*0058*/ 	.word	0x05000067


	//   ....[12]....
        /*005c*/ 	.word	0x05000067


	//   ....[13]....
        /*0060*/ 	.word	0x05000067


	//   ....[14]....
        /*0064*/ 	.word	0x05000067


	//   ....[15]....
        /*0068*/ 	.word	0x05000067


	//   ....[16]....
        /*006c*/ 	.word	0x05000067


	//   ....[17]....
        /*0070*/ 	.word	0x05000067


	//   ....[18]....
        /*0074*/ 	.word	0x05000067


	//   ....[19]....
        /*0078*/ 	.word	0x05000067


	//----- nvinfo : EIATTR_COOP_GROUP_INSTR_OFFSETS
	.align		4
.L_3563:
        /*007c*/ 	.byte	0x04, 0x28
        /*007e*/ 	.short	(.L_3565 - .L_3564)


	//   ....[0]....
.L_3564:
        /*0080*/ 	.word	0x00001440


	//   ....[1]....
        /*0084*/ 	.word	0x00001450


	//   ....[2]....
        /*0088*/ 	.word	0x00001480


	//   ....[3]....
        /*008c*/ 	.word	0x00001490


	//   ....[4]....
        /*0090*/ 	.word	0x000014c0


	//   ....[5]....
        /*0094*/ 	.word	0x000014d0


	//   ....[6]....
        /*0098*/ 	.word	0x00001500


	//   ....[7]....
        /*009c*/ 	.word	0x00001510


	//   ....[8]....
        /*00a0*/ 	.word	0x00001540


	//   ....[9]....
        /*00a4*/ 	.word	0x00001550


	//   ....[10]....
        /*00a8*/ 	.word	0x00002de0


	//   ....[11]....
        /*00ac*/ 	.word	0x00002e30


	//   ....[12]....
        /*00b0*/ 	.word	0x00002ea0


	//   ....[13]....
        /*00b4*/ 	.word	0x00002f00


	//   ....[14]....
        /*00b8*/ 	.word	0x00002f70


	//   ....[15]....
        /*00bc*/ 	.word	0x00002fd0


	//   ....[16]....
        /*00c0*/ 	.word	0x00003040


	//   ....[17]....
        /*00c4*/ 	.word	0x000030a0


	//   ....[18]....
        /*00c8*/ 	.word	0x00003110


	//   ....[19]....
        /*00cc*/ 	.word	0x00003160


	//----- nvinfo : EIATTR_EXIT_INSTR_OFFSETS
	.align		4
.L_3565:
        /*00d0*/ 	.byte	0x04, 0x1c
        /*00d2*/ 	.short	(.L_3567 - .L_3566)


	//   ....[0]....
.L_3566:
        /*00d4*/ 	.word	0x00002d00


	//   ....[1]....
        /*00d8*/ 	.word	0x00002d80


	//----- nvinfo : EIATTR_MAX_THREADS
	.align		4
.L_3567:
        /*00dc*/ 	.byte	0x04, 0x05
        /*00de*/ 	.short	(.L_3569 - .L_3568)
.L_3568:
        /*00e0*/ 	.word	0x00000080
        /*00e4*/ 	.word	0x00000001
        /*00e8*/ 	.word	0x00000001


	//----- nvinfo : EIATTR_CRS_STACK_SIZE
	.align		4
.L_3569:
        /*00ec*/ 	.byte	0x04, 0x1e
        /*00ee*/ 	.short	(.L_3571 - .L_3570)
.L_3570:
        /*00f0*/ 	.word	0x00000000


	//----- nvinfo : EIATTR_CBANK_PARAM_SIZE
	.align		4
.L_3571:
        /*00f4*/ 	.byte	0x03, 0x19
        /*00f6*/ 	.short	0x0128


	//----- nvinfo : EIATTR_PARAM_CBANK
	.align		4
        /*00f8*/ 	.byte	0x04, 0x0a
        /*00fa*/ 	.short	(.L_3573 - .L_3572)
	.align		4
.L_3572:
        /*00fc*/ 	.word	index@(.nv.constant0._ZN10layer_norm13ln_bwd_kernelINS_13Kernel_traitsI6__halfS2_fS2_fjLj1536ELj1ELj1ELj4ELj8ENS_18Kernel_traits_baseILj1536ES2_S2_fS2_fjLj128EEEEELb1ELb0ELb1ELb0EEEvNS_9BwdParamsE)
        /*0100*/ 	.short	0x0210
        /*0102*/ 	.short	0x0128


	//----- nvinfo : EIATTR_SW_WAR
	.align		4
.L_3573:
        /*0104*/ 	.byte	0x04, 0x36
        /*0106*/ 	.short	(.L_3575 - .L_3574)
.L_3574:
        /*0108*/ 	.word	0x00000008
.L_3575:


//--------------------- .nv.info._ZN10layer_norm22ln_bwd_finalize_kernelINS_22Kernel_traits_finalizeILj1536E6__halfS2_fS2_fjLb0ELj1024ELj4ENS_18Kernel_traits_baseILj1536ES2_S2_fS2_fjLj1024EEEEELb0ELb1EEEvNS_9BwdParamsE --------------------------
	.section	.nv.info._ZN10layer_norm22ln_bwd_finalize_kernelINS_22Kernel_traits_finalizeILj1536E6__halfS2_fS2_fjLb0ELj1024ELj4ENS_18Kernel_traits_baseILj1536ES2_S2_fS2_fjLj1024EEEEELb0ELb1EEEvNS_9BwdParamsE,"",@"SHT_CUDA_INFO"
	.sectionflags	@""
	.align	4


	//----- nvinfo : EIATTR_CUDA_API_VERSION
	.align		4
        /*0000*/ 	.byte	0x04, 0x37
        /*0002*/ 	.short	(.L_3577 - .L_3576)
.L_3576:
        /*0004*/ 	.word	0x00000082


	//----- nvinfo : EIATTR_KPARAM_INFO
	.align		4
.L_3577:
        /*0008*/ 	.byte	0x04, 0x17
        /*000a*/ 	.short	(.L_3579 - .L_3578)
.L_3578:
        /*000c*/ 	.word	0x00000000
        /*0010*/ 	.short	0x0000
        /*0012*/ 	.short	0x0000
        /*0014*/ 	.byte	0x00, 0xf0, 0xa1, 0x04


	//----- nvinfo : EIATTR_SPARSE_MMA_MASK
	.align		4
.L_3579:
        /*0018*/ 	.byte	0x03, 0x50
        /*001a*/ 	.short	0x0000


	//----- nvinfo : EIATTR_MAXREG_COUNT
	.align		4
        /*001c*/ 	.byte	0x03, 0x1b
        /*001e*/ 	.short	0x0040


	//----- nvinfo : EIATTR_NUM_BARRIERS
	.align		4
        /*0020*/ 	.byte	0x02, 0x4c
        /*0022*/ 	.byte	0x01
	.zero		1


	//----- nvinfo : EIATTR_MERCURY_ISA_VERSION
	.align		4
        /*0024*/ 	.byte	0x03, 0x5f
        /*0026*/ 	.short	0x0101


	//----- nvinfo : EIATTR_COOP_GROUP_MASK_REGIDS
	.align		4
        /*0028*/ 	.byte	0x04, 0x29
        /*002a*/ 	.short	(.L_3581 - .L_3580)


	//   ....[0]....
.L_3580:
        /*002c*/ 	.word	0xffffffff


	//   ....[1]....
        /*0030*/ 	.word	0xffffffff


	//   ....[2]....
        /*0034*/ 	.word	0xffffffff


	//   ....[3]....
        /*0038*/ 	.word	0xffffffff


	//   ....[4]....
        /*003c*/ 	.word	0xffffffff


	//   ....[5]....
        /*0040*/ 	.word	0xffffffff


	//   ....[6]....
        /*0044*/ 	.word	0xffffffff


	//   ....[7]....
        /*0048*/ 	.word	0xffffffff


	//   ....[8]....
        /*004c*/ 	.word	0xffffffff


	//   ....[9]....
        /*0050*/ 	.word	0xffffffff


	//   ....[10]....
        /*0054*/ 	.word	0x05000011


	//   ....[11]....
        /*0058*/ 	.word	0x05000011


	//   ....[12]....
        /*005c*/ 	.word	0x05000011


	//   ....[13]....
        /*0060*/ 	.word	0x05000011


	//   ....[14]....
        /*0064*/ 	.word	0x05000011


	//   ....[15]....
        /*0068*/ 	.word	0x05000011


	//   ....[16]....
        /*006c*/ 	.word	0x05000011


	//   ....[17]....
        /*0070*/ 	.word	0x05000011


	//   ....[18]....
        /*0074*/ 	.word	0x05000011


	//   ....[19]....
        /*0078*/ 	.word	0x05000011


	//----- nvinfo : EIATTR_COOP_GROUP_INSTR_OFFSETS
	.align		4
.L_3581:
        /*007c*/ 	.byte	0x04, 0x28
        /*007e*/ 	.short	(.L_3583 - .L_3582)


	//   ....[0]....
.L_3582:
        /*0080*/ 	.word	0x000008e0


	//   ....[1]....
        /*0084*/ 	.word	0x000008f0


	//   ....[2]....
        /*0088*/ 	.word	0x00000920


	//   ....[3]....
        /*008c*/ 	.word	0x00000930


	//   ....[4]....
        /*0090*/ 	.word	0x00000960


	//   ....[5]....
        /*0094*/ 	.word	0x00000970


	//   ....[6]....
        /*0098*/ 	.word	0x000009a0


	//   ....[7]....
        /*009c*/ 	.word	0x000009b0


	//   ....[8]....
        /*00a0*/ 	.word	0x000009e0


	//   ....[9]....
        /*00a4*/ 	.word	0x000009f0


	//   ....[10]....
        /*00a8*/ 	.word	0x00000bf0


	//   ....[11]....
        /*00ac*/ 	.word	0x00000c60


	//   ....[12]....
        /*00b0*/ 	.word	0x00000cd0


	//   ....[13]....
        /*00b4*/ 	.word	0x00000d40


	//   ....[14]....
        /*00b8*/ 	.word	0x00000db0


	//   ....[15]....
        /*00bc*/ 	.word	0x00000e10


	//   ....[16]....
        /*00c0*/ 	.word	0x00000e80


	//   ....[17]....
        /*00c4*/ 	.word	0x00000ef0


	//   ....[18]....
        /*00c8*/ 	.word	0x00000f60


	//   ....[19]....
        /*00cc*/ 	.word	0x00000fd0


	//----- nvinfo : EIATTR_EXIT_INSTR_OFFSETS
	.align		4
.L_3583:
        /*00d0*/ 	.byte	0x04, 0x1c
        /*00d2*/ 	.short	(.L_3585 - .L_3584)


	//   ....[0]....
.L_3584:
        /*00d4*/ 	.word	0x00000070


	//   ....[1]....
        /*00d8*/ 	.word	0x00000b90


	//----- nvinfo : EIATTR_MAX_THREADS
	.align		4
.L_3585:
        /*00dc*/ 	.byte	0x04, 0x05
        /*00de*/ 	.short	(.L_3587 - .L_3586)
.L_3586:
        /*00e0*/ 	.word	0x00000400
        /*00e4*/ 	.word	0x00000001
        /*00e8*/ 	.word	0x00000001


	//----- nvinfo : EIATTR_CRS_STACK_SIZE
	.align		4
.L_3587:
        /*00ec*/ 	.byte	0x04, 0x1e
        /*00ee*/ 	.short	(.L_3589 - .L_3588)
.L_3588:
        /*00f0*/ 	.word	0x00000000


	//----- nvinfo : EIATTR_CBANK_PARAM_SIZE
	.align		4
.L_3589:
        /*00f4*/ 	.byte	0x03, 0x19
        /*00f6*/ 	.short	0x0128


	//----- nvinfo : EIATTR_PARAM_CBANK
	.align		4
        /*00f8*/ 	.byte	0x04, 0x0a
        /*00fa*/ 	.short	(.L_3591 - .L_3590)
	.align		4
.L_3590:
        /*00fc*/ 	.word	index@(.nv.constant0._ZN10layer_norm22ln_bwd_finalize_kernelINS_22Kernel_traits_finalizeILj1536E6__halfS2_fS2_fjLb0ELj1024ELj4ENS_18Kernel_traits_baseILj1536ES2_S2_fS2_fjLj1024EEEEELb0ELb1EEEvNS_9BwdParamsE)
        /*0100*/ 	.short	0x0210
        /*0102*/ 	.short	0x0128


	//----- nvinfo : EIATTR_SW_WAR
	.align		4
.L_3591:
        /*0104*/ 	.byte	0x04, 0x36
        /*0106*/ 	.short	(.L_3593 - .L_3592)
.L_3592:
        /*0108*/ 	.word	0x00000008
.L_3593:


//--------------------- .nv.info._ZN10layer_norm13ln_bwd_kernelINS_13Kernel_traitsI6__halfS2_fS2_fjLj1536ELj1ELj1ELj4ELj8ENS_18Kernel_traits_baseILj1536ES2_S2_fS2_fjLj128EEEEELb1ELb0ELb1ELb1EEEvNS_9BwdParamsE --------------------------
	.section	.nv.info._ZN10layer_norm13ln_bwd_kernelINS_13Kernel_traitsI6__halfS2_fS2_fjLj1536ELj1ELj1ELj4ELj8ENS_18Kernel_traits_baseILj1536ES2_S2_fS2_fjLj128EEEEELb1ELb0ELb1ELb1EEEvNS_9BwdParamsE,"",@"SHT_CUDA_INFO"
	.sectionflags	@""
	.align	4


	//----- nvinfo : EIATTR_CUDA_API_VERSION
	.align		4
        /*0000*/ 	.byte	0x04, 0x37
        /*0002*/ 	.short	(.L_3595 - .L_3594)
.L_3594:
        /*0004*/ 	.word	0x00000082


	//----- nvinfo : EIATTR_KPARAM_INFO
	.align		4
.L_3595:
        /*0008*/ 	.byte	0x04, 0x17
        /*000a*/ 	.short	(.L_3597 - .L_3596)
.L_3596:
        /*000c*/ 	.word	0x00000000
        /*0010*/ 	.short	0x0000
        /*0012*/ 	.short	0x0000
        /*0014*/ 	.byte	0x00, 0xf0, 0xa1, 0x04


	//----- nvinfo : EIATTR_SPARSE_MMA_MASK
	.align		4
.L_3597:
        /*0018*/ 	.byte	0x03, 0x50
        /*001a*/ 	.short	0x0000


	//----- nvinfo : EIATTR_MAXREG_COUNT
	.align		4
        /*001c*/ 	.byte	0x03, 0x1b
        /*001e*/ 	.short	0x00ff


	//----- nvinfo : EIATTR_NUM_BARRIERS
	.align		4
        /*0020*/ 	.byte	0x02, 0x4c
        /*0022*/ 	.byte	0x01
	.zero		1


	//----- nvinfo : EIATTR_MERCURY_ISA_VERSION
	.align		4
        /*0024*/ 	.byte	0x03, 0x5f
        /*0026*/ 	.short	0x0101


	//----- nvinfo : EIATTR_COOP_GROUP_MASK_REGIDS
	.align		4
        /*0028*/ 	.byte	0x04, 0x29
        /*002a*/ 	.short	(.L_3599 - .L_3598)


	//   ....[0]....
.L_3598:
        /*002c*/ 	.word	0xffffffff


	//   ....[1]....
        /*0030*/ 	.word	0xffffffff


	//   ....[2]....
        /*0034*/ 	.word	0xffffffff


	//   ....[3]....
        /*0038*/ 	.word	0xffffffff


	//   ....[4]....
        /*003c*/ 	.word	0xffffffff


	//   ....[5]....
        /*0040*/ 	.word	0xffffffff


	//   ....[6]....
        /*0044*/ 	.word	0xffffffff


	//   ....[7]....
        /*0048*/ 	.word	0xffffffff


	//   ....[8]....
        /*004c*/ 	.word	0xffffffff


	//   ....[9]....
        /*0050*/ 	.word	0xffffffff


	//   ....[10]....
        /*0054*/ 	.word	0x05000068


	//   ....[11]....
        /*0058*/ 	.word	0x05000068


	//   ....[12]....
        /*005c*/ 	.word	0x05000068


	//   ....[13]....
        /*0060*/ 	.word	0x05000068


	//   ....[14]....
        /*0064*/ 	.word	0x05000068


	//   ....[15]....
        /*0068*/ 	.word	0x05000068


	//   ....[16]....
        /*006c*/ 	.word	0x05000068


	//   ....[17]....
        /*0070*/ 	.word	0x05000068


	//   ....[18]....
        /*0074*/ 	.word	0x05000068


	//   ....[19]....
        /*0078*/ 	.word	0x05000068


	//----- nvinfo : EIATTR_COOP_GROUP_INSTR_OFFSETS
	.align		4
.L_3599:
        /*007c*/ 	.byte	0x04, 0x28
        /*007e*/ 	.short	(.L_3601 - .L_3600)


	//   ....[0]....
.L_3600:
        /*0080*/ 	.word	0x00001190


	//   ....[1]....
        /*0084*/ 	.word	0x000011a0


	//   ....[2]....
        /*0088*/ 	.word	0x000011d0


	//   ....[3]....
        /*008c*/ 	.word	0x000011e0


	//   ....[4]....
        /*0090*/ 	.word	0x00001210


	//   ....[5]....
        /*0094*/ 	.word	0x00001220


	//   ....[6]....
        /*0098*/ 	.word	0x00001250


	//   ....[7]....
        /*009c*/ 	.word	0x00001260


	//   ....[8]....
        /*00a0*/ 	.word	0x00001290


	//   ....[9]....
        /*00a4*/ 	.word	0x000012a0


	//   ....[10]....
        /*00a8*/ 	.word	0x00002860


	//   ....[11]....
        /*00ac*/ 	.word	0x000028b0


	//   ....[12]....
        /*00b0*/ 	.word	0x00002920


	//   ....[13]....
        /*00b4*/ 	.word	0x00002980


	//   ....[14]....
        /*00b8*/ 	.word	0x000029f0


	//   ....[15]....
        /*00bc*/ 	.word	0x00002a50


	//   ....[16]....
        /*00c0*/ 	.word	0x00002ac0


	//   ....[17]....
        /*00c4*/ 	.word	0x00002b20


	//   ....[18]....
        /*00c8*/ 	.word	0x00002b90


	//   ....[19]....
        /*00cc*/ 	.word	0x00002bf0


	//----- nvinfo : EIATTR_EXIT_INSTR_OFFSETS
	.align		4
.L_3601:
        /*00d0*/ 	.byte	0x04, 0x1c
        /*00d2*/ 	.short	(.L_3603 - .L_3602)


	//   ....[0]....
.L_3602:
        /*00d4*/ 	.word	0x00002800


	//----- nvinfo : EIATTR_MAX_THREADS
	.align		4
.L_3603:
        /*00d8*/ 	.byte	0x04, 0x05
        /*00da*/ 	.short	(.L_3605 - .L_3604)
.L_3604:
        /*00dc*/ 	.word	0x00000080
        /*00e0*/ 	.word	0x00000001
        /*00e4*/ 	.word	0x00000001


	//----- nvinfo : EIATTR_CRS_STACK_SIZE
	.align		4
.L_3605:
        /*00e8*/ 	.byte	0x04, 0x1e
        /*00ea*/ 	.short	(.L_3607 - .L_3606)
.L_3606:
        /*00ec*/ 	.word	0x00000000


	//----- nvinfo : EIATTR_CBANK_PARAM_SIZE
	.align		4
.L_3607:
        /*00f0*/ 	.byte	0x03, 0x19
        /*00f2*/ 	.short	0x0128


	//----- nvinfo : EIATTR_PARAM_CBANK
	.align		4
        /*00f4*/ 	.byte	0x04, 0x0a
        /*00f6*/ 	.short	(.L_3609 - .L_3608)
	.align		4
.L_3608:
        /*00f8*/ 	.word	index@(.nv.constant0._ZN10layer_norm13ln_bwd_kernelINS_13Kernel_traitsI6__halfS2_fS2_fjLj1536ELj1ELj1ELj4ELj8ENS_18Kernel_traits_baseILj1536ES2_S2_fS2_fjLj128EEEEELb1ELb0ELb1ELb1EEEvNS_9BwdParamsE)
        /*00fc*/ 	.short	0x0210
        /*00fe*/ 	.short	0x0128


	//----- nvinfo : EIATTR_SW_WAR
	.align		4
.L_3609:
        /*0100*/ 	.byte	0x04, 0x36
        /*0102*/ 	.short	(.L_3611 - .L_3610)
.L_3610:
        /*0104*/ 	.word	0x00000008
.L_3611:


//--------------------- .nv.info._ZN10layer_norm13ln_bwd_kernelINS_13Kernel_traitsI6__halfS2_fS2_fjLj1536ELj1ELj1ELj4ELj8ENS_18Kernel_traits_baseILj1536ES2_S2_fS2_fjLj128EEEEELb1ELb1ELb0ELb0EEEvNS_9BwdParamsE --------------------------
	.section	.nv.info._ZN10layer_norm13ln_bwd_kernelINS_13Kernel_traitsI6__halfS2_fS2_fjLj1536ELj1ELj1ELj4ELj8ENS_18Kernel_traits_baseILj1536ES2_S2_fS2_fjLj128EEEEELb1ELb1ELb0ELb0EEEvNS_9BwdParamsE,"",@"SHT_CUDA_INFO"
	.sectionflags	@""
	.align	4


	//----- nvinfo : EIATTR_CUDA_API_VERSION
	.align		4
        /*0000*/ 	.byte	0x04, 0x37
        /*0002*/ 	.short	(.L_3613 - .L_3612)
.L_3612:
        /*0004*/ 	.word	0x00000082


	//----- nvinfo : EIATTR_KPARAM_INFO
	.align		4
.L_3613:
        /*0008*/ 	.byte	0x04, 0x17
        /*000a*/ 	.short	(.L_3615 - .L_3614)
.L_3614:
        /*000c*/ 	.word	0x00000000
        /*0010*/ 	.short	0x0000
        /*0012*/ 	.short	0x0000
        /*0014*/ 	.byte	0x00, 0xf0, 0xa1, 0x04


	//----- nvinfo : EIATTR_SPARSE_MMA_MASK
	.align		4
.L_3615:
        /*0018*/ 	.byte	0x03, 0x50
        /*001a*/ 	.short	0x0000


	//----- nvinfo : EIATTR_MAXREG_COUNT
	.align		4
        /*001c*/ 	.byte	0x03, 0x1b
        /*001e*/ 	.short	0x00ff


	//----- nvinfo : EIATTR_NUM_BARRIERS
	.align		4
        /*0020*/ 	.byte	0x02, 0x4c
        /*0022*/ 	.byte	0x01
	.zero		1


	//----- nvinfo : EIATTR_MERCURY_ISA_VERSION
	.align		4
        /*0024*/ 	.byte	0x03, 0x5f
        /*0026*/ 	.short	0x0101


	//----- nvinfo : EIATTR_COOP_GROUP_MASK_REGIDS
	.align		4
        /*0028*/ 	.byte	0x04, 0x29
        /*002a*/ 	.short	(.L_3617 - .L_3616)


	//   ....[0]....
.L_3616:
        /*002c*/ 	.word	0xffffffff


	//   ....[1]....
        /*0030*/ 	.word	0xffffffff


	//   ....[2]....
        /*0034*/ 	.word	0xffffffff


	//   ....[3]....
        /*0038*/ 	.word	0xffffffff


	//   ....[4]....
        /*003c*/ 	.word	0xffffffff


	//   ....[5]....
        /*0040*/ 	.word	0xffffffff


	//   ....[6]....
        /*0044*/ 	.word	0xffffffff


	//   ....[7]....
        /*0048*/ 	.word	0xffffffff


	//   ....[8]....
        /*004c*/ 	.word	0xffffffff


	//   ....[9]....
        /*0050*/ 	.word	0xffffffff


	//   ....[10]....
        /*0054*/ 	.word	0x05000047


	//   ....[11]....
        /*0058*/ 	.word	0x05000047


	//   ....[12]....
        /*005c*/ 	.word	0x05000047


	//   ....[13]....
        /*0060*/ 	.word	0x05000047


	//   ....[14]....
        /*0064*/ 	.word	0x05000047


	//   ....[15]....
        /*0068*/ 	.word	0x05000047


	//   ....[16]....
        /*006c*/ 	.word	0x05000047


	//   ....[17]....
        /*0070*/ 	.word	0x05000047


	//   ....[18]....
        /*0074*/ 	.word	0x05000047


	//   ....[19]....
        /*0078*/ 	.word	0x05000047


	//----- nvinfo : EIATTR_COOP_GROUP_INSTR_OFFSETS
	.align		4
.L_3617:
        /*007c*/ 	.byte	0x04, 0x28
        /*007e*/ 	.short	(.L_3619 - .L_3618)


	//   ....[0]....
.L_3618:
        /*0080*/ 	.word	0x00001360


	//   ....[1]....
        /*0084*/ 	.word	0x00001370


	//   ....[2]....
        /*0088*/ 	.word	0x000013a0


	//   ....[3]....
        /*008c*/ 	.word	0x000013b0


	//   ....[4]....
        /*0090*/ 	.word	0x000013e0


	//   ....[5]....
        /*0094*/ 	.word	0x000013f0


	//   ....[6]....
        /*0098*/ 	.word	0x00001420


	//   ....[7]....
        /*009c*/ 	.word	0x00001430


	//   ....[8]....
        /*00a0*/ 	.word	0x00001460


	//   ....[9]....
        /*00a4*/ 	.word	0x00001470


	//   ....[10]....
        /*00a8*/ 	.word	0x000029f0


	//   ....[11]....
        /*00ac*/ 	.word	0x00002a40


	//   ....[12]....
        /*00b0*/ 	.word	0x00002aa0


	//   ....[13]....
        /*00b4*/ 	.word	0x00002b00


	//   ....[14]....
        /*00b8*/ 	.word	0x00002b60


	//   ....[15]....
        /*00bc*/ 	.word	0x00002bc0


	//   ....[16]....
        /*00c0*/ 	.word	0x00002c20


	//   ....[17]....
        /*00c4*/ 	.word	0x00002c80


	//   ....[18]....
        /*00c8*/ 	.word	0x00002ce0


	//   ....[19]....
        /*00cc*/ 	.word	0x00002d40


	//----- nvinfo : EIATTR_EXIT_INSTR_OFFSETS
	.align		4
.L_3619:
        /*00d0*/ 	.byte	0x04, 0x1c
        /*00d2*/ 	.short	(.L_3621 - .L_3620)


	//   ....[0]....
.L_3620:
        /*00d4*/ 	.word	0x000028f0


	//   ....[1]....
        /*00d8*/ 	.word	0x00002990


	//----- nvinfo : EIATTR_MAX_THREADS
	.align		4
.L_3621:
        /*00dc*/ 	.byte	0x04, 0x05
        /*00de*/ 	.short	(.L_3623 - .L_3622)
.L_3622:
        /*00e0*/ 	.word	0x00000080
        /*00e4*/ 	.word	0x00000001
        /*00e8*/ 	.word	0x00000001


	//----- nvinfo : EIATTR_CRS_STACK_SIZE
	.align		4
.L_3623:
        /*00ec*/ 	.byte	0x04, 0x1e
        /*00ee*/ 	.short	(.L_3625 - .L_3624)
.L_3624:
        /*00f0*/ 	.word	0x00000000


	//----- nvinfo : EIATTR_CBANK_PARAM_SIZE
	.align		4
.L_3625:
        /*00f4*/ 	.byte	0x03, 0x19
        /*00f6*/ 	.short	0x0128


	//----- nvinfo : EIATTR_PARAM_CBANK
	.align		4
        /*00f8*/ 	.byte	0x04, 0x0a
        /*00fa*/ 	.short	(.L_3627 - .L_3626)
	.align		4
.L_3626:
        /*00fc*/ 	.word	index@(.nv.constant0._ZN10layer_norm13ln_bwd_kernelINS_13Kernel_traitsI6__halfS2_fS2_fjLj1536ELj1ELj1ELj4ELj8ENS_18Kernel_traits_baseILj1536ES2_S2_fS2_fjLj128EEEEELb1ELb1ELb0ELb0EEEvNS_9BwdParamsE)
        /*0100*/ 	.short	0x0210
        /*0102*/ 	.short	0x0128


	//----- nvinfo : EIATTR_SW_WAR
	.align		4
.L_3627:
        /*0104*/ 	.byte	0x04, 0x36
        /*0106*/ 	.short	(.L_3629 - .L_3628)
.L_3628:
        /*0108*/ 	.word	0x00000008
.L_3629:


//--------------------- .nv.info._ZN10layer_norm13ln_bwd_kernelINS_13Kernel_traitsI6__halfS2_fS2_fjLj1536ELj1ELj1ELj4ELj8ENS_18Kernel_traits_baseILj1536ES2_S2_fS2_fjLj128EEEEELb1ELb1ELb0ELb1EEEvNS_9BwdParamsE --------------------------
	.section	.nv.info._ZN10layer_norm13ln_bwd_kernelINS_13Kernel_traitsI6__halfS2_fS2_fjLj1536ELj1ELj1ELj4ELj8ENS_18Kernel_traits_baseILj1536ES2_S2_fS2_fjLj128EEEEELb1ELb1ELb0ELb1EEEvNS_9BwdParamsE,"",@"SHT_CUDA_INFO"
	.sectionflags	@""
	.align	4


	//----- nvinfo : EIATTR_CUDA_API_VERSION
	.align		4
        /*0000*/ 	.byte	0x04, 0x37
        /*0002*/ 	.short	(.L_3631 - .L_3630)
.L_3630:
        /*0004*/ 	.word	0x00000082


	//----- nvinfo : EIATTR_KPARAM_INFO
	.align		4
.L_3631:
        /*0008*/ 	.byte	0x04, 0x17
        /*000a*/ 	.short	(.L_3633 - .L_3632)
.L_3632:
        /*000c*/ 	.word	0x00000000
        /*0010*/ 	.short	0x0000
        /*0012*/ 	.short	0x0000
        /*0014*/ 	.byte	0x00, 0xf0, 0xa1, 0x04


	//----- nvinfo : EIATTR_SPARSE_MMA_MASK
	.align		4
.L_3633:
        /*0018*/ 	.byte	0x03, 0x50
        /*001a*/ 	.short	0x0000


	//----- nvinfo : EIATTR_MAXREG_COUNT
	.align		4
        /*001c*/ 	.byte	0x03, 0x1b
        /*001e*/ 	.short	0x00ff


	//----- nvinfo : EIATTR_NUM_BARRIERS
	.align		4
        /*0020*/ 	.byte	0x02, 0x4c
        /*0022*/ 	.byte	0x01
	.zero		1


	//----- nvinfo : EIATTR_MERCURY_ISA_VERSION
	.align		4
        /*0024*/ 	.byte	0x03, 0x5f
        /*0026*/ 	.short	0x0101


	//----- nvinfo : EIATTR_COOP_GROUP_MASK_REGIDS
	.align		4
        /*0028*/ 	.byte	0x04, 0x29
        /*002a*/ 	.short	(.L_3635 - .L_3634)


	//   ....[0]....
.L_3634:
        /*002c*/ 	.word	0xffffffff


	//   ....[1]....
        /*0030*/ 	.word	0xffffffff


	//   ....[2]....
        /*0034*/ 	.word	0xffffffff


	//   ....[3]....
        /*0038*/ 	.word	0xffffffff


	//   ....[4]....
        /*003c*/ 	.word	0xffffffff


	//   ....[5]....
        /*0040*/ 	.word	0xffffffff


	//   ....[6]....
        /*0044*/ 	.word	0xffffffff


	//   ....[7]....
        /*0048*/ 	.word	0xffffffff


	//   ....[8]....
        /*004c*/ 	.word	0xffffffff


	//   ....[9]....
        /*0050*/ 	.word	0xffffffff


	//   ....[10]....
        /*0054*/ 	.word	0x0500002f


	//   ....[11]....
        /*0058*/ 	.word	0x0500002f


	//   ....[12]....
        /*005c*/ 	.word	0x0500002f


	//   ....[13]....
        /*0060*/ 	.word	0x0500002f


	//   ....[14]....
        /*0064*/ 	.word	0x0500002f


	//   ....[15]....
        /*0068*/ 	.word	0x0500002f


	//   ....[16]....
        /*006c*/ 	.word	0x0500002f


	//   ....[17]....
        /*0070*/ 	.word	0x0500002f


	//   ....[18]....
        /*0074*/ 	.word	0x0500002f


	//   ....[19]....
        /*0078*/ 	.word	0x0500002f


	//----- nvinfo : EIATTR_COOP_GROUP_INSTR_OFFSETS
	.align		4
.L_3635:
        /*007c*/ 	.byte	0x04, 0x28
        /*007e*/ 	.short	(.L_3637 - .L_3636)


	//   ....[0]....
.L_3636:
        /*0080*/ 	.word	0x00001150


	//   ....[1]....
        /*0084*/ 	.word	0x00001160


	//   ....[2]....
        /*0088*/ 	.word	0x00001190


	//   ....[3]....
        /*008c*/ 	.word	0x000011a0


	//   ....[4]....
        /*0090*/ 	.word	0x000011d0


	//   ....[5]....
        /*0094*/ 	.word	0x000011e0


	//   ....[6]....
        /*0098*/ 	.word	0x00001210


	//   ....[7]....
        /*009c*/ 	.word	0x00001220


	//   ....[8]....
        /*00a0*/ 	.word	0x00001250


	//   ....[9]....
        /*00a4*/ 	.word	0x00001260


	//   ....[10]....
        /*00a8*/ 	.word	0x00002690


	//   ....[11]....
        /*00ac*/ 	.word	0x000026e0


	//   ....[12]....
        /*00b0*/ 	.word	0x00002740


	//   ....[13]....
        /*00b4*/ 	.word	0x000027a0


	//   ....[14]....
        /*00b8*/ 	.word	0x00002800


	//   ....[15]....
        /*00bc*/ 	.word	0x00002860


	//   ....[16]....
        /*00c0*/ 	.word	0x000028c0


	//   ....[17]....
        /*00c4*/ 	.word	0x00002920


	//   ....[18]....
        /*00c8*/ 	.word	0x00002980


	//   ....[19]....
        /*00cc*/ 	.word	0x000029e0


	//----- nvinfo : EIATTR_EXIT_INSTR_OFFSETS
	.align		4
.L_3637:
        /*00d0*/ 	.byte	0x04, 0x1c
        /*00d2*/ 	.short	(.L_3639 - .L_3638)


	//   ....[0]....
.L_3638:
        /*00d4*/ 	.word	0x00002640


	//----- nvinfo : EIATTR_MAX_THREADS
	.align		4
.L_3639:
        /*00d8*/ 	.byte	0x04, 0x05
        /*00da*/ 	.short	(.L_3641 - .L_3640)
.L_3640:
        /*00dc*/ 	.word	0x00000080
        /*00e0*/ 	.word	0x00000001
        /*00e4*/ 	.word	0x00000001


	//----- nvinfo : EIATTR_CRS_STACK_SIZE
	.align		4
.L_3641:
        /*00e8*/ 	.byte	0x04, 0x1e
        /*00ea*/ 	.short	(.L_3643 - .L_3642)
.L_3642:
        /*00ec*/ 	.word	0x00000000


	//----- nvinfo : EIATTR_CBANK_PARAM_SIZE
	.align		4
.L_3643:
        /*00f0*/ 	.byte	0x03, 0x19
        /*00f2*/ 	.short	0x0128


	//----- nvinfo : EIATTR_PARAM_CBANK
	.align		4
        /*00f4*/ 	.byte	0x04, 0x0a
        /*00f6*/ 	.short	(.L_3645 - .L_3644)
	.align		4
.L_3644:
        /*00f8*/ 	.word	index@(.nv.constant0._ZN10layer_norm13ln_bwd_kernelINS_13Kernel_traitsI6__halfS2_fS2_fjLj1536ELj1ELj1ELj4ELj8ENS_18Kernel_traits_baseILj1536ES2_S2_fS2_fjLj128EEEEELb1ELb1ELb0ELb1EEEvNS_9BwdParamsE)
        /*00fc*/ 	.short	0x0210
        /*00fe*/ 	.short	0x0128


	//----- nvinfo : EIATTR_SW_WAR
	.align		4
.L_3645:
        /*0100*/ 	.byte	0x04, 0x36
        /*0102*/ 	.short	(.L_3647 - .L_3646)
.L_3646:
        /*0104*/ 	.word	0x00000008
.L_3647:


//--------------------- .nv.info._ZN10layer_norm22ln_bwd_finalize_kernelINS_22Kernel_traits_finalizeILj1536E6__halfS2_fS2_fjLb1ELj1024ELj4ENS_18Kernel_traits_baseILj1536ES2_S2_fS2_fjLj1024EEEEELb1ELb0EEEvNS_9BwdParamsE --------------------------
	.section	.nv.info._ZN10layer_norm22ln_bwd_finalize_kernelINS_22Kernel_traits_finalizeILj1536E6__halfS2_fS2_fjLb1ELj1024ELj4ENS_18Kernel_traits_baseILj1536ES2_S2_fS2_fjLj1024EEEEELb1ELb0EEEvNS_9BwdParamsE,"",@"SHT_CUDA_INFO"
	.sectionflags	@""
	.align	4


	//----- nvinfo : EIATTR_CUDA_API_VERSION
	.align		4
        /*0000*/ 	.byte	0x04, 0x37
        /*0002*/ 	.short	(.L_3649 - .L_3648)
.L_3648:
        /*0004*/ 	.word	0x00000082


	//----- nvinfo : EIATTR_KPARAM_INFO
	.align		4
.L_3649:
        /*0008*/ 	.byte	0x04, 0x17
        /*000a*/ 	.short	(.L_3651 - .L_3650)
.L_3650:
        /*000c*/ 	.word	0x00000000
        /*0010*/ 	.short	0x0000
        /*0012*/ 	.short	0x0000
        /*0014*/ 	.byte	0x00, 0xf0, 0xa1, 0x04


	//----- nvinfo : EIATTR_SPARSE_MMA_MASK
	.align		4
.L_3651:
        /*0018*/ 	.byte	0x03, 0x50
        /*001a*/ 	.short	0x0000


	//----- nvinfo : EIATTR_MAXREG_COUNT
	.align		4
        /*001c*/ 	.byte	0x03, 0x1b
        /*001e*/ 	.short	0x0040


	//----- nvinfo : EIATTR_NUM_BARRIERS
	.align		4
        /*0020*/ 	.byte	0x02, 0x4c
        /*0022*/ 	.byte	0x01
	.zero		1


	//----- nvinfo : EIATTR_MERCURY_ISA_VERSION
	.align		4
        /*0024*/ 	.byte	0x03, 0x5f
        /*0026*/ 	.short	0x0101


	//----- nvinfo : EIATTR_COOP_GROUP_MASK_REGIDS
	.align		4
        /*0028*/ 	.byte	0x04, 0x29
        /*002a*/ 	.short	(.L_3653 - .L_3652)


	//   ....[0]....
.L_3652:
        /*002c*/ 	.word	0xffffffff


	//   ....[1]....
        /*0030*/ 	.word	0xffffffff


	//   ....[2]....
        /*0034*/ 	.word	0xffffffff


	//   ....[3]....
        /*0038*/ 	.word	0xffffffff


	//   ....[4]....
        /*003c*/ 	.word	0xffffffff


	//   ....[5]....
        /*0040*/ 	.word	0xffffffff


	//   ....[6]....
        /*0044*/ 	.word	0xffffffff


	//   ....[7]....
        /*0048*/ 	.word	0xffffffff


	//   ....[8]....
        /*004c*/ 	.word	0xffffffff


	//   ....[9]....
        /*0050*/ 	.word	0xffffffff


	//   ....[10]....
        /*0054*/ 	.word	0xffffffff


	//   ....[11]....
        /*0058*/ 	.word	0xffffffff


	//   ....[12]....
        /*005c*/ 	.word	0xffffffff


	//   ....[13]....
        /*0060*/ 	.word	0xffffffff


	//   ....[14]....
        /*0064*/ 	.word	0xffffffff


	//   ....[15]....
        /*0068*/ 	.word	0x05000014


	//   ....[16]....
        /*006c*/ 	.word	0x05000014


	//   ....[17]....
        /*0070*/ 	.word	0x05000014


	//   ....[18]....
        /*0074*/ 	.word	0x05000014


	//   ....[19]....
        /*0078*/ 	.word	0x05000014


	//   ....[20]....
        /*007c*/ 	.word	0x05000014


	//   ....[21]....
        /*0080*/ 	.word	0x05000014


	//   ....[22]....
        /*0084*/ 	.word	0x05000014


	//   ....[23]....
        /*0088*/ 	.word	0x05000014


	//   ....[24]....
        /*008c*/ 	.word	0x05000014


	//   ....[25]....
        /*0090*/ 	.word	0x05000014


	//   ....[26]....
        /*0094*/ 	.word	0x05000014


	//   ....[27]....
        /*0098*/ 	.word	0x05000014


	//   ....[28]....
        /*009c*/ 	.word	0x05000014


	//   ....[29]....
        /*00a0*/ 	.word	0x05000014


	//----- nvinfo : EIATTR_COOP_GROUP_INSTR_OFFSETS
	.align		4
.L_3653:
        /*00a4*/ 	.byte	0x04, 0x28
        /*00a6*/ 	.short	(.L_3655 - .L_3654)


	//   ....[0]....
.L_3654:
        /*00a8*/ 	.word	0x00000ad0


	//   ....[1]....
        /*00ac*/ 	.word	0x00000ae0


	//   ....[2]....
        /*00b0*/ 	.word	0x00000af0


	//   ....[3]....
        /*00b4*/ 	.word	0x00000b20


	//   ....[4]....
        /*00b8*/ 	.word	0x00000b40


	//   ....[5]....
        /*00bc*/ 	.word	0x00000b50


	//   ....[6]....
        /*00c0*/ 	.word	0x00000b90


	//   ....[7]....
        /*00c4*/ 	.word	0x00000ba0


	//   ....[8]....
        /*00c8*/ 	.word	0x00000bb0


	//   ....[9]....
        /*00cc*/ 	.word	0x00000be0


	//   ....[10]....
        /*00d0*/ 	.word	0x00000c00


	//   ....[11]....
        /*00d4*/ 	.word	0x00000c10


	//   ....[12]....
        /*00d8*/ 	.word	0x00000c40


	//   ....[13]....
        /*00dc*/ 	.word	0x00000c60


	//   ....[14]....
        /*00e0*/ 	.word	0x00000c70


	//   ....[15]....
        /*00e4*/ 	.word	0x00000f20


	//   ....[16]....
        /*00e8*/ 	.word	0x00000f90


	//   ....[17]....
        /*00ec*/ 	.word	0x00001000


	//   ....[18]....
        /*00f0*/ 	.word	0x00001070


	//   ....[19]....
        /*00f4*/ 	.word	0x000010e0


	//   ....[20]....
        /*00f8*/ 	.word	0x00001140


	//   ....[21]....
        /*00fc*/ 	.word	0x000011b0


	//   ....[22]....
        /*0100*/ 	.word	0x00001220


	//   ....[23]....
        /*0104*/ 	.word	0x00001290


	//   ....[24]....
        /*0108*/ 	.word	0x00001300


	//   ....[25]....
        /*010c*/ 	.word	0x00001360


	//   ....[26]....
        /*0110*/ 	.word	0x000013d0


	//   ....[27]....
        /*0114*/ 	.word	0x00001440


	//   ....[28]....
        /*0118*/ 	.word	0x000014b0


	//   ....[29]....
        /*011c*/ 	.word	0x00001520


	//----- nvinfo : EIATTR_EXIT_INSTR_OFFSETS
	.align		4
.L_3655:
        /*0120*/ 	.byte	0x04, 0x1c
        /*0122*/ 	.short	(.L_3657 - .L_3656)


	//   ....[0]....
.L_3656:
        /*0124*/ 	.word	0x00000070


	//   ....[1]....
        /*0128*/ 	.word	0x00000ec0


	//----- nvinfo : EIATTR_MAX_THREADS
	.align		4
.L_3657:
        /*012c*/ 	.byte	0x04, 0x05
        /*012e*/ 	.short	(.L_3659 - .L_3658)
.L_3658:
        /*0130*/ 	.word	0x00000400
        /*0134*/ 	.word	0x00000001
        /*0138*/ 	.word	0x00000001


	//----- nvinfo : EIATTR_CRS_STACK_SIZE
	.align		4
.L_3659:
        /*013c*/ 	.byte	0x04, 0x1e
        /*013e*/ 	.short	(.L_3661 - .L_3660)
.L_3660:
        /*0140*/ 	.word	0x00000000


	//----- nvinfo : EIATTR_CBANK_PARAM_SIZE
	.align		4
.L_3661:
        /*0144*/ 	.byte	0x03, 0x19
        /*0146*/ 	.short	0x0128


	//----- nvinfo : EIATTR_PARAM_CBANK
	.align		4
        /*0148*/ 	.byte	0x04, 0x0a
        /*014a*/ 	.short	(.L_3663 - .L_3662)
	.align		4
.L_3662:
        /*014c*/ 	.word	index@(.nv.constant0._ZN10layer_norm22ln_bwd_finalize_kernelINS_22Kernel_traits_finalizeILj1536E6__halfS2_fS2_fjLb1ELj1024ELj4ENS_18Kernel_traits_baseILj1536ES2_S2_fS2_fjLj1024EEEEELb1ELb0EEEvNS_9BwdParamsE)
        /*0150*/ 	.short	0x0210
        /*0152*/ 	.short	0x0128


	//----- nvinfo : EIATTR_SW_WAR
	.align		4
.L_3663:
        /*0154*/ 	.byte	0x04, 0x36
        /*0156*/ 	.short	(.L_3665 - .L_3664)
.L_3664:
        /*0158*/ 	.word	0x00000008
.L_3665:


//--------------------- .nv.info._ZN10layer_norm13ln_bwd_kernelINS_13Kernel_traitsI6__halfS2_fS2_fjLj1536ELj1ELj1ELj4ELj8ENS_18Kernel_traits_baseILj1536ES2_S2_fS2_fjLj128EEEEELb1ELb1ELb1ELb0EEEvNS_9BwdParamsE --------------------------
	.section	.nv.info._ZN10layer_norm13ln_bwd_kernelINS_13Kernel_traitsI6__halfS2_fS2_fjLj1536ELj1ELj1ELj4ELj8ENS_18Kernel_traits_baseILj1536ES2_S2_fS2_fjLj128EEEEELb1ELb1ELb1ELb0EEEvNS_9BwdParamsE,"",@"SHT_CUDA_INFO"
	.sectionflags	@""
	.align	4


	//----- nvinfo : EIATTR_CUDA_API_VERSION
	.align		4
        /*0000*/ 	.byte	0x04, 0x37
        /*0002*/ 	.short	(.L_3667 - .L_3666)
.L_3666:
        /*0004*/ 	.word	0x00000082


	//----- nvinfo : EIATTR_KPARAM_INFO
	.align		4
.L_3667:
        /*0008*/ 	.byte	0x04, 0x17
        /*000a*/ 	.short	(.L_3669 - .L_3668)
.L_3668:
        /*000c*/ 	.word	0x00000000
        /*0010*/ 	.short	0x0000
        /*0012*/ 	.short	0x0000
        /*0014*/ 	.byte	0x00, 0xf0, 0xa1, 0x04


	//----- nvinfo : EIATTR_SPARSE_MMA_MASK
	.align		4
.L_3669:
        /*0018*/ 	.byte	0x03, 0x50
        /*001a*/ 	.short	0x0000


	//----- nvinfo : EIATTR_MAXREG_COUNT
	.align		4
        /*001c*/ 	.byte	0x03, 0x1b
        /*001e*/ 	.short	0x00ff


	//----- nvinfo : EIATTR_NUM_BARRIERS
	.align		4
        /*0020*/ 	.byte	0x02, 0x4c
        /*0022*/ 	.byte	0x01
	.zero		1


	//----- nvinfo : EIATTR_MERCURY_ISA_VERSION
	.align		4
        /*0024*/ 	.byte	0x03, 0x5f
        /*0026*/ 	.short	0x0101


	//----- nvinfo : EIATTR_COOP_GROUP_MASK_REGIDS
	.align		4
        /*0028*/ 	.byte	0x04, 0x29
        /*002a*/ 	.short	(.L_3671 - .L_3670)


	//   ....[0]....
.L_3670:
        /*002c*/ 	.word	0xffffffff


	//   ....[1]....
        /*0030*/ 	.word	0xffffffff


	//   ....[2]....
        /*0034*/ 	.word	0xffffffff


	//   ....[3]....
        /*0038*/ 	.word	0xffffffff


	//   ....[4]....
        /*003c*/ 	.word	0xffffffff


	//   ....[5]....
        /*0040*/ 	.word	0xffffffff


	//   ....[6]....
        /*0044*/ 	.word	0xffffffff


	//   ....[7]....
        /*0048*/ 	.word	0xffffffff


	//   ....[8]....
        /*004c*/ 	.word	0xffffffff


	//   ....[9]....
        /*0050*/ 	.word	0xffffffff


	//   ....[10]....
        /*0054*/ 	.word	0x05000081


	//   ....[11]....
        /*0058*/ 	.word	0x05000081


	//   ....[12]....
        /*005c*/ 	.word	0x05000081


	//   ....[13]....
        /*0060*/ 	.word	0x05000081


	//   ....[14]....
        /*0064*/ 	.word	0x05000081


	//   ....[15]....
        /*0068*/ 	.word	0x05000081


	//   ....[16]....
        /*006c*/ 	.word	0x05000081


	//   ....[17]....
        /*0070*/ 	.word	0x05000081


	//   ....[18]....
        /*0074*/ 	.word	0x05000081


	//   ....[19]....
        /*0078*/ 	.word	0x05000081


	//----- nvinfo : EIATTR_COOP_GROUP_INSTR_OFFSETS
	.align		4
.L_3671:
        /*007c*/ 	.byte	0x04, 0x28
        /*007e*/ 	.short	(.L_3673 - .L_3672)


	//   ....[0]....
.L_3672:
        /*0080*/ 	.word	0x000016d0


	//   ....[1]....
        /*0084*/ 	.word	0x000016e0


	//   ....[2]....
        /*0088*/ 	.word	0x00001710


	//   ....[3]....
        /*008c*/ 	.word	0x00001720


	//   ....[4]....
        /*0090*/ 	.word	0x00001750


	//   ....[5]....
        /*0094*/ 	.word	0x00001760


	//   ....[6]....
        /*0098*/ 	.word	0x00001790


	//   ....[7]....
        /*009c*/ 	.word	0x000017a0


	//   ....[8]....
        /*00a0*/ 	.word	0x000017d0


	//   ....[9]....
        /*00a4*/ 	.word	0x000017e0


	//   ....[10]....
        /*00a8*/ 	.word	0x000037b0


	//   ....[11]....
        /*00ac*/ 	.word	0x00003800


	//   ....[12]....
        /*00b0*/ 	.word	0x00003870


	//   ....[13]....
        /*00b4*/ 	.word	0x000038d0


	//   ....[14]....
        /*00b8*/ 	.word	0x00003940


	//   ....[15]....
        /*00bc*/ 	.word	0x000039a0


	//   ....[16]....
        /*00c0*/ 	.word	0x00003a10


	//   ....[17]....
        /*00c4*/ 	.word	0x00003a70


	//   ....[18]....
        /*00c8*/ 	.word	0x00003ae0


	//   ....[19]....
        /*00cc*/ 	.word	0x00003b40


	//----- nvinfo : EIATTR_EXIT_INSTR_OFFSETS
	.align		4
.L_3673:
        /*00d0*/ 	.byte	0x04, 0x1c
        /*00d2*/ 	.short	(.L_3675 - .L_3674)


	//   ....[0]....
.L_3674:
        /*00d4*/ 	.word	0x000036b0


	//   ....[1]....
        /*00d8*/ 	.word	0x00003750


	//----- nvinfo : EIATTR_MAX_THREADS
	.align		4
.L_3675:
        /*00dc*/ 	.byte	0x04, 0x05
        /*00de*/ 	.short	(.L_3677 - .L_3676)
.L_3676:
        /*00e0*/ 	.word	0x00000080
        /*00e4*/ 	.word	0x00000001
        /*00e8*/ 	.word	0x00000001


	//----- nvinfo : EIATTR_CRS_STACK_SIZE
	.align		4
.L_3677:
        /*00ec*/ 	.byte	0x04, 0x1e
        /*00ee*/ 	.short	(.L_3679 - .L_3678)
.L_3678:
        /*00f0*/ 	.word	0x00000000


	//----- nvinfo : EIATTR_CBANK_PARAM_SIZE
	.align		4
.L_3679:
        /*00f4*/ 	.byte	0x03, 0x19
        /*00f6*/ 	.short	0x0128


	//----- nvinfo : EIATTR_PARAM_CBANK
	.align		4
        /*00f8*/ 	.byte	0x04, 0x0a
        /*00fa*/ 	.short	(.L_3681 - .L_3680)
	.align		4
.L_3680:
        /*00fc*/ 	.word	index@(.nv.constant0._ZN10layer_norm13ln_bwd_kernelINS_13Kernel_traitsI6__halfS2_fS2_fjLj1536ELj1ELj1ELj4ELj8ENS_18Kernel_traits_baseILj1536ES2_S2_fS2_fjLj128EEEEELb1ELb1ELb1ELb0EEEvNS_9BwdParamsE)
        /*0100*/ 	.short	0x0210
        /*0102*/ 	.short	0x0128


	//----- nvinfo : EIATTR_SW_WAR
	.align		4
.L_3681:
        /*0104*/ 	.byte	0x04, 0x36
        /*0106*/ 	.short	(.L_3683 - .L_3682)
.L_3682:
        /*0108*/ 	.word	0x00000008
.L_3683:


//--------------------- .nv.info._ZN10layer_norm22ln_bwd_finalize_kernelINS_22Kernel_traits_finalizeILj1536E6__halfS2_fS2_fjLb1ELj1024ELj4ENS_18Kernel_traits_baseILj1536ES2_S2_fS2_fjLj1024EEEEELb1ELb1EEEvNS_9BwdParamsE --------------------------
	.section	.nv.info._ZN10layer_norm22ln_bwd_finalize_kernelINS_22Kernel_traits_finalizeILj1536E6__halfS2_fS2_fjLb1ELj1024ELj4ENS_18Kernel_traits_baseILj1536ES2_S2_fS2_fjLj1024EEEEELb1ELb1EEEvNS_9BwdParamsE,"",@"SHT_CUDA_INFO"
	.sectionflags	@""
	.align	4


	//----- nvinfo : EIATTR_CUDA_API_VERSION
	.align		4
        /*0000*/ 	.byte	0x04, 0x37
        /*0002*/ 	.short	(.L_3685 - .L_3684)
.L_3684:
        /*0004*/ 	.word	0x00000082


	//----- nvinfo : EIATTR_KPARAM_INFO
	.align		4
.L_3685:
        /*0008*/ 	.byte	0x04, 0x17
        /*000a*/ 	.short	(.L_3687 - .L_3686)
.L_3686:
        /*000c*/ 	.word	0x00000000
        /*0010*/ 	.short	0x0000
        /*0012*/ 	.short	0x0000
        /*0014*/ 	.byte	0x00, 0xf0, 0xa1, 0x04


	//----- nvinfo : EIATTR_SPARSE_MMA_MASK
	.align		4
.L_3687:
        /*0018*/ 	.byte	0x03, 0x50
        /*001a*/ 	.short	0x0000


	//----- nvinfo : EIATTR_MAXREG_COUNT
	.align		4
        /*001c*/ 	.byte	0x03, 0x1b
        /*001e*/ 	.short	0x0040


	//----- nvinfo : EIATTR_NUM_BARRIERS
	.align		4
        /*0020*/ 	.byte	0x02, 0x4c
        /*0022*/ 	.byte	0x01
	.zero		1


	//----- nvinfo : EIATTR_MERCURY_ISA_VERSION
	.align		4
        /*0024*/ 	.byte	0x03, 0x5f
        /*0026*/ 	.short	0x0101


	//----- nvinfo : EIATTR_COOP_GROUP_MASK_REGIDS
	.align		4
        /*0028*/ 	.byte	0x04, 0x29
        /*002a*/ 	.short	(.L_3689 - .L_3688)


	//   ....[0]....
.L_3688:
        /*002c*/ 	.word	0xffffffff


	//   ....[1]....
        /*0030*/ 	.word	0xffffffff


	//   ....[2]....
        /*0034*/ 	.word	0xffffffff


	//   ....[3]....
        /*0038*/ 	.word	0xffffffff


	//   ....[4]....
        /*003c*/ 	.word	0xffffffff


	//   ....[5]....
        /*0040*/ 	.word	0xffffffff


	//   ....[6]....
        /*0044*/ 	.word	0xffffffff


	//   ....[7]....
        /*0048*/ 	.word	0xffffffff


	//   ....[8]....
        /*004c*/ 	.word	0xffffffff


	//   ....[9]....
        /*0050*/ 	.word	0xffffffff


	//   ....[10]....
        /*0054*/ 	.word	0xffffffff


	//   ....[11]....
        /*0058*/ 	.word	0xffffffff


	//   ....[12]....
        /*005c*/ 	.word	0xffffffff


	//   ....[13]....
        /*0060*/ 	.word	0xffffffff


	//   ....[14]....
        /*0064*/ 	.word	0xffffffff


	//   ....[15]....
        /*0068*/ 	.word	0x05000014


	//   ....[16]....
        /*006c*/ 	.word	0x05000014


	//   ....[17]....
        /*0070*/ 	.word	0x05000014


	//   ....[18]....
        /*0074*/ 	.word	0x05000014


	//   ....[19]....
        /*0078*/ 	.word	0x05000014


	//   ....[20]....
        /*007c*/ 	.word	0x05000014


	//   ....[21]....
        /*0080*/ 	.word	0x05000014


	//   ....[22]....
        /*0084*/ 	.word	0x05000014


	//   ....[23]....
        /*0088*/ 	.word	0x05000014


	//   ....[24]....
        /*008c*/ 	.word	0x05000014


	//   ....[25]....
        /*0090*/ 	.word	0x05000014


	//   ....[26]....
        /*0094*/ 	.word	0x05000014


	//   ....[27]....
        /*0098*/ 	.word	0x05000014


	//   ....[28]....
        /*009c*/ 	.word	0x05000014


	//   ....[29]....
        /*00a0*/ 	.word	0x05000014


	//----- nvinfo : EIATTR_COOP_GROUP_INSTR_OFFSETS
	.align		4
.L_3689:
        /*00a4*/ 	.byte	0x04, 0x28
        /*00a6*/ 	.short	(.L_3691 - .L_3690)


	//   ....[0]....
.L_3690:
        /*00a8*/ 	.word	0x00000ab0


	//   ....[1]....
        /*00ac*/ 	.word	0x00000ac0


	//   ....[2]....
        /*00b0*/ 	.word	0x00000ad0


	//   ....[3]....
        /*00b4*/ 	.word	0x00000b00


	//   ....[4]....
        /*00b8*/ 	.word	0x00000b20


	//   ....[5]....
        /*00bc*/ 	.word	0x00000b30


	//   ....[6]....
        /*00c0*/ 	.word	0x00000b60


	//   ....[7]....
        /*00c4*/ 	.word	0x00000b80


	//   ....[8]....
        /*00c8*/ 	.word	0x00000b90


	//   ....[9]....
        /*00cc*/ 	.word	0x00000bc0


	//   ....[10]....
        /*00d0*/ 	.word	0x00000be0


	//   ....[11]....
        /*00d4*/ 	.word	0x00000bf0


	//   ....[12]....
        /*00d8*/ 	.word	0x00000c20


	//   ....[13]....
        /*00dc*/ 	.word	0x00000c40


	//   ....[14]....
        /*00e0*/ 	.word	0x00000c50


	//   ....[15]....
        /*00e4*/ 	.word	0x00000ee0


	//   ....[16]....
        /*00e8*/ 	.word	0x00000f50


	//   ....[17]....
        /*00ec*/ 	.word	0x00000fc0


	//   ....[18]....
        /*00f0*/ 	.word	0x00001030


	//   ....[19]....
        /*00f4*/ 	.word	0x000010a0


	//   ....[20]....
        /*00f8*/ 	.word	0x00001100


	//   ....[21]....
        /*00fc*/ 	.word	0x00001170


	//   ....[22]....
        /*0100*/ 	.word	0x000011e0


	//   ....[23]....
        /*0104*/ 	.word	0x00001250


	//   ....[24]....
        /*0108*/ 	.word	0x000012c0


	//   ....[25]....
        /*010c*/ 	.word	0x00001320


	//   ....[26]....
        /*0110*/ 	.word	0x00001390


	//   ....[27]....
        /*0114*/ 	.word	0x00001400


	//   ....[28]....
        /*0118*/ 	.word	0x00001470


	//   ....[29]....
        /*011c*/ 	.word	0x000014e0


	//----- nvinfo : EIATTR_EXIT_INSTR_OFFSETS
	.align		4
.L_3691:
        /*0120*/ 	.byte	0x04, 0x1c
        /*0122*/ 	.short	(.L_3693 - .L_3692)


	//   ....[0]....
.L_3692:
        /*0124*/ 	.word	0x00000070


	//   ....[1]....
        /*0128*/ 	.word	0x00000e80


	//----- nvinfo : EIATTR_MAX_THREADS
	.align		4
.L_3693:
        /*012c*/ 	.byte	0x04, 0x05
        /*012e*/ 	.short	(.L_3695 - .L_3694)
.L_3694:
        /*0130*/ 	.word	0x00000400
        /*0134*/ 	.word	0x00000001
        /*0138*/ 	.word	0x00000001


	//----- nvinfo : EIATTR_CRS_STACK_SIZE
	.align		4
.L_3695:
        /*013c*/ 	.byte	0x04, 0x1e
        /*013e*/ 	.short	(.L_3697 - .L_3696)
.L_3696:
        /*0140*/ 	.word	0x00000000


	//----- nvinfo : EIATTR_CBANK_PARAM_SIZE
	.align		4
.L_3697:
        /*0144*/ 	.byte	0x03, 0x19
        /*0146*/ 	.short	0x0128


	//----- nvinfo : EIATTR_PARAM_CBANK
	.align		4
        /*0148*/ 	.byte	0x04, 0x0a
        /*014a*/ 	.short	(.L_3699 - .L_3698)
	.align		4
.L_3698:
        /*014c*/ 	.word	index@(.nv.constant0._ZN10layer_norm22ln_bwd_finalize_kernelINS_22Kernel_traits_finalizeILj1536E6__halfS2_fS2_fjLb1ELj1024ELj4ENS_18Kernel_traits_baseILj1536ES2_S2_fS2_fjLj1024EEEEELb1ELb1EEEvNS_9BwdParamsE)
        /*0150*/ 	.short	0x0210
        /*0152*/ 	.short	0x0128


	//----- nvinfo : EIATTR_SW_WAR
	.align		4
.L_3699:
        /*0154*/ 	.byte	0x04, 0x36
        /*0156*/ 	.short	(.L_3701 - .L_3700)
.L_3700:
        /*0158*/ 	.word	0x00000008
.L_3701:


//--------------------- .nv.info._ZN10layer_norm13ln_bwd_kernelINS_13Kernel_traitsI6__halfS2_fS2_fjLj1536ELj1ELj1ELj4ELj8ENS_18Kernel_traits_baseILj1536ES2_S2_fS2_fjLj128EEEEELb1ELb1ELb1ELb1EEEvNS_9BwdParamsE --------------------------
	.section	.nv.info._ZN10layer_norm13ln_bwd_kernelINS_13Kernel_traitsI6__halfS2_fS2_fjLj1536ELj1ELj1ELj4ELj8ENS_18Kernel_traits_baseILj1536ES2_S2_fS2_fjLj128EEEEELb1ELb1ELb1ELb1EEEvNS_9BwdParamsE,"",@"SHT_CUDA_INFO"
	.sectionflags	@""
	.align	4


	//----- nvinfo : EIATTR_CUDA_API_VERSION
	.align		4
        /*0000*/ 	.byte	0x04, 0x37
        /*0002*/ 	.short	(.L_3703 - .L_3702)
.L_3702:
        /*0004*/ 	.word	0x00000082


	//----- nvinfo : EIATTR_KPARAM_INFO
	.align		4
.L_3703:
        /*0008*/ 	.byte	0x04, 0x17
        /*000a*/ 	.short	(.L_3705 - .L_3704)
.L_3704:
        /*000c*/ 	.word	0x00000000
        /*0010*/ 	.short	0x0000
        /*0012*/ 	.short	0x0000
        /*0014*/ 	.byte	0x00, 0xf0, 0xa1, 0x04


	//----- nvinfo : EIATTR_SPARSE_MMA_MASK
	.align		4
.L_3705:
        /*0018*/ 	.byte	0x03, 0x50
        /*001a*/ 	.short	0x0000


	//----- nvinfo : EIATTR_MAXREG_COUNT
	.align		4
        /*001c*/ 	.byte	0x03, 0x1b
        /*001e*/ 	.short	0x00ff


	//----- nvinfo : EIATTR_NUM_BARRIERS
	.align		4
        /*0020*/ 	.byte	0x02, 0x4c
        /*0022*/ 	.byte	0x01
	.zero		1


	//----- nvinfo : EIATTR_MERCURY_ISA_VERSION
	.align		4
        /*0024*/ 	.byte	0x03, 0x5f
        /*0026*/ 	.short	0x0101


	//----- nvinfo : EIATTR_COOP_GROUP_MASK_REGIDS
	.align		4
        /*0028*/ 	.byte	0x04, 0x29
        /*002a*/ 	.short	(.L_3707 - .L_3706)


	//   ....[0]....
.L_3706:
        /*002c*/ 	.word	0xffffffff


	//   ....[1]....
        /*0030*/ 	.word	0xffffffff


	//   ....[2]....
        /*0034*/ 	.word	0xffffffff


	//   ....[3]....
        /*0038*/ 	.word	0xffffffff


	//   ....[4]....
        /*003c*/ 	.word	0xffffffff


	//   ....[5]....
        /*0040*/ 	.word	0xffffffff


	//   ....[6]....
        /*0044*/ 	.word	0xffffffff


	//   ....[7]....
        /*0048*/ 	.word	0xffffffff


	//   ....[8]....
        /*004c*/ 	.word	0xffffffff


	//   ....[9]....
        /*0050*/ 	.word	0xffffffff


	//   ....[10]....
        /*0054*/ 	.word	0x05000070


	//   ....[11]....
        /*0058*/ 	.word	0x05000070


	//   ....[12]....
        /*005c*/ 	.word	0x05000070


	//   ....[13]....
        /*0060*/ 	.word	0x05000070


	//   ....[14]....
        /*0064*/ 	.word	0x05000070


	//   ....[15]....
        /*0068*/ 	.word	0x05000070


	//   ....[16]....
        /*006c*/ 	.word	0x05000070


	//   ....[17]....
        /*0070*/ 	.word	0x05000070


	//   ....[18]....
        /*0074*/ 	.word	0x05000070


	//   ....[19]....
        /*0078*/ 	.word	0x05000070


	//----- nvinfo : EIATTR_COOP_GROUP_INSTR_OFFSETS
	.align		4
.L_3707:
        /*007c*/ 	.byte	0x04, 0x28
        /*007e*/ 	.short	(.L_3709 - .L_3708)


	//   ....[0]....
.L_3708:
        /*0080*/ 	.word	0x000013e0


	//   ....[1]....
        /*0084*/ 	.word	0x000013f0


	//   ....[2]....
        /*0088*/ 	.word	0x00001420


	//   ....[3]....
        /*008c*/ 	.word	0x00001430


	//   ....[4]....
        /*0090*/ 	.word	0x00001460


	//   ....[5]....
        /*0094*/ 	.word	0x00001470


	//   ....[6]....
        /*0098*/ 	.word	0x000014a0


	//   ....[7]....
        /*009c*/ 	.word	0x000014b0


	//   ....[8]....
        /*00a0*/ 	.word	0x000014e0


	//   ....[9]....
        /*00a4*/ 	.word	0x000014f0


	//   ....[10]....
        /*00a8*/ 	.word	0x00003210


	//   ....[11]....
        /*00ac*/ 	.word	0x00003260


	//   ....[12]....
        /*00b0*/ 	.word	0x000032d0


	//   ....[13]....
        /*00b4*/ 	.word	0x00003330


	//   ....[14]....
        /*00b8*/ 	.word	0x000033a0


	//   ....[15]....
        /*00bc*/ 	.word	0x00003400


	//   ....[16]....
        /*00c0*/ 	.word	0x00003470


	//   ....[17]....
        /*00c4*/ 	.word	0x000034d0


	//   ....[18]....
        /*00c8*/ 	.word	0x00003540


	//   ....[19]....
        /*00cc*/ 	.word	0x000035a0


	//----- nvinfo : EIATTR_EXIT_INSTR_OFFSETS
	.align		4
.L_3709:
        /*00d0*/ 	.byte	0x04, 0x1c
        /*00d2*/ 	.short	(.L_3711 - .L_3710)


	//   ....[0]....
.L_3710:
        /*00d4*/ 	.word	0x000031b0


	//----- nvinfo : EIATTR_MAX_THREADS
	.align		4
.L_3711:
        /*00d8*/ 	.byte	0x04, 0x05
        /*00da*/ 	.short	(.L_3713 - .L_3712)
.L_3712:
        /*00dc*/ 	.word	0x00000080
        /*00e0*/ 	.word	0x00000001
        /*00e4*/ 	.word	0x00000001


	//----- nvinfo : EIATTR_CRS_STACK_SIZE
	.align		4
.L_3713:
        /*00e8*/ 	.byte	0x04, 0x1e
        /*00ea*/ 	.short	(.L_3715 - .L_3714)
.L_3714:
        /*00ec*/ 	.word	0x00000000


	//----- nvinfo : EIATTR_CBANK_PARAM_SIZE
	.align		4
.L_3715:
        /*00f0*/ 	.byte	0x03, 0x19
        /*00f2*/ 	.short	0x0128


	//----- nvinfo : EIATTR_PARAM_CBANK
	.align		4
        /*00f4*/ 	.byte	0x04, 0x0a
        /*00f6*/ 	.short	(.L_3717 - .L_3716)
	.align		4
.L_3716:
        /*00f8*/ 	.word	index@(.nv.constant0._ZN10layer_norm13ln_bwd_kernelINS_13Kernel_traitsI6__halfS2_fS2_fjLj1536ELj1ELj1ELj4ELj8ENS_18Kernel_traits_baseILj1536ES2_S2_fS2_fjLj128EEEEELb1ELb1ELb1ELb1EEEvNS_9BwdParamsE)
        /*00fc*/ 	.short	0x0210
        /*00fe*/ 	.short	0x0128


	//----- nvinfo : EIATTR_SW_WAR
	.align		4
.L_3717:
        /*0100*/ 	.byte	0x04, 0x36
        /*0102*/ 	.short	(.L_3719 - .L_3718)
.L_3718:
        /*0104*/ 	.word	0x00000008
.L_3719:


//--------------------- .nv.info._ZN10layer_norm13ln_bwd_kernelINS_13Kernel_traitsIf6__halffS2_fjLj1536ELj1ELj1ELj4ELj8ENS_18Kernel_traits_baseILj1536EfS2_fS2_fjLj128EEEEELb0ELb0ELb0ELb0EEEvNS_9BwdParamsE --------------------------
	.section	.nv.info._ZN10layer_norm13ln_bwd_kernelINS_13Kernel_traitsIf6__halffS2_fjLj1536ELj1ELj1ELj4ELj8ENS_18Kernel_traits_baseILj1536EfS2_fS2_fjLj128EEEEELb0ELb0ELb0ELb0EEEvNS_9BwdParamsE,"",@"SHT_CUDA_INFO"
	.sectionflags	@""
	.align	4


	//----- nvinfo : EIATTR_CUDA_API_VERSION
	.align		4
        /*0000*/ 	.byte	0x04, 0x37
        /*0002*/ 	.short	(.L_3721 - .L_3720)
.L_3720:
        /*0004*/ 	.word	0x00000082


	//----- nvinfo : EIATTR_KPARAM_INFO
	.align		4
.L_3721:
        /*0008*/ 	.byte	0x04, 0x17
        /*000a*/ 	.short	(.L_3723 - .L_3722)
.L_3722:
        /*000c*/ 	.word	0x00000000
        /*0010*/ 	.short	0x0000
        /*0012*/ 	.short	0x0000
        /*0014*/ 	.byte	0x00, 0xf0, 0xa1, 0x04


	//----- nvinfo : EIATTR_SPARSE_MMA_MASK
	.align		4
.L_3723:
        /*0018*/ 	.byte	0x03, 0x50
        /*001a*/ 	.short	0x0000


	//----- nvinfo : EIATTR_MAXREG_COUNT
	.align		4
        /*001c*/ 	.byte	0x03, 0x1b
        /*001e*/ 	.short	0x00ff


	//----- nvinfo : EIATTR_NUM_BARRIERS
	.align		4
        /*0020*/ 	.byte	0x02, 0x4c
        /*0022*/ 	.byte	0x01
	.zero		1


	//----- nvinfo : EIATTR_MERCURY_ISA_VERSION
	.align		4
        /*0024*/ 	.byte	0x03, 0x5f
        /*0026*/ 	.short	0x0101


	//----- nvinfo : EIATTR_COOP_GROUP_MASK_REGIDS
	.align		4
        /*0028*/ 	.byte	0x04, 0x29
        /*002a*/ 	.short	(.L_3725 - .L_3724)


	//   ....[0]....
.L_3724:
        /*002c*/ 	.word	0xffffffff


	//   ....[1]....
        /*0030*/ 	.word	0xffffffff


	//   ....[2]....
        /*0034*/ 	.word	0xffffffff


	//   ....[3]....
        /*0038*/ 	.word	0xffffffff


	//   ....[4]....
        /*003c*/ 	.word	0xffffffff


	//   ....[5]....
        /*0040*/ 	.word	0xffffffff


	//   ....[6]....
        /*0044*/ 	.word	0xffffffff


	//   ....[7]....
        /*0048*/ 	.word	0xffffffff


	//   ....[8]....
        /*004c*/ 	.word	0xffffffff


	//   ....[9]....
        /*0050*/ 	.word	0xffffffff


	//   ....[10]....
        /*0054*/ 	.word	0x0500004c


	//   ....[11]....
        /*0058*/ 	.word	0x0500004c


	//   ....[12]....
        /*005c*/ 	.word	0x0500004c


	//   ....[13]....
        /*0060*/ 	.word	0x0500004c


	//   ....[14]....
        /*0064*/ 	.word	0x0500004c


	//   ....[15]....
        /*0068*/ 	.word	0x0500004c


	//   ....[16]....
        /*006c*/ 	.word	0x0500004c


	//   ....[17]....
        /*0070*/ 	.word	0x0500004c


	//   ....[18]....
        /*0074*/ 	.word	0x0500004c


	//   ....[19]....
        /*0078*/ 	.word	0x0500004c


	//----- nvinfo : EIATTR_COOP_GROUP_INSTR_OFFSETS
	.align		4
.L_3725:
        /*007c*/ 	.byte	0x04, 0x28
        /*007e*/ 	.short	(.L_3727 - .L_3726)


	//   ....[0]....
.L_3726:
        /*0080*/ 	.word	0x00000ed0


	//   ....[1]....
        /*0084*/ 	.word	0x00000ef0


	//   ....[2]....
        /*0088*/ 	.word	0x00000f10


	//   ....[3]....
        /*008c*/ 	.word	0x00000f30


	//   ....[4]....
        /*0090*/ 	.word	0x00000f40


	//   ....[5]....
        /*0094*/ 	.word	0x00000f70


	//   ....[6]....
        /*0098*/ 	.word	0x00000f90


	//   ....[7]....
        /*009c*/ 	.word	0x00000fa0


	//   ....[8]....
        /*00a0*/ 	.word	0x00000fd0


	//   ....[9]....
        /*00a4*/ 	.word	0x00000fe0


	//   ....[10]....
        /*00a8*/ 	.word	0x00001c50


	//   ....[11]....
        /*00ac*/ 	.word	0x00001cc0


	//   ....[12]....
        /*00b0*/ 	.word	0x00001d30


	//   ....[13]....
        /*00b4*/ 	.word	0x00001da0


	//   ....[14]....
        /*00b8*/ 	.word	0x00001e10


	//   ....[15]....
        /*00bc*/ 	.word	0x00001e70


	//   ....[16]....
        /*00c0*/ 	.word	0x00001ed0


	//   ....[17]....
        /*00c4*/ 	.word	0x00001f30


	//   ....[18]....
        /*00c8*/ 	.word	0x00001fa0


	//   ....[19]....
        /*00cc*/ 	.word	0x00002000


	//----- nvinfo : EIATTR_EXIT_INSTR_OFFSETS
	.align		4
.L_3727:
        /*00d0*/ 	.byte	0x04, 0x1c
        /*00d2*/ 	.short	(.L_3729 - .L_3728)


	//   ....[0]....
.L_3728:
        /*00d4*/ 	.word	0x00001b80


	//   ....[1]....
        /*00d8*/ 	.word	0x00001c00


	//----- nvinfo : EIATTR_MAX_THREADS
	.align		4
.L_3729:
        /*00dc*/ 	.byte	0x04, 0x05
        /*00de*/ 	.short	(.L_3731 - .L_3730)
.L_3730:
        /*00e0*/ 	.word	0x00000080
        /*00e4*/ 	.word	0x00000001
        /*00e8*/ 	.word	0x00000001


	//----- nvinfo : EIATTR_CRS_STACK_SIZE
	.align		4
.L_3731:
        /*00ec*/ 	.byte	0x04, 0x1e
        /*00ee*/ 	.short	(.L_3733 - .L_3732)
.L_3732:
        /*00f0*/ 	.word	0x00000000


	//----- nvinfo : EIATTR_CBANK_PARAM_SIZE
	.align		4
.L_3733:
        /*00f4*/ 	.byte	0x03, 0x19
        /*00f6*/ 	.short	0x0128


	//----- nvinfo : EIATTR_PARAM_CBANK
	.align		4
        /*00f8*/ 	.byte	0x04, 0x0a
        /*00fa*/ 	.short	(.L_3735 - .L_3734)
	.align		4
.L_3734:
        /*00fc*/ 	.word	index@(.nv.constant0._ZN10layer_norm13ln_bwd_kernelINS_13Kernel_traitsIf6__halffS2_fjLj1536ELj1ELj1ELj4ELj8ENS_18Kernel_traits_baseILj1536EfS2_fS2_fjLj128EEEEELb0ELb0ELb0ELb0EEEvNS_9BwdParamsE)
        /*0100*/ 	.short	0x0210
        /*0102*/ 	.short	0x0128


	//----- nvinfo : EIATTR_SW_WAR
	.align		4
.L_3735:
        /*0104*/ 	.byte	0x04, 0x36
        /*0106*/ 	.short	(.L_3737 - .L_3736)
.L_3736:
        /*0108*/ 	.word	0x00000008
.L_3737:


//--------------------- .nv.info._ZN10layer_norm13ln_bwd_kernelINS_13Kernel_traitsIf6__halffS2_fjLj1536ELj1ELj1ELj4ELj8ENS_18Kernel_traits_baseILj1536EfS2_fS2_fjLj128EEEEELb0ELb0ELb0ELb1EEEvNS_9BwdParamsE --------------------------
	.section	.nv.info._ZN10layer_norm13ln_bwd_kernelINS_13Kernel_traitsIf6__halffS2_fjLj1536ELj1ELj1ELj4ELj8ENS_18Kernel_traits_baseILj1536EfS2_fS2_fjLj128EEEEELb0ELb0ELb0ELb1EEEvNS_9BwdParamsE,"",@"SHT_CUDA_INFO"
	.sectionflags	@""
	.align	4


	//----- nvinfo : EIATTR_CUDA_API_VERSION
	.align		4
        /*0000*/ 	.byte	0x04, 0x37
        /*0002*/ 	.short	(.L_3739 - .L_3738)
.L_3738:
        /*0004*/ 	.word	0x00000082


	//----- nvinfo : EIATTR_KPARAM_INFO
	.align		4
.L_3739:
        /*0008*/ 	.byte	0x04, 0x17
        /*000a*/ 	.short	(.L_3741 - .L_3740)
.L_3740:
        /*000c*/ 	.word	0x00000000
        /*0010*/ 	.short	0x0000
        /*0012*/ 	.short	0x0000
        /*0014*/ 	.byte	0x00, 0xf0, 0xa1, 0x04


	//----- nvinfo : EIATTR_SPARSE_MMA_MASK
	.align		4
.L_3741:
        /*0018*/ 	.byte	0x03, 0x50
        /*001a*/ 	.short	0x0000


	//----- nvinfo : EIATTR_MAXREG_COUNT
	.align		4
        /*001c*/ 	.byte	0x03, 0x1b
        /*001e*/ 	.short	0x00ff


	//----- nvinfo : EIATTR_NUM_BARRIERS
	.align		4
        /*0020*/ 	.byte	0x02, 0x4c
        /*0022*/ 	.byte	0x01
	.zero		1


	//----- nvinfo : EIATTR_MERCURY_ISA_VERSION
	.align		4
        /*0024*/ 	.byte	0x03, 0x5f
        /*0026*/ 	.short	0x0101


	//----- nvinfo : EIATTR_COOP_GROUP_MASK_REGIDS
	.align		4
        /*0028*/ 	.byte	0x04, 0x29
        /*002a*/ 	.short	(.L_3743 - .L_3742)


	//   ....[0]....
.L_3742:
        /*002c*/ 	.word	0xffffffff


	//   ....[1]....
        /*0030*/ 	.word	0xffffffff


	//   ....[2]....
        /*0034*/ 	.word	0xffffffff


	//   ....[3]....
        /*0038*/ 	.word	0xffffffff


	//   ....[4]....
        /*003c*/ 	.word	0xffffffff


	//   ....[5]....
        /*0040*/ 	.word	0xffffffff


	//   ....[6]....
        /*0044*/ 	.word	0xffffffff


	//   ....[7]....
        /*0048*/ 	.word	0xffffffff


	//   ....[8]....
        /*004c*/ 	.word	0xffffffff


	//   ....[9]....
        /*0050*/ 	.word	0xffffffff


	//   ....[10]....
        /*0054*/ 	.word	0x05000029


	//   ....[11]....
        /*0058*/ 	.word	0x05000029


	//   ....[12]....
        /*005c*/ 	.word	0x05000029


	//   ....[13]....
        /*0060*/ 	.word	0x05000029


	//   ....[14]....
        /*0064*/ 	.word	0x05000029


	//   ....[15]....
        /*0068*/ 	.word	0x05000029


	//   ....[16]....
        /*006c*/ 	.word	0x05000029


	//   ....[17]....
        /*0070*/ 	.word	0x05000029


	//   ....[18]....
        /*0074*/ 	.word	0x05000029


	//   ....[19]....
        /*0078*/ 	.word	0x05000029


	//----- nvinfo : EIATTR_COOP_GROUP_INSTR_OFFSETS
	.align		4
.L_3743:
        /*007c*/ 	.byte	0x04, 0x28
        /*007e*/ 	.short	(.L_3745 - .L_3744)


	//   ....[0]....
.L_3744:
        /*0080*/ 	.word	0x00000d90


	//   ....[1]....
        /*0084*/ 	.word	0x00000da0


	//   ....[2]....
        /*0088*/ 	.word	0x00000dd0


	//   ....[3]....
        /*008c*/ 	.word	0x00000de0


	//   ....[4]....
        /*0090*/ 	.word	0x00000e10


	//   ....[5]....
        /*0094*/ 	.word	0x00000e20


	//   ....[6]....
        /*0098*/ 	.word	0x00000e50


	//   ....[7]....
        /*009c*/ 	.word	0x00000e60


	//   ....[8]....
        /*00a0*/ 	.word	0x00000e90


	//   ....[9]....
        /*00a4*/ 	.word	0x00000ea0


	//   ....[10]....
        /*00a8*/ 	.word	0x00001ae0


	//   ....[11]....
        /*00ac*/ 	.word	0x00001b30


	//   ....[12]....
        /*00b0*/ 	.word	0x00001ba0


	//   ....[13]....
        /*00b4*/ 	.word	0x00001c00


	//   ....[14]....
        /*00b8*/ 	.word	0x00001c70


	//   ....[15]....
        /*00bc*/ 	.word	0x00001cd0


	//   ....[16]....
        /*00c0*/ 	.word	0x00001d40


	//   ....[17]....
        /*00c4*/ 	.word	0x00001da0


	//   ....[18]....
        /*00c8*/ 	.word	0x00001e10


	//   ....[19]....
        /*00cc*/ 	.word	0x00001e70


	//----- nvinfo : EIATTR_EXIT_INSTR_OFFSETS
	.align		4
.L_3745:
        /*00d0*/ 	.byte	0x04, 0x1c
        /*00d2*/ 	.short	(.L_3747 - .L_3746)


	//   ....[0]....
.L_3746:
        /*00d4*/ 	.word	0x00001a80


	//----- nvinfo : EIATTR_MAX_THREADS
	.align		4
.L_3747:
        /*00d8*/ 	.byte	0x04, 0x05
        /*00da*/ 	.short	(.L_3749 - .L_3748)
.L_3748:
        /*00dc*/ 	.word	0x00000080
        /*00e0*/ 	.word	0x00000001
        /*00e4*/ 	.word	0x00000001


	//----- nvinfo : EIATTR_CRS_STACK_SIZE
	.align		4
.L_3749:
        /*00e8*/ 	.byte	0x04, 0x1e
        /*00ea*/ 	.short	(.L_3751 - .L_3750)
.L_3750:
        /*00ec*/ 	.word	0x00000000


	//----- nvinfo : EIATTR_CBANK_PARAM_SIZE
	.align		4
.L_3751:
        /*00f0*/ 	.byte	0x03, 0x19
        /*00f2*/ 	.short	0x0128


	//----- nvinfo : EIATTR_PARAM_CBANK
	.align		4
        /*00f4*/ 	.byte	0x04, 0x0a
        /*00f6*/ 	.short	(.L_3753 - .L_3752)
	.align		4
.L_3752:
        /*00f8*/ 	.word	index@(.nv.constant0._ZN10layer_norm13ln_bwd_kernelINS_13Kernel_traitsIf6__halffS2_fjLj1536ELj1ELj1ELj4ELj8ENS_18Kernel_traits_baseILj1536EfS2_fS2_fjLj128EEEEELb0ELb0ELb0ELb1EEEvNS_9BwdParamsE)
        /*00fc*/ 	.short	0x0210
        /*00fe*/ 	.short	0x0128


	//----- nvinfo : EIATTR_SW_WAR
	.align		4
.L_3753:
        /*0100*/ 	.byte	0x04, 0x36
        /*0102*/ 	.short	(.L_3755 - .L_3754)
.L_3754:
        /*0104*/ 	.word	0x00000008
.L_3755:


//--------------------- .nv.info._ZN10layer_norm13ln_bwd_kernelINS_13Kernel_traitsIf6__halffS2_fjLj1536ELj1ELj1ELj4ELj8ENS_18Kernel_traits_baseILj1536EfS2_fS2_fjLj128EEEEELb0ELb0ELb1ELb0EEEvNS_9BwdParamsE --------------------------
	.section	.nv.info._ZN10layer_norm13ln_bwd_kernelINS_13Kernel_traitsIf6__halffS2_fjLj1536ELj1ELj1ELj4ELj8ENS_18Kernel_traits_baseILj1536EfS2_fS2_fjLj128EEEEELb0ELb0ELb1ELb0EEEvNS_9BwdParamsE,"",@"SHT_CUDA_INFO"
	.sectionflags	@""
	.align	4


	//----- nvinfo : EIATTR_CUDA_API_VERSION
	.align		4
        /*0000*/ 	.byte	0x04, 0x37
        /*0002*/ 	.short	(.L_3757 - .L_3756)
.L_3756:
        /*0004*/ 	.word	0x00000082


	//----- nvinfo : EIATTR_KPARAM_INFO
	.align		4
.L_3757:
        /*0008*/ 	.byte	0x04, 0x17
        /*000a*/ 	.short	(.L_3759 - .L_3758)
.L_3758:
        /*000c*/ 	.word	0x00000000
        /*0010*/ 	.short	0x0000
        /*0012*/ 	.short	0x0000
        /*0014*/ 	.byte	0x00, 0xf0, 0xa1, 0x04


	//----- nvinfo : EIATTR_SPARSE_MMA_MASK
	.align		4
.L_3759:
        /*0018*/ 	.byte	0x03, 0x50
        /*001a*/ 	.short	0x0000


	//----- nvinfo : EIATTR_MAXREG_COUNT
	.align		4
        /*001c*/ 	.byte	0x03, 0x1b
        /*001e*/ 	.short	0x00ff


	//----- nvinfo : EIATTR_NUM_BARRIERS
	.align		4
        /*0020*/ 	.byte	0x02, 0x4c
        /*0022*/ 	.byte	0x01
	.zero		1


	//----- nvinfo : EIATTR_MERCURY_ISA_VERSION
	.align		4
        /*0024*/ 	.byte	0x03, 0x5f
        /*0026*/ 	.short	0x0101


	//----- nvinfo : EIATTR_COOP_GROUP_MASK_REGIDS
	.align		4
        /*0028*/ 	.byte	0x04, 0x29
        /*002a*/ 	.short	(.L_3761 - .L_3760)


	//   ....[0]....
.L_3760:
        /*002c*/ 	.word	0xffffffff


	//   ....[1]....
        /*0030*/ 	.word	0xffffffff


	//   ....[2]....
        /*0034*/ 	.word	0xffffffff


	//   ....[3]....
        /*0038*/ 	.word	0xffffffff


	//   ....[4]....
        /*003c*/ 	.word	0xffffffff


	//   ....[5]....
        /*0040*/ 	.word	0xffffffff


	//   ....[6]....
        /*0044*/ 	.word	0xffffffff


	//   ....[7]....
        /*0048*/ 	.word	0xffffffff


	//   ....[8]....
        /*004c*/ 	.word	0xffffffff


	//   ....[9]....
        /*0050*/ 	.word	0xffffffff


	//   ....[10]....
        /*0054*/ 	.word	0x05000067


	//   ....[11]....
        /*0058*/ 	.word	0x05000067


	//   ....[12]....
        /*005c*/ 	.word	0x05000067


	//   ....[13]....
        /*0060*/ 	.word	0x05000067


	//   ....[14]....
        /*0064*/ 	.word	0x05000067


	//   ....[15]....
        /*0068*/ 	.word	0x05000067


	//   ....[16]....
        /*006c*/ 	.word	0x05000067


	//   ....[17]....
        /*0070*/ 	.word	0x05000067


	//   ....[18]....
        /*0074*/ 	.word	0x05000067


	//   ....[19]....
        /*0078*/ 	.word	0x05000067


	//----- nvinfo : EIATTR_COOP_GROUP_INSTR_OFFSETS
	.align		4
.L_3761:
        /*007c*/ 	.byte	0x04, 0x28
        /*007e*/ 	.short	(.L_3763 - .L_3762)


	//   ....[0]....
.L_3762:
        /*0080*/ 	.word	0x000010e0


	//   ....[1]....
        /*0084*/ 	.word	0x000010f0


	//   ....[2]....
        /*0088*/ 	.word	0x00001120


	//   ....[3]....
        /*008c*/ 	.word	0x00001130


	//   ....[4]....
        /*0090*/ 	.word	0x00001160


	//   ....[5]....
        /*0094*/ 	.word	0x00001170


	//   ....[6]....
        /*0098*/ 	.word	0x000011a0


	//   ....[7]....
        /*009c*/ 	.word	0x000011b0


	//   ....[8]....
        /*00a0*/ 	.word	0x000011e0


	//   ....[9]....
        /*00a4*/ 	.word	0x000011f0


	//   ....[10]....
        /*00a8*/ 	.word	0x00002820


	//   ....[11]....
        /*00ac*/ 	.word	0x00002870


	//   ....[12]....
        /*00b0*/ 	.word	0x000028e0


	//   ....[13]....
        /*00b4*/ 	.word	0x00002940


	//   ....[14]....
        /*00b8*/ 	.word	0x000029b0


	//   ....[15]....
        /*00bc*/ 	.word	0x00002a10


	//   ....[16]....
        /*00c0*/ 	.word	0x00002a80


	//   ....[17]....
        /*00c4*/ 	.word	0x00002ae0


	//   ....[18]....
        /*00c8*/ 	.word	0x00002b50


	//   ....[19]....
        /*00cc*/ 	.word	0x00002bb0


	//----- nvinfo : EIATTR_EXIT_INSTR_OFFSETS
	.align		4
.L_3763:
        /*00d0*/ 	.byte	0x04, 0x1c
        /*00d2*/ 	.short	(.L_3765 - .L_3764)


	//   ....[0]....
.L_3764:
        /*00d4*/ 	.word	0x00002740


	//   ....[1]....
        /*00d8*/ 	.word	0x000027c0


	//----- nvinfo : EIATTR_MAX_THREADS
	.align		4
.L_3765:
        /*00dc*/ 	.byte	0x04, 0x05
        /*00de*/ 	.short	(.L_3767 - .L_3766)
.L_3766:
        /*00e0*/ 	.word	0x00000080
        /*00e4*/ 	.word	0x00000001
        /*00e8*/ 	.word	0x00000001


	//----- nvinfo : EIATTR_CRS_STACK_SIZE
	.align		4
.L_3767:
        /*00ec*/ 	.byte	0x04, 0x1e
        /*00ee*/ 	.short	(.L_3769 - .L_3768)
.L_3768:
        /*00f0*/ 	.word	0x00000000


	//----- nvinfo : EIATTR_CBANK_PARAM_SIZE
	.align		4
.L_3769:
        /*00f4*/ 	.byte	0x03, 0x19
        /*00f6*/ 	.short	0x0128


	//----- nvinfo : EIATTR_PARAM_CBANK
	.align		4
        /*00f8*/ 	.byte	0x04, 0x0a
        /*00fa*/ 	.short	(.L_3771 - .L_3770)
	.align		4
.L_3770:
        /*00fc*/ 	.word	index@(.nv.constant0._ZN10layer_norm13ln_bwd_kernelINS_13Kernel_traitsIf6__halffS2_fjLj1536ELj1ELj1ELj4ELj8ENS_18Kernel_traits_baseILj1536EfS2_fS2_fjLj128EEEEELb0ELb0ELb1ELb0EEEvNS_9BwdParamsE)
        /*0100*/ 	.short	0x0210
        /*0102*/ 	.short	0x0128


	//----- nvinfo : EIATTR_SW_WAR
	.align		4
.L_3771:
        /*0104*/ 	.byte	0x04, 0x36
        /*0106*/ 	.short	(.L_3773 - .L_3772)
.L_3772:
        /*0108*/ 	.word	0x00000008
.L_3773:


//--------------------- .nv.info._ZN10layer_norm13ln_bwd_kernelINS_13Kernel_traitsIf6__halffS2_fjLj1536ELj1ELj1ELj4ELj8ENS_18Kernel_traits_baseILj1536EfS2_fS2_fjLj128EEEEELb0ELb0ELb1ELb1EEEvNS_9BwdParamsE --------------------------
	.section	.nv.info._ZN10layer_norm13ln_bwd_kernelINS_13Kernel_traitsIf6__halffS2_fjLj1536ELj1ELj1ELj4ELj8ENS_18Kernel_traits_baseILj1536EfS2_fS2_fjLj128EEEEELb0ELb0ELb1ELb1EEEvNS_9BwdParamsE,"",@"SHT_CUDA_INFO"
	.sectionflags	@""
	.align	4


	//----- nvinfo : EIATTR_CUDA_API_VERSION
	.align		4
        /*0000*/ 	.byte	0x04, 0x37
        /*0002*/ 	.short	(.L_3775 - .L_3774)
.L_3774:
        /*0004*/ 	.word	0x00000082


	//----- nvinfo : EIATTR_KPARAM_INFO
	.align		4
.L_3775:
        /*0008*/ 	.byte	0x04, 0x17
        /*000a*/ 	.short	(.L_3777 - .L_3776)
.L_3776:
        /*000c*/ 	.word	0x00000000
        /*0010*/ 	.short	0x0000
        /*0012*/ 	.short	0x0000
        /*0014*/ 	.byte	0x00, 0xf0, 0xa1, 0x04


	//----- nvinfo : EIATTR_SPARSE_MMA_MASK
	.align		4
.L_3777:
        /*0018*/ 	.byte	0x03, 0x50
        /*001a*/ 	.short	0x0000


	//----- nvinfo : EIATTR_MAXREG_COUNT
	.align		4
        /*001c*/ 	.byte	0x03, 0x1b
        /*001e*/ 	.short	0x00ff


	//----- nvinfo : EIATTR_NUM_BARRIERS
	.align		4
        /*0020*/ 	.byte	0x02, 0x4c
        /*0022*/ 	.byte	0x01
	.zero		1


	//----- nvinfo : EIATTR_MERCURY_ISA_VERSION
	.align		4
        /*0024*/ 	.byte	0x03, 0x5f
        /*0026*/ 	.short	0x0101


	//----- nvinfo : EIATTR_COOP_GROUP_MASK_REGIDS
	.align		4
        /*0028*/ 	.byte	0x04, 0x29
        /*002a*/ 	.short	(.L_3779 - .L_3778)


	//   ....[0]....
.L_3778:
        /*002c*/ 	.word	0xffffffff


	//   ....[1]....
        /*0030*/ 	.word	0xffffffff


	//   ....[2]....
        /*0034*/ 	.word	0xffffffff


	//   ....[3]....
        /*0038*/ 	.word	0xffffffff


	//   ....[4]....
        /*003c*/ 	.word	0xffffffff


	//   ....[5]....
        /*0040*/ 	.word	0xffffffff


	//   ....[6]....
        /*0044*/ 	.word	0xffffffff


	//   ....[7]....
        /*0048*/ 	.word	0xffffffff


	//   ....[8]....
        /*004c*/ 	.word	0xffffffff


	//   ....[9]....
        /*0050*/ 	.word	0xffffffff


	//   ....[10]....
        /*0054*/ 	.word	0x05000066


	//   ....[11]....
        /*0058*/ 	.word	0x05000066


	//   ....[12]....
        /*005c*/ 	.word	0x05000066


	//   ....[13]....
        /*0060*/ 	.word	0x05000066


	//   ....[14]....
        /*0064*/ 	.word	0x05000066


	//   ....[15]....
        /*0068*/ 	.word	0x05000066


	//   ....[16]....
        /*006c*/ 	.word	0x05000066


	//   ....[17]....
        /*0070*/ 	.word	0x05000066


	//   ....[18]....
        /*0074*/ 	.word	0x05000066


	//   ....[19]....
        /*0078*/ 	.word	0x05000066


	//----- nvinfo : EIATTR_COOP_GROUP_INSTR_OFFSETS
	.align		4
.L_3779:
        /*007c*/ 	.byte	0x04, 0x28
        /*007e*/ 	.short	(.L_3781 - .L_3780)


	//   ....[0]....
.L_3780:
        /*0080*/ 	.word	0x00000e80


	//   ....[1]....
        /*0084*/ 	.word	0x00000e90


	//   ....[2]....
        /*0088*/ 	.word	0x00000ec0


	//   ....[3]....
        /*008c*/ 	.word	0x00000ed0


	//   ....[4]....
        /*0090*/ 	.word	0x00000f00


	//   ....[5]....
        /*0094*/ 	.word	0x00000f10


	//   ....[6]....
        /*0098*/ 	.word	0x00000f40


	//   ....[7]....
        /*009c*/ 	.word	0x00000f50


	//   ....[8]....
        /*00a0*/ 	.word	0x00000f80


	//   ....[9]....
        /*00a4*/ 	.word	0x00000f90


	//   ....[10]....
        /*00a8*/ 	.word	0x00002320


	//   ....[11]....
        /*00ac*/ 	.word	0x00002370


	//   ....[12]....
        /*00b0*/ 	.word	0x000023e0


	//   ....[13]....
        /*00b4*/ 	.word	0x00002440


	//   ....[14]....
        /*00b8*/ 	.word	0x000024b0


	//   ....[15]....
        /*00bc*/ 	.word	0x00002510


	//   ....[16]....
        /*00c0*/ 	.word	0x00002580


	//   ....[17]....
        /*00c4*/ 	.word	0x000025e0


	//   ....[18]....
        /*00c8*/ 	.word	0x00002650


	//   ....[19]....
        /*00cc*/ 	.word	0x000026b0


	//----- nvinfo : EIATTR_EXIT_INSTR_OFFSETS
	.align		4
.L_3781:
        /*00d0*/ 	.byte	0x04, 0x1c
        /*00d2*/ 	.short	(.L_3783 - .L_3782)


	//   ....[0]....
.L_3782:
        /*00d4*/ 	.word	0x000022c0


	//----- nvinfo : EIATTR_MAX_THREADS
	.align		4
.L_3783:
        /*00d8*/ 	.byte	0x04, 0x05
        /*00da*/ 	.short	(.L_3785 - .L_3784)
.L_3784:
        /*00dc*/ 	.word	0x00000080
        /*00e0*/ 	.word	0x00000001
        /*00e4*/ 	.word	0x00000001


	//----- nvinfo : EIATTR_CRS_STACK_SIZE
	.align		4
.L_3785:
        /*00e8*/ 	.byte	0x04, 0x1e
        /*00ea*/ 	.short	(.L_3787 - .L_3786)
.L_3786:
        /*00ec*/ 	.word	0x00000000


	//----- nvinfo : EIATTR_CBANK_PARAM_SIZE
	.align		4
.L_3787:
        /*00f0*/ 	.byte	0x03, 0x19
        /*00f2*/ 	.short	0x0128


	//----- nvinfo : EIATTR_PARAM_CBANK
	.align		4
        /*00f4*/ 	.byte	0x04, 0x0a
        /*00f6*/ 	.short	(.L_3789 - .L_3788)
	.align		4
.L_3788:
        /*00f8*/ 	.word	index@(.nv.constant0._ZN10layer_norm13ln_bwd_kernelINS_13Kernel_traitsIf6__halffS2_fjLj1536ELj1ELj1ELj4ELj8ENS_18Kernel_traits_baseILj1536EfS2_fS2_fjLj128EEEEELb0ELb0ELb1ELb1EEEvNS_9BwdParamsE)
        /*00fc*/ 	.short	0x0210
        /*00fe*/ 	.short	0x0128


	//----- nvinfo : EIATTR_SW_WAR
	.align		4
.L_3789:
        /*0100*/ 	.byte	0x04, 0x36
        /*0102*/ 	.short	(.L_3791 - .L_3790)
.L_3790:
        /*0104*/ 	.word	0x00000008
.L_3791:


//--------------------- .nv.info._ZN10layer_norm13ln_bwd_kernelINS_13Kernel_traitsIf6__halffS2_fjLj1536ELj1ELj1ELj4ELj8ENS_18Kernel_traits_baseILj1536EfS2_fS2_fjLj128EEEEELb0ELb1ELb0ELb0EEEvNS_9BwdParamsE --------------------------
	.section	.nv.info._ZN10layer_norm13ln_bwd_kernelINS_13Kernel_traitsIf6__halffS2_fjLj1536ELj1ELj1ELj4ELj8ENS_18Kernel_traits_baseILj1536EfS2_fS2_fjLj128EEEEELb0ELb1ELb0ELb0EEEvNS_9BwdParamsE,"",@"SHT_CUDA_INFO"
	.sectionflags	@""
	.align	4


	//----- nvinfo : EIATTR_CUDA_API_VERSION
	.align		4
        /*0000*/ 	.byte	0x04, 0x37
        /*0002*/ 	.short	(.L_3793 - .L_3792)
.L_3792:
        /*0004*/ 	.word	0x00000082


	//----- nvinfo : EIATTR_KPARAM_INFO
	.align		4
.L_3793:
        /*0008*/ 	.byte	0x04, 0x17
        /*000a*/ 	.short	(.L_3795 - .L_3794)
.L_3794:
        /*000c*/ 	.word	0x00000000
        /*0010*/ 	.short	0x0000
        /*0012*/ 	.short	0x0000
        /*0014*/ 	.byte	0x00, 0xf0, 0xa1, 0x04


	//----- nvinfo : EIATTR_SPARSE_MMA_MASK
	.align		4
.L_3795:
        /*0018*/ 	.byte	0x03, 0x50
        /*001a*/ 	.short	0x0000


	//----- nvinfo : EIATTR_MAXREG_COUNT
	.align		4
        /*001c*/ 	.byte	0x03, 0x1b
        /*001e*/ 	.short	0x00ff


	//----- nvinfo : EIATTR_NUM_BARRIERS
	.align		4
        /*0020*/ 	.byte	0x02, 0x4c
        /*0022*/ 	.byte	0x01
	.zero		1


	//----- nvinfo : EIATTR_MERCURY_ISA_VERSION
	.align		4
        /*0024*/ 	.byte	0x03, 0x5f
        /*0026*/ 	.short	0x0101


	//----- nvinfo : EIATTR_COOP_GROUP_MASK_REGIDS
	.align		4
        /*0028*/ 	.byte	0x04, 0x29
        /*002a*/ 	.short	(.L_3797 - .L_3796)


	//   ....[0]....
.L_3796:
        /*002c*/ 	.word	0xffffffff


	//   ....[1]....
        /*0030*/ 	.word	0xffffffff


	//   ....[2]....
        /*0034*/ 	.word	0xffffffff


	//   ....[3]....
        /*0038*/ 	.word	0xffffffff


	//   ....[4]....
        /*003c*/ 	.word	0xffffffff


	//   ....[5]....
        /*0040*/ 	.word	0xffffffff


	//   ....[6]....
        /*0044*/ 	.word	0xffffffff


	//   ....[7]....
        /*0048*/ 	.word	0xffffffff


	//   ....[8]....
        /*004c*/ 	.word	0xffffffff


	//   ....[9]....
        /*0050*/ 	.word	0xffffffff


	//   ....[10]....
        /*0054*/ 	.word	0x05000078


	//   ....[11]....
        /*0058*/ 	.word	0x05000078


	//   ....[12]....
        /*005c*/ 	.word	0x05000078


	//   ....[13]....
        /*0060*/ 	.word	0x05000078


	//   ....[14]....
        /*0064*/ 	.word	0x05000078


	//   ....[15]....
        /*0068*/ 	.word	0x05000078


	//   ....[16]....
        /*006c*/ 	.word	0x05000078


	//   ....[17]....
        /*0070*/ 	.word	0x05000078


	//   ....[18]....
        /*0074*/ 	.word	0x05000078


	//   ....[19]....
        /*0078*/ 	.word	0x05000078


	//----- nvinfo : EIATTR_COOP_GROUP_INSTR_OFFSETS
	.align		4
.L_3797:
        /*007c*/ 	.byte	0x04, 0x28
        /*007e*/ 	.short	(.L_3799 - .L_3798)


	//   ....[0]....
.L_3798:
        /*0080*/ 	.word	0x00000fb0


	//   ....[1]....
        /*0084*/ 	.word	0x00000fc0


	//   ....[2]....
        /*0088*/ 	.word	0x00000ff0


	//   ....[3]....
        /*008c*/ 	.word	0x00001000


	//   ....[4]....
        /*0090*/ 	.word	0x00001030


	//   ....[5]....
        /*0094*/ 	.word	0x00001040


	//   ....[6]....
        /*0098*/ 	.word	0x00001070


	//   ....[7]....
        /*009c*/ 	.word	0x00001080


	//   ....[8]....
        /*00a0*/ 	.word	0x000010b0


	//   ....[9]....
        /*00a4*/ 	.word	0x000010c0


	//   ....[10]....
        /*00a8*/ 	.word	0x00002210


	//   ....[11]....
        /*00ac*/ 	.word	0x00002270


	//   ....[12]....
        /*00b0*/ 	.word	0x000022d0


	//   ....[13]....
        /*00b4*/ 	.word	0x00002330


	//   ....[14]....
        /*00b8*/ 	.word	0x000023a0


	//   ....[15]....
        /*00bc*/ 	.word	0x00002400


	//   ....[16]....
        /*00c0*/ 	.word	0x00002470


	//   ....[17]....
        /*00c4*/ 	.word	0x000024d0


	//   ....[18]....
        /*00c8*/ 	.word	0x00002540


	//   ....[19]....
        /*00cc*/ 	.word	0x000025a0


	//----- nvinfo : EIATTR_EXIT_INSTR_OFFSETS
	.align		4
.L_3799:
        /*00d0*/ 	.byte	0x04, 0x1c
        /*00d2*/ 	.short	(.L_3801 - .L_3800)


	//   ....[0]....
.L_3800:
        /*00d4*/ 	.word	0x00002120


	//   ....[1]....
        /*00d8*/ 	.word	0x000021c0


	//----- nvinfo : EIATTR_MAX_THREADS
	.align		4
.L_3801:
        /*00dc*/ 	.byte	0x04, 0x05
        /*00de*/ 	.short	(.L_3803 - .L_3802)
.L_3802:
        /*00e0*/ 	.word	0x00000080
        /*00e4*/ 	.word	0x00000001
        /*00e8*/ 	.word	0x00000001


	//----- nvinfo : EIATTR_CRS_STACK_SIZE
	.align		4
.L_3803:
        /*00ec*/ 	.byte	0x04, 0x1e
        /*00ee*/ 	.short	(.L_3805 - .L_3804)
.L_3804:
        /*00f0*/ 	.word	0x00000000


	//----- nvinfo : EIATTR_CBANK_PARAM_SIZE
	.align		4
.L_3805:
        /*00f4*/ 	.byte	0x03, 0x19
        /*00f6*/ 	.short	0x0128


	//----- nvinfo : EIATTR_PARAM_CBANK
	.align		4
        /*00f8*/ 	.byte	0x04, 0x0a
        /*00fa*/ 	.short	(.L_3807 - .L_3806)
	.align		4
.L_3806:
        /*00fc*/ 	.word	index@(.nv.constant0._ZN10layer_norm13ln_bwd_kernelINS_13Kernel_traitsIf6__halffS2_fjLj1536ELj1ELj1ELj4ELj8ENS_18Kernel_traits_baseILj1536EfS2_fS2_fjLj128EEEEELb0ELb1ELb0ELb0EEEvNS_9BwdParamsE)
        /*0100*/ 	.short	0x0210
        /*0102*/ 	.short	0x0128


	//----- nvinfo : EIATTR_SW_WAR
	.align		4
.L_3807:
        /*0104*/ 	.byte	0x04, 0x36
        /*0106*/ 	.short	(.L_3809 - .L_3808)
.L_3808:
        /*0108*/ 	.word	0x00000008
.L_3809:


//--------------------- .nv.info._ZN10layer_norm13ln_bwd_kernelINS_13Kernel_traitsIf6__halffS2_fjLj1536ELj1ELj1ELj4ELj8ENS_18Kernel_traits_baseILj1536EfS2_fS2_fjLj128EEEEELb0ELb1ELb0ELb1EEEvNS_9BwdParamsE --------------------------
	.section	.nv.info._ZN10layer_norm13ln_bwd_kernelINS_13Kernel_traitsIf6__halffS2_fjLj1536ELj1ELj1ELj4ELj8ENS_18Kernel_traits_baseILj1536EfS2_fS2_fjLj128EEEEELb0ELb1ELb0ELb1EEEvNS_9BwdParamsE,"",@"SHT_CUDA_INFO"
	.sectionflags	@""
	.align	4


	//----- nvinfo : EIATTR_CUDA_API_VERSION
	.align		4
        /*0000*/ 	.byte	0x04, 0x37
        /*0002*/ 	.short	(.L_3811 - .L_3810)
.L_3810:
        /*0004*/ 	.word	0x00000082


	//----- nvinfo : EIATTR_KPARAM_INFO
	.align		4
.L_3811:
        /*0008*/ 	.byte	0x04, 0x17
        /*000a*/ 	.short	(.L_3813 - .L_3812)
.L_3812:
        /*000c*/ 	.word	0x00000000
        /*0010*/ 	.short	0x0000
        /*0012*/ 	.short	0x0000
        /*0014*/ 	.byte	0x00, 0xf0, 0xa1, 0x04


	//----- nvinfo : EIATTR_SPARSE_MMA_MASK
	.align		4
.L_3813:
        /*0018*/ 	.byte	0x03, 0x50
        /*001a*/ 	.short	0x0000


	//----- nvinfo : EIATTR_MAXREG_COUNT
	.align		4
        /*001c*/ 	.byte	0x03, 0x1b
        /*001e*/ 	.short	0x00ff


	//----- nvinfo : EIATTR_NUM_BARRIERS
	.align		4
        /*0020*/ 	.byte	0x02, 0x4c
        /*0022*/ 	.byte	0x01
	.zero		1


	//----- nvinfo : EIATTR_MERCURY_ISA_VERSION
	.align		4
        /*0024*/ 	.byte	0x03, 0x5f
        /*0026*/ 	.short	0x0101


	//----- nvinfo : EIATTR_COOP_GROUP_MASK_REGIDS
	.align		4
        /*0028*/ 	.byte	0x04, 0x29
        /*002a*/ 	.short	(.L_3815 - .L_3814)


	//   ....[0]....
.L_3814:
        /*002c*/ 	.word	0xffffffff


	//   ....[1]....
        /*0030*/ 	.word	0xffffffff


	//   ....[2]....
        /*0034*/ 	.word	0xffffffff


	//   ....[3]....
        /*0038*/ 	.word	0xffffffff


	//   ....[4]....
        /*003c*/ 	.word	0xffffffff


	//   ....[5]....
        /*0040*/ 	.word	0xffffffff


	//   ....[6]....
        /*0044*/ 	.word	0xffffffff


	//   ....[7]....
        /*0048*/ 	.word	0xffffffff


	//   ....[8]....
        /*004c*/ 	.word	0xffffffff


	//   ....[9]....
        /*0050*/ 	.word	0xffffffff


	//   ....[10]....
        /*0054*/ 	.word	0x05000041


	//   ....[11]....
        /*0058*/ 	.word	0x05000041


	//   ....[12]....
        /*005c*/ 	.word	0x05000041


	//   ....[13]....
        /*0060*/ 	.word	0x05000041


	//   ....[14]....
        /*0064*/ 	.word	0x05000041


	//   ....[15]....
        /*0068*/ 	.word	0x05000041


	//   ....[16]....
        /*006c*/ 	.word	0x05000041


	//   ....[17]....
        /*0070*/ 	.word	0x05000041


	//   ....[18]....
        /*0074*/ 	.word	0x05000041


	//   ....[19]....
        /*0078*/ 	.word	0x05000041


	//----- nvinfo : EIATTR_COOP_GROUP_INSTR_OFFSETS
	.align		4
.L_3815:
        /*007c*/ 	.byte	0x04, 0x28
        /*007e*/ 	.short	(.L_3817 - .L_3816)


	//   ....[0]....
.L_3816:
        /*0080*/ 	.word	0x00000ed0


	//   ....[1]....
        /*0084*/ 	.word	0x00000ee0


	//   ....[2]....
        /*0088*/ 	.word	0x00000f10


	//   ....[3]....
        /*008c*/ 	.word	0x00000f20


	//   ....[4]....
        /*0090*/ 	.word	0x00000f50


	//   ....[5]....
        /*0094*/ 	.word	0x00000f60


	//   ....[6]....
        /*0098*/ 	.word	0x00000f90


	//   ....[7]....
        /*009c*/ 	.word	0x00000fa0


	//   ....[8]....
        /*00a0*/ 	.word	0x00000fd0


	//   ....[9]....
        /*00a4*/ 	.word	0x00000fe0


	//   ....[10]....
        /*00a8*/ 	.word	0x000020a0


	//   ....[11]....
        /*00ac*/ 	.word	0x000020f0


	//   ....[12]....
        /*00b0*/ 	.word	0x00002160


	//   ....[13]....
        /*00b4*/ 	.word	0x000021c0


	//   ....[14]....
        /*00b8*/ 	.word	0x00002230


	//   ....[15]....
        /*00bc*/ 	.word	0x00002290


	//   ....[16]....
        /*00c0*/ 	.word	0x00002300


	//   ....[17]....
        /*00c4*/ 	.word	0x00002360


	//   ....[18]....
        /*00c8*/ 	.word	0x000023d0


	//   ....[19]....
        /*00cc*/ 	.word	0x00002430


	//----- nvinfo : EIATTR_EXIT_INSTR_OFFSETS
	.align		4
.L_3817:
        /*00d0*/ 	.byte	0x04, 0x1c
        /*00d2*/ 	.short	(.L_3819 - .L_3818)


	//   ....[0]....
.L_3818:
        /*00d4*/ 	.word	0x00002040


	//----- nvinfo : EIATTR_MAX_THREADS
	.align		4
.L_3819:
        /*00d8*/ 	.byte	0x04, 0x05
        /*00da*/ 	.short	(.L_3821 - .L_3820)
.L_3820:
        /*00dc*/ 	.word	0x00000080
        /*00e0*/ 	.word	0x00000001
        /*00e4*/ 	.word	0x00000001


	//----- nvinfo : EIATTR_CRS_STACK_SIZE
	.align		4
.L_3821:
        /*00e8*/ 	.byte	0x04, 0x1e
        /*00ea*/ 	.short	(.L_3823 - .L_3822)
.L_3822:
        /*00ec*/ 	.word	0x00000000


	//----- nvinfo : EIATTR_CBANK_PARAM_SIZE
	.align		4
.L_3823:
        /*00f0*/ 	.byte	0x03, 0x19
        /*00f2*/ 	.short	0x0128


	//----- nvinfo : EIATTR_PARAM_CBANK
	.align		4
        /*00f4*/ 	.byte	0x04, 0x0a
        /*00f6*/ 	.short	(.L_3825 - .L_3824)
	.align		4
.L_3824:
        /*00f8*/ 	.word	index@(.nv.constant0._ZN10layer_norm13ln_bwd_kernelINS_13Kernel_traitsIf6__halffS2_fjLj1536ELj1ELj1ELj4ELj8ENS_18Kernel_traits_baseILj1536EfS2_fS2_fjLj128EEEEELb0ELb1ELb0ELb1EEEvNS_9BwdParamsE)
        /*00fc*/ 	.short	0x0210
        /*00fe*/ 	.short	0x0128


	//----- nvinfo : EIATTR_SW_WAR
	.align		4
.L_3825:
        /*0100*/ 	.byte	0x04, 0x36
        /*0102*/ 	.short	(.L_3827 - .L_3826)
.L_3826:
        /*0104*/ 	.word	0x00000008
.L_3827:


//--------------------- .nv.info._ZN10layer_norm13ln_bwd_kernelINS_13Kernel_traitsIf6__halffS2_fjLj1536ELj1ELj1ELj4ELj8ENS_18Kernel_traits_baseILj1536EfS2_fS2_fjLj128EEEEELb0ELb1ELb1ELb0EEEvNS_9BwdParamsE --------------------------
	.section	.nv.info._ZN10layer_norm13ln_bwd_kernelINS_13Kernel_traitsIf6__halffS2_fjLj1536ELj1ELj1ELj4ELj8ENS_18Kernel_traits_baseILj1536EfS2_fS2_fjLj128EEEEELb0ELb1ELb1ELb0EEEvNS_9BwdParamsE,"",@"SHT_CUDA_INFO"
	.sectionflags	@""
	.align	4


	//----- nvinfo : EIATTR_CUDA_API_VERSION
	.align		4
        /*0000*/ 	.byte	0x04, 0x37
        /*0002*/ 	.short	(.L_3829 - .L_3828)
.L_3828:
        /*0004*/ 	.word	0x00000082


	//----- nvinfo : EIATTR_KPARAM_INFO
	.align		4
.L_3829:
        /*0008*/ 	.byte	0x04, 0x17
        /*000a*/ 	.short	(.L_3831 - .L_3830)
.L_3830:
        /*000c*/ 	.word	0x00000000
        /*0010*/ 	.short	0x0000
        /*0012*/ 	.short	0x0000
        /*0014*/ 	.byte	0x00, 0xf0, 0xa1, 0x04


	//----- nvinfo : EIATTR_SPARSE_MMA_MASK
	.align		4
.L_3831:
        /*0018*/ 	.byte	0x03, 0x50
        /*001a*/ 	.short	0x0000


	//----- nvinfo : EIATTR_MAXREG_COUNT
	.align		4
        /*001c*/ 	.byte	0x03, 0x1b
        /*001e*/ 	.short	0x00ff


	//----- nvinfo : EIATTR_NUM_BARRIERS
	.align		4
        /*0020*/ 	.byte	0x02, 0x4c
        /*0022*/ 	.byte	0x01
	.zero		1


	//----- nvinfo : EIATTR_MERCURY_ISA_VERSION
	.align		4
        /*0024*/ 	.byte	0x03, 0x5f
        /*0026*/ 	.short	0x0101


	//----- nvinfo : EIATTR_COOP_GROUP_MASK_REGIDS
	.align		4
        /*0028*/ 	.byte	0x04, 0x29
        /*002a*/ 	.short	(.L_3833 - .L_3832)


	//   ....[0]....
.L_3832:
        /*002c*/ 	.word	0xffffffff


	//   ....[1]....
        /*0030*/ 	.word	0xffffffff


	//   ....[2]....
        /*0034*/ 	.word	0xffffffff


	//   ....[3]....
        /*0038*/ 	.word	0xffffffff


	//   ....[4]....
        /*003c*/ 	.word	0xffffffff


	//   ....[5]....
        /*0040*/ 	.word	0xffffffff


	//   ....[6]....
        /*0044*/ 	.word	0xffffffff


	//   ....[7]....
        /*0048*/ 	.word	0xffffffff


	//   ....[8]....
        /*004c*/ 	.word	0xffffffff


	//   ....[9]....
        /*0050*/ 	.word	0xffffffff


	//   ....[10]....
        /*0054*/ 	.word	0x0500007f


	//   ....[11]....
        /*0058*/ 	.word	0x0500007f


	//   ....[12]....
        /*005c*/ 	.word	0x0500007f


	//   ....[13]....
        /*0060*/ 	.word	0x0500007f


	//   ....[14]....
        /*0064*/ 	.word	0x0500007f


	//   ....[15]....
        /*0068*/ 	.word	0x0500007f


	//   ....[16]....
        /*006c*/ 	.word	0x0500007f


	//   ....[17]....
        /*0070*/ 	.word	0x0500007f


	//   ....[18]....
        /*0074*/ 	.word	0x0500007f


	//   ....[19]....
        /*0078*/ 	.word	0x0500007f


	//----- nvinfo : EIATTR_COOP_GROUP_INSTR_OFFSETS
	.align		4
.L_3833:
        /*007c*/ 	.byte	0x04, 0x28
        /*007e*/ 	.short	(.L_3835 - .L_3834)


	//   ....[0]....
.L_3834:
        /*0080*/ 	.word	0x000011b0


	//   ....[1]....
        /*0084*/ 	.word	0x000011c0


	//   ....[2]....
        /*0088*/ 	.word	0x000011f0


	//   ....[3]....
        /*008c*/ 	.word	0x00001200


	//   ....[4]....
        /*0090*/ 	.word	0x00001230


	//   ....[5]....
        /*0094*/ 	.word	0x00001240


	//   ....[6]....
        /*0098*/ 	.word	0x00001270


	//   ....[7]....
        /*009c*/ 	.word	0x00001280


	//   ....[8]....
        /*00a0*/ 	.word	0x000012b0


	//   ....[9]....
        /*00a4*/ 	.word	0x000012c0


	//   ....[10]....
        /*00a8*/ 	.word	0x00002dd0


	//   ....[11]....
        /*00ac*/ 	.word	0x00002e20


	//   ....[12]....
        /*00b0*/ 	.word	0x00002e90


	//   ....[13]....
        /*00b4*/ 	.word	0x00002ef0


	//   ....[14]....
        /*00b8*/ 	.word	0x00002f60


	//   ....[15]....
        /*00bc*/ 	.word	0x00002fc0


	//   ....[16]....
        /*00c0*/ 	.word	0x00003030


	//   ....[17]....
        /*00c4*/ 	.word	0x00003090


	//   ....[18]....
        /*00c8*/ 	.word	0x00003100


	//   ....[19]....
        /*00cc*/ 	.word	0x00003160


	//----- nvinfo : EIATTR_EXIT_INSTR_OFFSETS
	.align		4
.L_3835:
        /*00d0*/ 	.byte	0x04, 0x1c
        /*00d2*/ 	.short	(.L_3837 - .L_3836)


	//   ....[0]....
.L_3836:
        /*00d4*/ 	.word	0x00002cd0


	//   ....[1]....
        /*00d8*/ 	.word	0x00002d70


	//----- nvinfo : EIATTR_MAX_THREADS
	.align		4
.L_3837:
        /*00dc*/ 	.byte	0x04, 0x05
        /*00de*/ 	.short	(.L_3839 - .L_3838)
.L_3838:
        /*00e0*/ 	.word	0x00000080
        /*00e4*/ 	.word	0x00000001
        /*00e8*/ 	.word	0x00000001


	//----- nvinfo : EIATTR_CRS_STACK_SIZE
	.align		4
.L_3839:
        /*00ec*/ 	.byte	0x04, 0x1e
        /*00ee*/ 	.short	(.L_3841 - .L_3840)
.L_3840:
        /*00f0*/ 	.word	0x00000000


	//----- nvinfo : EIATTR_CBANK_PARAM_SIZE
	.align		4
.L_3841:
        /*00f4*/ 	.byte	0x03, 0x19
        /*00f6*/ 	.short	0x0128


	//----- nvinfo : EIATTR_PARAM_CBANK
	.align		4
        /*00f8*/ 	.byte	0x04, 0x0a
        /*00fa*/ 	.short	(.L_3843 - .L_3842)
	.align		4
.L_3842:
        /*00fc*/ 	.word	index@(.nv.constant0._ZN10layer_norm13ln_bwd_kernelINS_13Kernel_traitsIf6__halffS2_fjLj1536ELj1ELj1ELj4ELj8ENS_18Kernel_traits_baseILj1536EfS2_fS2_fjLj128EEEEELb0ELb1ELb1ELb0EEEvNS_9BwdParamsE)
        /*0100*/ 	.short	0x0210
        /*0102*/ 	.short	0x0128


	//----- nvinfo : EIATTR_SW_WAR
	.align		4
.L_3843:
        /*0104*/ 	.byte	0x04, 0x36
        /*0106*/ 	.short	(.L_3845 - .L_3844)
.L_3844:
        /*0108*/ 	.word	0x00000008
.L_3845:


//--------------------- .nv.info._ZN10layer_norm13ln_bwd_kernelINS_13Kernel_traitsIf6__halffS2_fjLj1536ELj1ELj1ELj4ELj8ENS_18Kernel_traits_baseILj1536EfS2_fS2_fjLj128EEEEELb0ELb1ELb1ELb1EEEvNS_9BwdParamsE --------------------------
	.section	.nv.info._ZN10layer_norm13ln_bwd_kernelINS_13Kernel_traitsIf6__halffS2_fjLj1536ELj1ELj1ELj4ELj8ENS_18Kernel_traits_baseILj1536EfS2_fS2_fjLj128EEEEELb0ELb1ELb1ELb1EEEvNS_9BwdParamsE,"",@"SHT_CUDA_INFO"
	.sectionflags	@""
	.align	4


	//----- nvinfo : EIATTR_CUDA_API_VERSION
	.align		4
        /*0000*/ 	.byte	0x04, 0x37
        /*0002*/ 	.short	(.L_3847 - .L_3846)
.L_3846:
        /*0004*/ 	.word	0x00000082


	//----- nvinfo : EIATTR_KPARAM_INFO
	.align		4
.L_3847:
        /*0008*/ 	.byte	0x04, 0x17
        /*000a*/ 	.short	(.L_3849 - .L_3848)
.L_3848:
        /*000c*/ 	.word	0x00000000
        /*0010*/ 	.short	0x0000
        /*0012*/ 	.short	0x0000
        /*0014*/ 	.byte	0x00, 0xf0, 0xa1, 0x04


	//----- nvinfo : EIATTR_SPARSE_MMA_MASK
	.align		4
.L_3849:
        /*0018*/ 	.byte	0x03, 0x50
        /*001a*/ 	.short	0x0000


	//----- nvinfo : EIATTR_MAXREG_COUNT
	.align		4
        /*001c*/ 	.byte	0x03, 0x1b
        /*001e*/ 	.short	0x00ff


	//----- nvinfo : EIATTR_NUM_BARRIERS
	.align		4
        /*0020*/ 	.byte	0x02, 0x4c
        /*0022*/ 	.byte	0x01
	.zero		1


	//----- nvinfo : EIATTR_MERCURY_ISA_VERSION
	.align		4
        /*0024*/ 	.byte	0x03, 0x5f
        /*0026*/ 	.short	0x0101


	//----- nvinfo : EIATTR_COOP_GROUP_MASK_REGIDS
	.align		4
        /*0028*/ 	.byte	0x04, 0x29
        /*002a*/ 	.short	(.L_3851 - .L_3850)


	//   ....[0]....
.L_3850:
        /*002c*/ 	.word	0xffffffff


	//   ....[1]....
        /*0030*/ 	.word	0xffffffff


	//   ....[2]....
        /*0034*/ 	.word	0xffffffff


	//   ....[3]....
        /*0038*/ 	.word	0xffffffff


	//   ....[4]....
        /*003c*/ 	.word	0xffffffff


	//   ....[5]....
        /*0040*/ 	.word	0xffffffff


	//   ....[6]....
        /*0044*/ 	.word	0xffffffff


	//   ....[7]....
        /*0048*/ 	.word	0xffffffff


	//   ....[8]....
        /*004c*/ 	.word	0xffffffff


	//   ....[9]....
        /*0050*/ 	.word	0xffffffff


	//   ....[10]....
        /*0054*/ 	.word	0x0500007c


	//   ....[11]....
        /*0058*/ 	.word	0x0500007c


	//   ....[12]....
        /*005c*/ 	.word	0x0500007c


	//   ....[13]....
        /*0060*/ 	.word	0x0500007c


	//   ....[14]....
        /*0064*/ 	.word	0x0500007c


	//   ....[15]....
        /*0068*/ 	.word	0x0500007c


	//   ....[16]....
        /*006c*/ 	.word	0x0500007c


	//   ....[17]....
        /*0070*/ 	.word	0x0500007c


	//   ....[18]....
        /*0074*/ 	.word	0x0500007c


	//   ....[19]....
        /*0078*/ 	.word	0x0500007c


	//----- nvinfo : EIATTR_COOP_GROUP_INSTR_OFFSETS
	.align		4
.L_3851:
        /*007c*/ 	.byte	0x04, 0x28
        /*007e*/ 	.short	(.L_3853 - .L_3852)


	//   ....[0]....
.L_3852:
        /*0080*/ 	.word	0x00000fa0


	//   ....[1]....
        /*0084*/ 	.word	0x00000fb0


	//   ....[2]....
        /*0088*/ 	.word	0x00000fe0


	//   ....[3]....
        /*008c*/ 	.word	0x00000ff0


	//   ....[4]....
        /*0090*/ 	.word	0x00001020


	//   ....[5]....
        /*0094*/ 	.word	0x00001030


	//   ....[6]....
        /*0098*/ 	.word	0x00001060


	//   ....[7]....
        /*009c*/ 	.word	0x00001070


	//   ....[8]....
        /*00a0*/ 	.word	0x000010a0


	//   ....[9]....
        /*00a4*/ 	.word	0x000010b0


	//   ....[10]....
        /*00a8*/ 	.word	0x000028b0


	//   ....[11]....
        /*00ac*/ 	.word	0x00002900


	//   ....[12]....
        /*00b0*/ 	.word	0x00002970


	//   ....[13]....
        /*00b4*/ 	.word	0x000029d0


	//   ....[14]....
        /*00b8*/ 	.word	0x00002a40


	//   ....[15]....
        /*00bc*/ 	.word	0x00002aa0


	//   ....[16]....
        /*00c0*/ 	.word	0x00002b10


	//   ....[17]....
        /*00c4*/ 	.word	0x00002b70


	//   ....[18]....
        /*00c8*/ 	.word	0x00002be0


	//   ....[19]....
        /*00cc*/ 	.word	0x00002c40


	//----- nvinfo : EIATTR_EXIT_INSTR_OFFSETS
	.align		4
.L_3853:
        /*00d0*/ 	.byte	0x04, 0x1c
        /*00d2*/ 	.short	(.L_3855 - .L_3854)


	//   ....[0]....
.L_3854:
        /*00d4*/ 	.word	0x00002850


	//----- nvinfo : EIATTR_MAX_THREADS
	.align		4
.L_3855:
        /*00d8*/ 	.byte	0x04, 0x05
        /*00da*/ 	.short	(.L_3857 - .L_3856)
.L_3856:
        /*00dc*/ 	.word	0x00000080
        /*00e0*/ 	.word	0x00000001
        /*00e4*/ 	.word	0x00000001


	//----- nvinfo : EIATTR_CRS_STACK_SIZE
	.align		4
.L_3857:
        /*00e8*/ 	.byte	0x04, 0x1e
        /*00ea*/ 	.short	(.L_3859 - .L_3858)
.L_3858:
        /*00ec*/ 	.word	0x00000000


	//----- nvinfo : EIATTR_CBANK_PARAM_SIZE
	.align		4
.L_3859:
        /*00f0*/ 	.byte	0x03, 0x19
        /*00f2*/ 	.short	0x0128


	//----- nvinfo : EIATTR_PARAM_CBANK
	.align		4
        /*00f4*/ 	.byte	0x04, 0x0a
        /*00f6*/ 	.short	(.L_3861 - .L_3860)
	.align		4
.L_3860:
        /*00f8*/ 	.word	index@(.nv.constant0._ZN10layer_norm13ln_bwd_kernelINS_13Kernel_traitsIf6__halffS2_fjLj1536ELj1ELj1ELj4ELj8ENS_18Kernel_traits_baseILj1536EfS2_fS2_fjLj128EEEEELb0ELb1ELb1ELb1EEEvNS_9BwdParamsE)
        /*00fc*/ 	.short	0x0210
        /*00fe*/ 	.short	0x0128


	//----- nvinfo : EIATTR_SW_WAR
	.align		4
.L_3861:
        /*0100*/ 	.byte	0x04, 0x36
        /*0102*/ 	.short	(.L_3863 - .L_3862)
.L_3862:
        /*0104*/ 	.word	0x00000008
.L_3863:


//--------------------- .nv.info._ZN10layer_norm13ln_bwd_kernelINS_13Kernel_traitsIf6__halffS2_fjLj1536ELj1ELj1ELj4ELj8ENS_18Kernel_traits_baseILj1536EfS2_fS2_fjLj128EEEEELb1ELb0ELb0ELb0EEEvNS_9BwdParamsE --------------------------
	.section	.nv.info._ZN10layer_norm13ln_bwd_kernelINS_13Kernel_traitsIf6__halffS2_fjLj1536ELj1ELj1ELj4ELj8ENS_18Kernel_traits_baseILj1536EfS2_fS2_fjLj128EEEEELb1ELb0ELb0ELb0EEEvNS_9BwdParamsE,"",@"SHT_CUDA_INFO"
	.sectionflags	@""
	.align	4


	//----- nvinfo : EIATTR_CUDA_API_VERSION
	.align		4
        /*0000*/ 	.byte	0x04, 0x37
        /*0002*/ 	.short	(.L_3865 - .L_3864)
.L_3864:
        /*0004*/ 	.word	0x00000082


	//----- nvinfo : EIATTR_KPARAM_INFO
	.align		4
.L_3865:
        /*0008*/ 	.byte	0x04, 0x17
        /*000a*/ 	.short	(.L_3867 - .L_3866)
.L_3866:
        /*000c*/ 	.word	0x00000000
        /*0010*/ 	.short	0x0000
        /*0012*/ 	.short	0x0000
        /*0014*/ 	.byte	0x00, 0xf0, 0xa1, 0x04


	//----- nvinfo : EIATTR_SPARSE_MMA_MASK
	.align		4
.L_3867:
        /*0018*/ 	.byte	0x03, 0x50
        /*001a*/ 	.short	0x0000


	//----- nvinfo : EIATTR_MAXREG_COUNT
	.align		4
        /*001c*/ 	.byte	0x03, 0x1b
        /*001e*/ 	.short	0x00ff


	//----- nvinfo : EIATTR_NUM_BARRIERS
	.align		4
        /*0020*/ 	.byte	0x02, 0x4c
        /*0022*/ 	.byte	0x01
	.zero		1


	//----- nvinfo : EIATTR_MERCURY_ISA_VERSION
	.align		4
        /*0024*/ 	.byte	0x03, 0x5f
        /*0026*/ 	.short	0x0101


	//----- nvinfo : EIATTR_COOP_GROUP_MASK_REGIDS
	.align		4
        /*0028*/ 	.byte	0x04, 0x29
        /*002a*/ 	.short	(.L_3869 - .L_3868)


	//   ....[0]....
.L_3868:
        /*002c*/ 	.word	0xffffffff


	//   ....[1]....
        /*0030*/ 	.word	0xffffffff


	//   ....[2]....
        /*0034*/ 	.word	0xffffffff


	//   ....[3]....
        /*0038*/ 	.word	0xffffffff


	//   ....[4]....
        /*003c*/ 	.word	0xffffffff


	//   ....[5]....
        /*0040*/ 	.word	0xffffffff


	//   ....[6]....
        /*0044*/ 	.word	0xffffffff


	//   ....[7]....
        /*0048*/ 	.word	0xffffffff


	//   ....[8]....
        /*004c*/ 	.word	0xffffffff


	//   ....[9]....
        /*0050*/ 	.word	0xffffffff


	//   ....[10]....
        /*0054*/ 	.word	0x05000062


	//   ....[11]....
        /*0058*/ 	.word	0x05000062


	//   ....[12]....
        /*005c*/ 	.word	0x05000062


	//   ....[13]....
        /*0060*/ 	.word	0x05000062


	//   ....[14]....
        /*0064*/ 	.word	0x05000062


	//   ....[15]....
        /*0068*/ 	.word	0x05000062


	//   ....[16]....
        /*006c*/ 	.word	0x05000062


	//   ....[17]....
        /*0070*/ 	.word	0x05000062


	//   ....[18]....
        /*0074*/ 	.word	0x05000062


	//   ....[19]....
        /*0078*/ 	.word	0x05000062


	//----- nvinfo : EIATTR_COOP_GROUP_INSTR_OFFSETS
	.align		4
.L_3869:
        /*007c*/ 	.byte	0x04, 0x28
        /*007e*/ 	.short	(.L_3871 - .L_3870)


	//   ....[0]....
.L_3870:
        /*0080*/ 	.word	0x00000f90


	//   ....[1]....
        /*0084*/ 	.word	0x00000fa0


	//   ....[2]....
        /*0088*/ 	.word	0x00000fd0


	//   ....[3]....
        /*008c*/ 	.word	0x00000fe0


	//   ....[4]....
        /*0090*/ 	.word	0x00001010


	//   ....[5]....
        /*0094*/ 	.word	0x00001020


	//   ....[6]....
        /*0098*/ 	.word	0x00001050


	//   ....[7]....
        /*009c*/ 	.word	0x00001060


	//   ....[8]....
        /*00a0*/ 	.word	0x00001090


	//   ....[9]....
        /*00a4*/ 	.word	0x000010a0


	//   ....[10]....
        /*00a8*/ 	.word	0x00001f60


	//   ....[11]....
        /*00ac*/ 	.word	0x00001fb0


	//   ....[12]....
        /*00b0*/ 	.word	0x00002020


	//   ....[13]....
        /*00b4*/ 	.word	0x00002080


	//   ....[14]....
        /*00b8*/ 	.word	0x000020f0


	//   ....[15]....
        /*00bc*/ 	.word	0x00002150


	//   ....[16]....
        /*00c0*/ 	.word	0x000021c0


	//   ....[17]....
        /*00c4*/ 	.word	0x00002220


	//   ....[18]....
        /*00c8*/ 	.word	0x00002290


	//   ....[19]....
        /*00cc*/ 	.word	0x000022f0


	//----- nvinfo : EIATTR_EXIT_INSTR_OFFSETS
	.align		4
.L_3871:
        /*00d0*/ 	.byte	0x04, 0x1c
        /*00d2*/ 	.short	(.L_3873 - .L_3872)


	//   ....[0]....
.L_3872:
        /*00d4*/ 	.word	0x00001e80


	//   ....[1]....
        /*00d8*/ 	.word	0x00001f00


	//----- nvinfo : EIATTR_MAX_THREADS
	.align		4
.L_3873:
        /*00dc*/ 	.byte	0x04, 0x05
        /*00de*/ 	.short	(.L_3875 - .L_3874)
.L_3874:
        /*00e0*/ 	.word	0x00000080
        /*00e4*/ 	.word	0x00000001
        /*00e8*/ 	.word	0x00000001


	//----- nvinfo : EIATTR_CRS_STACK_SIZE
	.align		4
.L_3875:
        /*00ec*/ 	.byte	0x04, 0x1e
        /*00ee*/ 	.short	(.L_3877 - .L_3876)
.L_3876:
        /*00f0*/ 	.word	0x00000000


	//----- nvinfo : EIATTR_CBANK_PARAM_SIZE
	.align		4
.L_3877:
        /*00f4*/ 	.byte	0x03, 0x19
        /*00f6*/ 	.short	0x0128


	//----- nvinfo : EIATTR_PARAM_CBANK
	.align		4
        /*00f8*/ 	.byte	0x04, 0x0a
        /*00fa*/ 	.short	(.L_3879 - .L_3878)
	.align		4
.L_3878:
        /*00fc*/ 	.word	index@(.nv.constant0._ZN10layer_norm13ln_bwd_kernelINS_13Kernel_traitsIf6__halffS2_fjLj1536ELj1ELj1ELj4ELj8ENS_18Kernel_traits_baseILj1536EfS2_fS2_fjLj128EEEEELb1ELb0ELb0ELb0EEEvNS_9BwdParamsE)
        /*0100*/ 	.short	0x0210
        /*0102*/ 	.short	0x0128


	//----- nvinfo : EIATTR_SW_WAR
	.align		4
.L_3879:
        /*0104*/ 	.byte	0x04, 0x36
        /*0106*/ 	.short	(.L_3881 - .L_3880)
.L_3880:
        /*0108*/ 	.word	0x00000008
.L_3881:


//--------------------- .nv.info._ZN10layer_norm13ln_bwd_kernelINS_13Kernel_traitsIf6__halffS2_fjLj1536ELj1ELj1ELj4ELj8ENS_18Kernel_traits_baseILj1536EfS2_fS2_fjLj128EEEEELb1ELb0ELb0ELb1EEEvNS_9BwdParamsE --------------------------
	.section	.nv.info._ZN10layer_norm13ln_bwd_kernelINS_13Kernel_traitsIf6__halffS2_fjLj1536ELj1ELj1ELj4ELj8ENS_18Kernel_traits_baseILj1536EfS2_fS2_fjLj128EEEEELb1ELb0ELb0ELb1EEEvNS_9BwdParamsE,"",@"SHT_CUDA_INFO"
	.sectionflags	@""
	.align	4


	//----- nvinfo : EIATTR_CUDA_API_VERSION
	.align		4
        /*0000*/ 	.byte	0x04, 0x37
        /*0002*/ 	.short	(.L_3883 - .L_3882)
.L_3882:
        /*0004*/ 	.word	0x00000082


	//----- nvinfo : EIATTR_KPARAM_INFO
	.align		4
.L_3883:
        /*0008*/ 	.byte	0x04, 0x17
        /*000a*/ 	.short	(.L_3885 - .L_3884)
.L_3884:
        /*000c*/ 	.word	0x00000000
        /*0010*/ 	.short	0x0000
        /*0012*/ 	.short	0x0000
        /*0014*/ 	.byte	0x00, 0xf0, 0xa1, 0x04


	//----- nvinfo : EIATTR_SPARSE_MMA_MASK
	.align		4
.L_3885:
        /*0018*/ 	.byte	0x03, 0x50
        /*001a*/ 	.short	0x0000


	//----- nvinfo : EIATTR_MAXREG_COUNT
	.align		4
        /*001c*/ 	.byte	0x03, 0x1b
        /*001e*/ 	.short	0x00ff


	//----- nvinfo : EIATTR_NUM_BARRIERS
	.align		4
        /*0020*/ 	.byte	0x02, 0x4c
        /*0022*/ 	.byte	0x01
	.zero		1


	//----- nvinfo : EIATTR_MERCURY_ISA_VERSION
	.align		4
        /*0024*/ 	.byte	0x03, 0x5f
        /*0026*/ 	.short	0x0101


	//----- nvinfo : EIATTR_COOP_GROUP_MASK_REGIDS
	.align		4
        /*0028*/ 	.byte	0x04, 0x29
        /*002a*/ 	.short	(.L_3887 - .L_3886)


	//   ....[0]....
.L_3886:
        /*002c*/ 	.word	0xffffffff


	//   ....[1]....
        /*0030*/ 	.word	0xffffffff


	//   ....[2]....
        /*0034*/ 	.word	0xffffffff


	//   ....[3]....
        /*0038*/ 	.word	0xffffffff


	//   ....[4]....
        /*003c*/ 	.word	0xffffffff


	//   ....[5]....
        /*0040*/ 	.word	0xffffffff


	//   ....[6]....
        /*0044*/ 	.word	0xffffffff


	//   ....[7]....
        /*0048*/ 	.word	0xffffffff


	//   ....[8]....
        /*004c*/ 	.word	0xffffffff


	//   ....[9]....
        /*0050*/ 	.word	0xffffffff


	//   ....[10]....
        /*0054*/ 	.word	0x05000029


	//   ....[11]....
        /*0058*/ 	.word	0x05000029


	//   ....[12]....
        /*005c*/ 	.word	0x05000029


	//   ....[13]....
        /*0060*/ 	.word	0x05000029


	//   ....[14]....
        /*0064*/ 	.word	0x05000029


	//   ....[15]....
        /*0068*/ 	.word	0x05000029


	//   ....[16]....
        /*006c*/ 	.word	0x05000029


	//   ....[17]....
        /*0070*/ 	.word	0x05000029


	//   ....[18]....
        /*0074*/ 	.word	0x05000029


	//   ....[19]....
        /*0078*/ 	.word	0x05000029


	//----- nvinfo : EIATTR_COOP_GROUP_INSTR_OFFSETS
	.align		4
.L_3887:
        /*007c*/ 	.byte	0x04, 0x28
        /*007e*/ 	.short	(.L_3889 - .L_3888)


	//   ....[0]....
.L_3888:
        /*0080*/ 	.word	0x00000e40


	//   ....[1]....
        /*0084*/ 	.word	0x00000e50


	//   ....[2]....
        /*0088*/ 	.word	0x00000e80


	//   ....[3]....
        /*008c*/ 	.word	0x00000e90


	//   ....[4]....
        /*0090*/ 	.word	0x00000ec0


	//   ....[5]....
        /*0094*/ 	.word	0x00000ed0


	//   ....[6]....
        /*0098*/ 	.word	0x00000f00


	//   ....[7]....
        /*009c*/ 	.word	0x00000f10


	//   ....[8]....
        /*00a0*/ 	.word	0x00000f40


	//   ....[9]....
        /*00a4*/ 	.word	0x00000f50


	//   ....[10]....
        /*00a8*/ 	.word	0x00001dd0


	//   ....[11]....
        /*00ac*/ 	.word	0x00001e20


	//   ....[12]....
        /*00b0*/ 	.word	0x00001e90


	//   ....[13]....
        /*00b4*/ 	.word	0x00001ef0


	//   ....[14]....
        /*00b8*/ 	.word	0x00001f60


	//   ....[15]....
        /*00bc*/ 	.word	0x00001fc0


	//   ....[16]....
        /*00c0*/ 	.word	0x00002030


	//   ....[17]....
        /*00c4*/ 	.word	0x00002090


	//   ....[18]....
        /*00c8*/ 	.word	0x00002100


	//   ....[19]....
        /*00cc*/ 	.word	0x00002160


	//----- nvinfo : EIATTR_EXIT_INSTR_OFFSETS
	.align		4
.L_3889:
        /*00d0*/ 	.byte	0x04, 0x1c
        /*00d2*/ 	.short	(.L_3891 - .L_3890)


	//   ....[0]....
.L_3890:
        /*00d4*/ 	.word	0x00001d70


	//----- nvinfo : EIATTR_MAX_THREADS
	.align		4
.L_3891:
        /*00d8*/ 	.byte	0x04, 0x05
        /*00da*/ 	.short	(.L_3893 - .L_3892)
.L_3892:
        /*00dc*/ 	.word	0x00000080
        /*00e0*/ 	.word	0x00000001
        /*00e4*/ 	.word	0x00000001


	//----- nvinfo : EIATTR_CRS_STACK_SIZE
	.align		4
.L_3893:
        /*00e8*/ 	.byte	0x04, 0x1e
        /*00ea*/ 	.short	(.L_3895 - .L_3894)
.L_3894:
        /*00ec*/ 	.word	0x00000000


	//----- nvinfo : EIATTR_CBANK_PARAM_SIZE
	.align		4
.L_3895:
        /*00f0*/ 	.byte	0x03, 0x19
        /*00f2*/ 	.short	0x0128


	//----- nvinfo : EIATTR_PARAM_CBANK
	.align		4
        /*00f4*/ 	.byte	0x04, 0x0a
        /*00f6*/ 	.short	(.L_3897 - .L_3896)
	.align		4
.L_3896:
        /*00f8*/ 	.word	index@(.nv.constant0._ZN10layer_norm13ln_bwd_kernelINS_13Kernel_traitsIf6__halffS2_fjLj1536ELj1ELj1ELj4ELj8ENS_18Kernel_traits_baseILj1536EfS2_fS2_fjLj128EEEEELb1ELb0ELb0ELb1EEEvNS_9BwdParamsE)
        /*00fc*/ 	.short	0x0210
        /*00fe*/ 	.short	0x0128


	//----- nvinfo : EIATTR_SW_WAR
	.align		4
.L_3897:
        /*0100*/ 	.byte	0x04, 0x36
        /*0102*/ 	.short	(.L_3899 - .L_3898)
.L_3898:
        /*0104*/ 	.word	0x00000008
.L_3899:


//--------------------- .nv.info._ZN10layer_norm22ln_bwd_finalize_kernelINS_22Kernel_traits_finalizeILj1536Ef6__halffS2_fjLb0ELj1024ELj4ENS_18Kernel_traits_baseILj1536EfS2_fS2_fjLj1024EEEEELb0ELb0EEEvNS_9BwdParamsE --------------------------
	.section	.nv.info._ZN10layer_norm22ln_bwd_finalize_kernelINS_22Kernel_traits_finalizeILj1536Ef6__halffS2_fjLb0ELj1024ELj4ENS_18Kernel_traits_baseILj1536EfS2_fS2_fjLj1024EEEEELb0ELb0EEEvNS_9BwdParamsE,"",@"SHT_CUDA_INFO"
	.sectionflags	@""
	.align	4


	//----- nvinfo : EIATTR_CUDA_API_VERSION
	.align		4
        /*0000*/ 	.byte	0x04, 0x37
        /*0002*/ 	.short	(.L_3901 - .L_3900)
.L_3900:
        /*0004*/ 	.word	0x00000082


	//----- nvinfo : EIATTR_KPARAM_INFO
	.align		4
.L_3901:
        /*0008*/ 	.byte	0x04, 0x17
        /*000a*/ 	.short	(.L_3903 - .L_3902)
.L_3902:
        /*000c*/ 	.word	0x00000000
        /*0010*/ 	.short	0x0000
        /*0012*/ 	.short	0x0000
        /*0014*/ 	.byte	0x00, 0xf0, 0xa1, 0x04


	//----- nvinfo : EIATTR_SPARSE_MMA_MASK
	.align		4
.L_3903:
        /*0018*/ 	.byte	0x03, 0x50
        /*001a*/ 	.short	0x0000


	//----- nvinfo : EIATTR_MAXREG_COUNT
	.align		4
        /*001c*/ 	.byte	0x03, 0x1b
        /*001e*/ 	.short	0x0040


	//----- nvinfo : EIATTR_NUM_BARRIERS
	.align		4
        /*0020*/ 	.byte	0x02, 0x4c
        /*0022*/ 	.byte	0x01
	.zero		1


	//----- nvinfo : EIATTR_MERCURY_ISA_VERSION
	.align		4
        /*0024*/ 	.byte	0x03, 0x5f
        /*0026*/ 	.short	0x0101


	//----- nvinfo : EIATTR_COOP_GROUP_MASK_REGIDS
	.align		4
        /*0028*/ 	.byte	0x04, 0x29
        /*002a*/ 	.short	(.L_3905 - .L_3904)


	//   ....[0]....
.L_3904:
        /*002c*/ 	.word	0xffffffff


	//   ....[1]....
        /*0030*/ 	.word	0xffffffff


	//   ....[2]....
        /*0034*/ 	.word	0xffffffff


	//   ....[3]....
        /*0038*/ 	.word	0xffffffff


	//   ....[4]....
        /*003c*/ 	.word	0xffffffff


	//   ....[5]....
        /*0040*/ 	.word	0xffffffff


	//   ....[6]....
        /*0044*/ 	.word	0xffffffff


	//   ....[7]....
        /*0048*/ 	.word	0xffffffff


	//   ....[8]....
        /*004c*/ 	.word	0xffffffff


	//   ....[9]....
        /*0050*/ 	.word	0xffffffff


	//   ....[10]....
        /*0054*/ 	.word	0x05000013


	//   ....[11]....
        /*0058*/ 	.word	0x05000013


	//   ....[12]....
        /*005c*/ 	.word	0x05000013


	//   ....[13]....
        /*0060*/ 	.word	0x05000013


	//   ....[14]....
        /*0064*/ 	.word	0x05000013


	//   ....[15]....
        /*0068*/ 	.word	0x05000013


	//   ....[16]....
        /*006c*/ 	.word	0x05000013


	//   ....[17]....
        /*0070*/ 	.word	0x05000013


	//   ....[18]....
        /*0074*/ 	.word	0x05000013


	//   ....[19]....
        /*0078*/ 	.word	0x05000013


	//----- nvinfo : EIATTR_COOP_GROUP_INSTR_OFFSETS
	.align		4
.L_3905:
        /*007c*/ 	.byte	0x04, 0x28
        /*007e*/ 	.short	(.L_3907 - .L_3906)


	//   ....[0]....
.L_3906:
        /*0080*/ 	.word	0x000008e0


	//   ....[1]....
        /*0084*/ 	.word	0x000008f0


	//   ....[2]....
        /*0088*/ 	.word	0x00000920


	//   ....[3]....
        /*008c*/ 	.word	0x00000930


	//   ....[4]....
        /*0090*/ 	.word	0x00000960


	//   ....[5]....
        /*0094*/ 	.word	0x00000970


	//   ....[6]....
        /*0098*/ 	.word	0x000009a0


	//   ....[7]....
        /*009c*/ 	.word	0x000009b0


	//   ....[8]....
        /*00a0*/ 	.word	0x000009e0


	//   ....[9]....
        /*00a4*/ 	.word	0x000009f0


	//   ....[10]....
        /*00a8*/ 	.word	0x00000bf0


	//   ....[11]....
        /*00ac*/ 	.word	0x00000c60


	//   ....[12]....
        /*00b0*/ 	.word	0x00000cd0


	//   ....[13]....
        /*00b4*/ 	.word	0x00000d40


	//   ....[14]....
        /*00b8*/ 	.word	0x00000db0


	//   ....[15]....
        /*00bc*/ 	.word	0x00000e10


	//   ....[16]....
        /*00c0*/ 	.word	0x00000e80


	//   ....[17]....
        /*00c4*/ 	.word	0x00000ef0


	//   ....[18]....
        /*00c8*/ 	.word	0x00000f60


	//   ....[19]....
        /*00cc*/ 	.word	0x00000fd0


	//----- nvinfo : EIATTR_EXIT_INSTR_OFFSETS
	.align		4
.L_3907:
        /*00d0*/ 	.byte	0x04, 0x1c
        /*00d2*/ 	.short	(.L_3909 - .L_3908)


	//   ....[0]....
.L_3908:
        /*00d4*/ 	.word	0x00000070


	//   ....[1]....
        /*00d8*/ 	.word	0x00000b90


	//----- nvinfo : EIATTR_MAX_THREADS
	.align		4
.L_3909:
        /*00dc*/ 	.byte	0x04, 0x05
        /*00de*/ 	.short	(.L_3911 - .L_3910)
.L_3910:
        /*00e0*/ 	.word	0x00000400
        /*00e4*/ 	.word	0x00000001
        /*00e8*/ 	.word	0x00000001


	//----- nvinfo : EIATTR_CRS_STACK_SIZE
	.align		4
.L_3911:
        /*00ec*/ 	.byte	0x04, 0x1e
        /*00ee*/ 	.short	(.L_3913 - .L_3912)
.L_3912:
        /*00f0*/ 	.word	0x00000000


	//----- nvinfo : EIATTR_CBANK_PARAM_SIZE
	.align		4
.L_3913:
        /*00f4*/ 	.byte	0x03, 0x19
        /*00f6*/ 	.short	0x0128


	//----- nvinfo : EIATTR_PARAM_CBANK
	.align		4
        /*00f8*/ 	.byte	0x04, 0x0a
        /*00fa*/ 	.short	(.L_3915 - .L_3914)
	.align		4
.L_3914:
        /*00fc*/ 	.word	index@(.nv.constant0._ZN10layer_norm22ln_bwd_finalize_kernelINS_22Kernel_traits_finalizeILj1536Ef6__halffS2_fjLb0ELj1024ELj4ENS_18Kernel_traits_baseILj1536EfS2_fS2_fjLj1024EEEEELb0ELb0EEEvNS_9BwdParamsE)
        /*0100*/ 	.short	0x0210
        /*0102*/ 	.short	0x0128


	//----- nvinfo : EIATTR_SW_WAR
	.align		4
.L_3915:
        /*0104*/ 	.byte	0x04, 0x36
        /*0106*/ 	.short	(.L_3917 - .L_3916)
.L_3916:
        /*0108*/ 	.word	0x00000008
.L_3917:


//--------------------- .nv.info._ZN10layer_norm13ln_bwd_kernelINS_13Kernel_traitsIf6__halffS2_fjLj1536ELj1ELj1ELj4ELj8ENS_18Kernel_traits_baseILj1536EfS2_fS2_fjLj128EEEEELb1ELb0ELb1ELb0EEEvNS_9BwdParamsE --------------------------
	.section	.nv.info._ZN10layer_norm13ln_bwd_kernelINS_13Kernel_traitsIf6__halffS2_fjLj1536ELj1ELj1ELj4ELj8ENS_18Kernel_traits_baseILj1536EfS2_fS2_fjLj128EEEEELb1ELb0ELb1ELb0EEEvNS_9BwdParamsE,"",@"SHT_CUDA_INFO"
	.sectionflags	@""
	.align	4


	//----- nvinfo : EIATTR_CUDA_API_VERSION
	.align		4
        /*0000*/ 	.byte	0x04, 0x37
        /*0002*/ 	.short	(.L_3919 - .L_3918)
.L_3918:
        /*0004*/ 	.word	0x00000082


	//----- nvinfo : EIATTR_KPARAM_INFO
	.align		4
.L_3919:
        /*0008*/ 	.byte	0x04, 0x17
        /*000a*/ 	.short	(.L_3921 - .L_3920)
.L_3920:
        /*000c*/ 	.word	0x00000000
        /*0010*/ 	.short	0x0000
        /*0012*/ 	.short	0x0000
        /*0014*/ 	.byte	0x00, 0xf0, 0xa1, 0x04


	//----- nvinfo : EIATTR_SPARSE_MMA_MASK
	.align		4
.L_3921:
        /*0018*/ 	.byte	0x03, 0x50
        /*001a*/ 	.short	0x0000


	//----- nvinfo : EIATTR_MAXREG_COUNT
	.align		4
        /*001c*/ 	.byte	0x03, 0x1b
        /*001e*/ 	.short	0x00ff


	//----- nvinfo : EIATTR_NUM_BARRIERS
	.align		4
        /*0020*/ 	.byte	0x02, 0x4c
        /*0022*/ 	.byte	0x01
	.zero		1


	//----- nvinfo : EIATTR_MERCURY_ISA_VERSION
	.align		4
        /*0024*/ 	.byte	0x03, 0x5f
        /*0026*/ 	.short	0x0101


	//----- nvinfo : EIATTR_COOP_GROUP_MASK_REGIDS
	.align		4
        /*0028*/ 	.byte	0x04, 0x29
        /*002a*/ 	.short	(.L_3923 - .L_3922)


	//   ....[0]....
.L_3922:
        /*002c*/ 	.word	0xffffffff


	//   ....[1]....
        /*0030*/ 	.word	0xffffffff


	//   ....[2]....
        /*0034*/ 	.word	0xffffffff


	//   ....[3]....
        /*0038*/ 	.word	0xffffffff


	//   ....[4]....
        /*003c*/ 	.word	0xffffffff


	//   ....[5]....
        /*0040*/ 	.word	0xffffffff


	//   ....[6]....
        /*0044*/ 	.word	0xffffffff


	//   ....[7]....
        /*0048*/ 	.word	0xffffffff


	//   ....[8]....
        /*004c*/ 	.word	0xffffffff


	//   ....[9]....
        /*0050*/ 	.word	0xffffffff


	//   ....[10]....
        /*0054*/ 	.word	0x05000066


	//   ....[11]....
        /*0058*/ 	.word	0x05000066


	//   ....[12]....
        /*005c*/ 	.word	0x05000066


	//   ....[13]....
        /*0060*/ 	.word	0x05000066


	//   ....[14]....
        /*0064*/ 	.word	0x05000066


	//   ....[15]....
        /*0068*/ 	.word	0x05000066


	//   ....[16]....
        /*006c*/ 	.word	0x05000066


	//   ....[17]....
        /*0070*/ 	.word	0x05000066


	//   ....[18]....
        /*0074*/ 	.word	0x05000066


	//   ....[19]....
        /*0078*/ 	.word	0x05000066


	//----- nvinfo : EIATTR_COOP_GROUP_INSTR_OFFSETS
	.align		4
.L_3923:
        /*007c*/ 	.byte	0x04, 0x28
        /*007e*/ 	.short	(.L_3925 - .L_3924)


	//   ....[0]....
.L_3924:
        /*0080*/ 	.word	0x000012d0


	//   ....[1]....
        /*0084*/ 	.word	0x000012e0


	//   ....[2]....
        /*0088*/ 	.word	0x00001310


	//   ....[3]....
        /*008c*/ 	.word	0x00001320


	//   ....[4]....
        /*0090*/ 	.word	0x00001350


	//   ....[5]....
        /*0094*/ 	.word	0x00001360


	//   ....[6]....
        /*0098*/ 	.word	0x00001390


	//   ....[7]....
        /*009c*/ 	.word	0x000013a0


	//   ....[8]....
        /*00a0*/ 	.word	0x000013d0


	//   ....[9]....
        /*00a4*/ 	.word	0x000013e0


	//   ....[10]....
        /*00a8*/ 	.word	0x00002c70


	//   ....[11]....
        /*00ac*/ 	.word	0x00002cc0


	//   ....[12]....
        /*00b0*/ 	.word	0x00002d30


	//   ....[13]....
        /*00b4*/ 	.word	0x00002d90


	//   ....[14]....
        /*00b8*/ 	.word	0x00002e00


	//   ....[15]....
        /*00bc*/ 	.word	0x00002e60


	//   ....[16]....
        /*00c0*/ 	.word	0x00002ed0


	//   ....[17]....
        /*00c4*/ 	.word	0x00002f30


	//   ....[18]....
        /*00c8*/ 	.word	0x00002fa0


	//   ....[19]....
        /*00cc*/ 	.word	0x00003000


	//----- nvinfo : EIATTR_EXIT_INSTR_OFFSETS
	.align		4
.L_3925:
        /*00d0*/ 	.byte	0x04, 0x1c
        /*00d2*/ 	.short	(.L_3927 - .L_3926)


	//   ....[0]....
.L_3926:
        /*00d4*/ 	.word	0x00002b90


	//   ....[1]....
        /*00d8*/ 	.word	0x00002c10


	//----- nvinfo : EIATTR_MAX_THREADS
	.align		4
.L_3927:
        /*00dc*/ 	.byte	0x04, 0x05
        /*00de*/ 	.short	(.L_3929 - .L_3928)
.L_3928:
        /*00e0*/ 	.word	0x00000080
        /*00e4*/ 	.word	0x00000001
        /*00e8*/ 	.word	0x00000001


	//----- nvinfo : EIATTR_CRS_STACK_SIZE
	.align		4
.L_3929:
        /*00ec*/ 	.byte	0x04, 0x1e
        /*00ee*/ 	.short	(.L_3931 - .L_3930)
.L_3930:
        /*00f0*/ 	.word	0x00000000


	//----- nvinfo : EIATTR_CBANK_PARAM_SIZE
	.align		4
.L_3931:
        /*00f4*/ 	.byte	0x03, 0x19
        /*00f6*/ 	.short	0x0128


	//----- nvinfo : EIATTR_PARAM_CBANK
	.align		4
        /*00f8*/ 	.byte	0x04, 0x0a
        /*00fa*/ 	.short	(.L_3933 - .L_3932)
	.align		4
.L_3932:
        /*00fc*/ 	.word	index@(.nv.constant0._ZN10layer_norm13ln_bwd_kernelINS_13Kernel_traitsIf6__halffS2_fjLj1536ELj1ELj1ELj4ELj8ENS_18Kernel_traits_baseILj1536EfS2_fS2_fjLj128EEEEELb1ELb0ELb1ELb0EEEvNS_9BwdParamsE)
        /*0100*/ 	.short	0x0210
        /*0102*/ 	.short	0x0128


	//----- nvinfo : EIATTR_SW_WAR
	.align		4
.L_3933:
        /*0104*/ 	.byte	0x04, 0x36
        /*0106*/ 	.short	(.L_3935 - .L_3934)
.L_3934:
        /*0108*/ 	.word	0x00000008
.L_3935:


//--------------------- .nv.info._ZN10layer_norm22ln_bwd_finalize_kernelINS_22Kernel_traits_finalizeILj1536Ef6__halffS2_fjLb0ELj1024ELj4ENS_18Kernel_traits_baseILj1536EfS2_fS2_fjLj1024EEEEELb0ELb1EEEvNS_9BwdParamsE --------------------------
	.section	.nv.info._ZN10layer_norm22ln_bwd_finalize_kernelINS_22Kernel_traits_finalizeILj1536Ef6__halffS2_fjLb0ELj1024ELj4ENS_18Kernel_traits_baseILj1536EfS2_fS2_fjLj1024EEEEELb0ELb1EEEvNS_9BwdParamsE,"",@"SHT_CUDA_INFO"
	.sectionflags	@""
	.align	4


	//----- nvinfo : EIATTR_CUDA_API_VERSION
	.align		4
        /*0000*/ 	.byte	0x04, 0x37
        /*0002*/ 	.short	(.L_3937 - .L_3936)
.L_3936:
        /*0004*/ 	.word	0x00000082


	//----- nvinfo : EIATTR_KPARAM_INFO
	.align		4
.L_3937:
        /*0008*/ 	.byte	0x04, 0x17
        /*000a*/ 	.short	(.L_3939 - .L_3938)
.L_3938:
        /*000c*/ 	.word	0x00000000
        /*0010*/ 	.short	0x0000
        /*0012*/ 	.short	0x0000
        /*0014*/ 	.byte	0x00, 0xf0, 0xa1, 0x04


	//----- nvinfo : EIATTR_SPARSE_MMA_MASK
	.align		4
.L_3939:
        /*0018*/ 	.byte	0x03, 0x50
        /*001a*/ 	.short	0x0000


	//----- nvinfo : EIATTR_MAXREG_COUNT
	.align		4
        /*001c*/ 	.byte	0x03, 0x1b
        /*001e*/ 	.short	0x0040


	//----- nvinfo : EIATTR_NUM_BARRIERS
	.align		4
        /*0020*/ 	.byte	0x02, 0x4c
        /*0022*/ 	.byte	0x01
	.zero		1


	//----- nvinfo : EIATTR_MERCURY_ISA_VERSION
	.align		4
        /*0024*/ 	.byte	0x03, 0x5f
        /*0026*/ 	.short	0x0101


	//----- nvinfo : EIATTR_COOP_GROUP_MASK_REGIDS
	.align		4
        /*0028*/ 	.byte	0x04, 0x29
        /*002a*/ 	.short	(.L_3941 - .L_3940)


	//   ....[0]....
.L_3940:
        /*002c*/ 	.word	0xffffffff


	//   ....[1]....
        /*0030*/ 	.word	0xffffffff


	//   ....[2]....
        /*0034*/ 	.word	0xffffffff


	//   ....[3]....
        /*0038*/ 	.word	0xffffffff


	//   ....[4]....
        /*003c*/ 	.word	0xffffffff


	//   ....[5]....
        /*0040*/ 	.word	0xffffffff


	//   ....[6]....
        /*0044*/ 	.word	0xffffffff


	//   ....[7]....
        /*0048*/ 	.word	0xffffffff


	//   ....[8]....
        /*004c*/ 	.word	0xffffffff


	//   ....[9]....
        /*0050*/ 	.word	0xffffffff


	//   ....[10]....
        /*0054*/ 	.word	0x05000011


	//   ....[11]....
        /*0058*/ 	.word	0x05000011


	//   ....[12]....
        /*005c*/ 	.word	0x05000011


	//   ....[13]....
        /*0060*/ 	.word	0x05000011


	//   ....[14]....
        /*0064*/ 	.word	0x05000011


	//   ....[15]....
        /*0068*/ 	.word	0x05000011


	//   ....[16]....
        /*006c*/ 	.word	0x05000011


	//   ....[17]....
        /*0070*/ 	.word	0x05000011


	//   ....[18]....
        /*0074*/ 	.word	0x05000011


	//   ....[19]....
        /*0078*/ 	.word	0x05000011


	//----- nvinfo : EIATTR_COOP_GROUP_INSTR_OFFSETS
	.align		4
.L_3941:
        /*007c*/ 	.byte	0x04, 0x28
        /*007e*/ 	.short	(.L_3943 - .L_3942)


	//   ....[0]....
.L_3942:
        /*0080*/ 	.word	0x000008e0


	//   ....[1]....
        /*0084*/ 	.word	0x000008f0


	//   ....[2]....
        /*0088*/ 	.word	0x00000920


	//   ....[3]....
        /*008c*/ 	.word	0x00000930


	//   ....[4]....
        /*0090*/ 	.word	0x00000960


	//   ....[5]....
        /*0094*/ 	.word	0x00000970


	//   ....[6]....
        /*0098*/ 	.word	0x000009a0


	//   ....[7]....
        /*009c*/ 	.word	0x000009b0


	//   ....[8]....
        /*00a0*/ 	.word	0x000009e0


	//   ....[9]....
        /*00a4*/ 	.word	0x000009f0


	//   ....[10]....
        /*00a8*/ 	.word	0x00000ba0


	//   ....[11]....
        /*00ac*/ 	.word	0x00000c10


	//   ....[12]....
        /*00b0*/ 	.word	0x00000c80


	//   ....[13]....
        /*00b4*/ 	.word	0x00000cf0


	//   ....[14]....
        /*00b8*/ 	.word	0x00000d60


	//   ....[15]....
        /*00bc*/ 	.word	0x00000dc0


	//   ....[16]....
        /*00c0*/ 	.word	0x00000e30


	//   ....[17]....
        /*00c4*/ 	.word	0x00000ea0


	//   ....[18]....
        /*00c8*/ 	.word	0x00000f10


	//   ....[19]....
        /*00cc*/ 	.word	0x00000f80


	//----- nvinfo : EIATTR_EXIT_INSTR_OFFSETS
	.align		4
.L_3943:
        /*00d0*/ 	.byte	0x04, 0x1c
        /*00d2*/ 	.short	(.L_3945 - .L_3944)


	//   ....[0]....
.L_3944:
        /*00d4*/ 	.word	0x00000070


	//   ....[1]....
        /*00d8*/ 	.word	0x00000b40


	//----- nvinfo : EIATTR_MAX_THREADS
	.align		4
.L_3945:
        /*00dc*/ 	.byte	0x04, 0x05
        /*00de*/ 	.short	(.L_3947 - .L_3946)
.L_3946:
        /*00e0*/ 	.word	0x00000400
        /*00e4*/ 	.word	0x00000001
        /*00e8*/ 	.word	0x00000001


	//----- nvinfo : EIATTR_CRS_STACK_SIZE
	.align		4
.L_3947:
        /*00ec*/ 	.byte	0x04, 0x1e
        /*00ee*/ 	.short	(.L_3949 - .L_3948)
.L_3948:
        /*00f0*/ 	.word	0x00000000


	//----- nvinfo : EIATTR_CBANK_PARAM_SIZE
	.align		4
.L_3949:
        /*00f4*/ 	.byte	0x03, 0x19
        /*00f6*/ 	.short	0x0128


	//----- nvinfo : EIATTR_PARAM_CBANK
	.align		4
        /*00f8*/ 	.byte	0x04, 0x0a
        /*00fa*/ 	.short	(.L_3951 - .L_3950)
	.align		4
.L_3950:
        /*00fc*/ 	.word	index@(.nv.constant0._ZN10layer_norm22ln_bwd_finalize_kernelINS_22Kernel_traits_finalizeILj1536Ef6__halffS2_fjLb0ELj1024ELj4ENS_18Kernel_traits_baseILj1536EfS2_fS2_fjLj1024EEEEELb0ELb1EEEvNS_9BwdParamsE)
        /*0100*/ 	.short	0x0210
        /*0102*/ 	.short	0x0128


	//----- nvinfo : EIATTR_SW_WAR
	.align		4
.L_3951:
        /*0104*/ 	.byte	0x04, 0x36
        /*0106*/ 	.short	(.L_3953 - .L_3952)
.L_3952:
        /*0108*/ 	.word	0x00000008
.L_3953:


//--------------------- .nv.info._ZN10layer_norm13ln_bwd_kernelINS_13Kernel_traitsIf6__halffS2_fjLj1536ELj1ELj1ELj4ELj8ENS_18Kernel_traits_baseILj1536EfS2_fS2_fjLj128EEEEELb1ELb0ELb1ELb1EEEvNS_9BwdParamsE --------------------------
	.section	.nv.info._ZN10layer_norm13ln_bwd_kernelINS_13Kernel_traitsIf6__halffS2_fjLj1536ELj1ELj1ELj4ELj8ENS_18Kernel_traits_baseILj1536EfS2_fS2_fjLj128EEEEELb1ELb0ELb1ELb1EEEvNS_9BwdParamsE,"",@"SHT_CUDA_INFO"
	.sectionflags	@""
	.align	4


	//----- nvinfo : EIATTR_CUDA_API_VERSION
	.align		4
        /*0000*/ 	.byte	0x04, 0x37
        /*0002*/ 	.short	(.L_3955 - .L_3954)
.L_3954:
        /*0004*/ 	.word	0x00000082


	//----- nvinfo : EIATTR_KPARAM_INFO
	.align		4
.L_3955:
        /*0008*/ 	.byte	0x04, 0x17
        /*000a*/ 	.short	(.L_3957 - .L_3956)
.L_3956:
        /*000c*/ 	.word	0x00000000
        /*0010*/ 	.short	0x0000
        /*0012*/ 	.short	0x0000
        /*0014*/ 	.byte	0x00, 0xf0, 0xa1, 0x04


	//----- nvinfo : EIATTR_SPARSE_MMA_MASK
	.align		4
.L_3957:
        /*0018*/ 	.byte	0x03, 0x50
        /*001a*/ 	.short	0x0000


	//----- nvinfo : EIATTR_MAXREG_COUNT
	.align		4
        /*001c*/ 	.byte	0x03, 0x1b
        /*001e*/ 	.short	0x00ff


	//----- nvinfo : EIATTR_NUM_BARRIERS
	.align		4
        /*0020*/ 	.byte	0x02, 0x4c
        /*0022*/ 	.byte	0x01
	.zero		1


	//----- nvinfo : EIATTR_MERCURY_ISA_VERSION
	.align		4
        /*0024*/ 	.byte	0x03, 0x5f
        /*0026*/ 	.short	0x0101


	//----- nvinfo : EIATTR_COOP_GROUP_MASK_REGIDS
	.align		4
        /*0028*/ 	.byte	0x04, 0x29
        /*002a*/ 	.short	(.L_3959 - .L_3958)


	//   ....[0]....
.L_3958:
        /*002c*/ 	.word	0xffffffff


	//   ....[1]....
        /*0030*/ 	.word	0xffffffff


	//   ....[2]....
        /*0034*/ 	.word	0xffffffff


	//   ....[3]....
        /*0038*/ 	.word	0xffffffff


	//   ....[4]....
        /*003c*/ 	.word	0xffffffff


	//   ....[5]....
        /*0040*/ 	.word	0xffffffff


	//   ....[6]....
        /*0044*/ 	.word	0xffffffff


	//   ....[7]....
        /*0048*/ 	.word	0xffffffff


	//   ....[8]....
        /*004c*/ 	.word	0xffffffff


	//   ....[9]....
        /*0050*/ 	.word	0xffffffff


	//   ....[10]....
        /*0054*/ 	.word	0x05000068


	//   ....[11]....
        /*0058*/ 	.word	0x05000068


	//   ....[12]....
        /*005c*/ 	.word	0x05000068


	//   ....[13]....
        /*0060*/ 	.word	0x05000068


	//   ....[14]....
        /*0064*/ 	.word	0x05000068


	//   ....[15]....
        /*0068*/ 	.word	0x05000068


	//   ....[16]....
        /*006c*/ 	.word	0x05000068


	//   ....[17]....
        /*0070*/ 	.word	0x05000068


	//   ....[18]....
        /*0074*/ 	.word	0x05000068


	//   ....[19]....
        /*0078*/ 	.word	0x05000068


	//----- nvinfo : EIATTR_COOP_GROUP_INSTR_OFFSETS
	.align		4
.L_3959:
        /*007c*/ 	.byte	0x04, 0x28
        /*007e*/ 	.short	(.L_3961 - .L_3960)


	//   ....[0]....
.L_3960:
        /*0080*/ 	.word	0x00001080


	//   ....[1]....
        /*0084*/ 	.word	0x00001090


	//   ....[2]....
        /*0088*/ 	.word	0x000010c0


	//   ....[3]....
        /*008c*/ 	.word	0x000010d0


	//   ....[4]....
        /*0090*/ 	.word	0x00001100


	//   ....[5]....
        /*0094*/ 	.word	0x00001110


	//   ....[6]....
        /*0098*/ 	.word	0x00001140


	//   ....[7]....
        /*009c*/ 	.word	0x00001150


	//   ....[8]....
        /*00a0*/ 	.word	0x00001180


	//   ....[9]....
        /*00a4*/ 	.word	0x00001190


	//   ....[10]....
        /*00a8*/ 	.word	0x00002750


	//   ....[11]....
        /*00ac*/ 	.word	0x000027a0


	//   ....[12]....
        /*00b0*/ 	.word	0x00002810


	//   ....[13]....
        /*00b4*/ 	.word	0x00002870


	//   ....[14]....
        /*00b8*/ 	.word	0x000028e0


	//   ....[15]....
        /*00bc*/ 	.word	0x00002940


	//   ....[16]....
        /*00c0*/ 	.word	0x000029b0


	//   ....[17]....
        /*00c4*/ 	.word	0x00002a10


	//   ....[18]....
        /*00c8*/ 	.word	0x00002a80


	//   ....[19]....
        /*00cc*/ 	.word	0x00002ae0


	//----- nvinfo : EIATTR_EXIT_INSTR_OFFSETS
	.align		4
.L_3961:
        /*00d0*/ 	.byte	0x04, 0x1c
        /*00d2*/ 	.short	(.L_3963 - .L_3962)


	//   ....[0]....
.L_3962:
        /*00d4*/ 	.word	0x000026f0


	//----- nvinfo : EIATTR_MAX_THREADS
	.align		4
.L_3963:
        /*00d8*/ 	.byte	0x04, 0x05
        /*00da*/ 	.short	(.L_3965 - .L_3964)
.L_3964:
        /*00dc*/ 	.word	0x00000080
        /*00e0*/ 	.word	0x00000001
        /*00e4*/ 	.word	0x00000001


	//----- nvinfo : EIATTR_CRS_STACK_SIZE
	.align		4
.L_3965:
        /*00e8*/ 	.byte	0x04, 0x1e
        /*00ea*/ 	.short	(.L_3967 - .L_3966)
.L_3966:
        /*00ec*/ 	.word	0x00000000


	//----- nvinfo : EIATTR_CBANK_PARAM_SIZE
	.align		4
.L_3967:
        /*00f0*/ 	.byte	0x03, 0x19
        /*00f2*/ 	.short	0x0128


	//----- nvinfo : EIATTR_PARAM_CBANK
	.align		4
        /*00f4*/ 	.byte	0x04, 0x0a
        /*00f6*/ 	.short	(.L_3969 - .L_3968)
	.align		4
.L_3968:
        /*00f8*/ 	.word	index@(.nv.constant0._ZN10layer_norm13ln_bwd_kernelINS_13Kernel_traitsIf6__halffS2_fjLj1536ELj1ELj1ELj4ELj8ENS_18Kernel_traits_baseILj1536EfS2_fS2_fjLj128EEEEELb1ELb0ELb1ELb1EEEvNS_9BwdParamsE)
        /*00fc*/ 	.short	0x0210
        /*00fe*/ 	.short	0x0128


	//----- nvinfo : EIATTR_SW_WAR
	.align		4
.L_3969:
        /*0100*/ 	.byte	0x04, 0x36
        /*0102*/ 	.short	(.L_3971 - .L_3970)
.L_3970:
        /*0104*/ 	.word	0x00000008
.L_3971:


//--------------------- .nv.info._ZN10layer_norm13ln_bwd_kernelINS_13Kernel_traitsIf6__halffS2_fjLj1536ELj1ELj1ELj4ELj8ENS_18Kernel_traits_baseILj1536EfS2_fS2_fjLj128EEEEELb1ELb1ELb0ELb0EEEvNS_9BwdParamsE --------------------------
	.section	.nv.info._ZN10layer_norm13ln_bwd_kernelINS_13Kernel_traitsIf6__halffS2_fjLj1536ELj1ELj1ELj4ELj8ENS_18Kernel_traits_baseILj1536EfS2_fS2_fjLj128EEEEELb1ELb1ELb0ELb0EEEvNS_9BwdParamsE,"",@"SHT_CUDA_INFO"
	.sectionflags	@""
	.align	4


	//----- nvinfo : EIATTR_CUDA_API_VERSION
	.align		4
        /*0000*/ 	.byte	0x04, 0x37
        /*0002*/ 	.short	(.L_3973 - .L_3972)
.L_3972:
        /*0004*/ 	.word	0x00000082


	//----- nvinfo : EIATTR_KPARAM_INFO
	.align		4
.L_3973:
        /*0008*/ 	.byte	0x04, 0x17
        /*000a*/ 	.short	(.L_3975 - .L_3974)
.L_3974:
        /*000c*/ 	.word	0x00000000
        /*0010*/ 	.short	0x0000
        /*0012*/ 	.short	0x0000
        /*0014*/ 	.byte	0x00, 0xf0, 0xa1, 0x04


	//----- nvinfo : EIATTR_SPARSE_MMA_MASK
	.align		4
.L_3975:
        /*0018*/ 	.byte	0x03, 0x50
        /*001a*/ 	.short	0x0000


	//----- nvinfo : EIATTR_MAXREG_COUNT
	.align		4
        /*001c*/ 	.byte	0x03, 0x1b
        /*001e*/ 	.short	0x00ff


	//----- nvinfo : EIATTR_NUM_BARRIERS
	.align		4
        /*0020*/ 	.byte	0x02, 0x4c
        /*0022*/ 	.byte	0x01
	.zero		1


	//----- nvinfo : EIATTR_MERCURY_ISA_VERSION
	.align		4
        /*0024*/ 	.byte	0x03, 0x5f
        /*0026*/ 	.short	0x0101


	//----- nvinfo : EIATTR_COOP_GROUP_MASK_REGIDS
	.align		4
        /*0028*/ 	.byte	0x04, 0x29
        /*002a*/ 	.short	(.L_3977 - .L_3976)


	//   ....[0]....
.L_3976:
        /*002c*/ 	.word	0xffffffff


	//   ....[1]....
        /*0030*/ 	.word	0xffffffff


	//   ....[2]....
        /*0034*/ 	.word	0xffffffff


	//   ....[3]....
        /*0038*/ 	.word	0xffffffff


	//   ....[4]....
        /*003c*/ 	.word	0xffffffff


	//   ....[5]....
        /*0040*/ 	.word	0xffffffff


	//   ....[6]....
        /*0044*/ 	.word	0xffffffff


	//   ....[7]....
        /*0048*/ 	.word	0xffffffff


	//   ....[8]....
        /*004c*/ 	.word	0xffffffff


	//   ....[9]....
        /*0050*/ 	.word	0xffffffff


	//   ....[10]....
        /*0054*/ 	.word	0x0500005b


	//   ....[11]....
        /*0058*/ 	.word	0x0500005b


	//   ....[12]....
        /*005c*/ 	.word	0x0500005b


	//   ....[13]....
        /*0060*/ 	.word	0x0500005b


	//   ....[14]....
        /*0064*/ 	.word	0x0500005b


	//   ....[15]....
        /*0068*/ 	.word	0x0500005b


	//   ....[16]....
        /*006c*/ 	.word	0x0500005b


	//   ....[17]....
        /*0070*/ 	.word	0x0500005b


	//   ....[18]....
        /*0074*/ 	.word	0x0500005b


	//   ....[19]....
        /*0078*/ 	.word	0x0500005b


	//----- nvinfo : EIATTR_COOP_GROUP_INSTR_OFFSETS
	.align		4
.L_3977:
        /*007c*/ 	.byte	0x04, 0x28
        /*007e*/ 	.short	(.L_3979 - .L_3978)


	//   ....[0]....
.L_3978:
        /*0080*/ 	.word	0x00001090


	//   ....[1]....
        /*0084*/ 	.word	0x000010a0


	//   ....[2]....
        /*0088*/ 	.word	0x000010d0


	//   ....[3]....
        /*008c*/ 	.word	0x000010e0


	//   ....[4]....
        /*0090*/ 	.word	0x00001110


	//   ....[5]....
        /*0094*/ 	.word	0x00001120


	//   ....[6]....
        /*0098*/ 	.word	0x00001150


	//   ....[7]....
        /*009c*/ 	.word	0x00001160


	//   ....[8]....
        /*00a0*/ 	.word	0x00001190


	//   ....[9]....
        /*00a4*/ 	.word	0x000011a0


	//   ....[10]....
        /*00a8*/ 	.word	0x00002740


	//   ....[11]....
        /*00ac*/ 	.word	0x00002790


	//   ....[12]....
        /*00b0*/ 	.word	0x000027f0


	//   ....[13]....
        /*00b4*/ 	.word	0x00002850


	//   ....[14]....
        /*00b8*/ 	.word	0x000028b0


	//   ....[15]....
        /*00bc*/ 	.word	0x00002910


	//   ....[16]....
        /*00c0*/ 	.word	0x00002970


	//   ....[17]....
        /*00c4*/ 	.word	0x000029d0


	//   ....[18]....
        /*00c8*/ 	.word	0x00002a30


	//   ....[19]....
        /*00cc*/ 	.word	0x00002a90


	//----- nvinfo : EIATTR_EXIT_INSTR_OFFSETS
	.align		4
.L_3979:
        /*00d0*/ 	.byte	0x04, 0x1c
        /*00d2*/ 	.short	(.L_3981 - .L_3980)


	//   ....[0]....
.L_3980:
        /*00d4*/ 	.word	0x00002640


	//   ....[1]....
        /*00d8*/ 	.word	0x000026e0


	//----- nvinfo : EIATTR_MAX_THREADS
	.align		4
.L_3981:
        /*00dc*/ 	.byte	0x04, 0x05
        /*00de*/ 	.short	(.L_3983 - .L_3982)
.L_3982:
        /*00e0*/ 	.word	0x00000080
        /*00e4*/ 	.word	0x00000001
        /*00e8*/ 	.word	0x00000001


	//----- nvinfo : EIATTR_CRS_STACK_SIZE
	.align		4
.L_3983:
        /*00ec*/ 	.byte	0x04, 0x1e
        /*00ee*/ 	.short	(.L_3985 - .L_3984)
.L_3984:
        /*00f0*/ 	.word	0x00000000


	//----- nvinfo : EIATTR_CBANK_PARAM_SIZE
	.align		4
.L_3985:
        /*00f4*/ 	.byte	0x03, 0x19
        /*00f6*/ 	.short	0x0128


	//----- nvinfo : EIATTR_PARAM_CBANK
	.align		4
        /*00f8*/ 	.byte	0x04, 0x0a
        /*00fa*/ 	.short	(.L_3987 - .L_3986)
	.align		4
.L_3986:
        /*00fc*/ 	.word	index@(.nv.constant0._ZN10layer_norm13ln_bwd_kernelINS_13Kernel_traitsIf6__halffS2_fjLj1536ELj1ELj1ELj4ELj8ENS_18Kernel_traits_baseILj1536EfS2_fS2_fjLj128EEEEELb1ELb1ELb0ELb0EEEvNS_9BwdParamsE)
        /*0100*/ 	.short	0x0210
        /*0102*/ 	.short	0x0128


	//----- nvinfo : EIATTR_SW_WAR
	.align		4
.L_3987:
        /*0104*/ 	.byte	0x04, 0x36
        /*0106*/ 	.short	(.L_3989 - .L_3988)
.L_3988:
        /*0108*/ 	.word	0x00000008
.L_3989:


//--------------------- .nv.info._ZN10layer_norm13ln_bwd_kernelINS_13Kernel_traitsIf6__halffS2_fjLj1536ELj1ELj1ELj4ELj8ENS_18Kernel_traits_baseILj1536EfS2_fS2_fjLj128EEEEELb1ELb1ELb0ELb1EEEvNS_9BwdParamsE --------------------------
	.section	.nv.info._ZN10layer_norm13ln_bwd_kernelINS_13Kernel_traitsIf6__halffS2_fjLj1536ELj1ELj1ELj4ELj8ENS_18Kernel_traits_baseILj1536EfS2_fS2_fjLj128EEEEELb1ELb1ELb0ELb1EEEvNS_9BwdParamsE,"",@"SHT_CUDA_INFO"
	.sectionflags	@""
	.align	4


	//----- nvinfo : EIATTR_CUDA_API_VERSION
	.align		4
        /*0000*/ 	.byte	0x04, 0x37
        /*0002*/ 	.short	(.L_3991 - .L_3990)
.L_3990:
        /*0004*/ 	.word	0x00000082


	//----- nvinfo : EIATTR_KPARAM_INFO
	.align		4
.L_3991:
        /*0008*/ 	.byte	0x04, 0x17
        /*000a*/ 	.short	(.L_3993 - .L_3992)
.L_3992:
        /*000c*/ 	.word	0x00000000
        /*0010*/ 	.short	0x0000
        /*0012*/ 	.short	0x0000
        /*0014*/ 	.byte	0x00, 0xf0, 0xa1, 0x04


	//----- nvinfo : EIATTR_SPARSE_MMA_MASK
	.align		4
.L_3993:
        /*0018*/ 	.byte	0x03, 0x50
        /*001a*/ 	.short	0x0000


	//----- nvinfo : EIATTR_MAXREG_COUNT
	.align		4
        /*001c*/ 	.byte	0x03, 0x1b
        /*001e*/ 	.short	0x00ff


	//----- nvinfo : EIATTR_NUM_BARRIERS
	.align		4
        /*0020*/ 	.byte	0x02, 0x4c
        /*0022*/ 	.byte	0x01
	.zero		1


	//----- nvinfo : EIATTR_MERCURY_ISA_VERSION
	.align		4
        /*0024*/ 	.byte	0x03, 0x5f
        /*0026*/ 	.short	0x0101


	//----- nvinfo : EIATTR_COOP_GROUP_MASK_REGIDS
	.align		4
        /*0028*/ 	.byte	0x04, 0x29
        /*002a*/ 	.short	(.L_3995 - .L_3994)


	//   ....[0]....
.L_3994:
        /*002c*/ 	.word	0xffffffff


	//   ....[1]....
        /*0030*/ 	.word	0xffffffff


	//   ....[2]....
        /*0034*/ 	.word	0xffffffff


	//   ....[3]....
        /*0038*/ 	.word	0xffffffff


	//   ....[4]....
        /*003c*/ 	.word	0xffffffff


	//   ....[5]....
        /*0040*/ 	.word	0xffffffff


	//   ....[6]....
        /*0044*/ 	.word	0xffffffff


	//   ....[7]....
        /*0048*/ 	.word	0xffffffff


	//   ....[8]....
        /*004c*/ 	.word	0xffffffff


	//   ....[9]....
        /*0050*/ 	.word	0xffffffff


	//   ....[10]....
        /*0054*/ 	.word	0x0500003f


	//   ....[11]....
        /*0058*/ 	.word	0x0500003f


	//   ....[12]....
        /*005c*/ 	.word	0x0500003f


	//   ....[13]....
        /*0060*/ 	.word	0x0500003f


	//   ....[14]....
        /*0064*/ 	.word	0x0500003f


	//   ....[15]....
        /*0068*/ 	.word	0x0500003f


	//   ....[16]....
        /*006c*/ 	.word	0x0500003f


	//   ....[17]....
        /*0070*/ 	.word	0x0500003f


	//   ....[18]....
        /*0074*/ 	.word	0x0500003f


	//   ....[19]....
        /*0078*/ 	.word	0x0500003f


	//----- nvinfo : EIATTR_COOP_GROUP_INSTR_OFFSETS
	.align		4
.L_3995:
        /*007c*/ 	.byte	0x04, 0x28
        /*007e*/ 	.short	(.L_3997 - .L_3996)


	//   ....[0]....
.L_3996:
        /*0080*/ 	.word	0x00000f60


	//   ....[1]....
        /*0084*/ 	.word	0x00000f70


	//   ....[2]....
        /*0088*/ 	.word	0x00000fa0


	//   ....[3]....
        /*008c*/ 	.word	0x00000fb0


	//   ....[4]....
        /*0090*/ 	.word	0x00000fe0


	//   ....[5]....
        /*0094*/ 	.word	0x00000ff0


	//   ....[6]....
        /*0098*/ 	.word	0x00001020


	//   ....[7]....
        /*009c*/ 	.word	0x00001030


	//   ....[8]....
        /*00a0*/ 	.word	0x00001060


	//   ....[9]....
        /*00a4*/ 	.word	0x00001070


	//   ....[10]....
        /*00a8*/ 	.word	0x00002500


	//   ....[11]....
        /*00ac*/ 	.word	0x00002550


	//   ....[12]....
        /*00b0*/ 	.word	0x000025b0


	//   ....[13]....
        /*00b4*/ 	.word	0x00002610


	//   ....[14]....
        /*00b8*/ 	.word	0x00002670


	//   ....[15]....
        /*00bc*/ 	.word	0x000026d0


	//   ....[16]....
        /*00c0*/ 	.word	0x00002730


	//   ....[17]....
        /*00c4*/ 	.word	0x00002790


	//   ....[18]....
        /*00c8*/ 	.word	0x000027f0


	//   ....[19]....
        /*00cc*/ 	.word	0x00002850


	//----- nvinfo : EIATTR_EXIT_INSTR_OFFSETS
	.align		4
.L_3997:
        /*00d0*/ 	.byte	0x04, 0x1c
        /*00d2*/ 	.short	(.L_3999 - .L_3998)


	//   ....[0]....
.L_3998:
        /*00d4*/ 	.word	0x000024b0


	//----- nvinfo : EIATTR_MAX_THREADS
	.align		4
.L_3999:
        /*00d8*/ 	.byte	0x04, 0x05
        /*00da*/ 	.short	(.L_4001 - .L_4000)
.L_4000:
        /*00dc*/ 	.word	0x00000080
        /*00e0*/ 	.word	0x00000001
        /*00e4*/ 	.word	0x00000001


	//----- nvinfo : EIATTR_CRS_STACK_SIZE
	.align		4
.L_4001:
        /*00e8*/ 	.byte	0x04, 0x1e
        /*00ea*/ 	.short	(.L_4003 - .L_4002)
.L_4002:
        /*00ec*/ 	.word	0x00000000


	//----- nvinfo : EIATTR_CBANK_PARAM_SIZE
	.align		4
.L_4003:
        /*00f0*/ 	.byte	0x03, 0x19
        /*00f2*/ 	.short	0x0128


	//----- nvinfo : EIATTR_PARAM_CBANK
	.align		4
        /*00f4*/ 	.byte	0x04, 0x0a
        /*00f6*/ 	.short	(.L_4005 - .L_4004)
	.align		4
.L_4004:
        /*00f8*/ 	.word	index@(.nv.constant0._ZN10layer_norm13ln_bwd_kernelINS_13Kernel_traitsIf6__halffS2_fjLj1536ELj1ELj1ELj4ELj8ENS_18Kernel_traits_baseILj1536EfS2_fS2_fjLj128EEEEELb1ELb1ELb0ELb1EEEvNS_9BwdParamsE)
        /*00fc*/ 	.short	0x0210
        /*00fe*/ 	.short	0x0128


	//----- nvinfo : EIATTR_SW_WAR
	.align		4
.L_4005:
        /*0100*/ 	.byte	0x04, 0x36
        /*0102*/ 	.short	(.L_4007 - .L_4006)
.L_4006:
        /*0104*/ 	.word	0x00000008
.L_4007:


//--------------------- .nv.info._ZN10layer_norm22ln_bwd_finalize_kernelINS_22Kernel_traits_finalizeILj1536Ef6__halffS2_fjLb1ELj1024ELj4ENS_18Kernel_traits_baseILj1536EfS2_fS2_fjLj1024EEEEELb1ELb0EEEvNS_9BwdParamsE --------------------------
	.section	.nv.info._ZN10layer_norm22ln_bwd_finalize_kernelINS_22Kernel_traits_finalizeILj1536Ef6__halffS2_fjLb1ELj1024ELj4ENS_18Kernel_traits_baseILj1536EfS2_fS2_fjLj1024EEEEELb1ELb0EEEvNS_9BwdParamsE,"",@"SHT_CUDA_INFO"
	.sectionflags	@""
	.align	4


	//----- nvinfo : EIATTR_CUDA_API_VERSION
	.align		4
        /*0000*/ 	.byte	0x04, 0x37
        /*0002*/ 	.short	(.L_4009 - .L_4008)
.L_4008:
        /*0004*/ 	.word	0x00000082


	//----- nvinfo : EIATTR_KPARAM_INFO
	.align		4
.L_4009:
        /*0008*/ 	.byte	0x04, 0x17
        /*000a*/ 	.short	(.L_4011 - .L_4010)
.L_4010:
        /*000c*/ 	.word	0x00000000
        /*0010*/ 	.short	0x0000
        /*0012*/ 	.short	0x0000
        /*0014*/ 	.byte	0x00, 0xf0, 0xa1, 0x04


	//----- nvinfo : EIATTR_SPARSE_MMA_MASK
	.align		4
.L_4011:
        /*0018*/ 	.byte	0x03, 0x50
        /*001a*/ 	.short	0x0000


	//----- nvinfo : EIATTR_MAXREG_COUNT
	.align		4
        /*001c*/ 	.byte	0x03, 0x1b
        /*001e*/ 	.short	0x0040


	//----- nvinfo : EIATTR_NUM_BARRIERS
	.align		4
        /*0020*/ 	.byte	0x02, 0x4c
        /*0022*/ 	.byte	0x01
	.zero		1


	//----- nvinfo : EIATTR_MERCURY_ISA_VERSION
	.align		4
        /*0024*/ 	.byte	0x03, 0x5f
        /*0026*/ 	.short	0x0101


	//----- nvinfo : EIATTR_COOP_GROUP_MASK_REGIDS
	.align		4
        /*0028*/ 	.byte	0x04, 0x29
        /*002a*/ 	.short	(.L_4013 - .L_4012)


	//   ....[0]....
.L_4012:
        /*002c*/ 	.word	0xffffffff


	//   ....[1]....
        /*0030*/ 	.word	0xffffffff


	//   ....[2]....
        /*0034*/ 	.word	0xffffffff


	//   ....[3]....
        /*0038*/ 	.word	0xffffffff


	//   ....[4]....
        /*003c*/ 	.word	0xffffffff


	//   ....[5]....
        /*0040*/ 	.word	0xffffffff


	//   ....[6]....
        /*0044*/ 	.word	0xffffffff


	//   ....[7]....
        /*0048*/ 	.word	0xffffffff


	//   ....[8]....
        /*004c*/ 	.word	0xffffffff


	//   ....[9]....
        /*0050*/ 	.word	0xffffffff


	//   ....[10]....
        /*0054*/ 	.word	0xffffffff


	//   ....[11]....
        /*0058*/ 	.word	0xffffffff


	//   ....[12]....
        /*005c*/ 	.word	0xffffffff


	//   ....[13]....
        /*0060*/ 	.word	0xffffffff


	//   ....[14]....
        /*0064*/ 	.word	0xffffffff


	//   ....[15]....
        /*0068*/ 	.word	0x05000014


	//   ....[16]....
        /*006c*/ 	.word	0x05000014


	//   ....[17]....
        /*0070*/ 	.word	0x05000014


	//   ....[18]....
        /*0074*/ 	.word	0x05000014


	//   ....[19]....
        /*0078*/ 	.word	0x05000014


	//   ....[20]....
        /*007c*/ 	.word	0x05000014


	//   ....[21]....
        /*0080*/ 	.word	0x05000014


	//   ....[22]....
        /*0084*/ 	.word	0x05000014


	//   ....[23]....
        /*0088*/ 	.word	0x05000014


	//   ....[24]....
        /*008c*/ 	.word	0x05000014


	//   ....[25]....
        /*0090*/ 	.word	0x05000014


	//   ....[26]....
        /*0094*/ 	.word	0x05000014


	//   ....[27]....
        /*0098*/ 	.word	0x05000014


	//   ....[28]....
        /*009c*/ 	.word	0x05000014


	//   ....[29]....
        /*00a0*/ 	.word	0x05000014


	//----- nvinfo : EIATTR_COOP_GROUP_INSTR_OFFSETS
	.align		4
.L_4013:
        /*00a4*/ 	.byte	0x04, 0x28
        /*00a6*/ 	.short	(.L_4015 - .L_4014)


	//   ....[0]....
.L_4014:
        /*00a8*/ 	.word	0x00000ad0


	//   ....[1]....
        /*00ac*/ 	.word	0x00000ae0


	//   ....[2]....
        /*00b0*/ 	.word	0x00000af0


	//   ....[3]....
        /*00b4*/ 	.word	0x00000b20


	//   ....[4]....
        /*00b8*/ 	.word	0x00000b40


	//   ....[5]....
        /*00bc*/ 	.word	0x00000b50


	//   ....[6]....
        /*00c0*/ 	.word	0x00000b90


	//   ....[7]....
        /*00c4*/ 	.word	0x00000ba0


	//   ....[8]....
        /*00c8*/ 	.word	0x00000bb0


	//   ....[9]....
        /*00cc*/ 	.word	0x00000be0


	//   ....[10]....
        /*00d0*/ 	.word	0x00000c00


	//   ....[11]....
        /*00d4*/ 	.word	0x00000c10


	//   ....[12]....
        /*00d8*/ 	.word	0x00000c40


	//   ....[13]....
        /*00dc*/ 	.word	0x00000c60


	//   ....[14]....
        /*00e0*/ 	.word	0x00000c70


	//   ....[15]....
        /*00e4*/ 	.word	0x00000ef0


	//   ....[16]....
        /*00e8*/ 	.word	0x00000f60


	//   ....[17]....
        /*00ec*/ 	.word	0x00000fd0


	//   ....[18]....
        /*00f0*/ 	.word	0x00001040


	//   ....[19]....
        /*00f4*/ 	.word	0x000010b0


	//   ....[20]....
        /*00f8*/ 	.word	0x00001110


	//   ....[21]....
        /*00fc*/ 	.word	0x00001180


	//   ....[22]....
        /*0100*/ 	.word	0x000011f0


	//   ....[23]....
        /*0104*/ 	.word	0x00001260


	//   ....[24]....
        /*0108*/ 	.word	0x000012d0


	//   ....[25]....
        /*010c*/ 	.word	0x00001330


	//   ....[26]....
        /*0110*/ 	.word	0x000013a0


	//   ....[27]....
        /*0114*/ 	.word	0x00001410


	//   ....[28]....
        /*0118*/ 	.word	0x00001480


	//   ....[29]....
        /*011c*/ 	.word	0x000014f0


	//----- nvinfo : EIATTR_EXIT_INSTR_OFFSETS
	.align		4
.L_4015:
        /*0120*/ 	.byte	0x04, 0x1c
        /*0122*/ 	.short	(.L_4017 - .L_4016)


	//   ....[0]....
.L_4016:
        /*0124*/ 	.word	0x00000070


	//   ....[1]....
        /*0128*/ 	.word	0x00000e90


	//----- nvinfo : EIATTR_MAX_THREADS
	.align		4
.L_4017:
        /*012c*/ 	.byte	0x04, 0x05
        /*012e*/ 	.short	(.L_4019 - .L_4018)
.L_4018:
        /*0130*/ 	.word	0x00000400
        /*0134*/ 	.word	0x00000001
        /*0138*/ 	.word	0x00000001


	//----- nvinfo : EIATTR_CRS_STACK_SIZE
	.align		4
.L_4019:
        /*013c*/ 	.byte	0x04, 0x1e
        /*013e*/ 	.short	(.L_4021 - .L_4020)
.L_4020:
        /*0140*/ 	.word	0x00000000


	//----- nvinfo : EIATTR_CBANK_PARAM_SIZE
	.align		4
.L_4021:
        /*0144*/ 	.byte	0x03, 0x19
        /*0146*/ 	.short	0x0128


	//----- nvinfo : EIATTR_PARAM_CBANK
	.align		4
        /*0148*/ 	.byte	0x04, 0x0a
        /*014a*/ 	.short	(.L_4023 - .L_4022)
	.align		4
.L_4022:
        /*014c*/ 	.word	index@(.nv.constant0._ZN10layer_norm22ln_bwd_finalize_kernelINS_22Kernel_traits_finalizeILj1536Ef6__halffS2_fjLb1ELj1024ELj4ENS_18Kernel_traits_baseILj1536EfS2_fS2_fjLj1024EEEEELb1ELb0EEEvNS_9BwdParamsE)
        /*0150*/ 	.short	0x0210
        /*0152*/ 	.short	0x0128


	//----- nvinfo : EIATTR_SW_WAR
	.align		4
.L_4023:
        /*0154*/ 	.byte	0x04, 0x36
        /*0156*/ 	.short	(.L_4025 - .L_4024)
.L_4024:
        /*0158*/ 	.word	0x00000008
.L_4025:


//--------------------- .nv.info._ZN10layer_norm13ln_bwd_kernelINS_13Kernel_traitsIf6__halffS2_fjLj1536ELj1ELj1ELj4ELj8ENS_18Kernel_traits_baseILj1536EfS2_fS2_fjLj128EEEEELb1ELb1ELb1ELb0EEEvNS_9BwdParamsE --------------------------
	.section	.nv.info._ZN10layer_norm13ln_bwd_kernelINS_13Kernel_traitsIf6__halffS2_fjLj1536ELj1ELj1ELj4ELj8ENS_18Kernel_traits_baseILj1536EfS2_fS2_fjLj128EEEEELb1ELb1ELb1ELb0EEEvNS_9BwdParamsE,"",@"SHT_CUDA_INFO"
	.sectionflags	@""
	.align	4


	//----- nvinfo : EIATTR_CUDA_API_VERSION
	.align		4
        /*0000*/ 	.byte	0x04, 0x37
        /*0002*/ 	.short	(.L_4027 - .L_4026)
.L_4026:
        /*0004*/ 	.word	0x00000082


	//----- nvinfo : EIATTR_KPARAM_INFO
	.align		4
.L_4027:
        /*0008*/ 	.byte	0x04, 0x17
        /*000a*/ 	.short	(.L_4029 - .L_4028)
.L_4028:
        /*000c*/ 	.word	0x00000000
        /*0010*/ 	.short	0x0000
        /*0012*/ 	.short	0x0000
        /*0014*/ 	.byte	0x00, 0xf0, 0xa1, 0x04


	//----- nvinfo : EIATTR_SPARSE_MMA_MASK
	.align		4
.L_4029:
        /*0018*/ 	.byte	0x03, 0x50
        /*001a*/ 	.short	0x0000


	//----- nvinfo : EIATTR_MAXREG_COUNT
	.align		4
        /*001c*/ 	.byte	0x03, 0x1b
        /*001e*/ 	.short	0x00ff


	//----- nvinfo : EIATTR_NUM_BARRIERS
	.align		4
        /*0020*/ 	.byte	0x02, 0x4c
        /*0022*/ 	.byte	0x01
	.zero		1


	//----- nvinfo : EIATTR_MERCURY_ISA_VERSION
	.align		4
        /*0024*/ 	.byte	0x03, 0x5f
        /*0026*/ 	.short	0x0101


	//----- nvinfo : EIATTR_COOP_GROUP_MASK_REGIDS
	.align		4
        /*0028*/ 	.byte	0x04, 0x29
        /*002a*/ 	.short	(.L_4031 - .L_4030)


	//   ....[0]....
.L_4030:
        /*002c*/ 	.word	0xffffffff


	//   ....[1]....
        /*0030*/ 	.word	0xffffffff


	//   ....[2]....
        /*0034*/ 	.word	0xffffffff


	//   ....[3]....
        /*0038*/ 	.word	0xffffffff


	//   ....[4]....
        /*003c*/ 	.word	0xffffffff


	//   ....[5]....
        /*0040*/ 	.word	0xffffffff


	//   ....[6]....
        /*0044*/ 	.word	0xffffffff


	//   ....[7]....
        /*0048*/ 	.word	0xffffffff


	//   ....[8]....
        /*004c*/ 	.word	0xffffffff


	//   ....[9]....
        /*0050*/ 	.word	0xffffffff


	//   ....[10]....
        /*0054*/ 	.word	0x05000081


	//   ....[11]....
        /*0058*/ 	.word	0x05000081


	//   ....[12]....
        /*005c*/ 	.word	0x05000081


	//   ....[13]....
        /*0060*/ 	.word	0x05000081


	//   ....[14]....
        /*0064*/ 	.word	0x05000081


	//   ....[15]....
        /*0068*/ 	.word	0x05000081


	//   ....[16]....
        /*006c*/ 	.word	0x05000081


	//   ....[17]....
        /*0070*/ 	.word	0x05000081


	//   ....[18]....
        /*0074*/ 	.word	0x05000081


	//   ....[19]....
        /*0078*/ 	.word	0x05000081


	//----- nvinfo : EIATTR_COOP_GROUP_INSTR_OFFSETS
	.align		4
.L_4031:
        /*007c*/ 	.byte	0x04, 0x28
        /*007e*/ 	.short	(.L_4033 - .L_4032)


	//   ....[0]....
.L_4032:
        /*0080*/ 	.word	0x000013d0


	//   ....[1]....
        /*0084*/ 	.word	0x000013e0


	//   ....[2]....
        /*0088*/ 	.word	0x00001410


	//   ....[3]....
        /*008c*/ 	.word	0x00001420


	//   ....[4]....
        /*0090*/ 	.word	0x00001450


	//   ....[5]....
        /*0094*/ 	.word	0x00001460


	//   ....[6]....
        /*0098*/ 	.word	0x00001490


	//   ....[7]....
        /*009c*/ 	.word	0x000014a0


	//   ....[8]....
        /*00a0*/ 	.word	0x000014d0


	//   ....[9]....
        /*00a4*/ 	.word	0x000014e0


	//   ....[10]....
        /*00a8*/ 	.word	0x00003500


	//   ....[11]....
        /*00ac*/ 	.word	0x00003550


	//   ....[12]....
        /*00b0*/ 	.word	0x000035c0


	//   ....[13]....
        /*00b4*/ 	.word	0x00003620


	//   ....[14]....
        /*00b8*/ 	.word	0x00003690


	//   ....[15]....
        /*00bc*/ 	.word	0x000036f0


	//   ....[16]....
        /*00c0*/ 	.word	0x00003760


	//   ....[17]....
        /*00c4*/ 	.word	0x000037c0


	//   ....[18]....
        /*00c8*/ 	.word	0x00003830


	//   ....[19]....
        /*00cc*/ 	.word	0x00003890


	//----- nvinfo : EIATTR_EXIT_INSTR_OFFSETS
	.align		4
.L_4033:
        /*00d0*/ 	.byte	0x04, 0x1c
        /*00d2*/ 	.short	(.L_4035 - .L_4034)


	//   ....[0]....
.L_4034:
        /*00d4*/ 	.word	0x00003400


	//   ....[1]....
        /*00d8*/ 	.word	0x000034a0


	//----- nvinfo : EIATTR_MAX_THREADS
	.align		4
.L_4035:
        /*00dc*/ 	.byte	0x04, 0x05
        /*00de*/ 	.short	(.L_4037 - .L_4036)
.L_4036:
        /*00e0*/ 	.word	0x00000080
        /*00e4*/ 	.word	0x00000001
        /*00e8*/ 	.word	0x00000001


	//----- nvinfo : EIATTR_CRS_STACK_SIZE
	.align		4
.L_4037:
        /*00ec*/ 	.byte	0x04, 0x1e
        /*00ee*/ 	.short	(.L_4039 - .L_4038)
.L_4038:
        /*00f0*/ 	.word	0x00000000


	//----- nvinfo : EIATTR_CBANK_PARAM_SIZE
	.align		4
.L_4039:
        /*00f4*/ 	.byte	0x03, 0x19
        /*00f6*/ 	.short	0x0128


	//----- nvinfo : EIATTR_PARAM_CBANK
	.align		4
        /*00f8*/ 	.byte	0x04, 0x0a
        /*00fa*/ 	.short	(.L_4041 - .L_4040)
	.align		4
.L_4040:
        /*00fc*/ 	.word	index@(.nv.constant0._ZN10layer_norm13ln_bwd_kernelINS_13Kernel_traitsIf6__halffS2_fjLj1536ELj1ELj1ELj4ELj8ENS_18Kernel_traits_baseILj1536EfS2_fS2_fjLj128EEEEELb1ELb1ELb1ELb0EEEvNS_9BwdParamsE)
        /*0100*/ 	.short	0x0210
        /*0102*/ 	.short	0x0128


	//----- nvinfo : EIATTR_SW_WAR
	.align		4
.L_4041:
        /*0104*/ 	.byte	0x04, 0x36
        /*0106*/ 	.short	(.L_4043 - .L_4042)
.L_4042:
        /*0108*/ 	.word	0x00000008
.L_4043:


//--------------------- .nv.info._ZN10layer_norm22ln_bwd_finalize_kernelINS_22Kernel_traits_finalizeILj1536Ef6__halffS2_fjLb1ELj1024ELj4ENS_18Kernel_traits_baseILj1536EfS2_fS2_fjLj1024EEEEELb1ELb1EEEvNS_9BwdParamsE --------------------------
	.section	.nv.info._ZN10layer_norm22ln_bwd_finalize_kernelINS_22Kernel_traits_finalizeILj1536Ef6__halffS2_fjLb1ELj1024ELj4ENS_18Kernel_traits_baseILj1536EfS2_fS2_fjLj1024EEEEELb1ELb1EEEvNS_9BwdParamsE,"",@"SHT_CUDA_INFO"
	.sectionflags	@""
	.align	4


	//----- nvinfo : EIATTR_CUDA_API_VERSION
	.align		4
        /*0000*/ 	.byte	0x04, 0x37
        /*0002*/ 	.short	(.L_4045 - .L_4044)
.L_4044:
        /*0004*/ 	.word	0x00000082


	//----- nvinfo : EIATTR_KPARAM_INFO
	.align		4
.L_4045:
        /*0008*/ 	.byte	0x04, 0x17
        /*000a*/ 	.short	(.L_4047 - .L_4046)
.L_4046:
        /*000c*/ 	.word	0x00000000
        /*0010*/ 	.short	0x0000
        /*0012*/ 	.short	0x0000
        /*0014*/ 	.byte	0x00, 0xf0, 0xa1, 0x04


	//----- nvinfo : EIATTR_SPARSE_MMA_MASK
	.align		4
.L_4047:
        /*0018*/ 	.byte	0x03, 0x50
        /*001a*/ 	.short	0x0000


	//----- nvinfo : EIATTR_MAXREG_COUNT
	.align		4
        /*001c*/ 	.byte	0x03, 0x1b
        /*001e*/ 	.short	0x0040


	//----- nvinfo : EIATTR_NUM_BARRIERS
	.align		4
        /*0020*/ 	.byte	0x02, 0x4c
        /*0022*/ 	.byte	0x01
	.zero		1


	//----- nvinfo : EIATTR_MERCURY_ISA_VERSION
	.align		4
        /*0024*/ 	.byte	0x03, 0x5f
        /*0026*/ 	.short	0x0101


	//----- nvinfo : EIATTR_COOP_GROUP_MASK_REGIDS
	.align		4
        /*0028*/ 	.byte	0x04, 0x29
        /*002a*/ 	.short	(.L_4049 - .L_4048)


	//   ....[0]....
.L_4048:
        /*002c*/ 	.word	0xffffffff


	//   ....[1]....
        /*0030*/ 	.word	0xffffffff


	//   ....[2]....
        /*0034*/ 	.word	0xffffffff


	//   ....[3]....
        /*0038*/ 	.word	0xffffffff


	//   ....[4]....
        /*003c*/ 	.word	0xffffffff


	//   ....[5]....
        /*0040*/ 	.word	0xffffffff


	//   ....[6]....
        /*0044*/ 	.word	0xffffffff


	//   ....[7]....
        /*0048*/ 	.word	0xffffffff


	//   ....[8]....
        /*004c*/ 	.word	0xffffffff


	//   ....[9]....
        /*0050*/ 	.word	0xffffffff


	//   ....[10]....
        /*0054*/ 	.word	0xffffffff


	//   ....[11]....
        /*0058*/ 	.word	0xffffffff


	//   ....[12]....
        /*005c*/ 	.word	0xffffffff


	//   ....[13]....
        /*0060*/ 	.word	0xffffffff


	//   ....[14]....
        /*0064*/ 	.word	0xffffffff


	//   ....[15]....
        /*0068*/ 	.word	0x05000014


	//   ....[16]....
        /*006c*/ 	.word	0x05000014


	//   ....[17]....
        /*0070*/ 	.word	0x05000014


	//   ....[18]....
        /*0074*/ 	.word	0x05000014


	//   ....[19]....
        /*0078*/ 	.word	0x05000014


	//   ....[20]....
        /*007c*/ 	.word	0x05000014


	//   ....[21]....
        /*0080*/ 	.word	0x05000014


	//   ....[22]....
        /*0084*/ 	.word	0x05000014


	//   ....[23]....
        /*0088*/ 	.word	0x05000014


	//   ....[24]....
        /*008c*/ 	.word	0x05000014


	//   ....[25]....
        /*0090*/ 	.word	0x05000014


	//   ....[26]....
        /*0094*/ 	.word	0x05000014


	//   ....[27]....
        /*0098*/ 	.word	0x05000014


	//   ....[28]....
        /*009c*/ 	.word	0x05000014


	//   ....[29]....
        /*00a0*/ 	.word	0x05000014


	//----- nvinfo : EIATTR_COOP_GROUP_INSTR_OFFSETS
	.align		4
.L_4049:
        /*00a4*/ 	.byte	0x04, 0x28
        /*00a6*/ 	.short	(.L_4051 - .L_4050)


	//   ....[0]....
.L_4050:
        /*00a8*/ 	.word	0x00000ab0


	//   ....[1]....
        /*00ac*/ 	.word	0x00000ac0


	//   ....[2]....
        /*00b0*/ 	.word	0x00000ad0


	//   ....[3]....
        /*00b4*/ 	.word	0x00000b00


	//   ....[4]....
        /*00b8*/ 	.word	0x00000b20


	//   ....[5]....
        /*00bc*/ 	.word	0x00000b30


	//   ....[6]....
        /*00c0*/ 	.word	0x00000b60


	//   ....[7]....
        /*00c4*/ 	.word	0x00000b80


	//   ....[8]....
        /*00c8*/ 	.word	0x00000b90


	//   ....[9]....
        /*00cc*/ 	.word	0x00000bc0


	//   ....[10]....
        /*00d0*/ 	.word	0x00000be0


	//   ....[11]....
        /*00d4*/ 	.word	0x00000bf0


	//   ....[12]....
        /*00d8*/ 	.word	0x00000c20


	//   ....[13]....
        /*00dc*/ 	.word	0x00000c40


	//   ....[14]....
        /*00e0*/ 	.word	0x00000c50


	//   ....[15]....
        /*00e4*/ 	.word	0x00000eb0


	//   ....[16]....
        /*00e8*/ 	.word	0x00000f20


	//   ....[17]....
        /*00ec*/ 	.word	0x00000f90


	//   ....[18]....
        /*00f0*/ 	.word	0x00001000


	//   ....[19]....
        /*00f4*/ 	.word	0x00001070


	//   ....[20]....
        /*00f8*/ 	.word	0x000010d0


	//   ....[21]....
        /*00fc*/ 	.word	0x00001140


	//   ....[22]....
        /*0100*/ 	.word	0x000011b0


	//   ....[23]....
        /*0104*/ 	.word	0x00001220


	//   ....[24]....
        /*0108*/ 	.word	0x00001290


	//   ....[25]....
        /*010c*/ 	.word	0x000012f0


	//   ....[26]....
        /*0110*/ 	.word	0x00001360


	//   ....[27]....
        /*0114*/ 	.word	0x000013d0


	//   ....[28]....
        /*0118*/ 	.word	0x00001440


	//   ....[29]....
        /*011c*/ 	.word	0x000014b0


	//----- nvinfo : EIATTR_EXIT_INSTR_OFFSETS
	.align		4
.L_4051:
        /*0120*/ 	.byte	0x04, 0x1c
        /*0122*/ 	.short	(.L_4053 - .L_4052)


	//   ....[0]....
.L_4052:
        /*0124*/ 	.word	0x00000070


	//   ....[1]....
        /*0128*/ 	.word	0x00000e50


	//----- nvinfo : EIATTR_MAX_THREADS
	.align		4
.L_4053:
        /*012c*/ 	.byte	0x04, 0x05
        /*012e*/ 	.short	(.L_4055 - .L_4054)
.L_4054:
        /*0130*/ 	.word	0x00000400
        /*0134*/ 	.word	0x00000001
        /*0138*/ 	.word	0x00000001


	//----- nvinfo : EIATTR_CRS_STACK_SIZE
	.align		4
.L_4055:
        /*013c*/ 	.byte	0x04, 0x1e
        /*013e*/ 	.short	(.L_4057 - .L_4056)
.L_4056:
        /*0140*/ 	.word	0x00000000


	//----- nvinfo : EIATTR_CBANK_PARAM_SIZE
	.align		4
.L_4057:
        /*0144*/ 	.byte	0x03, 0x19
        /*0146*/ 	.short	0x0128


	//----- nvinfo : EIATTR_PARAM_CBANK
	.align		4
        /*0148*/ 	.byte	0x04, 0x0a
        /*014a*/ 	.short	(.L_4059 - .L_4058)
	.align		4
.L_4058:
        /*014c*/ 	.word	index@(.nv.constant0._ZN10layer_norm22ln_bwd_finalize_kernelINS_22Kernel_traits_finalizeILj1536Ef6__halffS2_fjLb1ELj1024ELj4ENS_18Kernel_traits_baseILj1536EfS2_fS2_fjLj1024EEEEELb1ELb1EEEvNS_9BwdParamsE)
        /*0150*/ 	.short	0x0210
        /*0152*/ 	.short	0x0128


	//----- nvinfo : EIATTR_SW_WAR
	.align		4
.L_4059:
        /*0154*/ 	.byte	0x04, 0x36
        /*0156*/ 	.short	(.L_4061 - .L_4060)
.L_4060:
        /*0158*/ 	.word	0x00000008
.L_4061:


//--------------------- .nv.info._ZN10layer_norm13ln_bwd_kernelINS_13Kernel_traitsIf6__halffS2_fjLj1536ELj1ELj1ELj4ELj8ENS_18Kernel_traits_baseILj1536EfS2_fS2_fjLj128EEEEELb1ELb1ELb1ELb1EEEvNS_9BwdParamsE --------------------------
	.section	.nv.info._ZN10layer_norm13ln_bwd_kernelINS_13Kernel_traitsIf6__halffS2_fjLj1536ELj1ELj1ELj4ELj8ENS_18Kernel_traits_baseILj1536EfS2_fS2_fjLj128EEEEELb1ELb1ELb1ELb1EEEvNS_9BwdParamsE,"",@"SHT_CUDA_INFO"
	.sectionflags	@""
	.align	4


	//----- nvinfo : EIATTR_CUDA_API_VERSION
	.align		4
        /*0000*/ 	.byte	0x04, 0x37
        /*0002*/ 	.short	(.L_4063 - .L_4062)
.L_4062:
        /*0004*/ 	.word	0x00000082


	//----- nvinfo : EIATTR_KPARAM_INFO
	.align		4
.L_4063:
        /*0008*/ 	.byte	0x04, 0x17
        /*000a*/ 	.short	(.L_4065 - .L_4064)
.L_4064:
        /*000c*/ 	.word	0x00000000
        /*0010*/ 	.short	0x0000
        /*0012*/ 	.short	0x0000
        /*0014*/ 	.byte	0x00, 0xf0, 0xa1, 0x04


	//----- nvinfo : EIATTR_SPARSE_MMA_MASK
	.align		4
.L_4065:
        /*0018*/ 	.byte	0x03, 0x50
        /*001a*/ 	.short	0x0000


	//----- nvinfo : EIATTR_MAXREG_COUNT
	.align		4
        /*001c*/ 	.byte	0x03, 0x1b
        /*001e*/ 	.short	0x00ff


	//----- nvinfo : EIATTR_NUM_BARRIERS
	.align		4
        /*0020*/ 	.byte	0x02, 0x4c
        /*0022*/ 	.byte	0x01
	.zero		1


	//----- nvinfo : EIATTR_MERCURY_ISA_VERSION
	.align		4
        /*0024*/ 	.byte	0x03, 0x5f
        /*0026*/ 	.short	0x0101


	//----- nvinfo : EIATTR_COOP_GROUP_MASK_REGIDS
	.align		4
        /*0028*/ 	.byte	0x04, 0x29
        /*002a*/ 	.short	(.L_4067 - .L_4066)


	//   ....[0]....
.L_4066:
        /*002c*/ 	.word	0xffffffff


	//   ....[1]....
        /*0030*/ 	.word	0xffffffff


	//   ....[2]....
        /*0034*/ 	.word	0xffffffff


	//   ....[3]....
        /*0038*/ 	.word	0xffffffff


	//   ....[4]....
        /*003c*/ 	.word	0xffffffff


	//   ....[5]....
        /*0040*/ 	.word	0xffffffff


	//   ....[6]....
        /*0044*/ 	.word	0xffffffff


	//   ....[7]....
        /*0048*/ 	.word	0xffffffff


	//   ....[8]....
        /*004c*/ 	.word	0xffffffff


	//   ....[9]....
        /*0050*/ 	.word	0xffffffff


	//   ....[10]....
        /*0054*/ 	.word	0x05000068


	//   ....[11]....
        /*0058*/ 	.word	0x05000068


	//   ....[12]....
        /*005c*/ 	.word	0x05000068


	//   ....[13]....
        /*0060*/ 	.word	0x05000068


	//   ....[14]....
        /*0064*/ 	.word	0x05000068


	//   ....[15]....
        /*0068*/ 	.word	0x05000068


	//   ....[16]....
        /*006c*/ 	.word	0x05000068


	//   ....[17]....
        /*0070*/ 	.word	0x05000068


	//   ....[18]....
        /*0074*/ 	.word	0x05000068


	//   ....[19]....
        /*0078*/ 	.word	0x05000068


	//----- nvinfo : EIATTR_COOP_GROUP_INSTR_OFFSETS
	.align		4
.L_4067:
        /*007c*/ 	.byte	0x04, 0x28
        /*007e*/ 	.short	(.L_4069 - .L_4068)


	//   ....[0]....
.L_4068:
        /*0080*/ 	.word	0x000011a0


	//   ....[1]....
        /*0084*/ 	.word	0x000011b0


	//   ....[2]....
        /*0088*/ 	.word	0x000011e0


	//   ....[3]....
        /*008c*/ 	.word	0x000011f0


	//   ....[4]....
        /*0090*/ 	.word	0x00001220


	//   ....[5]....
        /*0094*/ 	.word	0x00001230


	//   ....[6]....
        /*0098*/ 	.word	0x00001260


	//   ....[7]....
        /*009c*/ 	.word	0x00001270


	//   ....[8]....
        /*00a0*/ 	.word	0x000012a0


	//   ....[9]....
        /*00a4*/ 	.word	0x000012b0


	//   ....[10]....
        /*00a8*/ 	.word	0x00002fe0


	//   ....[11]....
        /*00ac*/ 	.word	0x00003030


	//   ....[12]....
        /*00b0*/ 	.word	0x000030a0


	//   ....[13]....
        /*00b4*/ 	.word	0x00003100


	//   ....[14]....
        /*00b8*/ 	.word	0x00003170


	//   ....[15]....
        /*00bc*/ 	.word	0x000031d0


	//   ....[16]....
        /*00c0*/ 	.word	0x00003240


	//   ....[17]....
        /*00c4*/ 	.word	0x000032a0


	//   ....[18]....
        /*00c8*/ 	.word	0x00003310


	//   ....[19]....
        /*00cc*/ 	.word	0x00003370


	//----- nvinfo : EIATTR_EXIT_INSTR_OFFSETS
	.align		4
.L_4069:
        /*00d0*/ 	.byte	0x04, 0x1c
        /*00d2*/ 	.short	(.L_4071 - .L_4070)


	//   ....[0]....
.L_4070:
        /*00d4*/ 	.word	0x00002f80


	//----- nvinfo : EIATTR_MAX_THREADS
	.align		4
.L_4071:
        /*00d8*/ 	.byte	0x04, 0x05
        /*00da*/ 	.short	(.L_4073 - .L_4072)
.L_4072:
        /*00dc*/ 	.word	0x00000080
        /*00e0*/ 	.word	0x00000001
        /*00e4*/ 	.word	0x00000001


	//----- nvinfo : EIATTR_CRS_STACK_SIZE
	.align		4
.L_4073:
        /*00e8*/ 	.byte	0x04, 0x1e
        /*00ea*/ 	.short	(.L_4075 - .L_4074)
.L_4074:
        /*00ec*/ 	.word	0x00000000


	//----- nvinfo : EIATTR_CBANK_PARAM_SIZE
	.align		4
.L_4075:
        /*00f0*/ 	.byte	0x03, 0x19
        /*00f2*/ 	.short	0x0128


	//----- nvinfo : EIATTR_PARAM_CBANK
	.align		4
        /*00f4*/ 	.byte	0x04, 0x0a
        /*00f6*/ 	.short	(.L_4077 - .L_4076)
	.align		4
.L_4076:
        /*00f8*/ 	.word	index@(.nv.constant0._ZN10layer_norm13ln_bwd_kernelINS_13Kernel_traitsIf6__halffS2_fjLj1536ELj1ELj1ELj4ELj8ENS_18Kernel_traits_baseILj1536EfS2_fS2_fjLj128EEEEELb1ELb1ELb1ELb1EEEvNS_9BwdParamsE)
        /*00fc*/ 	.short	0x0210
        /*00fe*/ 	.short	0x0128


	//----- nvinfo : EIATTR_SW_WAR
	.align		4
.L_4077:
        /*0100*/ 	.byte	0x04, 0x36
        /*0102*/ 	.short	(.L_4079 - .L_4078)
.L_4078:
        /*0104*/ 	.word	0x00000008
.L_4079:


//--------------------- .nv.info._ZN10layer_norm13ln_bwd_kernelINS_13Kernel_traitsI6__halfffffjLj1536ELj1ELj1ELj4ELj16ENS_18Kernel_traits_baseILj1536ES2_ffffjLj128EEEEELb0ELb0ELb0ELb0EEEvNS_9BwdParamsE --------------------------
	.section	.nv.info._ZN10layer_norm13ln_bwd_kernelINS_13Kernel_traitsI6__halfffffjLj1536ELj1ELj1ELj4ELj16ENS_18Kernel_traits_baseILj1536ES2_ffffjLj128EEEEELb0ELb0ELb0ELb0EEEvNS_9BwdParamsE,"",@"SHT_CUDA_INFO"
	.sectionflags	@""
	.align	4


	//----- nvinfo : EIATTR_CUDA_API_VERSION
	.align		4
        /*0000*/ 	.byte	0x04, 0x37
        /*0002*/ 	.short	(.L_4081 - .L_4080)
.L_4080:
        /*0004*/ 	.word	0x00000082


	//----- nvinfo : EIATTR_KPARAM_INFO
	.align		4
.L_4081:
        /*0008*/ 	.byte	0x04, 0x17
        /*000a*/ 	.short	(.L_4083 - .L_4082)
.L_4082:
        /*000c*/ 	.word	0x00000000
        /*0010*/ 	.short	0x0000
        /*0012*/ 	.short	0x0000
        /*0014*/ 	.byte	0x00, 0xf0, 0xa1, 0x04


	//----- nvinfo : EIATTR_SPARSE_MMA_MASK
	.align		4
.L_4083:
        /*0018*/ 	.byte	0x03, 0x50
        /*001a*/ 	.short	0x0000


	//----- nvinfo : EIATTR_MAXREG_COUNT
	.align		4
        /*001c*/ 	.byte	0x03, 0x1b
        /*001e*/ 	.short	0x00ff


	//----- nvinfo : EIATTR_NUM_BARRIERS
	.align		4
        /*0020*/ 	.byte	0x02, 0x4c
        /*0022*/ 	.byte	0x01
	.zero		1


	//----- nvinfo : EIATTR_MERCURY_ISA_VERSION
	.align		4
        /*0024*/ 	.byte	0x03, 0x5f
        /*0026*/ 	.short	0x0101


	//----- nvinfo : EIATTR_COOP_GROUP_MASK_REGIDS
	.align		4
        /*0028*/ 	.byte	0x04, 0x29
        /*002a*/ 	.short	(.L_4085 - .L_4084)


	//   ....[0]....
.L_4084:
        /*002c*/ 	.word	0xffffffff


	//   ....[1]....
        /*0030*/ 	.word	0xffffffff


	//   ....[2]....
        /*0034*/ 	.word	0xffffffff


	//   ....[3]....
        /*0038*/ 	.word	0xffffffff


	//   ....[4]....
        /*003c*/ 	.word	0xffffffff


	//   ....[5]....
        /*0040*/ 	.word	0xffffffff


	//   ....[6]....
        /*0044*/ 	.word	0xffffffff


	//   ....[7]....
        /*0048*/ 	.word	0xffffffff


	//   ....[8]....
        /*004c*/ 	.word	0xffffffff


	//   ....[9]....
        /*0050*/ 	.word	0xffffffff


	//   ....[10]....
        /*0054*/ 	.word	0x0500005f


	//   ....[11]....
        /*0058*/ 	.word	0x0500005f


	//   ....[12]....
        /*005c*/ 	.word	0x0500005f


	//   ....[13]....
        /*0060*/ 	.word	0x0500005f


	//   ....[14]....
        /*0064*/ 	.word	0x0500005f


	//   ....[15]....
        /*0068*/ 	.word	0x0500005f


	//   ....[16]....
        /*006c*/ 	.word	0x0500005f


	//   ....[17]....
        /*0070*/ 	.word	0x0500005f


	//   ....[18]....
        /*0074*/ 	.word	0x0500005f


	//   ....[19]....
        /*0078*/ 	.word	0x0500005f


	//----- nvinfo : EIATTR_COOP_GROUP_INSTR_OFFSETS
	.align		4
.L_4085:
        /*007c*/ 	.byte	0x04, 0x28
        /*007e*/ 	.short	(.L_4087 - .L_4086)


	//   ....[0]....
.L_4086:
        /*0080*/ 	.word	0x00000ec0


	//   ....[1]....
        /*0084*/ 	.word	0x00000ed0


	//   ....[2]....
        /*0088*/ 	.word	0x00000f00


	//   ....[3]....
        /*008c*/ 	.word	0x00000f10


	//   ....[4]....
        /*0090*/ 	.word	0x00000f40


	//   ....[5]....
        /*0094*/ 	.word	0x00000f50


	//   ....[6]....
        /*0098*/ 	.word	0x00000f80


	//   ....[7]....
        /*009c*/ 	.word	0x00000f90


	//   ....[8]....
        /*00a0*/ 	.word	0x00000fc0


	//   ....[9]....
        /*00a4*/ 	.word	0x00000fd0


	//   ....[10]....
        /*00a8*/ 	.word	0x00001ad0


	//   ....[11]....
        /*00ac*/ 	.word	0x00001b20


	//   ....[12]....
        /*00b0*/ 	.word	0x00001b90


	//   ....[13]....
        /*00b4*/ 	.word	0x00001bf0


	//   ....[14]....
        /*00b8*/ 	.word	0x00001c60


	//   ....[15]....
        /*00bc*/ 	.word	0x00001cc0


	//   ....[16]....
        /*00c0*/ 	.word	0x00001d30


	//   ....[17]....
        /*00c4*/ 	.word	0x00001d90


	//   ....[18]....
        /*00c8*/ 	.word	0x00001e00


	//   ....[19]....
        /*00cc*/ 	.word	0x00001e60


	//----- nvinfo : EIATTR_EXIT_INSTR_OFFSETS
	.align		4
.L_4087:
        /*00d0*/ 	.byte	0x04, 0x1c
        /*00d2*/ 	.short	(.L_4089 - .L_4088)


	//   ....[0]....
.L_4088:
        /*00d4*/ 	.word	0x000019f0


	//   ....[1]....
        /*00d8*/ 	.word	0x00001a70


	//----- nvinfo : EIATTR_MAX_THREADS
	.align		4
.L_4089:
        /*00dc*/ 	.byte	0x04, 0x05
        /*00de*/ 	.short	(.L_4091 - .L_4090)
.L_4090:
        /*00e0*/ 	.word	0x00000080
        /*00e4*/ 	.word	0x00000001
        /*00e8*/ 	.word	0x00000001


	//----- nvinfo : EIATTR_CRS_STACK_SIZE
	.align		4
.L_4091:
        /*00ec*/ 	.byte	0x04, 0x1e
        /*00ee*/ 	.short	(.L_4093 - .L_4092)
.L_4092:
        /*00f0*/ 	.word	0x00000000


	//----- nvinfo : EIATTR_CBANK_PARAM_SIZE
	.align		4
.L_4093:
        /*00f4*/ 	.byte	0x03, 0x19
        /*00f6*/ 	.short	0x0128


	//----- nvinfo : EIATTR_PARAM_CBANK
	.align		4
        /*00f8*/ 	.byte	0x04, 0x0a
        /*00fa*/ 	.short	(.L_4095 - .L_4094)
	.align		4
.L_4094:
        /*00fc*/ 	.word	index@(.nv.constant0._ZN10layer_norm13ln_bwd_kernelINS_13Kernel_traitsI6__halfffffjLj1536ELj1ELj1ELj4ELj16ENS_18Kernel_traits_baseILj1536ES2_ffffjLj128EEEEELb0ELb0ELb0ELb0EEEvNS_9BwdParamsE)
        /*0100*/ 	.short	0x0210
        /*0102*/ 	.short	0x0128


	//----- nvinfo : EIATTR_SW_WAR
	.align		4
.L_4095:
        /*0104*/ 	.byte	0x04, 0x36
        /*0106*/ 	.short	(.L_4097 - .L_4096)
.L_4096:
        /*0108*/ 	.word	0x00000008
.L_4097:


//--------------------- .nv.info._ZN10layer_norm13ln_bwd_kernelINS_13Kernel_traitsI6__halfffffjLj1536ELj1ELj1ELj4ELj16ENS_18Kernel_traits_baseILj1536ES2_ffffjLj128EEEEELb0ELb0ELb0ELb1EEEvNS_9BwdParamsE --------------------------
	.section	.nv.info._ZN10layer_norm13ln_bwd_kernelINS_13Kernel_traitsI6__halfffffjLj1536ELj1ELj1ELj4ELj16ENS_18Kernel_traits_baseILj1536ES2_ffffjLj128EEEEELb0ELb0ELb0ELb1EEEvNS_9BwdParamsE,"",@"SHT_CUDA_INFO"
	.sectionflags	@""
	.align	4


	//----- nvinfo : EIATTR_CUDA_API_VERSION
	.align		4
        /*0000*/ 	.byte	0x04, 0x37
        /*0002*/ 	.short	(.L_4099 - .L_4098)
.L_4098:
        /*0004*/ 	.word	0x00000082


	//----- nvinfo : EIATTR_KPARAM_INFO
	.align		4
.L_4099:
        /*0008*/ 	.byte	0x04, 0x17
        /*000a*/ 	.short	(.L_4101 - .L_4100)
.L_4100:
        /*000c*/ 	.word	0x00000000
        /*0010*/ 	.short	0x0000
        /*0012*/ 	.short	0x0000
        /*0014*/ 	.byte	0x00, 0xf0, 0xa1, 0x04


	//----- nvinfo : EIATTR_SPARSE_MMA_MASK
	.align		4
.L_4101:
        /*0018*/ 	.byte	0x03, 0x50
        /*001a*/ 	.short	0x0000


	//----- nvinfo : EIATTR_MAXREG_COUNT
	.align		4
        /*001c*/ 	.byte	0x03, 0x1b
        /*001e*/ 	.short	0x00ff


	//----- nvinfo : EIATTR_NUM_BARRIERS
	.align		4
        /*0020*/ 	.byte	0x02, 0x4c
        /*0022*/ 	.byte	0x01
	.zero		1


	//----- nvinfo : EIATTR_MERCURY_ISA_VERSION
	.align		4
        /*0024*/ 	.byte	0x03, 0x5f
        /*0026*/ 	.short	0x0101


	//----- nvinfo : EIATTR_COOP_GROUP_MASK_REGIDS
	.align		4
        /*0028*/ 	.byte	0x04, 0x29
        /*002a*/ 	.short	(.L_4103 - .L_4102)


	//   ....[0]....
.L_4102:
        /*002c*/ 	.word	0xffffffff


	//   ....[1]....
        /*0030*/ 	.word	0xffffffff


	//   ....[2]....
        /*0034*/ 	.word	0xffffffff


	//   ....[3]....
        /*0038*/ 	.word	0xffffffff


	//   ....[4]....
        /*003c*/ 	.word	0xffffffff


	//   ....[5]....
        /*0040*/ 	.word	0xffffffff


	//   ....[6]....
        /*0044*/ 	.word	0xffffffff


	//   ....[7]....
        /*0048*/ 	.word	0xffffffff


	//   ....[8]....
        /*004c*/ 	.word	0xffffffff


	//   ....[9]....
        /*0050*/ 	.word	0xffffffff


	//   ....[10]....
        /*0054*/ 	.word	0x05000026


	//   ....[11]....
        /*0058*/ 	.word	0x05000026


	//   ....[12]....
        /*005c*/ 	.word	0x05000026


	//   ....[13]....
        /*0060*/ 	.word	0x05000026


	//   ....[14]....
        /*0064*/ 	.word	0x05000026


	//   ....[15]....
        /*0068*/ 	.word	0x05000026


	//   ....[16]....
        /*006c*/ 	.word	0x05000026


	//   ....[17]....
        /*0070*/ 	.word	0x05000026


	//   ....[18]....
        /*0074*/ 	.word	0x05000026


	//   ....[19]....
        /*0078*/ 	.word	0x05000026


	//----- nvinfo : EIATTR_COOP_GROUP_INSTR_OFFSETS
	.align		4
.L_4103:
        /*007c*/ 	.byte	0x04, 0x28
        /*007e*/ 	.short	(.L_4105 - .L_4104)


	//   ....[0]....
.L_4104:
        /*0080*/ 	.word	0x00000dd0


	//   ....[1]....
        /*0084*/ 	.word	0x00000de0


	//   ....[2]....
        /*0088*/ 	.word	0x00000e10


	//   ....[3]....
        /*008c*/ 	.word	0x00000e20


	//   ....[4]....
        /*0090*/ 	.word	0x00000e50


	//   ....[5]....
        /*0094*/ 	.word	0x00000e60


	//   ....[6]....
        /*0098*/ 	.word	0x00000e90


	//   ....[7]....
        /*009c*/ 	.word	0x00000ea0


	//   ....[8]....
        /*00a0*/ 	.word	0x00000ed0


	//   ....[9]....
        /*00a4*/ 	.word	0x00000ee0


	//   ....[10]....
        /*00a8*/ 	.word	0x000019c0


	//   ....[11]....
        /*00ac*/ 	.word	0x00001a10


	//   ....[12]....
        /*00b0*/ 	.word	0x00001a80


	//   ....[13]....
        /*00b4*/ 	.word	0x00001ae0


	//   ....[14]....
        /*00b8*/ 	.word	0x00001b50


	//   ....[15]....
        /*00bc*/ 	.word	0x00001bb0


	//   ....[16]....
        /*00c0*/ 	.word	0x00001c20


	//   ....[17]....
        /*00c4*/ 	.word	0x00001c80


	//   ....[18]....
        /*00c8*/ 	.word	0x00001cf0


	//   ....[19]....
        /*00cc*/ 	.word	0x00001d50


	//----- nvinfo : EIATTR_EXIT_INSTR_OFFSETS
	.align		4
.L_4105:
        /*00d0*/ 	.byte	0x04, 0x1c
        /*00d2*/ 	.short	(.L_4107 - .L_4106)


	//   ....[0]....
.L_4106:
        /*00d4*/ 	.word	0x00001960


	//----- nvinfo : EIATTR_MAX_THREADS
	.align		4
.L_4107:
        /*00d8*/ 	.byte	0x04, 0x05
        /*00da*/ 	.short	(.L_4109 - .L_4108)
.L_4108:
        /*00dc*/ 	.word	0x00000080
        /*00e0*/ 	.word	0x00000001
        /*00e4*/ 	.word	0x00000001


	//----- nvinfo : EIATTR_CRS_STACK_SIZE
	.align		4
.L_4109:
        /*00e8*/ 	.byte	0x04, 0x1e
        /*00ea*/ 	.short	(.L_4111 - .L_4110)
.L_4110:
        /*00ec*/ 	.word	0x00000000


	//----- nvinfo : EIATTR_CBANK_PARAM_SIZE
	.align		4
.L_4111:
        /*00f0*/ 	.byte	0x03, 0x19
        /*00f2*/ 	.short	0x0128


	//----- nvinfo : EIATTR_PARAM_CBANK
	.align		4
        /*00f4*/ 	.byte	0x04, 0x0a
        /*00f6*/ 	.short	(.L_4113 - .L_4112)
	.align		4
.L_4112:
        /*00f8*/ 	.word	index@(.nv.constant0._ZN10layer_norm13ln_bwd_kernelINS_13Kernel_traitsI6__halfffffjLj1536ELj1ELj1ELj4ELj16ENS_18Kernel_traits_baseILj1536ES2_ffffjLj128EEEEELb0ELb0ELb0ELb1EEEvNS_9BwdParamsE)
        /*00fc*/ 	.short	0x0210
        /*00fe*/ 	.short	0x0128


	//----- nvinfo : EIATTR_SW_WAR
	.align		4
.L_4113:
        /*0100*/ 	.byte	0x04, 0x36
        /*0102*/ 	.short	(.L_4115 - .L_4114)
.L_4114:
        /*0104*/ 	.word	0x00000008
.L_4115:


//--------------------- .nv.info._ZN10layer_norm13ln_bwd_kernelINS_13Kernel_traitsI6__halfffffjLj1536ELj1ELj1ELj4ELj16ENS_18Kernel_traits_baseILj1536ES2_ffffjLj128EEEEELb0ELb0ELb1ELb0EEEvNS_9BwdParamsE --------------------------
	.section	.nv.info._ZN10layer_norm13ln_bwd_kernelINS_13Kernel_traitsI6__halfffffjLj1536ELj1ELj1ELj4ELj16ENS_18Kernel_traits_baseILj1536ES2_ffffjLj128EEEEELb0ELb0ELb1ELb0EEEvNS_9BwdParamsE,"",@"SHT_CUDA_INFO"
	.sectionflags	@""
	.align	4


	//----- nvinfo : EIATTR_CUDA_API_VERSION
	.align		4
        /*0000*/ 	.byte	0x04, 0x37
        /*0002*/ 	.short	(.L_4117 - .L_4116)
.L_4116:
        /*0004*/ 	.word	0x00000082


	//----- nvinfo : EIATTR_KPARAM_INFO
	.align		4
.L_4117:
        /*0008*/ 	.byte	0x04, 0x17
        /*000a*/ 	.short	(.L_4119 - .L_4118)
.L_4118:
        /*000c*/ 	.word	0x00000000
        /*0010*/ 	.short	0x0000
        /*0012*/ 	.short	0x0000
        /*0014*/ 	.byte	0x00, 0xf0, 0xa1, 0x04


	//----- nvinfo : EIATTR_SPARSE_MMA_MASK
	.align		4
.L_4119:
        /*0018*/ 	.byte	0x03, 0x50
        /*001a*/ 	.short	0x0000


	//----- nvinfo : EIATTR_MAXREG_COUNT
	.align		4
        /*001c*/ 	.byte	0x03, 0x1b
        /*001e*/ 	.short	0x00ff


	//----- nvinfo : EIATTR_NUM_BARRIERS
	.align		4
        /*0020*/ 	.byte	0x02, 0x4c
        /*0022*/ 	.byte	0x01
	.zero		1


	//----- nvinfo : EIATTR_MERCURY_ISA_VERSION
	.align		4
        /*0024*/ 	.byte	0x03, 0x5f
        /*0026*/ 	.short	0x0101


	//----- nvinfo : EIATTR_COOP_GROUP_MASK_REGIDS
	.align		4
        /*0028*/ 	.byte	0x04, 0x29
        /*002a*/ 	.short	(.L_4121 - .L_4120)


	//   ....[0]....
.L_4120:
        /*002c*/ 	.word	0xffffffff


	//   ....[1]....
        /*0030*/ 	.word	0xffffffff


	//   ....[2]....
        /*0034*/ 	.word	0xffffffff


	//   ....[3]....
        /*0038*/ 	.word	0xffffffff


	//   ....[4]....
        /*003c*/ 	.word	0xffffffff


	//   ....[5]....
        /*0040*/ 	.word	0xffffffff


	//   ....[6]....
        /*0044*/ 	.word	0xffffffff


	//   ....[7]....
        /*0048*/ 	.word	0xffffffff


	//   ....[8]....
        /*004c*/ 	.word	0xffffffff


	//   ....[9]....
        /*0050*/ 	.word	0xffffffff


	//   ....[10]....
        /*0054*/ 	.word	0x05000065


	//   ....[11]....
        /*0058*/ 	.word	0x05000065


	//   ....[12]....
        /*005c*/ 	.word	0x05000065


	//   ....[13]....
        /*0060*/ 	.word	0x05000065


	//   ....[14]....
        /*0064*/ 	.word	0x05000065


	//   ....[15]....
        /*0068*/ 	.word	0x05000065


	//   ....[16]....
        /*006c*/ 	.word	0x05000065


	//   ....[17]....
        /*0070*/ 	.word	0x05000065


	//   ....[18]....
        /*0074*/ 	.word	0x05000065


	//   ....[19]....
        /*0078*/ 	.word	0x05000065


	//----- nvinfo : EIATTR_COOP_GROUP_INSTR_OFFSETS
	.align		4
.L_4121:
        /*007c*/ 	.byte	0x04, 0x28
        /*007e*/ 	.short	(.L_4123 - .L_4122)


	//   ....[0]....
.L_4122:
        /*0080*/ 	.word	0x000010c0


	//   ....[1]....
        /*0084*/ 	.word	0x000010d0


	//   ....[2]....
        /*0088*/ 	.word	0x00001100


	//   ....[3]....
        /*008c*/ 	.word	0x00001110


	//   ....[4]....
        /*0090*/ 	.word	0x00001140


	//   ....[5]....
        /*0094*/ 	.word	0x00001150


	//   ....[6]....
        /*0098*/ 	.word	0x00001180


	//   ....[7]....
        /*009c*/ 	.word	0x00001190


	//   ....[8]....
        /*00a0*/ 	.word	0x000011c0


	//   ....[9]....
        /*00a4*/ 	.word	0x000011d0


	//   ....[10]....
        /*00a8*/ 	.word	0x00002580


	//   ....[11]....
        /*00ac*/ 	.word	0x000025d0


	//   ....[12]....
        /*00b0*/ 	.word	0x00002640


	//   ....[13]....
        /*00b4*/ 	.word	0x000026a0


	//   ....[14]....
        /*00b8*/ 	.word	0x00002710


	//   ....[15]....
        /*00bc*/ 	.word	0x00002770


	//   ....[16]....
        /*00c0*/ 	.word	0x000027e0


	//   ....[17]....
        /*00c4*/ 	.word	0x00002840


	//   ....[18]....
        /*00c8*/ 	.word	0x000028b0


	//   ....[19]....
        /*00cc*/ 	.word	0x00002910


	//----- nvinfo : EIATTR_EXIT_INSTR_OFFSETS
	.align		4
.L_4123:
        /*00d0*/ 	.byte	0x04, 0x1c
        /*00d2*/ 	.short	(.L_4125 - .L_4124)


	//   ....[0]....
.L_4124:
        /*00d4*/ 	.word	0x000024a0


	//   ....[1]....
        /*00d8*/ 	.word	0x00002520


	//----- nvinfo : EIATTR_MAX_THREADS
	.align		4
.L_4125:
        /*00dc*/ 	.byte	0x04, 0x05
        /*00de*/ 	.short	(.L_4127 - .L_4126)
.L_4126:
        /*00e0*/ 	.word	0x00000080
        /*00e4*/ 	.word	0x00000001
        /*00e8*/ 	.word	0x00000001


	//----- nvinfo : EIATTR_CRS_STACK_SIZE
	.align		4
.L_4127:
        /*00ec*/ 	.byte	0x04, 0x1e
        /*00ee*/ 	.short	(.L_4129 - .L_4128)
.L_4128:
        /*00f0*/ 	.word	0x00000000


	//----- nvinfo : EIATTR_CBANK_PARAM_SIZE
	.align		4
.L_4129:
        /*00f4*/ 	.byte	0x03, 0x19
        /*00f6*/ 	.short	0x0128


	//----- nvinfo : EIATTR_PARAM_CBANK
	.align		4
        /*00f8*/ 	.byte	0x04, 0x0a
        /*00fa*/ 	.short	(.L_4131 - .L_4130)
	.align		4
.L_4130:
        /*00fc*/ 	.word	index@(.nv.constant0._ZN10layer_norm13ln_bwd_kernelINS_13Kernel_traitsI6__halfffffjLj1536ELj1ELj1ELj4ELj16ENS_18Kernel_traits_baseILj1536ES2_ffffjLj128EEEEELb0ELb0ELb1ELb0EEEvNS_9BwdParamsE)
        /*0100*/ 	.short	0x0210
        /*0102*/ 	.short	0x0128


	//----- nvinfo : EIATTR_SW_WAR
	.align		4
.L_4131:
        /*0104*/ 	.byte	0x04, 0x36
        /*0106*/ 	.short	(.L_4133 - .L_4132)
.L_4132:
        /*0108*/ 	.word	0x00000008
.L_4133:


//--------------------- .nv.info._ZN10layer_norm13ln_bwd_kernelINS_13Kernel_traitsI6__halfffffjLj1536ELj1ELj1ELj4ELj16ENS_18Kernel_traits_baseILj1536ES2_ffffjLj128EEEEELb0ELb0ELb1ELb1EEEvNS_9BwdParamsE --------------------------
	.section	.nv.info._ZN10layer_norm13ln_bwd_kernelINS_13Kernel_traitsI6__halfffffjLj1536ELj1ELj1ELj4ELj16ENS_18Kernel_traits_baseILj1536ES2_ffffjLj128EEEEELb0ELb0ELb1ELb1EEEvNS_9BwdParamsE,"",@"SHT_CUDA_INFO"
	.sectionflags	@""
	.align	4


	//----- nvinfo : EIATTR_CUDA_API_VERSION
	.align		4
        /*0000*/ 	.byte	0x04, 0x37
        /*0002*/ 	.short	(.L_4135 - .L_4134)
.L_4134:
        /*0004*/ 	.word	0x00000082


	//----- nvinfo : EIATTR_KPARAM_INFO
	.align		4
.L_4135:
        /*0008*/ 	.byte	0x04, 0x17
        /*000a*/ 	.short	(.L_4137 - .L_4136)
.L_4136:
        /*000c*/ 	.word	0x00000000
        /*0010*/ 	.short	0x0000
        /*0012*/ 	.short	0x0000
        /*0014*/ 	.byte	0x00, 0xf0, 0xa1, 0x04


	//----- nvinfo : EIATTR_SPARSE_MMA_MASK
	.align		4
.L_4137:
        /*0018*/ 	.byte	0x03, 0x50
        /*001a*/ 	.short	0x0000


	//----- nvinfo : EIATTR_MAXREG_COUNT
	.align		4
        /*001c*/ 	.byte	0x03, 0x1b
        /*001e*/ 	.short	0x00ff


	//----- nvinfo : EIATTR_NUM_BARRIERS
	.align		4
        /*0020*/ 	.byte	0x02, 0x4c
        /*0022*/ 	.byte	0x01
	.zero		1


	//----- nvinfo : EIATTR_MERCURY_ISA_VERSION
	.align		4
        /*0024*/ 	.byte	0x03, 0x5f
        /*0026*/ 	.short	0x0101


	//----- nvinfo : EIATTR_COOP_GROUP_MASK_REGIDS
	.align		4
        /*0028*/ 	.byte	0x04, 0x29
        /*002a*/ 	.short	(.L_4139 - .L_4138)


	//   ....[0]....
.L_4138:
        /*002c*/ 	.word	0xffffffff


	//   ....[1]....
        /*0030*/ 	.word	0xffffffff


	//   ....[2]....
        /*0034*/ 	.word	0xffffffff


	//   ....[3]....
        /*0038*/ 	.word	0xffffffff


	//   ....[4]....
        /*003c*/ 	.word	0xffffffff


	//   ....[5]....
        /*0040*/ 	.word	0xffffffff


	//   ....[6]....
        /*0044*/ 	.word	0xffffffff


	//   ....[7]....
        /*0048*/ 	.word	0xffffffff


	//   ....[8]....
        /*004c*/ 	.word	0xffffffff


	//   ....[9]....
        /*0050*/ 	.word	0xffffffff


	//   ....[10]....
        /*0054*/ 	.word	0x0500004d


	//   ....[11]....
        /*0058*/ 	.word	0x0500004d


	//   ....[12]....
        /*005c*/ 	.word	0x0500004d


	//   ....[13]....
        /*0060*/ 	.word	0x0500004d


	//   ....[14]....
        /*0064*/ 	.word	0x0500004d


	//   ....[15]....
        /*0068*/ 	.word	0x0500004d


	//   ....[16]....
        /*006c*/ 	.word	0x0500004d


	//   ....[17]....
        /*0070*/ 	.word	0x0500004d


	//   ....[18]....
        /*0074*/ 	.word	0x0500004d


	//   ....[19]....
        /*0078*/ 	.word	0x0500004d


	//----- nvinfo : EIATTR_COOP_GROUP_INSTR_OFFSETS
	.align		4
.L_4139:
        /*007c*/ 	.byte	0x04, 0x28
        /*007e*/ 	.short	(.L_4141 - .L_4140)


	//   ....[0]....
.L_4140:
        /*0080*/ 	.word	0x00000e60


	//   ....[1]....
        /*0084*/ 	.word	0x00000e70


	//   ....[2]....
        /*0088*/ 	.word	0x00000ea0


	//   ....[3]....
        /*008c*/ 	.word	0x00000eb0


	//   ....[4]....
        /*0090*/ 	.word	0x00000ee0


	//   ....[5]....
        /*0094*/ 	.word	0x00000ef0


	//   ....[6]....
        /*0098*/ 	.word	0x00000f20


	//   ....[7]....
        /*009c*/ 	.word	0x00000f30


	//   ....[8]....
        /*00a0*/ 	.word	0x00000f60


	//   ....[9]....
        /*00a4*/ 	.word	0x00000f70


	//   ....[10]....
        /*00a8*/ 	.word	0x000020c0


	//   ....[11]....
        /*00ac*/ 	.word	0x00002110


	//   ....[12]....
        /*00b0*/ 	.word	0x00002180


	//   ....[13]....
        /*00b4*/ 	.word	0x000021e0


	//   ....[14]....
        /*00b8*/ 	.word	0x00002250


	//   ....[15]....
        /*00bc*/ 	.word	0x000022b0


	//   ....[16]....
        /*00c0*/ 	.word	0x00002320


	//   ....[17]....
        /*00c4*/ 	.word	0x00002380


	//   ....[18]....
        /*00c8*/ 	.word	0x000023f0


	//   ....[19]....
        /*00cc*/ 	.word	0x00002450


	//----- nvinfo : EIATTR_EXIT_INSTR_OFFSETS
	.align		4
.L_4141:
        /*00d0*/ 	.byte	0x04, 0x1c
        /*00d2*/ 	.short	(.L_4143 - .L_4142)


	//   ....[0]....
.L_4142:
        /*00d4*/ 	.word	0x00002060


	//----- nvinfo : EIATTR_MAX_THREADS
	.align		4
.L_4143:
        /*00d8*/ 	.byte	0x04, 0x05
        /*00da*/ 	.short	(.L_4145 - .L_4144)
.L_4144:
        /*00dc*/ 	.word	0x00000080
        /*00e0*/ 	.word	0x00000001
        /*00e4*/ 	.word	0x00000001


	//----- nvinfo : EIATTR_CRS_STACK_SIZE
	.align		4
.L_4145:
        /*00e8*/ 	.byte	0x04, 0x1e
        /*00ea*/ 	.short	(.L_4147 - .L_4146)
.L_4146:
        /*00ec*/ 	.word	0x00000000


	//----- nvinfo : EIATTR_CBANK_PARAM_SIZE
	.align		4
.L_4147:
        /*00f0*/ 	.byte	0x03, 0x19
        /*00f2*/ 	.short	0x0128


	//----- nvinfo : EIATTR_PARAM_CBANK
	.align		4
        /*00f4*/ 	.byte	0x04, 0x0a
        /*00f6*/ 	.short	(.L_4149 - .L_4148)
	.align		4
.L_4148:
        /*00f8*/ 	.word	index@(.nv.constant0._ZN10layer_norm13ln_bwd_kernelINS_13Kernel_traitsI6__halfffffjLj1536ELj1ELj1ELj4ELj16ENS_18Kernel_traits_baseILj1536ES2_ffffjLj128EEEEELb0ELb0ELb1ELb1EEEvNS_9BwdParamsE)
        /*00fc*/ 	.short	0x0210
        /*00fe*/ 	.short	0x0128


	//----- nvinfo : EIATTR_SW_WAR
	.align		4
.L_4149:
        /*0100*/ 	.byte	0x04, 0x36
        /*0102*/ 	.short	(.L_4151 - .L_4150)
.L_4150:
        /*0104*/ 	.word	0x00000008
.L_4151:


//--------------------- .nv.info._ZN10layer_norm13ln_bwd_kernelINS_13Kernel_traitsI6__halfffffjLj1536ELj1ELj1ELj4ELj16ENS_18Kernel_traits_baseILj1536ES2_ffffjLj128EEEEELb0ELb1ELb0ELb0EEEvNS_9BwdParamsE --------------------------
	.section	.nv.info._ZN10layer_norm13ln_bwd_kernelINS_13Kernel_traitsI6__halfffffjLj1536ELj1ELj1ELj4ELj16ENS_18Kernel_traits_baseILj1536ES2_ffffjLj128EEEEELb0ELb1ELb0ELb0EEEvNS_9BwdParamsE,"",@"SHT_CUDA_INFO"
	.sectionflags	@""
	.align	4


	//----- nvinfo : EIATTR_CUDA_API_VERSION
	.align		4
        /*0000*/ 	.byte	0x04, 0x37
        /*0002*/ 	.short	(.L_4153 - .L_4152)
.L_4152:
        /*0004*/ 	.word	0x00000082


	//----- nvinfo : EIATTR_KPARAM_INFO
	.align		4
.L_4153:
        /*0008*/ 	.byte	0x04, 0x17
        /*000a*/ 	.short	(.L_4155 - .L_4154)
.L_4154:
        /*000c*/ 	.word	0x00000000
        /*0010*/ 	.short	0x0000
        /*0012*/ 	.short	0x0000
        /*0014*/ 	.byte	0x00, 0xf0, 0xa1, 0x04


	//----- nvinfo : EIATTR_SPARSE_MMA_MASK
	.align		4
.L_4155:
        /*0018*/ 	.byte	0x03, 0x50
        /*001a*/ 	.short	0x0000


	//----- nvinfo : EIATTR_MAXREG_COUNT
	.align		4
        /*001c*/ 	.byte	0x03, 0x1b
        /*001e*/ 	.short	0x00ff


	//----- nvinfo : EIATTR_NUM_BARRIERS
	.align		4
        /*0020*/ 	.byte	0x02, 0x4c
        /*0022*/ 	.byte	0x01
	.zero		1


	//----- nvinfo : EIATTR_MERCURY_ISA_VERSION
	.align		4
        /*0024*/ 	.byte	0x03, 0x5f
        /*0026*/ 	.short	0x0101


	//----- nvinfo : EIATTR_COOP_GROUP_MASK_REGIDS
	.align		4
        /*0028*/ 	.byte	0x04, 0x29
        /*002a*/ 	.short	(.L_4157 - .L_4156)


	//   ....[0]....
.L_4156:
        /*002c*/ 	.word	0xffffffff


	//   ....[1]....
        /*0030*/ 	.word	0xffffffff


	//   ....[2]....
        /*0034*/ 	.word	0xffffffff


	//   ....[3]....
        /*0038*/ 	.word	0xffffffff


	//   ....[4]....
        /*003c*/ 	.word	0xffffffff


	//   ....[5]....
        /*0040*/ 	.word	0xffffffff


	//   ....[6]....
        /*0044*/ 	.word	0xffffffff


	//   ....[7]....
        /*0048*/ 	.word	0xffffffff


	//   ....[8]....
        /*004c*/ 	.word	0xffffffff


	//   ....[9]....
        /*0050*/ 	.word	0xffffffff


	//   ....[10]....
        /*0054*/ 	.word	0x05000073


	//   ....[11]....
        /*0058*/ 	.word	0x05000073


	//   ....[12]....
        /*005c*/ 	.word	0x05000073


	//   ....[13]....
        /*0060*/ 	.word	0x05000073


	//   ....[14]....
        /*0064*/ 	.word	0x05000073


	//   ....[15]....
        /*0068*/ 	.word	0x05000073


	//   ....[16]....
        /*006c*/ 	.word	0x05000073


	//   ....[17]....
        /*0070*/ 	.word	0x05000073


	//   ....[18]....
        /*0074*/ 	.word	0x05000073


	//   ....[19]....
        /*0078*/ 	.word	0x05000073


	//----- nvinfo : EIATTR_COOP_GROUP_INSTR_OFFSETS
	.align		4
.L_4157:
        /*007c*/ 	.byte	0x04, 0x28
        /*007e*/ 	.short	(.L_4159 - .L_4158)


	//   ....[0]....
.L_4158:
        /*0080*/ 	.word	0x000010f0


	//   ....[1]....
        /*0084*/ 	.word	0x00001100


	//   ....[2]....
        /*0088*/ 	.word	0x00001130


	//   ....[3]....
        /*008c*/ 	.word	0x00001140


	//   ....[4]....
        /*0090*/ 	.word	0x00001170


	//   ....[5]....
        /*0094*/ 	.word	0x00001180


	//   ....[6]....
        /*0098*/ 	.word	0x000011b0


	//   ....[7]....
        /*009c*/ 	.word	0x000011c0


	//   ....[8]....
        /*00a0*/ 	.word	0x000011f0


	//   ....[9]....
        /*00a4*/ 	.word	0x00001200


	//   ....[10]....
        /*00a8*/ 	.word	0x000020c0


	//   ....[11]....
        /*00ac*/ 	.word	0x00002110


	//   ....[12]....
        /*00b0*/ 	.word	0x00002180


	//   ....[13]....
        /*00b4*/ 	.word	0x000021e0


	//   ....[14]....
        /*00b8*/ 	.word	0x00002250


	//   ....[15]....
        /*00bc*/ 	.word	0x000022b0


	//   ....[16]....
        /*00c0*/ 	.word	0x00002320


	//   ....[17]....
        /*00c4*/ 	.word	0x00002380


	//   ....[18]....
        /*00c8*/ 	.word	0x000023f0


	//   ....[19]....
        /*00cc*/ 	.word	0x00002450


	//----- nvinfo : EIATTR_EXIT_INSTR_OFFSETS
	.align		4
.L_4159:
        /*00d0*/ 	.byte	0x04, 0x1c
        /*00d2*/ 	.short	(.L_4161 - .L_4160)


	//   ....[0]....
.L_4160:
        /*00d4*/ 	.word	0x00001fc0


	//   ....[1]....
        /*00d8*/ 	.word	0x00002060


	//----- nvinfo : EIATTR_MAX_THREADS
	.align		4
.L_4161:
        /*00dc*/ 	.byte	0x04, 0x05
        /*00de*/ 	.short	(.L_4163 - .L_4162)
.L_4162:
        /*00e0*/ 	.word	0x00000080
        /*00e4*/ 	.word	0x00000001
        /*00e8*/ 	.word	0x00000001


	//----- nvinfo : EIATTR_CRS_STACK_SIZE
	.align		4
.L_4163:
        /*00ec*/ 	.byte	0x04, 0x1e
        /*00ee*/ 	.short	(.L_4165 - .L_4164)
.L_4164:
        /*00f0*/ 	.word	0x00000000


	//----- nvinfo : EIATTR_CBANK_PARAM_SIZE
	.align		4
.L_4165:
        /*00f4*/ 	.byte	0x03, 0x19
        /*00f6*/ 	.short	0x0128


	//----- nvinfo : EIATTR_PARAM_CBANK
	.align		4
        /*00f8*/ 	.byte	0x04, 0x0a
        /*00fa*/ 	.short	(.L_4167 - .L_4166)
	.align		4
.L_4166:
        /*00fc*/ 	.word	index@(.nv.constant0._ZN10layer_norm13ln_bwd_kernelINS_13Kernel_traitsI6__halfffffjLj1536ELj1ELj1ELj4ELj16ENS_18Kernel_traits_baseILj1536ES2_ffffjLj128EEEEELb0ELb1ELb0ELb0EEEvNS_9BwdParamsE)
        /*0100*/ 	.short	0x0210
        /*0102*/ 	.short	0x0128


	//----- nvinfo : EIATTR_SW_WAR
	.align		4
.L_4167:
        /*0104*/ 	.byte	0x04, 0x36
        /*0106*/ 	.short	(.L_4169 - .L_4168)
.L_4168:
        /*0108*/ 	.word	0x00000008
.L_4169:


//--------------------- .nv.info._ZN10layer_norm13ln_bwd_kernelINS_13Kernel_traitsI6__halfffffjLj1536ELj1ELj1ELj4ELj16ENS_18Kernel_traits_baseILj1536ES2_ffffjLj128EEEEELb0ELb1ELb0ELb1EEEvNS_9BwdParamsE --------------------------
	.section	.nv.info._ZN10layer_norm13ln_bwd_kernelINS_13Kernel_traitsI6__halfffffjLj1536ELj1ELj1ELj4ELj16ENS_18Kernel_traits_baseILj1536ES2_ffffjLj128EEEEELb0ELb1ELb0ELb1EEEvNS_9BwdParamsE,"",@"SHT_CUDA_INFO"
	.sectionflags	@""
	.align	4


	//----- nvinfo : EIATTR_CUDA_API_VERSION
	.align		4
        /*0000*/ 	.byte	0x04, 0x37
        /*0002*/ 	.short	(.L_4171 - .L_4170)
.L_4170:
        /*0004*/ 	.word	0x00000082


	//----- nvinfo : EIATTR_KPARAM_INFO
	.align		4
.L_4171:
        /*0008*/ 	.byte	0x04, 0x17
        /*000a*/ 	.short	(.L_4173 - .L_4172)
.L_4172:
        /*000c*/ 	.word	0x00000000
        /*0010*/ 	.short	0x0000
        /*0012*/ 	.short	0x0000
        /*0014*/ 	.byte	0x00, 0xf0, 0xa1, 0x04


	//----- nvinfo : EIATTR_SPARSE_MMA_MASK
	.align		4
.L_4173:
        /*0018*/ 	.byte	0x03, 0x50
        /*001a*/ 	.short	0x0000


	//----- nvinfo : EIATTR_MAXREG_COUNT
	.align		4
        /*001c*/ 	.byte	0x03, 0x1b
        /*001e*/ 	.short	0x00ff


	//----- nvinfo : EIATTR_NUM_BARRIERS
	.align		4
        /*0020*/ 	.byte	0x02, 0x4c
        /*0022*/ 	.byte	0x01
	.zero		1


	//----- nvinfo : EIATTR_MERCURY_ISA_VERSION
	.align		4
        /*0024*/ 	.byte	0x03, 0x5f
        /*0026*/ 	.short	0x0101


	//----- nvinfo : EIATTR_COOP_GROUP_MASK_REGIDS
	.align		4
        /*0028*/ 	.byte	0x04, 0x29
        /*002a*/ 	.short	(.L_4175 - .L_4174)


	//   ....[0]....
.L_4174:
        /*002c*/ 	.word	0xffffffff


	//   ....[1]....
        /*0030*/ 	.word	0xffffffff


	//   ....[2]....
        /*0034*/ 	.word	0xffffffff


	//   ....[3]....
        /*0038*/ 	.word	0xffffffff


	//   ....[4]....
        /*003c*/ 	.word	0xffffffff


	//   ....[5]....
        /*0040*/ 	.word	0xffffffff


	//   ....[6]....
        /*0044*/ 	.word	0xffffffff


	//   ....[7]....
        /*0048*/ 	.word	0xffffffff


	//   ....[8]....
        /*004c*/ 	.word	0xffffffff


	//   ....[9]....
        /*0050*/ 	.word	0xffffffff


	//   ....[10]....
        /*0054*/ 	.word	0x05000031


	//   ....[11]....
        /*0058*/ 	.word	0x05000031


	//   ....[12]....
        /*005c*/ 	.word	0x05000031


	//   ....[13]....
        /*0060*/ 	.word	0x05000031


	//   ....[14]....
        /*0064*/ 	.word	0x05000031


	//   ....[15]....
        /*0068*/ 	.word	0x05000031


	//   ....[16]....
        /*006c*/ 	.word	0x05000031


	//   ....[17]....
        /*0070*/ 	.word	0x05000031


	//   ....[18]....
        /*0074*/ 	.word	0x05000031


	//   ....[19]....
        /*0078*/ 	.word	0x05000031


	//----- nvinfo : EIATTR_COOP_GROUP_INSTR_OFFSETS
	.align		4
.L_4175:
        /*007c*/ 	.byte	0x04, 0x28
        /*007e*/ 	.short	(.L_4177 - .L_4176)


	//   ....[0]....
.L_4176:
        /*0080*/ 	.word	0x00000f00


	//   ....[1]....
        /*0084*/ 	.word	0x00000f10


	//   ....[2]....
        /*0088*/ 	.word	0x00000f40


	//   ....[3]....
        /*008c*/ 	.word	0x00000f50


	//   ....[4]....
        /*0090*/ 	.word	0x00000f80


	//   ....[5]....
        /*0094*/ 	.word	0x00000f90


	//   ....[6]....
        /*0098*/ 	.word	0x00000fc0


	//   ....[7]....
        /*009c*/ 	.word	0x00000fd0


	//   ....[8]....
        /*00a0*/ 	.word	0x00001000


	//   ....[9]....
        /*00a4*/ 	.word	0x00001010


	//   ....[10]....
        /*00a8*/ 	.word	0x00001e70


	//   ....[11]....
        /*00ac*/ 	.word	0x00001ec0


	//   ....[12]....
        /*00b0*/ 	.word	0x00001f30


	//   ....[13]....
        /*00b4*/ 	.word	0x00001f90


	//   ....[14]....
        /*00b8*/ 	.word	0x00002000


	//   ....[15]....
        /*00bc*/ 	.word	0x00002060


	//   ....[16]....
        /*00c0*/ 	.word	0x000020d0


	//   ....[17]....
        /*00c4*/ 	.word	0x00002130


	//   ....[18]....
        /*00c8*/ 	.word	0x000021a0


	//   ....[19]....
        /*00cc*/ 	.word	0x00002200


	//----- nvinfo : EIATTR_EXIT_INSTR_OFFSETS
	.align		4
.L_4177:
        /*00d0*/ 	.byte	0x04, 0x1c
        /*00d2*/ 	.short	(.L_4179 - .L_4178)


	//   ....[0]....
.L_4178:
        /*00d4*/ 	.word	0x00001e10


	//----- nvinfo : EIATTR_MAX_THREADS
	.align		4
.L_4179:
        /*00d8*/ 	.byte	0x04, 0x05
        /*00da*/ 	.short	(.L_4181 - .L_4180)
.L_4180:
        /*00dc*/ 	.word	0x00000080
        /*00e0*/ 	.word	0x00000001
        /*00e4*/ 	.word	0x00000001


	//----- nvinfo : EIATTR_CRS_STACK_SIZE
	.align		4
.L_4181:
        /*00e8*/ 	.byte	0x04, 0x1e
        /*00ea*/ 	.short	(.L_4183 - .L_4182)
.L_4182:
        /*00ec*/ 	.word	0x00000000


	//----- nvinfo : EIATTR_CBANK_PARAM_SIZE
	.align		4
.L_4183:
        /*00f0*/ 	.byte	0x03, 0x19
        /*00f2*/ 	.short	0x0128


	//----- nvinfo : EIATTR_PARAM_CBANK
	.align		4
        /*00f4*/ 	.byte	0x04, 0x0a
        /*00f6*/ 	.short	(.L_4185 - .L_4184)
	.align		4
.L_4184:
        /*00f8*/ 	.word	index@(.nv.constant0._ZN10layer_norm13ln_bwd_kernelINS_13Kernel_traitsI6__halfffffjLj1536ELj1ELj1ELj4ELj16ENS_18Kernel_traits_baseILj1536ES2_ffffjLj128EEEEELb0ELb1ELb0ELb1EEEvNS_9BwdParamsE)
        /*00fc*/ 	.short	0x0210
        /*00fe*/ 	.short	0x0128


	//----- nvinfo : EIATTR_SW_WAR
	.align		4
.L_4185:
        /*0100*/ 	.byte	0x04, 0x36
        /*0102*/ 	.short	(.L_4187 - .L_4186)
.L_4186:
        /*0104*/ 	.word	0x00000008
.L_4187:


//--------------------- .nv.info._ZN10layer_norm13ln_bwd_kernelINS_13Kernel_traitsI6__halfffffjLj1536ELj1ELj1ELj4ELj16ENS_18Kernel_traits_baseILj1536ES2_ffffjLj128EEEEELb0ELb1ELb1ELb0EEEvNS_9BwdParamsE --------------------------
	.section	.nv.info._ZN10layer_norm13ln_bwd_kernelINS_13Kernel_traitsI6__halfffffjLj1536ELj1ELj1ELj4ELj16ENS_18Kernel_traits_baseILj1536ES2_ffffjLj128EEEEELb0ELb1ELb1ELb0EEEvNS_9BwdParamsE,"",@"SHT_CUDA_INFO"
	.sectionflags	@""
	.align	4


	//----- nvinfo : EIATTR_CUDA_API_VERSION
	.align		4
        /*0000*/ 	.byte	0x04, 0x37
        /*0002*/ 	.short	(.L_4189 - .L_4188)
.L_4188:
        /*0004*/ 	.word	0x00000082


	//----- nvinfo : EIATTR_KPARAM_INFO
	.align		4
.L_4189:
        /*0008*/ 	.byte	0x04, 0x17
        /*000a*/ 	.short	(.L_4191 - .L_4190)
.L_4190:
        /*000c*/ 	.word	0x00000000
        /*0010*/ 	.short	0x0000
        /*0012*/ 	.short	0x0000
        /*0014*/ 	.byte	0x00, 0xf0, 0xa1, 0x04


	//----- nvinfo : EIATTR_SPARSE_MMA_MASK
	.align		4
.L_4191:
        /*0018*/ 	.byte	0x03, 0x50
        /*001a*/ 	.short	0x0000


	//----- nvinfo : EIATTR_MAXREG_COUNT
	.align		4
        /*001c*/ 	.byte	0x03, 0x1b
        /*001e*/ 	.short	0x00ff


	//----- nvinfo : EIATTR_NUM_BARRIERS
	.align		4
        /*0020*/ 	.byte	0x02, 0x4c
        /*0022*/ 	.byte	0x01
	.zero		1


	//----- nvinfo : EIATTR_MERCURY_ISA_VERSION
	.align		4
        /*0024*/ 	.byte	0x03, 0x5f
        /*0026*/ 	.short	0x0101


	//----- nvinfo : EIATTR_COOP_GROUP_MASK_REGIDS
	.align		4
        /*0028*/ 	.byte	0x04, 0x29
        /*002a*/ 	.short	(.L_4193 - .L_4192)


	//   ....[0]....
.L_4192:
        /*002c*/ 	.word	0xffffffff


	//   ....[1]....
        /*0030*/ 	.word	0xffffffff


	//   ....[2]....
        /*0034*/ 	.word	0xffffffff


	//   ....[3]....
        /*0038*/ 	.word	0xffffffff


	//   ....[4]....
        /*003c*/ 	.word	0xffffffff


	//   ....[5]....
        /*0040*/ 	.word	0xffffffff


	//   ....[6]....
        /*0044*/ 	.word	0xffffffff


	//   ....[7]....
        /*0048*/ 	.word	0xffffffff


	//   ....[8]....
        /*004c*/ 	.word	0xffffffff


	//   ....[9]....
        /*0050*/ 	.word	0xffffffff


	//   ....[10]....
        /*0054*/ 	.word	0x05000076


	//   ....[11]....
        /*0058*/ 	.word	0x05000076


	//   ....[12]....
        /*005c*/ 	.word	0x05000076


	//   ....[13]....
        /*0060*/ 	.word	0x05000076


	//   ....[14]....
        /*0064*/ 	.word	0x05000076


	//   ....[15]....
        /*0068*/ 	.word	0x05000076


	//   ....[16]....
        /*006c*/ 	.word	0x05000076


	//   ....[17]....
        /*0070*/ 	.word	0x05000076


	//   ....[18]....
        /*0074*/ 	.word	0x05000076


	//   ....[19]....
        /*0078*/ 	.word	0x05000076


	//----- nvinfo : EIATTR_COOP_GROUP_INSTR_OFFSETS
	.align		4
.L_4193:
        /*007c*/ 	.byte	0x04, 0x28
        /*007e*/ 	.short	(.L_4195 - .L_4194)


	//   ....[0]....
.L_4194:
        /*0080*/ 	.word	0x00001330


	//   ....[1]....
        /*0084*/ 	.word	0x00001340


	//   ....[2]....
        /*0088*/ 	.word	0x00001370


	//   ....[3]....
        /*008c*/ 	.word	0x00001380


	//   ....[4]....
        /*0090*/ 	.word	0x000013b0


	//   ....[5]....
        /*0094*/ 	.word	0x000013c0


	//   ....[6]....
        /*0098*/ 	.word	0x000013f0


	//   ....[7]....
        /*009c*/ 	.word	0x00001400


	//   ....[8]....
        /*00a0*/ 	.word	0x00001430


	//   ....[9]....
        /*00a4*/ 	.word	0x00001440


	//   ....[10]....
        /*00a8*/ 	.word	0x00002b20


	//   ....[11]....
        /*00ac*/ 	.word	0x00002b70


	//   ....[12]....
        /*00b0*/ 	.word	0x00002be0


	//   ....[13]....
        /*00b4*/ 	.word	0x00002c40


	//   ....[14]....
        /*00b8*/ 	.word	0x00002cb0


	//   ....[15]....
        /*00bc*/ 	.word	0x00002d10


	//   ....[16]....
        /*00c0*/ 	.word	0x00002d80


	//   ....[17]....
        /*00c4*/ 	.word	0x00002de0


	//   ....[18]....
        /*00c8*/ 	.word	0x00002e50


	//   ....[19]....
        /*00cc*/ 	.word	0x00002eb0


	//----- nvinfo : EIATTR_EXIT_INSTR_OFFSETS
	.align		4
.L_4195:
        /*00d0*/ 	.byte	0x04, 0x1c
        /*00d2*/ 	.short	(.L_4197 - .L_4196)


	//   ....[0]....
.L_4196:
        /*00d4*/ 	.word	0x00002a20


	//   ....[1]....
        /*00d8*/ 	.word	0x00002ac0


	//----- nvinfo : EIATTR_MAX_THREADS
	.align		4
.L_4197:
        /*00dc*/ 	.byte	0x04, 0x05
        /*00de*/ 	.short	(.L_4199 - .L_4198)
.L_4198:
        /*00e0*/ 	.word	0x00000080
        /*00e4*/ 	.word	0x00000001
        /*00e8*/ 	.word	0x00000001


	//----- nvinfo : EIATTR_CRS_STACK_SIZE
	.align		4
.L_4199:
        /*00ec*/ 	.byte	0x04, 0x1e
        /*00ee*/ 	.short	(.L_4201 - .L_4200)
.L_4200:
        /*00f0*/ 	.word	0x00000000


	//----- nvinfo : EIATTR_CBANK_PARAM_SIZE
	.align		4
.L_4201:
        /*00f4*/ 	.byte	0x03, 0x19
        /*00f6*/ 	.short	0x0128


	//----- nvinfo : EIATTR_PARAM_CBANK
	.align		4
        /*00f8*/ 	.byte	0x04, 0x0a
        /*00fa*/ 	.short	(.L_4203 - .L_4202)
	.align		4
.L_4202:
        /*00fc*/ 	.word	index@(.nv.constant0._ZN10layer_norm13ln_bwd_kernelINS_13Kernel_traitsI6__halfffffjLj1536ELj1ELj1ELj4ELj16ENS_18Kernel_traits_baseILj1536ES2_ffffjLj128EEEEELb0ELb1ELb1ELb0EEEvNS_9BwdParamsE)
        /*0100*/ 	.short	0x0210
        /*0102*/ 	.short	0x0128


	//----- nvinfo : EIATTR_SW_WAR
	.align		4
.L_4203:
        /*0104*/ 	.byte	0x04, 0x36
        /*0106*/ 	.short	(.L_4205 - .L_4204)
.L_4204:
        /*0108*/ 	.word	0x00000008
.L_4205:


//--------------------- .nv.info._ZN10layer_norm13ln_bwd_kernelINS_13Kernel_traitsI6__halfffffjLj1536ELj1ELj1ELj4ELj16ENS_18Kernel_traits_baseILj1536ES2_ffffjLj128EEEEELb0ELb1ELb1ELb1EEEvNS_9BwdParamsE --------------------------
	.section	.nv.info._ZN10layer_norm13ln_bwd_kernelINS_13Kernel_traitsI6__halfffffjLj1536ELj1ELj1ELj4ELj16ENS_18Kernel_traits_baseILj1536ES2_ffffjLj128EEEEELb0ELb1ELb1ELb1EEEvNS_9BwdParamsE,"",@"SHT_CUDA_INFO"
	.sectionflags	@""
	.align	4


	//----- nvinfo : EIATTR_CUDA_API_VERSION
	.align		4
        /*0000*/ 	.byte	0x04, 0x37
        /*0002*/ 	.short	(.L_4207 - .L_4206)
.L_4206:
        /*0004*/ 	.word	0x00000082


	//----- nvinfo : EIATTR_KPARAM_INFO
	.align		4
.L_4207:
        /*0008*/ 	.byte	0x04, 0x17
        /*000a*/ 	.short	(.L_4209 - .L_4208)
.L_4208:
        /*000c*/ 	.word	0x00000000
        /*0010*/ 	.short	0x0000
        /*0012*/ 	.short	0x0000
        /*0014*/ 	.byte	0x00, 0xf0, 0xa1, 0x04


	//----- nvinfo : EIATTR_SPARSE_MMA_MASK
	.align		4
.L_4209:
        /*0018*/ 	.byte	0x03, 0x50
        /*001a*/ 	.short	0x0000


	//----- nvinfo : EIATTR_MAXREG_COUNT
	.align		4
        /*001c*/ 	.byte	0x03, 0x1b
        /*001e*/ 	.short	0x00ff


	//----- nvinfo : EIATTR_NUM_BARRIERS
	.align		4
        /*0020*/ 	.byte	0x02, 0x4c
        /*0022*/ 	.byte	0x01
	.zero		1


	//----- nvinfo : EIATTR_MERCURY_ISA_VERSION
	.align		4
        /*0024*/ 	.byte	0x03, 0x5f
        /*0026*/ 	.short	0x0101


	//----- nvinfo : EIATTR_COOP_GROUP_MASK_REGIDS
	.align		4
        /*0028*/ 	.byte	0x04, 0x29
        /*002a*/ 	.short	(.L_4211 - .L_4210)


	//   ....[0]....
.L_4210:
        /*002c*/ 	.word	0xffffffff


	//   ....[1]....
        /*0030*/ 	.word	0xffffffff


	//   ....[2]....
        /*0034*/ 	.word	0xffffffff


	//   ....[3]....
        /*0038*/ 	.word	0xffffffff


	//   ....[4]....
        /*003c*/ 	.word	0xffffffff


	//   ....[5]....
        /*0040*/ 	.word	0xffffffff


	//   ....[6]....
        /*0044*/ 	.word	0xffffffff


	//   ....[7]....
        /*0048*/ 	.word	0xffffffff


	//   ....[8]....
        /*004c*/ 	.word	0xffffffff


	//   ....[9]....
        /*0050*/ 	.word	0xffffffff


	//   ....[10]....
        /*0054*/ 	.word	0x05000067


	//   ....[11]....
        /*0058*/ 	.word	0x05000067


	//   ....[12]....
        /*005c*/ 	.word	0x05000067


	//   ....[13]....
        /*0060*/ 	.word	0x05000067


	//   ....[14]....
        /*0064*/ 	.word	0x05000067


	//   ....[15]....
        /*0068*/ 	.word	0x05000067


	//   ....[16]....
        /*006c*/ 	.word	0x05000067


	//   ....[17]....
        /*0070*/ 	.word	0x05000067


	//   ....[18]....
        /*0074*/ 	.word	0x05000067


	//   ....[19]....
        /*0078*/ 	.word	0x05000067


	//----- nvinfo : EIATTR_COOP_GROUP_INSTR_OFFSETS
	.align		4
.L_4211:
        /*007c*/ 	.byte	0x04, 0x28
        /*007e*/ 	.short	(.L_4213 - .L_4212)


	//   ....[0]....
.L_4212:
        /*0080*/ 	.word	0x00001080


	//   ....[1]....
        /*0084*/ 	.word	0x00001090


	//   ....[2]....
        /*0088*/ 	.word	0x000010c0


	//   ....[3]....
        /*008c*/ 	.word	0x000010d0


	//   ....[4]....
        /*0090*/ 	.word	0x00001100


	//   ....[5]....
        /*0094*/ 	.word	0x00001110


	//   ....[6]....
        /*0098*/ 	.word	0x00001140


	//   ....[7]....
        /*009c*/ 	.word	0x00001150


	//   ....[8]....
        /*00a0*/ 	.word	0x00001180


	//   ....[9]....
        /*00a4*/ 	.word	0x00001190


	//   ....[10]....
        /*00a8*/ 	.word	0x00002490


	//   ....[11]....
        /*00ac*/ 	.word	0x000024e0


	//   ....[12]....
        /*00b0*/ 	.word	0x00002550


	//   ....[13]....
        /*00b4*/ 	.word	0x000025b0


	//   ....[14]....
        /*00b8*/ 	.word	0x00002620


	//   ....[15]....
        /*00bc*/ 	.word	0x00002680


	//   ....[16]....
        /*00c0*/ 	.word	0x000026f0


	//   ....[17]....
        /*00c4*/ 	.word	0x00002750


	//   ....[18]....
        /*00c8*/ 	.word	0x000027c0


	//   ....[19]....
        /*00cc*/ 	.word	0x00002820


	//----- nvinfo : EIATTR_EXIT_INSTR_OFFSETS
	.align		4
.L_4213:
        /*00d0*/ 	.byte	0x04, 0x1c
        /*00d2*/ 	.short	(.L_4215 - .L_4214)


	//   ....[0]....
.L_4214:
        /*00d4*/ 	.word	0x00002430


	//----- nvinfo : EIATTR_MAX_THREADS
	.align		4
.L_4215:
        /*00d8*/ 	.byte	0x04, 0x05
        /*00da*/ 	.short	(.L_4217 - .L_4216)
.L_4216:
        /*00dc*/ 	.word	0x00000080
        /*00e0*/ 	.word	0x00000001
        /*00e4*/ 	.word	0x00000001


	//----- nvinfo : EIATTR_CRS_STACK_SIZE
	.align		4
.L_4217:
        /*00e8*/ 	.byte	0x04, 0x1e
        /*00ea*/ 	.short	(.L_4219 - .L_4218)
.L_4218:
        /*00ec*/ 	.word	0x00000000


	//----- nvinfo : EIATTR_CBANK_PARAM_SIZE
	.align		4
.L_4219:
        /*00f0*/ 	.byte	0x03, 0x19
        /*00f2*/ 	.short	0x0128


	//----- nvinfo : EIATTR_PARAM_CBANK
	.align		4
        /*00f4*/ 	.byte	0x04, 0x0a
        /*00f6*/ 	.short	(.L_4221 - .L_4220)
	.align		4
.L_4220:
        /*00f8*/ 	.word	index@(.nv.constant0._ZN10layer_norm13ln_bwd_kernelINS_13Kernel_traitsI6__halfffffjLj1536ELj1ELj1ELj4ELj16ENS_18Kernel_traits_baseILj1536ES2_ffffjLj128EEEEELb0ELb1ELb1ELb1EEEvNS_9BwdParamsE)
        /*00fc*/ 	.short	0x0210
        /*00fe*/ 	.short	0x0128


	//----- nvinfo : EIATTR_SW_WAR
	.align		4
.L_4221:
        /*0100*/ 	.byte	0x04, 0x36
        /*0102*/ 	.short	(.L_4223 - .L_4222)
.L_4222:
        /*0104*/ 	.word	0x00000008
.L_4223:


//--------------------- .nv.info._ZN10layer_norm13ln_bwd_kernelINS_13Kernel_traitsI6__halfffffjLj1536ELj1ELj1ELj4ELj16ENS_18Kernel_traits_baseILj1536ES2_ffffjLj128EEEEELb1ELb0ELb0ELb0EEEvNS_9BwdParamsE --------------------------
	.section	.nv.info._ZN10layer_norm13ln_bwd_kernelINS_13Kernel_traitsI6__halfffffjLj1536ELj1ELj1ELj4ELj16ENS_18Kernel_traits_baseILj1536ES2_ffffjLj128EEEEELb1ELb0ELb0ELb0EEEvNS_9BwdParamsE,"",@"SHT_CUDA_INFO"
	.sectionflags	@""
	.align	4


	//----- nvinfo : EIATTR_CUDA_API_VERSION
	.align		4
        /*0000*/ 	.byte	0x04, 0x37
        /*0002*/ 	.short	(.L_4225 - .L_4224)
.L_4224:
        /*0004*/ 	.word	0x00000082


	//----- nvinfo : EIATTR_KPARAM_INFO
	.align		4
.L_4225:
        /*0008*/ 	.byte	0x04, 0x17
        /*000a*/ 	.short	(.L_4227 - .L_4226)
.L_4226:
        /*000c*/ 	.word	0x00000000
        /*0010*/ 	.short	0x0000
        /*0012*/ 	.short	0x0000
        /*0014*/ 	.byte	0x00, 0xf0, 0xa1, 0x04


	//----- nvinfo : EIATTR_SPARSE_MMA_MASK
	.align		4
.L_4227:
        /*0018*/ 	.byte	0x03, 0x50
        /*001a*/ 	.short	0x0000


	//----- nvinfo : EIATTR_MAXREG_COUNT
	.align		4
        /*001c*/ 	.byte	0x03, 0x1b
        /*001e*/ 	.short	0x00ff


	//----- nvinfo : EIATTR_NUM_BARRIERS
	.align		4
        /*0020*/ 	.byte	0x02, 0x4c
        /*0022*/ 	.byte	0x01
	.zero		1


	//----- nvinfo : EIATTR_MERCURY_ISA_VERSION
	.align		4
        /*0024*/ 	.byte	0x03, 0x5f
        /*0026*/ 	.short	0x0101


	//----- nvinfo : EIATTR_COOP_GROUP_MASK_REGIDS
	.align		4
        /*0028*/ 	.byte	0x04, 0x29
        /*002a*/ 	.short	(.L_4229 - .L_4228)


	//   ....[0]....
.L_4228:
        /*002c*/ 	.word	0xffffffff


	//   ....[1]....
        /*0030*/ 	.word	0xffffffff


	//   ....[2]....
        /*0034*/ 	.word	0xffffffff


	//   ....[3]....
        /*0038*/ 	.word	0xffffffff


	//   ....[4]....
        /*003c*/ 	.word	0xffffffff


	//   ....[5]....
        /*0040*/ 	.word	0xffffffff


	//   ....[6]....
        /*0044*/ 	.word	0xffffffff


	//   ....[7]....
        /*0048*/ 	.word	0xffffffff


	//   ....[8]....
        /*004c*/ 	.word	0xffffffff


	//   ....[9]....
        /*0050*/ 	.word	0xffffffff


	//   ....[10]....
        /*0054*/ 	.word	0x05000061


	//   ....[11]....
        /*0058*/ 	.word	0x05000061


	//   ....[12]....
        /*005c*/ 	.word	0x05000061


	//   ....[13]....
        /*0060*/ 	.word	0x05000061


	//   ....[14]....
        /*0064*/ 	.word	0x05000061


	//   ....[15]....
        /*0068*/ 	.word	0x05000061


	//   ....[16]....
        /*006c*/ 	.word	0x05000061


	//   ....[17]....
        /*0070*/ 	.word	0x05000061


	//   ....[18]....
        /*0074*/ 	.word	0x05000061


	//   ....[19]....
        /*0078*/ 	.word	0x05000061


	//----- nvinfo : EIATTR_COOP_GROUP_INSTR_OFFSETS
	.align		4
.L_4229:
        /*007c*/ 	.byte	0x04, 0x28
        /*007e*/ 	.short	(.L_4231 - .L_4230)


	//   ....[0]....
.L_4230:
        /*0080*/ 	.word	0x00000f80


	//   ....[1]....
        /*0084*/ 	.word	0x00000f90


	//   ....[2]....
        /*0088*/ 	.word	0x00000fc0


	//   ....[3]....
        /*008c*/ 	.word	0x00000fd0


	//   ....[4]....
        /*0090*/ 	.word	0x00001000


	//   ....[5]....
        /*0094*/ 	.word	0x00001010


	//   ....[6]....
        /*0098*/ 	.word	0x00001040


	//   ....[7]....
        /*009c*/ 	.word	0x00001050


	//   ....[8]....
        /*00a0*/ 	.word	0x00001080


	//   ....[9]....
        /*00a4*/ 	.word	0x00001090


	//   ....[10]....
        /*00a8*/ 	.word	0x00001dd0


	//   ....[11]....
        /*00ac*/ 	.word	0x00001e20


	//   ....[12]....
        /*00b0*/ 	.word	0x00001e90


	//   ....[13]....
        /*00b4*/ 	.word	0x00001ef0


	//   ....[14]....
        /*00b8*/ 	.word	0x00001f60


	//   ....[15]....
        /*00bc*/ 	.word	0x00001fc0


	//   ....[16]....
        /*00c0*/ 	.word	0x00002030


	//   ....[17]....
        /*00c4*/ 	.word	0x00002090


	//   ....[18]....
        /*00c8*/ 	.word	0x00002100


	//   ....[19]....
        /*00cc*/ 	.word	0x00002160


	//----- nvinfo : EIATTR_EXIT_INSTR_OFFSETS
	.align		4
.L_4231:
        /*00d0*/ 	.byte	0x04, 0x1c
        /*00d2*/ 	.short	(.L_4233 - .L_4232)


	//   ....[0]....
.L_4232:
        /*00d4*/ 	.word	0x00001cf0


	//   ....[1]....
        /*00d8*/ 	.word	0x00001d70


	//----- nvinfo : EIATTR_MAX_THREADS
	.align		4
.L_4233:
        /*00dc*/ 	.byte	0x04, 0x05
        /*00de*/ 	.short	(.L_4235 - .L_4234)
.L_4234:
        /*00e0*/ 	.word	0x00000080
        /*00e4*/ 	.word	0x00000001
        /*00e8*/ 	.word	0x00000001


	//----- nvinfo : EIATTR_CRS_STACK_SIZE
	.align		4
.L_4235:
        /*00ec*/ 	.byte	0x04, 0x1e
        /*00ee*/ 	.short	(.L_4237 - .L_4236)
.L_4236:
        /*00f0*/ 	.word	0x00000000


	//----- nvinfo : EIATTR_CBANK_PARAM_SIZE
	.align		4
.L_4237:
        /*00f4*/ 	.byte	0x03, 0x19
        /*00f6*/ 	.short	0x0128


	//----- nvinfo : EIATTR_PARAM_CBANK
	.align		4
        /*00f8*/ 	.byte	0x04, 0x0a
        /*00fa*/ 	.short	(.L_4239 - .L_4238)
	.align		4
.L_4238:
        /*00fc*/ 	.word	index@(.nv.constant0._ZN10layer_norm13ln_bwd_kernelINS_13Kernel_traitsI6__halfffffjLj1536ELj1ELj1ELj4ELj16ENS_18Kernel_traits_baseILj1536ES2_ffffjLj128EEEEELb1ELb0ELb0ELb0EEEvNS_9BwdParamsE)
        /*0100*/ 	.short	0x0210
        /*0102*/ 	.short	0x0128


	//----- nvinfo : EIATTR_SW_WAR
	.align		4
.L_4239:
        /*0104*/ 	.byte	0x04, 0x36
        /*0106*/ 	.short	(.L_4241 - .L_4240)
.L_4240:
        /*0108*/ 	.word	0x00000008
.L_4241:


//--------------------- .nv.info._ZN10layer_norm13ln_bwd_kernelINS_13Kernel_traitsI6__halfffffjLj1536ELj1ELj1ELj4ELj16ENS_18Kernel_traits_baseILj1536ES2_ffffjLj128EEEEELb1ELb0ELb0ELb1EEEvNS_9BwdParamsE --------------------------
	.section	.nv.info._ZN10layer_norm13ln_bwd_kernelINS_13Kernel_traitsI6__halfffffjLj1536ELj1ELj1ELj4ELj16ENS_18Kernel_traits_baseILj1536ES2_ffffjLj128EEEEELb1ELb0ELb0ELb1EEEvNS_9BwdParamsE,"",@"SHT_CUDA_INFO"
	.sectionflags	@""
	.align	4


	//----- nvinfo : EIATTR_CUDA_API_VERSION
	.align		4
        /*0000*/ 	.byte	0x04, 0x37
        /*0002*/ 	.short	(.L_4243 - .L_4242)
.L_4242:
        /*0004*/ 	.word	0x00000082


	//----- nvinfo : EIATTR_KPARAM_INFO
	.align		4
.L_4243:
        /*0008*/ 	.byte	0x04, 0x17
        /*000a*/ 	.short	(.L_4245 - .L_4244)
.L_4244:
        /*000c*/ 	.word	0x00000000
        /*0010*/ 	.short	0x0000
        /*0012*/ 	.short	0x0000
        /*0014*/ 	.byte	0x00, 0xf0, 0xa1, 0x04


	//----- nvinfo : EIATTR_SPARSE_MMA_MASK
	.align		4
.L_4245:
        /*0018*/ 	.byte	0x03, 0x50
        /*001a*/ 	.short	0x0000


	//----- nvinfo : EIATTR_MAXREG_COUNT
	.align		4
        /*001c*/ 	.byte	0x03, 0x1b
        /*001e*/ 	.short	0x00ff


	//----- nvinfo : EIATTR_NUM_BARRIERS
	.align		4
        /*0020*/ 	.byte	0x02, 0x4c
        /*0022*/ 	.byte	0x01
	.zero		1


	//----- nvinfo : EIATTR_MERCURY_ISA_VERSION
	.align		4
        /*0024*/ 	.byte	0x03, 0x5f
        /*0026*/ 	.short	0x0101


	//----- nvinfo : EIATTR_COOP_GROUP_MASK_REGIDS
	.align		4
        /*0028*/ 	.byte	0x04, 0x29
        /*002a*/ 	.short	(.L_4247 - .L_4246)


	//   ....[0]....
.L_4246:
        /*002c*/ 	.word	0xffffffff


	//   ....[1]....
        /*0030*/ 	.word	0xffffffff


	//   ....[2]....
        /*0034*/ 	.word	0xffffffff


	//   ....[3]....
        /*0038*/ 	.word	0xffffffff


	//   ....[4]....
        /*003c*/ 	.word	0xffffffff


	//   ....[5]....
        /*0040*/ 	.word	0xffffffff


	//   ....[6]....
        /*0044*/ 	.word	0xffffffff


	//   ....[7]....
        /*0048*/ 	.word	0xffffffff


	//   ....[8]....
        /*004c*/ 	.word	0xffffffff


	//   ....[9]....
        /*0050*/ 	.word	0xffffffff


	//   ....[10]....
        /*0054*/ 	.word	0x05000030


	//   ....[11]....
        /*0058*/ 	.word	0x05000030


	//   ....[12]....
        /*005c*/ 	.word	0x05000030


	//   ....[13]....
        /*0060*/ 	.word	0x05000030


	//   ....[14]....
        /*0064*/ 	.word	0x05000030


	//   ....[15]....
        /*0068*/ 	.word	0x05000030


	//   ....[16]....
        /*006c*/ 	.word	0x05000030


	//   ....[17]....
        /*0070*/ 	.word	0x05000030


	//   ....[18]....
        /*0074*/ 	.word	0x05000030


	//   ....[19]....
        /*0078*/ 	.word	0x05000030


	//----- nvinfo : EIATTR_COOP_GROUP_INSTR_OFFSETS
	.align		4
.L_4247:
        /*007c*/ 	.byte	0x04, 0x28
        /*007e*/ 	.short	(.L_4249 - .L_4248)


	//   ....[0]....
.L_4248:
        /*0080*/ 	.word	0x00000df0


	//   ....[1]....
        /*0084*/ 	.word	0x00000e00


	//   ....[2]....
        /*0088*/ 	.word	0x00000e30


	//   ....[3]....
        /*008c*/ 	.word	0x00000e40


	//   ....[4]....
        /*0090*/ 	.word	0x00000e70


	//   ....[5]....
        /*0094*/ 	.word	0x00000e80


	//   ....[6]....
        /*0098*/ 	.word	0x00000eb0


	//   ....[7]....
        /*009c*/ 	.word	0x00000ec0


	//   ....[8]....
        /*00a0*/ 	.word	0x00000ef0


	//   ....[9]....
        /*00a4*/ 	.word	0x00000f00


	//   ....[10]....
        /*00a8*/ 	.word	0x00001c90


	//   ....[11]....
        /*00ac*/ 	.word	0x00001ce0


	//   ....[12]....
        /*00b0*/ 	.word	0x00001d50


	//   ....[13]....
        /*00b4*/ 	.word	0x00001db0


	//   ....[14]....
        /*00b8*/ 	.word	0x00001e20


	//   ....[15]....
        /*00bc*/ 	.word	0x00001e80


	//   ....[16]....
        /*00c0*/ 	.word	0x00001ef0


	//   ....[17]....
        /*00c4*/ 	.word	0x00001f50


	//   ....[18]....
        /*00c8*/ 	.word	0x00001fc0


	//   ....[19]....
        /*00cc*/ 	.word	0x00002020


	//----- nvinfo : EIATTR_EXIT_INSTR_OFFSETS
	.align		4
.L_4249:
        /*00d0*/ 	.byte	0x04, 0x1c
        /*00d2*/ 	.short	(.L_4251 - .L_4250)


	//   ....[0]....
.L_4250:
        /*00d4*/ 	.word	0x00001c30


	//----- nvinfo : EIATTR_MAX_THREADS
	.align		4
.L_4251:
        /*00d8*/ 	.byte	0x04, 0x05
        /*00da*/ 	.short	(.L_4253 - .L_4252)
.L_4252:
        /*00dc*/ 	.word	0x00000080
        /*00e0*/ 	.word	0x00000001
        /*00e4*/ 	.word	0x00000001


	//----- nvinfo : EIATTR_CRS_STACK_SIZE
	.align		4
.L_4253:
        /*00e8*/ 	.byte	0x04, 0x1e
        /*00ea*/ 	.short	(.L_4255 - .L_4254)
.L_4254:
        /*00ec*/ 	.word	0x00000000


	//----- nvinfo : EIATTR_CBANK_PARAM_SIZE
	.align		4
.L_4255:
        /*00f0*/ 	.byte	0x03, 0x19
        /*00f2*/ 	.short	0x0128


	//----- nvinfo : EIATTR_PARAM_CBANK
	.align		4
        /*00f4*/ 	.byte	0x04, 0x0a
        /*00f6*/ 	.short	(.L_4257 - .L_4256)
	.align		4
.L_4256:
        /*00f8*/ 	.word	index@(.nv.constant0._ZN10layer_norm13ln_bwd_kernelINS_13Kernel_traitsI6__halfffffjLj1536ELj1ELj1ELj4ELj16ENS_18Kernel_traits_baseILj1536ES2_ffffjLj128EEEEELb1ELb0ELb0ELb1EEEvNS_9BwdParamsE)
        /*00fc*/ 	.short	0x0210
        /*00fe*/ 	.short	0x0128


	//----- nvinfo : EIATTR_SW_WAR
	.align		4
.L_4257:
        /*0100*/ 	.byte	0x04, 0x36
        /*0102*/ 	.short	(.L_4259 - .L_4258)
.L_4258:
        /*0104*/ 	.word	0x00000008
.L_4259:


//--------------------- .nv.info._ZN10layer_norm22ln_bwd_finalize_kernelINS_22Kernel_traits_finalizeILj1536E6__halfffffjLb0ELj1024ELj4ENS_18Kernel_traits_baseILj1536ES2_ffffjLj1024EEEEELb0ELb0EEEvNS_9BwdParamsE --------------------------
	.section	.nv.info._ZN10layer_norm22ln_bwd_finalize_kernelINS_22Kernel_traits_finalizeILj1536E6__halfffffjLb0ELj1024ELj4ENS_18Kernel_traits_baseILj1536ES2_ffffjLj1024EEEEELb0ELb0EEEvNS_9BwdParamsE,"",@"SHT_CUDA_INFO"
	.sectionflags	@""
	.align	4


	//----- nvinfo : EIATTR_CUDA_API_VERSION
	.align		4
        /*0000*/ 	.byte	0x04, 0x37
        /*0002*/ 	.short	(.L_4261 - .L_4260)
.L_4260:
        /*0004*/ 	.word	0x00000082


	//----- nvinfo : EIATTR_KPARAM_INFO
	.align		4
.L_4261:
        /*0008*/ 	.byte	0x04, 0x17
        /*000a*/ 	.short	(.L_4263 - .L_4262)
.L_4262:
        /*000c*/ 	.word	0x00000000
        /*0010*/ 	.short	0x0000
        /*0012*/ 	.short	0x0000
        /*0014*/ 	.byte	0x00, 0xf0, 0xa1, 0x04


	//----- nvinfo : EIATTR_SPARSE_MMA_MASK
	.align		4
.L_4263:
        /*0018*/ 	.byte	0x03, 0x50
        /*001a*/ 	.short	0x0000


	//----- nvinfo : EIATTR_MAXREG_COUNT
	.align		4
        /*001c*/ 	.byte	0x03, 0x1b
        /*001e*/ 	.short	0x0040


	//----- nvinfo : EIATTR_NUM_BARRIERS
	.align		4
        /*0020*/ 	.byte	0x02, 0x4c
        /*0022*/ 	.byte	0x01
	.zero		1


	//----- nvinfo : EIATTR_MERCURY_ISA_VERSION
	.align		4
        /*0024*/ 	.byte	0x03, 0x5f
        /*0026*/ 	.short	0x0101


	//----- nvinfo : EIATTR_COOP_GROUP_MASK_REGIDS
	.align		4
        /*0028*/ 	.byte	0x04, 0x29
        /*002a*/ 	.short	(.L_4265 - .L_4264)


	//   ....[0]....
.L_4264:
        /*002c*/ 	.word	0xffffffff


	//   ....[1]....
        /*0030*/ 	.word	0xffffffff


	//   ....[2]....
        /*0034*/ 	.word	0xffffffff


	//   ....[3]....
        /*0038*/ 	.word	0xffffffff


	//   ....[4]....
        /*003c*/ 	.word	0xffffffff


	//   ....[5]....
        /*0040*/ 	.word	0xffffffff


	//   ....[6]....
        /*0044*/ 	.word	0xffffffff


	//   ....[7]....
        /*0048*/ 	.word	0xffffffff


	//   ....[8]....
        /*004c*/ 	.word	0xffffffff


	//   ....[9]....
        /*0050*/ 	.word	0xffffffff


	//   ....[10]....
        /*0054*/ 	.word	0x05000013


	//   ....[11]....
        /*0058*/ 	.word	0x05000013


	//   ....[12]....
        /*005c*/ 	.word	0x05000013


	//   ....[13]....
        /*0060*/ 	.word	0x05000013


	//   ....[14]....
        /*0064*/ 	.word	0x05000013


	//   ....[15]....
        /*0068*/ 	.word	0x05000013


	//   ....[16]....
        /*006c*/ 	.word	0x05000013


	//   ....[17]....
        /*0070*/ 	.word	0x05000013


	//   ....[18]....
        /*0074*/ 	.word	0x05000013


	//   ....[19]....
        /*0078*/ 	.word	0x05000013


	//----- nvinfo : EIATTR_COOP_GROUP_INSTR_OFFSETS
	.align		4
.L_4265:
        /*007c*/ 	.byte	0x04, 0x28
        /*007e*/ 	.short	(.L_4267 - .L_4266)


	//   ....[0]....
.L_4266:
        /*0080*/ 	.word	0x000008e0


	//   ....[1]....
        /*0084*/ 	.word	0x000008f0


	//   ....[2]....
        /*0088*/ 	.word	0x00000920


	//   ....[3]....
        /*008c*/ 	.word	0x00000930


	//   ....[4]....
        /*0090*/ 	.word	0x00000960


	//   ....[5]....
        /*0094*/ 	.word	0x00000970


	//   ....[6]....
        /*0098*/ 	.word	0x000009a0


	//   ....[7]....
        /*009c*/ 	.word	0x000009b0


	//   ....[8]....
        /*00a0*/ 	.word	0x000009e0


	//   ....[9]....
        /*00a4*/ 	.word	0x000009f0


	//   ....[10]....
        /*00a8*/ 	.word	0x00000c10


	//   ....[11]....
        /*00ac*/ 	.word	0x00000c80


	//   ....[12]....
        /*00b0*/ 	.word	0x00000cf0


	//   ....[13]....
        /*00b4*/ 	.word	0x00000d60


	//   ....[14]....
        /*00b8*/ 	.word	0x00000dd0


	//   ....[15]....
        /*00bc*/ 	.word	0x00000e30


	//   ....[16]....
        /*00c0*/ 	.word	0x00000ea0


	//   ....[17]....
        /*00c4*/ 	.word	0x00000f10


	//   ....[18]....
        /*00c8*/ 	.word	0x00000f80


	//   ....[19]....
        /*00cc*/ 	.word	0x00000ff0


	//----- nvinfo : EIATTR_EXIT_INSTR_OFFSETS
	.align		4
.L_4267:
        /*00d0*/ 	.byte	0x04, 0x1c
        /*00d2*/ 	.short	(.L_4269 - .L_4268)


	//   ....[0]....
.L_4268:
        /*00d4*/ 	.word	0x00000070


	//   ....[1]....
        /*00d8*/ 	.word	0x00000bb0


	//----- nvinfo : EIATTR_MAX_THREADS
	.align		4
.L_4269:
        /*00dc*/ 	.byte	0x04, 0x05
        /*00de*/ 	.short	(.L_4271 - .L_4270)
.L_4270:
        /*00e0*/ 	.word	0x00000400
        /*00e4*/ 	.word	0x00000001
        /*00e8*/ 	.word	0x00000001


	//----- nvinfo : EIATTR_CRS_STACK_SIZE
	.align		4
.L_4271:
        /*00ec*/ 	.byte	0x04, 0x1e
        /*00ee*/ 	.short	(.L_4273 - .L_4272)
.L_4272:
        /*00f0*/ 	.word	0x00000000


	//----- nvinfo : EIATTR_CBANK_PARAM_SIZE
	.align		4
.L_4273:
        /*00f4*/ 	.byte	0x03, 0x19
        /*00f6*/ 	.short	0x0128


	//----- nvinfo : EIATTR_PARAM_CBANK
	.align		4
        /*00f8*/ 	.byte	0x04, 0x0a
        /*00fa*/ 	.short	(.L_4275 - .L_4274)
	.align		4
.L_4274:
        /*00fc*/ 	.word	index@(.nv.constant0._ZN10layer_norm22ln_bwd_finalize_kernelINS_22Kernel_traits_finalizeILj1536E6__halfffffjLb0ELj1024ELj4ENS_18Kernel_traits_baseILj1536ES2_ffffjLj1024EEEEELb0ELb0EEEvNS_9BwdParamsE)
        /*0100*/ 	.short	0x0210
        /*0102*/ 	.short	0x0128


	//----- nvinfo : EIATTR_SW_WAR
	.align		4
.L_4275:
        /*0104*/ 	.byte	0x04, 0x36
        /*0106*/ 	.short	(.L_4277 - .L_4276)
.L_4276:
        /*0108*/ 	.word	0x00000008
.L_4277:


//--------------------- .nv.info._ZN10layer_norm13ln_bwd_kernelINS_13Kernel_traitsI6__halfffffjLj1536ELj1ELj1ELj4ELj16ENS_18Kernel_traits_baseILj1536ES2_ffffjLj128EEEEELb1ELb0ELb1ELb0EEEvNS_9BwdParamsE --------------------------
	.section	.nv.info._ZN10layer_norm13ln_bwd_kernelINS_13Kernel_traitsI6__halfffffjLj1536ELj1ELj1ELj4ELj16ENS_18Kernel_traits_baseILj1536ES2_ffffjLj128EEEEELb1ELb0ELb1ELb0EEEvNS_9BwdParamsE,"",@"SHT_CUDA_INFO"
	.sectionflags	@""
	.align	4


	//----- nvinfo : EIATTR_CUDA_API_VERSION
	.align		4
        /*0000*/ 	.byte	0x04, 0x37
        /*0002*/ 	.short	(.L_4279 - .L_4278)
.L_4278:
        /*0004*/ 	.word	0x00000082


	//----- nvinfo : EIATTR_KPARAM_INFO
	.align		4
.L_4279:
        /*0008*/ 	.byte	0x04, 0x17
        /*000a*/ 	.short	(.L_4281 - .L_4280)
.L_4280:
        /*000c*/ 	.word	0x00000000
        /*0010*/ 	.short	0x0000
        /*0012*/ 	.short	0x0000
        /*0014*/ 	.byte	0x00, 0xf0, 0xa1, 0x04


	//----- nvinfo : EIATTR_SPARSE_MMA_MASK
	.align		4
.L_4281:
        /*0018*/ 	.byte	0x03, 0x50
        /*001a*/ 	.short	0x0000


	//----- nvinfo : EIATTR_MAXREG_COUNT
	.align		4
        /*001c*/ 	.byte	0x03, 0x1b
        /*001e*/ 	.short	0x00ff


	//----- nvinfo : EIATTR_NUM_BARRIERS
	.align		4
        /*0020*/ 	.byte	0x02, 0x4c
        /*0022*/ 	.byte	0x01
	.zero		1


	//----- nvinfo : EIATTR_MERCURY_ISA_VERSION
	.align		4
        /*0024*/ 	.byte	0x03, 0x5f
        /*0026*/ 	.short	0x0101


	//----- nvinfo : EIATTR_COOP_GROUP_MASK_REGIDS
	.align		4
        /*0028*/ 	.byte	0x04, 0x29
        /*002a*/ 	.short	(.L_4283 - .L_4282)


	//   ....[0]....
.L_4282:
        /*002c*/ 	.word	0xffffffff


	//   ....[1]....
        /*0030*/ 	.word	0xffffffff


	//   ....[2]....
        /*0034*/ 	.word	0xffffffff


	//   ....[3]....
        /*0038*/ 	.word	0xffffffff


	//   ....[4]....
        /*003c*/ 	.word	0xffffffff


	//   ....[5]....
        /*0040*/ 	.word	0xffffffff


	//   ....[6]....
        /*0044*/ 	.word	0xffffffff


	//   ....[7]....
        /*0048*/ 	.word	0xffffffff


	//   ....[8]....
        /*004c*/ 	.word	0xffffffff


	//   ....[9]....
        /*0050*/ 	.word	0xffffffff


	//   ....[10]....
        /*0054*/ 	.word	0x05000065


	//   ....[11]....
        /*0058*/ 	.word	0x05000065


	//   ....[12]....
        /*005c*/ 	.word	0x05000065


	//   ....[13]....
        /*0060*/ 	.word	0x05000065


	//   ....[14]....
        /*0064*/ 	.word	0x05000065


	//   ....[15]....
        /*0068*/ 	.word	0x05000065


	//   ....[16]....
        /*006c*/ 	.word	0x05000065


	//   ....[17]....
        /*0070*/ 	.word	0x05000065


	//   ....[18]....
        /*0074*/ 	.word	0x05000065


	//   ....[19]....
        /*0078*/ 	.word	0x05000065


	//----- nvinfo : EIATTR_COOP_GROUP_INSTR_OFFSETS
	.align		4
.L_4283:
        /*007c*/ 	.byte	0x04, 0x28
        /*007e*/ 	.short	(.L_4285 - .L_4284)


	//   ....[0]....
.L_4284:
        /*0080*/ 	.word	0x000012b0


	//   ....[1]....
        /*0084*/ 	.word	0x000012c0


	//   ....[2]....
        /*0088*/ 	.word	0x000012f0


	//   ....[3]....
        /*008c*/ 	.word	0x00001300


	//   ....[4]....
        /*0090*/ 	.word	0x00001330


	//   ....[5]....
        /*0094*/ 	.word	0x00001340


	//   ....[6]....
        /*0098*/ 	.word	0x00001370


	//   ....[7]....
        /*009c*/ 	.word	0x00001380


	//   ....[8]....
        /*00a0*/ 	.word	0x000013b0


	//   ....[9]....
        /*00a4*/ 	.word	0x000013c0


	//   ....[10]....
        /*00a8*/ 	.word	0x00002970


	//   ....[11]....
        /*00ac*/ 	.word	0x000029c0


	//   ....[12]....
        /*00b0*/ 	.word	0x00002a30


	//   ....[13]....
        /*00b4*/ 	.word	0x00002a90


	//   ....[14]....
        /*00b8*/ 	.word	0x00002b00


	//   ....[15]....
        /*00bc*/ 	.word	0x00002b60


	//   ....[16]....
        /*00c0*/ 	.word	0x00002bd0


	//   ....[17]....
        /*00c4*/ 	.word	0x00002c30


	//   ....[18]....
        /*00c8*/ 	.word	0x00002ca0


	//   ....[19]....
        /*00cc*/ 	.word	0x00002d00


	//----- nvinfo : EIATTR_EXIT_INSTR_OFFSETS
	.align		4
.L_4285:
        /*00d0*/ 	.byte	0x04, 0x1c
        /*00d2*/ 	.short	(.L_4287 - .L_4286)


	//   ....[0]....
.L_4286:
        /*00d4*/ 	.word	0x00002890


	//   ....[1]....
        /*00d8*/ 	.word	0x00002910


	//----- nvinfo : EIATTR_MAX_THREADS
	.align		4
.L_4287:
        /*00dc*/ 	.byte	0x04, 0x05
        /*00de*/ 	.short	(.L_4289 - .L_4288)
.L_4288:
        /*00e0*/ 	.word	0x00000080
        /*00e4*/ 	.word	0x00000001
        /*00e8*/ 	.word	0x00000001


	//----- nvinfo : EIATTR_CRS_STACK_SIZE
	.align		4
.L_4289:
        /*00ec*/ 	.byte	0x04, 0x1e
        /*00ee*/ 	.short	(.L_4291 - .L_4290)
.L_4290:
        /*00f0*/ 	.word	0x00000000


	//----- nvinfo : EIATTR_CBANK_PARAM_SIZE
	.align		4
.L_4291:
        /*00f4*/ 	.byte	0x03, 0x19
        /*00f6*/ 	.short	0x0128


	//----- nvinfo : EIATTR_PARAM_CBANK
	.align		4
        /*00f8*/ 	.byte	0x04, 0x0a
        /*00fa*/ 	.short	(.L_4293 - .L_4292)
	.align		4
.L_4292:
        /*00fc*/ 	.word	index@(.nv.constant0._ZN10layer_norm13ln_bwd_kernelINS_13Kernel_traitsI6__halfffffjLj1536ELj1ELj1ELj4ELj16ENS_18Kernel_traits_baseILj1536ES2_ffffjLj128EEEEELb1ELb0ELb1ELb0EEEvNS_9BwdParamsE)
        /*0100*/ 	.short	0x0210
        /*0102*/ 	.short	0x0128


	//----- nvinfo : EIATTR_SW_WAR
	.align		4
.L_4293:
        /*0104*/ 	.byte	0x04, 0x36
        /*0106*/ 	.short	(.L_4295 - .L_4294)
.L_4294:
        /*0108*/ 	.word	0x00000008
.L_4295:


//--------------------- .nv.info._ZN10layer_norm22ln_bwd_finalize_kernelINS_22Kernel_traits_finalizeILj1536E6__halfffffjLb0ELj1024ELj4ENS_18Kernel_traits_baseILj1536ES2_ffffjLj1024EEEEELb0ELb1EEEvNS_9BwdParamsE --------------------------
	.section	.nv.info._ZN10layer_norm22ln_bwd_finalize_kernelINS_22Kernel_traits_finalizeILj1536E6__halfffffjLb0ELj1024ELj4ENS_18Kernel_traits_baseILj1536ES2_ffffjLj1024EEEEELb0ELb1EEEvNS_9BwdParamsE,"",@"SHT_CUDA_INFO"
	.sectionflags	@""
	.align	4


	//----- nvinfo : EIATTR_CUDA_API_VERSION
	.align		4
        /*0000*/ 	.byte	0x04, 0x37
        /*0002*/ 	.short	(.L_4297 - .L_4296)
.L_4296:
        /*0004*/ 	.word	0x00000082


	//----- nvinfo : EIATTR_KPARAM_INFO
	.align		4
.L_4297:
        /*0008*/ 	.byte	0x04, 0x17
        /*000a*/ 	.short	(.L_4299 - .L_4298)
.L_4298:
        /*000c*/ 	.word	0x00000000
        /*0010*/ 	.short	0x0000
        /*0012*/ 	.short	0x0000
        /*0014*/ 	.byte	0x00, 0xf0, 0xa1, 0x04


	//----- nvinfo : EIATTR_SPARSE_MMA_MASK
	.align		4
.L_4299:
        /*0018*/ 	.byte	0x03, 0x50
        /*001a*/ 	.short	0x0000


	//----- nvinfo : EIATTR_MAXREG_COUNT
	.align		4
        /*001c*/ 	.byte	0x03, 0x1b
        /*001e*/ 	.short	0x0040


	//----- nvinfo : EIATTR_NUM_BARRIERS
	.align		4
        /*0020*/ 	.byte	0x02, 0x4c
        /*0022*/ 	.byte	0x01
	.zero		1


	//----- nvinfo : EIATTR_MERCURY_ISA_VERSION
	.align		4
        /*0024*/ 	.byte	0x03, 0x5f
        /*0026*/ 	.short	0x0101


	//----- nvinfo : EIATTR_COOP_GROUP_MASK_REGIDS
	.align		4
        /*0028*/ 	.byte	0x04, 0x29
        /*002a*/ 	.short	(.L_4301 - .L_4300)


	//   ....[0]....
.L_4300:
        /*002c*/ 	.word	0xffffffff


	//   ....[1]....
        /*0030*/ 	.word	0xffffffff


	//   ....[2]....
        /*0034*/ 	.word	0xffffffff


	//   ....[3]....
        /*0038*/ 	.word	0xffffffff


	//   ....[4]....
        /*003c*/ 	.word	0xffffffff


	//   ....[5]....
        /*0040*/ 	.word	0xffffffff


	//   ....[6]....
        /*0044*/ 	.word	0xffffffff


	//   ....[7]....
        /*0048*/ 	.word	0xffffffff


	//   ....[8]....
        /*004c*/ 	.word	0xffffffff


	//   ....[9]....
        /*0050*/ 	.word	0xffffffff


	//   ....[10]....
        /*0054*/ 	.word	0x05000011


	//   ....[11]....
        /*0058*/ 	.word	0x05000011


	//   ....[12]....
        /*005c*/ 	.word	0x05000011


	//   ....[13]....
        /*0060*/ 	.word	0x05000011


	//   ....[14]....
        /*0064*/ 	.word	0x05000011


	//   ....[15]....
        /*0068*/ 	.word	0x05000011


	//   ....[16]....
        /*006c*/ 	.word	0x05000011


	//   ....[17]....
        /*0070*/ 	.word	0x05000011


	//   ....[18]....
        /*0074*/ 	.word	0x05000011


	//   ....[19]....
        /*0078*/ 	.word	0x05000011


	//----- nvinfo : EIATTR_COOP_GROUP_INSTR_OFFSETS
	.align		4
.L_4301:
        /*007c*/ 	.byte	0x04, 0x28
        /*007e*/ 	.short	(.L_4303 - .L_4302)


	//   ....[0]....
.L_4302:
        /*0080*/ 	.word	0x000008e0


	//   ....[1]....
        /*0084*/ 	.word	0x000008f0


	//   ....[2]....
        /*0088*/ 	.word	0x00000920


	//   ....[3]....
        /*008c*/ 	.word	0x00000930


	//   ....[4]....
        /*0090*/ 	.word	0x00000960


	//   ....[5]....
        /*0094*/ 	.word	0x00000970


	//   ....[6]....
        /*0098*/ 	.word	0x000009a0


	//   ....[7]....
        /*009c*/ 	.word	0x000009b0


	//   ....[8]....
        /*00a0*/ 	.word	0x000009e0


	//   ....[9]....
        /*00a4*/ 	.word	0x000009f0


	//   ....[10]....
        /*00a8*/ 	.word	0x00000bf0


	//   ....[11]....
        /*00ac*/ 	.word	0x00000c60


	//   ....[12]....
        /*00b0*/ 	.word	0x00000cd0


	//   ....[13]....
        /*00b4*/ 	.word	0x00000d40


	//   ....[14]....
        /*00b8*/ 	.word	0x00000db0


	//   ....[15]....
        /*00bc*/ 	.word	0x00000e10


	//   ....[16]....
        /*00c0*/ 	.word	0x00000e80


	//   ....[17]....
        /*00c4*/ 	.word	0x00000ef0


	//   ....[18]....
        /*00c8*/ 	.word	0x00000f60


	//   ....[19]....
        /*00cc*/ 	.word	0x00000fd0


	//----- nvinfo : EIATTR_EXIT_INSTR_OFFSETS
	.align		4
.L_4303:
        /*00d0*/ 	.byte	0x04, 0x1c
        /*00d2*/ 	.short	(.L_4305 - .L_4304)


	//   ....[0]....
.L_4304:
        /*00d4*/ 	.word	0x00000070


	//   ....[1]....
        /*00d8*/ 	.word	0x00000b90


	//----- nvinfo : EIATTR_MAX_THREADS
	.align		4
.L_4305:
        /*00dc*/ 	.byte	0x04, 0x05
        /*00de*/ 	.short	(.L_4307 - .L_4306)
.L_4306:
        /*00e0*/ 	.word	0x00000400
        /*00e4*/ 	.word	0x00000001
        /*00e8*/ 	.word	0x00000001


	//----- nvinfo : EIATTR_CRS_STACK_SIZE
	.align		4
.L_4307:
        /*00ec*/ 	.byte	0x04, 0x1e
        /*00ee*/ 	.short	(.L_4309 - .L_4308)
.L_4308:
        /*00f0*/ 	.word	0x00000000


	//----- nvinfo : EIATTR_CBANK_PARAM_SIZE
	.align		4
.L_4309:
        /*00f4*/ 	.byte	0x03, 0x19
        /*00f6*/ 	.short	0x0128


	//----- nvinfo : EIATTR_PARAM_CBANK
	.align		4
        /*00f8*/ 	.byte	0x04, 0x0a
        /*00fa*/ 	.short	(.L_4311 - .L_4310)
	.align		4
.L_4310:
        /*00fc*/ 	.word	index@(.nv.constant0._ZN10layer_norm22ln_bwd_finalize_kernelINS_22Kernel_traits_finalizeILj1536E6__halfffffjLb0ELj1024ELj4ENS_18Kernel_traits_baseILj1536ES2_ffffjLj1024EEEEELb0ELb1EEEvNS_9BwdParamsE)
        /*0100*/ 	.short	0x0210
        /*0102*/ 	.short	0x0128


	//----- nvinfo : EIATTR_SW_WAR
	.align		4
.L_4311:
        /*0104*/ 	.byte	0x04, 0x36
        /*0106*/ 	.short	(.L_4313 - .L_4312)
.L_4312:
        /*0108*/ 	.word	0x00000008
.L_4313:


//--------------------- .nv.info._ZN10layer_norm13ln_bwd_kernelINS_13Kernel_traitsI6__halfffffjLj1536ELj1ELj1ELj4ELj16ENS_18Kernel_traits_baseILj1536ES2_ffffjLj128EEEEELb1ELb0ELb1ELb1EEEvNS_9BwdParamsE --------------------------
	.section	.nv.info._ZN10layer_norm13ln_bwd_kernelINS_13Kernel_traitsI6__halfffffjLj1536ELj1ELj1ELj4ELj16ENS_18Kernel_traits_baseILj1536ES2_ffffjLj128EEEEELb1ELb0ELb1ELb1EEEvNS_9BwdParamsE,"",@"SHT_CUDA_INFO"
	.sectionflags	@""
	.align	4


	//----- nvinfo : EIATTR_CUDA_API_VERSION
	.align		4
        /*0000*/ 	.byte	0x04, 0x37
        /*0002*/ 	.short	(.L_4315 - .L_4314)
.L_4314:
        /*0004*/ 	.word	0x00000082


	//----- nvinfo : EIATTR_KPARAM_INFO
	.align		4
.L_4315:
        /*0008*/ 	.byte	0x04, 0x17
        /*000a*/ 	.short	(.L_4317 - .L_4316)
.L_4316:
        /*000c*/ 	.word	0x00000000
        /*0010*/ 	.short	0x0000
        /*0012*/ 	.short	0x0000
        /*0014*/ 	.byte	0x00, 0xf0, 0xa1, 0x04


	//----- nvinfo : EIATTR_SPARSE_MMA_MASK
	.align		4
.L_4317:
        /*0018*/ 	.byte	0x03, 0x50
        /*001a*/ 	.short	0x0000


	//----- nvinfo : EIATTR_MAXREG_COUNT
	.align		4
        /*001c*/ 	.byte	0x03, 0x1b
        /*001e*/ 	.short	0x00ff


	//----- nvinfo : EIATTR_NUM_BARRIERS
	.align		4
        /*0020*/ 	.byte	0x02, 0x4c
        /*0022*/ 	.byte	0x01
	.zero		1


	//----- nvinfo : EIATTR_MERCURY_ISA_VERSION
	.align		4
        /*0024*/ 	.byte	0x03, 0x5f
        /*0026*/ 	.short	0x0101


	//----- nvinfo : EIATTR_COOP_GROUP_MASK_REGIDS
	.align		4
        /*0028*/ 	.byte	0x04, 0x29
        /*002a*/ 	.short	(.L_4319 - .L_4318)


	//   ....[0]....
.L_4318:
        /*002c*/ 	.word	0xffffffff


	//   ....[1]....
        /*0030*/ 	.word	0xffffffff


	//   ....[2]....
        /*0034*/ 	.word	0xffffffff


	//   ....[3]....
        /*0038*/ 	.word	0xffffffff


	//   ....[4]....
        /*003c*/ 	.word	0xffffffff


	//   ....[5]....
        /*0040*/ 	.word	0xffffffff


	//   ....[6]....
        /*0044*/ 	.word	0xffffffff


	//   ....[7]....
        /*0048*/ 	.word	0xffffffff


	//   ....[8]....
        /*004c*/ 	.word	0xffffffff


	//   ....[9]....
        /*0050*/ 	.word	0xffffffff


	//   ....[10]....
        /*0054*/ 	.word	0x0500004a


	//   ....[11]....
        /*0058*/ 	.word	0x0500004a


	//   ....[12]....
        /*005c*/ 	.word	0x0500004a


	//   ....[13]....
        /*0060*/ 	.word	0x0500004a


	//   ....[14]....
        /*0064*/ 	.word	0x0500004a


	//   ....[15]....
        /*0068*/ 	.word	0x0500004a


	//   ....[16]....
        /*006c*/ 	.word	0x0500004a


	//   ....[17]....
        /*0070*/ 	.word	0x0500004a


	//   ....[18]....
        /*0074*/ 	.word	0x0500004a


	//   ....[19]....
        /*0078*/ 	.word	0x0500004a


	//----- nvinfo : EIATTR_COOP_GROUP_INSTR_OFFSETS
	.align		4
.L_4319:
        /*007c*/ 	.byte	0x04, 0x28
        /*007e*/ 	.short	(.L_4321 - .L_4320)


	//   ....[0]....
.L_4320:
        /*0080*/ 	.word	0x00001010


	//   ....[1]....
        /*0084*/ 	.word	0x00001020


	//   ....[2]....
        /*0088*/ 	.word	0x00001050


	//   ....[3]....
        /*008c*/ 	.word	0x00001060


	//   ....[4]....
        /*0090*/ 	.word	0x00001090


	//   ....[5]....
        /*0094*/ 	.word	0x000010a0


	//   ....[6]....
        /*0098*/ 	.word	0x000010d0


	//   ....[7]....
        /*009c*/ 	.word	0x000010e0


	//   ....[8]....
        /*00a0*/ 	.word	0x00001110


	//   ....[9]....
        /*00a4*/ 	.word	0x00001120


	//   ....[10]....
        /*00a8*/ 	.word	0x000023e0


	//   ....[11]....
        /*00ac*/ 	.word	0x00002430


	//   ....[12]....
        /*00b0*/ 	.word	0x000024a0


	//   ....[13]....
        /*00b4*/ 	.word	0x00002500


	//   ....[14]....
        /*00b8*/ 	.word	0x00002570


	//   ....[15]....
        /*00bc*/ 	.word	0x000025d0


	//   ....[16]....
        /*00c0*/ 	.word	0x00002640


	//   ....[17]....
        /*00c4*/ 	.word	0x000026a0


	//   ....[18]....
        /*00c8*/ 	.word	0x00002710


	//   ....[19]....
        /*00cc*/ 	.word	0x00002770


	//----- nvinfo : EIATTR_EXIT_INSTR_OFFSETS
	.align		4
.L_4321:
        /*00d0*/ 	.byte	0x04, 0x1c
        /*00d2*/ 	.short	(.L_4323 - .L_4322)


	//   ....[0]....
.L_4322:
        /*00d4*/ 	.word	0x00002380


	//----- nvinfo : EIATTR_MAX_THREADS
	.align		4
.L_4323:
        /*00d8*/ 	.byte	0x04, 0x05
        /*00da*/ 	.short	(.L_4325 - .L_4324)
.L_4324:
        /*00dc*/ 	.word	0x00000080
        /*00e0*/ 	.word	0x00000001
        /*00e4*/ 	.word	0x00000001


	//----- nvinfo : EIATTR_CRS_STACK_SIZE
	.align		4
.L_4325:
        /*00e8*/ 	.byte	0x04, 0x1e
        /*00ea*/ 	.short	(.L_4327 - .L_4326)
.L_4326:
        /*00ec*/ 	.word	0x00000000


	//----- nvinfo : EIATTR_CBANK_PARAM_SIZE
	.align		4
.L_4327:
        /*00f0*/ 	.byte	0x03, 0x19
        /*00f2*/ 	.short	0x0128


	//----- nvinfo : EIATTR_PARAM_CBANK
	.align		4
        /*00f4*/ 	.byte	0x04, 0x0a
        /*00f6*/ 	.short	(.L_4329 - .L_4328)
	.align		4
.L_4328:
        /*00f8*/ 	.word	index@(.nv.constant0._ZN10layer_norm13ln_bwd_kernelINS_13Kernel_traitsI6__halfffffjLj1536ELj1ELj1ELj4ELj16ENS_18Kernel_traits_baseILj1536ES2_ffffjLj128EEEEELb1ELb0ELb1ELb1EEEvNS_9BwdParamsE)
        /*00fc*/ 	.short	0x0210
        /*00fe*/ 	.short	0x0128


	//----- nvinfo : EIATTR_SW_WAR
	.align		4
.L_4329:
        /*0100*/ 	.byte	0x04, 0x36
        /*0102*/ 	.short	(.L_4331 - .L_4330)
.L_4330:
        /*0104*/ 	.word	0x00000008
.L_4331:


//--------------------- .nv.info._ZN10layer_norm13ln_bwd_kernelINS_13Kernel_traitsI6__halfffffjLj1536ELj1ELj1ELj4ELj16ENS_18Kernel_traits_baseILj1536ES2_ffffjLj128EEEEELb1ELb1ELb0ELb0EEEvNS_9BwdParamsE --------------------------
	.section	.nv.info._ZN10layer_norm13ln_bwd_kernelINS_13Kernel_traitsI6__halfffffjLj1536ELj1ELj1ELj4ELj16ENS_18Kernel_traits_baseILj1536ES2_ffffjLj128EEEEELb1ELb1ELb0ELb0EEEvNS_9BwdParamsE,"",@"SHT_CUDA_INFO"
	.sectionflags	@""
	.align	4


	//----- nvinfo : EIATTR_CUDA_API_VERSION
	.align		4
        /*0000*/ 	.byte	0x04, 0x37
        /*0002*/ 	.short	(.L_4333 - .L_4332)
.L_4332:
        /*0004*/ 	.word	0x00000082


	//----- nvinfo : EIATTR_KPARAM_INFO
	.align		4
.L_4333:
        /*0008*/ 	.byte	0x04, 0x17
        /*000a*/ 	.short	(.L_4335 - .L_4334)
.L_4334:
        /*000c*/ 	.word	0x00000000
        /*0010*/ 	.short	0x0000
        /*0012*/ 	.short	0x0000
        /*0014*/ 	.byte	0x00, 0xf0, 0xa1, 0x04


	//----- nvinfo : EIATTR_SPARSE_MMA_MASK
	.align		4
.L_4335:
        /*0018*/ 	.byte	0x03, 0x50
        /*001a*/ 	.short	0x0000


	//----- nvinfo : EIATTR_MAXREG_COUNT
	.align		4
        /*001c*/ 	.byte	0x03, 0x1b
        /*001e*/ 	.short	0x00ff


	//----- nvinfo : EIATTR_NUM_BARRIERS
	.align		4
        /*0020*/ 	.byte	0x02, 0x4c
        /*0022*/ 	.byte	0x01
	.zero		1


	//----- nvinfo : EIATTR_MERCURY_ISA_VERSION
	.align		4
        /*0024*/ 	.byte	0x03, 0x5f
        /*0026*/ 	.short	0x0101


	//----- nvinfo : EIATTR_COOP_GROUP_MASK_REGIDS
	.align		4
        /*0028*/ 	.byte	0x04, 0x29
        /*002a*/ 	.short	(.L_4337 - .L_4336)


	//   ....[0]....
.L_4336:
        /*002c*/ 	.word	0xffffffff


	//   ....[1]....
        /*0030*/ 	.word	0xffffffff


	//   ....[2]....
        /*0034*/ 	.word	0xffffffff


	//   ....[3]....
        /*0038*/ 	.word	0xffffffff


	//   ....[4]....
        /*003c*/ 	.word	0xffffffff


	//   ....[5]....
        /*0040*/ 	.word	0xffffffff


	//   ....[6]....
        /*0044*/ 	.word	0xffffffff


	//   ....[7]....
        /*0048*/ 	.word	0xffffffff


	//   ....[8]....
        /*004c*/ 	.word	0xffffffff


	//   ....[9]....
        /*0050*/ 	.word	0xffffffff


	//   ....[10]....
        /*0054*/ 	.word	0x05000048


	//   ....[11]....
        /*0058*/ 	.word	0x05000048


	//   ....[12]....
        /*005c*/ 	.word	0x05000048


	//   ....[13]....
        /*0060*/ 	.word	0x05000048


	//   ....[14]....
        /*0064*/ 	.word	0x05000048


	//   ....[15]....
        /*0068*/ 	.word	0x05000048


	//   ....[16]....
        /*006c*/ 	.word	0x05000048


	//   ....[17]....
        /*0070*/ 	.word	0x05000048


	//   ....[18]....
        /*0074*/ 	.word	0x05000048


	//   ....[19]....
        /*0078*/ 	.word	0x05000048


	//----- nvinfo : EIATTR_COOP_GROUP_INSTR_OFFSETS
	.align		4
.L_4337:
        /*007c*/ 	.byte	0x04, 0x28
        /*007e*/ 	.short	(.L_4339 - .L_4338)


	//   ....[0]....
.L_4338:
        /*0080*/ 	.word	0x00001220


	//   ....[1]....
        /*0084*/ 	.word	0x00001230


	//   ....[2]....
        /*0088*/ 	.word	0x00001260


	//   ....[3]....
        /*008c*/ 	.word	0x00001270


	//   ....[4]....
        /*0090*/ 	.word	0x000012a0


	//   ....[5]....
        /*0094*/ 	.word	0x000012b0


	//   ....[6]....
        /*0098*/ 	.word	0x000012e0


	//   ....[7]....
        /*009c*/ 	.word	0x000012f0


	//   ....[8]....
        /*00a0*/ 	.word	0x00001320


	//   ....[9]....
        /*00a4*/ 	.word	0x00001330


	//   ....[10]....
        /*00a8*/ 	.word	0x00002550


	//   ....[11]....
        /*00ac*/ 	.word	0x000025a0


	//   ....[12]....
        /*00b0*/ 	.word	0x00002600


	//   ....[13]....
        /*00b4*/ 	.word	0x00002660


	//   ....[14]....
        /*00b8*/ 	.word	0x000026c0


	//   ....[15]....
        /*00bc*/ 	.word	0x00002720


	//   ....[16]....
        /*00c0*/ 	.word	0x00002780


	//   ....[17]....
        /*00c4*/ 	.word	0x000027e0


	//   ....[18]....
        /*00c8*/ 	.word	0x00002840


	//   ....[19]....
        /*00cc*/ 	.word	0x000028a0


	//----- nvinfo : EIATTR_EXIT_INSTR_OFFSETS
	.align		4
.L_4339:
        /*00d0*/ 	.byte	0x04, 0x1c
        /*00d2*/ 	.short	(.L_4341 - .L_4340)


	//   ....[0]....
.L_4340:
        /*00d4*/ 	.word	0x00002460


	//   ....[1]....
        /*00d8*/ 	.word	0x00002500


	//----- nvinfo : EIATTR_MAX_THREADS
	.align		4
.L_4341:
        /*00dc*/ 	.byte	0x04, 0x05
        /*00de*/ 	.short	(.L_4343 - .L_4342)
.L_4342:
        /*00e0*/ 	.word	0x00000080
        /*00e4*/ 	.word	0x00000001
        /*00e8*/ 	.word	0x00000001


	//----- nvinfo : EIATTR_CRS_STACK_SIZE
	.align		4
.L_4343:
        /*00ec*/ 	.byte	0x04, 0x1e
        /*00ee*/ 	.short	(.L_4345 - .L_4344)
.L_4344:
        /*00f0*/ 	.word	0x00000000


	//----- nvinfo : EIATTR_CBANK_PARAM_SIZE
	.align		4
.L_4345:
        /*00f4*/ 	.byte	0x03, 0x19
        /*00f6*/ 	.short	0x0128


	//----- nvinfo : EIATTR_PARAM_CBANK
	.align		4
        /*00f8*/ 	.byte	0x04, 0x0a
        /*00fa*/ 	.short	(.L_4347 - .L_4346)
	.align		4
.L_4346:
        /*00fc*/ 	.word	index@(.nv.constant0._ZN10layer_norm13ln_bwd_kernelINS_13Kernel_traitsI6__halfffffjLj1536ELj1ELj1ELj4ELj16ENS_18Kernel_traits_baseILj1536ES2_ffffjLj128EEEEELb1ELb1ELb0ELb0EEEvNS_9BwdParamsE)
        /*0100*/ 	.short	0x0210
        /*0102*/ 	.short	0x0128


	//----- nvinfo : EIATTR_SW_WAR
	.align		4
.L_4347:
        /*0104*/ 	.byte	0x04, 0x36
        /*0106*/ 	.short	(.L_4349 - .L_4348)
.L_4348:
        /*0108*/ 	.word	0x00000008
.L_4349:


//--------------------- .nv.info._ZN10layer_norm13ln_bwd_kernelINS_13Kernel_traitsI6__halfffffjLj1536ELj1ELj1ELj4ELj16ENS_18Kernel_traits_baseILj1536ES2_ffffjLj128EEEEELb1ELb1ELb0ELb1EEEvNS_9BwdParamsE --------------------------
	.section	.nv.info._ZN10layer_norm13ln_bwd_kernelINS_13Kernel_traitsI6__halfffffjLj1536ELj1ELj1ELj4ELj16ENS_18Kernel_traits_baseILj1536ES2_ffffjLj128EEEEELb1ELb1ELb0ELb1EEEvNS_9BwdParamsE,"",@"SHT_CUDA_INFO"
	.sectionflags	@""
	.align	4


	//----- nvinfo : EIATTR_CUDA_API_VERSION
	.align		4
        /*0000*/ 	.byte	0x04, 0x37
        /*0002*/ 	.short	(.L_4351 - .L_4350)
.L_4350:
        /*0004*/ 	.word	0x00000082


	//----- nvinfo : EIATTR_KPARAM_INFO
	.align		4
.L_4351:
        /*0008*/ 	.byte	0x04, 0x17
        /*000a*/ 	.short	(.L_4353 - .L_4352)
.L_4352:
        /*000c*/ 	.word	0x00000000
        /*0010*/ 	.short	0x0000
        /*0012*/ 	.short	0x0000
        /*0014*/ 	.byte	0x00, 0xf0, 0xa1, 0x04


	//----- nvinfo : EIATTR_SPARSE_MMA_MASK
	.align		4
.L_4353:
        /*0018*/ 	.byte	0x03, 0x50
        /*001a*/ 	.short	0x0000


	//----- nvinfo : EIATTR_MAXREG_COUNT
	.align		4
        /*001c*/ 	.byte	0x03, 0x1b
        /*001e*/ 	.short	0x00ff


	//----- nvinfo : EIATTR_NUM_BARRIERS
	.align		4
        /*0020*/ 	.byte	0x02, 0x4c
        /*0022*/ 	.byte	0x01
	.zero		1


	//----- nvinfo : EIATTR_MERCURY_ISA_VERSION
	.align		4
        /*0024*/ 	.byte	0x03, 0x5f
        /*0026*/ 	.short	0x0101


	//----- nvinfo : EIATTR_COOP_GROUP_MASK_REGIDS
	.align		4
        /*0028*/ 	.byte	0x04, 0x29
        /*002a*/ 	.short	(.L_4355 - .L_4354)


	//   ....[0]....
.L_4354:
        /*002c*/ 	.word	0xffffffff


	//   ....[1]....
        /*0030*/ 	.word	0xffffffff


	//   ....[2]....
        /*0034*/ 	.word	0xffffffff


	//   ....[3]....
        /*0038*/ 	.word	0xffffffff


	//   ....[4]....
        /*003c*/ 	.word	0xffffffff


	//   ....[5]....
        /*0040*/ 	.word	0xffffffff


	//   ....[6]....
        /*0044*/ 	.word	0xffffffff


	//   ....[7]....
        /*0048*/ 	.word	0xffffffff


	//   ....[8]....
        /*004c*/ 	.word	0xffffffff


	//   ....[9]....
        /*0050*/ 	.word	0xffffffff


	//   ....[10]....
        /*0054*/ 	.word	0x0500002d


	//   ....[11]....
        /*0058*/ 	.word	0x0500002d


	//   ....[12]....
        /*005c*/ 	.word	0x0500002d


	//   ....[13]....
        /*0060*/ 	.word	0x0500002d


	//   ....[14]....
        /*0064*/ 	.word	0x0500002d


	//   ....[15]....
        /*0068*/ 	.word	0x0500002d


	//   ....[16]....
        /*006c*/ 	.word	0x0500002d


	//   ....[17]....
        /*0070*/ 	.word	0x0500002d


	//   ....[18]....
        /*0074*/ 	.word	0x0500002d


	//   ....[19]....
        /*0078*/ 	.word	0x0500002d


	//----- nvinfo : EIATTR_COOP_GROUP_INSTR_OFFSETS
	.align		4
.L_4355:
        /*007c*/ 	.byte	0x04, 0x28
        /*007e*/ 	.short	(.L_4357 - .L_4356)


	//   ....[0]....
.L_4356:
        /*0080*/ 	.word	0x00000fd0


	//   ....[1]....
        /*0084*/ 	.word	0x00000fe0


	//   ....[2]....
        /*0088*/ 	.word	0x00001010


	//   ....[3]....
        /*008c*/ 	.word	0x00001020


	//   ....[4]....
        /*0090*/ 	.word	0x00001050


	//   ....[5]....
        /*0094*/ 	.word	0x00001060


	//   ....[6]....
        /*0098*/ 	.word	0x00001090


	//   ....[7]....
        /*009c*/ 	.word	0x000010a0


	//   ....[8]....
        /*00a0*/ 	.word	0x000010d0


	//   ....[9]....
        /*00a4*/ 	.word	0x000010e0


	//   ....[10]....
        /*00a8*/ 	.word	0x00002180


	//   ....[11]....
        /*00ac*/ 	.word	0x000021d0


	//   ....[12]....
        /*00b0*/ 	.word	0x00002230


	//   ....[13]....
        /*00b4*/ 	.word	0x00002290


	//   ....[14]....
        /*00b8*/ 	.word	0x000022f0


	//   ....[15]....
        /*00bc*/ 	.word	0x00002350


	//   ....[16]....
        /*00c0*/ 	.word	0x000023b0


	//   ....[17]....
        /*00c4*/ 	.word	0x00002410


	//   ....[18]....
        /*00c8*/ 	.word	0x00002470


	//   ....[19]....
        /*00cc*/ 	.word	0x000024d0


	//----- nvinfo : EIATTR_EXIT_INSTR_OFFSETS
	.align		4
.L_4357:
        /*00d0*/ 	.byte	0x04, 0x1c
        /*00d2*/ 	.short	(.L_4359 - .L_4358)


	//   ....[0]....
.L_4358:
        /*00d4*/ 	.word	0x00002130


	//----- nvinfo : EIATTR_MAX_THREADS
	.align		4
.L_4359:
        /*00d8*/ 	.byte	0x04, 0x05
        /*00da*/ 	.short	(.L_4361 - .L_4360)
.L_4360:
        /*00dc*/ 	.word	0x00000080
        /*00e0*/ 	.word	0x00000001
        /*00e4*/ 	.word	0x00000001


	//----- nvinfo : EIATTR_CRS_STACK_SIZE
	.align		4
.L_4361:
        /*00e8*/ 	.byte	0x04, 0x1e
        /*00ea*/ 	.short	(.L_4363 - .L_4362)
.L_4362:
        /*00ec*/ 	.word	0x00000000


	//----- nvinfo : EIATTR_CBANK_PARAM_SIZE
	.align		4
.L_4363:
        /*00f0*/ 	.byte	0x03, 0x19
        /*00f2*/ 	.short	0x0128


	//----- nvinfo : EIATTR_PARAM_CBANK
	.align		4
        /*00f4*/ 	.byte	0x04, 0x0a
        /*00f6*/ 	.short	(.L_4365 - .L_4364)
	.align		4
.L_4364:
        /*00f8*/ 	.word	index@(.nv.constant0._ZN10layer_norm13ln_bwd_kernelINS_13Kernel_traitsI6__halfffffjLj1536ELj1ELj1ELj4ELj16ENS_18Kernel_traits_baseILj1536ES2_ffffjLj128EEEEELb1ELb1ELb0ELb1EEEvNS_9BwdParamsE)
        /*00fc*/ 	.short	0x0210
        /*00fe*/ 	.short	0x0128


	//----- nvinfo : EIATTR_SW_WAR
	.align		4
.L_4365:
        /*0100*/ 	.byte	0x04, 0x36
        /*0102*/ 	.short	(.L_4367 - .L_4366)
.L_4366:
        /*0104*/ 	.word	0x00000008
.L_4367:


//--------------------- .nv.info._ZN10layer_norm22ln_bwd_finalize_kernelINS_22Kernel_traits_finalizeILj1536E6__halfffffjLb1ELj1024ELj4ENS_18Kernel_traits_baseILj1536ES2_ffffjLj1024EEEEELb1ELb0EEEvNS_9BwdParamsE --------------------------
	.section	.nv.info._ZN10layer_norm22ln_bwd_finalize_kernelINS_22Kernel_traits_finalizeILj1536E6__halfffffjLb1ELj1024ELj4ENS_18Kernel_traits_baseILj1536ES2_ffffjLj1024EEEEELb1ELb0EEEvNS_9BwdParamsE,"",@"SHT_CUDA_INFO"
	.sectionflags	@""
	.align	4


	//----- nvinfo : EIATTR_CUDA_API_VERSION
	.align		4
        /*0000*/ 	.byte	0x04, 0x37
        /*0002*/ 	.short	(.L_4369 - .L_4368)
.L_4368:
        /*0004*/ 	.word	0x00000082


	//----- nvinfo : EIATTR_KPARAM_INFO
	.align		4
.L_4369:
        /*0008*/ 	.byte	0x04, 0x17
        /*000a*/ 	.short	(.L_4371 - .L_4370)
.L_4370:
        /*000c*/ 	.word	0x00000000
        /*0010*/ 	.short	0x0000
        /*0012*/ 	.short	0x0000
        /*0014*/ 	.byte	0x00, 0xf0, 0xa1, 0x04


	//----- nvinfo : EIATTR_SPARSE_MMA_MASK
	.align		4
.L_4371:
        /*0018*/ 	.byte	0x03, 0x50
        /*001a*/ 	.short	0x0000


	//----- nvinfo : EIATTR_MAXREG_COUNT
	.align		4
        /*001c*/ 	.byte	0x03, 0x1b
        /*001e*/ 	.short	0x0040


	//----- nvinfo : EIATTR_NUM_BARRIERS
	.align		4
        /*0020*/ 	.byte	0x02, 0x4c
        /*0022*/ 	.byte	0x01
	.zero		1


	//----- nvinfo : EIATTR_MERCURY_ISA_VERSION
	.align		4
        /*0024*/ 	.byte	0x03, 0x5f
        /*0026*/ 	.short	0x0101


	//----- nvinfo : EIATTR_COOP_GROUP_MASK_REGIDS
	.align		4
        /*0028*/ 	.byte	0x04, 0x29
        /*002a*/ 	.short	(.L_4373 - .L_4372)


	//   ....[0]....
.L_4372:
        /*002c*/ 	.word	0xffffffff


	//   ....[1]....
        /*0030*/ 	.word	0xffffffff


	//   ....[2]....
        /*0034*/ 	.word	0xffffffff


	//   ....[3]....
        /*0038*/ 	.word	0xffffffff


	//   ....[4]....
        /*003c*/ 	.word	0xffffffff


	//   ....[5]....
        /*0040*/ 	.word	0xffffffff


	//   ....[6]....
        /*0044*/ 	.word	0xffffffff


	//   ....[7]....
        /*0048*/ 	.word	0xffffffff


	//   ....[8]....
        /*004c*/ 	.word	0xffffffff


	//   ....[9]....
        /*0050*/ 	.word	0xffffffff


	//   ....[10]....
        /*0054*/ 	.word	0xffffffff


	//   ....[11]....
        /*0058*/ 	.word	0xffffffff


	//   ....[12]....
        /*005c*/ 	.word	0xffffffff


	//   ....[13]....
        /*0060*/ 	.word	0xffffffff


	//   ....[14]....
        /*0064*/ 	.word	0xffffffff


	//   ....[15]....
        /*0068*/ 	.word	0x05000014


	//   ....[16]....
        /*006c*/ 	.word	0x05000014


	//   ....[17]....
        /*0070*/ 	.word	0x05000014


	//   ....[18]....
        /*0074*/ 	.word	0x05000014


	//   ....[19]....
        /*0078*/ 	.word	0x05000014


	//   ....[20]....
        /*007c*/ 	.word	0x05000014


	//   ....[21]....
        /*0080*/ 	.word	0x05000014


	//   ....[22]....
        /*0084*/ 	.word	0x05000014


	//   ....[23]....
        /*0088*/ 	.word	0x05000014


	//   ....[24]....
        /*008c*/ 	.word	0x05000014


	//   ....[25]....
        /*0090*/ 	.word	0x05000014


	//   ....[26]....
        /*0094*/ 	.word	0x05000014


	//   ....[27]....
        /*0098*/ 	.word	0x05000014


	//   ....[28]....
        /*009c*/ 	.word	0x05000014


	//   ....[29]....
        /*00a0*/ 	.word	0x05000014


	//----- nvinfo : EIATTR_COOP_GROUP_INSTR_OFFSETS
	.align		4
.L_4373:
        /*00a4*/ 	.byte	0x04, 0x28
        /*00a6*/ 	.short	(.L_4375 - .L_4374)


	//   ....[0]....
.L_4374:
        /*00a8*/ 	.word	0x00000ad0


	//   ....[1]....
        /*00ac*/ 	.word	0x00000ae0


	//   ....[2]....
        /*00b0*/ 	.word	0x00000af0


	//   ....[3]....
        /*00b4*/ 	.word	0x00000b20


	//   ....[4]....
        /*00b8*/ 	.word	0x00000b40


	//   ....[5]....
        /*00bc*/ 	.word	0x00000b50


	//   ....[6]....
        /*00c0*/ 	.word	0x00000b90


	//   ....[7]....
        /*00c4*/ 	.word	0x00000ba0


	//   ....[8]....
        /*00c8*/ 	.word	0x00000bb0


	//   ....[9]....
        /*00cc*/ 	.word	0x00000be0


	//   ....[10]....
        /*00d0*/ 	.word	0x00000c00


	//   ....[11]....
        /*00d4*/ 	.word	0x00000c10


	//   ....[12]....
        /*00d8*/ 	.word	0x00000c40


	//   ....[13]....
        /*00dc*/ 	.word	0x00000c60


	//   ....[14]....
        /*00e0*/ 	.word	0x00000c70


	//   ....[15]....
        /*00e4*/ 	.word	0x00000f20


	//   ....[16]....
        /*00e8*/ 	.word	0x00000f90


	//   ....[17]....
        /*00ec*/ 	.word	0x00001000


	//   ....[18]....
        /*00f0*/ 	.word	0x00001070


	//   ....[19]....
        /*00f4*/ 	.word	0x000010e0


	//   ....[20]....
        /*00f8*/ 	.word	0x00001140


	//   ....[21]....
        /*00fc*/ 	.word	0x000011b0


	//   ....[22]....
        /*0100*/ 	.word	0x00001220


	//   ....[23]....
        /*0104*/ 	.word	0x00001290


	//   ....[24]....
        /*0108*/ 	.word	0x00001300


	//   ....[25]....
        /*010c*/ 	.word	0x00001360


	//   ....[26]....
        /*0110*/ 	.word	0x000013d0


	//   ....[27]....
        /*0114*/ 	.word	0x00001440


	//   ....[28]....
        /*0118*/ 	.word	0x000014b0


	//   ....[29]....
        /*011c*/ 	.word	0x00001520


	//----- nvinfo : EIATTR_EXIT_INSTR_OFFSETS
	.align		4
.L_4375:
        /*0120*/ 	.byte	0x04, 0x1c
        /*0122*/ 	.short	(.L_4377 - .L_4376)


	//   ....[0]....
.L_4376:
        /*0124*/ 	.word	0x00000070


	//   ....[1]....
        /*0128*/ 	.word	0x00000ec0


	//----- nvinfo : EIATTR_MAX_THREADS
	.align		4
.L_4377:
        /*012c*/ 	.byte	0x04, 0x05
        /*012e*/ 	.short	(.L_4379 - .L_4378)
.L_4378:
        /*0130*/ 	.word	0x00000400
        /*0134*/ 	.word	0x00000001
        /*0138*/ 	.word	0x00000001


	//----- nvinfo : EIATTR_CRS_STACK_SIZE
	.align		4
.L_4379:
        /*013c*/ 	.byte	0x04, 0x1e
        /*013e*/ 	.short	(.L_4381 - .L_4380)
.L_4380:
        /*0140*/ 	.word	0x00000000


	//----- nvinfo : EIATTR_CBANK_PARAM_SIZE
	.align		4
.L_4381:
        /*0144*/ 	.byte	0x03, 0x19
        /*0146*/ 	.short	0x0128


	//----- nvinfo : EIATTR_PARAM_CBANK
	.align		4
        /*0148*/ 	.byte	0x04, 0x0a
        /*014a*/ 	.short	(.L_4383 - .L_4382)
	.align		4
.L_4382:
        /*014c*/ 	.word	index@(.nv.constant0._ZN10layer_norm22ln_bwd_finalize_kernelINS_22Kernel_traits_finalizeILj1536E6__halfffffjLb1ELj1024ELj4ENS_18Kernel_traits_baseILj1536ES2_ffffjLj1024EEEEELb1ELb0EEEvNS_9BwdParamsE)
        /*0150*/ 	.short	0x0210
        /*0152*/ 	.short	0x0128


	//----- nvinfo : EIATTR_SW_WAR
	.align		4
.L_4383:
        /*0154*/ 	.byte	0x04, 0x36
        /*0156*/ 	.short	(.L_4385 - .L_4384)
.L_4384:
        /*0158*/ 	.word	0x00000008
.L_4385:


//--------------------- .nv.info._ZN10layer_norm13ln_bwd_kernelINS_13Kernel_traitsI6__halfffffjLj1536ELj1ELj1ELj4ELj16ENS_18Kernel_traits_baseILj1536ES2_ffffjLj128EEEEELb1ELb1ELb1ELb0EEEvNS_9BwdParamsE --------------------------
	.section	.nv.info._ZN10layer_norm13ln_bwd_kernelINS_13Kernel_traitsI6__halfffffjLj1536ELj1ELj1ELj4ELj16ENS_18Kernel_traits_baseILj1536ES2_ffffjLj128EEEEELb1ELb1ELb1ELb0EEEvNS_9BwdParamsE,"",@"SHT_CUDA_INFO"
	.sectionflags	@""
	.align	4


	//----- nvinfo : EIATTR_CUDA_API_VERSION
	.align		4
        /*0000*/ 	.byte	0x04, 0x37
        /*0002*/ 	.short	(.L_4387 - .L_4386)
.L_4386:
        /*0004*/ 	.word	0x00000082


	//----- nvinfo : EIATTR_KPARAM_INFO
	.align		4
.L_4387:
        /*0008*/ 	.byte	0x04, 0x17
        /*000a*/ 	.short	(.L_4389 - .L_4388)
.L_4388:
        /*000c*/ 	.word	0x00000000
        /*0010*/ 	.short	0x0000
        /*0012*/ 	.short	0x0000
        /*0014*/ 	.byte	0x00, 0xf0, 0xa1, 0x04


	//----- nvinfo : EIATTR_SPARSE_MMA_MASK
	.align		4
.L_4389:
        /*0018*/ 	.byte	0x03, 0x50
        /*001a*/ 	.short	0x0000


	//----- nvinfo : EIATTR_MAXREG_COUNT
	.align		4
        /*001c*/ 	.byte	0x03, 0x1b
        /*001e*/ 	.short	0x00ff


	//----- nvinfo : EIATTR_NUM_BARRIERS
	.align		4
        /*0020*/ 	.byte	0x02, 0x4c
        /*0022*/ 	.byte	0x01
	.zero		1


	//----- nvinfo : EIATTR_MERCURY_ISA_VERSION
	.align		4
        /*0024*/ 	.byte	0x03, 0x5f
        /*0026*/ 	.short	0x0101


	//----- nvinfo : EIATTR_COOP_GROUP_MASK_REGIDS
	.align		4
        /*0028*/ 	.byte	0x04, 0x29
        /*002a*/ 	.short	(.L_4391 - .L_4390)


	//   ....[0]....
.L_4390:
        /*002c*/ 	.word	0xffffffff


	//   ....[1]....
        /*0030*/ 	.word	0xffffffff


	//   ....[2]....
        /*0034*/ 	.word	0xffffffff


	//   ....[3]....
        /*0038*/ 	.word	0xffffffff


	//   ....[4]....
        /*003c*/ 	.word	0xffffffff


	//   ....[5]....
        /*0040*/ 	.word	0xffffffff


	//   ....[6]....
        /*0044*/ 	.word	0xffffffff


	//   ....[7]....
        /*0048*/ 	.word	0xffffffff


	//   ....[8]....
        /*004c*/ 	.word	0xffffffff


	//   ....[9]....
        /*0050*/ 	.word	0xffffffff


	//   ....[10]....
        /*0054*/ 	.word	0x05000077


	//   ....[11]....
        /*0058*/ 	.word	0x05000077


	//   ....[12]....
        /*005c*/ 	.word	0x05000077


	//   ....[13]....
        /*0060*/ 	.word	0x05000077


	//   ....[14]....
        /*0064*/ 	.word	0x05000077


	//   ....[15]....
        /*0068*/ 	.word	0x05000077


	//   ....[16]....
        /*006c*/ 	.word	0x05000077


	//   ....[17]....
        /*0070*/ 	.word	0x05000077


	//   ....[18]....
        /*0074*/ 	.word	0x05000077


	//   ....[19]....
        /*0078*/ 	.word	0x05000077


	//----- nvinfo : EIATTR_COOP_GROUP_INSTR_OFFSETS
	.align		4
.L_4391:
        /*007c*/ 	.byte	0x04, 0x28
        /*007e*/ 	.short	(.L_4393 - .L_4392)


	//   ....[0]....
.L_4392:
        /*0080*/ 	.word	0x00001540


	//   ....[1]....
        /*0084*/ 	.word	0x00001550


	//   ....[2]....
        /*0088*/ 	.word	0x00001580


	//   ....[3]....
        /*008c*/ 	.word	0x00001590


	//   ....[4]....
        /*0090*/ 	.word	0x000015c0


	//   ....[5]....
        /*0094*/ 	.word	0x000015d0


	//   ....[6]....
        /*0098*/ 	.word	0x00001600


	//   ....[7]....
        /*009c*/ 	.word	0x00001610


	//   ....[8]....
        /*00a0*/ 	.word	0x00001640


	//   ....[9]....
        /*00a4*/ 	.word	0x00001650


	//   ....[10]....
        /*00a8*/ 	.word	0x00003250


	//   ....[11]....
        /*00ac*/ 	.word	0x000032a0


	//   ....[12]....
        /*00b0*/ 	.word	0x00003310


	//   ....[13]....
        /*00b4*/ 	.word	0x00003370


	//   ....[14]....
        /*00b8*/ 	.word	0x000033e0


	//   ....[15]....
        /*00bc*/ 	.word	0x00003440


	//   ....[16]....
        /*00c0*/ 	.word	0x000034b0


	//   ....[17]....
        /*00c4*/ 	.word	0x00003510


	//   ....[18]....
        /*00c8*/ 	.word	0x00003580


	//   ....[19]....
        /*00cc*/ 	.word	0x000035e0


	//----- nvinfo : EIATTR_EXIT_INSTR_OFFSETS
	.align		4
.L_4393:
        /*00d0*/ 	.byte	0x04, 0x1c
        /*00d2*/ 	.short	(.L_4395 - .L_4394)


	//   ....[0]....
.L_4394:
        /*00d4*/ 	.word	0x00003150


	//   ....[1]....
        /*00d8*/ 	.word	0x000031f0


	//----- nvinfo : EIATTR_MAX_THREADS
	.align		4
.L_4395:
        /*00dc*/ 	.byte	0x04, 0x05
        /*00de*/ 	.short	(.L_4397 - .L_4396)
.L_4396:
        /*00e0*/ 	.word	0x00000080
        /*00e4*/ 	.word	0x00000001
        /*00e8*/ 	.word	0x00000001


	//----- nvinfo : EIATTR_CRS_STACK_SIZE
	.align		4
.L_4397:
        /*00ec*/ 	.byte	0x04, 0x1e
        /*00ee*/ 	.short	(.L_4399 - .L_4398)
.L_4398:
        /*00f0*/ 	.word	0x00000000


	//----- nvinfo : EIATTR_CBANK_PARAM_SIZE
	.align		4
.L_4399:
        /*00f4*/ 	.byte	0x03, 0x19
        /*00f6*/ 	.short	0x0128


	//----- nvinfo : EIATTR_PARAM_CBANK
	.align		4
        /*00f8*/ 	.byte	0x04, 0x0a
        /*00fa*/ 	.short	(.L_4401 - .L_4400)
	.align		4
.L_4400:
        /*00fc*/ 	.word	index@(.nv.constant0._ZN10layer_norm13ln_bwd_kernelINS_13Kernel_traitsI6__halfffffjLj1536ELj1ELj1ELj4ELj16ENS_18Kernel_traits_baseILj1536ES2_ffffjLj128EEEEELb1ELb1ELb1ELb0EEEvNS_9BwdParamsE)
        /*0100*/ 	.short	0x0210
        /*0102*/ 	.short	0x0128


	//----- nvinfo : EIATTR_SW_WAR
	.align		4
.L_4401:
        /*0104*/ 	.byte	0x04, 0x36
        /*0106*/ 	.short	(.L_4403 - .L_4402)
.L_4402:
        /*0108*/ 	.word	0x00000008
.L_4403:


//--------------------- .nv.info._ZN10layer_norm22ln_bwd_finalize_kernelINS_22Kernel_traits_finalizeILj1536E6__halfffffjLb1ELj1024ELj4ENS_18Kernel_traits_baseILj1536ES2_ffffjLj1024EEEEELb1ELb1EEEvNS_9BwdParamsE --------------------------
	.section	.nv.info._ZN10layer_norm22ln_bwd_finalize_kernelINS_22Kernel_traits_finalizeILj1536E6__halfffffjLb1ELj1024ELj4ENS_18Kernel_traits_baseILj1536ES2_ffffjLj1024EEEEELb1ELb1EEEvNS_9BwdParamsE,"",@"SHT_CUDA_INFO"
	.sectionflags	@""
	.align	4


	//----- nvinfo : EIATTR_CUDA_API_VERSION
	.align		4
        /*0000*/ 	.byte	0x04, 0x37
        /*0002*/ 	.short	(.L_4405 - .L_4404)
.L_4404:
        /*0004*/ 	.word	0x00000082


	//----- nvinfo : EIATTR_KPARAM_INFO
	.align		4
.L_4405:
        /*0008*/ 	.byte	0x04, 0x17
        /*000a*/ 	.short	(.L_4407 - .L_4406)
.L_4406:
        /*000c*/ 	.word	0x00000000
        /*0010*/ 	.short	0x0000
        /*0012*/ 	.short	0x0000
        /*0014*/ 	.byte	0x00, 0xf0, 0xa1, 0x04


	//----- nvinfo : EIATTR_SPARSE_MMA_MASK
	.align		4
.L_4407:
        /*0018*/ 	.byte	0x03, 0x50
        /*001a*/ 	.short	0x0000


	//----- nvinfo : EIATTR_MAXREG_COUNT
	.align		4
        /*001c*/ 	.byte	0x03, 0x1b
        /*001e*/ 	.short	0x0040


	//----- nvinfo : EIATTR_NUM_BARRIERS
	.align		4
        /*0020*/ 	.byte	0x02, 0x4c
        /*0022*/ 	.byte	0x01
	.zero		1


	//----- nvinfo : EIATTR_MERCURY_ISA_VERSION
	.align		4
        /*0024*/ 	.byte	0x03, 0x5f
        /*0026*/ 	.short	0x0101


	//----- nvinfo : EIATTR_COOP_GROUP_MASK_REGIDS
	.align		4
        /*0028*/ 	.byte	0x04, 0x29
        /*002a*/ 	.short	(.L_4409 - .L_4408)


	//   ....[0]....
.L_4408:
        /*002c*/ 	.word	0xffffffff


	//   ....[1]....
        /*0030*/ 	.word	0xffffffff


	//   ....[2]....
        /*0034*/ 	.word	0xffffffff


	//   ....[3]....
        /*0038*/ 	.word	0xffffffff


	//   ....[4]....
        /*003c*/ 	.word	0xffffffff


	//   ....[5]....
        /*0040*/ 	.word	0xffffffff


	//   ....[6]....
        /*0044*/ 	.word	0xffffffff


	//   ....[7]....
        /*0048*/ 	.word	0xffffffff


	//   ....[8]....
        /*004c*/ 	.word	0xffffffff


	//   ....[9]....
        /*0050*/ 	.word	0xffffffff


	//   ....[10]....
        /*0054*/ 	.word	0xffffffff


	//   ....[11]....
        /*0058*/ 	.word	0xffffffff


	//   ....[12]....
        /*005c*/ 	.word	0xffffffff


	//   ....[13]....
        /*0060*/ 	.word	0xffffffff


	//   ....[14]....
        /*0064*/ 	.word	0xffffffff


	//   ....[15]....
        /*0068*/ 	.word	0x05000014


	//   ....[16]....
        /*006c*/ 	.word	0x05000014


	//   ....[17]....
        /*0070*/ 	.word	0x05000014


	//   ....[18]....
        /*0074*/ 	.word	0x05000014


	//   ....[19]....
        /*0078*/ 	.word	0x05000014


	//   ....[20]....
        /*007c*/ 	.word	0x05000014


	//   ....[21]....
        /*0080*/ 	.word	0x05000014


	//   ....[22]....
        /*0084*/ 	.word	0x05000014


	//   ....[23]....
        /*0088*/ 	.word	0x05000014


	//   ....[24]....
        /*008c*/ 	.word	0x05000014


	//   ....[25]....
        /*0090*/ 	.word	0x05000014


	//   ....[26]....
        /*0094*/ 	.word	0x05000014


	//   ....[27]....
        /*0098*/ 	.word	0x05000014


	//   ....[28]....
        /*009c*/ 	.word	0x05000014


	//   ....[29]....
        /*00a0*/ 	.word	0x05000014


	//----- nvinfo : EIATTR_COOP_GROUP_INSTR_OFFSETS
	.align		4
.L_4409:
        /*00a4*/ 	.byte	0x04, 0x28
        /*00a6*/ 	.short	(.L_4411 - .L_4410)


	//   ....[0]....
.L_4410:
        /*00a8*/ 	.word	0x00000ab0


	//   ....[1]....
        /*00ac*/ 	.word	0x00000ac0


	//   ....[2]....
        /*00b0*/ 	.word	0x00000ad0


	//   ....[3]....
        /*00b4*/ 	.word	0x00000b00


	//   ....[4]....
        /*00b8*/ 	.word	0x00000b20


	//   ....[5]....
        /*00bc*/ 	.word	0x00000b30


	//   ....[6]....
        /*00c0*/ 	.word	0x00000b60


	//   ....[7]....
        /*00c4*/ 	.word	0x00000b80


	//   ....[8]....
        /*00c8*/ 	.word	0x00000b90


	//   ....[9]....
        /*00cc*/ 	.word	0x00000bc0


	//   ....[10]....
        /*00d0*/ 	.word	0x00000be0


	//   ....[11]....
        /*00d4*/ 	.word	0x00000bf0


	//   ....[12]....
        /*00d8*/ 	.word	0x00000c20


	//   ....[13]....
        /*00dc*/ 	.word	0x00000c40


	//   ....[14]....
        /*00e0*/ 	.word	0x00000c50


	//   ....[15]....
        /*00e4*/ 	.word	0x00000ee0


	//   ....[16]....
        /*00e8*/ 	.word	0x00000f50


	//   ....[17]....
        /*00ec*/ 	.word	0x00000fc0


	//   ....[18]....
        /*00f0*/ 	.word	0x00001030


	//   ....[19]....
        /*00f4*/ 	.word	0x000010a0


	//   ....[20]....
        /*00f8*/ 	.word	0x00001100


	//   ....[21]....
        /*00fc*/ 	.word	0x00001170


	//   ....[22]....
        /*0100*/ 	.word	0x000011e0


	//   ....[23]....
        /*0104*/ 	.word	0x00001250


	//   ....[24]....
        /*0108*/ 	.word	0x000012c0


	//   ....[25]....
        /*010c*/ 	.word	0x00001320


	//   ....[26]....
        /*0110*/ 	.word	0x00001390


	//   ....[27]....
        /*0114*/ 	.word	0x00001400


	//   ....[28]....
        /*0118*/ 	.word	0x00001470


	//   ....[29]....
        /*011c*/ 	.word	0x000014e0


	//----- nvinfo : EIATTR_EXIT_INSTR_OFFSETS
	.align		4
.L_4411:
        /*0120*/ 	.byte	0x04, 0x1c
        /*0122*/ 	.short	(.L_4413 - .L_4412)


	//   ....[0]....
.L_4412:
        /*0124*/ 	.word	0x00000070


	//   ....[1]....
        /*0128*/ 	.word	0x00000e80


	//----- nvinfo : EIATTR_MAX_THREADS
	.align		4
.L_4413:
        /*012c*/ 	.byte	0x04, 0x05
        /*012e*/ 	.short	(.L_4415 - .L_4414)
.L_4414:
        /*0130*/ 	.word	0x00000400
        /*0134*/ 	.word	0x00000001
        /*0138*/ 	.word	0x00000001


	//----- nvinfo : EIATTR_CRS_STACK_SIZE
	.align		4
.L_4415:
        /*013c*/ 	.byte	0x04, 0x1e
        /*013e*/ 	.short	(.L_4417 - .L_4416)
.L_4416:
        /*0140*/ 	.word	0x00000000


	//----- nvinfo : EIATTR_CBANK_PARAM_SIZE
	.align		4
.L_4417:
        /*0144*/ 	.byte	0x03, 0x19
        /*0146*/ 	.short	0x0128


	//----- nvinfo : EIATTR_PARAM_CBANK
	.align		4
        /*0148*/ 	.byte	0x04, 0x0a
        /*014a*/ 	.short	(.L_4419 - .L_4418)
	.align		4
.L_4418:
        /*014c*/ 	.word	index@(.nv.constant0._ZN10layer_norm22ln_bwd_finalize_kernelINS_22Kernel_traits_finalizeILj1536E6__halfffffjLb1ELj1024ELj4ENS_18Kernel_traits_baseILj1536ES2_ffffjLj1024EEEEELb1ELb1EEEvNS_9BwdParamsE)
        /*0150*/ 	.short	0x0210
        /*0152*/ 	.short	0x0128


	//----- nvinfo : EIATTR_SW_WAR
	.align		4
.L_4419:
        /*0154*/ 	.byte	0x04, 0x36
        /*0156*/ 	.short	(.L_4421 - .L_4420)
.L_4420:
        /*0158*/ 	.word	0x00000008
.L_4421:


//--------------------- .nv.info._ZN10layer_norm13ln_bwd_kernelINS_13Kernel_traitsI6__halfffffjLj1536ELj1ELj1ELj4ELj16ENS_18Kernel_traits_baseILj1536ES2_ffffjLj128EEEEELb1ELb1ELb1ELb1EEEvNS_9BwdParamsE --------------------------
	.section	.nv.info._ZN10layer_norm13ln_bwd_kernelINS_13Kernel_traitsI6__halfffffjLj1536ELj1ELj1ELj4ELj16ENS_18Kernel_traits_baseILj1536ES2_ffffjLj128EEEEELb1ELb1ELb1ELb1EEEvNS_9BwdParamsE,"",@"SHT_CUDA_INFO"
	.sectionflags	@""
	.align	4


	//----- nvinfo : EIATTR_CUDA_API_VERSION
	.align		4
        /*0000*/ 	.byte	0x04, 0x37
        /*0002*/ 	.short	(.L_4423 - .L_4422)
.L_4422:
        /*0004*/ 	.word	0x00000082


	//----- nvinfo : EIATTR_KPARAM_INFO
	.align		4
.L_4423:
        /*0008*/ 	.byte	0x04, 0x17
        /*000a*/ 	.short	(.L_4425 - .L_4424)
.L_4424:
        /*000c*/ 	.word	0x00000000
        /*0010*/ 	.short	0x0000
        /*0012*/ 	.short	0x0000
        /*0014*/ 	.byte	0x00, 0xf0, 0xa1, 0x04


	//----- nvinfo : EIATTR_SPARSE_MMA_MASK
	.align		4
.L_4425:
        /*0018*/ 	.byte	0x03, 0x50
        /*001a*/ 	.short	0x0000


	//----- nvinfo : EIATTR_MAXREG_COUNT
	.align		4
        /*001c*/ 	.byte	0x03, 0x1b
        /*001e*/ 	.short	0x00ff


	//----- nvinfo : EIATTR_NUM_BARRIERS
	.align		4
        /*0020*/ 	.byte	0x02, 0x4c
        /*0022*/ 	.byte	0x01
	.zero		1


	//----- nvinfo : EIATTR_MERCURY_ISA_VERSION
	.align		4
        /*0024*/ 	.byte	0x03, 0x5f
        /*0026*/ 	.short	0x0101


	//----- nvinfo : EIATTR_COOP_GROUP_MASK_REGIDS
	.align		4
        /*0028*/ 	.byte	0x04, 0x29
        /*002a*/ 	.short	(.L_4427 - .L_4426)


	//   ....[0]....
.L_4426:
        /*002c*/ 	.word	0xffffffff


	//   ....[1]....
        /*0030*/ 	.word	0xffffffff


	//   ....[2]....
        /*0034*/ 	.word	0xffffffff


	//   ....[3]....
        /*0038*/ 	.word	0xffffffff


	//   ....[4]....
        /*003c*/ 	.word	0xffffffff


	//   ....[5]....
        /*0040*/ 	.word	0xffffffff


	//   ....[6]....
        /*0044*/ 	.word	0xffffffff


	//   ....[7]....
        /*0048*/ 	.word	0xffffffff


	//   ....[8]....
        /*004c*/ 	.word	0xffffffff


	//   ....[9]....
        /*0050*/ 	.word	0xffffffff


	//   ....[10]....
        /*0054*/ 	.word	0x05000067


	//   ....[11]....
        /*0058*/ 	.word	0x05000067


	//   ....[12]....
        /*005c*/ 	.word	0x05000067


	//   ....[13]....
        /*0060*/ 	.word	0x05000067


	//   ....[14]....
        /*0064*/ 	.word	0x05000067


	//   ....[15]....
        /*0068*/ 	.word	0x05000067


	//   ....[16]....
        /*006c*/ 	.word	0x05000067


	//   ....[17]....
        /*0070*/ 	.word	0x05000067


	//   ....[18]....
        /*0074*/ 	.word	0x05000067


	//   ....[19]....
        /*0078*/ 	.word	0x05000067


	//----- nvinfo : EIATTR_COOP_GROUP_INSTR_OFFSETS
	.align		4
.L_4427:
        /*007c*/ 	.byte	0x04, 0x28
        /*007e*/ 	.short	(.L_4429 - .L_4428)


	//   ....[0]....
.L_4428:
        /*0080*/ 	.word	0x00001260


	//   ....[1]....
        /*0084*/ 	.word	0x00001270


	//   ....[2]....
        /*0088*/ 	.word	0x000012a0


	//   ....[3]....
        /*008c*/ 	.word	0x000012b0


	//   ....[4]....
        /*0090*/ 	.word	0x000012e0


	//   ....[5]....
        /*0094*/ 	.word	0x000012f0


	//   ....[6]....
        /*0098*/ 	.word	0x00001320


	//   ....[7]....
        /*009c*/ 	.word	0x00001330


	//   ....[8]....
        /*00a0*/ 	.word	0x00001360


	//   ....[9]....
        /*00a4*/ 	.word	0x00001370


	//   ....[10]....
        /*00a8*/ 	.word	0x00002c00


	//   ....[11]....
        /*00ac*/ 	.word	0x00002c50


	//   ....[12]....
        /*00b0*/ 	.word	0x00002cc0


	//   ....[13]....
        /*00b4*/ 	.word	0x00002d20


	//   ....[14]....
        /*00b8*/ 	.word	0x00002d90


	//   ....[15]....
        /*00bc*/ 	.word	0x00002df0


	//   ....[16]....
        /*00c0*/ 	.word	0x00002e60


	//   ....[17]....
        /*00c4*/ 	.word	0x00002ec0


	//   ....[18]....
        /*00c8*/ 	.word	0x00002f30


	//   ....[19]....
        /*00cc*/ 	.word	0x00002f90


	//----- nvinfo : EIATTR_EXIT_INSTR_OFFSETS
	.align		4
.L_4429:
        /*00d0*/ 	.byte	0x04, 0x1c
        /*00d2*/ 	.short	(.L_4431 - .L_4430)


	//   ....[0]....
.L_4430:
        /*00d4*/ 	.word	0x00002ba0


	//----- nvinfo : EIATTR_MAX_THREADS
	.align		4
.L_4431:
        /*00d8*/ 	.byte	0x04, 0x05
        /*00da*/ 	.short	(.L_4433 - .L_4432)
.L_4432:
        /*00dc*/ 	.word	0x00000080
        /*00e0*/ 	.word	0x00000001
        /*00e4*/ 	.word	0x00000001


	//----- nvinfo : EIATTR_CRS_STACK_SIZE
	.align		4
.L_4433:
        /*00e8*/ 	.byte	0x04, 0x1e
        /*00ea*/ 	.short	(.L_4435 - .L_4434)
.L_4434:
        /*00ec*/ 	.word	0x00000000


	//----- nvinfo : EIATTR_CBANK_PARAM_SIZE
	.align		4
.L_4435:
        /*00f0*/ 	.byte	0x03, 0x19
        /*00f2*/ 	.short	0x0128


	//----- nvinfo : EIATTR_PARAM_CBANK
	.align		4
        /*00f4*/ 	.byte	0x04, 0x0a
        /*00f6*/ 	.short	(.L_4437 - .L_4436)
	.align		4
.L_4436:
        /*00f8*/ 	.word	index@(.nv.constant0._ZN10layer_norm13ln_bwd_kernelINS_13Kernel_traitsI6__halfffffjLj1536ELj1ELj1ELj4ELj16ENS_18Kernel_traits_baseILj1536ES2_ffffjLj128EEEEELb1ELb1ELb1ELb1EEEvNS_9BwdParamsE)
        /*00fc*/ 	.short	0x0210
        /*00fe*/ 	.short	0x0128


	//----- nvinfo : EIATTR_SW_WAR
	.align		4
.L_4437:
        /*0100*/ 	.byte	0x04, 0x36
        /*0102*/ 	.short	(.L_4439 - .L_4438)
.L_4438:
        /*0104*/ 	.word	0x00000008
.L_4439:


//--------------------- .nv.info._ZN10layer_norm13ln_bwd_kernelINS_13Kernel_traitsIfffffjLj1536ELj1ELj1ELj4ELj16ENS_18Kernel_traits_baseILj1536EfffffjLj128EEEEELb0ELb0ELb0ELb0EEEvNS_9BwdParamsE --------------------------
	.section	.nv.info._ZN10layer_norm13ln_bwd_kernelINS_13Kernel_traitsIfffffjLj1536ELj1ELj1ELj4ELj16ENS_18Kernel_traits_baseILj1536EfffffjLj128EEEEELb0ELb0ELb0ELb0EEEvNS_9BwdParamsE,"",@"SHT_CUDA_INFO"
	.sectionflags	@""
	.align	4


	//----- nvinfo : EIATTR_CUDA_API_VERSION
	.align		4
        /*0000*/ 	.byte	0x04, 0x37
        /*0002*/ 	.short	(.L_4441 - .L_4440)
.L_4440:
        /*0004*/ 	.word	0x00000082


	//----- nvinfo : EIATTR_KPARAM_INFO
	.align		4
.L_4441:
        /*0008*/ 	.byte	0x04, 0x17
        /*000a*/ 	.short	(.L_4443 - .L_4442)
.L_4442:
        /*000c*/ 	.word	0x00000000
        /*0010*/ 	.short	0x0000
        /*0012*/ 	.short	0x0000
        /*0014*/ 	.byte	0x00, 0xf0, 0xa1, 0x04


	//----- nvinfo : EIATTR_SPARSE_MMA_MASK
	.align		4
.L_4443:
        /*0018*/ 	.byte	0x03, 0x50
        /*001a*/ 	.short	0x0000


	//----- nvinfo : EIATTR_MAXREG_COUNT
	.align		4
        /*001c*/ 	.byte	0x03, 0x1b
        /*001e*/ 	.short	0x00ff


	//----- nvinfo : EIATTR_NUM_BARRIERS
	.align		4
        /*0020*/ 	.byte	0x02, 0x4c
        /*0022*/ 	.byte	0x01
	.zero		1


	//----- nvinfo : EIATTR_MERCURY_ISA_VERSION
	.align		4
        /*0024*/ 	.byte	0x03, 0x5f
        /*0026*/ 	.short	0x0101


	//----- nvinfo : EIATTR_COOP_GROUP_MASK_REGIDS
	.align		4
        /*0028*/ 	.byte	0x04, 0x29
        /*002a*/ 	.short	(.L_4445 - .L_4444)


	//   ....[0]....
.L_4444:
        /*002c*/ 	.word	0xffffffff


	//   ....[1]....
        /*0030*/ 	.word	0xffffffff


	//   ....[2]....
        /*0034*/ 	.word	0xffffffff


	//   ....[3]....
        /*0038*/ 	.word	0xffffffff


	//   ....[4]....
        /*003c*/ 	.word	0xffffffff


	//   ....[5]....
        /*0040*/ 	.word	0xffffffff


	//   ....[6]....
        /*0044*/ 	.word	0xffffffff


	//   ....[7]....
        /*0048*/ 	.word	0xffffffff


	//   ....[8]....
        /*004c*/ 	.word	0xffffffff


	//   ....[9]....
        /*0050*/ 	.word	0xffffffff


	//   ....[10]....
        /*0054*/ 	.word	0x05000062


	//   ....[11]....
        /*0058*/ 	.word	0x05000062


	//   ....[12]....
        /*005c*/ 	.word	0x05000062


	//   ....[13]....
        /*0060*/ 	.word	0x05000062


	//   ....[14]....
        /*0064*/ 	.word	0x05000062


	//   ....[15]....
        /*0068*/ 	.word	0x05000062


	//   ....[16]....
        /*006c*/ 	.word	0x05000062


	//   ....[17]....
        /*0070*/ 	.word	0x05000062


	//   ....[18]....
        /*0074*/ 	.word	0x05000062


	//   ....[19]....
        /*0078*/ 	.word	0x05000062


	//----- nvinfo : EIATTR_COOP_GROUP_INSTR_OFFSETS
	.align		4
.L_4445:
        /*007c*/ 	.byte	0x04, 0x28
        /*007e*/ 	.short	(.L_4447 - .L_4446)


	//   ....[0]....
.L_4446:
        /*0080*/ 	.word	0x00000d40


	//   ....[1]....
        /*0084*/ 	.word	0x00000d50


	//   ....[2]....
        /*0088*/ 	.word	0x00000d80


	//   ....[3]....
        /*008c*/ 	.word	0x00000d90


	//   ....[4]....
        /*0090*/ 	.word	0x00000dc0


	//   ....[5]....
        /*0094*/ 	.word	0x00000dd0


	//   ....[6]....
        /*0098*/ 	.word	0x00000e00


	//   ....[7]....
        /*009c*/ 	.word	0x00000e10


	//   ....[8]....
        /*00a0*/ 	.word	0x00000e40


	//   ....[9]....
        /*00a4*/ 	.word	0x00000e50


	//   ....[10]....
        /*00a8*/ 	.word	0x00001950


	//   ....[11]....
        /*00ac*/ 	.word	0x000019a0


	//   ....[12]....
        /*00b0*/ 	.word	0x00001a10


	//   ....[13]....
        /*00b4*/ 	.word	0x00001a70


	//   ....[14]....
        /*00b8*/ 	.word	0x00001ae0


	//   ....[15]....
        /*00bc*/ 	.word	0x00001b40


	//   ....[16]....
        /*00c0*/ 	.word	0x00001bb0


	//   ....[17]....
        /*00c4*/ 	.word	0x00001c10


	//   ....[18]....
        /*00c8*/ 	.word	0x00001c80


	//   ....[19]....
        /*00cc*/ 	.word	0x00001ce0


	//----- nvinfo : EIATTR_EXIT_INSTR_OFFSETS
	.align		4
.L_4447:
        /*00d0*/ 	.byte	0x04, 0x1c
        /*00d2*/ 	.short	(.L_4449 - .L_4448)


	//   ....[0]....
.L_4448:
        /*00d4*/ 	.word	0x00001870


	//   ....[1]....
        /*00d8*/ 	.word	0x000018f0


	//----- nvinfo : EIATTR_MAX_THREADS
	.align		4
.L_4449:
        /*00dc*/ 	.byte	0x04, 0x05
        /*00de*/ 	.short	(.L_4451 - .L_4450)
.L_4450:
        /*00e0*/ 	.word	0x00000080
        /*00e4*/ 	.word	0x00000001
        /*00e8*/ 	.word	0x00000001


	//----- nvinfo : EIATTR_CRS_STACK_SIZE
	.align		4
.L_4451:
        /*00ec*/ 	.byte	0x04, 0x1e
        /*00ee*/ 	.short	(.L_4453 - .L_4452)
.L_4452:
        /*00f0*/ 	.word	0x00000000


	//----- nvinfo : EIATTR_CBANK_PARAM_SIZE
	.align		4
.L_4453:
        /*00f4*/ 	.byte	0x03, 0x19
        /*00f6*/ 	.short	0x0128


	//----- nvinfo : EIATTR_PARAM_CBANK
	.align		4
        /*00f8*/ 	.byte	0x04, 0x0a
        /*00fa*/ 	.short	(.L_4455 - .L_4454)
	.align		4
.L_4454:
        /*00fc*/ 	.word	index@(.nv.constant0._ZN10layer_norm13ln_bwd_kernelINS_13Kernel_traitsIfffffjLj1536ELj1ELj1ELj4ELj16ENS_18Kernel_traits_baseILj1536EfffffjLj128EEEEELb0ELb0ELb0ELb0EEEvNS_9BwdParamsE)
        /*0100*/ 	.short	0x0210
        /*0102*/ 	.short	0x0128


	//----- nvinfo : EIATTR_SW_WAR
	.align		4
.L_4455:
        /*0104*/ 	.byte	0x04, 0x36
        /*0106*/ 	.short	(.L_4457 - .L_4456)
.L_4456:
        /*0108*/ 	.word	0x00000008
.L_4457:


//--------------------- .nv.info._ZN10layer_norm13ln_bwd_kernelINS_13Kernel_traitsIfffffjLj1536ELj1ELj1ELj4ELj16ENS_18Kernel_traits_baseILj1536EfffffjLj128EEEEELb0ELb0ELb0ELb1EEEvNS_9BwdParamsE --------------------------
	.section	.nv.info._ZN10layer_norm13ln_bwd_kernelINS_13Kernel_traitsIfffffjLj1536ELj1ELj1ELj4ELj16ENS_18Kernel_traits_baseILj1536EfffffjLj128EEEEELb0ELb0ELb0ELb1EEEvNS_9BwdParamsE,"",@"SHT_CUDA_INFO"
	.sectionflags	@""
	.align	4


	//----- nvinfo : EIATTR_CUDA_API_VERSION
	.align		4
        /*0000*/ 	.byte	0x04, 0x37
        /*0002*/ 	.short	(.L_4459 - .L_4458)
.L_4458:
        /*0004*/ 	.word	0x00000082


	//----- nvinfo : EIATTR_KPARAM_INFO
	.align		4
.L_4459:
        /*0008*/ 	.byte	0x04, 0x17
        /*000a*/ 	.short	(.L_4461 - .L_4460)
.L_4460:
        /*000c*/ 	.word	0x00000000
        /*0010*/ 	.short	0x0000
        /*0012*/ 	.short	0x0000
        /*0014*/ 	.byte	0x00, 0xf0, 0xa1, 0x04


	//----- nvinfo : EIATTR_SPARSE_MMA_MASK
	.align		4
.L_4461:
        /*0018*/ 	.byte	0x03, 0x50
        /*001a*/ 	.short	0x0000


	//----- nvinfo : EIATTR_MAXREG_COUNT
	.align		4
        /*001c*/ 	.byte	0x03, 0x1b
        /*001e*/ 	.short	0x00ff


	//----- nvinfo : EIATTR_NUM_BARRIERS
	.align		4
        /*0020*/ 	.byte	0x02, 0x4c
        /*0022*/ 	.byte	0x01
	.zero		1


	//----- nvinfo : EIATTR_MERCURY_ISA_VERSION
	.align		4
        /*0024*/ 	.byte	0x03, 0x5f
        /*0026*/ 	.short	0x0101


	//----- nvinfo : EIATTR_COOP_GROUP_MASK_REGIDS
	.align		4
        /*0028*/ 	.byte	0x04, 0x29
        /*002a*/ 	.short	(.L_4463 - .L_4462)


	//   ....[0]....
.L_4462:
        /*002c*/ 	.word	0xffffffff


	//   ....[1]....
        /*0030*/ 	.word	0xffffffff


	//   ....[2]....
        /*0034*/ 	.word	0xffffffff


	//   ....[3]....
        /*0038*/ 	.word	0xffffffff


	//   ....[4]....
        /*003c*/ 	.word	0xffffffff


	//   ....[5]....
        /*0040*/ 	.word	0xffffffff


	//   ....[6]....
        /*0044*/ 	.word	0xffffffff


	//   ....[7]....
        /*0048*/ 	.word	0xffffffff


	//   ....[8]....
        /*004c*/ 	.word	0xffffffff


	//   ....[9]....
        /*0050*/ 	.word	0xffffffff


	//   ....[10]....
        /*0054*/ 	.word	0x05000028


	//   ....[11]....
        /*0058*/ 	.word	0x05000028


	//   ....[12]....
        /*005c*/ 	.word	0x05000028


	//   ....[13]....
        /*0060*/ 	.word	0x05000028


	//   ....[14]....
        /*0064*/ 	.word	0x05000028


	//   ....[15]....
        /*0068*/ 	.word	0x05000028


	//   ....[16]....
        /*006c*/ 	.word	0x05000028


	//   ....[17]....
        /*0070*/ 	.word	0x05000028


	//   ....[18]....
        /*0074*/ 	.word	0x05000028


	//   ....[19]....
        /*0078*/ 	.word	0x05000028


	//----- nvinfo : EIATTR_COOP_GROUP_INSTR_OFFSETS
	.align		4
.L_4463:
        /*007c*/ 	.byte	0x04, 0x28
        /*007e*/ 	.short	(.L_4465 - .L_4464)


	//   ....[0]....
.L_4464:
        /*0080*/ 	.word	0x00000c50


	//   ....[1]....
        /*0084*/ 	.word	0x00000c60


	//   ....[2]....
        /*0088*/ 	.word	0x00000c90


	//   ....[3]....
        /*008c*/ 	.word	0x00000ca0


	//   ....[4]....
        /*0090*/ 	.word	0x00000cd0


	//   ....[5]....
        /*0094*/ 	.word	0x00000ce0


	//   ....[6]....
        /*0098*/ 	.word	0x00000d10


	//   ....[7]....
        /*009c*/ 	.word	0x00000d20


	//   ....[8]....
        /*00a0*/ 	.word	0x00000d50


	//   ....[9]....
        /*00a4*/ 	.word	0x00000d60


	//   ....[10]....
        /*00a8*/ 	.word	0x00001840


	//   ....[11]....
        /*00ac*/ 	.word	0x00001890


	//   ....[12]....
        /*00b0*/ 	.word	0x00001900


	//   ....[13]....
        /*00b4*/ 	.word	0x00001960


	//   ....[14]....
        /*00b8*/ 	.word	0x000019d0


	//   ....[15]....
        /*00bc*/ 	.word	0x00001a30


	//   ....[16]....
        /*00c0*/ 	.word	0x00001aa0


	//   ....[17]....
        /*00c4*/ 	.word	0x00001b00


	//   ....[18]....
        /*00c8*/ 	.word	0x00001b70


	//   ....[19]....
        /*00cc*/ 	.word	0x00001bd0


	//----- nvinfo : EIATTR_EXIT_INSTR_OFFSETS
	.align		4
.L_4465:
        /*00d0*/ 	.byte	0x04, 0x1c
        /*00d2*/ 	.short	(.L_4467 - .L_4466)


	//   ....[0]....
.L_4466:
        /*00d4*/ 	.word	0x000017e0


	//----- nvinfo : EIATTR_MAX_THREADS
	.align		4
.L_4467:
        /*00d8*/ 	.byte	0x04, 0x05
        /*00da*/ 	.short	(.L_4469 - .L_4468)
.L_4468:
        /*00dc*/ 	.word	0x00000080
        /*00e0*/ 	.word	0x00000001
        /*00e4*/ 	.word	0x00000001


	//----- nvinfo : EIATTR_CRS_STACK_SIZE
	.align		4
.L_4469:
        /*00e8*/ 	.byte	0x04, 0x1e
        /*00ea*/ 	.short	(.L_4471 - .L_4470)
.L_4470:
        /*00ec*/ 	.word	0x00000000


	//----- nvinfo : EIATTR_CBANK_PARAM_SIZE
	.align		4
.L_4471:
        /*00f0*/ 	.byte	0x03, 0x19
        /*00f2*/ 	.short	0x0128


	//----- nvinfo : EIATTR_PARAM_CBANK
	.align		4
        /*00f4*/ 	.byte	0x04, 0x0a
        /*00f6*/ 	.short	(.L_4473 - .L_4472)
	.align		4
.L_4472:
        /*00f8*/ 	.word	index@(.nv.constant0._ZN10layer_norm13ln_bwd_kernelINS_13Kernel_traitsIfffffjLj1536ELj1ELj1ELj4ELj16ENS_18Kernel_traits_baseILj1536EfffffjLj128EEEEELb0ELb0ELb0ELb1EEEvNS_9BwdParamsE)
        /*00fc*/ 	.short	0x0210
        /*00fe*/ 	.short	0x0128


	//----- nvinfo : EIATTR_SW_WAR
	.align		4
.L_4473:
        /*0100*/ 	.byte	0x04, 0x36
        /*0102*/ 	.short	(.L_4475 - .L_4474)
.L_4474:
        /*0104*/ 	.word	0x00000008
.L_4475:


//--------------------- .nv.info._ZN10layer_norm13ln_bwd_kernelINS_13Kernel_traitsIfffffjLj1536ELj1ELj1ELj4ELj16ENS_18Kernel_traits_baseILj1536EfffffjLj128EEEEELb0ELb0ELb1ELb0EEEvNS_9BwdParamsE --------------------------
	.section	.nv.info._ZN10layer_norm13ln_bwd_kernelINS_13Kernel_traitsIfffffjLj1536ELj1ELj1ELj4ELj16ENS_18Kernel_traits_baseILj1536EfffffjLj128EEEEELb0ELb0ELb1ELb0EEEvNS_9BwdParamsE,"",@"SHT_CUDA_INFO"
	.sectionflags	@""
	.align	4


	//----- nvinfo : EIATTR_CUDA_API_VERSION
	.align		4
        /*0000*/ 	.byte	0x04, 0x37
        /*0002*/ 	.short	(.L_4477 - .L_4476)
.L_4476:
        /*0004*/ 	.word	0x00000082


	//----- nvinfo : EIATTR_KPARAM_INFO
	.align		4
.L_4477:
        /*0008*/ 	.byte	0x04, 0x17
        /*000a*/ 	.short	(.L_4479 - .L_4478)
.L_4478:
        /*000c*/ 	.word	0x00000000
        /*0010*/ 	.short	0x0000
        /*0012*/ 	.short	0x0000
        /*0014*/ 	.byte	0x00, 0xf0, 0xa1, 0x04


	//----- nvinfo : EIATTR_SPARSE_MMA_MASK
	.align		4
.L_4479:
        /*0018*/ 	.byte	0x03, 0x50
        /*001a*/ 	.short	0x0000


	//----- nvinfo : EIATTR_MAXREG_COUNT
	.align		4
        /*001c*/ 	.byte	0x03, 0x1b
        /*001e*/ 	.short	0x00ff


	//----- nvinfo : EIATTR_NUM_BARRIERS
	.align		4
        /*0020*/ 	.byte	0x02, 0x4c
        /*0022*/ 	.byte	0x01
	.zero		1


	//----- nvinfo : EIATTR_MERCURY_ISA_VERSION
	.align		4
        /*0024*/ 	.byte	0x03, 0x5f
        /*0026*/ 	.short	0x0101


	//----- nvinfo : EIATTR_COOP_GROUP_MASK_REGIDS
	.align		4
        /*0028*/ 	.byte	0x04, 0x29
        /*002a*/ 	.short	(.L_4481 - .L_4480)


	//   ....[0]....
.L_4480:
        /*002c*/ 	.word	0xffffffff


	//   ....[1]....
        /*0030*/ 	.word	0xffffffff


	//   ....[2]....
        /*0034*/ 	.word	0xffffffff


	//   ....[3]....
        /*0038*/ 	.word	0xffffffff


	//   ....[4]....
        /*003c*/ 	.word	0xffffffff


	//   ....[5]....
        /*0040*/ 	.word	0xffffffff


	//   ....[6]....
        /*0044*/ 	.word	0xffffffff


	//   ....[7]....
        /*0048*/ 	.word	0xffffffff


	//   ....[8]....
        /*004c*/ 	.word	0xffffffff


	//   ....[9]....
        /*0050*/ 	.word	0xffffffff


	//   ....[10]....
        /*0054*/ 	.word	0x05000066


	//   ....[11]....
        /*0058*/ 	.word	0x05000066


	//   ....[12]....
        /*005c*/ 	.word	0x05000066


	//   ....[13]....
        /*0060*/ 	.word	0x05000066


	//   ....[14]....
        /*0064*/ 	.word	0x05000066


	//   ....[15]....
        /*0068*/ 	.word	0x05000066


	//   ....[16]....
        /*006c*/ 	.word	0x05000066


	//   ....[17]....
        /*0070*/ 	.word	0x05000066


	//   ....[18]....
        /*0074*/ 	.word	0x05000066


	//   ....[19]....
        /*0078*/ 	.word	0x05000066


	//----- nvinfo : EIATTR_COOP_GROUP_INSTR_OFFSETS
	.align		4
.L_4481:
        /*007c*/ 	.byte	0x04, 0x28
        /*007e*/ 	.short	(.L_4483 - .L_4482)


	//   ....[0]....
.L_4482:
        /*0080*/ 	.word	0x00000f40


	//   ....[1]....
        /*0084*/ 	.word	0x00000f50


	//   ....[2]....
        /*0088*/ 	.word	0x00000f80


	//   ....[3]....
        /*008c*/ 	.word	0x00000f90


	//   ....[4]....
        /*0090*/ 	.word	0x00000fc0


	//   ....[5]....
        /*0094*/ 	.word	0x00000fd0


	//   ....[6]....
        /*0098*/ 	.word	0x00001000


	//   ....[7]....
        /*009c*/ 	.word	0x00001010


	//   ....[8]....
        /*00a0*/ 	.word	0x00001040


	//   ....[9]....
        /*00a4*/ 	.word	0x00001050


	//   ....[10]....
        /*00a8*/ 	.word	0x00002400


	//   ....[11]....
        /*00ac*/ 	.word	0x00002450


	//   ....[12]....
        /*00b0*/ 	.word	0x000024c0


	//   ....[13]....
        /*00b4*/ 	.word	0x00002520


	//   ....[14]....
        /*00b8*/ 	.word	0x00002590


	//   ....[15]....
        /*00bc*/ 	.word	0x000025f0


	//   ....[16]....
        /*00c0*/ 	.word	0x00002660


	//   ....[17]....
        /*00c4*/ 	.word	0x000026c0


	//   ....[18]....
        /*00c8*/ 	.word	0x00002730


	//   ....[19]....
        /*00cc*/ 	.word	0x00002790


	//----- nvinfo : EIATTR_EXIT_INSTR_OFFSETS
	.align		4
.L_4483:
        /*00d0*/ 	.byte	0x04, 0x1c
        /*00d2*/ 	.short	(.L_4485 - .L_4484)


	//   ....[0]....
.L_4484:
        /*00d4*/ 	.word	0x00002320


	//   ....[1]....
        /*00d8*/ 	.word	0x000023a0


	//----- nvinfo : EIATTR_MAX_THREADS
	.align		4
.L_4485:
        /*00dc*/ 	.byte	0x04, 0x05
        /*00de*/ 	.short	(.L_4487 - .L_4486)
.L_4486:
        /*00e0*/ 	.word	0x00000080
        /*00e4*/ 	.word	0x00000001
        /*00e8*/ 	.word	0x00000001


	//----- nvinfo : EIATTR_CRS_STACK_SIZE
	.align		4
.L_4487:
        /*00ec*/ 	.byte	0x04, 0x1e
        /*00ee*/ 	.short	(.L_4489 - .L_4488)
.L_4488:
        /*00f0*/ 	.word	0x00000000


	//----- nvinfo : EIATTR_CBANK_PARAM_SIZE
	.align		4
.L_4489:
        /*00f4*/ 	.byte	0x03, 0x19
        /*00f6*/ 	.short	0x0128


	//----- nvinfo : EIATTR_PARAM_CBANK
	.align		4
        /*00f8*/ 	.byte	0x04, 0x0a
        /*00fa*/ 	.short	(.L_4491 - .L_4490)
	.align		4
.L_4490:
        /*00fc*/ 	.word	index@(.nv.constant0._ZN10layer_norm13ln_bwd_kernelINS_13Kernel_traitsIfffffjLj1536ELj1ELj1ELj4ELj16ENS_18Kernel_traits_baseILj1536EfffffjLj128EEEEELb0ELb0ELb1ELb0EEEvNS_9BwdParamsE)
        /*0100*/ 	.short	0x0210
        /*0102*/ 	.short	0x0128


	//----- nvinfo : EIATTR_SW_WAR
	.align		4
.L_4491:
        /*0104*/ 	.byte	0x04, 0x36
        /*0106*/ 	.short	(.L_4493 - .L_4492)
.L_4492:
        /*0108*/ 	.word	0x00000008
.L_4493:


//--------------------- .nv.info._ZN10layer_norm13ln_bwd_kernelINS_13Kernel_traitsIfffffjLj1536ELj1ELj1ELj4ELj16ENS_18Kernel_traits_baseILj1536EfffffjLj128EEEEELb0ELb0ELb1ELb1EEEvNS_9BwdParamsE --------------------------
	.section	.nv.info._ZN10layer_norm13ln_bwd_kernelINS_13Kernel_traitsIfffffjLj1536ELj1ELj1ELj4ELj16ENS_18Kernel_traits_baseILj1536EfffffjLj128EEEEELb0ELb0ELb1ELb1EEEvNS_9BwdParamsE,"",@"SHT_CUDA_INFO"
	.sectionflags	@""
	.align	4


	//----- nvinfo : EIATTR_CUDA_API_VERSION
	.align		4
        /*0000*/ 	.byte	0x04, 0x37
        /*0002*/ 	.short	(.L_4495 - .L_4494)
.L_4494:
        /*0004*/ 	.word	0x00000082


	//----- nvinfo : EIATTR_KPARAM_INFO
	.align		4
.L_4495:
        /*0008*/ 	.byte	0x04, 0x17
        /*000a*/ 	.short	(.L_4497 - .L_4496)
.L_4496:
        /*000c*/ 	.word	0x00000000
        /*0010*/ 	.short	0x0000
        /*0012*/ 	.short	0x0000
        /*0014*/ 	.byte	0x00, 0xf0, 0xa1, 0x04


	//----- nvinfo : EIATTR_SPARSE_MMA_MASK
	.align		4
.L_4497:
        /*0018*/ 	.byte	0x03, 0x50
        /*001a*/ 	.short	0x0000


	//----- nvinfo : EIATTR_MAXREG_COUNT
	.align		4
        /*001c*/ 	.byte	0x03, 0x1b
        /*001e*/ 	.short	0x00ff


	//----- nvinfo : EIATTR_NUM_BARRIERS
	.align		4
        /*0020*/ 	.byte	0x02, 0x4c
        /*0022*/ 	.byte	0x01
	.zero		1


	//----- nvinfo : EIATTR_MERCURY_ISA_VERSION
	.align		4
        /*0024*/ 	.byte	0x03, 0x5f
        /*0026*/ 	.short	0x0101


	//----- nvinfo : EIATTR_COOP_GROUP_MASK_REGIDS
	.align		4
        /*0028*/ 	.byte	0x04, 0x29
        /*002a*/ 	.short	(.L_4499 - .L_4498)


	//   ....[0]....
.L_4498:
        /*002c*/ 	.word	0xffffffff


	//   ....[1]....
        /*0030*/ 	.word	0xffffffff


	//   ....[2]....
        /*0034*/ 	.word	0xffffffff


	//   ....[3]....
        /*0038*/ 	.word	0xffffffff


	//   ....[4]....
        /*003c*/ 	.word	0xffffffff


	//   ....[5]....
        /*0040*/ 	.word	0xffffffff


	//   ....[6]....
        /*0044*/ 	.word	0xffffffff


	//   ....[7]....
        /*0048*/ 	.word	0xffffffff


	//   ....[8]....
        /*004c*/ 	.word	0xffffffff


	//   ....[9]....
        /*0050*/ 	.word	0xffffffff


	//   ....[10]....
        /*0054*/ 	.word	0x05000052


	//   ....[11]....
        /*0058*/ 	.word	0x05000052


	//   ....[12]....
        /*005c*/ 	.word	0x05000052


	//   ....[13]....
        /*0060*/ 	.word	0x05000052


	//   ....[14]....
        /*0064*/ 	.word	0x05000052


	//   ....[15]....
        /*0068*/ 	.word	0x05000052


	//   ....[16]....
        /*006c*/ 	.word	0x05000052


	//   ....[17]....
        /*0070*/ 	.word	0x05000052


	//   ....[18]....
        /*0074*/ 	.word	0x05000052


	//   ....[19]....
        /*0078*/ 	.word	0x05000052


	//----- nvinfo : EIATTR_COOP_GROUP_INSTR_OFFSETS
	.align		4
.L_4499:
        /*007c*/ 	.byte	0x04, 0x28
        /*007e*/ 	.short	(.L_4501 - .L_4500)


	//   ....[0]....
.L_4500:
        /*0080*/ 	.word	0x00000d30


	//   ....[1]....
        /*0084*/ 	.word	0x00000d40


	//   ....[2]....
        /*0088*/ 	.word	0x00000d70


	//   ....[3]....
        /*008c*/ 	.word	0x00000d80


	//   ....[4]....
        /*0090*/ 	.word	0x00000db0


	//   ....[5]....
        /*0094*/ 	.word	0x00000dc0


	//   ....[6]....
        /*0098*/ 	.word	0x00000df0


	//   ....[7]....
        /*009c*/ 	.word	0x00000e00


	//   ....[8]....
        /*00a0*/ 	.word	0x00000e30


	//   ....[9]....
        /*00a4*/ 	.word	0x00000e40


	//   ....[10]....
        /*00a8*/ 	.word	0x00001f70


	//   ....[11]....
        /*00ac*/ 	.word	0x00001fc0


	//   ....[12]....
        /*00b0*/ 	.word	0x00002030


	//   ....[13]....
        /*00b4*/ 	.word	0x00002090


	//   ....[14]....
        /*00b8*/ 	.word	0x00002100


	//   ....[15]....
        /*00bc*/ 	.word	0x00002160


	//   ....[16]....
        /*00c0*/ 	.word	0x000021d0


	//   ....[17]....
        /*00c4*/ 	.word	0x00002230


	//   ....[18]....
        /*00c8*/ 	.word	0x000022a0


	//   ....[19]....
        /*00cc*/ 	.word	0x00002300


	//----- nvinfo : EIATTR_EXIT_INSTR_OFFSETS
	.align		4
.L_4501:
        /*00d0*/ 	.byte	0x04, 0x1c
        /*00d2*/ 	.short	(.L_4503 - .L_4502)


	//   ....[0]....
.L_4502:
        /*00d4*/ 	.word	0x00001f10


	//----- nvinfo : EIATTR_MAX_THREADS
	.align		4
.L_4503:
        /*00d8*/ 	.byte	0x04, 0x05
        /*00da*/ 	.short	(.L_4505 - .L_4504)
.L_4504:
        /*00dc*/ 	.word	0x00000080
        /*00e0*/ 	.word	0x00000001
        /*00e4*/ 	.word	0x00000001


	//----- nvinfo : EIATTR_CRS_STACK_SIZE
	.align		4
.L_4505:
        /*00e8*/ 	.byte	0x04, 0x1e
        /*00ea*/ 	.short	(.L_4507 - .L_4506)
.L_4506:
        /*00ec*/ 	.word	0x00000000


	//----- nvinfo : EIATTR_CBANK_PARAM_SIZE
	.align		4
.L_4507:
        /*00f0*/ 	.byte	0x03, 0x19
        /*00f2*/ 	.short	0x0128


	//----- nvinfo : EIATTR_PARAM_CBANK
	.align		4
        /*00f4*/ 	.byte	0x04, 0x0a
        /*00f6*/ 	.short	(.L_4509 - .L_4508)
	.align		4
.L_4508:
        /*00f8*/ 	.word	index@(.nv.constant0._ZN10layer_norm13ln_bwd_kernelINS_13Kernel_traitsIfffffjLj1536ELj1ELj1ELj4ELj16ENS_18Kernel_traits_baseILj1536EfffffjLj128EEEEELb0ELb0ELb1ELb1EEEvNS_9BwdParamsE)
        /*00fc*/ 	.short	0x0210
        /*00fe*/ 	.short	0x0128


	//----- nvinfo : EIATTR_SW_WAR
	.align		4
.L_4509:
        /*0100*/ 	.byte	0x04, 0x36
        /*0102*/ 	.short	(.L_4511 - .L_4510)
.L_4510:
        /*0104*/ 	.word	0x00000008
.L_4511:


//--------------------- .nv.info._ZN10layer_norm13ln_bwd_kernelINS_13Kernel_traitsIfffffjLj1536ELj1ELj1ELj4ELj16ENS_18Kernel_traits_baseILj1536EfffffjLj128EEEEELb0ELb1ELb0ELb0EEEvNS_9BwdParamsE --------------------------
	.section	.nv.info._ZN10layer_norm13ln_bwd_kernelINS_13Kernel_traitsIfffffjLj1536ELj1ELj1ELj4ELj16ENS_18Kernel_traits_baseILj1536EfffffjLj128EEEEELb0ELb1ELb0ELb0EEEvNS_9BwdParamsE,"",@"SHT_CUDA_INFO"
	.sectionflags	@""
	.align	4


	//----- nvinfo : EIATTR_CUDA_API_VERSION
	.align		4
        /*0000*/ 	.byte	0x04, 0x37
        /*0002*/ 	.short	(.L_4513 - .L_4512)
.L_4512:
        /*0004*/ 	.word	0x00000082


	//----- nvinfo : EIATTR_KPARAM_INFO
	.align		4
.L_4513:
        /*0008*/ 	.byte	0x04, 0x17
        /*000a*/ 	.short	(.L_4515 - .L_4514)
.L_4514:
        /*000c*/ 	.word	0x00000000
        /*0010*/ 	.short	0x0000
        /*0012*/ 	.short	0x0000
        /*0014*/ 	.byte	0x00, 0xf0, 0xa1, 0x04


	//----- nvinfo : EIATTR_SPARSE_MMA_MASK
	.align		4
.L_4515:
        /*0018*/ 	.byte	0x03, 0x50
        /*001a*/ 	.short	0x0000


	//----- nvinfo : EIATTR_MAXREG_COUNT
	.align		4
        /*001c*/ 	.byte	0x03, 0x1b
        /*001e*/ 	.short	0x00ff


	//----- nvinfo : EIATTR_NUM_BARRIERS
	.align		4
        /*0020*/ 	.byte	0x02, 0x4c
        /*0022*/ 	.byte	0x01
	.zero		1


	//----- nvinfo : EIATTR_MERCURY_ISA_VERSION
	.align		4
        /*0024*/ 	.byte	0x03, 0x5f
        /*0026*/ 	.short	0x0101


	//----- nvinfo : EIATTR_COOP_GROUP_MASK_REGIDS
	.align		4
        /*0028*/ 	.byte	0x04, 0x29
        /*002a*/ 	.short	(.L_4517 - .L_4516)


	//   ....[0]....
.L_4516:
        /*002c*/ 	.word	0xffffffff


	//   ....[1]....
        /*0030*/ 	.word	0xffffffff


	//   ....[2]....
        /*0034*/ 	.word	0xffffffff


	//   ....[3]....
        /*0038*/ 	.word	0xffffffff


	//   ....[4]....
        /*003c*/ 	.word	0xffffffff


	//   ....[5]....
        /*0040*/ 	.word	0xffffffff


	//   ....[6]....
        /*0044*/ 	.word	0xffffffff


	//   ....[7]....
        /*0048*/ 	.word	0xffffffff


	//   ....[8]....
        /*004c*/ 	.word	0xffffffff


	//   ....[9]....
        /*0050*/ 	.word	0xffffffff


	//   ....[10]....
        /*0054*/ 	.word	0x05000075


	//   ....[11]....
        /*0058*/ 	.word	0x05000075


	//   ....[12]....
        /*005c*/ 	.word	0x05000075


	//   ....[13]....
        /*0060*/ 	.word	0x05000075


	//   ....[14]....
        /*0064*/ 	.word	0x05000075


	//   ....[15]....
        /*0068*/ 	.word	0x05000075


	//   ....[16]....
        /*006c*/ 	.word	0x05000075


	//   ....[17]....
        /*0070*/ 	.word	0x05000075


	//   ....[18]....
        /*0074*/ 	.word	0x05000075


	//   ....[19]....
        /*0078*/ 	.word	0x05000075


	//----- nvinfo : EIATTR_COOP_GROUP_INSTR_OFFSETS
	.align		4
.L_4517:
        /*007c*/ 	.byte	0x04, 0x28
        /*007e*/ 	.short	(.L_4519 - .L_4518)


	//   ....[0]....
.L_4518:
        /*0080*/ 	.word	0x00000e30


	//   ....[1]....
        /*0084*/ 	.word	0x00000e40


	//   ....[2]....
        /*0088*/ 	.word	0x00000e70


	//   ....[3]....
        /*008c*/ 	.word	0x00000e80


	//   ....[4]....
        /*0090*/ 	.word	0x00000eb0


	//   ....[5]....
        /*0094*/ 	.word	0x00000ec0


	//   ....[6]....
        /*0098*/ 	.word	0x00000ef0


	//   ....[7]....
        /*009c*/ 	.word	0x00000f00


	//   ....[8]....
        /*00a0*/ 	.word	0x00000f30


	//   ....[9]....
        /*00a4*/ 	.word	0x00000f40


	//   ....[10]....
        /*00a8*/ 	.word	0x00001e00


	//   ....[11]....
        /*00ac*/ 	.word	0x00001e50


	//   ....[12]....
        /*00b0*/ 	.word	0x00001ec0


	//   ....[13]....
        /*00b4*/ 	.word	0x00001f20


	//   ....[14]....
        /*00b8*/ 	.word	0x00001f90


	//   ....[15]....
        /*00bc*/ 	.word	0x00001ff0


	//   ....[16]....
        /*00c0*/ 	.word	0x00002060


	//   ....[17]....
        /*00c4*/ 	.word	0x000020c0


	//   ....[18]....
        /*00c8*/ 	.word	0x00002130


	//   ....[19]....
        /*00cc*/ 	.word	0x00002190


	//----- nvinfo : EIATTR_EXIT_INSTR_OFFSETS
	.align		4
.L_4519:
        /*00d0*/ 	.byte	0x04, 0x1c
        /*00d2*/ 	.short	(.L_4521 - .L_4520)


	//   ....[0]....
.L_4520:
        /*00d4*/ 	.word	0x00001d00


	//   ....[1]....
        /*00d8*/ 	.word	0x00001da0


	//----- nvinfo : EIATTR_MAX_THREADS
	.align		4
.L_4521:
        /*00dc*/ 	.byte	0x04, 0x05
        /*00de*/ 	.short	(.L_4523 - .L_4522)
.L_4522:
        /*00e0*/ 	.word	0x00000080
        /*00e4*/ 	.word	0x00000001
        /*00e8*/ 	.word	0x00000001


	//----- nvinfo : EIATTR_CRS_STACK_SIZE
	.align		4
.L_4523:
        /*00ec*/ 	.byte	0x04, 0x1e
        /*00ee*/ 	.short	(.L_4525 - .L_4524)
.L_4524:
        /*00f0*/ 	.word	0x00000000


	//----- nvinfo : EIATTR_CBANK_PARAM_SIZE
	.align		4
.L_4525:
        /*00f4*/ 	.byte	0x03, 0x19
        /*00f6*/ 	.short	0x0128


	//----- nvinfo : EIATTR_PARAM_CBANK
	.align		4
        /*00f8*/ 	.byte	0x04, 0x0a
        /*00fa*/ 	.short	(.L_4527 - .L_4526)
	.align		4
.L_4526:
        /*00fc*/ 	.word	index@(.nv.constant0._ZN10layer_norm13ln_bwd_kernelINS_13Kernel_traitsIfffffjLj1536ELj1ELj1ELj4ELj16ENS_18Kernel_traits_baseILj1536EfffffjLj128EEEEELb0ELb1ELb0ELb0EEEvNS_9BwdParamsE)
        /*0100*/ 	.short	0x0210
        /*0102*/ 	.short	0x0128


	//----- nvinfo : EIATTR_SW_WAR
	.align		4
.L_4527:
        /*0104*/ 	.byte	0x04, 0x36
        /*0106*/ 	.short	(.L_4529 - .L_4528)
.L_4528:
        /*0108*/ 	.word	0x00000008
.L_4529:


//--------------------- .nv.info._ZN10layer_norm13ln_bwd_kernelINS_13Kernel_traitsIfffffjLj1536ELj1ELj1ELj4ELj16ENS_18Kernel_traits_baseILj1536EfffffjLj128EEEEELb0ELb1ELb0ELb1EEEvNS_9BwdParamsE --------------------------
	.section	.nv.info._ZN10layer_norm13ln_bwd_kernelINS_13Kernel_traitsIfffffjLj1536ELj1ELj1ELj4ELj16ENS_18Kernel_traits_baseILj1536EfffffjLj128EEEEELb0ELb1ELb0ELb1EEEvNS_9BwdParamsE,"",@"SHT_CUDA_INFO"
	.sectionflags	@""
	.align	4


	//----- nvinfo : EIATTR_CUDA_API_VERSION
	.align		4
        /*0000*/ 	.byte	0x04, 0x37
        /*0002*/ 	.short	(.L_4531 - .L_4530)
.L_4530:
        /*0004*/ 	.word	0x00000082


	//----- nvinfo : EIATTR_KPARAM_INFO
	.align		4
.L_4531:
        /*0008*/ 	.byte	0x04, 0x17
        /*000a*/ 	.short	(.L_4533 - .L_4532)
.L_4532:
        /*000c*/ 	.word	0x00000000
        /*0010*/ 	.short	0x0000
        /*0012*/ 	.short	0x0000
        /*0014*/ 	.byte	0x00, 0xf0, 0xa1, 0x04


	//----- nvinfo : EIATTR_SPARSE_MMA_MASK
	.align		4
.L_4533:
        /*0018*/ 	.byte	0x03, 0x50
        /*001a*/ 	.short	0x0000


	//----- nvinfo : EIATTR_MAXREG_COUNT
	.align		4
        /*001c*/ 	.byte	0x03, 0x1b
        /*001e*/ 	.short	0x00ff


	//----- nvinfo : EIATTR_NUM_BARRIERS
	.align		4
        /*0020*/ 	.byte	0x02, 0x4c
        /*0022*/ 	.byte	0x01
	.zero		1


	//----- nvinfo : EIATTR_MERCURY_ISA_VERSION
	.align		4
        /*0024*/ 	.byte	0x03, 0x5f
        /*0026*/ 	.short	0x0101


	//----- nvinfo : EIATTR_COOP_GROUP_MASK_REGIDS
	.align		4
        /*0028*/ 	.byte	0x04, 0x29
        /*002a*/ 	.short	(.L_4535 - .L_4534)


	//   ....[0]....
.L_4534:
        /*002c*/ 	.word	0xffffffff


	//   ....[1]....
        /*0030*/ 	.word	0xffffffff


	//   ....[2]....
        /*0034*/ 	.word	0xffffffff


	//   ....[3]....
        /*0038*/ 	.word	0xffffffff


	//   ....[4]....
        /*003c*/ 	.word	0xffffffff


	//   ....[5]....
        /*0040*/ 	.word	0xffffffff


	//   ....[6]....
        /*0044*/ 	.word	0xffffffff


	//   ....[7]....
        /*0048*/ 	.word	0xffffffff


	//   ....[8]....
        /*004c*/ 	.word	0xffffffff


	//   ....[9]....
        /*0050*/ 	.word	0xffffffff


	//   ....[10]....
        /*0054*/ 	.word	0x05000041


	//   ....[11]....
        /*0058*/ 	.word	0x05000041


	//   ....[12]....
        /*005c*/ 	.word	0x05000041


	//   ....[13]....
        /*0060*/ 	.word	0x05000041


	//   ....[14]....
        /*0064*/ 	.word	0x05000041


	//   ....[15]....
        /*0068*/ 	.word	0x05000041


	//   ....[16]....
        /*006c*/ 	.word	0x05000041


	//   ....[17]....
        /*0070*/ 	.word	0x05000041


	//   ....[18]....
        /*0074*/ 	.word	0x05000041


	//   ....[19]....
        /*0078*/ 	.word	0x05000041


	//----- nvinfo : EIATTR_COOP_GROUP_INSTR_OFFSETS
	.align		4
.L_4535:
        /*007c*/ 	.byte	0x04, 0x28
        /*007e*/ 	.short	(.L_4537 - .L_4536)


	//   ....[0]....
.L_4536:
        /*0080*/ 	.word	0x00000cb0


	//   ....[1]....
        /*0084*/ 	.word	0x00000cc0


	//   ....[2]....
        /*0088*/ 	.word	0x00000cf0


	//   ....[3]....
        /*008c*/ 	.word	0x00000d00


	//   ....[4]....
        /*0090*/ 	.word	0x00000d30


	//   ....[5]....
        /*0094*/ 	.word	0x00000d40


	//   ....[6]....
        /*0098*/ 	.word	0x00000d70


	//   ....[7]....
        /*009c*/ 	.word	0x00000d80


	//   ....[8]....
        /*00a0*/ 	.word	0x00000db0


	//   ....[9]....
        /*00a4*/ 	.word	0x00000dc0


	//   ....[10]....
        /*00a8*/ 	.word	0x00001c20


	//   ....[11]....
        /*00ac*/ 	.word	0x00001c70


	//   ....[12]....
        /*00b0*/ 	.word	0x00001ce0


	//   ....[13]....
        /*00b4*/ 	.word	0x00001d40


	//   ....[14]....
        /*00b8*/ 	.word	0x00001db0


	//   ....[15]....
        /*00bc*/ 	.word	0x00001e10


	//   ....[16]....
        /*00c0*/ 	.word	0x00001e80


	//   ....[17]....
        /*00c4*/ 	.word	0x00001ee0


	//   ....[18]....
        /*00c8*/ 	.word	0x00001f50


	//   ....[19]....
        /*00cc*/ 	.word	0x00001fb0


	//----- nvinfo : EIATTR_EXIT_INSTR_OFFSETS
	.align		4
.L_4537:
        /*00d0*/ 	.byte	0x04, 0x1c
        /*00d2*/ 	.short	(.L_4539 - .L_4538)


	//   ....[0]....
.L_4538:
        /*00d4*/ 	.word	0x00001bc0


	//----- nvinfo : EIATTR_MAX_THREADS
	.align		4
.L_4539:
        /*00d8*/ 	.byte	0x04, 0x05
        /*00da*/ 	.short	(.L_4541 - .L_4540)
.L_4540:
        /*00dc*/ 	.word	0x00000080
        /*00e0*/ 	.word	0x00000001
        /*00e4*/ 	.word	0x00000001


	//----- nvinfo : EIATTR_CRS_STACK_SIZE
	.align		4
.L_4541:
        /*00e8*/ 	.byte	0x04, 0x1e
        /*00ea*/ 	.short	(.L_4543 - .L_4542)
.L_4542:
        /*00ec*/ 	.word	0x00000000


	//----- nvinfo : EIATTR_CBANK_PARAM_SIZE
	.align		4
.L_4543:
        /*00f0*/ 	.byte	0x03, 0x19
        /*00f2*/ 	.short	0x0128


	//----- nvinfo : EIATTR_PARAM_CBANK
	.align		4
        /*00f4*/ 	.byte	0x04, 0x0a
        /*00f6*/ 	.short	(.L_4545 - .L_4544)
	.align		4
.L_4544:
        /*00f8*/ 	.word	index@(.nv.constant0._ZN10layer_norm13ln_bwd_kernelINS_13Kernel_traitsIfffffjLj1536ELj1ELj1ELj4ELj16ENS_18Kernel_traits_baseILj1536EfffffjLj128EEEEELb0ELb1ELb0ELb1EEEvNS_9BwdParamsE)
        /*00fc*/ 	.short	0x0210
        /*00fe*/ 	.short	0x0128


	//----- nvinfo : EIATTR_SW_WAR
	.align		4
.L_4545:
        /*0100*/ 	.byte	0x04, 0x36
        /*0102*/ 	.short	(.L_4547 - .L_4546)
.L_4546:
        /*0104*/ 	.word	0x00000008
.L_4547:


//--------------------- .nv.info._ZN10layer_norm13ln_bwd_kernelINS_13Kernel_traitsIfffffjLj1536ELj1ELj1ELj4ELj16ENS_18Kernel_traits_baseILj1536EfffffjLj128EEEEELb0ELb1ELb1ELb0EEEvNS_9BwdParamsE --------------------------
	.section	.nv.info._ZN10layer_norm13ln_bwd_kernelINS_13Kernel_traitsIfffffjLj1536ELj1ELj1ELj4ELj16ENS_18Kernel_traits_baseILj1536EfffffjLj128EEEEELb0ELb1ELb1ELb0EEEvNS_9BwdParamsE,"",@"SHT_CUDA_INFO"
	.sectionflags	@""
	.align	4


	//----- nvinfo : EIATTR_CUDA_API_VERSION
	.align		4
        /*0000*/ 	.byte	0x04, 0x37
        /*0002*/ 	.short	(.L_4549 - .L_4548)
.L_4548:
        /*0004*/ 	.word	0x00000082


	//----- nvinfo : EIATTR_KPARAM_INFO
	.align		4
.L_4549:
        /*0008*/ 	.byte	0x04, 0x17
        /*000a*/ 	.short	(.L_4551 - .L_4550)
.L_4550:
        /*000c*/ 	.word	0x00000000
        /*0010*/ 	.short	0x0000
        /*0012*/ 	.short	0x0000
        /*0014*/ 	.byte	0x00, 0xf0, 0xa1, 0x04


	//----- nvinfo : EIATTR_SPARSE_MMA_MASK
	.align		4
.L_4551:
        /*0018*/ 	.byte	0x03, 0x50
        /*001a*/ 	.short	0x0000


	//----- nvinfo : EIATTR_MAXREG_COUNT
	.align		4
        /*001c*/ 	.byte	0x03, 0x1b
        /*001e*/ 	.short	0x00ff


	//----- nvinfo : EIATTR_NUM_BARRIERS
	.align		4
        /*0020*/ 	.byte	0x02, 0x4c
        /*0022*/ 	.byte	0x01
	.zero		1


	//----- nvinfo : EIATTR_MERCURY_ISA_VERSION
	.align		4
        /*0024*/ 	.byte	0x03, 0x5f
        /*0026*/ 	.short	0x0101


	//----- nvinfo : EIATTR_COOP_GROUP_MASK_REGIDS
	.align		4
        /*0028*/ 	.byte	0x04, 0x29
        /*002a*/ 	.short	(.L_4553 - .L_4552)


	//   ....[0]....
.L_4552:
        /*002c*/ 	.word	0xffffffff


	//   ....[1]....
        /*0030*/ 	.word	0xffffffff


	//   ....[2]....
        /*0034*/ 	.word	0xffffffff


	//   ....[3]....
        /*0038*/ 	.word	0xffffffff


	//   ....[4]....
        /*003c*/ 	.word	0xffffffff


	//   ....[5]....
        /*0040*/ 	.word	0xffffffff


	//   ....[6]....
        /*0044*/ 	.word	0xffffffff


	//   ....[7]....
        /*0048*/ 	.word	0xffffffff


	//   ....[8]....
        /*004c*/ 	.word	0xffffffff


	//   ....[9]....
        /*0050*/ 	.word	0xffffffff


	//   ....[10]....
        /*0054*/ 	.word	0x05000062


	//   ....[11]....
        /*0058*/ 	.word	0x05000062


	//   ....[12]....
        /*005c*/ 	.word	0x05000062


	//   ....[13]....
        /*0060*/ 	.word	0x05000062


	//   ....[14]....
        /*0064*/ 	.word	0x05000062


	//   ....[15]....
        /*0068*/ 	.word	0x05000062


	//   ....[16]....
        /*006c*/ 	.word	0x05000062


	//   ....[17]....
        /*0070*/ 	.word	0x05000062


	//   ....[18]....
        /*0074*/ 	.word	0x05000062


	//   ....[19]....
        /*0078*/ 	.word	0x05000062


	//----- nvinfo : EIATTR_COOP_GROUP_INSTR_OFFSETS
	.align		4
.L_4553:
        /*007c*/ 	.byte	0x04, 0x28
        /*007e*/ 	.short	(.L_4555 - .L_4554)


	//   ....[0]....
.L_4554:
        /*0080*/ 	.word	0x00001030


	//   ....[1]....
        /*0084*/ 	.word	0x00001040


	//   ....[2]....
        /*0088*/ 	.word	0x00001070


	//   ....[3]....
        /*008c*/ 	.word	0x00001080


	//   ....[4]....
        /*0090*/ 	.word	0x000010b0


	//   ....[5]....
        /*0094*/ 	.word	0x000010c0


	//   ....[6]....
        /*0098*/ 	.word	0x000010f0


	//   ....[7]....
        /*009c*/ 	.word	0x00001100


	//   ....[8]....
        /*00a0*/ 	.word	0x00001130


	//   ....[9]....
        /*00a4*/ 	.word	0x00001140


	//   ....[10]....
        /*00a8*/ 	.word	0x00002820


	//   ....[11]....
        /*00ac*/ 	.word	0x00002870


	//   ....[12]....
        /*00b0*/ 	.word	0x000028e0


	//   ....[13]....
        /*00b4*/ 	.word	0x00002940


	//   ....[14]....
        /*00b8*/ 	.word	0x000029b0


	//   ....[15]....
        /*00bc*/ 	.word	0x00002a10


	//   ....[16]....
        /*00c0*/ 	.word	0x00002a80


	//   ....[17]....
        /*00c4*/ 	.word	0x00002ae0


	//   ....[18]....
        /*00c8*/ 	.word	0x00002b50


	//   ....[19]....
        /*00cc*/ 	.word	0x00002bb0


	//----- nvinfo : EIATTR_EXIT_INSTR_OFFSETS
	.align		4
.L_4555:
        /*00d0*/ 	.byte	0x04, 0x1c
        /*00d2*/ 	.short	(.L_4557 - .L_4556)


	//   ....[0]....
.L_4556:
        /*00d4*/ 	.word	0x00002720


	//   ....[1]....
        /*00d8*/ 	.word	0x000027c0


	//----- nvinfo : EIATTR_MAX_THREADS
	.align		4
.L_4557:
        /*00dc*/ 	.byte	0x04, 0x05
        /*00de*/ 	.short	(.L_4559 - .L_4558)
.L_4558:
        /*00e0*/ 	.word	0x00000080
        /*00e4*/ 	.word	0x00000001
        /*00e8*/ 	.word	0x00000001


	//----- nvinfo : EIATTR_CRS_STACK_SIZE
	.align		4
.L_4559:
        /*00ec*/ 	.byte	0x04, 0x1e
        /*00ee*/ 	.short	(.L_4561 - .L_4560)
.L_4560:
        /*00f0*/ 	.word	0x00000000


	//----- nvinfo : EIATTR_CBANK_PARAM_SIZE
	.align		4
.L_4561:
        /*00f4*/ 	.byte	0x03, 0x19
        /*00f6*/ 	.short	0x0128


	//----- nvinfo : EIATTR_PARAM_CBANK
	.align		4
        /*00f8*/ 	.byte	0x04, 0x0a
        /*00fa*/ 	.short	(.L_4563 - .L_4562)
	.align		4
.L_4562:
        /*00fc*/ 	.word	index@(.nv.constant0._ZN10layer_norm13ln_bwd_kernelINS_13Kernel_traitsIfffffjLj1536ELj1ELj1ELj4ELj16ENS_18Kernel_traits_baseILj1536EfffffjLj128EEEEELb0ELb1ELb1ELb0EEEvNS_9BwdParamsE)
        /*0100*/ 	.short	0x0210
        /*0102*/ 	.short	0x0128


	//----- nvinfo : EIATTR_SW_WAR
	.align		4
.L_4563:
        /*0104*/ 	.byte	0x04, 0x36
        /*0106*/ 	.short	(.L_4565 - .L_4564)
.L_4564:
        /*0108*/ 	.word	0x00000008
.L_4565:


//--------------------- .nv.info._ZN10layer_norm13ln_bwd_kernelINS_13Kernel_traitsIfffffjLj1536ELj1ELj1ELj4ELj16ENS_18Kernel_traits_baseILj1536EfffffjLj128EEEEELb0ELb1ELb1ELb1EEEvNS_9BwdParamsE --------------------------
	.section	.nv.info._ZN10layer_norm13ln_bwd_kernelINS_13Kernel_traitsIfffffjLj1536ELj1ELj1ELj4ELj16ENS_18Kernel_traits_baseILj1536EfffffjLj128EEEEELb0ELb1ELb1ELb1EEEvNS_9BwdParamsE,"",@"SHT_CUDA_INFO"
	.sectionflags	@""
	.align	4


	//----- nvinfo : EIATTR_CUDA_API_VERSION
	.align		4
        /*0000*/ 	.byte	0x04, 0x37
        /*0002*/ 	.short	(.L_4567 - .L_4566)
.L_4566:
        /*0004*/ 	.word	0x00000082


	//----- nvinfo : EIATTR_KPARAM_INFO
	.align		4
.L_4567:
        /*0008*/ 	.byte	0x04, 0x17
        /*000a*/ 	.short	(.L_4569 - .L_4568)
.L_4568:
        /*000c*/ 	.word	0x00000000
        /*0010*/ 	.short	0x0000
        /*0012*/ 	.short	0x0000
        /*0014*/ 	.byte	0x00, 0xf0, 0xa1, 0x04


	//----- nvinfo : EIATTR_SPARSE_MMA_MASK
	.align		4
.L_4569:
        /*0018*/ 	.byte	0x03, 0x50
        /*001a*/ 	.short	0x0000


	//----- nvinfo : EIATTR_MAXREG_COUNT
	.align		4
        /*001c*/ 	.byte	0x03, 0x1b
        /*001e*/ 	.short	0x00ff


	//----- nvinfo : EIATTR_NUM_BARRIERS
	.align		4
        /*0020*/ 	.byte	0x02, 0x4c
        /*0022*/ 	.byte	0x01
	.zero		1


	//----- nvinfo : EIATTR_MERCURY_ISA_VERSION
	.align		4
        /*0024*/ 	.byte	0x03, 0x5f
        /*0026*/ 	.short	0x0101


	//----- nvinfo : EIATTR_COOP_GROUP_MASK_REGIDS
	.align		4
        /*0028*/ 	.byte	0x04, 0x29
        /*002a*/ 	.short	(.L_4571 - .L_4570)


	//   ....[0]....
.L_4570:
        /*002c*/ 	.word	0xffffffff


	//   ....[1]....
        /*0030*/ 	.word	0xffffffff


	//   ....[2]....
        /*0034*/ 	.word	0xffffffff


	//   ....[3]....
        /*0038*/ 	.word	0xffffffff


	//   ....[4]....
        /*003c*/ 	.word	0xffffffff


	//   ....[5]....
        /*0040*/ 	.word	0xffffffff


	//   ....[6]....
        /*0044*/ 	.word	0xffffffff


	//   ....[7]....
        /*0048*/ 	.word	0xffffffff


	//   ....[8]....
        /*004c*/ 	.word	0xffffffff


	//   ....[9]....
        /*0050*/ 	.word	0xffffffff


	//   ....[10]....
        /*0054*/ 	.word	0x0500006c


	//   ....[11]....
        /*0058*/ 	.word	0x0500006c


	//   ....[12]....
        /*005c*/ 	.word	0x0500006c


	//   ....[13]....
        /*0060*/ 	.word	0x0500006c


	//   ....[14]....
        /*0064*/ 	.word	0x0500006c


	//   ....[15]....
        /*0068*/ 	.word	0x0500006c


	//   ....[16]....
        /*006c*/ 	.word	0x0500006c


	//   ....[17]....
        /*0070*/ 	.word	0x0500006c


	//   ....[18]....
        /*0074*/ 	.word	0x0500006c


	//   ....[19]....
        /*0078*/ 	.word	0x0500006c


	//----- nvinfo : EIATTR_COOP_GROUP_INSTR_OFFSETS
	.align		4
.L_4571:
        /*007c*/ 	.byte	0x04, 0x28
        /*007e*/ 	.short	(.L_4573 - .L_4572)


	//   ....[0]....
.L_4572:
        /*0080*/ 	.word	0x00000e40


	//   ....[1]....
        /*0084*/ 	.word	0x00000e50


	//   ....[2]....
        /*0088*/ 	.word	0x00000e80


	//   ....[3]....
        /*008c*/ 	.word	0x00000e90


	//   ....[4]....
        /*0090*/ 	.word	0x00000ec0


	//   ....[5]....
        /*0094*/ 	.word	0x00000ed0


	//   ....[6]....
        /*0098*/ 	.word	0x00000f00


	//   ....[7]....
        /*009c*/ 	.word	0x00000f10


	//   ....[8]....
        /*00a0*/ 	.word	0x00000f40


	//   ....[9]....
        /*00a4*/ 	.word	0x00000f50


	//   ....[10]....
        /*00a8*/ 	.word	0x00002250


	//   ....[11]....
        /*00ac*/ 	.word	0x000022a0


	//   ....[12]....
        /*00b0*/ 	.word	0x00002310


	//   ....[13]....
        /*00b4*/ 	.word	0x00002370


	//   ....[14]....
        /*00b8*/ 	.word	0x000023e0


	//   ....[15]....
        /*00bc*/ 	.word	0x00002440


	//   ....[16]....
        /*00c0*/ 	.word	0x000024b0


	//   ....[17]....
        /*00c4*/ 	.word	0x00002510


	//   ....[18]....
        /*00c8*/ 	.word	0x00002580


	//   ....[19]....
        /*00cc*/ 	.word	0x000025e0


	//----- nvinfo : EIATTR_EXIT_INSTR_OFFSETS
	.align		4
.L_4573:
        /*00d0*/ 	.byte	0x04, 0x1c
        /*00d2*/ 	.short	(.L_4575 - .L_4574)


	//   ....[0]....
.L_4574:
        /*00d4*/ 	.word	0x000021f0


	//----- nvinfo : EIATTR_MAX_THREADS
	.align		4
.L_4575:
        /*00d8*/ 	.byte	0x04, 0x05
        /*00da*/ 	.short	(.L_4577 - .L_4576)
.L_4576:
        /*00dc*/ 	.word	0x00000080
        /*00e0*/ 	.word	0x00000001
        /*00e4*/ 	.word	0x00000001


	//----- nvinfo : EIATTR_CRS_STACK_SIZE
	.align		4
.L_4577:
        /*00e8*/ 	.byte	0x04, 0x1e
        /*00ea*/ 	.short	(.L_4579 - .L_4578)
.L_4578:
        /*00ec*/ 	.word	0x00000000


	//----- nvinfo : EIATTR_CBANK_PARAM_SIZE
	.align		4
.L_4579:
        /*00f0*/ 	.byte	0x03, 0x19
        /*00f2*/ 	.short	0x0128


	//----- nvinfo : EIATTR_PARAM_CBANK
	.align		4
        /*00f4*/ 	.byte	0x04, 0x0a
        /*00f6*/ 	.short	(.L_4581 - .L_4580)
	.align		4
.L_4580:
        /*00f8*/ 	.word	index@(.nv.constant0._ZN10layer_norm13ln_bwd_kernelINS_13Kernel_traitsIfffffjLj1536ELj1ELj1ELj4ELj16ENS_18Kernel_traits_baseILj1536EfffffjLj128EEEEELb0ELb1ELb1ELb1EEEvNS_9BwdParamsE)
        /*00fc*/ 	.short	0x0210
        /*00fe*/ 	.short	0x0128


	//----- nvinfo : EIATTR_SW_WAR
	.align		4
.L_4581:
        /*0100*/ 	.byte	0x04, 0x36
        /*0102*/ 	.short	(.L_4583 - .L_4582)
.L_4582:
        /*0104*/ 	.word	0x00000008
.L_4583:


//--------------------- .nv.info._ZN10layer_norm13ln_bwd_kernelINS_13Kernel_traitsIfffffjLj1536ELj1ELj1ELj4ELj16ENS_18Kernel_traits_baseILj1536EfffffjLj128EEEEELb1ELb0ELb0ELb0EEEvNS_9BwdParamsE --------------------------
	.section	.nv.info._ZN10layer_norm13ln_bwd_kernelINS_13Kernel_traitsIfffffjLj1536ELj1ELj1ELj4ELj16ENS_18Kernel_traits_baseILj1536EfffffjLj128EEEEELb1ELb0ELb0ELb0EEEvNS_9BwdParamsE,"",@"SHT_CUDA_INFO"
	.sectionflags	@""
	.align	4


	//----- nvinfo : EIATTR_CUDA_API_VERSION
	.align		4
        /*0000*/ 	.byte	0x04, 0x37
        /*0002*/ 	.short	(.L_4585 - .L_4584)
.L_4584:
        /*0004*/ 	.word	0x00000082


	//----- nvinfo : EIATTR_KPARAM_INFO
	.align		4
.L_4585:
        /*0008*/ 	.byte	0x04, 0x17
        /*000a*/ 	.short	(.L_4587 - .L_4586)
.L_4586:
        /*000c*/ 	.word	0x00000000
        /*0010*/ 	.short	0x0000
        /*0012*/ 	.short	0x0000
        /*0014*/ 	.byte	0x00, 0xf0, 0xa1, 0x04


	//----- nvinfo : EIATTR_SPARSE_MMA_MASK
	.align		4
.L_4587:
        /*0018*/ 	.byte	0x03, 0x50
        /*001a*/ 	.short	0x0000


	//----- nvinfo : EIATTR_MAXREG_COUNT
	.align		4
        /*001c*/ 	.byte	0x03, 0x1b
        /*001e*/ 	.short	0x00ff


	//----- nvinfo : EIATTR_NUM_BARRIERS
	.align		4
        /*0020*/ 	.byte	0x02, 0x4c
        /*0022*/ 	.byte	0x01
	.zero		1


	//----- nvinfo : EIATTR_MERCURY_ISA_VERSION
	.align		4
        /*0024*/ 	.byte	0x03, 0x5f
        /*0026*/ 	.short	0x0101


	//----- nvinfo : EIATTR_COOP_GROUP_MASK_REGIDS
	.align		4
        /*0028*/ 	.byte	0x04, 0x29
        /*002a*/ 	.short	(.L_4589 - .L_4588)


	//   ....[0]....
.L_4588:
        /*002c*/ 	.word	0xffffffff


	//   ....[1]....
        /*0030*/ 	.word	0xffffffff


	//   ....[2]....
        /*0034*/ 	.word	0xffffffff


	//   ....[3]....
        /*0038*/ 	.word	0xffffffff


	//   ....[4]....
        /*003c*/ 	.word	0xffffffff


	//   ....[5]....
        /*0040*/ 	.word	0xffffffff


	//   ....[6]....
        /*0044*/ 	.word	0xffffffff


	//   ....[7]....
        /*0048*/ 	.word	0xffffffff


	//   ....[8]....
        /*004c*/ 	.word	0xffffffff


	//   ....[9]....
        /*0050*/ 	.word	0xffffffff


	//   ....[10]....
        /*0054*/ 	.word	0x0500005f


	//   ....[11]....
        /*0058*/ 	.word	0x0500005f


	//   ....[12]....
        /*005c*/ 	.word	0x0500005f


	//   ....[13]....
        /*0060*/ 	.word	0x0500005f


	//   ....[14]....
        /*0064*/ 	.word	0x0500005f


	//   ....[15]....
        /*0068*/ 	.word	0x0500005f


	//   ....[16]....
        /*006c*/ 	.word	0x0500005f


	//   ....[17]....
        /*0070*/ 	.word	0x0500005f


	//   ....[18]....
        /*0074*/ 	.word	0x0500005f


	//   ....[19]....
        /*0078*/ 	.word	0x0500005f


	//----- nvinfo : EIATTR_COOP_GROUP_INSTR_OFFSETS
	.align		4
.L_4589:
        /*007c*/ 	.byte	0x04, 0x28
        /*007e*/ 	.short	(.L_4591 - .L_4590)


	//   ....[0]....
.L_4590:
        /*0080*/ 	.word	0x00000df0


	//   ....[1]....
        /*0084*/ 	.word	0x00000e00


	//   ....[2]....
        /*0088*/ 	.word	0x00000e30


	//   ....[3]....
        /*008c*/ 	.word	0x00000e40


	//   ....[4]....
        /*0090*/ 	.word	0x00000e70


	//   ....[5]....
        /*0094*/ 	.word	0x00000e80


	//   ....[6]....
        /*0098*/ 	.word	0x00000eb0


	//   ....[7]....
        /*009c*/ 	.word	0x00000ec0


	//   ....[8]....
        /*00a0*/ 	.word	0x00000ef0


	//   ....[9]....
        /*00a4*/ 	.word	0x00000f00


	//   ....[10]....
        /*00a8*/ 	.word	0x00001c40


	//   ....[11]....
        /*00ac*/ 	.word	0x00001c90


	//   ....[12]....
        /*00b0*/ 	.word	0x00001d00


	//   ....[13]....
        /*00b4*/ 	.word	0x00001d60


	//   ....[14]....
        /*00b8*/ 	.word	0x00001dd0


	//   ....[15]....
        /*00bc*/ 	.word	0x00001e30


	//   ....[16]....
        /*00c0*/ 	.word	0x00001ea0


	//   ....[17]....
        /*00c4*/ 	.word	0x00001f00


	//   ....[18]....
        /*00c8*/ 	.word	0x00001f70


	//   ....[19]....
        /*00cc*/ 	.word	0x00001fd0


	//----- nvinfo : EIATTR_EXIT_INSTR_OFFSETS
	.align		4
.L_4591:
        /*00d0*/ 	.byte	0x04, 0x1c
        /*00d2*/ 	.short	(.L_4593 - .L_4592)


	//   ....[0]....
.L_4592:
        /*00d4*/ 	.word	0x00001b60


	//   ....[1]....
        /*00d8*/ 	.word	0x00001be0


	//----- nvinfo : EIATTR_MAX_THREADS
	.align		4
.L_4593:
        /*00dc*/ 	.byte	0x04, 0x05
        /*00de*/ 	.short	(.L_4595 - .L_4594)
.L_4594:
        /*00e0*/ 	.word	0x00000080
        /*00e4*/ 	.word	0x00000001
        /*00e8*/ 	.word	0x00000001


	//----- nvinfo : EIATTR_CRS_STACK_SIZE
	.align		4
.L_4595:
        /*00ec*/ 	.byte	0x04, 0x1e
        /*00ee*/ 	.short	(.L_4597 - .L_4596)
.L_4596:
        /*00f0*/ 	.word	0x00000000


	//----- nvinfo : EIATTR_CBANK_PARAM_SIZE
	.align		4
.L_4597:
        /*00f4*/ 	.byte	0x03, 0x19
        /*00f6*/ 	.short	0x0128


	//----- nvinfo : EIATTR_PARAM_CBANK
	.align		4
        /*00f8*/ 	.byte	0x04, 0x0a
        /*00fa*/ 	.short	(.L_4599 - .L_4598)
	.align		4
.L_4598:
        /*00fc*/ 	.word	index@(.nv.constant0._ZN10layer_norm13ln_bwd_kernelINS_13Kernel_traitsIfffffjLj1536ELj1ELj1ELj4ELj16ENS_18Kernel_traits_baseILj1536EfffffjLj128EEEEELb1ELb0ELb0ELb0EEEvNS_9BwdParamsE)
        /*0100*/ 	.short	0x0210
        /*0102*/ 	.short	0x0128


	//----- nvinfo : EIATTR_SW_WAR
	.align		4
.L_4599:
        /*0104*/ 	.byte	0x04, 0x36
        /*0106*/ 	.short	(.L_4601 - .L_4600)
.L_4600:
        /*0108*/ 	.word	0x00000008
.L_4601:


//--------------------- .nv.info._ZN10layer_norm13ln_bwd_kernelINS_13Kernel_traitsIfffffjLj1536ELj1ELj1ELj4ELj16ENS_18Kernel_traits_baseILj1536EfffffjLj128EEEEELb1ELb0ELb0ELb1EEEvNS_9BwdParamsE --------------------------
	.section	.nv.info._ZN10layer_norm13ln_bwd_kernelINS_13Kernel_traitsIfffffjLj1536ELj1ELj1ELj4ELj16ENS_18Kernel_traits_baseILj1536EfffffjLj128EEEEELb1ELb0ELb0ELb1EEEvNS_9BwdParamsE,"",@"SHT_CUDA_INFO"
	.sectionflags	@""
	.align	4


	//----- nvinfo : EIATTR_CUDA_API_VERSION
	.align		4
        /*0000*/ 	.byte	0x04, 0x37
        /*0002*/ 	.short	(.L_4603 - .L_4602)
.L_4602:
        /*0004*/ 	.word	0x00000082


	//----- nvinfo : EIATTR_KPARAM_INFO
	.align		4
.L_4603:
        /*0008*/ 	.byte	0x04, 0x17
        /*000a*/ 	.short	(.L_4605 - .L_4604)
.L_4604:
        /*000c*/ 	.word	0x00000000
        /*0010*/ 	.short	0x0000
        /*0012*/ 	.short	0x0000
        /*0014*/ 	.byte	0x00, 0xf0, 0xa1, 0x04


	//----- nvinfo : EIATTR_SPARSE_MMA_MASK
	.align		4
.L_4605:
        /*0018*/ 	.byte	0x03, 0x50
        /*001a*/ 	.short	0x0000


	//----- nvinfo : EIATTR_MAXREG_COUNT
	.align		4
        /*001c*/ 	.byte	0x03, 0x1b
        /*001e*/ 	.short	0x00ff


	//----- nvinfo : EIATTR_NUM_BARRIERS
	.align		4
        /*0020*/ 	.byte	0x02, 0x4c
        /*0022*/ 	.byte	0x01
	.zero		1


	//----- nvinfo : EIATTR_MERCURY_ISA_VERSION
	.align		4
        /*0024*/ 	.byte	0x03, 0x5f
        /*0026*/ 	.short	0x0101


	//----- nvinfo : EIATTR_COOP_GROUP_MASK_REGIDS
	.align		4
        /*0028*/ 	.byte	0x04, 0x29
        /*002a*/ 	.short	(.L_4607 - .L_4606)


	//   ....[0]....
.L_4606:
        /*002c*/ 	.word	0xffffffff


	//   ....[1]....
        /*0030*/ 	.word	0xffffffff


	//   ....[2]....
        /*0034*/ 	.word	0xffffffff


	//   ....[3]....
        /*0038*/ 	.word	0xffffffff


	//   ....[4]....
        /*003c*/ 	.word	0xffffffff


	//   ....[5]....
        /*0040*/ 	.word	0xffffffff


	//   ....[6]....
        /*0044*/ 	.word	0xffffffff


	//   ....[7]....
        /*0048*/ 	.word	0xffffffff


	//   ....[8]....
        /*004c*/ 	.word	0xffffffff


	//   ....[9]....
        /*0050*/ 	.word	0xffffffff


	//   ....[10]....
        /*0054*/ 	.word	0x05000029


	//   ....[11]....
        /*0058*/ 	.word	0x05000029


	//   ....[12]....
        /*005c*/ 	.word	0x05000029


	//   ....[13]....
        /*0060*/ 	.word	0x05000029


	//   ....[14]....
        /*0064*/ 	.word	0x05000029


	//   ....[15]....
        /*0068*/ 	.word	0x05000029


	//   ....[16]....
        /*006c*/ 	.word	0x05000029


	//   ....[17]....
        /*0070*/ 	.word	0x05000029


	//   ....[18]....
        /*0074*/ 	.word	0x05000029


	//   ....[19]....
        /*0078*/ 	.word	0x05000029


	//----- nvinfo : EIATTR_COOP_GROUP_INSTR_OFFSETS
	.align		4
.L_4607:
        /*007c*/ 	.byte	0x04, 0x28
        /*007e*/ 	.short	(.L_4609 - .L_4608)


	//   ....[0]....
.L_4608:
        /*0080*/ 	.word	0x00000d30


	//   ....[1]....
        /*0084*/ 	.word	0x00000d40


	//   ....[2]....
        /*0088*/ 	.word	0x00000d70


	//   ....[3]....
        /*008c*/ 	.word	0x00000d80


	//   ....[4]....
        /*0090*/ 	.word	0x00000db0


	//   ....[5]....
        /*0094*/ 	.word	0x00000dc0


	//   ....[6]....
        /*0098*/ 	.word	0x00000df0


	//   ....[7]....
        /*009c*/ 	.word	0x00000e00


	//   ....[8]....
        /*00a0*/ 	.word	0x00000e30


	//   ....[9]....
        /*00a4*/ 	.word	0x00000e40


	//   ....[10]....
        /*00a8*/ 	.word	0x00001b70


	//   ....[11]....
        /*00ac*/ 	.word	0x00001bc0


	//   ....[12]....
        /*00b0*/ 	.word	0x00001c30


	//   ....[13]....
        /*00b4*/ 	.word	0x00001c90


	//   ....[14]....
        /*00b8*/ 	.word	0x00001d00


	//   ....[15]....
        /*00bc*/ 	.word	0x00001d60


	//   ....[16]....
        /*00c0*/ 	.word	0x00001dd0


	//   ....[17]....
        /*00c4*/ 	.word	0x00001e30


	//   ....[18]....
        /*00c8*/ 	.word	0x00001ea0


	//   ....[19]....
        /*00cc*/ 	.word	0x00001f00


	//----- nvinfo : EIATTR_EXIT_INSTR_OFFSETS
	.align		4
.L_4609:
        /*00d0*/ 	.byte	0x04, 0x1c
        /*00d2*/ 	.short	(.L_4611 - .L_4610)


	//   ....[0]....
.L_4610:
        /*00d4*/ 	.word	0x00001b10


	//----- nvinfo : EIATTR_MAX_THREADS
	.align		4
.L_4611:
        /*00d8*/ 	.byte	0x04, 0x05
        /*00da*/ 	.short	(.L_4613 - .L_4612)
.L_4612:
        /*00dc*/ 	.word	0x00000080
        /*00e0*/ 	.word	0x00000001
        /*00e4*/ 	.word	0x00000001


	//----- nvinfo : EIATTR_CRS_STACK_SIZE
	.align		4
.L_4613:
        /*00e8*/ 	.byte	0x04, 0x1e
        /*00ea*/ 	.short	(.L_4615 - .L_4614)
.L_4614:
        /*00ec*/ 	.word	0x00000000


	//----- nvinfo : EIATTR_CBANK_PARAM_SIZE
	.align		4
.L_4615:
        /*00f0*/ 	.byte	0x03, 0x19
        /*00f2*/ 	.short	0x0128


	//----- nvinfo : EIATTR_PARAM_CBANK
	.align		4
        /*00f4*/ 	.byte	0x04, 0x0a
        /*00f6*/ 	.short	(.L_4617 - .L_4616)
	.align		4
.L_4616:
        /*00f8*/ 	.word	index@(.nv.constant0._ZN10layer_norm13ln_bwd_kernelINS_13Kernel_traitsIfffffjLj1536ELj1ELj1ELj4ELj16ENS_18Kernel_traits_baseILj1536EfffffjLj128EEEEELb1ELb0ELb0ELb1EEEvNS_9BwdParamsE)
        /*00fc*/ 	.short	0x0210
        /*00fe*/ 	.short	0x0128


	//----- nvinfo : EIATTR_SW_WAR
	.align		4
.L_4617:
        /*0100*/ 	.byte	0x04, 0x36
        /*0102*/ 	.short	(.L_4619 - .L_4618)
.L_4618:
        /*0104*/ 	.word	0x00000008
.L_4619:


//--------------------- .nv.info._ZN10layer_norm22ln_bwd_finalize_kernelINS_22Kernel_traits_finalizeILj1536EfffffjLb0ELj1024ELj4ENS_18Kernel_traits_baseILj1536EfffffjLj1024EEEEELb0ELb0EEEvNS_9BwdParamsE --------------------------
	.section	.nv.info._ZN10layer_norm22ln_bwd_finalize_kernelINS_22Kernel_traits_finalizeILj1536EfffffjLb0ELj1024ELj4ENS_18Kernel_traits_baseILj1536EfffffjLj1024EEEEELb0ELb0EEEvNS_9BwdParamsE,"",@"SHT_CUDA_INFO"
	.sectionflags	@""
	.align	4


	//----- nvinfo : EIATTR_CUDA_API_VERSION
	.align		4
        /*0000*/ 	.byte	0x04, 0x37
        /*0002*/ 	.short	(.L_4621 - .L_4620)
.L_4620:
        /*0004*/ 	.word	0x00000082


	//----- nvinfo : EIATTR_KPARAM_INFO
	.align		4
.L_4621:
        /*0008*/ 	.byte	0x04, 0x17
        /*000a*/ 	.short	(.L_4623 - .L_4622)
.L_4622:
        /*000c*/ 	.word	0x00000000
        /*0010*/ 	.short	0x0000
        /*0012*/ 	.short	0x0000
        /*0014*/ 	.byte	0x00, 0xf0, 0xa1, 0x04


	//----- nvinfo : EIATTR_SPARSE_MMA_MASK
	.align		4
.L_4623:
        /*0018*/ 	.byte	0x03, 0x50
        /*001a*/ 	.short	0x0000


	//----- nvinfo : EIATTR_MAXREG_COUNT
	.align		4
        /*001c*/ 	.byte	0x03, 0x1b
        /*001e*/ 	.short	0x0040


	//----- nvinfo : EIATTR_NUM_BARRIERS
	.align		4
        /*0020*/ 	.byte	0x02, 0x4c
        /*0022*/ 	.byte	0x01
	.zero		1


	//----- nvinfo : EIATTR_MERCURY_ISA_VERSION
	.align		4
        /*0024*/ 	.byte	0x03, 0x5f
        /*0026*/ 	.short	0x0101


	//----- nvinfo : EIATTR_COOP_GROUP_MASK_REGIDS
	.align		4
        /*0028*/ 	.byte	0x04, 0x29
        /*002a*/ 	.short	(.L_4625 - .L_4624)


	//   ....[0]....
.L_4624:
        /*002c*/ 	.word	0xffffffff


	//   ....[1]....
        /*0030*/ 	.word	0xffffffff


	//   ....[2]....
        /*0034*/ 	.word	0xffffffff


	//   ....[3]....
        /*0038*/ 	.word	0xffffffff


	//   ....[4]....
        /*003c*/ 	.word	0xffffffff


	//   ....[5]....
        /*0040*/ 	.word	0xffffffff


	//   ....[6]....
        /*0044*/ 	.word	0xffffffff


	//   ....[7]....
        /*0048*/ 	.word	0xffffffff


	//   ....[8]....
        /*004c*/ 	.word	0xffffffff


	//   ....[9]....
        /*0050*/ 	.word	0xffffffff


	//   ....[10]....
        /*0054*/ 	.word	0x05000013


	//   ....[11]....
        /*0058*/ 	.word	0x05000013


	//   ....[12]....
        /*005c*/ 	.word	0x05000013


	//   ....[13]....
        /*0060*/ 	.word	0x05000013


	//   ....[14]....
        /*0064*/ 	.word	0x05000013


	//   ....[15]....
        /*0068*/ 	.word	0x05000013


	//   ....[16]....
        /*006c*/ 	.word	0x05000013


	//   ....[17]....
        /*0070*/ 	.word	0x05000013


	//   ....[18]....
        /*0074*/ 	.word	0x05000013


	//   ....[19]....
        /*0078*/ 	.word	0x05000013


	//----- nvinfo : EIATTR_COOP_GROUP_INSTR_OFFSETS
	.align		4
.L_4625:
        /*007c*/ 	.byte	0x04, 0x28
        /*007e*/ 	.short	(.L_4627 - .L_4626)


	//   ....[0]....
.L_4626:
        /*0080*/ 	.word	0x000008e0


	//   ....[1]....
        /*0084*/ 	.word	0x000008f0


	//   ....[2]....
        /*0088*/ 	.word	0x00000920


	//   ....[3]....
        /*008c*/ 	.word	0x00000930


	//   ....[4]....
        /*0090*/ 	.word	0x00000960


	//   ....[5]....
        /*0094*/ 	.word	0x00000970


	//   ....[6]....
        /*0098*/ 	.word	0x000009a0


	//   ....[7]....
        /*009c*/ 	.word	0x000009b0


	//   ....[8]....
        /*00a0*/ 	.word	0x000009e0


	//   ....[9]....
        /*00a4*/ 	.word	0x000009f0


	//   ....[10]....
        /*00a8*/ 	.word	0x00000bf0


	//   ....[11]....
        /*00ac*/ 	.word	0x00000c60


	//   ....[12]....
        /*00b0*/ 	.word	0x00000cd0


	//   ....[13]....
        /*00b4*/ 	.word	0x00000d40


	//   ....[14]....
        /*00b8*/ 	.word	0x00000db0


	//   ....[15]....
        /*00bc*/ 	.word	0x00000e10


	//   ....[16]....
        /*00c0*/ 	.word	0x00000e80


	//   ....[17]....
        /*00c4*/ 	.word	0x00000ef0


	//   ....[18]....
        /*00c8*/ 	.word	0x00000f60


	//   ....[19]....
        /*00cc*/ 	.word	0x00000fd0


	//----- nvinfo : EIATTR_EXIT_INSTR_OFFSETS
	.align		4
.L_4627:
        /*00d0*/ 	.byte	0x04, 0x1c
        /*00d2*/ 	.short	(.L_4629 - .L_4628)


	//   ....[0]....
.L_4628:
        /*00d4*/ 	.word	0x00000070


	//   ....[1]....
        /*00d8*/ 	.word	0x00000b90


	//----- nvinfo : EIATTR_MAX_THREADS
	.align		4
.L_4629:
        /*00dc*/ 	.byte	0x04, 0x05
        /*00de*/ 	.short	(.L_4631 - .L_4630)
.L_4630:
        /*00e0*/ 	.word	0x00000400
        /*00e4*/ 	.word	0x00000001
        /*00e8*/ 	.word	0x00000001


	//----- nvinfo : EIATTR_CRS_STACK_SIZE
	.align		4
.L_4631:
        /*00ec*/ 	.byte	0x04, 0x1e
        /*00ee*/ 	.short	(.L_4633 - .L_4632)
.L_4632:
        /*00f0*/ 	.word	0x00000000


	//----- nvinfo : EIATTR_CBANK_PARAM_SIZE
	.align		4
.L_4633:
        /*00f4*/ 	.byte	0x03, 0x19
        /*00f6*/ 	.short	0x0128


	//----- nvinfo : EIATTR_PARAM_CBANK
	.align		4
        /*00f8*/ 	.byte	0x04, 0x0a
        /*00fa*/ 	.short	(.L_4635 - .L_4634)
	.align		4
.L_4634:
        /*00fc*/ 	.word	index@(.nv.constant0._ZN10layer_norm22ln_bwd_finalize_kernelINS_22Kernel_traits_finalizeILj1536EfffffjLb0ELj1024ELj4ENS_18Kernel_traits_baseILj1536EfffffjLj1024EEEEELb0ELb0EEEvNS_9BwdParamsE)
        /*0100*/ 	.short	0x0210
        /*0102*/ 	.short	0x0128


	//----- nvinfo : EIATTR_SW_WAR
	.align		4
.L_4635:
        /*0104*/ 	.byte	0x04, 0x36
        /*0106*/ 	.short	(.L_4637 - .L_4636)
.L_4636:
        /*0108*/ 	.word	0x00000008
.L_4637:


//--------------------- .nv.info._ZN10layer_norm13ln_bwd_kernelINS_13Kernel_traitsIfffffjLj1536ELj1ELj1ELj4ELj16ENS_18Kernel_traits_baseILj1536EfffffjLj128EEEEELb1ELb0ELb1ELb0EEEvNS_9BwdParamsE --------------------------
	.section	.nv.info._ZN10layer_norm13ln_bwd_kernelINS_13Kernel_traitsIfffffjLj1536ELj1ELj1ELj4ELj16ENS_18Kernel_traits_baseILj1536EfffffjLj128EEEEELb1ELb0ELb1ELb0EEEvNS_9BwdParamsE,"",@"SHT_CUDA_INFO"
	.sectionflags	@""
	.align	4


	//----- nvinfo : EIATTR_CUDA_API_VERSION
	.align		4
        /*0000*/ 	.byte	0x04, 0x37
        /*0002*/ 	.short	(.L_4639 - .L_4638)
.L_4638:
        /*0004*/ 	.word	0x00000082


	//----- nvinfo : EIATTR_KPARAM_INFO
	.align		4
.L_4639:
        /*0008*/ 	.byte	0x04, 0x17
        /*000a*/ 	.short	(.L_4641 - .L_4640)
.L_4640:
        /*000c*/ 	.word	0x00000000
        /*0010*/ 	.short	0x0000
        /*0012*/ 	.short	0x0000
        /*0014*/ 	.byte	0x00, 0xf0, 0xa1, 0x04


	//----- nvinfo : EIATTR_SPARSE_MMA_MASK
	.align		4
.L_4641:
        /*0018*/ 	.byte	0x03, 0x50
        /*001a*/ 	.short	0x0000


	//----- nvinfo : EIATTR_MAXREG_COUNT
	.align		4
        /*001c*/ 	.byte	0x03, 0x1b
        /*001e*/ 	.short	0x00ff


	//----- nvinfo : EIATTR_NUM_BARRIERS
	.align		4
        /*0020*/ 	.byte	0x02, 0x4c
        /*0022*/ 	.byte	0x01
	.zero		1


	//----- nvinfo : EIATTR_MERCURY_ISA_VERSION
	.align		4
        /*0024*/ 	.byte	0x03, 0x5f
        /*0026*/ 	.short	0x0101


	//----- nvinfo : EIATTR_COOP_GROUP_MASK_REGIDS
	.align		4
        /*0028*/ 	.byte	0x04, 0x29
        /*002a*/ 	.short	(.L_4643 - .L_4642)


	//   ....[0]....
.L_4642:
        /*002c*/ 	.word	0xffffffff


	//   ....[1]....
        /*0030*/ 	.word	0xffffffff


	//   ....[2]....
        /*0034*/ 	.word	0xffffffff


	//   ....[3]....
        /*0038*/ 	.word	0xffffffff


	//   ....[4]....
        /*003c*/ 	.word	0xffffffff


	//   ....[5]....
        /*0040*/ 	.word	0xffffffff


	//   ....[6]....
        /*0044*/ 	.word	0xffffffff


	//   ....[7]....
        /*0048*/ 	.word	0xffffffff


	//   ....[8]....
        /*004c*/ 	.word	0xffffffff


	//   ....[9]....
        /*0050*/ 	.word	0xffffffff


	//   ....[10]....
        /*0054*/ 	.word	0x05000066


	//   ....[11]....
        /*0058*/ 	.word	0x05000066


	//   ....[12]....
        /*005c*/ 	.word	0x05000066


	//   ....[13]....
        /*0060*/ 	.word	0x05000066


	//   ....[14]....
        /*0064*/ 	.word	0x05000066


	//   ....[15]....
        /*0068*/ 	.word	0x05000066


	//   ....[16]....
        /*006c*/ 	.word	0x05000066


	//   ....[17]....
        /*0070*/ 	.word	0x05000066


	//   ....[18]....
        /*0074*/ 	.word	0x05000066


	//   ....[19]....
        /*0078*/ 	.word	0x05000066


	//----- nvinfo : EIATTR_COOP_GROUP_INSTR_OFFSETS
	.align		4
.L_4643:
        /*007c*/ 	.byte	0x04, 0x28
        /*007e*/ 	.short	(.L_4645 - .L_4644)


	//   ....[0]....
.L_4644:
        /*0080*/ 	.word	0x00001130


	//   ....[1]....
        /*0084*/ 	.word	0x00001140


	//   ....[2]....
        /*0088*/ 	.word	0x00001170


	//   ....[3]....
        /*008c*/ 	.word	0x00001180


	//   ....[4]....
        /*0090*/ 	.word	0x000011b0


	//   ....[5]....
        /*0094*/ 	.word	0x000011c0


	//   ....[6]....
        /*0098*/ 	.word	0x000011f0


	//   ....[7]....
        /*009c*/ 	.word	0x00001200


	//   ....[8]....
        /*00a0*/ 	.word	0x00001230


	//   ....[9]....
        /*00a4*/ 	.word	0x00001240


	//   ....[10]....
        /*00a8*/ 	.word	0x000027f0


	//   ....[11]....
        /*00ac*/ 	.word	0x00002840


	//   ....[12]....
        /*00b0*/ 	.word	0x000028b0


	//   ....[13]....
        /*00b4*/ 	.word	0x00002910


	//   ....[14]....
        /*00b8*/ 	.word	0x00002980


	//   ....[15]....
        /*00bc*/ 	.word	0x000029e0


	//   ....[16]....
        /*00c0*/ 	.word	0x00002a50


	//   ....[17]....
        /*00c4*/ 	.word	0x00002ab0


	//   ....[18]....
        /*00c8*/ 	.word	0x00002b20


	//   ....[19]....
        /*00cc*/ 	.word	0x00002b80


	//----- nvinfo : EIATTR_EXIT_INSTR_OFFSETS
	.align		4
.L_4645:
        /*00d0*/ 	.byte	0x04, 0x1c
        /*00d2*/ 	.short	(.L_4647 - .L_4646)


	//   ....[0]....
.L_4646:
        /*00d4*/ 	.word	0x00002710


	//   ....[1]....
        /*00d8*/ 	.word	0x00002790


	//----- nvinfo : EIATTR_MAX_THREADS
	.align		4
.L_4647:
        /*00dc*/ 	.byte	0x04, 0x05
        /*00de*/ 	.short	(.L_4649 - .L_4648)
.L_4648:
        /*00e0*/ 	.word	0x00000080
        /*00e4*/ 	.word	0x00000001
        /*00e8*/ 	.word	0x00000001


	//----- nvinfo : EIATTR_CRS_STACK_SIZE
	.align		4
.L_4649:
        /*00ec*/ 	.byte	0x04, 0x1e
        /*00ee*/ 	.short	(.L_4651 - .L_4650)
.L_4650:
        /*00f0*/ 	.word	0x00000000


	//----- nvinfo : EIATTR_CBANK_PARAM_SIZE
	.align		4
.L_4651:
        /*00f4*/ 	.byte	0x03, 0x19
        /*00f6*/ 	.short	0x0128


	//----- nvinfo : EIATTR_PARAM_CBANK
	.align		4
        /*00f8*/ 	.byte	0x04, 0x0a
        /*00fa*/ 	.short	(.L_4653 - .L_4652)
	.align		4
.L_4652:
        /*00fc*/ 	.word	index@(.nv.constant0._ZN10layer_norm13ln_bwd_kernelINS_13Kernel_traitsIfffffjLj1536ELj1ELj1ELj4ELj16ENS_18Kernel_traits_baseILj1536EfffffjLj128EEEEELb1ELb0ELb1ELb0EEEvNS_9BwdParamsE)
        /*0100*/ 	.short	0x0210
        /*0102*/ 	.short	0x0128


	//----- nvinfo : EIATTR_SW_WAR
	.align		4
.L_4653:
        /*0104*/ 	.byte	0x04, 0x36
        /*0106*/ 	.short	(.L_4655 - .L_4654)
.L_4654:
        /*0108*/ 	.word	0x00000008
.L_4655:


//--------------------- .nv.info._ZN10layer_norm22ln_bwd_finalize_kernelINS_22Kernel_traits_finalizeILj1536EfffffjLb0ELj1024ELj4ENS_18Kernel_traits_baseILj1536EfffffjLj1024EEEEELb0ELb1EEEvNS_9BwdParamsE --------------------------
	.section	.nv.info._ZN10layer_norm22ln_bwd_finalize_kernelINS_22Kernel_traits_finalizeILj1536EfffffjLb0ELj1024ELj4ENS_18Kernel_traits_baseILj1536EfffffjLj1024EEEEELb0ELb1EEEvNS_9BwdParamsE,"",@"SHT_CUDA_INFO"
	.sectionflags	@""
	.align	4


	//----- nvinfo : EIATTR_CUDA_API_VERSION
	.align		4
        /*0000*/ 	.byte	0x04, 0x37
        /*0002*/ 	.short	(.L_4657 - .L_4656)
.L_4656:
        /*0004*/ 	.word	0x00000082


	//----- nvinfo : EIATTR_KPARAM_INFO
	.align		4
.L_4657:
        /*0008*/ 	.byte	0x04, 0x17
        /*000a*/ 	.short	(.L_4659 - .L_4658)
.L_4658:
        /*000c*/ 	.word	0x00000000
        /*0010*/ 	.short	0x0000
        /*0012*/ 	.short	0x0000
        /*0014*/ 	.byte	0x00, 0xf0, 0xa1, 0x04


	//----- nvinfo : EIATTR_SPARSE_MMA_MASK
	.align		4
.L_4659:
        /*0018*/ 	.byte	0x03, 0x50
        /*001a*/ 	.short	0x0000


	//----- nvinfo : EIATTR_MAXREG_COUNT
	.align		4
        /*001c*/ 	.byte	0x03, 0x1b
        /*001e*/ 	.short	0x0040


	//----- nvinfo : EIATTR_NUM_BARRIERS
	.align		4
        /*0020*/ 	.byte	0x02, 0x4c
        /*0022*/ 	.byte	0x01
	.zero		1


	//----- nvinfo : EIATTR_MERCURY_ISA_VERSION
	.align		4
        /*0024*/ 	.byte	0x03, 0x5f
        /*0026*/ 	.short	0x0101


	//----- nvinfo : EIATTR_COOP_GROUP_MASK_REGIDS
	.align		4
        /*0028*/ 	.byte	0x04, 0x29
        /*002a*/ 	.short	(.L_4661 - .L_4660)


	//   ....[0]....
.L_4660:
        /*002c*/ 	.word	0xffffffff


	//   ....[1]....
        /*0030*/ 	.word	0xffffffff


	//   ....[2]....
        /*0034*/ 	.word	0xffffffff


	//   ....[3]....
        /*0038*/ 	.word	0xffffffff


	//   ....[4]....
        /*003c*/ 	.word	0xffffffff


	//   ....[5]....
        /*0040*/ 	.word	0xffffffff


	//   ....[6]....
        /*0044*/ 	.word	0xffffffff


	//   ....[7]....
        /*0048*/ 	.word	0xffffffff


	//   ....[8]....
        /*004c*/ 	.word	0xffffffff


	//   ....[9]....
        /*0050*/ 	.word	0xffffffff


	//   ....[10]....
        /*0054*/ 	.word	0x05000011


	//   ....[11]....
        /*0058*/ 	.word	0x05000011


	//   ....[12]....
        /*005c*/ 	.word	0x05000011


	//   ....[13]....
        /*0060*/ 	.word	0x05000011


	//   ....[14]....
        /*0064*/ 	.word	0x05000011


	//   ....[15]....
        /*0068*/ 	.word	0x05000011


	//   ....[16]....
        /*006c*/ 	.word	0x05000011


	//   ....[17]....
        /*0070*/ 	.word	0x05000011


	//   ....[18]....
        /*0074*/ 	.word	0x05000011


	//   ....[19]....
        /*0078*/ 	.word	0x05000011


	//----- nvinfo : EIATTR_COOP_GROUP_INSTR_OFFSETS
	.align		4
.L_4661:
        /*007c*/ 	.byte	0x04, 0x28
        /*007e*/ 	.short	(.L_4663 - .L_4662)


	//   ....[0]....
.L_4662:
        /*0080*/ 	.word	0x000008e0


	//   ....[1]....
        /*0084*/ 	.word	0x000008f0


	//   ....[2]....
        /*0088*/ 	.word	0x00000920


	//   ....[3]....
        /*008c*/ 	.word	0x00000930


	//   ....[4]....
        /*0090*/ 	.word	0x00000960


	//   ....[5]....
        /*0094*/ 	.word	0x00000970


	//   ....[6]....
        /*0098*/ 	.word	0x000009a0


	//   ....[7]....
        /*009c*/ 	.word	0x000009b0


	//   ....[8]....
        /*00a0*/ 	.word	0x000009e0


	//   ....[9]....
        /*00a4*/ 	.word	0x000009f0


	//   ....[10]....
        /*00a8*/ 	.word	0x00000ba0


	//   ....[11]....
        /*00ac*/ 	.word	0x00000c10


	//   ....[12]....
        /*00b0*/ 	.word	0x00000c80


	//   ....[13]....
        /*00b4*/ 	.word	0x00000cf0


	//   ....[14]....
        /*00b8*/ 	.word	0x00000d60


	//   ....[15]....
        /*00bc*/ 	.word	0x00000dc0


	//   ....[16]....
        /*00c0*/ 	.word	0x00000e30


	//   ....[17]....
        /*00c4*/ 	.word	0x00000ea0


	//   ....[18]....
        /*00c8*/ 	.word	0x00000f10


	//   ....[19]....
        /*00cc*/ 	.word	0x00000f80


	//----- nvinfo : EIATTR_EXIT_INSTR_OFFSETS
	.align		4
.L_4663:
        /*00d0*/ 	.byte	0x04, 0x1c
        /*00d2*/ 	.short	(.L_4665 - .L_4664)


	//   ....[0]....
.L_4664:
        /*00d4*/ 	.word	0x00000070


	//   ....[1]....
        /*00d8*/ 	.word	0x00000b40


	//----- nvinfo : EIATTR_MAX_THREADS
	.align		4
.L_4665:
        /*00dc*/ 	.byte	0x04, 0x05
        /*00de*/ 	.short	(.L_4667 - .L_4666)
.L_4666:
        /*00e0*/ 	.word	0x00000400
        /*00e4*/ 	.word	0x00000001
        /*00e8*/ 	.word	0x00000001


	//----- nvinfo : EIATTR_CRS_STACK_SIZE
	.align		4
.L_4667:
        /*00ec*/ 	.byte	0x04, 0x1e
        /*00ee*/ 	.short	(.L_4669 - .L_4668)
.L_4668:
        /*00f0*/ 	.word	0x00000000


	//----- nvinfo : EIATTR_CBANK_PARAM_SIZE
	.align		4
.L_4669:
        /*00f4*/ 	.byte	0x03, 0x19
        /*00f6*/ 	.short	0x0128


	//----- nvinfo : EIATTR_PARAM_CBANK
	.align		4
        /*00f8*/ 	.byte	0x04, 0x0a
        /*00fa*/ 	.short	(.L_4671 - .L_4670)
	.align		4
.L_4670:
        /*00fc*/ 	.word	index@(.nv.constant0._ZN10layer_norm22ln_bwd_finalize_kernelINS_22Kernel_traits_finalizeILj1536EfffffjLb0ELj1024ELj4ENS_18Kernel_traits_baseILj1536EfffffjLj1024EEEEELb0ELb1EEEvNS_9BwdParamsE)
        /*0100*/ 	.short	0x0210
        /*0102*/ 	.short	0x0128


	//----- nvinfo : EIATTR_SW_WAR
	.align		4
.L_4671:
        /*0104*/ 	.byte	0x04, 0x36
        /*0106*/ 	.short	(.L_4673 - .L_4672)
.L_4672:
        /*0108*/ 	.word	0x00000008
.L_4673:


//--------------------- .nv.info._ZN10layer_norm13ln_bwd_kernelINS_13Kernel_traitsIfffffjLj1536ELj1ELj1ELj4ELj16ENS_18Kernel_traits_baseILj1536EfffffjLj128EEEEELb1ELb0ELb1ELb1EEEvNS_9BwdParamsE --------------------------
	.section	.nv.info._ZN10layer_norm13ln_bwd_kernelINS_13Kernel_traitsIfffffjLj1536ELj1ELj1ELj4ELj16ENS_18Kernel_traits_baseILj1536EfffffjLj128EEEEELb1ELb0ELb1ELb1EEEvNS_9BwdParamsE,"",@"SHT_CUDA_INFO"
	.sectionflags	@""
	.align	4


	//----- nvinfo : EIATTR_CUDA_API_VERSION
	.align		4
        /*0000*/ 	.byte	0x04, 0x37
        /*0002*/ 	.short	(.L_4675 - .L_4674)
.L_4674:
        /*0004*/ 	.word	0x00000082


	//----- nvinfo : EIATTR_KPARAM_INFO
	.align		4
.L_4675:
        /*0008*/ 	.byte	0x04, 0x17
        /*000a*/ 	.short	(.L_4677 - .L_4676)
.L_4676:
        /*000c*/ 	.word	0x00000000
        /*0010*/ 	.short	0x0000
        /*0012*/ 	.short	0x0000
        /*0014*/ 	.byte	0x00, 0xf0, 0xa1, 0x04


	//----- nvinfo : EIATTR_SPARSE_MMA_MASK
	.align		4
.L_4677:
        /*0018*/ 	.byte	0x03, 0x50
        /*001a*/ 	.short	0x0000


	//----- nvinfo : EIATTR_MAXREG_COUNT
	.align		4
        /*001c*/ 	.byte	0x03, 0x1b
        /*001e*/ 	.short	0x00ff


	//----- nvinfo : EIATTR_NUM_BARRIERS
	.align		4
        /*0020*/ 	.byte	0x02, 0x4c
        /*0022*/ 	.byte	0x01
	.zero		1


	//----- nvinfo : EIATTR_MERCURY_ISA_VERSION
	.align		4
        /*0024*/ 	.byte	0x03, 0x5f
        /*0026*/ 	.short	0x0101


	//----- nvinfo : EIATTR_COOP_GROUP_MASK_REGIDS
	.align		4
        /*0028*/ 	.byte	0x04, 0x29
        /*002a*/ 	.short	(.L_4679 - .L_4678)


	//   ....[0]....
.L_4678:
        /*002c*/ 	.word	0xffffffff


	//   ....[1]....
        /*0030*/ 	.word	0xffffffff


	//   ....[2]....
        /*0034*/ 	.word	0xffffffff


	//   ....[3]....
        /*0038*/ 	.word	0xffffffff


	//   ....[4]....
        /*003c*/ 	.word	0xffffffff


	//   ....[5]....
        /*0040*/ 	.word	0xffffffff


	//   ....[6]....
        /*0044*/ 	.word	0xffffffff


	//   ....[7]....
        /*0048*/ 	.word	0xffffffff


	//   ....[8]....
        /*004c*/ 	.word	0xffffffff


	//   ....[9]....
        /*0050*/ 	.word	0xffffffff


	//   ....[10]....
        /*0054*/ 	.word	0x0500004e


	//   ....[11]....
        /*0058*/ 	.word	0x0500004e


	//   ....[12]....
        /*005c*/ 	.word	0x0500004e


	//   ....[13]....
        /*0060*/ 	.word	0x0500004e


	//   ....[14]....
        /*0064*/ 	.word	0x0500004e


	//   ....[15]....
        /*0068*/ 	.word	0x0500004e


	//   ....[16]....
        /*006c*/ 	.word	0x0500004e


	//   ....[17]....
        /*0070*/ 	.word	0x0500004e


	//   ....[18]....
        /*0074*/ 	.word	0x0500004e


	//   ....[19]....
        /*0078*/ 	.word	0x0500004e


	//----- nvinfo : EIATTR_COOP_GROUP_INSTR_OFFSETS
	.align		4
.L_4679:
        /*007c*/ 	.byte	0x04, 0x28
        /*007e*/ 	.short	(.L_4681 - .L_4680)


	//   ....[0]....
.L_4680:
        /*0080*/ 	.word	0x00000ee0


	//   ....[1]....
        /*0084*/ 	.word	0x00000ef0


	//   ....[2]....
        /*0088*/ 	.word	0x00000f20


	//   ....[3]....
        /*008c*/ 	.word	0x00000f30


	//   ....[4]....
        /*0090*/ 	.word	0x00000f60


	//   ....[5]....
        /*0094*/ 	.word	0x00000f70


	//   ....[6]....
        /*0098*/ 	.word	0x00000fa0


	//   ....[7]....
        /*009c*/ 	.word	0x00000fb0


	//   ....[8]....
        /*00a0*/ 	.word	0x00000fe0


	//   ....[9]....
        /*00a4*/ 	.word	0x00000ff0


	//   ....[10]....
        /*00a8*/ 	.word	0x000022b0


	//   ....[11]....
        /*00ac*/ 	.word	0x00002300


	//   ....[12]....
        /*00b0*/ 	.word	0x00002370


	//   ....[13]....
        /*00b4*/ 	.word	0x000023d0


	//   ....[14]....
        /*00b8*/ 	.word	0x00002440


	//   ....[15]....
        /*00bc*/ 	.word	0x000024a0


	//   ....[16]....
        /*00c0*/ 	.word	0x00002510


	//   ....[17]....
        /*00c4*/ 	.word	0x00002570


	//   ....[18]....
        /*00c8*/ 	.word	0x000025e0


	//   ....[19]....
        /*00cc*/ 	.word	0x00002640


	//----- nvinfo : EIATTR_EXIT_INSTR_OFFSETS
	.align		4
.L_4681:
        /*00d0*/ 	.byte	0x04, 0x1c
        /*00d2*/ 	.short	(.L_4683 - .L_4682)


	//   ....[0]....
.L_4682:
        /*00d4*/ 	.word	0x00002250


	//----- nvinfo : EIATTR_MAX_THREADS
	.align		4
.L_4683:
        /*00d8*/ 	.byte	0x04, 0x05
        /*00da*/ 	.short	(.L_4685 - .L_4684)
.L_4684:
        /*00dc*/ 	.word	0x00000080
        /*00e0*/ 	.word	0x00000001
        /*00e4*/ 	.word	0x00000001


	//----- nvinfo : EIATTR_CRS_STACK_SIZE
	.align		4
.L_4685:
        /*00e8*/ 	.byte	0x04, 0x1e
        /*00ea*/ 	.short	(.L_4687 - .L_4686)
.L_4686:
        /*00ec*/ 	.word	0x00000000


	//----- nvinfo : EIATTR_CBANK_PARAM_SIZE
	.align		4
.L_4687:
        /*00f0*/ 	.byte	0x03, 0x19
        /*00f2*/ 	.short	0x0128


	//----- nvinfo : EIATTR_PARAM_CBANK
	.align		4
        /*00f4*/ 	.byte	0x04, 0x0a
        /*00f6*/ 	.short	(.L_4689 - .L_4688)
	.align		4
.L_4688:
        /*00f8*/ 	.word	index@(.nv.constant0._ZN10layer_norm13ln_bwd_kernelINS_13Kernel_traitsIfffffjLj1536ELj1ELj1ELj4ELj16ENS_18Kernel_traits_baseILj1536EfffffjLj128EEEEELb1ELb0ELb1ELb1EEEvNS_9BwdParamsE)
        /*00fc*/ 	.short	0x0210
        /*00fe*/ 	.short	0x0128


	//----- nvinfo : EIATTR_SW_WAR
	.align		4
.L_4689:
        /*0100*/ 	.byte	0x04, 0x36
        /*0102*/ 	.short	(.L_4691 - .L_4690)
.L_4690:
        /*0104*/ 	.word	0x00000008
.L_4691:


//--------------------- .nv.info._ZN10layer_norm13ln_bwd_kernelINS_13Kernel_traitsIfffffjLj1536ELj1ELj1ELj4ELj16ENS_18Kernel_traits_baseILj1536EfffffjLj128EEEEELb1ELb1ELb0ELb0EEEvNS_9BwdParamsE --------------------------
	.section	.nv.info._ZN10layer_norm13ln_bwd_kernelINS_13Kernel_traitsIfffffjLj1536ELj1ELj1ELj4ELj16ENS_18Kernel_traits_baseILj1536EfffffjLj128EEEEELb1ELb1ELb0ELb0EEEvNS_9BwdParamsE,"",@"SHT_CUDA_INFO"
	.sectionflags	@""
	.align	4


	//----- nvinfo : EIATTR_CUDA_API_VERSION
	.align		4
        /*0000*/ 	.byte	0x04, 0x37
        /*0002*/ 	.short	(.L_4693 - .L_4692)
.L_4692:
        /*0004*/ 	.word	0x00000082


	//----- nvinfo : EIATTR_KPARAM_INFO
	.align		4
.L_4693:
        /*0008*/ 	.byte	0x04, 0x17
        /*000a*/ 	.short	(.L_4695 - .L_4694)
.L_4694:
        /*000c*/ 	.word	0x00000000
        /*0010*/ 	.short	0x0000
        /*0012*/ 	.short	0x0000
        /*0014*/ 	.byte	0x00, 0xf0, 0xa1, 0x04


	//----- nvinfo : EIATTR_SPARSE_MMA_MASK
	.align		4
.L_4695:
        /*0018*/ 	.byte	0x03, 0x50
        /*001a*/ 	.short	0x0000


	//----- nvinfo : EIATTR_MAXREG_COUNT
	.align		4
        /*001c*/ 	.byte	0x03, 0x1b
        /*001e*/ 	.short	0x00ff


	//----- nvinfo : EIATTR_NUM_BARRIERS
	.align		4
        /*0020*/ 	.byte	0x02, 0x4c
        /*0022*/ 	.byte	0x01
	.zero		1


	//----- nvinfo : EIATTR_MERCURY_ISA_VERSION
	.align		4
        /*0024*/ 	.byte	0x03, 0x5f
        /*0026*/ 	.short	0x0101


	//----- nvinfo : EIATTR_COOP_GROUP_MASK_REGIDS
	.align		4
        /*0028*/ 	.byte	0x04, 0x29
        /*002a*/ 	.short	(.L_4697 - .L_4696)


	//   ....[0]....
.L_4696:
        /*002c*/ 	.word	0xffffffff


	//   ....[1]....
        /*0030*/ 	.word	0xffffffff


	//   ....[2]....
        /*0034*/ 	.word	0xffffffff


	//   ....[3]....
        /*0038*/ 	.word	0xffffffff


	//   ....[4]....
        /*003c*/ 	.word	0xffffffff


	//   ....[5]....
        /*0040*/ 	.word	0xffffffff


	//   ....[6]....
        /*0044*/ 	.word	0xffffffff


	//   ....[7]....
        /*0048*/ 	.word	0xffffffff


	//   ....[8]....
        /*004c*/ 	.word	0xffffffff


	//   ....[9]....
        /*0050*/ 	.word	0xffffffff


	//   ....[10]....
        /*0054*/ 	.word	0x0500005b


	//   ....[11]....
        /*0058*/ 	.word	0x0500005b


	//   ....[12]....
        /*005c*/ 	.word	0x0500005b


	//   ....[13]....
        /*0060*/ 	.word	0x0500005b


	//   ....[14]....
        /*0064*/ 	.word	0x0500005b


	//   ....[15]....
        /*0068*/ 	.word	0x0500005b


	//   ....[16]....
        /*006c*/ 	.word	0x0500005b


	//   ....[17]....
        /*0070*/ 	.word	0x0500005b


	//   ....[18]....
        /*0074*/ 	.word	0x0500005b


	//   ....[19]....
        /*0078*/ 	.word	0x0500005b


	//----- nvinfo : EIATTR_COOP_GROUP_INSTR_OFFSETS
	.align		4
.L_4697:
        /*007c*/ 	.byte	0x04, 0x28
        /*007e*/ 	.short	(.L_4699 - .L_4698)


	//   ....[0]....
.L_4698:
        /*0080*/ 	.word	0x00000f20


	//   ....[1]....
        /*0084*/ 	.word	0x00000f30


	//   ....[2]....
        /*0088*/ 	.word	0x00000f60


	//   ....[3]....
        /*008c*/ 	.word	0x00000f70


	//   ....[4]....
        /*0090*/ 	.word	0x00000fa0


	//   ....[5]....
        /*0094*/ 	.word	0x00000fb0


	//   ....[6]....
        /*0098*/ 	.word	0x00000fe0


	//   ....[7]....
        /*009c*/ 	.word	0x00000ff0


	//   ....[8]....
        /*00a0*/ 	.word	0x00001020


	//   ....[9]....
        /*00a4*/ 	.word	0x00001030


	//   ....[10]....
        /*00a8*/ 	.word	0x00002300


	//   ....[11]....
        /*00ac*/ 	.word	0x00002350


	//   ....[12]....
        /*00b0*/ 	.word	0x000023b0


	//   ....[13]....
        /*00b4*/ 	.word	0x00002410


	//   ....[14]....
        /*00b8*/ 	.word	0x00002470


	//   ....[15]....
        /*00bc*/ 	.word	0x000024d0


	//   ....[16]....
        /*00c0*/ 	.word	0x00002530


	//   ....[17]....
        /*00c4*/ 	.word	0x00002590


	//   ....[18]....
        /*00c8*/ 	.word	0x000025f0


	//   ....[19]....
        /*00cc*/ 	.word	0x00002650


	//----- nvinfo : EIATTR_EXIT_INSTR_OFFSETS
	.align		4
.L_4699:
        /*00d0*/ 	.byte	0x04, 0x1c
        /*00d2*/ 	.short	(.L_4701 - .L_4700)


	//   ....[0]....
.L_4700:
        /*00d4*/ 	.word	0x00002200


	//   ....[1]....
        /*00d8*/ 	.word	0x000022a0


	//----- nvinfo : EIATTR_MAX_THREADS
	.align		4
.L_4701:
        /*00dc*/ 	.byte	0x04, 0x05
        /*00de*/ 	.short	(.L_4703 - .L_4702)
.L_4702:
        /*00e0*/ 	.word	0x00000080
        /*00e4*/ 	.word	0x00000001
        /*00e8*/ 	.word	0x00000001


	//----- nvinfo : EIATTR_CRS_STACK_SIZE
	.align		4
.L_4703:
        /*00ec*/ 	.byte	0x04, 0x1e
        /*00ee*/ 	.short	(.L_4705 - .L_4704)
.L_4704:
        /*00f0*/ 	.word	0x00000000


	//----- nvinfo : EIATTR_CBANK_PARAM_SIZE
	.align		4
.L_4705:
        /*00f4*/ 	.byte	0x03, 0x19
        /*00f6*/ 	.short	0x0128


	//----- nvinfo : EIATTR_PARAM_CBANK
	.align		4
        /*00f8*/ 	.byte	0x04, 0x0a
        /*00fa*/ 	.short	(.L_4707 - .L_4706)
	.align		4
.L_4706:
        /*00fc*/ 	.word	index@(.nv.constant0._ZN10layer_norm13ln_bwd_kernelINS_13Kernel_traitsIfffffjLj1536ELj1ELj1ELj4ELj16ENS_18Kernel_traits_baseILj1536EfffffjLj128EEEEELb1ELb1ELb0ELb0EEEvNS_9BwdParamsE)
        /*0100*/ 	.short	0x0210
        /*0102*/ 	.short	0x0128


	//----- nvinfo : EIATTR_SW_WAR
	.align		4
.L_4707:
        /*0104*/ 	.byte	0x04, 0x36
        /*0106*/ 	.short	(.L_4709 - .L_4708)
.L_4708:
        /*0108*/ 	.word	0x00000008
.L_4709:


//--------------------- .nv.info._ZN10layer_norm13ln_bwd_kernelINS_13Kernel_traitsIfffffjLj1536ELj1ELj1ELj4ELj16ENS_18Kernel_traits_baseILj1536EfffffjLj128EEEEELb1ELb1ELb0ELb1EEEvNS_9BwdParamsE --------------------------
	.section	.nv.info._ZN10layer_norm13ln_bwd_kernelINS_13Kernel_traitsIfffffjLj1536ELj1ELj1ELj4ELj16ENS_18Kernel_traits_baseILj1536EfffffjLj128EEEEELb1ELb1ELb0ELb1EEEvNS_9BwdParamsE,"",@"SHT_CUDA_INFO"
	.sectionflags	@""
	.align	4


	//----- nvinfo : EIATTR_CUDA_API_VERSION
	.align		4
        /*0000*/ 	.byte	0x04, 0x37
        /*0002*/ 	.short	(.L_4711 - .L_4710)
.L_4710:
        /*0004*/ 	.word	0x00000082


	//----- nvinfo : EIATTR_KPARAM_INFO
	.align		4
.L_4711:
        /*0008*/ 	.byte	0x04, 0x17
        /*000a*/ 	.short	(.L_4713 - .L_4712)
.L_4712:
        /*000c*/ 	.word	0x00000000
        /*0010*/ 	.short	0x0000
        /*0012*/ 	.short	0x0000
        /*0014*/ 	.byte	0x00, 0xf0, 0xa1, 0x04


	//----- nvinfo : EIATTR_SPARSE_MMA_MASK
	.align		4
.L_4713:
        /*0018*/ 	.byte	0x03, 0x50
        /*001a*/ 	.short	0x0000


	//----- nvinfo : EIATTR_MAXREG_COUNT
	.align		4
        /*001c*/ 	.byte	0x03, 0x1b
        /*001e*/ 	.short	0x00ff


	//----- nvinfo : EIATTR_NUM_BARRIERS
	.align		4
        /*0020*/ 	.byte	0x02, 0x4c
        /*0022*/ 	.byte	0x01
	.zero		1


	//----- nvinfo : EIATTR_MERCURY_ISA_VERSION
	.align		4
        /*0024*/ 	.byte	0x03, 0x5f
        /*0026*/ 	.short	0x0101


	//----- nvinfo : EIATTR_COOP_GROUP_MASK_REGIDS
	.align		4
        /*0028*/ 	.byte	0x04, 0x29
        /*002a*/ 	.short	(.L_4715 - .L_4714)


	//   ....[0]....
.L_4714:
        /*002c*/ 	.word	0xffffffff


	//   ....[1]....
        /*0030*/ 	.word	0xffffffff


	//   ....[2]....
        /*0034*/ 	.word	0xffffffff


	//   ....[3]....
        /*0038*/ 	.word	0xffffffff


	//   ....[4]....
        /*003c*/ 	.word	0xffffffff


	//   ....[5]....
        /*0040*/ 	.word	0xffffffff


	//   ....[6]....
        /*0044*/ 	.word	0xffffffff


	//   ....[7]....
        /*0048*/ 	.word	0xffffffff


	//   ....[8]....
        /*004c*/ 	.word	0xffffffff


	//   ....[9]....
        /*0050*/ 	.word	0xffffffff


	//   ....[10]....
        /*0054*/ 	.word	0x0500003e


	//   ....[11]....
        /*0058*/ 	.word	0x0500003e


	//   ....[12]....
        /*005c*/ 	.word	0x0500003e


	//   ....[13]....
        /*0060*/ 	.word	0x0500003e


	//   ....[14]....
        /*0064*/ 	.word	0x0500003e


	//   ....[15]....
        /*0068*/ 	.word	0x0500003e


	//   ....[16]....
        /*006c*/ 	.word	0x0500003e


	//   ....[17]....
        /*0070*/ 	.word	0x0500003e


	//   ....[18]....
        /*0074*/ 	.word	0x0500003e


	//   ....[19]....
        /*0078*/ 	.word	0x0500003e


	//----- nvinfo : EIATTR_COOP_GROUP_INSTR_OFFSETS
	.align		4
.L_4715:
        /*007c*/ 	.byte	0x04, 0x28
        /*007e*/ 	.short	(.L_4717 - .L_4716)


	//   ....[0]....
.L_4716:
        /*0080*/ 	.word	0x00000de0


	//   ....[1]....
        /*0084*/ 	.word	0x00000df0


	//   ....[2]....
        /*0088*/ 	.word	0x00000e20


	//   ....[3]....
        /*008c*/ 	.word	0x00000e30


	//   ....[4]....
        /*0090*/ 	.word	0x00000e60


	//   ....[5]....
        /*0094*/ 	.word	0x00000e70


	//   ....[6]....
        /*0098*/ 	.word	0x00000ea0


	//   ....[7]....
        /*009c*/ 	.word	0x00000eb0


	//   ....[8]....
        /*00a0*/ 	.word	0x00000ee0


	//   ....[9]....
        /*00a4*/ 	.word	0x00000ef0


	//   ....[10]....
        /*00a8*/ 	.word	0x000020e0


	//   ....[11]....
        /*00ac*/ 	.word	0x00002130


	//   ....[12]....
        /*00b0*/ 	.word	0x00002190


	//   ....[13]....
        /*00b4*/ 	.word	0x000021f0


	//   ....[14]....
        /*00b8*/ 	.word	0x00002250


	//   ....[15]....
        /*00bc*/ 	.word	0x000022b0


	//   ....[16]....
        /*00c0*/ 	.word	0x00002310


	//   ....[17]....
        /*00c4*/ 	.word	0x00002370


	//   ....[18]....
        /*00c8*/ 	.word	0x000023d0


	//   ....[19]....
        /*00cc*/ 	.word	0x00002430


	//----- nvinfo : EIATTR_EXIT_INSTR_OFFSETS
	.align		4
.L_4717:
        /*00d0*/ 	.byte	0x04, 0x1c
        /*00d2*/ 	.short	(.L_4719 - .L_4718)


	//   ....[0]....
.L_4718:
        /*00d4*/ 	.word	0x00002090


	//----- nvinfo : EIATTR_MAX_THREADS
	.align		4
.L_4719:
        /*00d8*/ 	.byte	0x04, 0x05
        /*00da*/ 	.short	(.L_4721 - .L_4720)
.L_4720:
        /*00dc*/ 	.word	0x00000080
        /*00e0*/ 	.word	0x00000001
        /*00e4*/ 	.word	0x00000001


	//----- nvinfo : EIATTR_CRS_STACK_SIZE
	.align		4
.L_4721:
        /*00e8*/ 	.byte	0x04, 0x1e
        /*00ea*/ 	.short	(.L_4723 - .L_4722)
.L_4722:
        /*00ec*/ 	.word	0x00000000


	//----- nvinfo : EIATTR_CBANK_PARAM_SIZE
	.align		4
.L_4723:
        /*00f0*/ 	.byte	0x03, 0x19
        /*00f2*/ 	.short	0x0128


	//----- nvinfo : EIATTR_PARAM_CBANK
	.align		4
        /*00f4*/ 	.byte	0x04, 0x0a
        /*00f6*/ 	.short	(.L_4725 - .L_4724)
	.align		4
.L_4724:
        /*00f8*/ 	.word	index@(.nv.constant0._ZN10layer_norm13ln_bwd_kernelINS_13Kernel_traitsIfffffjLj1536ELj1ELj1ELj4ELj16ENS_18Kernel_traits_baseILj1536EfffffjLj128EEEEELb1ELb1ELb0ELb1EEEvNS_9BwdParamsE)
        /*00fc*/ 	.short	0x0210
        /*00fe*/ 	.short	0x0128


	//----- nvinfo : EIATTR_SW_WAR
	.align		4
.L_4725:
        /*0100*/ 	.byte	0x04, 0x36
        /*0102*/ 	.short	(.L_4727 - .L_4726)
.L_4726:
        /*0104*/ 	.word	0x00000008
.L_4727:


//--------------------- .nv.info._ZN10layer_norm22ln_bwd_finalize_kernelINS_22Kernel_traits_finalizeILj1536EfffffjLb1ELj1024ELj4ENS_18Kernel_traits_baseILj1536EfffffjLj1024EEEEELb1ELb0EEEvNS_9BwdParamsE --------------------------
	.section	.nv.info._ZN10layer_norm22ln_bwd_finalize_kernelINS_22Kernel_traits_finalizeILj1536EfffffjLb1ELj1024ELj4ENS_18Kernel_traits_baseILj1536EfffffjLj1024EEEEELb1ELb0EEEvNS_9BwdParamsE,"",@"SHT_CUDA_INFO"
	.sectionflags	@""
	.align	4


	//----- nvinfo : EIATTR_CUDA_API_VERSION
	.align		4
        /*0000*/ 	.byte	0x04, 0x37
        /*0002*/ 	.short	(.L_4729 - .L_4728)
.L_4728:
        /*0004*/ 	.word	0x00000082


	//----- nvinfo : EIATTR_KPARAM_INFO
	.align		4
.L_4729:
        /*0008*/ 	.byte	0x04, 0x17
        /*000a*/ 	.short	(.L_4731 - .L_4730)
.L_4730:
        /*000c*/ 	.word	0x00000000
        /*0010*/ 	.short	0x0000
        /*0012*/ 	.short	0x0000
        /*0014*/ 	.byte	0x00, 0xf0, 0xa1, 0x04


	//----- nvinfo : EIATTR_SPARSE_MMA_MASK
	.align		4
.L_4731:
        /*0018*/ 	.byte	0x03, 0x50
        /*001a*/ 	.short	0x0000


	//----- nvinfo : EIATTR_MAXREG_COUNT
	.align		4
        /*001c*/ 	.byte	0x03, 0x1b
        /*001e*/ 	.short	0x0040


	//----- nvinfo : EIATTR_NUM_BARRIERS
	.align		4
        /*0020*/ 	.byte	0x02, 0x4c
        /*0022*/ 	.byte	0x01
	.zero		1


	//----- nvinfo : EIATTR_MERCURY_ISA_VERSION
	.align		4
        /*0024*/ 	.byte	0x03, 0x5f
        /*0026*/ 	.short	0x0101


	//----- nvinfo : EIATTR_COOP_GROUP_MASK_REGIDS
	.align		4
        /*0028*/ 	.byte	0x04, 0x29
        /*002a*/ 	.short	(.L_4733 - .L_4732)


	//   ....[0]....
.L_4732:
        /*002c*/ 	.word	0xffffffff


	//   ....[1]....
        /*0030*/ 	.word	0xffffffff


	//   ....[2]....
        /*0034*/ 	.word	0xffffffff


	//   ....[3]....
        /*0038*/ 	.word	0xffffffff


	//   ....[4]....
        /*003c*/ 	.word	0xffffffff


	//   ....[5]....
        /*0040*/ 	.word	0xffffffff


	//   ....[6]....
        /*0044*/ 	.word	0xffffffff


	//   ....[7]....
        /*0048*/ 	.word	0xffffffff


	//   ....[8]....
        /*004c*/ 	.word	0xffffffff


	//   ....[9]....
        /*0050*/ 	.word	0xffffffff


	//   ....[10]....
        /*0054*/ 	.word	0xffffffff


	//   ....[11]....
        /*0058*/ 	.word	0xffffffff


	//   ....[12]....
        /*005c*/ 	.word	0xffffffff


	//   ....[13]....
        /*0060*/ 	.word	0xffffffff


	//   ....[14]....
        /*0064*/ 	.word	0xffffffff


	//   ....[15]....
        /*0068*/ 	.word	0x05000014


	//   ....[16]....
        /*006c*/ 	.word	0x05000014


	//   ....[17]....
        /*0070*/ 	.word	0x05000014


	//   ....[18]....
        /*0074*/ 	.word	0x05000014


	//   ....[19]....
        /*0078*/ 	.word	0x05000014


	//   ....[20]....
        /*007c*/ 	.word	0x05000014


	//   ....[21]....
        /*0080*/ 	.word	0x05000014


	//   ....[22]....
        /*0084*/ 	.word	0x05000014


	//   ....[23]....
        /*0088*/ 	.word	0x05000014


	//   ....[24]....
        /*008c*/ 	.word	0x05000014


	//   ....[25]....
        /*0090*/ 	.word	0x05000014


	//   ....[26]....
        /*0094*/ 	.word	0x05000014


	//   ....[27]....
        /*0098*/ 	.word	0x05000014


	//   ....[28]....
        /*009c*/ 	.word	0x05000014


	//   ....[29]....
        /*00a0*/ 	.word	0x05000014


	//----- nvinfo : EIATTR_COOP_GROUP_INSTR_OFFSETS
	.align		4
.L_4733:
        /*00a4*/ 	.byte	0x04, 0x28
        /*00a6*/ 	.short	(.L_4735 - .L_4734)


	//   ....[0]....
.L_4734:
        /*00a8*/ 	.word	0x00000ad0


	//   ....[1]....
        /*00ac*/ 	.word	0x00000ae0


	//   ....[2]....
        /*00b0*/ 	.word	0x00000af0


	//   ....[3]....
        /*00b4*/ 	.word	0x00000b20


	//   ....[4]....
        /*00b8*/ 	.word	0x00000b40


	//   ....[5]....
        /*00bc*/ 	.word	0x00000b50


	//   ....[6]....
        /*00c0*/ 	.word	0x00000b90


	//   ....[7]....
        /*00c4*/ 	.word	0x00000ba0


	//   ....[8]....
        /*00c8*/ 	.word	0x00000bb0


	//   ....[9]....
        /*00cc*/ 	.word	0x00000be0


	//   ....[10]....
        /*00d0*/ 	.word	0x00000c00


	//   ....[11]....
        /*00d4*/ 	.word	0x00000c10


	//   ....[12]....
        /*00d8*/ 	.word	0x00000c40


	//   ....[13]....
        /*00dc*/ 	.word	0x00000c60


	//   ....[14]....
        /*00e0*/ 	.word	0x00000c70


	//   ....[15]....
        /*00e4*/ 	.word	0x00000ef0


	//   ....[16]....
        /*00e8*/ 	.word	0x00000f60


	//   ....[17]....
        /*00ec*/ 	.word	0x00000fd0


	//   ....[18]....
        /*00f0*/ 	.word	0x00001040


	//   ....[19]....
        /*00f4*/ 	.word	0x000010b0


	//   ....[20]....
        /*00f8*/ 	.word	0x00001110


	//   ....[21]....
        /*00fc*/ 	.word	0x00001180


	//   ....[22]....
        /*0100*/ 	.word	0x000011f0


	//   ....[23]....
        /*0104*/ 	.word	0x00001260


	//   ....[24]....
        /*0108*/ 	.word	0x000012d0


	//   ....[25]....
        /*010c*/ 	.word	0x00001330


	//   ....[26]....
        /*0110*/ 	.word	0x000013a0


	//   ....[27]....
        /*0114*/ 	.word	0x00001410


	//   ....[28]....
        /*0118*/ 	.word	0x00001480


	//   ....[29]....
        /*011c*/ 	.word	0x000014f0


	//----- nvinfo : EIATTR_EXIT_INSTR_OFFSETS
	.align		4
.L_4735:
        /*0120*/ 	.byte	0x04, 0x1c
        /*0122*/ 	.short	(.L_4737 - .L_4736)


	//   ....[0]....
.L_4736:
        /*0124*/ 	.word	0x00000070


	//   ....[1]....
        /*0128*/ 	.word	0x00000e90


	//----- nvinfo : EIATTR_MAX_THREADS
	.align		4
.L_4737:
        /*012c*/ 	.byte	0x04, 0x05
        /*012e*/ 	.short	(.L_4739 - .L_4738)
.L_4738:
        /*0130*/ 	.word	0x00000400
        /*0134*/ 	.word	0x00000001
        /*0138*/ 	.word	0x00000001


	//----- nvinfo : EIATTR_CRS_STACK_SIZE
	.align		4
.L_4739:
        /*013c*/ 	.byte	0x04, 0x1e
        /*013e*/ 	.short	(.L_4741 - .L_4740)
.L_4740:
        /*0140*/ 	.word	0x00000000


	//----- nvinfo : EIATTR_CBANK_PARAM_SIZE
	.align		4
.L_4741:
        /*0144*/ 	.byte	0x03, 0x19
        /*0146*/ 	.short	0x0128


	//----- nvinfo : EIATTR_PARAM_CBANK
	.align		4
        /*0148*/ 	.byte	0x04, 0x0a
        /*014a*/ 	.short	(.L_4743 - .L_4742)
	.align		4
.L_4742:
        /*014c*/ 	.word	index@(.nv.constant0._ZN10layer_norm22ln_bwd_finalize_kernelINS_22Kernel_traits_finalizeILj1536EfffffjLb1ELj1024ELj4ENS_18Kernel_traits_baseILj1536EfffffjLj1024EEEEELb1ELb0EEEvNS_9BwdParamsE)
        /*0150*/ 	.short	0x0210
        /*0152*/ 	.short	0x0128


	//----- nvinfo : EIATTR_SW_WAR
	.align		4
.L_4743:
        /*0154*/ 	.byte	0x04, 0x36
        /*0156*/ 	.short	(.L_4745 - .L_4744)
.L_4744:
        /*0158*/ 	.word	0x00000008
.L_4745:


//--------------------- .nv.info._ZN10layer_norm13ln_bwd_kernelINS_13Kernel_traitsIfffffjLj1536ELj1ELj1ELj4ELj16ENS_18Kernel_traits_baseILj1536EfffffjLj128EEEEELb1ELb1ELb1ELb0EEEvNS_9BwdParamsE --------------------------
	.section	.nv.info._ZN10layer_norm13ln_bwd_kernelINS_13Kernel_traitsIfffffjLj1536ELj1ELj1ELj4ELj16ENS_18Kernel_traits_baseILj1536EfffffjLj128EEEEELb1ELb1ELb1ELb0EEEvNS_9BwdParamsE,"",@"SHT_CUDA_INFO"
	.sectionflags	@""
	.align	4


	//----- nvinfo : EIATTR_CUDA_API_VERSION
	.align		4
        /*0000*/ 	.byte	0x04, 0x37
        /*0002*/ 	.short	(.L_4747 - .L_4746)
.L_4746:
        /*0004*/ 	.word	0x00000082


	//----- nvinfo : EIATTR_KPARAM_INFO
	.align		4
.L_4747:
        /*0008*/ 	.byte	0x04, 0x17
        /*000a*/ 	.short	(.L_4749 - .L_4748)
.L_4748:
        /*000c*/ 	.word	0x00000000
        /*0010*/ 	.short	0x0000
        /*0012*/ 	.short	0x0000
        /*0014*/ 	.byte	0x00, 0xf0, 0xa1, 0x04


	//----- nvinfo : EIATTR_SPARSE_MMA_MASK
	.align		4
.L_4749:
        /*0018*/ 	.byte	0x03, 0x50
        /*001a*/ 	.short	0x0000


	//----- nvinfo : EIATTR_MAXREG_COUNT
	.align		4
        /*001c*/ 	.byte	0x03, 0x1b
        /*001e*/ 	.short	0x00ff


	//----- nvinfo : EIATTR_NUM_BARRIERS
	.align		4
        /*0020*/ 	.byte	0x02, 0x4c
        /*0022*/ 	.byte	0x01
	.zero		1


	//----- nvinfo : EIATTR_MERCURY_ISA_VERSION
	.align		4
        /*0024*/ 	.byte	0x03, 0x5f
        /*0026*/ 	.short	0x0101


	//----- nvinfo : EIATTR_COOP_GROUP_MASK_REGIDS
	.align		4
        /*0028*/ 	.byte	0x04, 0x29
        /*002a*/ 	.short	(.L_4751 - .L_4750)


	//   ....[0]....
.L_4750:
        /*002c*/ 	.word	0xffffffff


	//   ....[1]....
        /*0030*/ 	.word	0xffffffff


	//   ....[2]....
        /*0034*/ 	.word	0xffffffff


	//   ....[3]....
        /*0038*/ 	.word	0xffffffff


	//   ....[4]....
        /*003c*/ 	.word	0xffffffff


	//   ....[5]....
        /*0040*/ 	.word	0xffffffff


	//   ....[6]....
        /*0044*/ 	.word	0xffffffff


	//   ....[7]....
        /*0048*/ 	.word	0xffffffff


	//   ....[8]....
        /*004c*/ 	.word	0xffffffff


	//   ....[9]....
        /*0050*/ 	.word	0xffffffff


	//   ....[10]....
        /*0054*/ 	.word	0x05000063


	//   ....[11]....
        /*0058*/ 	.word	0x05000063


	//   ....[12]....
        /*005c*/ 	.word	0x05000063


	//   ....[13]....
        /*0060*/ 	.word	0x05000063


	//   ....[14]....
        /*0064*/ 	.word	0x05000063


	//   ....[15]....
        /*0068*/ 	.word	0x05000063


	//   ....[16]....
        /*006c*/ 	.word	0x05000063


	//   ....[17]....
        /*0070*/ 	.word	0x05000063


	//   ....[18]....
        /*0074*/ 	.word	0x05000063


	//   ....[19]....
        /*0078*/ 	.word	0x05000063


	//----- nvinfo : EIATTR_COOP_GROUP_INSTR_OFFSETS
	.align		4
.L_4751:
        /*007c*/ 	.byte	0x04, 0x28
        /*007e*/ 	.short	(.L_4753 - .L_4752)


	//   ....[0]....
.L_4752:
        /*0080*/ 	.word	0x00001240


	//   ....[1]....
        /*0084*/ 	.word	0x00001250


	//   ....[2]....
        /*0088*/ 	.word	0x00001280


	//   ....[3]....
        /*008c*/ 	.word	0x00001290


	//   ....[4]....
        /*0090*/ 	.word	0x000012c0


	//   ....[5]....
        /*0094*/ 	.word	0x000012d0


	//   ....[6]....
        /*0098*/ 	.word	0x00001300


	//   ....[7]....
        /*009c*/ 	.word	0x00001310


	//   ....[8]....
        /*00a0*/ 	.word	0x00001340


	//   ....[9]....
        /*00a4*/ 	.word	0x00001350


	//   ....[10]....
        /*00a8*/ 	.word	0x00002f50


	//   ....[11]....
        /*00ac*/ 	.word	0x00002fa0


	//   ....[12]....
        /*00b0*/ 	.word	0x00003010


	//   ....[13]....
        /*00b4*/ 	.word	0x00003070


	//   ....[14]....
        /*00b8*/ 	.word	0x000030e0


	//   ....[15]....
        /*00bc*/ 	.word	0x00003140


	//   ....[16]....
        /*00c0*/ 	.word	0x000031b0


	//   ....[17]....
        /*00c4*/ 	.word	0x00003210


	//   ....[18]....
        /*00c8*/ 	.word	0x00003280


	//   ....[19]....
        /*00cc*/ 	.word	0x000032e0


	//----- nvinfo : EIATTR_EXIT_INSTR_OFFSETS
	.align		4
.L_4753:
        /*00d0*/ 	.byte	0x04, 0x1c
        /*00d2*/ 	.short	(.L_4755 - .L_4754)


	//   ....[0]....
.L_4754:
        /*00d4*/ 	.word	0x00002e50


	//   ....[1]....
        /*00d8*/ 	.word	0x00002ef0


	//----- nvinfo : EIATTR_MAX_THREADS
	.align		4
.L_4755:
        /*00dc*/ 	.byte	0x04, 0x05
        /*00de*/ 	.short	(.L_4757 - .L_4756)
.L_4756:
        /*00e0*/ 	.word	0x00000080
        /*00e4*/ 	.word	0x00000001
        /*00e8*/ 	.word	0x00000001


	//----- nvinfo : EIATTR_CRS_STACK_SIZE
	.align		4
.L_4757:
        /*00ec*/ 	.byte	0x04, 0x1e
        /*00ee*/ 	.short	(.L_4759 - .L_4758)
.L_4758:
        /*00f0*/ 	.word	0x00000000


	//----- nvinfo : EIATTR_CBANK_PARAM_SIZE
	.align		4
.L_4759:
        /*00f4*/ 	.byte	0x03, 0x19
        /*00f6*/ 	.short	0x0128


	//----- nvinfo : EIATTR_PARAM_CBANK
	.align		4
        /*00f8*/ 	.byte	0x04, 0x0a
        /*00fa*/ 	.short	(.L_4761 - .L_4760)
	.align		4
.L_4760:
        /*00fc*/ 	.word	index@(.nv.constant0._ZN10layer_norm13ln_bwd_kernelINS_13Kernel_traitsIfffffjLj1536ELj1ELj1ELj4ELj16ENS_18Kernel_traits_baseILj1536EfffffjLj128EEEEELb1ELb1ELb1ELb0EEEvNS_9BwdParamsE)
        /*0100*/ 	.short	0x0210
        /*0102*/ 	.short	0x0128


	//----- nvinfo : EIATTR_SW_WAR
	.align		4
.L_4761:
        /*0104*/ 	.byte	0x04, 0x36
        /*0106*/ 	.short	(.L_4763 - .L_4762)
.L_4762:
        /*0108*/ 	.word	0x00000008
.L_4763:


//--------------------- .nv.info._ZN10layer_norm22ln_bwd_finalize_kernelINS_22Kernel_traits_finalizeILj1536EfffffjLb1ELj1024ELj4ENS_18Kernel_traits_baseILj1536EfffffjLj1024EEEEELb1ELb1EEEvNS_9BwdParamsE --------------------------
	.section	.nv.info._ZN10layer_norm22ln_bwd_finalize_kernelINS_22Kernel_traits_finalizeILj1536EfffffjLb1ELj1024ELj4ENS_18Kernel_traits_baseILj1536EfffffjLj1024EEEEELb1ELb1EEEvNS_9BwdParamsE,"",@"SHT_CUDA_INFO"
	.sectionflags	@""
	.align	4


	//----- nvinfo : EIATTR_CUDA_API_VERSION
	.align		4
        /*0000*/ 	.byte	0x04, 0x37
        /*0002*/ 	.short	(.L_4765 - .L_4764)
.L_4764:
        /*0004*/ 	.word	0x00000082


	//----- nvinfo : EIATTR_KPARAM_INFO
	.align		4
.L_4765:
        /*0008*/ 	.byte	0x04, 0x17
        /*000a*/ 	.short	(.L_4767 - .L_4766)
.L_4766:
        /*000c*/ 	.word	0x00000000
        /*0010*/ 	.short	0x0000
        /*0012*/ 	.short	0x0000
        /*0014*/ 	.byte	0x00, 0xf0, 0xa1, 0x04


	//----- nvinfo : EIATTR_SPARSE_MMA_MASK
	.align		4
.L_4767:
        /*0018*/ 	.byte	0x03, 0x50
        /*001a*/ 	.short	0x0000


	//----- nvinfo : EIATTR_MAXREG_COUNT
	.align		4
        /*001c*/ 	.byte	0x03, 0x1b
        /*001e*/ 	.short	0x0040


	//----- nvinfo : EIATTR_NUM_BARRIERS
	.align		4
        /*0020*/ 	.byte	0x02, 0x4c
        /*0022*/ 	.byte	0x01
	.zero		1


	//----- nvinfo : EIATTR_MERCURY_ISA_VERSION
	.align		4
        /*0024*/ 	.byte	0x03, 0x5f
        /*0026*/ 	.short	0x0101


	//----- nvinfo : EIATTR_COOP_GROUP_MASK_REGIDS
	.align		4
        /*0028*/ 	.byte	0x04, 0x29
        /*002a*/ 	.short	(.L_4769 - .L_4768)


	//   ....[0]....
.L_4768:
        /*002c*/ 	.word	0xffffffff


	//   ....[1]....
        /*0030*/ 	.word	0xffffffff


	//   ....[2]....
        /*0034*/ 	.word	0xffffffff


	//   ....[3]....
        /*0038*/ 	.word	0xffffffff


	//   ....[4]....
        /*003c*/ 	.word	0xffffffff


	//   ....[5]....
        /*0040*/ 	.word	0xffffffff


	//   ....[6]....
        /*0044*/ 	.word	0xffffffff


	//   ....[7]....
        /*0048*/ 	.word	0xffffffff


	//   ....[8]....
        /*004c*/ 	.word	0xffffffff


	//   ....[9]....
        /*0050*/ 	.word	0xffffffff


	//   ....[10]....
        /*0054*/ 	.word	0xffffffff


	//   ....[11]....
        /*0058*/ 	.word	0xffffffff


	//   ....[12]....
        /*005c*/ 	.word	0xffffffff


	//   ....[13]....
        /*0060*/ 	.word	0xffffffff


	//   ....[14]....
        /*0064*/ 	.word	0xffffffff


	//   ....[15]....
        /*0068*/ 	.word	0x05000014


	//   ....[16]....
        /*006c*/ 	.word	0x05000014


	//   ....[17]....
        /*0070*/ 	.word	0x05000014


	//   ....[18]....
        /*0074*/ 	.word	0x05000014


	//   ....[19]....
        /*0078*/ 	.word	0x05000014


	//   ....[20]....
        /*007c*/ 	.word	0x05000014


	//   ....[21]....
        /*0080*/ 	.word	0x05000014


	//   ....[22]....
        /*0084*/ 	.word	0x05000014


	//   ....[23]....
        /*0088*/ 	.word	0x05000014


	//   ....[24]....
        /*008c*/ 	.word	0x05000014


	//   ....[25]....
        /*0090*/ 	.word	0x05000014


	//   ....[26]....
        /*0094*/ 	.word	0x05000014


	//   ....[27]....
        /*0098*/ 	.word	0x05000014


	//   ....[28]....
        /*009c*/ 	.word	0x05000014


	//   ....[29]....
        /*00a0*/ 	.word	0x05000014


	//----- nvinfo : EIATTR_COOP_GROUP_INSTR_OFFSETS
	.align		4
.L_4769:
        /*00a4*/ 	.byte	0x04, 0x28
        /*00a6*/ 	.short	(.L_4771 - .L_4770)


	//   ....[0]....
.L_4770:
        /*00a8*/ 	.word	0x00000ab0


	//   ....[1]....
        /*00ac*/ 	.word	0x00000ac0


	//   ....[2]....
        /*00b0*/ 	.word	0x00000ad0


	//   ....[3]....
        /*00b4*/ 	.word	0x00000b00


	//   ....[4]....
        /*00b8*/ 	.word	0x00000b20


	//   ....[5]....
        /*00bc*/ 	.word	0x00000b30


	//   ....[6]....
        /*00c0*/ 	.word	0x00000b60


	//   ....[7]....
        /*00c4*/ 	.word	0x00000b80


	//   ....[8]....
        /*00c8*/ 	.word	0x00000b90


	//   ....[9]....
        /*00cc*/ 	.word	0x00000bc0


	//   ....[10]....
        /*00d0*/ 	.word	0x00000be0


	//   ....[11]....
        /*00d4*/ 	.word	0x00000bf0


	//   ....[12]....
        /*00d8*/ 	.word	0x00000c20


	//   ....[13]....
        /*00dc*/ 	.word	0x00000c40


	//   ....[14]....
        /*00e0*/ 	.word	0x00000c50


	//   ....[15]....
        /*00e4*/ 	.word	0x00000eb0


	//   ....[16]....
        /*00e8*/ 	.word	0x00000f20


	//   ....[17]....
        /*00ec*/ 	.word	0x00000f90


	//   ....[18]....
        /*00f0*/ 	.word	0x00001000


	//   ....[19]....
        /*00f4*/ 	.word	0x00001070


	//   ....[20]....
        /*00f8*/ 	.word	0x000010d0


	//   ....[21]....
        /*00fc*/ 	.word	0x00001140


	//   ....[22]....
        /*0100*/ 	.word	0x000011b0


	//   ....[23]....
        /*0104*/ 	.word	0x00001220


	//   ....[24]....
        /*0108*/ 	.word	0x00001290


	//   ....[25]....
        /*010c*/ 	.word	0x000012f0


	//   ....[26]....
        /*0110*/ 	.word	0x00001360


	//   ....[27]....
        /*0114*/ 	.word	0x000013d0


	//   ....[28]....
        /*0118*/ 	.word	0x00001440


	//   ....[29]....
        /*011c*/ 	.word	0x000014b0


	//----- nvinfo : EIATTR_EXIT_INSTR_OFFSETS
	.align		4
.L_4771:
        /*0120*/ 	.byte	0x04, 0x1c
        /*0122*/ 	.short	(.L_4773 - .L_4772)


	//   ....[0]....
.L_4772:
        /*0124*/ 	.word	0x00000070


	//   ....[1]....
        /*0128*/ 	.word	0x00000e50


	//----- nvinfo : EIATTR_MAX_THREADS
	.align		4
.L_4773:
        /*012c*/ 	.byte	0x04, 0x05
        /*012e*/ 	.short	(.L_4775 - .L_4774)
.L_4774:
        /*0130*/ 	.word	0x00000400
        /*0134*/ 	.word	0x00000001
        /*0138*/ 	.word	0x00000001


	//----- nvinfo : EIATTR_CRS_STACK_SIZE
	.align		4
.L_4775:
        /*013c*/ 	.byte	0x04, 0x1e
        /*013e*/ 	.short	(.L_4777 - .L_4776)
.L_4776:
        /*0140*/ 	.word	0x00000000


	//----- nvinfo : EIATTR_CBANK_PARAM_SIZE
	.align		4
.L_4777:
        /*0144*/ 	.byte	0x03, 0x19
        /*0146*/ 	.short	0x0128


	//----- nvinfo : EIATTR_PARAM_CBANK
	.align		4
        /*0148*/ 	.byte	0x04, 0x0a
        /*014a*/ 	.short	(.L_4779 - .L_4778)
	.align		4
.L_4778:
        /*014c*/ 	.word	index@(.nv.constant0._ZN10layer_norm22ln_bwd_finalize_kernelINS_22Kernel_traits_finalizeILj1536EfffffjLb1ELj1024ELj4ENS_18Kernel_traits_baseILj1536EfffffjLj1024EEEEELb1ELb1EEEvNS_9BwdParamsE)
        /*0150*/ 	.short	0x0210
        /*0152*/ 	.short	0x0128


	//----- nvinfo : EIATTR_SW_WAR
	.align		4
.L_4779:
        /*0154*/ 	.byte	0x04, 0x36
        /*0156*/ 	.short	(.L_4781 - .L_4780)
.L_4780:
        /*0158*/ 	.word	0x00000008
.L_4781:


//--------------------- .nv.info._ZN10layer_norm13ln_bwd_kernelINS_13Kernel_traitsIfffffjLj1536ELj1ELj1ELj4ELj16ENS_18Kernel_traits_baseILj1536EfffffjLj128EEEEELb1ELb1ELb1ELb1EEEvNS_9BwdParamsE --------------------------
	.section	.nv.info._ZN10layer_norm13ln_bwd_kernelINS_13Kernel_traitsIfffffjLj1536ELj1ELj1ELj4ELj16ENS_18Kernel_traits_baseILj1536EfffffjLj128EEEEELb1ELb1ELb1ELb1EEEvNS_9BwdParamsE,"",@"SHT_CUDA_INFO"
	.sectionflags	@""
	.align	4


	//----- nvinfo : EIATTR_CUDA_API_VERSION
	.align		4
        /*0000*/ 	.byte	0x04, 0x37
        /*0002*/ 	.short	(.L_4783 - .L_4782)
.L_4782:
        /*0004*/ 	.word	0x00000082


	//----- nvinfo : EIATTR_KPARAM_INFO
	.align		4
.L_4783:
        /*0008*/ 	.byte	0x04, 0x17
        /*000a*/ 	.short	(.L_4785 - .L_4784)
.L_4784:
        /*000c*/ 	.word	0x00000000
        /*0010*/ 	.short	0x0000
        /*0012*/ 	.short	0x0000
        /*0014*/ 	.byte	0x00, 0xf0, 0xa1, 0x04


	//----- nvinfo : EIATTR_SPARSE_MMA_MASK
	.align		4
.L_4785:
        /*0018*/ 	.byte	0x03, 0x50
        /*001a*/ 	.short	0x0000


	//----- nvinfo : EIATTR_MAXREG_COUNT
	.align		4
        /*001c*/ 	.byte	0x03, 0x1b
        /*001e*/ 	.short	0x00ff


	//----- nvinfo : EIATTR_NUM_BARRIERS
	.align		4
        /*0020*/ 	.byte	0x02, 0x4c
        /*0022*/ 	.byte	0x01
	.zero		1


	//----- nvinfo : EIATTR_MERCURY_ISA_VERSION
	.align		4
        /*0024*/ 	.byte	0x03, 0x5f
        /*0026*/ 	.short	0x0101


	//----- nvinfo : EIATTR_COOP_GROUP_MASK_REGIDS
	.align		4
        /*0028*/ 	.byte	0x04, 0x29
        /*002a*/ 	.short	(.L_4787 - .L_4786)


	//   ....[0]....
.L_4786:
        /*002c*/ 	.word	0xffffffff


	//   ....[1]....
        /*0030*/ 	.word	0xffffffff


	//   ....[2]....
        /*0034*/ 	.word	0xffffffff


	//   ....[3]....
        /*0038*/ 	.word	0xffffffff


	//   ....[4]....
        /*003c*/ 	.word	0xffffffff


	//   ....[5]....
        /*0040*/ 	.word	0xffffffff


	//   ....[6]....
        /*0044*/ 	.word	0xffffffff


	//   ....[7]....
        /*0048*/ 	.word	0xffffffff


	//   ....[8]....
        /*004c*/ 	.word	0xffffffff


	//   ....[9]....
        /*0050*/ 	.word	0xffffffff


	//   ....[10]....
        /*0054*/ 	.word	0x0500006b


	//   ....[11]....
        /*0058*/ 	.word	0x0500006b


	//   ....[12]....
        /*005c*/ 	.word	0x0500006b


	//   ....[13]....
        /*0060*/ 	.word	0x0500006b


	//   ....[14]....
        /*0064*/ 	.word	0x0500006b


	//   ....[15]....
        /*0068*/ 	.word	0x0500006b


	//   ....[16]....
        /*006c*/ 	.word	0x0500006b


	//   ....[17]....
        /*0070*/ 	.word	0x0500006b


	//   ....[18]....
        /*0074*/ 	.word	0x0500006b


	//   ....[19]....
        /*0078*/ 	.word	0x0500006b


	//----- nvinfo : EIATTR_COOP_GROUP_INSTR_OFFSETS
	.align		4
.L_4787:
        /*007c*/ 	.byte	0x04, 0x28
        /*007e*/ 	.short	(.L_4789 - .L_4788)


	//   ....[0]....
.L_4788:
        /*0080*/ 	.word	0x00001010


	//   ....[1]....
        /*0084*/ 	.word	0x00001020


	//   ....[2]....
        /*0088*/ 	.word	0x00001050


	//   ....[3]....
        /*008c*/ 	.word	0x00001060


	//   ....[4]....
        /*0090*/ 	.word	0x00001090


	//   ....[5]....
        /*0094*/ 	.word	0x000010a0


	//   ....[6]....
        /*0098*/ 	.word	0x000010d0


	//   ....[7]....
        /*009c*/ 	.word	0x000010e0


	//   ....[8]....
        /*00a0*/ 	.word	0x00001110


	//   ....[9]....
        /*00a4*/ 	.word	0x00001120


	//   ....[10]....
        /*00a8*/ 	.word	0x000029b0


	//   ....[11]....
        /*00ac*/ 	.word	0x00002a00


	//   ....[12]....
        /*00b0*/ 	.word	0x00002a70


	//   ....[13]....
        /*00b4*/ 	.word	0x00002ad0


	//   ....[14]....
        /*00b8*/ 	.word	0x00002b40


	//   ....[15]....
        /*00bc*/ 	.word	0x00002ba0


	//   ....[16]....
        /*00c0*/ 	.word	0x00002c10


	//   ....[17]....
        /*00c4*/ 	.word	0x00002c70


	//   ....[18]....
        /*00c8*/ 	.word	0x00002ce0


	//   ....[19]....
        /*00cc*/ 	.word	0x00002d40


	//----- nvinfo : EIATTR_EXIT_INSTR_OFFSETS
	.align		4
.L_4789:
        /*00d0*/ 	.byte	0x04, 0x1c
        /*00d2*/ 	.short	(.L_4791 - .L_4790)


	//   ....[0]....
.L_4790:
        /*00d4*/ 	.word	0x00002950


	//----- nvinfo : EIATTR_MAX_THREADS
	.align		4
.L_4791:
        /*00d8*/ 	.byte	0x04, 0x05
        /*00da*/ 	.short	(.L_4793 - .L_4792)
.L_4792:
        /*00dc*/ 	.word	0x00000080
        /*00e0*/ 	.word	0x00000001
        /*00e4*/ 	.word	0x00000001


	//----- nvinfo : EIATTR_CRS_STACK_SIZE
	.align		4
.L_4793:
        /*00e8*/ 	.byte	0x04, 0x1e
        /*00ea*/ 	.short	(.L_4795 - .L_4794)
.L_4794:
        /*00ec*/ 	.word	0x00000000


	//----- nvinfo : EIATTR_CBANK_PARAM_SIZE
	.align		4
.L_4795:
        /*00f0*/ 	.byte	0x03, 0x19
        /*00f2*/ 	.short	0x0128


	//----- nvinfo : EIATTR_PARAM_CBANK
	.align		4
        /*00f4*/ 	.byte	0x04, 0x0a
        /*00f6*/ 	.short	(.L_4797 - .L_4796)
	.align		4
.L_4796:
        /*00f8*/ 	.word	index@(.nv.constant0._ZN10layer_norm13ln_bwd_kernelINS_13Kernel_traitsIfffffjLj1536ELj1ELj1ELj4ELj16ENS_18Kernel_traits_baseILj1536EfffffjLj128EEEEELb1ELb1ELb1ELb1EEEvNS_9BwdParamsE)
        /*00fc*/ 	.short	0x0210
        /*00fe*/ 	.short	0x0128


	//----- nvinfo : EIATTR_SW_WAR
	.align		4
.L_4797:
        /*0100*/ 	.byte	0x04, 0x36
        /*0102*/ 	.short	(.L_4799 - .L_4798)
.L_4798:
        /*0104*/ 	.word	0x00000008
.L_4799:


//--------------------- .nv.callgraph             --------------------------
	.section	.nv.callgraph,"",@"SHT_CUDA_CALLGRAPH"
	.align	4
	.sectionentsize	8
	.align		4
        /*0000*/ 	.word	0x00000000
	.align		4
        /*0004*/ 	.word	0xffffffff
	.align		4
        /*0008*/ 	.word	0x00000000
	.align		4
        /*000c*/ 	.word	0xfffffffe
	.align		4
        /*0010*/ 	.word	0x00000000
	.align		4
        /*0014*/ 	.word	0xfffffffd
	.align		4
        /*0018*/ 	.word	0x00000000
	.align		4
        /*001c*/ 	.word	0xfffffffc


//--------------------- .text._ZN10layer_norm13ln_bwd_kernelINS_13Kernel_traitsI13__nv_bfloat16S2_S2_S2_fjLj1536ELj1ELj1ELj4ELj8ENS_18Kernel_traits_baseILj1536ES2_S2_S2_S2_fjLj128EEEEELb0ELb0ELb0ELb0EEEvNS_9BwdParamsE --------------------------
	.section	.text._ZN10layer_norm13ln_bwd_kernelINS_13Kernel_traitsI13__nv_bfloat16S2_S2_S2_fjLj1536ELj1ELj1ELj4ELj8ENS_18Kernel_traits_baseILj1536ES2_S2_S2_S2_fjLj128EEEEELb0ELb0ELb0ELb0EEEvNS_9BwdParamsE,"ax",@progbits
	.align	128
        .global         _ZN10layer_norm13ln_bwd_kernelINS_13Kernel_traitsI13__nv_bfloat16S2_S2_S2_fjLj1536ELj1ELj1ELj4ELj8ENS_18Kernel_traits_baseILj1536ES2_S2_S2_S2_fjLj128EEEEELb0ELb0ELb0ELb0EEEvNS_9BwdParamsE
        .type           _ZN10layer_norm13ln_bwd_kernelINS_13Kernel_traitsI13__nv_bfloat16S2_S2_S2_fjLj1536ELj1ELj1ELj4ELj8ENS_18Kernel_traits_baseILj1536ES2_S2_S2_S2_fjLj128EEEEELb0ELb0ELb0ELb0EEEvNS_9BwdParamsE,@function
        .size           _ZN10layer_norm13ln_bwd_kernelINS_13Kernel_traitsI13__nv_bfloat16S2_S2_S2_fjLj1536ELj1ELj1ELj4ELj8ENS_18Kernel_traits_baseILj1536ES2_S2_S2_S2_fjLj128EEEEELb0ELb0ELb0ELb0EEEvNS_9BwdParamsE,(.L_x_8494 - _ZN10layer_norm13ln_bwd_kernelINS_13Kernel_traitsI13__nv_bfloat16S2_S2_S2_fjLj1536ELj1ELj1ELj4ELj8ENS_18Kernel_traits_baseILj1536ES2_S2_S2_S2_fjLj128EEEEELb0ELb0ELb0ELb0EEEvNS_9BwdParamsE)
        .other          _ZN10layer_norm13ln_bwd_kernelINS_13Kernel_traitsI13__nv_bfloat16S2_S2_S2_fjLj1536ELj1ELj1ELj4ELj8ENS_18Kernel_traits_baseILj1536ES2_S2_S2_S2_fjLj128EEEEELb0ELb0ELb0ELb0EEEvNS_9BwdParamsE,@"STO_CUDA_ENTRY STV_DEFAULT"
_ZN10layer_norm13ln_bwd_kernelINS_13Kernel_traitsI13__nv_bfloat16S2_S2_S2_fjLj1536ELj1ELj1ELj4ELj8ENS_18Kernel_traits_baseILj1536ES2_S2_S2_S2_fjLj128EEEEELb0ELb0ELb0ELb0EEEvNS_9BwdParamsE:
.text._ZN10layer_norm13ln_bwd_kernelINS_13Kernel_traitsI13__nv_bfloat16S2_S2_S2_fjLj1536ELj1ELj1ELj4ELj8ENS_18Kernel_traits_baseILj1536ES2_S2_S2_S2_fjLj128EEEEELb0ELb0ELb0ELb0EEEvNS_9BwdParamsE:
[----:B------:R-:W-:Y:S01]  /*0000*/  LDC R1, c[0x0][0x28] ;  /* 0x00000a00ff017b82 */ /* 0x000fe20000000800 */
[----:B------:R-:W0:Y:S01]  /*0010*/  S2R R0, SR_TID.X ;  /* 0x0000000000007919 */ /* 0x000e220000002100 */
[----:B------:R-:W-:-:S06]  /*0020*/  ULDC UR4, c[0x0][0x218] ;  /* 0x0000860000047ab9 */ /* 0x000fcc0000000800 */
[----:B------:R-:W1:Y:S01]  /*0030*/  S2UR UR6, SR_CTAID.X ;  /* 0x00000000000679c3 */ /* 0x000e620000002500 */
[----:B------:R-:W-:Y:S01]  /*0040*/  MOV R87, UR4 ;  /* 0x0000000400577c02 */ /* 0x000fe20008000f00 */
[----:B------:R-:W-:Y:S01]  /*0050*/  ULDC.64 UR4, c[0x0][0x208] ;  /* 0x0000820000047ab9 */ /* 0x000fe20000000a00 */
[----:B------:R-:W-:Y:S01]  /*0060*/  ULDC UR7, c[0x0][0x214] ;  /* 0x0000850000077ab9 */ /* 0x000fe20000000800 */
[----:B------:R-:W-:Y:S01]  /*0070*/  ULDC UR18, c[0x0][0x218] ;  /* 0x0000860000127ab9 */ /* 0x000fe20000000800 */
[----:B------:R-:W-:Y:S01]  /*0080*/  SHF.R.S32.HI R2, RZ, 0x1f, R87 ;  /* 0x0000001fff027819 */ /* 0x000fe20000011457 */
[----:B------:R-:W-:Y:S01]  /*0090*/  ULDC.U8 UR8, c[0x0][0x2a0] ;  /* 0x0000a80000087ab9 */ /* 0x000fe20000000000 */
[----:B------:R-:W-:Y:S01]  /*00a0*/  ULDC UR9, c[0x0][0x290] ;  /* 0x0000a40000097ab9 */ /* 0x000fe20000000800 */
[----:B------:R-:W-:Y:S01]  /*00b0*/  ULDC.64 UR10, c[0x0][0x2c8] ;  /* 0x0000b200000a7ab9 */ /* 0x000fe20000000a00 */
[----:B------:R-:W-:Y:S01]  /*00c0*/  LEA.HI R2, R2, R87, RZ, 0x2 ;  /* 0x0000005702027211 */ /* 0x000fe200078f10ff */
[----:B------:R-:W-:Y:S01]  /*00d0*/  ULDC.64 UR12, c[0x0][0x238] ;  /* 0x00008e00000c7ab9 */ /* 0x000fe20000000a00 */
[----:B------:R-:W-:Y:S01]  /*00e0*/  ULDC.64 UR14, c[0x0][0x308] ;  /* 0x0000c200000e7ab9 */ /* 0x000fe20000000a00 */
[----:B------:R-:W-:Y:S01]  /*00f0*/  ULDC.64 UR16, c[0x0][0x210] ;  /* 0x0000840000107ab9 */ /* 0x000fe20000000a00 */
[----:B0-----:R-:W-:-:S04]  /*0100*/  LOP3.LUT R85, R0, 0x7f, RZ, 0xc0, !PT ;  /* 0x0000007f00557812 */ /* 0x001fc800078ec0ff */
[----:B------:R-:W-:Y:S02]  /*0110*/  LOP3.LUT R3, R85, 0x7f, RZ, 0x3c, !PT ;  /* 0x0000007f55037812 */ /* 0x000fe400078e3cff */
[----:B------:R-:W-:Y:S02]  /*0120*/  MOV R17, R85 ;  /* 0x0000005500117202 */ /* 0x000fe40000000f00 */
[----:B------:R-:W-:-:S04]  /*0130*/  LEA.HI.SX32 R2, R2, R3, 0x1e ;  /* 0x0000000302027211 */ /* 0x000fc800078ff2ff */
[C---:B------:R-:W-:Y:S02]  /*0140*/  LOP3.LUT P3, RZ, R2.reuse, 0xffffff80, RZ, 0xc0, !PT ;  /* 0xffffff8002ff7812 */ /* 0x040fe4000786c0ff */
[C---:B------:R-:W-:Y:S02]  /*0150*/  ISETP.GE.U32.AND P2, PT, R2.reuse, 0x100, PT ;  /* 0x000001000200780c */ /* 0x040fe40003f46070 */
[----:B------:R-:W-:-:S09]  /*0160*/  ISETP.GE.U32.AND P1, PT, R2, 0x180, PT ;  /* 0x000001800200780c */ /* 0x000fd20003f26070 */
[----:B------:R-:W0:Y:S08]  /*0170*/  @P3 LDC.64 R2, c[0x0][0x260] ;  /* 0x00009800ff023b82 */ /* 0x000e300000000a00 */
[----:B------:R-:W2:Y:S08]  /*0180*/  @P2 LDC.64 R8, c[0x0][0x260] ;  /* 0x00009800ff082b82 */ /* 0x000eb00000000a00 */
[----:B------:R-:W3:Y:S01]  /*0190*/  @P1 LDC.64 R14, c[0x0][0x260] ;  /* 0x00009800ff0e1b82 */ /* 0x000ee20000000a00 */
[C---:B0-----:R-:W-:Y:S01]  /*01a0*/  @P3 IMAD.WIDE.U32 R2, R17.reuse, 0x8, R2 ;  /* 0x0000000811023825 */ /* 0x041fe200078e0002 */
[----:B------:R-:W-:-:S04]  /*01b0*/  @P3 LOP3.LUT R17, R17, 0x80, RZ, 0xfc, !PT ;  /* 0x0000008011113812 */ /* 0x000fc800078efcff */
[----:B------:R1:W5:Y:S01]  /*01c0*/  @P3 LDG.E.64 R4, desc[UR4][R2.64] ;  /* 0x0000000402043981 */ /* 0x000362000c1e1b00 */
[----:B--2---:R-:W-:-:S04]  /*01d0*/  @P2 IMAD.WIDE.U32 R12, R17, 0x8, R8 ;  /* 0x00000008110c2825 */ /* 0x004fc800078e0008 */
[----:B------:R-:W-:Y:S01]  /*01e0*/  @P2 VIADD R17, R17, 0x80 ;  /* 0x0000008011112836 */ /* 0x000fe20000000000 */
[----:B------:R0:W5:Y:S03]  /*01f0*/  @P2 LDG.E.64 R6, desc[UR4][R12.64] ;  /* 0x000000040c062981 */ /* 0x000166000c1e1b00 */
[----:B---3--:R-:W-:-:S05]  /*0200*/  @P1 IMAD.WIDE.U32 R8, R17, 0x8, R14 ;  /* 0x0000000811081825 */ /* 0x008fca00078e000e */
[----:B------:R0:W5:Y:S01]  /*0210*/  @P1 LDG.E.64 R10, desc[UR4][R8.64] ;  /* 0x00000004080a1981 */ /* 0x000162000c1e1b00 */
[----:B-1----:R-:W-:-:S04]  /*0220*/  LEA.HI R2, R0, UR6, RZ, 0x19 ;  /* 0x0000000600027c11 */ /* 0x002fc8000f8fc8ff */
[----:B------:R-:W-:Y:S02]  /*0230*/  ISETP.GE.AND P0, PT, R2, UR7, PT ;  /* 0x0000000702007c0c */ /* 0x000fe4000bf06270 */
[----:B------:R-:W-:Y:S02]  /*0240*/  CS2R R36, SRZ ;  /* 0x0000000000247805 */ /* 0x000fe4000001ff00 */
[----:B------:R-:W-:Y:S02]  /*0250*/  CS2R R38, SRZ ;  /* 0x0000000000267805 */ /* 0x000fe4000001ff00 */
[----:B------:R-:W-:Y:S02]  /*0260*/  CS2R R32, SRZ ;  /* 0x0000000000207805 */ /* 0x000fe4000001ff00 */
[----:B------:R-:W-:Y:S02]  /*0270*/  CS2R R34, SRZ ;  /* 0x0000000000227805 */ /* 0x000fe4000001ff00 */
[----:B------:R-:W-:-:S02]  /*0280*/  CS2R R28, SRZ ;  /* 0x00000000001c7805 */ /* 0x000fc4000001ff00 */
[----:B------:R-:W-:Y:S02]  /*0290*/  CS2R R30, SRZ ;  /* 0x00000000001e7805 */ /* 0x000fe4000001ff00 */
[----:B------:R-:W-:Y:S02]  /*02a0*/  CS2R R24, SRZ ;  /* 0x0000000000187805 */ /* 0x000fe4000001ff00 */
[----:B------:R-:W-:Y:S02]  /*02b0*/  CS2R R26, SRZ ;  /* 0x00000000001a7805 */ /* 0x000fe4000001ff00 */
[----:B------:R-:W-:Y:S02]  /*02c0*/  CS2R R20, SRZ ;  /* 0x0000000000147805 */ /* 0x000fe4000001ff00 */
[----:B------:R-:W-:Y:S02]  /*02d0*/  CS2R R22, SRZ ;  /* 0x0000000000167805 */ /* 0x000fe4000001ff00 */
[----:B------:R-:W-:-:S02]  /*02e0*/  CS2R R16, SRZ ;  /* 0x0000000000107805 */ /* 0x000fc4000001ff00 */
[----:B------:R-:W-:Y:S01]  /*02f0*/  CS2R R18, SRZ ;  /* 0x0000000000127805 */ /* 0x000fe2000001ff00 */
[----:B0-----:R-:W-:Y:S06]  /*0300*/  @P0 BRA `(.L_x_0) ;  /* 0x0000001c006c0947 */ /* 0x001fec0003800000 */
[----:B-----5:R-:W-:Y:S01]  /*0310*/  MOV R12, R7 ;  /* 0x00000007000c7202 */ /* 0x020fe20000000f00 */
[----:B------:R-:W-:Y:S01]  /*0320*/  IMAD.MOV.U32 R9, RZ, RZ, R6 ;  /* 0x000000ffff097224 */ /* 0x000fe200078e0006 */
[----:B------:R-:W-:Y:S01]  /*0330*/  MOV R8, R5 ;  /* 0x0000000500087202 */ /* 0x000fe20000000f00 */
[----:B------:R-:W-:Y:S01]  /*0340*/  ULDC.64 UR6, c[0x0][0x270] ;  /* 0x00009c0000067ab9 */ /* 0x000fe20000000a00 */
[----:B------:R-:W-:Y:S01]  /*0350*/  MOV R3, R4 ;  /* 0x0000000400037202 */ /* 0x000fe20000000f00 */
[----:B------:R-:W-:Y:S01]  /*0360*/  IMAD.MOV.U32 R14, RZ, RZ, R11 ;  /* 0x000000ffff0e7224 */ /* 0x000fe200078e000b */
[----:B------:R-:W-:Y:S01]  /*0370*/  SHF.R.U32.HI R43, RZ, 0x10, R5 ;  /* 0x00000010ff2b7819 */ /* 0x000fe20000011605 */
[----:B------:R-:W-:Y:S01]  /*0380*/  HFMA2.MMA R46, -RZ, RZ, 0, 5.9604644775390625e-08 ;  /* 0x00000001ff2e7435 */ /* 0x000fe200000001ff */
[----:B------:R-:W-:Y:S02]  /*0390*/  MOV R13, R10 ;  /* 0x0000000a000d7202 */ /* 0x000fe40000000f00 */
[----:B------:R-:W-:Y:S01]  /*03a0*/  SHF.R.U64 R40, R10, 0x10, R11 ;  /* 0x000000100a287819 */ /* 0x000fe2000000120b */
[----:B------:R-:W-:Y:S01]  /*03b0*/  IMAD.U32 R10, R12, 0x10000, RZ ;  /* 0x000100000c0a7824 */ /* 0x000fe200078e00ff */
[----:B------:R-:W-:Y:S01]  /*03c0*/  SHF.R.U64 R44, R4, 0x10, R5 ;  /* 0x00000010042c7819 */ /* 0x000fe20000001205 */
[----:B------:R-:W-:Y:S01]  /*03d0*/  IMAD.U32 R4, R3, 0x10000, RZ ;  /* 0x0001000003047824 */ /* 0x000fe200078e00ff */
[----:B------:R-:W-:-:S02]  /*03e0*/  SHF.R.U64 R42, R6, 0x10, R7 ;  /* 0x00000010062a7819 */ /* 0x000fc40000001207 */
[----:B------:R-:W-:Y:S01]  /*03f0*/  SHF.R.U32.HI R41, RZ, 0x10, R7 ;  /* 0x00000010ff297819 */ /* 0x000fe20000011607 */
[----:B------:R-:W-:Y:S01]  /*0400*/  IMAD.U32 R7, R43, 0x10000, RZ ;  /* 0x000100002b077824 */ /* 0x000fe200078e00ff */
[----:B------:R-:W-:Y:S02]  /*0410*/  ISETP.NE.U32.AND P0, PT, RZ, UR6, PT ;  /* 0x00000006ff007c0c */ /* 0x000fe4000bf05070 */
[----:B------:R-:W-:Y:S02]  /*0420*/  SHF.R.U32.HI R15, RZ, 0x10, R11 ;  /* 0x00000010ff0f7819 */ /* 0x000fe4000001160b */
[----:B------:R-:W-:Y:S02]  /*0430*/  SHF.L.U32 R6, R8, 0x10, RZ ;  /* 0x0000001008067819 */ /* 0x000fe400000006ff */
[----:B------:R-:W-:Y:S02]  /*0440*/  SHF.L.U32 R8, R9, 0x10, RZ ;  /* 0x0000001009087819 */ /* 0x000fe400000006ff */
[----:B------:R-:W-:Y:S01]  /*0450*/  SHF.L.U32 R12, R13, 0x10, RZ ;  /* 0x000000100d0c7819 */ /* 0x000fe200000006ff */
[----:B------:R-:W-:Y:S01]  /*0460*/  IMAD.U32 R13, R40, 0x10000, RZ ;  /* 0x00010000280d7824 */ /* 0x000fe200078e00ff */
[----:B------:R-:W-:-:S02]  /*0470*/  ISETP.NE.AND.EX P0, PT, RZ, UR7, PT, P0 ;  /* 0x00000007ff007c0c */ /* 0x000fc4000bf05300 */
[----:B------:R-:W-:Y:S02]  /*0480*/  MOV R37, RZ ;  /* 0x000000ff00257202 */ /* 0x000fe40000000f00 */
[----:B------:R-:W-:Y:S02]  /*0490*/  SHF.L.U32 R5, R44, 0x10, RZ ;  /* 0x000000102c057819 */ /* 0x000fe400000006ff */
[----:B------:R-:W-:Y:S02]  /*04a0*/  SHF.L.U32 R9, R42, 0x10, RZ ;  /* 0x000000102a097819 */ /* 0x000fe400000006ff */
[----:B------:R-:W-:Y:S02]  /*04b0*/  SHF.L.U32 R11, R41, 0x10, RZ ;  /* 0x00000010290b7819 */ /* 0x000fe400000006ff */
[----:B------:R-:W-:Y:S02]  /*04c0*/  SHF.L.U32 R14, R14, 0x10, RZ ;  /* 0x000000100e0e7819 */ /* 0x000fe400000006ff */
[----:B------:R-:W-:-:S07]  /*04d0*/  SHF.L.U32 R15, R15, 0x10, RZ ;  /* 0x000000100f0f7819 */ /* 0x000fce00000006ff */
.L_x_17:
[----:B0-----:R-:W0:Y:S01]  /*04e0*/  LDC.64 R42, c[0x0][0x250] ;  /* 0x00009400ff2a7b82 */ /* 0x001e220000000a00 */
[----:B------:R-:W-:-:S07]  /*04f0*/  SHF.R.S32.HI R44, RZ, 0x1f, R2 ;  /* 0x0000001fff2c7819 */ /* 0x000fce0000011402 */
[----:B------:R-:W1:Y:S01]  /*0500*/  @P0 LDC.64 R40, c[0x0][0x270] ;  /* 0x00009c00ff280b82 */ /* 0x000e620000000a00 */
[----:B0-----:R-:W-:-:S06]  /*0510*/  IMAD.WIDE R42, R2, 0x4, R42 ;  /* 0x00000004022a7825 */ /* 0x001fcc00078e022a */
[----:B------:R-:W2:Y:S01]  /*0520*/  LDG.E R42, desc[UR4][R42.64] ;  /* 0x000000042a2a7981 */ /* 0x000ea2000c1e1900 */
[----:B-1----:R-:W-:-:S04]  /*0530*/  @P0 LEA R40, P4, R2, R40, 0x1 ;  /* 0x0000002802280211 */ /* 0x002fc800078808ff */
[----:B------:R-:W-:Y:S02]  /*0540*/  @P0 LEA.HI.X R41, R2, R41, R44, 0x1, P4 ;  /* 0x0000002902290211 */ /* 0x000fe400020f0c2c */
[----:B------:R-:W0:Y:S03]  /*0550*/  LDC.64 R44, c[0x0][0x258] ;  /* 0x00009600ff2c7b82 */ /* 0x000e260000000a00 */
[----:B------:R-:W5:Y:S01]  /*0560*/  @P0 LDG.E.U16 R47, desc[UR4][R40.64] ;  /* 0x00000004282f0981 */ /* 0x000f62000c1e1500 */
[----:B------:R-:W-:-:S04]  /*0570*/  IMAD.U32 R87, RZ, RZ, UR18 ;  /* 0x00000012ff577e24 */ /* 0x000fc8000f8e00ff */
[----:B------:R-:W-:Y:S01]  /*0580*/  IMAD R70, R2, R87, RZ ;  /* 0x0000005702467224 */ /* 0x000fe200078e02ff */
[----:B------:R-:W-:-:S04]  /*0590*/  LOP3.LUT R85, R0, 0x7f, RZ, 0xc0, !PT ;  /* 0x0000007f00557812 */ /* 0x000fc800078ec0ff */
[----:B------:R-:W-:-:S04]  /*05a0*/  SHF.R.S32.HI R71, RZ, 0x1f, R70 ;  /* 0x0000001fff477819 */ /* 0x000fc80000011446 */
[----:B------:R-:W-:Y:S01]  /*05b0*/  LEA.HI R70, R71, R70, RZ, 0x2 ;  /* 0x0000004647467211 */ /* 0x000fe200078f10ff */
[----:B------:R-:W-:Y:S01]  /*05c0*/  BSSY B0, `(.L_x_1) ;  /* 0x0000040000007945 */ /* 0x000fe20003800000 */
[----:B------:R-:W-:Y:S02]  /*05d0*/  ISETP.NE.AND P5, PT, RZ, UR8, PT ;  /* 0x00000008ff007c0c */ /* 0x000fe4000bfa5270 */
[----:B------:R-:W-:Y:S01]  /*05e0*/  LEA.HI.SX32 R83, R70, R85, 0x1e ;  /* 0x0000005546537211 */ /* 0x000fe200078ff2ff */
[----:B0-----:R-:W-:Y:S01]  /*05f0*/  IMAD.WIDE R44, R2, 0x4, R44 ;  /* 0x00000004022c7825 */ /* 0x001fe200078e022c */
[----:B------:R-:W-:Y:S02]  /*0600*/  MOV R71, RZ ;  /* 0x000000ff00477202 */ /* 0x000fe40000000f00 */
[----:B------:R-:W-:Y:S02]  /*0610*/  MOV R88, RZ ;  /* 0x000000ff00587202 */ /* 0x000fe40000000f00 */
[----:B------:R0:W5:Y:S02]  /*0620*/  LDG.E R84, desc[UR4][R44.64] ;  /* 0x000000042c547981 */ /* 0x000164000c1e1900 */
[----:B0-----:R-:W-:Y:S01]  /*0630*/  IMAD.MOV.U32 R45, RZ, RZ, R83 ;  /* 0x000000ffff2d7224 */ /* 0x001fe200078e0053 */
[----:B--2---:R-:W-:Y:S01]  /*0640*/  FSEL R70, R42, RZ, !P5 ;  /* 0x000000ff2a467208 */ /* 0x004fe20006800000 */
[----:B------:R-:W-:Y:S06]  /*0650*/  @!P3 BRA `(.L_x_2) ;  /* 0x0000000000d8b947 */ /* 0x000fec0003800000 */
[----:B------:R-:W0:Y:S01]  /*0660*/  LDC.64 R42, c[0x0][0x2b8] ;  /* 0x0000ae00ff2a7b82 */ /* 0x000e220000000a00 */
[----:B------:R-:W-:-:S04]  /*0670*/  LEA R40, P4, R83, UR12, 0x3 ;  /* 0x0000000c53287c11 */ /* 0x000fc8000f8818ff */
[----:B------:R-:W-:-:S06]  /*0680*/  LEA.HI.X R41, R83, UR13, RZ, 0x3, P4 ;  /* 0x0000000d53297c11 */ /* 0x000fcc000a0f1cff */
[----:B------:R-:W2:Y:S01]  /*0690*/  LDG.E.64 R40, desc[UR4][R40.64] ;  /* 0x0000000428287981 */ /* 0x000ea2000c1e1b00 */
[----:B0-----:R-:W-:-:S06]  /*06a0*/  IMAD.WIDE.U32 R42, R83, 0x8, R42 ;  /* 0x00000008532a7825 */ /* 0x001fcc00078e002a */
[----:B------:R-:W3:Y:S01]  /*06b0*/  LDG.E.64 R42, desc[UR4][R42.64] ;  /* 0x000000042a2a7981 */ /* 0x000ee2000c1e1b00 */
[----:B------:R-:W-:-:S04]  /*06c0*/  ISETP.NE.U32.AND P4, PT, RZ, UR10, PT ;  /* 0x0000000aff007c0c */ /* 0x000fc8000bf85070 */
[----:B------:R-:W-:-:S13]  /*06d0*/  ISETP.NE.AND.EX P4, PT, RZ, UR11, PT, P4 ;  /* 0x0000000bff007c0c */ /* 0x000fda000bf85340 */
[----:B------:R-:W-:-:S04]  /*06e0*/  @P4 LEA R44, P5, R83, UR10, 0x3 ;  /* 0x0000000a532c4c11 */ /* 0x000fc8000f8a18ff */
[----:B------:R-:W-:-:S05]  /*06f0*/  @P4 LEA.HI.X R45, R83, UR11, RZ, 0x3, P5 ;  /* 0x0000000b532d4c11 */ /* 0x000fca000a8f1cff */
[----:B------:R0:W5:Y:S01]  /*0700*/  @P4 LDG.E.64 R62, desc[UR4][R44.64] ;  /* 0x000000042c3e4981 */ /* 0x000162000c1e1b00 */
[----:B--2---:R-:W-:Y:S02]  /*0710*/  SHF.R.U64 R77, R40, 0x10, R41 ;  /* 0x00000010284d7819 */ /* 0x004fe40000001229 */
[----:B------:R-:W-:-:S03]  /*0720*/  SHF.L.U32 R79, R41, 0x10, RZ ;  /* 0x00000010294f7819 */ /* 0x000fc600000006ff */
[----:B------:R-:W-:Y:S01]  /*0730*/  IMAD.U32 R77, R77, 0x10000, RZ ;  /* 0x000100004d4d7824 */ /* 0x000fe200078e00ff */
[----:B------:R-:W-:-:S03]  /*0740*/  SHF.R.U32.HI R76, RZ, 0x10, R41 ;  /* 0x00000010ff4c7819 */ /* 0x000fc60000011629 */
[C---:B------:R-:W-:Y:S01]  /*0750*/  FADD.FTZ R77, -R70.reuse, R77 ;  /* 0x0000004d464d7221 */ /* 0x040fe20000010100 */
[----:B------:R-:W-:Y:S01]  /*0760*/  FADD.FTZ R79, -R70, R79 ;  /* 0x0000004f464f7221 */ /* 0x000fe20000010100 */
[----:B---3--:R-:W-:Y:S02]  /*0770*/  MOV R3, R42 ;  /* 0x0000002a00037202 */ /* 0x008fe40000000f00 */
[--C-:B------:R-:W-:Y:S02]  /*0780*/  SHF.R.U64 R80, R42, 0x10, R43.reuse ;  /* 0x000000102a507819 */ /* 0x100fe4000000122b */
[----:B------:R-:W-:Y:S02]  /*0790*/  MOV R71, R43 ;  /* 0x0000002b00477202 */ /* 0x000fe40000000f00 */
[----:B------:R-:W-:Y:S01]  /*07a0*/  SHF.R.U32.HI R78, RZ, 0x10, R43 ;  /* 0x00000010ff4e7819 */ /* 0x000fe2000001162b */
[----:B------:R-:W-:Y:S01]  /*07b0*/  IMAD.U32 R43, R40, 0x10000, RZ ;  /* 0x00010000282b7824 */ /* 0x000fe200078e00ff */
[----:B------:R-:W-:-:S03]  /*07c0*/  SHF.L.U32 R41, R3, 0x10, RZ ;  /* 0x0000001003297819 */ /* 0x000fc600000006ff */
[----:B------:R-:W-:Y:S01]  /*07d0*/  FADD.FTZ R3, -R70, R43 ;  /* 0x0000002b46037221 */ /* 0x000fe20000010100 */
[----:B------:R-:W-:Y:S01]  /*07e0*/  SHF.L.U32 R42, R80, 0x10, RZ ;  /* 0x00000010502a7819 */ /* 0x000fe200000006ff */
[----:B-----5:R-:W-:Y:S01]  /*07f0*/  FMUL.FTZ R82, R84, R77 ;  /* 0x0000004d54527220 */ /* 0x020fe20000410000 */
[----:B------:R-:W-:Y:S01]  /*0800*/  FMUL.FTZ R80, R4, R41 ;  /* 0x0000002904507220 */ /* 0x000fe20000410000 */
[C---:B------:R-:W-:Y:S01]  /*0810*/  FMUL.FTZ R3, R84.reuse, R3 ;  /* 0x0000000354037220 */ /* 0x040fe20000410000 */
[----:B------:R-:W-:Y:S01]  /*0820*/  FMUL.FTZ R81, R84, R79 ;  /* 0x0000004f54517220 */ /* 0x000fe20000410000 */
[----:B------:R-:W-:Y:S01]  /*0830*/  SHF.L.U32 R43, R76, 0x10, RZ ;  /* 0x000000104c2b7819 */ /* 0x000fe200000006ff */
[----:B------:R-:W-:Y:S01]  /*0840*/  FADD.FTZ R25, R25, R42 ;  /* 0x0000002a19197221 */ /* 0x000fe20000010000 */
[-C--:B------:R-:W-:Y:S01]  /*0850*/  FFMA.FTZ R37, R82, R42.reuse, R37 ;  /* 0x0000002a52257223 */ /* 0x080fe20000010025 */
[----:B------:R-:W-:Y:S01]  /*0860*/  FMUL.FTZ R79, R5, R42 ;  /* 0x0000002a054f7220 */ /* 0x000fe20000410000 */
[----:B------:R-:W-:Y:S01]  /*0870*/  SHF.L.U32 R71, R71, 0x10, RZ ;  /* 0x0000001047477819 */ /* 0x000fe200000006ff */
[----:B------:R-:W-:Y:S01]  /*0880*/  FADD.FTZ R24, R24, R41 ;  /* 0x0000002918187221 */ /* 0x000fe20000010000 */
[C---:B------:R-:W-:Y:S01]  /*0890*/  FFMA.FTZ R36, R3.reuse, R41, R36 ;  /* 0x0000002903247223 */ /* 0x040fe20000010024 */
[----:B------:R-:W-:Y:S01]  /*08a0*/  FADD.FTZ R42, RZ, R80 ;  /* 0x00000050ff2a7221 */ /* 0x000fe20000010000 */
[----:B------:R-:W-:Y:S01]  /*08b0*/  FFMA.FTZ R41, R3, R80, RZ ;  /* 0x0000005003297223 */ /* 0x000fe200000100ff */
[----:B0-----:R-:W-:Y:S01]  /*08c0*/  FADD.FTZ R45, -R70, R43 ;  /* 0x0000002b462d7221 */ /* 0x001fe20000010100 */
[----:B------:R-:W-:-:S02]  /*08d0*/  IMAD.U32 R40, R78, 0x10000, RZ ;  /* 0x000100004e287824 */ /* 0x000fc400078e00ff */
[----:B------:R-:W-:Y:S01]  /*08e0*/  FADD.FTZ R43, R42, R79 ;  /* 0x0000004f2a2b7221 */ /* 0x000fe20000010000 */
[----:B------:R-:W-:Y:S01]  /*08f0*/  FMUL.FTZ R78, R6, R71 ;  /* 0x00000047064e7220 */ /* 0x000fe20000410000 */
[----:B------:R-:W-:Y:S01]  /*0900*/  FFMA.FTZ R42, R82, R79, R41 ;  /* 0x0000004f522a7223 */ /* 0x000fe20000010029 */
[----:B------:R-:W-:Y:S01]  /*0910*/  FMUL.FTZ R77, R7, R40 ;  /* 0x00000028074d7220 */ /* 0x000fe20000410000 */
[----:B------:R-:W-:Y:S01]  /*0920*/  FMUL.FTZ R76, R84, R45 ;  /* 0x0000002d544c7220 */ /* 0x000fe20000410000 */
[----:B------:R-:W-:Y:S01]  /*0930*/  FADD.FTZ R44, R43, R78 ;  /* 0x0000004e2b2c7221 */ /* 0x000fe20000010000 */
[C---:B------:R-:W-:Y:S01]  /*0940*/  FFMA.FTZ R42, R81.reuse, R78, R42 ;  /* 0x0000004e512a7223 */ /* 0x040fe2000001002a */
[----:B------:R-:W-:Y:S01]  /*0950*/  FADD.FTZ R26, R26, R71 ;  /* 0x000000471a1a7221 */ /* 0x000fe20000010000 */
[----:B------:R-:W-:Y:S01]  /*0960*/  FFMA.FTZ R38, R81, R71, R38 ;  /* 0x0000004751267223 */ /* 0x000fe20000010026 */
[----:B------:R-:W-:Y:S01]  /*0970*/  FADD.FTZ R27, R27, R40 ;  /* 0x000000281b1b7221 */ /* 0x000fe20000010000 */
[----:B------:R-:W-:Y:S01]  /*0980*/  FFMA.FTZ R39, R76, R40, R39 ;  /* 0x000000284c277223 */ /* 0x000fe20000010027 */
[----:B------:R-:W-:Y:S01]  /*0990*/  IADD3 R45, R83, 0x80, RZ ;  /* 0x00000080532d7810 */ /* 0x000fe20007ffe0ff */
[----:B------:R-:W-:Y:S01]  /*09a0*/  FADD.FTZ R71, R44, R77 ;  /* 0x0000004d2c477221 */ /* 0x000fe20000010000 */
[----:B------:R-:W-:-:S07]  /*09b0*/  FFMA.FTZ R88, R76, R77, R42 ;  /* 0x0000004d4c587223 */ /* 0x000fce000001002a */
.L_x_2:
[----:B------:R-:W-:Y:S05]  /*09c0*/  BSYNC B0 ;  /* 0x0000000000007941 */ /* 0x000fea0003800000 */
.L_x_1:
[----:B------:R-:W-:Y:S04]  /*09d0*/  BSSY B0, `(.L_x_3) ;  /* 0x0000038000007945 */ /* 0x000fe80003800000 */
[----:B------:R-:W-:Y:S05]  /*09e0*/  @!P2 BRA `(.L_x_4) ;  /* 0x0000000000d8a947 */ /* 0x000fea0003800000 */
        /* <DEDUP_REMOVED lines=11> */
[----:B------:R-:W-:Y:S02]  /*0aa0*/  IADD3 R45, R45, 0x80, RZ ;  /* 0x000000802d2d7810 */ /* 0x000fe40007ffe0ff */
[----:B--2---:R-:W-:Y:S01]  /*0ab0*/  SHF.R.U64 R69, R40, 0x10, R41 ;  /* 0x0000001028457819 */ /* 0x004fe20000001229 */
[----:B------:R-:W-:-:S03]  /*0ac0*/  IMAD.U32 R73, R41, 0x10000, RZ ;  /* 0x0001000029497824 */ /* 0x000fc600078e00ff */
[----:B------:R-:W-:-:S05]  /*0ad0*/  SHF.L.U32 R69, R69, 0x10, RZ ;  /* 0x0000001045457819 */ /* 0x000fca00000006ff */
[----:B------:R-:W-:Y:S01]  /*0ae0*/  FADD.FTZ R69, -R70, R69 ;  /* 0x0000004546457221 */ /* 0x000fe20000010100 */
[----:B---3--:R-:W-:Y:S01]  /*0af0*/  IMAD.MOV.U32 R44, RZ, RZ, R42 ;  /* 0x000000ffff2c7224 */ /* 0x008fe200078e002a */
[--C-:B------:R-:W-:Y:S02]  /*0b00*/  SHF.R.U64 R74, R42, 0x10, R43.reuse ;  /* 0x000000102a4a7819 */ /* 0x100fe4000000122b */
[----:B------:R-:W-:Y:S02]  /*0b10*/  MOV R68, R43 ;  /* 0x0000002b00447202 */ /* 0x000fe40000000f00 */
[----:B------:R-:W-:Y:S02]  /*0b20*/  SHF.R.U32.HI R72, RZ, 0x10, R43 ;  /* 0x00000010ff487819 */ /* 0x000fe4000001162b */
[----:B------:R-:W-:Y:S02]  /*0b30*/  SHF.L.U32 R43, R40, 0x10, RZ ;  /* 0x00000010282b7819 */ /* 0x000fe400000006ff */
[----:B------:R-:W-:-:S02]  /*0b40*/  SHF.R.U32.HI R42, RZ, 0x10, R41 ;  /* 0x00000010ff2a7819 */ /* 0x000fc40000011629 */
[----:B------:R-:W-:Y:S01]  /*0b50*/  SHF.L.U32 R41, R44, 0x10, RZ ;  /* 0x000000102c297819 */ /* 0x000fe200000006ff */
[----:B------:R-:W-:Y:S01]  /*0b60*/  FADD.FTZ R43, -R70, R43 ;  /* 0x0000002b462b7221 */ /* 0x000fe20000010100 */
[----:B------:R-:W-:Y:S01]  /*0b70*/  SHF.L.U32 R40, R72, 0x10, RZ ;  /* 0x0000001048287819 */ /* 0x000fe200000006ff */
[----:B------:R-:W-:Y:S02]  /*0b80*/  IMAD.U32 R44, R74, 0x10000, RZ ;  /* 0x000100004a2c7824 */ /* 0x000fe400078e00ff */
[----:B-----5:R-:W-:Y:S01]  /*0b90*/  FMUL.FTZ R75, R84, R43 ;  /* 0x0000002b544b7220 */ /* 0x020fe20000410000 */
[----:B------:R-:W-:Y:S01]  /*0ba0*/  FMUL.FTZ R72, R8, R41 ;  /* 0x0000002908487220 */ /* 0x000fe20000410000 */
[----:B------:R-:W-:Y:S01]  /*0bb0*/  FMUL.FTZ R74, R84, R69 ;  /* 0x00000045544a7220 */ /* 0x000fe20000410000 */
[----:B------:R-:W-:Y:S01]  /*0bc0*/  IMAD.U32 R43, R42, 0x10000, RZ ;  /* 0x000100002a2b7824 */ /* 0x000fe200078e00ff */
[----:B0-----:R-:W-:Y:S01]  /*0bd0*/  SHF.L.U32 R67, R68, 0x10, RZ ;  /* 0x0000001044437819 */ /* 0x001fe200000006ff */
[----:B------:R-:W-:Y:S01]  /*0be0*/  FADD.FTZ R73, -R70, R73 ;  /* 0x0000004946497221 */ /* 0x000fe20000010100 */
[----:B------:R-:W-:Y:S01]  /*0bf0*/  FADD.FTZ R20, R20, R41 ;  /* 0x0000002914147221 */ /* 0x000fe20000010000 */
[----:B------:R-:W-:Y:S01]  /*0c00*/  FFMA.FTZ R32, R75, R41, R32 ;  /* 0x000000294b207223 */ /* 0x000fe20000010020 */
[----:B------:R-:W-:Y:S01]  /*0c10*/  FMUL.FTZ R69, R9, R44 ;  /* 0x0000002c09457220 */ /* 0x000fe20000410000 */
[----:B------:R-:W-:Y:S01]  /*0c20*/  FADD.FTZ R42, R71, R72 ;  /* 0x00000048472a7221 */ /* 0x000fe20000010000 */
[----:B------:R-:W-:Y:S01]  /*0c30*/  FFMA.FTZ R41, R75, R72, R88 ;  /* 0x000000484b297223 */ /* 0x000fe20000010058 */
[----:B------:R-:W-:Y:S01]  /*0c40*/  FADD.FTZ R71, -R70, R43 ;  /* 0x0000002b46477221 */ /* 0x000fe20000010100 */
[----:B------:R-:W-:Y:S01]  /*0c50*/  FMUL.FTZ R73, R84, R73 ;  /* 0x0000004954497220 */ /* 0x000fe20000410000 */
[----:B------:R-:W-:Y:S01]  /*0c60*/  FADD.FTZ R43, R42, R69 ;  /* 0x000000452a2b7221 */ /* 0x000fe20000010000 */
[----:B------:R-:W-:Y:S01]  /*0c70*/  FMUL.FTZ R68, R10, R67 ;  /* 0x000000430a447220 */ /* 0x000fe20000410000 */
[C---:B------:R-:W-:Y:S01]  /*0c80*/  FFMA.FTZ R42, R74.reuse, R69, R41 ;  /* 0x000000454a2a7223 */ /* 0x040fe20000010029 */
[----:B------:R-:W-:Y:S01]  /*0c90*/  FADD.FTZ R21, R21, R44 ;  /* 0x0000002c15157221 */ /* 0x000fe20000010000 */
[----:B------:R-:W-:Y:S01]  /*0ca0*/  FFMA.FTZ R33, R74, R44, R33 ;  /* 0x0000002c4a217223 */ /* 0x000fe20000010021 */
[----:B------:R-:W-:Y:S01]  /*0cb0*/  FADD.FTZ R22, R22, R67 ;  /* 0x0000004316167221 */ /* 0x000fe20000010000 */
[----:B------:R-:W-:Y:S01]  /*0cc0*/  FFMA.FTZ R34, R73, R67, R34 ;  /* 0x0000004349227223 */ /* 0x000fe20000010022 */
[----:B------:R-:W-:Y:S01]  /*0cd0*/  FMUL.FTZ R67, R11, R40 ;  /* 0x000000280b437220 */ /* 0x000fe20000410000 */
[----:B------:R-:W-:Y:S01]  /*0ce0*/  FMUL.FTZ R66, R84, R71 ;  /* 0x0000004754427220 */ /* 0x000fe20000410000 */
[----:B------:R-:W-:Y:S01]  /*0cf0*/  FADD.FTZ R44, R43, R68 ;  /* 0x000000442b2c7221 */ /* 0x000fe20000010000 */
[----:B------:R-:W-:Y:S01]  /*0d00*/  FFMA.FTZ R42, R73, R68, R42 ;  /* 0x00000044492a7223 */ /* 0x000fe2000001002a */
[----:B------:R-:W-:Y:S01]  /*0d10*/  FADD.FTZ R23, R23, R40 ;  /* 0x0000002817177221 */ /* 0x000fe20000010000 */
[----:B------:R-:W-:Y:S01]  /*0d20*/  FFMA.FTZ R35, R66, R40, R35 ;  /* 0x0000002842237223 */ /* 0x000fe20000010023 */
[----:B------:R-:W-:Y:S01]  /*0d30*/  FADD.FTZ R71, R44, R67 ;  /* 0x000000432c477221 */ /* 0x000fe20000010000 */
[----:B------:R-:W-:-:S07]  /*0d40*/  FFMA.FTZ R88, R66, R67, R42 ;  /* 0x0000004342587223 */ /* 0x000fce000001002a */
.L_x_4:
[----:B------:R-:W-:Y:S05]  /*0d50*/  BSYNC B0 ;  /* 0x0000000000007941 */ /* 0x000fea0003800000 */
.L_x_3:
        /* <DEDUP_REMOVED lines=13> */
[C-C-:B--2---:R-:W-:Y:S02]  /*0e30*/  SHF.R.U64 R54, R40.reuse, 0x10, R41.reuse ;  /* 0x0000001028367819 */ /* 0x144fe40000001229 */
[----:B------:R-:W-:Y:S01]  /*0e40*/  SHF.R.U32.HI R57, RZ, 0x10, R41 ;  /* 0x00000010ff397819 */ /* 0x000fe20000011629 */
[----:B------:R-:W-:Y:S01]  /*0e50*/  IMAD.U32 R55, R41, 0x10000, RZ ;  /* 0x0001000029377824 */ /* 0x000fe200078e00ff */
[----:B------:R-:W-:Y:S02]  /*0e60*/  SHF.L.U32 R53, R40, 0x10, RZ ;  /* 0x0000001028357819 */ /* 0x000fe400000006ff */
[----:B------:R-:W-:Y:S01]  /*0e70*/  SHF.L.U32 R41, R54, 0x10, RZ ;  /* 0x0000001036297819 */ /* 0x000fe200000006ff */
[----:B------:R-:W-:Y:S02]  /*0e80*/  IMAD.U32 R57, R57, 0x10000, RZ ;  /* 0x0001000039397824 */ /* 0x000fe400078e00ff */
[----:B------:R-:W-:-:S04]  /*0e90*/  FADD.FTZ R53, -R70, R53 ;  /* 0x0000003546357221 */ /* 0x000fc80000010100 */
[----:B-----5:R-:W-:Y:S01]  /*0ea0*/  FMUL.FTZ R59, R84, R53 ;  /* 0x00000035543b7220 */ /* 0x020fe20000410000 */
[----:B---3--:R-:W-:Y:S02]  /*0eb0*/  MOV R40, R42 ;  /* 0x0000002a00287202 */ /* 0x008fe40000000f00 */
[--C-:B------:R-:W-:Y:S02]  /*0ec0*/  SHF.R.U64 R56, R42, 0x10, R43.reuse ;  /* 0x000000102a387819 */ /* 0x100fe4000000122b */
[----:B------:R-:W-:Y:S02]  /*0ed0*/  MOV R52, R43 ;  /* 0x0000002b00347202 */ /* 0x000fe40000000f00 */
[----:B------:R-:W-:Y:S01]  /*0ee0*/  SHF.R.U32.HI R42, RZ, 0x10, R43 ;  /* 0x00000010ff2a7819 */ /* 0x000fe2000001162b */
[C---:B------:R-:W-:Y:S01]  /*0ef0*/  FADD.FTZ R43, -R70.reuse, R41 ;  /* 0x00000029462b7221 */ /* 0x040fe20000010100 */
[----:B------:R-:W-:Y:S01]  /*0f00*/  FADD.FTZ R41, -R70, R57 ;  /* 0x0000003946297221 */ /* 0x000fe20000010100 */
[----:B------:R-:W-:-:S02]  /*0f10*/  SHF.L.U32 R57, R40, 0x10, RZ ;  /* 0x0000001028397819 */ /* 0x000fc400000006ff */
[----:B------:R-:W-:Y:S01]  /*0f20*/  SHF.L.U32 R56, R56, 0x10, RZ ;  /* 0x0000001038387819 */ /* 0x000fe200000006ff */
[----:B------:R-:W-:Y:S02]  /*0f30*/  FMUL.FTZ R58, R84, R43 ;  /* 0x0000002b543a7220 */ /* 0x000fe40000410000 */
[----:B------:R-:W-:Y:S01]  /*0f40*/  FADD.FTZ R16, R16, R57 ;  /* 0x0000003910107221 */ /* 0x000fe20000010000 */
[-C--:B------:R-:W-:Y:S01]  /*0f50*/  FFMA.FTZ R28, R59, R57.reuse, R28 ;  /* 0x000000393b1c7223 */ /* 0x080fe2000001001c */
[----:B------:R-:W-:Y:S01]  /*0f60*/  FMUL.FTZ R57, R12, R57 ;  /* 0x000000390c397220 */ /* 0x000fe20000410000 */
[----:B0-----:R-:W-:Y:S01]  /*0f70*/  SHF.L.U32 R45, R52, 0x10, RZ ;  /* 0x00000010342d7819 */ /* 0x001fe200000006ff */
[----:B------:R-:W-:Y:S01]  /*0f80*/  FADD.FTZ R17, R17, R56 ;  /* 0x0000003811117221 */ /* 0x000fe20000010000 */
[-C--:B------:R-:W-:Y:S01]  /*0f90*/  FFMA.FTZ R29, R58, R56.reuse, R29 ;  /* 0x000000383a1d7223 */ /* 0x080fe2000001001d */
[----:B------:R-:W-:Y:S01]  /*0fa0*/  FADD.FTZ R55, -R70, R55 ;  /* 0x0000003746377221 */ /* 0x000fe20000010100 */
[----:B------:R-:W-:Y:S01]  /*0fb0*/  FMUL.FTZ R56, R13, R56 ;  /* 0x000000380d387220 */ /* 0x000fe20000410000 */
[----:B------:R-:W-:Y:S01]  /*0fc0*/  FADD.FTZ R71, R71, R57 ;  /* 0x0000003947477221 */ /* 0x000fe20000010000 */
[----:B------:R-:W-:Y:S01]  /*0fd0*/  FFMA.FTZ R43, R59, R57, R88 ;  /* 0x000000393b2b7223 */ /* 0x000fe20000010058 */
[----:B------:R-:W-:-:S02]  /*0fe0*/  IMAD.U32 R44, R42, 0x10000, RZ ;  /* 0x000100002a2c7824 */ /* 0x000fc400078e00ff */
[----:B------:R-:W-:Y:S01]  /*0ff0*/  FMUL.FTZ R55, R84, R55 ;  /* 0x0000003754377220 */ /* 0x000fe20000410000 */
[----:B------:R-:W-:Y:S01]  /*1000*/  FMUL.FTZ R54, R14, R45 ;  /* 0x0000002d0e367220 */ /* 0x000fe20000410000 */
[----:B------:R-:W-:Y:S01]  /*1010*/  FADD.FTZ R71, R71, R56 ;  /* 0x0000003847477221 */ /* 0x000fe20000010000 */
        /* <DEDUP_REMOVED lines=9> */
[----:B------:R-:W-:Y:S01]  /*10b0*/  FADD.FTZ R71, R42, R53 ;  /* 0x000000352a477221 */ /* 0x000fe20000010000 */
[----:B------:R-:W-:-:S07]  /*10c0*/  FFMA.FTZ R88, R52, R53, R40 ;  /* 0x0000003534587223 */ /* 0x000fce0000010028 */
.L_x_6:
[----:B------:R-:W-:Y:S05]  /*10d0*/  BSYNC B0 ;  /* 0x0000000000007941 */ /* 0x000fea0003800000 */
.L_x_5:
[----:B------:R-:W-:Y:S01]  /*10e0*/  LOP3.LUT P4, RZ, R46, 0xff, RZ, 0xc0, !PT ;  /* 0x000000ff2eff7812 */ /* 0x000fe2000788c0ff */
[----:B------:R-:W-:Y:S01]  /*10f0*/  HFMA2.MMA R86, -RZ, RZ, 1.875, 0 ;  /* 0x3f800000ff567435 */ /* 0x000fe200000001ff */
[----:B------:R-:W-:Y:S01]  /*1100*/  SHF.R.U32.HI R41, RZ, 0x5, R0 ;  /* 0x00000005ff297819 */ /* 0x000fe20000011600 */
[----:B------:R-:W-:Y:S01]  /*1110*/  UMOV UR6, 0xffffffff ;  /* 0xffffffff00067882 */ /* 0x000fe20000000000 */
[----:B------:R-:W-:Y:S02]  /*1120*/  LOP3.LUT P5, RZ, R0, 0x1f, RZ, 0xc0, !PT ;  /* 0x0000001f00ff7812 */ /* 0x000fe400078ac0ff */
[----:B------:R-:W-:Y:S02]  /*1130*/  LOP3.LUT R40, R41, 0x7fffffc, RZ, 0xc0, !PT ;  /* 0x07fffffc29287812 */ /* 0x000fe400078ec0ff */
[----:B-----5:R-:W-:-:S05]  /*1140*/  @P0 SHF.L.U32 R86, R47, 0x10, RZ ;  /* 0x000000102f560819 */ /* 0x020fca00000006ff */
[----:B------:R-:W-:Y:S01]  /*1150*/  @!P4 IADD3 R40, R40, 0x4, RZ ;  /* 0x000000042828c810 */ /* 0x000fe20007ffe0ff */
[----:B------:R-:W-:Y:S06]  /*1160*/  BRA.DIV UR6, `(.L_x_7) ;  /* 0x0000001206407947 */ /* 0x000fec000b800000 */
[----:B------:R-:W0:Y:S04]  /*1170*/  SHFL.DOWN PT, R46, R71, 0x10, 0x1f ;  /* 0x0a001f00472e7f89 */ /* 0x000e2800000e0000 */
[----:B------:R-:W1:Y:S01]  /*1180*/  SHFL.DOWN PT, R45, R88, 0x10, 0x1f ;  /* 0x0a001f00582d7f89 */ /* 0x000e6200000e0000 */
[----:B0-----:R-:W-:Y:S01]  /*1190*/  FADD.FTZ R46, R46, R71 ;  /* 0x000000472e2e7221 */ /* 0x001fe20000010000 */
[----:B-1----:R-:W-:-:S04]  /*11a0*/  FADD.FTZ R45, R45, R88 ;  /* 0x000000582d2d7221 */ /* 0x002fc80000010000 */
        /* <DEDUP_REMOVED lines=12> */
[----:B------:R0:W1:Y:S04]  /*1270*/  SHFL.DOWN PT, R45, R70, 0x1, 0x1f ;  /* 0x08201f00462d7f89 */ /* 0x00006800000e0000 */
[----:B------:R0:W2:Y:S02]  /*1280*/  SHFL.DOWN PT, R46, R71, 0x1, 0x1f ;  /* 0x08201f00472e7f89 */ /* 0x0000a400000e0000 */
.L_x_28:
[----:B------:R-:W3:Y:S01]  /*1290*/  S2R R43, SR_CgaCtaId ;  /* 0x00000000002b7919 */ /* 0x000ee20000008800 */
[----:B------:R-:W-:Y:S01]  /*12a0*/  @!P5 LOP3.LUT R41, R41, 0x3, RZ, 0xc0, !PT ;  /* 0x000000032929d812 */ /* 0x000fe200078ec0ff */
[----:B01----:R-:W-:Y:S01]  /*12b0*/  FADD.FTZ R70, R70, R45 ;  /* 0x0000002d46467221 */ /* 0x003fe20000010000 */
[----:B------:R-:W-:Y:S01]  /*12c0*/  MOV R42, 0x400 ;  /* 0x00000400002a7802 */ /* 0x000fe20000000f00 */
[----:B--2---:R-:W-:Y:S01]  /*12d0*/  FADD.FTZ R71, R71, R46 ;  /* 0x0000002e47477221 */ /* 0x004fe20000010000 */
[----:B------:R-:W-:Y:S05]  /*12e0*/  WARPSYNC.ALL ;  /* 0x0000000000007948 */ /* 0x000fea0003800000 */
[----:B------:R-:W-:Y:S01]  /*12f0*/  @!P5 IMAD.IADD R41, R40, 0x1, R41 ;  /* 0x000000012829d824 */ /* 0x000fe200078e0229 */
[----:B------:R-:W-:Y:S01]  /*1300*/  ISETP.NE.AND P6, PT, RZ, UR8, PT ;  /* 0x00000008ff007c0c */ /* 0x000fe2000bfc5270 */
[----:B------:R-:W-:Y:S01]  /*1310*/  BSSY B0, `(.L_x_8) ;  /* 0x0000053000007945 */ /* 0x000fe20003800000 */
[----:B---3--:R-:W-:-:S04]  /*1320*/  LEA R42, R43, R42, 0x18 ;  /* 0x0000002a2b2a7211 */ /* 0x008fc800078ec0ff */
[-C--:B------:R-:W-:Y:S02]  /*1330*/  @!P5 LEA R88, R41, R42.reuse, 0x3 ;  /* 0x0000002a2958d211 */ /* 0x080fe400078e18ff */
[----:B------:R-:W-:-:S03]  /*1340*/  LEA R89, R40, R42, 0x3 ;  /* 0x0000002a28597211 */ /* 0x000fc600078e18ff */
[----:B------:R-:W-:Y:S01]  /*1350*/  @!P5 STS.64 [R88+0x1800], R70 ;  /* 0x001800465800d388 */ /* 0x000fe20000000a00 */
[----:B------:R-:W-:Y:S06]  /*1360*/  BAR.SYNC.DEFER_BLOCKING 0x0 ;  /* 0x0000000000007b1d */ /* 0x000fec0000010000 */
[----:B------:R-:W0:Y:S04]  /*1370*/  LDS.128 R40, [R89+0x1800] ;  /* 0x0018000059287984 */ /* 0x000e280000000c00 */
[----:B------:R-:W1:Y:S01]  /*1380*/  LDS.128 R44, [R89+0x1810] ;  /* 0x00181000592c7984 */ /* 0x000e620000000c00 */
[----:B0-----:R-:W-:Y:S01]  /*1390*/  FADD.FTZ R91, RZ, R40 ;  /* 0x00000028ff5b7221 */ /* 0x001fe20000010000 */
[----:B------:R-:W-:-:S03]  /*13a0*/  FADD.FTZ R40, RZ, R41 ;  /* 0x00000029ff287221 */ /* 0x000fc60000010000 */
[----:B------:R-:W-:Y:S01]  /*13b0*/  FADD.FTZ R91, R42, R91 ;  /* 0x0000005b2a5b7221 */ /* 0x000fe20000010000 */
[----:B------:R-:W-:-:S03]  /*13c0*/  FADD.FTZ R40, R43, R40 ;  /* 0x000000282b287221 */ /* 0x000fc60000010000 */
[----:B-1----:R-:W-:Y:S01]  /*13d0*/  FADD.FTZ R91, R91, R44 ;  /* 0x0000002c5b5b7221 */ /* 0x002fe20000010000 */
[----:B------:R-:W-:-:S03]  /*13e0*/  FADD.FTZ R40, R40, R45 ;  /* 0x0000002d28287221 */ /* 0x000fc60000010000 */
[----:B------:R-:W-:Y:S01]  /*13f0*/  FADD.FTZ R46, R46, R91 ;  /* 0x0000005b2e2e7221 */ /* 0x000fe20000010000 */
[----:B------:R-:W-:-:S03]  /*1400*/  FADD.FTZ R40, R47, R40 ;  /* 0x000000282f287221 */ /* 0x000fc60000010000 */
[----:B------:R-:W-:Y:S01]  /*1410*/  FMUL.FTZ R46, R46, UR9 ;  /* 0x000000092e2e7c20 */ /* 0x000fe20008410000 */
[----:B------:R-:W-:-:S04]  /*1420*/  FMUL.FTZ R71, R40, UR9 ;  /* 0x0000000928477c20 */ /* 0x000fc80008410000 */
[----:B------:R-:W-:Y:S01]  /*1430*/  FSEL R70, R46, RZ, !P6 ;  /* 0x000000ff2e467208 */ /* 0x000fe20007000000 */
[----:B------:R-:W-:Y:S06]  /*1440*/  @!P3 BRA `(.L_x_9) ;  /* 0x0000000000fcb947 */ /* 0x000fec0003800000 */
[----:B------:R-:W-:Y:S01]  /*1450*/  ISETP.NE.U32.AND P5, PT, RZ, UR10, PT ;  /* 0x0000000aff007c0c */ /* 0x000fe2000bfa5070 */
[-CC-:B------:R-:W-:Y:S01]  /*1460*/  FFMA.FTZ R40, R82, R71.reuse, R70.reuse ;  /* 0x0000004752287223 */ /* 0x180fe20000010046 */
[----:B------:R-:W-:Y:S01]  /*1470*/  FFMA.FTZ R42, R76, R71, R70 ;  /* 0x000000474c2a7223 */ /* 0x000fe20000010046 */
[----:B------:R-:W-:Y:S02]  /*1480*/  ISETP.NE.U32.AND P6, PT, RZ, UR14, PT ;  /* 0x0000000eff007c0c */ /* 0x000fe4000bfc5070 */
[----:B------:R-:W-:Y:S01]  /*1490*/  ISETP.NE.AND.EX P5, PT, RZ, UR11, PT, P5 ;  /* 0x0000000bff007c0c */ /* 0x000fe2000bfa5350 */
[----:B------:R-:W-:Y:S01]  /*14a0*/  FADD.FTZ R45, R79, -R40 ;  /* 0x800000284f2d7221 */ /* 0x000fe20000010000 */
[----:B------:R-:W-:Y:S01]  /*14b0*/  FADD.FTZ R89, R77, -R42 ;  /* 0x8000002a4d597221 */ /* 0x000fe20000010000 */
[----:B------:R-:W-:Y:S02]  /*14c0*/  ISETP.NE.AND.EX P6, PT, RZ, UR15, PT, P6 ;  /* 0x0000000fff007c0c */ /* 0x000fe4000bfc5360 */
[C---:B------:R-:W-:Y:S01]  /*14d0*/  FMUL.FTZ R45, R84.reuse, R45 ;  /* 0x0000002d542d7220 */ /* 0x040fe20000410000 */
[----:B------:R-:W-:-:S07]  /*14e0*/  FMUL.FTZ R89, R84, R89 ;  /* 0x0000005954597220 */ /* 0x000fce0000410000 */
[--C-:B------:R-:W-:Y:S02]  /*14f0*/  @P5 SHF.R.U64 R43, R62, 0x10, R63.reuse ;  /* 0x000000103e2b5819 */ /* 0x100fe4000000123f */
[----:B------:R-:W-:Y:S02]  /*1500*/  @P5 SHF.R.U32.HI R41, RZ, 0x10, R63 ;  /* 0x00000010ff295819 */ /* 0x000fe4000001163f */
[----:B------:R-:W-:-:S03]  /*1510*/  @P5 SHF.L.U32 R40, R43, 0x10, RZ ;  /* 0x000000102b285819 */ /* 0x000fc600000006ff */
[----:B------:R-:W-:Y:S02]  /*1520*/  @P5 IMAD.U32 R42, R41, 0x10000, RZ ;  /* 0x00010000292a5824 */ /* 0x000fe400078e00ff */
[----:B------:R-:W-:Y:S01]  /*1530*/  FFMA.FTZ R41, R81, R71, R70 ;  /* 0x0000004751297223 */ /* 0x000fe20000010046 */
[----:B------:R-:W-:Y:S01]  /*1540*/  @P5 FADD.FTZ R45, R45, R40 ;  /* 0x000000282d2d5221 */ /* 0x000fe20000010000 */
[----:B------:R-:W-:Y:S01]  /*1550*/  @P5 MOV R40, R63 ;  /* 0x0000003f00285202 */ /* 0x000fe20000000f00 */
[----:B------:R-:W-:Y:S01]  /*1560*/  @P5 FADD.FTZ R89, R89, R42 ;  /* 0x0000002a59595221 */ /* 0x000fe20000010000 */
[----:B------:R-:W-:Y:S02]  /*1570*/  FADD.FTZ R41, R78, -R41 ;  /* 0x800000294e297221 */ /* 0x000fe40000010000 */
[----:B------:R-:W-:Y:S01]  /*1580*/  @P5 SHF.L.U32 R42, R40, 0x10, RZ ;  /* 0x00000010282a5819 */ /* 0x000fe200000006ff */
[-C--:B------:R-:W-:Y:S01]  /*1590*/  FMUL.FTZ R40, R45, R86.reuse ;  /* 0x000000562d287220 */ /* 0x080fe20000410000 */
[----:B------:R-:W-:Y:S01]  /*15a0*/  FMUL.FTZ R91, R84, R41 ;  /* 0x00000029545b7220 */ /* 0x000fe20000410000 */
[----:B------:R-:W-:Y:S01]  /*15b0*/  FMUL.FTZ R43, R89, R86 ;  /* 0x00000056592b7220 */ /* 0x000fe20000410000 */
[----:B------:R-:W-:-:S02]  /*15c0*/  FFMA.FTZ R41, R3, R71, R70 ;  /* 0x0000004703297223 */ /* 0x000fc40000010046 */
[----:B------:R-:W-:Y:S01]  /*15d0*/  @P5 FADD.FTZ R91, R91, R42 ;  /* 0x0000002a5b5b5221 */ /* 0x000fe20000010000 */
[----:B------:R-:W0:Y:S01]  /*15e0*/  F2F.BF16.F32 R40, R40 ;  /* 0x0000002800287304 */ /* 0x000e220000202000 */
[----:B------:R-:W-:Y:S01]  /*15f0*/  FADD.FTZ R41, R80, -R41 ;  /* 0x8000002950297221 */ /* 0x000fe20000010000 */
[----:B------:R-:W-:Y:S01]  /*1600*/  @P5 MOV R42, R62 ;  /* 0x0000003e002a5202 */ /* 0x000fe20000000f00 */
[----:B------:R-:W-:Y:S02]  /*1610*/  FMUL.FTZ R88, R91, R86 ;  /* 0x000000565b587220 */ /* 0x000fe40000410000 */
[----:B------:R-:W-:Y:S02]  /*1620*/  FMUL.FTZ R93, R84, R41 ;  /* 0x00000029545d7220 */ /* 0x000fe40000410000 */
[----:B------:R-:W-:Y:S01]  /*1630*/  @P5 IMAD.U32 R42, R42, 0x10000, RZ ;  /* 0x000100002a2a5824 */ /* 0x000fe200078e00ff */
[----:B------:R-:W1:Y:S03]  /*1640*/  F2F.BF16.F32 R43, R43 ;  /* 0x0000002b002b7304 */ /* 0x000e660000202000 */
[----:B------:R-:W-:Y:S01]  /*1650*/  @P5 FADD.FTZ R93, R93, R42 ;  /* 0x0000002a5d5d5221 */ /* 0x000fe20000010000 */
[----:B------:R-:W-:Y:S01]  /*1660*/  ISETP.NE.U32.AND P5, PT, RZ, UR14, PT ;  /* 0x0000000eff007c0c */ /* 0x000fe2000bfa5070 */
[----:B0-----:R-:W-:-:S03]  /*1670*/  IMAD.WIDE.U32 R40, R40, 0x10000, RZ ;  /* 0x0001000028287825 */ /* 0x001fc600078e00ff */
[----:B------:R-:W0:Y:S01]  /*1680*/  F2F.BF16.F32 R88, R88 ;  /* 0x0000005800587304 */ /* 0x000e220000202000 */
[----:B------:R-:W-:Y:S01]  /*1690*/  FMUL.FTZ R44, R93, R86 ;  /* 0x000000565d2c7220 */ /* 0x000fe20000410000 */
[----:B------:R-:W-:Y:S02]  /*16a0*/  ISETP.NE.AND.EX P5, PT, RZ, UR15, PT, P5 ;  /* 0x0000000fff007c0c */ /* 0x000fe4000bfa5350 */
[----:B-1----:R-:W-:-:S04]  /*16b0*/  SHF.L.U32 R47, R43, 0x10, RZ ;  /* 0x000000102b2f7819 */ /* 0x002fc800000006ff */
[----:B------:R-:W1:Y:S01]  /*16c0*/  F2F.BF16.F32 R44, R44 ;  /* 0x0000002c002c7304 */ /* 0x000e620000202000 */
[----:B0-----:R-:W-:Y:S02]  /*16d0*/  LOP3.LUT R43, R41, R47, R88, 0xfe, !PT ;  /* 0x0000002f292b7212 */ /* 0x001fe400078efe58 */
[----:B------:R-:W0:Y:S04]  /*16e0*/  LDC.64 R46, c[0x0][0x2f8] ;  /* 0x0000be00ff2e7b82 */ /* 0x000e280000000a00 */
[----:B------:R-:W-:Y:S02]  /*16f0*/  @P5 F2FP.BF16.F32.PACK_AB R93, RZ, R93 ;  /* 0x0000005dff5d523e */ /* 0x000fe400000010ff */
[----:B------:R-:W-:Y:S02]  /*1700*/  @P5 F2FP.BF16.F32.PACK_AB R45, RZ, R45 ;  /* 0x0000002dff2d523e */ /* 0x000fe400000010ff */
[----:B------:R-:W-:-:S02]  /*1710*/  @P5 F2FP.BF16.F32.PACK_AB R91, RZ, R91 ;  /* 0x0000005bff5b523e */ /* 0x000fc400000010ff */
[----:B------:R-:W-:Y:S02]  /*1720*/  @P5 F2FP.BF16.F32.PACK_AB R89, RZ, R89 ;  /* 0x00000059ff59523e */ /* 0x000fe400000010ff */
[----:B-1----:R-:W-:Y:S02]  /*1730*/  LOP3.LUT R42, R40, R44, RZ, 0xfc, !PT ;  /* 0x0000002c282a7212 */ /* 0x002fe400078efcff */
[----:B------:R-:W-:Y:S02]  /*1740*/  @P5 PRMT R48, R93, 0x7610, R48 ;  /* 0x000076105d305816 */ /* 0x000fe40000000030 */
[----:B------:R-:W-:Y:S02]  /*1750*/  @P5 PRMT R49, R45, 0x7610, R49 ;  /* 0x000076102d315816 */ /* 0x000fe40000000031 */
[----:B------:R-:W-:Y:S02]  /*1760*/  @P5 PRMT R50, R91, 0x7610, R50 ;  /* 0x000076105b325816 */ /* 0x000fe40000000032 */
[----:B------:R-:W-:Y:S01]  /*1770*/  @P5 PRMT R51, R89, 0x7610, R51 ;  /* 0x0000761059335816 */ /* 0x000fe20000000033 */
[----:B0-----:R-:W-:Y:S01]  /*1780*/  IMAD.WIDE.U32 R46, R83, 0x8, R46 ;  /* 0x00000008532e7825 */ /* 0x001fe200078e002e */
[----:B------:R-:W-:Y:S06]  /*1790*/  @!P6 BRA `(.L_x_10) ;  /* 0x000000000020e947 */ /* 0x000fec0003800000 */
[----:B------:R-:W0:Y:S01]  /*17a0*/  LDC.64 R40, c[0x0][0x308] ;  /* 0x0000c200ff287b82 */ /* 0x000e220000000a00 */
[----:B------:R-:W-:Y:S02]  /*17b0*/  LOP3.LUT R44, R49, 0xffff, RZ, 0xc0, !PT ;  /* 0x0000ffff312c7812 */ /* 0x000fe400078ec0ff */
[----:B------:R-:W-:-:S03]  /*17c0*/  PRMT R89, R50, 0x5410, R51 ;  /* 0x0000541032597816 */ /* 0x000fc60000000033 */
[----:B------:R-:W-:-:S05]  /*17d0*/  IMAD.WIDE.U32 R44, R44, 0x10000, RZ ;  /* 0x000100002c2c7825 */ /* 0x000fca00078e00ff */
[----:B------:R-:W-:Y:S02]  /*17e0*/  LOP3.LUT R45, R89, R45, RZ, 0xfc, !PT ;  /* 0x0000002d592d7212 */ /* 0x000fe400078efcff */
[----:B------:R-:W-:Y:S01]  /*17f0*/  LOP3.LUT R44, R44, 0xffff, R48, 0xf8, !PT ;  /* 0x0000ffff2c2c7812 */ /* 0x000fe200078ef830 */
[----:B0-----:R-:W-:-:S05]  /*1800*/  IMAD.WIDE.U32 R40, R83, 0x8, R40 ;  /* 0x0000000853287825 */ /* 0x001fca00078e0028 */
[----:B------:R0:W-:Y:S02]  /*1810*/  STG.E.64 desc[UR4][R40.64], R44 ;  /* 0x0000002c28007986 */ /* 0x0001e4000c101b04 */
.L_x_10:
[----:B------:R1:W-:Y:S01]  /*1820*/  STG.E.64 desc[UR4][R46.64], R42 ;  /* 0x0000002a2e007986 */ /* 0x0003e2000c101b04 */
[----:B------:R-:W-:-:S07]  /*1830*/  IADD3 R83, R83, 0x80, RZ ;  /* 0x0000008053537810 */ /* 0x000fce0007ffe0ff */
.L_x_9:
[----:B------:R-:W-:Y:S05]  /*1840*/  BSYNC B0 ;  /* 0x0000000000007941 */ /* 0x000fea0003800000 */
.L_x_8:
[----:B------:R-:W-:Y:S04]  /*1850*/  BSSY B0, `(.L_x_11) ;  /* 0x0000041000007945 */ /* 0x000fe80003800000 */
[----:B------:R-:W-:Y:S05]  /*1860*/  @!P2 BRA `(.L_x_12) ;  /* 0x0000000000fca947 */ /* 0x000fea0003800000 */
[----:B------:R-:W-:Y:S01]  /*1870*/  ISETP.NE.U32.AND P5, PT, RZ, UR10, PT ;  /* 0x0000000aff007c0c */ /* 0x000fe2000bfa5070 */
[-CC-:B0-----:R-:W-:Y:S01]  /*1880*/  FFMA.FTZ R40, R74, R71.reuse, R70.reuse ;  /* 0x000000474a287223 */ /* 0x181fe20000010046 */
[----:B-1----:R-:W-:Y:S01]  /*1890*/  FFMA.FTZ R42, R66, R71, R70 ;  /* 0x00000047422a7223 */ /* 0x002fe20000010046 */
        /* <DEDUP_REMOVED lines=15> */
[----:B------:R-:W-:Y:S01]  /*1990*/  FADD.FTZ R41, R68, -R41 ;  /* 0x8000002944297221 */ /* 0x000fe20000010000 */
[-C--:B------:R-:W-:Y:S01]  /*19a0*/  FMUL.FTZ R42, R45, R86.reuse ;  /* 0x000000562d2a7220 */ /* 0x080fe20000410000 */
[----:B------:R-:W-:Y:S01]  /*19b0*/  @P5 SHF.L.U32 R40, R40, 0x10, RZ ;  /* 0x0000001028285819 */ /* 0x000fe200000006ff */
[----:B------:R-:W-:Y:S01]  /*19c0*/  FMUL.FTZ R46, R89, R86 ;  /* 0x00000056592e7220 */ /* 0x000fe20000410000 */
[----:B------:R-:W-:Y:S01]  /*19d0*/  FMUL.FTZ R91, R84, R41 ;  /* 0x00000029545b7220 */ /* 0x000fe20000410000 */
[----:B------:R-:W-:-:S02]  /*19e0*/  FFMA.FTZ R41, R75, R71, R70 ;  /* 0x000000474b297223 */ /* 0x000fc40000010046 */
[----:B------:R-:W0:Y:S01]  /*19f0*/  F2F.BF16.F32 R42, R42 ;  /* 0x0000002a002a7304 */ /* 0x000e220000202000 */
[----:B------:R-:W-:Y:S01]  /*1a00*/  @P5 FADD.FTZ R91, R91, R40 ;  /* 0x000000285b5b5221 */ /* 0x000fe20000010000 */
[----:B------:R-:W-:Y:S01]  /*1a10*/  @P5 MOV R40, R60 ;  /* 0x0000003c00285202 */ /* 0x000fe20000000f00 */
[----:B------:R-:W-:Y:S02]  /*1a20*/  FADD.FTZ R41, R72, -R41 ;  /* 0x8000002948297221 */ /* 0x000fe40000010000 */
[----:B------:R-:W-:Y:S02]  /*1a30*/  FMUL.FTZ R88, R91, R86 ;  /* 0x000000565b587220 */ /* 0x000fe40000410000 */
[----:B------:R-:W-:Y:S02]  /*1a40*/  @P5 IMAD.U32 R40, R40, 0x10000, RZ ;  /* 0x0001000028285824 */ /* 0x000fe400078e00ff */
[----:B------:R-:W-:Y:S01]  /*1a50*/  FMUL.FTZ R93, R84, R41 ;  /* 0x00000029545d7220 */ /* 0x000fe20000410000 */
[----:B------:R-:W1:Y:S03]  /*1a60*/  F2F.BF16.F32 R46, R46 ;  /* 0x0000002e002e7304 */ /* 0x000e660000202000 */
[----:B------:R-:W-:Y:S01]  /*1a70*/  @P5 FADD.FTZ R93, R93, R40 ;  /* 0x000000285d5d5221 */ /* 0x000fe20000010000 */
[----:B------:R-:W-:Y:S01]  /*1a80*/  ISETP.NE.U32.AND P5, PT, RZ, UR14, PT ;  /* 0x0000000eff007c0c */ /* 0x000fe2000bfa5070 */
[----:B------:R-:W2:Y:S01]  /*1a90*/  LDC.64 R40, c[0x0][0x2f8] ;  /* 0x0000be00ff287b82 */ /* 0x000ea20000000a00 */
[----:B0-----:R-:W-:-:S04]  /*1aa0*/  IMAD.WIDE.U32 R42, R42, 0x10000, RZ ;  /* 0x000100002a2a7825 */ /* 0x001fc800078e00ff */
[----:B------:R-:W-:Y:S01]  /*1ab0*/  FMUL.FTZ R44, R93, R86 ;  /* 0x000000565d2c7220 */ /* 0x000fe20000410000 */
[----:B------:R-:W-:Y:S01]  /*1ac0*/  ISETP.NE.AND.EX P5, PT, RZ, UR15, PT, P5 ;  /* 0x0000000fff007c0c */ /* 0x000fe2000bfa5350 */
[----:B------:R-:W0:Y:S01]  /*1ad0*/  F2F.BF16.F32 R88, R88 ;  /* 0x0000005800587304 */ /* 0x000e220000202000 */
[----:B-1----:R-:W-:-:S07]  /*1ae0*/  SHF.L.U32 R47, R46, 0x10, RZ ;  /* 0x000000102e2f7819 */ /* 0x002fce00000006ff */
[----:B------:R-:W1:Y:S04]  /*1af0*/  F2F.BF16.F32 R44, R44 ;  /* 0x0000002c002c7304 */ /* 0x000e680000202000 */
[----:B------:R-:W-:Y:S02]  /*1b00*/  @P5 F2FP.BF16.F32.PACK_AB R93, RZ, R93 ;  /* 0x0000005dff5d523e */ /* 0x000fe400000010ff */
[----:B------:R-:W-:Y:S02]  /*1b10*/  @P5 F2FP.BF16.F32.PACK_AB R45, RZ, R45 ;  /* 0x0000002dff2d523e */ /* 0x000fe400000010ff */
[----:B------:R-:W-:Y:S02]  /*1b20*/  @P5 F2FP.BF16.F32.PACK_AB R91, RZ, R91 ;  /* 0x0000005bff5b523e */ /* 0x000fe400000010ff */
[----:B------:R-:W-:-:S02]  /*1b30*/  @P5 F2FP.BF16.F32.PACK_AB R89, RZ, R89 ;  /* 0x00000059ff59523e */ /* 0x000fc400000010ff */
[----:B0-----:R-:W-:Y:S01]  /*1b40*/  LOP3.LUT R47, R43, R47, R88, 0xfe, !PT ;  /* 0x0000002f2b2f7212 */ /* 0x001fe200078efe58 */
[----:B--2---:R-:W-:Y:S01]  /*1b50*/  IMAD.WIDE.U32 R40, R83, 0x8, R40 ;  /* 0x0000000853287825 */ /* 0x004fe200078e0028 */
[----:B------:R-:W-:Y:S02]  /*1b60*/  @P5 PRMT R48, R93, 0x7610, R48 ;  /* 0x000076105d305816 */ /* 0x000fe40000000030 */
[----:B-1----:R-:W-:Y:S02]  /*1b70*/  LOP3.LUT R46, R42, R44, RZ, 0xfc, !PT ;  /* 0x0000002c2a2e7212 */ /* 0x002fe400078efcff */
[----:B------:R-:W-:Y:S02]  /*1b80*/  @P5 PRMT R49, R45, 0x7610, R49 ;  /* 0x000076102d315816 */ /* 0x000fe40000000031 */
[----:B------:R-:W-:Y:S02]  /*1b90*/  @P5 PRMT R50, R91, 0x7610, R50 ;  /* 0x000076105b325816 */ /* 0x000fe40000000032 */
[----:B------:R-:W-:Y:S01]  /*1ba0*/  @P5 PRMT R51, R89, 0x7610, R51 ;  /* 0x0000761059335816 */ /* 0x000fe20000000033 */
        /* <DEDUP_REMOVED lines=9> */
.L_x_13:
[----:B------:R2:W-:Y:S01]  /*1c40*/  STG.E.64 desc[UR4][R40.64], R46 ;  /* 0x0000002e28007986 */ /* 0x0005e2000c101b04 */
[----:B------:R-:W-:-:S07]  /*1c50*/  IADD3 R83, R83, 0x80, RZ ;  /* 0x0000008053537810 */ /* 0x000fce0007ffe0ff */
.L_x_12:
[----:B------:R-:W-:Y:S05]  /*1c60*/  BSYNC B0 ;  /* 0x0000000000007941 */ /* 0x000fea0003800000 */
.L_x_11:
[----:B------:R-:W-:Y:S04]  /*1c70*/  BSSY B0, `(.L_x_14) ;  /* 0x0000040000007945 */ /* 0x000fe80003800000 */
[----:B------:R-:W-:Y:S05]  /*1c80*/  @!P1 BRA `(.L_x_15) ;  /* 0x0000000000f89947 */ /* 0x000fea0003800000 */
[----:B------:R-:W-:Y:S01]  /*1c90*/  ISETP.NE.U32.AND P5, PT, RZ, UR10, PT ;  /* 0x0000000aff007c0c */ /* 0x000fe2000bfa5070 */
[-CC-:B0-2---:R-:W-:Y:S01]  /*1ca0*/  FFMA.FTZ R41, R58, R71.reuse, R70.reuse ;  /* 0x000000473a297223 */ /* 0x185fe20000010046 */
        /* <DEDUP_REMOVED lines=8> */
[----:B------:R-:W-:Y:S02]  /*1d30*/  @P5 SHF.R.U64 R42, R64, 0x10, R65 ;  /* 0x00000010402a5819 */ /* 0x000fe40000001241 */
[----:B------:R-:W-:-:S03]  /*1d40*/  @P5 MOV R40, R65 ;  /* 0x0000004100285202 */ /* 0x000fc60000000f00 */
[----:B------:R-:W-:Y:S01]  /*1d50*/  @P5 IMAD.U32 R42, R42, 0x10000, RZ ;  /* 0x000100002a2a5824 */ /* 0x000fe200078e00ff */
[----:B------:R-:W-:Y:S01]  /*1d60*/  @P5 SHF.L.U32 R44, R40, 0x10, RZ ;  /* 0x00000010282c5819 */ /* 0x000fe200000006ff */
[-CC-:B------:R-:W-:Y:S01]  /*1d70*/  FFMA.FTZ R40, R59, R71.reuse, R70.reuse ;  /* 0x000000473b287223 */ /* 0x180fe20000010046 */
[----:B------:R-:W-:Y:S01]  /*1d80*/  FFMA.FTZ R70, R52, R71, R70 ;  /* 0x0000004734467223 */ /* 0x000fe20000010046 */
[----:B------:R-:W-:Y:S01]  /*1d90*/  @P5 FADD.FTZ R41, R41, R42 ;  /* 0x0000002a29295221 */ /* 0x000fe20000010000 */
[----:B------:R-:W-:Y:S01]  /*1da0*/  @P5 SHF.R.U32.HI R42, RZ, 0x10, R65 ;  /* 0x00000010ff2a5819 */ /* 0x000fe20000011641 */
[----:B------:R-:W-:Y:S01]  /*1db0*/  FADD.FTZ R47, R57, -R40 ;  /* 0x80000028392f7221 */ /* 0x000fe20000010000 */
[----:B------:R-:W-:Y:S01]  /*1dc0*/  FADD.FTZ R45, R53, -R70 ;  /* 0x80000046352d7221 */ /* 0x000fe20000010000 */
[----:B------:R-:W-:Y:S01]  /*1dd0*/  @P5 FADD.FTZ R43, R43, R44 ;  /* 0x0000002c2b2b5221 */ /* 0x000fe20000010000 */
[----:B------:R-:W-:Y:S01]  /*1de0*/  @P5 SHF.L.U32 R42, R42, 0x10, RZ ;  /* 0x000000102a2a5819 */ /* 0x000fe200000006ff */
[-C--:B------:R-:W-:Y:S01]  /*1df0*/  FMUL.FTZ R40, R41, R86.reuse ;  /* 0x0000005629287220 */ /* 0x080fe20000410000 */
[C---:B------:R-:W-:Y:S01]  /*1e00*/  FMUL.FTZ R45, R84.reuse, R45 ;  /* 0x0000002d542d7220 */ /* 0x040fe20000410000 */
[----:B------:R-:W-:Y:S01]  /*1e10*/  FMUL.FTZ R89, R84, R47 ;  /* 0x0000002f54597220 */ /* 0x000fe20000410000 */
[----:B------:R-:W-:Y:S01]  /*1e20*/  FMUL.FTZ R71, R43, R86 ;  /* 0x000000562b477220 */ /* 0x000fe20000410000 */
[----:B------:R-:W0:Y:S01]  /*1e30*/  LDC.64 R46, c[0x0][0x2f8] ;  /* 0x0000be00ff2e7b82 */ /* 0x000e220000000a00 */
[----:B------:R-:W-:Y:S01]  /*1e40*/  @P5 FADD.FTZ R45, R45, R42 ;  /* 0x0000002a2d2d5221 */ /* 0x000fe20000010000 */
[----:B------:R-:W-:Y:S01]  /*1e50*/  @P5 MOV R42, R64 ;  /* 0x00000040002a5202 */ /* 0x000fe20000000f00 */
[----:B------:R-:W1:Y:S01]  /*1e60*/  F2F.BF16.F32 R40, R40 ;  /* 0x0000002800287304 */ /* 0x000e620000202000 */
[----:B------:R-:W-:Y:S01]  /*1e70*/  @P6 F2FP.BF16.F32.PACK_AB R43, RZ, R43 ;  /* 0x0000002bff2b623e */ /* 0x000fe200000010ff */
[----:B------:R-:W-:-:S02]  /*1e80*/  FMUL.FTZ R44, R45, R86 ;  /* 0x000000562d2c7220 */ /* 0x000fc40000410000 */
[----:B------:R-:W-:Y:S01]  /*1e90*/  @P5 IMAD.U32 R42, R42, 0x10000, RZ ;  /* 0x000100002a2a5824 */ /* 0x000fe200078e00ff */
[----:B------:R-:W-:-:S03]  /*1ea0*/  @P6 PRMT R50, R43, 0x7610, R50 ;  /* 0x000076102b326816 */ /* 0x000fc60000000032 */
[----:B------:R-:W-:Y:S01]  /*1eb0*/  @P5 FADD.FTZ R89, R89, R42 ;  /* 0x0000002a59595221 */ /* 0x000fe20000010000 */
[----:B------:R-:W2:Y:S01]  /*1ec0*/  F2F.BF16.F32 R44, R44 ;  /* 0x0000002c002c7304 */ /* 0x000ea20000202000 */
[----:B------:R-:W-:Y:S02]  /*1ed0*/  ISETP.NE.U32.AND P5, PT, RZ, UR14, PT ;  /* 0x0000000eff007c0c */ /* 0x000fe4000bfa5070 */
[----:B------:R-:W-:Y:S01]  /*1ee0*/  FMUL.FTZ R86, R89, R86 ;  /* 0x0000005659567220 */ /* 0x000fe20000410000 */
[----:B------:R-:W-:Y:S02]  /*1ef0*/  @P6 F2FP.BF16.F32.PACK_AB R42, RZ, R89 ;  /* 0x00000059ff2a623e */ /* 0x000fe400000010ff */
[----:B------:R-:W-:Y:S02]  /*1f00*/  ISETP.NE.AND.EX P5, PT, RZ, UR15, PT, P5 ;  /* 0x0000000fff007c0c */ /* 0x000fe4000bfa5350 */
[----:B------:R-:W3:Y:S01]  /*1f10*/  F2F.BF16.F32 R71, R71 ;  /* 0x0000004700477304 */ /* 0x000ee20000202000 */
[----:B------:R-:W-:-:S02]  /*1f20*/  @P6 PRMT R48, R42, 0x7610, R48 ;  /* 0x000076102a306816 */ /* 0x000fc40000000030 */
[----:B------:R-:W-:Y:S01]  /*1f30*/  @P6 F2FP.BF16.F32.PACK_AB R42, RZ, R41 ;  /* 0x00000029ff2a623e */ /* 0x000fe200000010ff */
[----:B-1----:R-:W-:Y:S01]  /*1f40*/  IMAD.WIDE.U32 R40, R40, 0x10000, RZ ;  /* 0x0001000028287825 */ /* 0x002fe200078e00ff */
[----:B--2---:R-:W-:-:S03]  /*1f50*/  SHF.L.U32 R44, R44, 0x10, RZ ;  /* 0x000000102c2c7819 */ /* 0x004fc600000006ff */
[----:B------:R-:W1:Y:S01]  /*1f60*/  F2F.BF16.F32 R89, R86 ;  /* 0x0000005600597304 */ /* 0x000e620000202000 */
[----:B------:R-:W-:Y:S01]  /*1f70*/  @P6 PRMT R49, R42, 0x7610, R49 ;  /* 0x000076102a316816 */ /* 0x000fe20000000031 */
[----:B0-----:R-:W-:Y:S01]  /*1f80*/  IMAD.WIDE.U32 R46, R83, 0x8, R46 ;  /* 0x00000008532e7825 */ /* 0x001fe200078e002e */
[----:B------:R-:W-:Y:S02]  /*1f90*/  @P6 F2FP.BF16.F32.PACK_AB R42, RZ, R45 ;  /* 0x0000002dff2a623e */ /* 0x000fe400000010ff */
[----:B---3--:R-:W-:Y:S02]  /*1fa0*/  LOP3.LUT R45, R41, R44, R71, 0xfe, !PT ;  /* 0x0000002c292d7212 */ /* 0x008fe400078efe47 */
[----:B------:R-:W-:Y:S02]  /*1fb0*/  @P6 PRMT R51, R42, 0x7610, R51 ;  /* 0x000076102a336816 */ /* 0x000fe40000000033 */
[----:B-1----:R-:W-:Y:S01]  /*1fc0*/  LOP3.LUT R44, R40, R89, RZ, 0xfc, !PT ;  /* 0x00000059282c7212 */ /* 0x002fe200078efcff */
        /* <DEDUP_REMOVED lines=9> */
.L_x_16:
[----:B------:R3:W-:Y:S02]  /*2060*/  STG.E.64 desc[UR4][R46.64], R44 ;  /* 0x0000002c2e007986 */ /* 0x0007e4000c101b04 */
.L_x_15:
[----:B------:R-:W-:Y:S05]  /*2070*/  BSYNC B0 ;  /* 0x0000000000007941 */ /* 0x000fea0003800000 */
.L_x_14:
[----:B------:R-:W-:Y:S02]  /*2080*/  IADD3 R2, R2, UR16, RZ ;  /* 0x0000001002027c10 */ /* 0x000fe4000fffe0ff */
[----:B-123--:R-:W-:Y:S02]  /*2090*/  SEL R46, RZ, 0x1, P4 ;  /* 0x00000001ff2e7807 */ /* 0x00efe40002000000 */
[----:B------:R-:W-:-:S13]  /*20a0*/  ISETP.GE.AND P5, PT, R2, UR17, PT ;  /* 0x0000001102007c0c */ /* 0x000fda000bfa6270 */
[----:B------:R-:W-:Y:S05]  /*20b0*/  @!P5 BRA `(.L_x_17) ;  /* 0xffffffe40008d947 */ /* 0x000fea000383ffff */
.L_x_0:
[----:B------:R-:W1:Y:S01]  /*20c0*/  S2R R0, SR_TID.X ;  /* 0x0000000000007919 */ /* 0x000e620000002100 */
[----:B------:R-:W1:Y:S08]  /*20d0*/  S2UR UR6, SR_CTAID.X ;  /* 0x00000000000679c3 */ /* 0x000e700000002500 */
[----:B------:R-:W2:Y:S08]  /*20e0*/  @P3 LDC.64 R2, c[0x0][0x2d0] ;  /* 0x0000b400ff023b82 */ /* 0x000eb00000000a00 */
[----:B-----5:R-:W3:Y:S08]  /*20f0*/  @P3 LDC.64 R4, c[0x0][0x2d8] ;  /* 0x0000b600ff043b82 */ /* 0x020ef00000000a00 */
[----:B------:R-:W4:Y:S01]  /*2100*/  @P2 LDC.64 R6, c[0x0][0x2d0] ;  /* 0x0000b400ff062b82 */ /* 0x000f220000000a00 */
[----:B-1----:R-:W-:-:S07]  /*2110*/  LEA.HI R0, R0, UR6, RZ, 0x19 ;  /* 0x0000000600007c11 */ /* 0x002fce000f8fc8ff */
[----:B------:R-:W1:Y:S01]  /*2120*/  @P2 LDC.64 R8, c[0x0][0x2d8] ;  /* 0x0000b600ff082b82 */ /* 0x000e620000000a00 */
[----:B------:R-:W-:-:S05]  /*2130*/  IMAD R0, R0, R87, RZ ;  /* 0x0000005700007224 */ /* 0x000fca00078e02ff */
[----:B------:R-:W-:-:S05]  /*2140*/  LEA.HI R85, R0, R85, RZ, 0x1e ;  /* 0x0000005500557211 */ /* 0x000fca00078ff0ff */
[----:B--2---:R-:W-:-:S04]  /*2150*/  @P3 IMAD.WIDE.U32 R2, R85, 0x10, R2 ;  /* 0x0000001055023825 */ /* 0x004fc800078e0002 */
[C---:B---3--:R-:W-:Y:S01]  /*2160*/  @P3 IMAD.WIDE.U32 R4, R85.reuse, 0x10, R4 ;  /* 0x0000001055043825 */ /* 0x048fe200078e0004 */
[----:B------:R-:W-:Y:S01]  /*2170*/  @P3 IADD3 R85, R85, 0x80, RZ ;  /* 0x0000008055553810 */ /* 0x000fe20007ffe0ff */
[----:B------:R2:W-:Y:S04]  /*2180*/  @P3 STG.E.128 desc[UR4][R2.64], R24 ;  /* 0x0000001802003986 */ /* 0x0005e8000c101d04 */
[C---:B----4-:R-:W-:Y:S01]  /*2190*/  @P2 IMAD.WIDE.U32 R6, R85.reuse, 0x10, R6 ;  /* 0x0000001055062825 */ /* 0x050fe200078e0006 */
[----:B------:R2:W-:Y:S03]  /*21a0*/  @P3 STG.E.128 desc[UR4][R4.64], R36 ;  /* 0x0000002404003986 */ /* 0x0005e6000c101d04 */
[----:B-1----:R-:W-:Y:S01]  /*21b0*/  @P2 IMAD.WIDE.U32 R8, R85, 0x10, R8 ;  /* 0x0000001055082825 */ /* 0x002fe200078e0008 */
[----:B------:R2:W-:Y:S04]  /*21c0*/  @P2 STG.E.128 desc[UR4][R6.64], R20 ;  /* 0x0000001406002986 */ /* 0x0005e8000c101d04 */
[----:B------:R2:W-:Y:S01]  /*21d0*/  @P2 STG.E.128 desc[UR4][R8.64], R32 ;  /* 0x0000002008002986 */ /* 0x0005e2000c101d04 */
[----:B------:R-:W-:Y:S05]  /*21e0*/  @!P1 EXIT ;  /* 0x000000000000994d */ /* 0x000fea0003800000 */
[----:B--2---:R-:W1:Y:S01]  /*21f0*/  LDC.64 R2, c[0x0][0x2d0] ;  /* 0x0000b400ff027b82 */ /* 0x004e620000000a00 */
[----:B------:R-:W-:-:S07]  /*2200*/  @P2 VIADD R85, R85, 0x80 ;  /* 0x0000008055552836 */ /* 0x000fce0000000000 */
[----:B------:R-:W2:Y:S01]  /*2210*/  LDC.64 R4, c[0x0][0x2d8] ;  /* 0x0000b600ff047b82 */ /* 0x000ea20000000a00 */
[----:B-1----:R-:W-:-:S05]  /*2220*/  IMAD.WIDE.U32 R2, R85, 0x10, R2 ;  /* 0x0000001055027825 */ /* 0x002fca00078e0002 */
[----:B------:R-:W-:Y:S01]  /*2230*/  STG.E.128 desc[UR4][R2.64], R16 ;  /* 0x0000001002007986 */ /* 0x000fe2000c101d04 */
[----:B--2---:R-:W-:-:S05]  /*2240*/  IMAD.WIDE.U32 R4, R85, 0x10, R4 ;  /* 0x0000001055047825 */ /* 0x004fca00078e0004 */
[----:B------:R-:W-:Y:S01]  /*2250*/  STG.E.128 desc[UR4][R4.64], R28 ;  /* 0x0000001c04007986 */ /* 0x000fe2000c101d04 */
[----:B------:R-:W-:Y:S05]  /*2260*/  EXIT ;  /* 0x000000000000794d */ /* 0x000fea0003800000 */
.L_x_7:
[----:B------:R-:W-:Y:S01]  /*2270*/  MOV R93, R71 ;  /* 0x00000047005d7202 */ /* 0x000fe20000000f00 */
[----:B------:R-:W-:Y:S01]  /*2280*/  IMAD.MOV.U32 R44, RZ, RZ, -0x1 ;  /* 0xffffffffff2c7424 */ /* 0x000fe200078e00ff */
[----:B------:R-:W-:Y:S02]  /*2290*/  MOV R42, 0x10 ;  /* 0x00000010002a7802 */ /* 0x000fe40000000f00 */
[----:B------:R-:W-:-:S07]  /*22a0*/  MOV R43, 0x1f ;  /* 0x0000001f002b7802 */ /* 0x000fce0000000f00 */
[----:B------:R-:W-:Y:S05]  /*22b0*/  WARPSYNC.COLLECTIVE R44, `(.L_x_18) ;  /* 0x000000002c087348 */ /* 0x000fea0003c00000 */
[----:B------:R0:W1:Y:S02]  /*22c0*/  SHFL.DOWN P6, R92, R93, R42, R43 ;  /* 0x0800002a5d5c7389 */ /* 0x00006400000c002b */
[----:B01----:R-:W-:Y:S01]  /*22d0*/  ENDCOLLECTIVE ;  /* 0x000000000000791b */ /* 0x003fe20003800000 */
.L_x_18:
[----:B------:R-:W-:Y:S02]  /*22e0*/  MOV R93, R88 ;  /* 0x00000058005d7202 */ /* 0x000fe40000000f00 */
[----:B------:R-:W-:-:S07]  /*22f0*/  MOV R46, R92 ;  /* 0x0000005c002e7202 */ /* 0x000fce0000000f00 */
[----:B------:R-:W-:Y:S05]  /*2300*/  WARPSYNC.COLLECTIVE R44, `(.L_x_19) ;  /* 0x000000002c087348 */ /* 0x000fea0003c00000 */
[----:B------:R0:W1:Y:S02]  /*2310*/  SHFL.DOWN P6, R92, R93, R42, R43 ;  /* 0x0800002a5d5c7389 */ /* 0x00006400000c002b */
[----:B01----:R-:W-:Y:S01]  /*2320*/  ENDCOLLECTIVE ;  /* 0x000000000000791b */ /* 0x003fe20003800000 */
.L_x_19:
[----:B------:R-:W-:-:S04]  /*2330*/  FADD.FTZ R46, R46, R71 ;  /* 0x000000472e2e7221 */ /* 0x000fc80000010000 */
[----:B------:R-:W-:Y:S01]  /*2340*/  IMAD.MOV.U32 R93, RZ, RZ, R46 ;  /* 0x000000ffff5d7224 */ /* 0x000fe200078e002e */
[----:B------:R-:W-:Y:S02]  /*2350*/  MOV R42, 0x8 ;  /* 0x00000008002a7802 */ /* 0x000fe40000000f00 */
[----:B------:R-:W-:-:S07]  /*2360*/  MOV R45, R92 ;  /* 0x0000005c002d7202 */ /* 0x000fce0000000f00 */
[----:B------:R-:W-:Y:S05]  /*2370*/  WARPSYNC.COLLECTIVE R44, `(.L_x_20) ;  /* 0x000000002c087348 */ /* 0x000fea0003c00000 */
[----:B------:R0:W1:Y:S02]  /*2380*/  SHFL.DOWN P6, R92, R93, R42, R43 ;  /* 0x0800002a5d5c7389 */ /* 0x00006400000c002b */
[----:B01----:R-:W-:Y:S01]  /*2390*/  ENDCOLLECTIVE ;  /* 0x000000000000791b */ /* 0x003fe20003800000 */
.L_x_20:
[----:B------:R-:W-:-:S05]  /*23a0*/  FADD.FTZ R45, R45, R88 ;  /* 0x000000582d2d7221 */ /* 0x000fca0000010000 */
[----:B------:R-:W-:Y:S02]  /*23b0*/  MOV R93, R45 ;  /* 0x0000002d005d7202 */ /* 0x000fe40000000f00 */
[----:B------:R-:W-:-:S07]  /*23c0*/  MOV R47, R92 ;  /* 0x0000005c002f7202 */ /* 0x000fce0000000f00 */
[----:B------:R-:W-:Y:S05]  /*23d0*/  WARPSYNC.COLLECTIVE R44, `(.L_x_21) ;  /* 0x000000002c087348 */ /* 0x000fea0003c00000 */
[----:B------:R0:W1:Y:S02]  /*23e0*/  SHFL.DOWN P6, R92, R93, R42, R43 ;  /* 0x0800002a5d5c7389 */ /* 0x00006400000c002b */
[----:B01----:R-:W-:Y:S01]  /*23f0*/  ENDCOLLECTIVE ;  /* 0x000000000000791b */ /* 0x003fe20003800000 */
.L_x_21:
[----:B------:R-:W-:-:S05]  /*2400*/  FADD.FTZ R47, R46, R47 ;  /* 0x0000002f2e2f7221 */ /* 0x000fca0000010000 */
[----:B------:R-:W-:Y:S02]  /*2410*/  MOV R93, R47 ;  /* 0x0000002f005d7202 */ /* 0x000fe40000000f00 */
[----:B------:R-:W-:Y:S01]  /*2420*/  MOV R42, 0x4 ;  /* 0x00000004002a7802 */ /* 0x000fe20000000f00 */
[----:B------:R-:W-:-:S07]  /*2430*/  IMAD.MOV.U32 R70, RZ, RZ, R92 ;  /* 0x000000ffff467224 */ /* 0x000fce00078e005c */
[----:B------:R-:W-:Y:S05]  /*2440*/  WARPSYNC.COLLECTIVE R44, `(.L_x_22) ;  /* 0x000000002c087348 */ /* 0x000fea0003c00000 */
[----:B------:R0:W1:Y:S02]  /*2450*/  SHFL.DOWN P6, R92, R93, R42, R43 ;  /* 0x0800002a5d5c7389 */ /* 0x00006400000c002b */
[----:B01----:R-:W-:Y:S01]  /*2460*/  ENDCOLLECTIVE ;  /* 0x000000000000791b */ /* 0x003fe20003800000 */
.L_x_22:
[----:B------:R-:W-:-:S04]  /*2470*/  FADD.FTZ R89, R45, R70 ;  /* 0x000000462d597221 */ /* 0x000fc80000010000 */
[----:B------:R-:W-:Y:S01]  /*2480*/  IMAD.MOV.U32 R93, RZ, RZ, R89 ;  /* 0x000000ffff5d7224 */ /* 0x000fe200078e0059 */
[----:B------:R-:W-:-:S07]  /*2490*/  MOV R70, R92 ;  /* 0x0000005c00467202 */ /* 0x000fce0000000f00 */
[----:B------:R-:W-:Y:S05]  /*24a0*/  WARPSYNC.COLLECTIVE R44, `(.L_x_23) ;  /* 0x000000002c087348 */ /* 0x000fea0003c00000 */
[----:B------:R0:W1:Y:S02]  /*24b0*/  SHFL.DOWN P6, R92, R93, R42, R43 ;  /* 0x0800002a5d5c7389 */ /* 0x00006400000c002b */
[----:B01----:R-:W-:Y:S01]  /*24c0*/  ENDCOLLECTIVE ;  /* 0x000000000000791b */ /* 0x003fe20003800000 */
.L_x_23:
[----:B------:R-:W-:-:S05]  /*24d0*/  FADD.FTZ R91, R47, R70 ;  /* 0x000000462f5b7221 */ /* 0x000fca0000010000 */
[----:B------:R-:W-:Y:S02]  /*24e0*/  MOV R93, R91 ;  /* 0x0000005b005d7202 */ /* 0x000fe40000000f00 */
[----:B------:R-:W-:Y:S02]  /*24f0*/  MOV R42, 0x2 ;  /* 0x00000002002a7802 */ /* 0x000fe40000000f00 */
[----:B------:R-:W-:-:S07]  /*2500*/  MOV R90, R92 ;  /* 0x0000005c005a7202 */ /* 0x000fce0000000f00 */
[----:B------:R-:W-:Y:S05]  /*2510*/  WARPSYNC.COLLECTIVE R44, `(.L_x_24) ;  /* 0x000000002c087348 */ /* 0x000fea0003c00000 */
[----:B------:R0:W1:Y:S02]  /*2520*/  SHFL.DOWN P6, R92, R93, R42, R43 ;  /* 0x0800002a5d5c7389 */ /* 0x00006400000c002b */
[----:B01----:R-:W-:Y:S01]  /*2530*/  ENDCOLLECTIVE ;  /* 0x000000000000791b */ /* 0x003fe20003800000 */
.L_x_24:
[----:B------:R-:W-:-:S05]  /*2540*/  FADD.FTZ R90, R89, R90 ;  /* 0x0000005a595a7221 */ /* 0x000fca0000010000 */
[----:B------:R-:W-:Y:S01]  /*2550*/  MOV R93, R90 ;  /* 0x0000005a005d7202 */ /* 0x000fe20000000f00 */
[----:B------:R-:W-:-:S07]  /*2560*/  IMAD.MOV.U32 R70, RZ, RZ, R92 ;  /* 0x000000ffff467224 */ /* 0x000fce00078e005c */
[----:B------:R-:W-:Y:S05]  /*2570*/  WARPSYNC.COLLECTIVE R44, `(.L_x_25) ;  /* 0x000000002c087348 */ /* 0x000fea0003c00000 */
[----:B------:R0:W1:Y:S02]  /*2580*/  SHFL.DOWN P6, R92, R93, R42, R43 ;  /* 0x0800002a5d5c7389 */ /* 0x00006400000c002b */
[----:B01----:R-:W-:Y:S01]  /*2590*/  ENDCOLLECTIVE ;  /* 0x000000000000791b */ /* 0x003fe20003800000 */
.L_x_25:
[----:B------:R-:W-:-:S05]  /*25a0*/  FADD.FTZ R70, R91, R70 ;  /* 0x000000465b467221 */ /* 0x000fca0000010000 */
[----:B------:R-:W-:Y:S01]  /*25b0*/  MOV R93, R70 ;  /* 0x00000046005d7202 */ /* 0x000fe20000000f00 */
[----:B------:R-:W-:Y:S01]  /*25c0*/  IMAD.MOV.U32 R42, RZ, RZ, 0x1 ;  /* 0x00000001ff2a7424 */ /* 0x000fe200078e00ff */
[----:B------:R-:W-:-:S07]  /*25d0*/  MOV R71, R92 ;  /* 0x0000005c00477202 */ /* 0x000fce0000000f00 */
[----:B------:R-:W-:Y:S05]  /*25e0*/  WARPSYNC.COLLECTIVE R44, `(.L_x_26) ;  /* 0x000000002c087348 */ /* 0x000fea0003c00000 */
[----:B------:R0:W1:Y:S02]  /*25f0*/  SHFL.DOWN P6, R92, R93, R42, R43 ;  /* 0x0800002a5d5c7389 */ /* 0x00006400000c002b */
[----:B01----:R-:W-:Y:S01]  /*2600*/  ENDCOLLECTIVE ;  /* 0x000000000000791b */ /* 0x003fe20003800000 */
.L_x_26:
[----:B------:R-:W-:-:S05]  /*2610*/  FADD.FTZ R71, R90, R71 ;  /* 0x000000475a477221 */ /* 0x000fca0000010000 */
[----:B------:R-:W-:Y:S02]  /*2620*/  MOV R93, R71 ;  /* 0x00000047005d7202 */ /* 0x000fe40000000f00 */
[----:B------:R-:W-:-:S07]  /*2630*/  MOV R45, R92 ;  /* 0x0000005c002d7202 */ /* 0x000fce0000000f00 */
[----:B------:R-:W-:Y:S05]  /*2640*/  WARPSYNC.COLLECTIVE R44, `(.L_x_27) ;  /* 0x000000002c087348 */ /* 0x000fea0003c00000 */
[----:B------:R0:W1:Y:S02]  /*2650*/  SHFL.DOWN P6, R92, R93, R42, R43 ;  /* 0x0800002a5d5c7389 */ /* 0x00006400000c002b */
[----:B01----:R-:W-:Y:S01]  /*2660*/  ENDCOLLECTIVE ;  /* 0x000000000000791b */ /* 0x003fe20003800000 */
.L_x_27:
[----:B------:R-:W-:Y:S01]  /*2670*/  MOV R46, R92 ;  /* 0x0000005c002e7202 */ /* 0x000fe20000000f00 */
[----:B------:R-:W-:Y:S06]  /*2680*/  BRA `(.L_x_28) ;  /* 0xffffffec00007947 */ /* 0x000fec000383ffff */
.L_x_29:
[----:B------:R-:W-:-:S00]  /*2690*/  BRA `(.L_x_29) ;  /* 0xfffffffc00fc7947 */ /* 0x000fc0000383ffff */
[----:B------:R-:W-:-:S00]  /*26a0*/  NOP ;  /* 0x0000000000007918 */ /* 0x000fc00000000000 */
        /* <DEDUP_REMOVED lines=13> */
.L_x_8494:


//--------------------- .text._ZN10layer_norm13ln_bwd_kernelINS_13Kernel_traitsI13__nv_bfloat16S2_S2_S2_fjLj1536ELj1ELj1ELj4ELj8ENS_18Kernel_traits_baseILj1536ES2_S2_S2_S2_fjLj128EEEEELb0ELb0ELb0ELb1EEEvNS_9BwdParamsE --------------------------
	.section	.text._ZN10layer_norm13ln_bwd_kernelINS_13Kernel_traitsI13__nv_bfloat16S2_S2_S2_fjLj1536ELj1ELj1ELj4ELj8ENS_18Kernel_traits_baseILj1536ES2_S2_S2_S2_fjLj128EEEEELb0ELb0ELb0ELb1EEEvNS_9BwdParamsE,"ax",@progbits
	.align	128
        .global         _ZN10layer_norm13ln_bwd_kernelINS_13Kernel_traitsI13__nv_bfloat16S2_S2_S2_fjLj1536ELj1ELj1ELj4ELj8ENS_18Kernel_traits_baseILj1536ES2_S2_S2_S2_fjLj128EEEEELb0ELb0ELb0ELb1EEEvNS_9BwdParamsE
        .type           _ZN10layer_norm13ln_bwd_kernelINS_13Kernel_traitsI13__nv_bfloat16S2_S2_S2_fjLj1536ELj1ELj1ELj4ELj8ENS_18Kernel_traits_baseILj1536ES2_S2_S2_S2_fjLj128EEEEELb0ELb0ELb0ELb1EEEvNS_9BwdParamsE,@function
        .size           _ZN10layer_norm13ln_bwd_kernelINS_13Kernel_traitsI13__nv_bfloat16S2_S2_S2_fjLj1536ELj1ELj1ELj4ELj8ENS_18Kernel_traits_baseILj1536ES2_S2_S2_S2_fjLj128EEEEELb0ELb0ELb0ELb1EEEvNS_9BwdParamsE,(.L_x_8495 - _ZN10layer_norm13ln_bwd_kernelINS_13Kernel_traitsI13__nv_bfloat16S2_S2_S2_fjLj1536ELj1ELj1ELj4ELj8ENS_18Kernel_traits_baseILj1536ES2_S2_S2_S2_fjLj128EEEEELb0ELb0ELb0ELb1EEEvNS_9BwdParamsE)
        .other          _ZN10layer_norm13ln_bwd_kernelINS_13Kernel_traitsI13__nv_bfloat16S2_S2_S2_fjLj1536ELj1ELj1ELj4ELj8ENS_18Kernel_traits_baseILj1536ES2_S2_S2_S2_fjLj128EEEEELb0ELb0ELb0ELb1EEEvNS_9BwdParamsE,@"STO_CUDA_ENTRY STV_DEFAULT"
_ZN10layer_norm13ln_bwd_kernelINS_13Kernel_traitsI13__nv_bfloat16S2_S2_S2_fjLj1536ELj1ELj1ELj4ELj8ENS_18Kernel_traits_baseILj1536ES2_S2_S2_S2_fjLj128EEEEELb0ELb0ELb0ELb1EEEvNS_9BwdParamsE:
.text._ZN10layer_norm13ln_bwd_kernelINS_13Kernel_traitsI13__nv_bfloat16S2_S2_S2_fjLj1536ELj1ELj1ELj4ELj8ENS_18Kernel_traits_baseILj1536ES2_S2_S2_S2_fjLj128EEEEELb0ELb0ELb0ELb1EEEvNS_9BwdParamsE:
[----:B------:R-:W-:Y:S01]  /*0000*/  LDC R1, c[0x0][0x28] ;  /* 0x00000a00ff017b82 */ /* 0x000fe20000000800 */
[----:B------:R-:W0:Y:S07]  /*0010*/  S2R R0, SR_TID.X ;  /* 0x0000000000007919 */ /* 0x000e2e0000002100 */
[----:B------:R-:W0:Y:S01]  /*0020*/  S2UR UR4, SR_CTAID.X ;  /* 0x00000000000479c3 */ /* 0x000e220000002500 */
[----:B------:R-:W-:Y:S01]  /*0030*/  ULDC.64 UR6, c[0x0][0x208] ;  /* 0x0000820000067ab9 */ /* 0x000fe20000000a00 */
[----:B------:R-:W-:Y:S01]  /*0040*/  ULDC UR9, c[0x0][0x218] ;  /* 0x0000860000097ab9 */ /* 0x000fe20000000800 */
[----:B------:R-:W-:Y:S01]  /*0050*/  ULDC.U8 UR8, c[0x0][0x2a0] ;  /* 0x0000a80000087ab9 */ /* 0x000fe20000000000 */
[----:B------:R-:W-:Y:S01]  /*0060*/  ULDC UR12, c[0x0][0x290] ;  /* 0x0000a400000c7ab9 */ /* 0x000fe20000000800 */
[----:B------:R-:W-:Y:S01]  /*0070*/  ULDC.64 UR10, c[0x0][0x2c8] ;  /* 0x0000b200000a7ab9 */ /* 0x000fe20000000a00 */
[----:B------:R-:W-:Y:S01]  /*0080*/  ULDC.64 UR14, c[0x0][0x308] ;  /* 0x0000c200000e7ab9 */ /* 0x000fe20000000a00 */
[----:B------:R-:W-:Y:S01]  /*0090*/  ULDC.64 UR16, c[0x0][0x210] ;  /* 0x0000840000107ab9 */ /* 0x000fe20000000a00 */
[----:B0-----:R-:W-:Y:S01]  /*00a0*/  LEA.HI R65, R0, UR4, RZ, 0x19 ;  /* 0x0000000400417c11 */ /* 0x001fe2000f8fc8ff */
[----:B------:R-:W-:-:S03]  /*00b0*/  ULDC UR4, c[0x0][0x214] ;  /* 0x0000850000047ab9 */ /* 0x000fc60000000800 */
[----:B------:R-:W-:-:S13]  /*00c0*/  ISETP.GE.AND P0, PT, R65, UR4, PT ;  /* 0x0000000441007c0c */ /* 0x000fda000bf06270 */
[----:B------:R-:W-:Y:S05]  /*00d0*/  @!P0 BRA `(.L_x_30) ;  /* 0x0000000000348947 */ /* 0x000fea0003800000 */
[----:B------:R-:W-:Y:S02]  /*00e0*/  CS2R R38, SRZ ;  /* 0x0000000000267805 */ /* 0x000fe4000001ff00 */
        /* <DEDUP_REMOVED lines=10> */
[----:B------:R-:W-:Y:S01]  /*0190*/  CS2R R24, SRZ ;  /* 0x0000000000187805 */ /* 0x000fe2000001ff00 */
[----:B------:R-:W-:Y:S06]  /*01a0*/  BRA `(.L_x_31) ;  /* 0x0000001c00507947 */ /* 0x000fec0003800000 */
.L_x_30:
[----:B------:R-:W-:Y:S01]  /*01b0*/  SHF.L.U32 R2, R0, 0x3, RZ ;  /* 0x0000000300027819 */ /* 0x000fe200000006ff */
[----:B------:R-:W-:-:S03]  /*01c0*/  ULDC.64 UR4, c[0x0][0x260] ;  /* 0x0000980000047ab9 */ /* 0x000fc60000000a00 */
[----:B------:R-:W-:-:S04]  /*01d0*/  LOP3.LUT R2, R2, 0x3f8, RZ, 0xc0, !PT ;  /* 0x000003f802027812 */ /* 0x000fc800078ec0ff */
[----:B------:R-:W-:-:S04]  /*01e0*/  IADD3 R2, P0, R2, UR4, RZ ;  /* 0x0000000402027c10 */ /* 0x000fc8000ff1e0ff */
[----:B------:R-:W-:Y:S01]  /*01f0*/  IADD3.X R3, RZ, UR5, RZ, P0, !PT ;  /* 0x00000005ff037c10 */ /* 0x000fe200087fe4ff */
[----:B------:R-:W-:-:S04]  /*0200*/  ULDC.64 UR4, c[0x0][0x270] ;  /* 0x00009c0000047ab9 */ /* 0x000fc80000000a00 */
[----:B------:R-:W2:Y:S04]  /*0210*/  LDG.E.64 R4, desc[UR6][R2.64] ;  /* 0x0000000602047981 */ /* 0x000ea8000c1e1b00 */
[----:B------:R-:W3:Y:S04]  /*0220*/  LDG.E.64 R8, desc[UR6][R2.64+0x800] ;  /* 0x0008000602087981 */ /* 0x000ee8000c1e1b00 */
[----:B------:R0:W4:Y:S01]  /*0230*/  LDG.E.64 R6, desc[UR6][R2.64+0x400] ;  /* 0x0004000602067981 */ /* 0x000122000c1e1b00 */
[----:B------:R-:W-:Y:S01]  /*0240*/  ISETP.NE.U32.AND P0, PT, RZ, UR4, PT ;  /* 0x00000004ff007c0c */ /* 0x000fe2000bf05070 */
[----:B------:R-:W-:Y:S01]  /*0250*/  HFMA2.MMA R32, -RZ, RZ, 0, 0 ;  /* 0x00000000ff207435 */ /* 0x000fe200000001ff */
[----:B------:R-:W-:Y:S01]  /*0260*/  IMAD.MOV.U32 R70, RZ, RZ, 0x1 ;  /* 0x00000001ff467424 */ /* 0x000fe200078e00ff */
[----:B------:R-:W-:-:S02]  /*0270*/  CS2R R16, SRZ ;  /* 0x0000000000107805 */ /* 0x000fc4000001ff00 */
[----:B------:R-:W-:Y:S02]  /*0280*/  ISETP.NE.AND.EX P0, PT, RZ, UR5, PT, P0 ;  /* 0x00000005ff007c0c */ /* 0x000fe4000bf05300 */
[----:B------:R-:W-:Y:S02]  /*0290*/  CS2R R14, SRZ ;  /* 0x00000000000e7805 */ /* 0x000fe4000001ff00 */
[----:B------:R-:W-:Y:S02]  /*02a0*/  CS2R R12, SRZ ;  /* 0x00000000000c7805 */ /* 0x000fe4000001ff00 */
[----:B------:R-:W-:Y:S02]  /*02b0*/  CS2R R10, SRZ ;  /* 0x00000000000a7805 */ /* 0x000fe4000001ff00 */
[----:B------:R-:W-:Y:S02]  /*02c0*/  CS2R R20, SRZ ;  /* 0x0000000000147805 */ /* 0x000fe4000001ff00 */
[----:B------:R-:W-:-:S02]  /*02d0*/  CS2R R18, SRZ ;  /* 0x0000000000127805 */ /* 0x000fc4000001ff00 */
[----:B------:R-:W-:Y:S02]  /*02e0*/  CS2R R22, SRZ ;  /* 0x0000000000167805 */ /* 0x000fe4000001ff00 */
[----:B0-----:R-:W-:Y:S02]  /*02f0*/  CS2R R2, SRZ ;  /* 0x0000000000027805 */ /* 0x001fe4000001ff00 */
[----:B------:R-:W-:Y:S02]  /*0300*/  MOV R39, RZ ;  /* 0x000000ff00277202 */ /* 0x000fe40000000f00 */
[--C-:B--2---:R-:W-:Y:S02]  /*0310*/  SHF.R.U32.HI R37, RZ, 0x10, R5.reuse ;  /* 0x00000010ff257819 */ /* 0x104fe40000011605 */
[----:B------:R-:W-:Y:S02]  /*0320*/  SHF.R.U64 R38, R4, 0x10, R5 ;  /* 0x0000001004267819 */ /* 0x000fe40000001205 */
[----:B---3--:R-:W-:-:S02]  /*0330*/  SHF.R.U32.HI R33, RZ, 0x10, R9 ;  /* 0x00000010ff217819 */ /* 0x008fc40000011609 */
[----:B------:R-:W-:Y:S02]  /*0340*/  SHF.R.U64 R34, R8, 0x10, R9 ;  /* 0x0000001008227819 */ /* 0x000fe40000001209 */
[C-C-:B----4-:R-:W-:Y:S02]  /*0350*/  SHF.R.U64 R36, R6.reuse, 0x10, R7.reuse ;  /* 0x0000001006247819 */ /* 0x150fe40000001207 */
[----:B------:R-:W-:Y:S01]  /*0360*/  SHF.R.U32.HI R35, RZ, 0x10, R7 ;  /* 0x00000010ff237819 */ /* 0x000fe20000011607 */
[----:B------:R-:W-:Y:S01]  /*0370*/  IMAD.U32 R43, R6, 0x10000, RZ ;  /* 0x00010000062b7824 */ /* 0x000fe200078e00ff */
[----:B------:R-:W-:Y:S01]  /*0380*/  SHF.L.U32 R63, R4, 0x10, RZ ;  /* 0x00000010043f7819 */ /* 0x000fe200000006ff */
[----:B------:R-:W-:Y:S01]  /*0390*/  IMAD.U32 R37, R37, 0x10000, RZ ;  /* 0x0001000025257824 */ /* 0x000fe200078e00ff */
[----:B------:R-:W-:Y:S02]  /*03a0*/  SHF.L.U32 R62, R5, 0x10, RZ ;  /* 0x00000010053e7819 */ /* 0x000fe400000006ff */
[----:B------:R-:W-:-:S02]  /*03b0*/  CS2R R4, SRZ ;  /* 0x0000000000047805 */ /* 0x000fc4000001ff00 */
[----:B------:R-:W-:Y:S02]  /*03c0*/  SHF.L.U32 R42, R7, 0x10, RZ ;  /* 0x00000010072a7819 */ /* 0x000fe400000006ff */
[----:B------:R-:W-:Y:S02]  /*03d0*/  CS2R R6, SRZ ;  /* 0x0000000000067805 */ /* 0x000fe4000001ff00 */
[----:B------:R-:W-:Y:S01]  /*03e0*/  SHF.L.U32 R41, R8, 0x10, RZ ;  /* 0x0000001008297819 */ /* 0x000fe200000006ff */
[----:B------:R-:W-:Y:S01]  /*03f0*/  IMAD.U32 R33, R33, 0x10000, RZ ;  /* 0x0001000021217824 */ /* 0x000fe200078e00ff */
[----:B------:R-:W-:Y:S02]  /*0400*/  SHF.L.U32 R40, R9, 0x10, RZ ;  /* 0x0000001009287819 */ /* 0x000fe400000006ff */
[----:B------:R-:W-:Y:S02]  /*0410*/  CS2R R8, SRZ ;  /* 0x0000000000087805 */ /* 0x000fe4000001ff00 */
[----:B------:R-:W-:-:S02]  /*0420*/  SHF.L.U32 R38, R38, 0x10, RZ ;  /* 0x0000001026267819 */ /* 0x000fc400000006ff */
[----:B------:R-:W-:Y:S02]  /*0430*/  SHF.L.U32 R36, R36, 0x10, RZ ;  /* 0x0000001024247819 */ /* 0x000fe400000006ff */
[----:B------:R-:W-:Y:S02]  /*0440*/  SHF.L.U32 R35, R35, 0x10, RZ ;  /* 0x0000001023237819 */ /* 0x000fe400000006ff */
[----:B------:R-:W-:-:S07]  /*0450*/  SHF.L.U32 R34, R34, 0x10, RZ ;  /* 0x0000001022227819 */ /* 0x000fce00000006ff */
.L_x_37:
[----:B0-----:R-:W0:Y:S01]  /*0460*/  @P0 LDC.64 R24, c[0x0][0x270] ;  /* 0x00009c00ff180b82 */ /* 0x001e220000000a00 */
[----:B------:R-:W-:Y:S01]  /*0470*/  IMAD R28, R65, UR9, RZ ;  /* 0x00000009411c7c24 */ /* 0x000fe2000f8e02ff */
[----:B------:R-:W-:-:S04]  /*0480*/  SHF.R.S32.HI R30, RZ, 0x1f, R65 ;  /* 0x0000001fff1e7819 */ /* 0x000fc80000011441 */
[----:B------:R-:W-:Y:S02]  /*0490*/  SHF.R.S32.HI R29, RZ, 0x1f, R28 ;  /* 0x0000001fff1d7819 */ /* 0x000fe4000001141c */
[----:B------:R-:W1:Y:S02]  /*04a0*/  LDC.64 R26, c[0x0][0x2b8] ;  /* 0x0000ae00ff1a7b82 */ /* 0x000e640000000a00 */
[----:B------:R-:W-:Y:S02]  /*04b0*/  LEA.HI R29, R29, R28, RZ, 0x2 ;  /* 0x0000001c1d1d7211 */ /* 0x000fe400078f10ff */
[----:B------:R-:W-:-:S04]  /*04c0*/  LOP3.LUT R28, R0, 0x7f, RZ, 0xc0, !PT ;  /* 0x0000007f001c7812 */ /* 0x000fc800078ec0ff */
[----:B------:R-:W2:Y:S01]  /*04d0*/  LDC.64 R52, c[0x0][0x238] ;  /* 0x00008e00ff347b82 */ /* 0x000ea20000000a00 */
[----:B------:R-:W-:-:S04]  /*04e0*/  LEA.HI.SX32 R69, R29, R28, 0x1e ;  /* 0x0000001c1d457211 */ /* 0x000fc800078ff2ff */
[----:B------:R-:W-:-:S03]  /*04f0*/  IADD3 R71, R69, 0x80, RZ ;  /* 0x0000008045477810 */ /* 0x000fc60007ffe0ff */
[----:B------:R-:W3:Y:S01]  /*0500*/  LDC.64 R60, c[0x0][0x250] ;  /* 0x00009400ff3c7b82 */ /* 0x000ee20000000a00 */
[----:B0-----:R-:W-:-:S04]  /*0510*/  @P0 LEA R54, P1, R65, R24, 0x1 ;  /* 0x0000001841360211 */ /* 0x001fc800078208ff */
[----:B------:R-:W-:Y:S02]  /*0520*/  @P0 LEA.HI.X R55, R65, R25, R30, 0x1, P1 ;  /* 0x0000001941370211 */ /* 0x000fe400008f0c1e */
[C---:B------:R-:W-:Y:S01]  /*0530*/  IADD3 R73, R69.reuse, 0x100, RZ ;  /* 0x0000010045497810 */ /* 0x040fe20007ffe0ff */
[--C-:B-1----:R-:W-:Y:S02]  /*0540*/  IMAD.WIDE.U32 R30, R69, 0x8, R26.reuse ;  /* 0x00000008451e7825 */ /* 0x102fe400078e001a */
[----:B------:R0:W4:Y:S02]  /*0550*/  @P0 LDG.E.U16 R72, desc[UR6][R54.64] ;  /* 0x0000000636480981 */ /* 0x000124000c1e1500 */
[--C-:B------:R-:W-:Y:S02]  /*0560*/  IMAD.WIDE.U32 R28, R71, 0x8, R26.reuse ;  /* 0x00000008471c7825 */ /* 0x100fe400078e001a */
[----:B------:R-:W4:Y:S02]  /*0570*/  LDG.E.64 R30, desc[UR6][R30.64] ;  /* 0x000000061e1e7981 */ /* 0x000f24000c1e1b00 */
[----:B------:R-:W-:-:S02]  /*0580*/  IMAD.WIDE.U32 R24, R73, 0x8, R26 ;  /* 0x0000000849187825 */ /* 0x000fc400078e001a */
[----:B------:R-:W4:Y:S01]  /*0590*/  LDG.E.64 R28, desc[UR6][R28.64] ;  /* 0x000000061c1c7981 */ /* 0x000f22000c1e1b00 */
[----:B0-----:R-:W0:Y:S01]  /*05a0*/  LDC.64 R54, c[0x0][0x258] ;  /* 0x00009600ff367b82 */ /* 0x001e220000000a00 */
[--C-:B--2---:R-:W-:Y:S02]  /*05b0*/  IMAD.WIDE.U32 R26, R69, 0x8, R52.reuse ;  /* 0x00000008451a7825 */ /* 0x104fe400078e0034 */
[----:B------:R-:W2:Y:S02]  /*05c0*/  LDG.E.64 R24, desc[UR6][R24.64] ;  /* 0x0000000618187981 */ /* 0x000ea4000c1e1b00 */
[----:B------:R-:W-:Y:S02]  /*05d0*/  IMAD.WIDE.U32 R50, R71, 0x8, R52 ;  /* 0x0000000847327825 */ /* 0x000fe400078e0034 */
[----:B------:R-:W2:Y:S02]  /*05e0*/  LDG.E.64 R26, desc[UR6][R26.64] ;  /* 0x000000061a1a7981 */ /* 0x000ea4000c1e1b00 */
[----:B---3--:R-:W-:-:S02]  /*05f0*/  IMAD.WIDE R60, R65, 0x4, R60 ;  /* 0x00000004413c7825 */ /* 0x008fc400078e023c */
[----:B------:R-:W3:Y:S02]  /*0600*/  LDG.E.64 R50, desc[UR6][R50.64] ;  /* 0x0000000632327981 */ /* 0x000ee4000c1e1b00 */
[----:B------:R-:W-:Y:S02]  /*0610*/  IMAD.WIDE.U32 R52, R73, 0x8, R52 ;  /* 0x0000000849347825 */ /* 0x000fe400078e0034 */
[----:B------:R1:W3:Y:S04]  /*0620*/  LDG.E R61, desc[UR6][R60.64] ;  /* 0x000000063c3d7981 */ /* 0x0002e8000c1e1900 */
[----:B------:R-:W3:Y:S01]  /*0630*/  LDG.E.64 R52, desc[UR6][R52.64] ;  /* 0x0000000634347981 */ /* 0x000ee2000c1e1b00 */
[----:B0-----:R-:W-:-:S06]  /*0640*/  IMAD.WIDE R74, R65, 0x4, R54 ;  /* 0x00000004414a7825 */ /* 0x001fcc00078e0236 */
[----:B------:R-:W3:Y:S01]  /*0650*/  LDG.E R74, desc[UR6][R74.64] ;  /* 0x000000064a4a7981 */ /* 0x000ee2000c1e1900 */
[----:B------:R-:W-:-:S04]  /*0660*/  ISETP.NE.U32.AND P1, PT, RZ, UR10, PT ;  /* 0x0000000aff007c0c */ /* 0x000fc8000bf25070 */
[----:B------:R-:W-:-:S13]  /*0670*/  ISETP.NE.AND.EX P1, PT, RZ, UR11, PT, P1 ;  /* 0x0000000bff007c0c */ /* 0x000fda000bf25310 */
[----:B------:R-:W0:Y:S08]  /*0680*/  @P1 LDC.64 R54, c[0x0][0x2c8] ;  /* 0x0000b200ff361b82 */ /* 0x000e300000000a00 */
[----:B------:R-:W0:Y:S08]  /*0690*/  @P1 LDC.64 R58, c[0x0][0x2c8] ;  /* 0x0000b200ff3a1b82 */ /* 0x000e300000000a00 */
[----:B------:R-:W0:Y:S01]  /*06a0*/  @P1 LDC.64 R56, c[0x0][0x2c8] ;  /* 0x0000b200ff381b82 */ /* 0x000e220000000a00 */
[----:B-1----:R-:W-:Y:S01]  /*06b0*/  MOV R60, 0x3f800000 ;  /* 0x3f800000003c7802 */ /* 0x002fe20000000f00 */
[----:B0-----:R-:W-:Y:S01]  /*06c0*/  @P1 IMAD.WIDE.U32 R54, R69, 0x8, R54 ;  /* 0x0000000845361825 */ /* 0x001fe200078e0036 */
[----:B------:R-:W-:-:S04]  /*06d0*/  ISETP.NE.AND P4, PT, RZ, UR8, PT ;  /* 0x00000008ff007c0c */ /* 0x000fc8000bf85270 */
[----:B------:R-:W5:Y:S01]  /*06e0*/  @P1 LDG.E.64 R48, desc[UR6][R54.64] ;  /* 0x0000000636301981 */ /* 0x000f62000c1e1b00 */
[----:B------:R-:W-:-:S05]  /*06f0*/  @P1 IMAD.WIDE.U32 R58, R71, 0x8, R58 ;  /* 0x00000008473a1825 */ /* 0x000fca00078e003a */
[----:B------:R0:W5:Y:S01]  /*0700*/  @P1 LDG.E.64 R46, desc[UR6][R58.64] ;  /* 0x000000063a2e1981 */ /* 0x000162000c1e1b00 */
[----:B------:R-:W-:-:S05]  /*0710*/  @P1 IMAD.WIDE.U32 R56, R73, 0x8, R56 ;  /* 0x0000000849381825 */ /* 0x000fca00078e0038 */
[----:B------:R1:W5:Y:S01]  /*0720*/  @P1 LDG.E.64 R44, desc[UR6][R56.64] ;  /* 0x00000006382c1981 */ /* 0x000362000c1e1b00 */
[----:B------:R-:W-:Y:S01]  /*0730*/  UMOV UR4, 0xffffffff ;  /* 0xffffffff00047882 */ /* 0x000fe20000000000 */
[----:B------:R-:W-:Y:S02]  /*0740*/  LOP3.LUT P2, RZ, R0, 0x1f, RZ, 0xc0, !PT ;  /* 0x0000001f00ff7812 */ /* 0x000fe4000784c0ff */
[----:B----4-:R-:W-:Y:S02]  /*0750*/  @P0 SHF.L.U32 R60, R72, 0x10, RZ ;  /* 0x00000010483c0819 */ /* 0x010fe400000006ff */
[--C-:B------:R-:W-:Y:S02]  /*0760*/  SHF.R.U64 R78, R30, 0x10, R31.reuse ;  /* 0x000000101e4e7819 */ /* 0x100fe4000000121f */
[----:B------:R-:W-:Y:S02]  /*0770*/  MOV R76, R31 ;  /* 0x0000001f004c7202 */ /* 0x000fe40000000f00 */
[----:B------:R-:W-:Y:S01]  /*0780*/  SHF.R.U32.HI R80, RZ, 0x10, R31 ;  /* 0x00000010ff507819 */ /* 0x000fe2000001161f */
[----:B------:R-:W-:Y:S01]  /*0790*/  IMAD.MOV.U32 R81, RZ, RZ, R30 ;  /* 0x000000ffff517224 */ /* 0x000fe200078e001e */
[----:B------:R-:W-:-:S02]  /*07a0*/  MOV R31, R28 ;  /* 0x0000001c001f7202 */ /* 0x000fc40000000f00 */
[----:B------:R-:W-:Y:S01]  /*07b0*/  SHF.R.U64 R72, R28, 0x10, R29 ;  /* 0x000000101c487819 */ /* 0x000fe2000000121d */
[----:B--2---:R-:W-:Y:S01]  /*07c0*/  IMAD.MOV.U32 R28, RZ, RZ, R25 ;  /* 0x000000ffff1c7224 */ /* 0x004fe200078e0019 */
[----:B0-----:R-:W-:Y:S02]  /*07d0*/  MOV R59, R24 ;  /* 0x00000018003b7202 */ /* 0x001fe40000000f00 */
[----:B------:R-:W-:Y:S02]  /*07e0*/  SHF.R.U64 R55, R26, 0x10, R27 ;  /* 0x000000101a377819 */ /* 0x000fe4000000121b */
[--C-:B------:R-:W-:Y:S02]  /*07f0*/  SHF.R.U64 R24, R24, 0x10, R25.reuse ;  /* 0x0000001018187819 */ /* 0x100fe40000001219 */
[----:B-1----:R-:W-:Y:S02]  /*0800*/  SHF.R.U32.HI R57, RZ, 0x10, R25 ;  /* 0x00000010ff397819 */ /* 0x002fe40000011619 */
[----:B------:R-:W-:-:S02]  /*0810*/  MOV R30, R29 ;  /* 0x0000001d001e7202 */ /* 0x000fc40000000f00 */
[----:B------:R-:W-:Y:S02]  /*0820*/  SHF.R.U32.HI R75, RZ, 0x10, R29 ;  /* 0x00000010ff4b7819 */ /* 0x000fe4000001161d */
[C-C-:B---3--:R-:W-:Y:S02]  /*0830*/  SHF.R.U64 R77, R50.reuse, 0x10, R51.reuse ;  /* 0x00000010324d7819 */ /* 0x148fe40000001233 */
[----:B------:R-:W-:Y:S01]  /*0840*/  SHF.L.U32 R58, R50, 0x10, RZ ;  /* 0x00000010323a7819 */ /* 0x000fe200000006ff */
[----:B------:R-:W-:Y:S01]  /*0850*/  IMAD.U32 R50, R55, 0x10000, RZ ;  /* 0x0001000037327824 */ /* 0x000fe200078e00ff */
[----:B------:R-:W-:Y:S02]  /*0860*/  FSEL R25, R61, RZ, !P4 ;  /* 0x000000ff3d197208 */ /* 0x000fe40006000000 */
[----:B------:R-:W-:Y:S02]  /*0870*/  SHF.R.U32.HI R29, RZ, 0x10, R51 ;  /* 0x00000010ff1d7819 */ /* 0x000fe40000011633 */
[----:B------:R-:W-:-:S02]  /*0880*/  SHF.L.U32 R26, R26, 0x10, RZ ;  /* 0x000000101a1a7819 */ /* 0x000fc400000006ff */
[----:B------:R-:W-:Y:S02]  /*0890*/  SHF.R.U32.HI R56, RZ, 0x10, R27 ;  /* 0x00000010ff387819 */ /* 0x000fe4000001161b */
[----:B------:R-:W-:Y:S02]  /*08a0*/  SHF.L.U32 R54, R27, 0x10, RZ ;  /* 0x000000101b367819 */ /* 0x000fe400000006ff */
[C-C-:B------:R-:W-:Y:S01]  /*08b0*/  SHF.R.U64 R61, R52.reuse, 0x10, R53.reuse ;  /* 0x00000010343d7819 */ /* 0x140fe20000001235 */
[----:B------:R-:W-:Y:S01]  /*08c0*/  FADD.FTZ R55, -R25, R50 ;  /* 0x0000003219377221 */ /* 0x000fe20000010100 */
[----:B------:R-:W-:Y:S01]  /*08d0*/  SHF.L.U32 R52, R52, 0x10, RZ ;  /* 0x0000001034347819 */ /* 0x000fe200000006ff */
[----:B------:R-:W-:Y:S01]  /*08e0*/  IMAD.U32 R50, R29, 0x10000, RZ ;  /* 0x000100001d327824 */ /* 0x000fe200078e00ff */
[----:B------:R-:W-:Y:S01]  /*08f0*/  SHF.L.U32 R56, R56, 0x10, RZ ;  /* 0x0000001038387819 */ /* 0x000fe200000006ff */
[----:B------:R-:W-:Y:S01]  /*0900*/  FADD.FTZ R85, -R25, R26 ;  /* 0x0000001a19557221 */ /* 0x000fe20000010100 */
[----:B------:R-:W-:-:S02]  /*0910*/  SHF.R.U32.HI R27, RZ, 0x10, R53 ;  /* 0x00000010ff1b7819 */ /* 0x000fc40000011635 */
[----:B------:R-:W-:Y:S01]  /*0920*/  SHF.L.U32 R84, R53, 0x10, RZ ;  /* 0x0000001035547819 */ /* 0x000fe200000006ff */
[C---:B------:R-:W-:Y:S01]  /*0930*/  FADD.FTZ R53, -R25.reuse, R54 ;  /* 0x0000003619357221 */ /* 0x040fe20000010100 */
[----:B------:R-:W-:Y:S01]  /*0940*/  FADD.FTZ R29, -R25, R52 ;  /* 0x00000034191d7221 */ /* 0x000fe20000010100 */
[----:B------:R-:W-:Y:S01]  /*0950*/  SHF.L.U32 R81, R81, 0x10, RZ ;  /* 0x0000001051517819 */ /* 0x000fe200000006ff */
[----:B------:R-:W-:Y:S01]  /*0960*/  FADD.FTZ R79, -R25, R50 ;  /* 0x00000032194f7221 */ /* 0x000fe20000010100 */
[----:B------:R-:W-:Y:S01]  /*0970*/  SHF.L.U32 R82, R51, 0x10, RZ ;  /* 0x0000001033527819 */ /* 0x000fe200000006ff */
[----:B------:R-:W-:Y:S01]  /*0980*/  FADD.FTZ R51, -R25, R56 ;  /* 0x0000003819337221 */ /* 0x000fe20000010100 */
[----:B------:R-:W-:Y:S01]  /*0990*/  SHF.L.U32 R52, R61, 0x10, RZ ;  /* 0x000000103d347819 */ /* 0x000fe200000006ff */
[----:B------:R-:W-:Y:S01]  /*09a0*/  FMUL.FTZ R50, R74, R85 ;  /* 0x000000554a327220 */ /* 0x000fe20000410000 */
[----:B------:R-:W-:Y:S01]  /*09b0*/  FADD.FTZ R87, -R25, R58 ;  /* 0x0000003a19577221 */ /* 0x000fe20000010100 */
[----:B------:R-:W-:-:S02]  /*09c0*/  IMAD.U32 R85, R76, 0x10000, RZ ;  /* 0x000100004c557824 */ /* 0x000fc400078e00ff */
[----:B------:R-:W-:Y:S01]  /*09d0*/  FMUL.FTZ R56, R74, R53 ;  /* 0x000000354a387220 */ /* 0x000fe20000410000 */
[----:B------:R-:W-:Y:S01]  /*09e0*/  SHF.L.U32 R89, R78, 0x10, RZ ;  /* 0x000000104e597819 */ /* 0x000fe200000006ff */
[----:B------:R-:W-:Y:S01]  /*09f0*/  FMUL.FTZ R58, R74, R55 ;  /* 0x000000374a3a7220 */ /* 0x000fe20000410000 */
[----:B------:R-:W-:Y:S01]  /*0a00*/  FMUL.FTZ R55, R63, R81 ;  /* 0x000000513f377220 */ /* 0x000fe20000410000 */
[----:B------:R-:W-:Y:S01]  /*0a10*/  SHF.L.U32 R26, R77, 0x10, RZ ;  /* 0x000000104d1a7819 */ /* 0x000fe200000006ff */
[----:B------:R-:W-:Y:S01]  /*0a20*/  FADD.FTZ R83, -R25, R52 ;  /* 0x0000003419537221 */ /* 0x000fe20000010100 */
[----:B------:R-:W-:Y:S01]  /*0a30*/  SHF.L.U32 R54, R27, 0x10, RZ ;  /* 0x000000101b367819 */ /* 0x000fe200000006ff */
[----:B------:R-:W-:Y:S01]  /*0a40*/  FADD.FTZ R20, R85, R20 ;  /* 0x0000001455147221 */ /* 0x000fe20000010000 */
[-C--:B------:R-:W-:Y:S01]  /*0a50*/  FFMA.FTZ R21, R56, R85.reuse, R21 ;  /* 0x0000005538157223 */ /* 0x080fe20000010015 */
[----:B------:R-:W-:Y:S01]  /*0a60*/  FMUL.FTZ R52, R62, R85 ;  /* 0x000000553e347220 */ /* 0x000fe20000410000 */
[----:B------:R-:W-:Y:S01]  /*0a70*/  FADD.FTZ R77, -R25, R82 ;  /* 0x00000052194d7221 */ /* 0x000fe20000010100 */
[----:B------:R-:W-:Y:S01]  /*0a80*/  SHF.L.U32 R85, R24, 0x10, RZ ;  /* 0x0000001018557819 */ /* 0x000fe200000006ff */
[----:B------:R-:W-:Y:S01]  /*0a90*/  FADD.FTZ R32, R81, R32 ;  /* 0x0000002051207221 */ /* 0x000fe20000010000 */
[----:B------:R-:W-:Y:S01]  /*0aa0*/  FFMA.FTZ R39, R50, R81, R39 ;  /* 0x0000005132277223 */ /* 0x000fe20000010027 */
[-C--:B------:R-:W-:Y:S01]  /*0ab0*/  FMUL.FTZ R53, R38, R89.reuse ;  /* 0x0000005926357220 */ /* 0x080fe20000410000 */
[----:B------:R-:W-:Y:S01]  /*0ac0*/  FADD.FTZ R24, RZ, R55 ;  /* 0x00000037ff187221 */ /* 0x000fe20000010000 */
[----:B------:R-:W-:Y:S01]  /*0ad0*/  FADD.FTZ R22, R89, R22 ;  /* 0x0000001659167221 */ /* 0x000fe20000010000 */
[----:B------:R-:W-:Y:S01]  /*0ae0*/  FFMA.FTZ R23, R58, R89, R23 ;  /* 0x000000593a177223 */ /* 0x000fe20000010017 */
[----:B------:R-:W-:Y:S01]  /*0af0*/  FFMA.FTZ R81, R50, R55, RZ ;  /* 0x0000003732517223 */ /* 0x000fe200000100ff */
[C---:B------:R-:W-:Y:S01]  /*0b00*/  FADD.FTZ R27, -R25.reuse, R84 ;  /* 0x00000054191b7221 */ /* 0x040fe20000010100 */
[C---:B------:R-:W-:Y:S01]  /*0b10*/  FADD.FTZ R61, -R25.reuse, R26 ;  /* 0x0000001a193d7221 */ /* 0x040fe20000010100 */
[----:B------:R-:W-:Y:S01]  /*0b20*/  SHF.L.U32 R89, R72, 0x10, RZ ;  /* 0x0000001048597819 */ /* 0x000fe200000006ff */
[----:B------:R-:W-:Y:S01]  /*0b30*/  FADD.FTZ R25, -R25, R54 ;  /* 0x0000003619197221 */ /* 0x000fe20000010100 */
[----:B------:R-:W-:Y:S01]  /*0b40*/  SHF.L.U32 R80, R80, 0x10, RZ ;  /* 0x0000001050507819 */ /* 0x000fe200000006ff */
[C---:B------:R-:W-:Y:S01]  /*0b50*/  FMUL.FTZ R72, R74.reuse, R77 ;  /* 0x0000004d4a487220 */ /* 0x040fe20000410000 */
[----:B------:R-:W-:Y:S01]  /*0b60*/  FMUL.FTZ R54, R74, R51 ;  /* 0x000000334a367220 */ /* 0x000fe20000410000 */
[----:B------:R-:W-:Y:S01]  /*0b70*/  FADD.FTZ R77, R24, R53 ;  /* 0x00000035184d7221 */ /* 0x000fe20000010000 */
[----:B------:R-:W-:Y:S01]  /*0b80*/  FFMA.FTZ R81, R58, R53, R81 ;  /* 0x000000353a517223 */ /* 0x000fe20000010051 */
[----:B------:R-:W-:Y:S01]  /*0b90*/  SHF.L.U32 R78, R31, 0x10, RZ ;  /* 0x000000101f4e7819 */ /* 0x000fe200000006ff */
[----:B------:R-:W-:Y:S01]  /*0ba0*/  FADD.FTZ R18, R80, R18 ;  /* 0x0000001250127221 */ /* 0x000fe20000010000 */
[-C--:B------:R-:W-:Y:S01]  /*0bb0*/  FFMA.FTZ R19, R54, R80.reuse, R19 ;  /* 0x0000005036137223 */ /* 0x080fe20000010013 */
[----:B------:R-:W-:Y:S01]  /*0bc0*/  FMUL.FTZ R51, R37, R80 ;  /* 0x0000005025337220 */ /* 0x000fe20000410000 */
[----:B------:R-:W-:Y:S01]  /*0bd0*/  FADD.FTZ R24, R77, R52 ;  /* 0x000000344d187221 */ /* 0x000fe20000010000 */
[----:B------:R-:W-:Y:S01]  /*0be0*/  SHF.L.U32 R80, R30, 0x10, RZ ;  /* 0x000000101e507819 */ /* 0x000fe200000006ff */
[----:B------:R-:W-:Y:S01]  /*0bf0*/  FFMA.FTZ R81, R56, R52, R81 ;  /* 0x0000003438517223 */ /* 0x000fe20000010051 */
[----:B------:R-:W-:-:S02]  /*0c00*/  IMAD.U32 R30, R75, 0x10000, RZ ;  /* 0x000100004b1e7824 */ /* 0x000fc400078e00ff */
[C---:B------:R-:W-:Y:S01]  /*0c10*/  FMUL.FTZ R75, R74.reuse, R61 ;  /* 0x0000003d4a4b7220 */ /* 0x040fe20000410000 */
[----:B------:R-:W-:Y:S01]  /*0c20*/  FMUL.FTZ R61, R43, R78 ;  /* 0x0000004e2b3d7220 */ /* 0x000fe20000410000 */
[----:B------:R-:W-:Y:S01]  /*0c30*/  FMUL.FTZ R79, R74, R79 ;  /* 0x0000004f4a4f7220 */ /* 0x000fe20000410000 */
[----:B------:R-:W-:Y:S01]  /*0c40*/  FADD.FTZ R24, R24, R51 ;  /* 0x0000003318187221 */ /* 0x000fe20000010000 */
[----:B------:R-:W-:Y:S01]  /*0c50*/  FMUL.FTZ R76, R74, R87 ;  /* 0x000000574a4c7220 */ /* 0x000fe20000410000 */
[----:B------:R-:W-:Y:S01]  /*0c60*/  FFMA.FTZ R81, R54, R51, R81 ;  /* 0x0000003336517223 */ /* 0x000fe20000010051 */
[----:B------:R-:W-:Y:S01]  /*0c70*/  SHF.L.U32 R26, R59, 0x10, RZ ;  /* 0x000000103b1a7819 */ /* 0x000fe200000006ff */
[----:B------:R-:W-:Y:S01]  /*0c80*/  FMUL.FTZ R59, R36, R89 ;  /* 0x00000059243b7220 */ /* 0x000fe20000410000 */
[----:B------:R-:W-:Y:S01]  /*0c90*/  FADD.FTZ R12, R30, R12 ;  /* 0x0000000c1e0c7221 */ /* 0x000fe20000010000 */
[-C--:B------:R-:W-:Y:S01]  /*0ca0*/  FFMA.FTZ R4, R79, R30.reuse, R4 ;  /* 0x0000001e4f047223 */ /* 0x080fe20000010004 */
[----:B------:R-:W-:Y:S01]  /*0cb0*/  FMUL.FTZ R77, R35, R30 ;  /* 0x0000001e234d7220 */ /* 0x000fe20000410000 */
[----:B------:R-:W-:Y:S01]  /*0cc0*/  FADD.FTZ R24, R24, R61 ;  /* 0x0000003d18187221 */ /* 0x000fe20000010000 */
[----:B------:R-:W-:Y:S01]  /*0cd0*/  FFMA.FTZ R30, R76, R61, R81 ;  /* 0x0000003d4c1e7223 */ /* 0x000fe20000010051 */
[----:B------:R-:W-:Y:S01]  /*0ce0*/  SHF.L.U32 R31, R57, 0x10, RZ ;  /* 0x00000010391f7819 */ /* 0x000fe200000006ff */
[----:B------:R-:W-:Y:S01]  /*0cf0*/  FADD.FTZ R11, R78, R11 ;  /* 0x0000000b4e0b7221 */ /* 0x000fe20000010000 */
[----:B------:R-:W-:Y:S01]  /*0d00*/  FFMA.FTZ R3, R76, R78, R3 ;  /* 0x0000004e4c037223 */ /* 0x000fe20000010003 */
[----:B------:R-:W-:Y:S01]  /*0d10*/  FMUL.FTZ R57, R42, R80 ;  /* 0x000000502a397220 */ /* 0x000fe20000410000 */
[----:B------:R-:W-:Y:S01]  /*0d20*/  FMUL.FTZ R78, R74, R29 ;  /* 0x0000001d4a4e7220 */ /* 0x000fe20000410000 */
[----:B------:R-:W-:Y:S01]  /*0d30*/  FADD.FTZ R24, R24, R59 ;  /* 0x0000003b18187221 */ /* 0x000fe20000010000 */
[----:B------:R-:W-:Y:S01]  /*0d40*/  FFMA.FTZ R29, R75, R59, R30 ;  /* 0x0000003b4b1d7223 */ /* 0x000fe2000001001e */
[----:B------:R-:W-:Y:S01]  /*0d50*/  FADD.FTZ R15, R26, R15 ;  /* 0x0000000f1a0f7221 */ /* 0x000fe20000010000 */
[-C--:B------:R-:W-:Y:S01]  /*0d60*/  FFMA.FTZ R7, R78, R26.reuse, R7 ;  /* 0x0000001a4e077223 */ /* 0x080fe20000010007 */
[----:B------:R-:W-:Y:S01]  /*0d70*/  FMUL.FTZ R81, R41, R26 ;  /* 0x0000001a29517220 */ /* 0x000fe20000410000 */
[----:B------:R-:W-:Y:S01]  /*0d80*/  FADD.FTZ R24, R24, R57 ;  /* 0x0000003918187221 */ /* 0x000fe20000010000 */
[----:B------:R-:W-:-:S03]  /*0d90*/  FFMA.FTZ R26, R72, R57, R29 ;  /* 0x00000039481a7223 */ /* 0x000fc6000001001d */
[----:B------:R-:W-:Y:S01]  /*0da0*/  FADD.FTZ R24, R24, R77 ;  /* 0x0000004d18187221 */ /* 0x000fe20000010000 */
[----:B------:R-:W-:Y:S01]  /*0db0*/  FFMA.FTZ R29, R79, R77, R26 ;  /* 0x0000004d4f1d7223 */ /* 0x000fe2000001001a */
[----:B------:R-:W-:Y:S01]  /*0dc0*/  FADD.FTZ R13, R80, R13 ;  /* 0x0000000d500d7221 */ /* 0x000fe20000010000 */
[----:B------:R-:W-:Y:S01]  /*0dd0*/  FFMA.FTZ R5, R72, R80, R5 ;  /* 0x0000005048057223 */ /* 0x000fe20000010005 */
[----:B------:R-:W-:Y:S01]  /*0de0*/  FMUL.FTZ R82, R74, R27 ;  /* 0x0000001b4a527220 */ /* 0x000fe20000410000 */
[----:B------:R-:W-:Y:S01]  /*0df0*/  SHF.L.U32 R28, R28, 0x10, RZ ;  /* 0x000000101c1c7819 */ /* 0x000fe200000006ff */
[----:B------:R-:W-:Y:S01]  /*0e00*/  FMUL.FTZ R83, R74, R83 ;  /* 0x000000534a537220 */ /* 0x000fe20000410000 */
[----:B------:R-:W-:Y:S01]  /*0e10*/  FMUL.FTZ R80, R34, R85 ;  /* 0x0000005522507220 */ /* 0x000fe20000410000 */
[----:B------:R-:W-:Y:S01]  /*0e20*/  FADD.FTZ R27, R24, R81 ;  /* 0x00000051181b7221 */ /* 0x000fe20000010000 */
[----:B------:R-:W-:Y:S01]  /*0e30*/  FFMA.FTZ R24, R78, R81, R29 ;  /* 0x000000514e187223 */ /* 0x000fe2000001001d */
[----:B------:R-:W-:Y:S01]  /*0e40*/  FADD.FTZ R14, R85, R14 ;  /* 0x0000000e550e7221 */ /* 0x000fe20000010000 */
[----:B------:R-:W-:Y:S01]  /*0e50*/  FFMA.FTZ R6, R83, R85, R6 ;  /* 0x0000005553067223 */ /* 0x000fe20000010006 */
[----:B------:R-:W-:Y:S01]  /*0e60*/  FADD.FTZ R26, R27, R80 ;  /* 0x000000501b1a7221 */ /* 0x000fe20000010000 */
[----:B------:R-:W-:Y:S01]  /*0e70*/  FMUL.FTZ R85, R40, R28 ;  /* 0x0000001c28557220 */ /* 0x000fe20000410000 */
        /* <DEDUP_REMOVED lines=32> */
.L_x_48:
[----:B------:R-:W-:Y:S01]  /*1080*/  LOP3.LUT P3, RZ, R70, 0xff, RZ, 0xc0, !PT ;  /* 0x000000ff46ff7812 */ /* 0x000fe2000786c0ff */
[----:B01----:R-:W-:Y:S01]  /*1090*/  FADD.FTZ R24, R24, R27 ;  /* 0x0000001b18187221 */ /* 0x003fe20000010000 */
[----:B--2---:R-:W-:Y:S01]  /*10a0*/  FADD.FTZ R25, R25, R26 ;  /* 0x0000001a19197221 */ /* 0x004fe20000010000 */
[----:B------:R-:W-:Y:S10]  /*10b0*/  @P2 BRA `(.L_x_33) ;  /* 0x0000000000242947 */ /* 0x000ff40003800000 */
[----:B------:R-:W0:Y:S01]  /*10c0*/  S2UR UR5, SR_CgaCtaId ;  /* 0x00000000000579c3 */ /* 0x000e220000008800 */
[----:B------:R-:W-:Y:S01]  /*10d0*/  SHF.R.U32.HI R26, RZ, 0x5, R0 ;  /* 0x00000005ff1a7819 */ /* 0x000fe20000011600 */
[----:B------:R-:W-:-:S03]  /*10e0*/  UMOV UR4, 0x400 ;  /* 0x0000040000047882 */ /* 0x000fc60000000000 */
[----:B------:R-:W-:-:S05]  /*10f0*/  LOP3.LUT R27, R26, 0x7fffffc, RZ, 0xc0, !PT ;  /* 0x07fffffc1a1b7812 */ /* 0x000fca00078ec0ff */
[----:B------:R-:W-:-:S05]  /*1100*/  @!P3 VIADD R27, R27, 0x4 ;  /* 0x000000041b1bb836 */ /* 0x000fca0000000000 */
[----:B------:R-:W-:Y:S01]  /*1110*/  LOP3.LUT R26, R27, 0x3, R26, 0xf8, !PT ;  /* 0x000000031b1a7812 */ /* 0x000fe200078ef81a */
[----:B0-----:R-:W-:-:S06]  /*1120*/  ULEA UR4, UR5, UR4, 0x18 ;  /* 0x0000000405047291 */ /* 0x001fcc000f8ec03f */
[----:B------:R-:W-:-:S05]  /*1130*/  LEA R26, R26, UR4, 0x3 ;  /* 0x000000041a1a7c11 */ /* 0x000fca000f8e18ff */
[----:B------:R0:W-:Y:S02]  /*1140*/  STS.64 [R26+0x1800], R24 ;  /* 0x001800181a007388 */ /* 0x0001e40000000a00 */
.L_x_33:
[----:B------:R-:W-:Y:S05]  /*1150*/  WARPSYNC.ALL ;  /* 0x0000000000007948 */ /* 0x000fea0003800000 */
[----:B------:R-:W1:Y:S08]  /*1160*/  S2UR UR5, SR_CgaCtaId ;  /* 0x00000000000579c3 */ /* 0x000e700000008800 */
[----:B------:R-:W-:Y:S01]  /*1170*/  BAR.SYNC.DEFER_BLOCKING 0x0 ;  /* 0x0000000000007b1d */ /* 0x000fe20000010000 */
[----:B0-----:R-:W-:-:S02]  /*1180*/  SHF.R.U32.HI R24, RZ, 0x5, R0 ;  /* 0x00000005ff187819 */ /* 0x001fc40000011600 */
[----:B------:R-:W-:Y:S02]  /*1190*/  ISETP.NE.U32.AND P2, PT, RZ, UR14, PT ;  /* 0x0000000eff007c0c */ /* 0x000fe4000bf45070 */
[----:B------:R-:W-:Y:S01]  /*11a0*/  LOP3.LUT R24, R24, 0x7fffffc, RZ, 0xc0, !PT ;  /* 0x07fffffc18187812 */ /* 0x000fe200078ec0ff */
[----:B------:R-:W-:Y:S01]  /*11b0*/  UMOV UR4, 0x400 ;  /* 0x0000040000047882 */ /* 0x000fe20000000000 */
[----:B------:R-:W-:Y:S02]  /*11c0*/  ISETP.NE.AND.EX P2, PT, RZ, UR15, PT, P2 ;  /* 0x0000000fff007c0c */ /* 0x000fe4000bf45320 */
[----:B------:R-:W-:Y:S01]  /*11d0*/  @!P3 IADD3 R24, R24, 0x4, RZ ;  /* 0x000000041818b810 */ /* 0x000fe20007ffe0ff */
[----:B-1----:R-:W-:-:S06]  /*11e0*/  ULEA UR4, UR5, UR4, 0x18 ;  /* 0x0000000405047291 */ /* 0x002fcc000f8ec03f */
[----:B------:R-:W-:-:S05]  /*11f0*/  LEA R70, R24, UR4, 0x3 ;  /* 0x0000000418467c11 */ /* 0x000fca000f8e18ff */
[----:B------:R-:W0:Y:S04]  /*1200*/  LDS.128 R24, [R70+0x1800] ;  /* 0x0018000046187984 */ /* 0x000e280000000c00 */
[----:B------:R-:W1:Y:S01]  /*1210*/  LDS.128 R28, [R70+0x1810] ;  /* 0x00181000461c7984 */ /* 0x000e620000000c00 */
[----:B0-----:R-:W-:Y:S01]  /*1220*/  FADD.FTZ R89, RZ, R24 ;  /* 0x00000018ff597221 */ /* 0x001fe20000010000 */
[----:B------:R-:W-:-:S03]  /*1230*/  FADD.FTZ R24, RZ, R25 ;  /* 0x00000019ff187221 */ /* 0x000fc60000010000 */
[----:B------:R-:W-:Y:S01]  /*1240*/  FADD.FTZ R89, R26, R89 ;  /* 0x000000591a597221 */ /* 0x000fe20000010000 */
[----:B------:R-:W-:Y:S01]  /*1250*/  FADD.FTZ R24, R27, R24 ;  /* 0x000000181b187221 */ /* 0x000fe20000010000 */
[----:B-----5:R-:W-:Y:S02]  /*1260*/  @P1 MOV R26, R48 ;  /* 0x00000030001a1202 */ /* 0x020fe40000000f00 */
[----:B-1----:R-:W-:Y:S01]  /*1270*/  FADD.FTZ R89, R89, R28 ;  /* 0x0000001c59597221 */ /* 0x002fe20000010000 */
[----:B------:R-:W-:Y:S01]  /*1280*/  FADD.FTZ R24, R24, R29 ;  /* 0x0000001d18187221 */ /* 0x000fe20000010000 */
[----:B------:R-:W-:Y:S02]  /*1290*/  @P1 SHF.L.U32 R26, R26, 0x10, RZ ;  /* 0x000000101a1a1819 */ /* 0x000fe400000006ff */
[----:B------:R-:W-:Y:S01]  /*12a0*/  FADD.FTZ R30, R30, R89 ;  /* 0x000000591e1e7221 */ /* 0x000fe20000010000 */
[----:B------:R-:W-:-:S03]  /*12b0*/  FADD.FTZ R24, R31, R24 ;  /* 0x000000181f187221 */ /* 0x000fc60000010000 */
[----:B------:R-:W-:Y:S01]  /*12c0*/  FMUL.FTZ R30, R30, UR12 ;  /* 0x0000000c1e1e7c20 */ /* 0x000fe20008410000 */
[----:B------:R-:W-:-:S04]  /*12d0*/  FMUL.FTZ R25, R24, UR12 ;  /* 0x0000000c18197c20 */ /* 0x000fc80008410000 */
[----:B------:R-:W-:-:S05]  /*12e0*/  FSEL R30, R30, RZ, !P4 ;  /* 0x000000ff1e1e7208 */ /* 0x000fca0006000000 */
[-CC-:B------:R-:W-:Y:S01]  /*12f0*/  FFMA.FTZ R50, R50, R25.reuse, R30.reuse ;  /* 0x0000001932327223 */ /* 0x180fe2000001001e */
        /* <DEDUP_REMOVED lines=10> */
[----:B------:R-:W-:Y:S01]  /*13a0*/  FFMA.FTZ R87, R87, R25, R30 ;  /* 0x0000001957577223 */ /* 0x000fe2000001001e */
[----:B------:R-:W-:Y:S01]  /*13b0*/  FADD.FTZ R25, R55, -R50 ;  /* 0x8000003237197221 */ /* 0x000fe20000010000 */
[----:B------:R-:W-:Y:S01]  /*13c0*/  FADD.FTZ R59, R59, -R28 ;  /* 0x8000001c3b3b7221 */ /* 0x000fe20000010000 */
[--C-:B------:R-:W-:Y:S01]  /*13d0*/  @P1 SHF.R.U64 R28, R48, 0x10, R49.reuse ;  /* 0x00000010301c1819 */ /* 0x100fe20000001231 */
[----:B------:R-:W-:Y:S01]  /*13e0*/  FADD.FTZ R27, R53, -R58 ;  /* 0x8000003a351b7221 */ /* 0x000fe20000010000 */
[----:B------:R-:W-:Y:S01]  /*13f0*/  FMUL.FTZ R25, R74, R25 ;  /* 0x000000194a197220 */ /* 0x000fe20000410000 */
[----:B------:R-:W-:Y:S01]  /*1400*/  FADD.FTZ R75, R77, -R24 ;  /* 0x800000184d4b7221 */ /* 0x000fe20000010000 */
[----:B------:R-:W-:Y:S01]  /*1410*/  @P1 SHF.L.U32 R24, R28, 0x10, RZ ;  /* 0x000000101c181819 */ /* 0x000fe200000006ff */
[----:B------:R-:W-:Y:S01]  /*1420*/  FMUL.FTZ R27, R74, R27 ;  /* 0x0000001b4a1b7220 */ /* 0x000fe20000410000 */
[----:B------:R-:W-:Y:S01]  /*1430*/  @P1 FADD.FTZ R25, R25, R26 ;  /* 0x0000001a19191221 */ /* 0x000fe20000010000 */
[----:B------:R-:W-:-:S02]  /*1440*/  @P1 IMAD.MOV.U32 R26, RZ, RZ, R49 ;  /* 0x000000ffff1a1224 */ /* 0x000fc400078e0031 */
[----:B------:R-:W-:Y:S01]  /*1450*/  FADD.FTZ R31, R52, -R29 ;  /* 0x8000001d341f7221 */ /* 0x000fe20000010000 */
[----:B------:R-:W-:Y:S01]  /*1460*/  @P1 FADD.FTZ R27, R27, R24 ;  /* 0x000000181b1b1221 */ /* 0x000fe20000010000 */
[----:B------:R-:W-:Y:S01]  /*1470*/  @P1 SHF.R.U32.HI R30, RZ, 0x10, R49 ;  /* 0x00000010ff1e1819 */ /* 0x000fe20000011631 */
[----:B------:R-:W-:Y:S01]  /*1480*/  FADD.FTZ R29, R51, -R54 ;  /* 0x80000036331d7221 */ /* 0x000fe20000010000 */
[----:B------:R-:W-:Y:S01]  /*1490*/  @P1 SHF.L.U32 R24, R26, 0x10, RZ ;  /* 0x000000101a181819 */ /* 0x000fe200000006ff */
[C---:B------:R-:W-:Y:S01]  /*14a0*/  FMUL.FTZ R31, R74.reuse, R31 ;  /* 0x0000001f4a1f7220 */ /* 0x040fe20000410000 */
[----:B------:R-:W-:Y:S01]  /*14b0*/  FADD.FTZ R61, R61, -R76 ;  /* 0x8000004c3d3d7221 */ /* 0x000fe20000010000 */
[----:B------:R-:W-:Y:S01]  /*14c0*/  FMUL.FTZ R77, R74, R29 ;  /* 0x0000001d4a4d7220 */ /* 0x000fe20000410000 */
[--C-:B------:R-:W-:Y:S01]  /*14d0*/  @P1 SHF.R.U64 R26, R46, 0x10, R47.reuse ;  /* 0x000000102e1a1819 */ /* 0x100fe2000000122f */
[----:B------:R-:W-:Y:S01]  /*14e0*/  @P1 FADD.FTZ R31, R31, R24 ;  /* 0x000000181f1f1221 */ /* 0x000fe20000010000 */
[----:B------:R-:W-:Y:S01]  /*14f0*/  @P1 SHF.L.U32 R24, R30, 0x10, RZ ;  /* 0x000000101e181819 */ /* 0x000fe200000006ff */
[--C-:B------:R-:W-:Y:S01]  /*1500*/  @P1 IMAD.MOV.U32 R29, RZ, RZ, R47.reuse ;  /* 0x000000ffff1d1224 */ /* 0x100fe200078e002f */
[----:B------:R-:W-:Y:S01]  /*1510*/  @P1 SHF.R.U32.HI R52, RZ, 0x10, R47 ;  /* 0x00000010ff341819 */ /* 0x000fe2000001162f */
[----:B------:R-:W-:Y:S01]  /*1520*/  FADD.FTZ R57, R57, -R72 ;  /* 0x8000004839397221 */ /* 0x000fe20000010000 */
[----:B------:R-:W-:Y:S01]  /*1530*/  FADD.FTZ R53, R85, -R82 ;  /* 0x8000005255357221 */ /* 0x000fe20000010000 */
[----:B------:R-:W-:Y:S01]  /*1540*/  @P1 FADD.FTZ R77, R77, R24 ;  /* 0x000000184d4d1221 */ /* 0x000fe20000010000 */
[----:B------:R-:W-:Y:S01]  /*1550*/  @P1 MOV R24, R46 ;  /* 0x0000002e00181202 */ /* 0x000fe20000000f00 */
[----:B------:R-:W-:Y:S01]  /*1560*/  FMUL.FTZ R85, R74, R61 ;  /* 0x0000003d4a557220 */ /* 0x000fe20000410000 */
[----:B------:R-:W-:Y:S01]  /*1570*/  @P1 SHF.L.U32 R26, R26, 0x10, RZ ;  /* 0x000000101a1a1819 */ /* 0x000fe200000006ff */
[----:B------:R-:W-:Y:S01]  /*1580*/  FMUL.FTZ R79, R74, R59 ;  /* 0x0000003b4a4f7220 */ /* 0x000fe20000410000 */
[----:B------:R-:W-:Y:S01]  /*1590*/  @P1 SHF.L.U32 R24, R24, 0x10, RZ ;  /* 0x0000001018181819 */ /* 0x000fe200000006ff */
[C---:B------:R-:W-:Y:S01]  /*15a0*/  FMUL.FTZ R61, R74.reuse, R57 ;  /* 0x000000394a3d7220 */ /* 0x040fe20000410000 */
[----:B------:R-:W-:Y:S01]  /*15b0*/  @P1 SHF.L.U32 R50, R29, 0x10, RZ ;  /* 0x000000101d321819 */ /* 0x000fe200000006ff */
[----:B------:R-:W-:Y:S01]  /*15c0*/  FMUL.FTZ R75, R74, R75 ;  /* 0x0000004b4a4b7220 */ /* 0x000fe20000410000 */
[----:B------:R-:W-:Y:S01]  /*15d0*/  @P1 SHF.L.U32 R52, R52, 0x10, RZ ;  /* 0x0000001034341819 */ /* 0x000fe200000006ff */
[----:B------:R-:W-:-:S02]  /*15e0*/  @P1 IMAD.MOV.U32 R29, RZ, RZ, R45 ;  /* 0x000000ffff1d1224 */ /* 0x000fc400078e002d */
[----:B------:R-:W-:Y:S01]  /*15f0*/  @P1 FADD.FTZ R85, R85, R24 ;  /* 0x0000001855551221 */ /* 0x000fe20000010000 */
[----:B------:R-:W-:Y:S01]  /*1600*/  @P1 FADD.FTZ R79, R79, R26 ;  /* 0x0000001a4f4f1221 */ /* 0x000fe20000010000 */
[----:B------:R-:W-:Y:S01]  /*1610*/  @P1 MOV R24, R44 ;  /* 0x0000002c00181202 */ /* 0x000fe20000000f00 */
[----:B------:R-:W-:Y:S01]  /*1620*/  FADD.FTZ R81, R81, -R78 ;  /* 0x8000004e51517221 */ /* 0x000fe20000010000 */
[----:B------:R-:W-:Y:S01]  /*1630*/  @P1 FADD.FTZ R61, R61, R50 ;  /* 0x000000323d3d1221 */ /* 0x000fe20000010000 */
[----:B------:R-:W-:Y:S01]  /*1640*/  @P1 FADD.FTZ R75, R75, R52 ;  /* 0x000000344b4b1221 */ /* 0x000fe20000010000 */
[----:B------:R-:W-:Y:S01]  /*1650*/  @P1 SHF.R.U64 R50, R44, 0x10, R45 ;  /* 0x000000102c321819 */ /* 0x000fe2000000122d */
[----:B------:R-:W-:Y:S01]  /*1660*/  FADD.FTZ R55, R80, -R83 ;  /* 0x8000005350377221 */ /* 0x000fe20000010000 */
[----:B------:R-:W-:Y:S01]  /*1670*/  @P1 SHF.L.U32 R52, R29, 0x10, RZ ;  /* 0x000000101d341819 */ /* 0x000fe200000006ff */
[-C--:B------:R-:W-:Y:S01]  /*1680*/  FMUL.FTZ R28, R27, R60.reuse ;  /* 0x0000003c1b1c7220 */ /* 0x080fe20000410000 */
[-C--:B------:R-:W-:Y:S01]  /*1690*/  FMUL.FTZ R26, R77, R60.reuse ;  /* 0x0000003c4d1a7220 */ /* 0x080fe20000410000 */
[----:B------:R-:W-:Y:S01]  /*16a0*/  FMUL.FTZ R53, R74, R53 ;  /* 0x000000354a357220 */ /* 0x000fe20000410000 */
[-C--:B------:R-:W-:Y:S01]  /*16b0*/  FMUL.FTZ R30, R79, R60.reuse ;  /* 0x0000003c4f1e7220 */ /* 0x080fe20000410000 */
[----:B------:R-:W-:Y:S01]  /*16c0*/  @P1 SHF.L.U32 R24, R24, 0x10, RZ ;  /* 0x0000001018181819 */ /* 0x000fe200000006ff */
[----:B------:R-:W-:Y:S01]  /*16d0*/  FMUL.FTZ R57, R74, R81 ;  /* 0x000000514a397220 */ /* 0x000fe20000410000 */
[----:B------:R-:W-:Y:S01]  /*16e0*/  @P1 SHF.L.U32 R50, R50, 0x10, RZ ;  /* 0x0000001032321819 */ /* 0x000fe200000006ff */
[-C--:B------:R-:W-:Y:S01]  /*16f0*/  FMUL.FTZ R29, R75, R60.reuse ;  /* 0x0000003c4b1d7220 */ /* 0x080fe20000410000 */
[----:B------:R-:W-:Y:S01]  /*1700*/  FMUL.FTZ R55, R74, R55 ;  /* 0x000000374a377220 */ /* 0x000fe20000410000 */
[----:B------:R-:W-:Y:S01]  /*1710*/  @P1 FADD.FTZ R53, R53, R52 ;  /* 0x0000003435351221 */ /* 0x000fe20000010000 */
[-C--:B------:R-:W-:Y:S01]  /*1720*/  FMUL.FTZ R83, R31, R60.reuse ;  /* 0x0000003c1f537220 */ /* 0x080fe20000410000 */
[----:B------:R-:W-:Y:S01]  /*1730*/  @P2 F2FP.BF16.F32.PACK_AB R52, RZ, R25 ;  /* 0x00000019ff34223e */ /* 0x000fe200000010ff */
[-C--:B------:R-:W-:Y:S01]  /*1740*/  FMUL.FTZ R51, R25, R60.reuse ;  /* 0x0000003c19337220 */ /* 0x080fe20000410000 */
[----:B------:R-:W-:Y:S01]  /*1750*/  F2F.BF16.F32 R28, R28 ;  /* 0x0000001c001c7304 */ /* 0x000fe20000202000 */
[-C--:B------:R-:W-:Y:S01]  /*1760*/  FMUL.FTZ R89, R61, R60.reuse ;  /* 0x0000003c3d597220 */ /* 0x080fe20000410000 */
[----:B------:R-:W-:Y:S01]  /*1770*/  @P1 FADD.FTZ R57, R57, R24 ;  /* 0x0000001839391221 */ /* 0x000fe20000010000 */
[----:B------:R-:W-:Y:S01]  /*1780*/  @P1 FADD.FTZ R55, R55, R50 ;  /* 0x0000003237371221 */ /* 0x000fe20000010000 */
[----:B------:R-:W0:Y:S01]  /*1790*/  LDC.64 R24, c[0x0][0x2f8] ;  /* 0x0000be00ff187b82 */ /* 0x000e220000000a00 */
[-C--:B------:R-:W-:Y:S01]  /*17a0*/  FMUL.FTZ R50, R85, R60.reuse ;  /* 0x0000003c55327220 */ /* 0x080fe20000410000 */
[----:B------:R-:W-:Y:S01]  /*17b0*/  @P2 PRMT R64, R52, 0x7610, R64 ;  /* 0x0000761034402816 */ /* 0x000fe20000000040 */
[----:B------:R-:W-:Y:S01]  /*17c0*/  FMUL.FTZ R52, R57, R60 ;  /* 0x0000003c39347220 */ /* 0x000fe20000410000 */
[----:B------:R-:W1:Y:S01]  /*17d0*/  F2F.BF16.F32 R26, R26 ;  /* 0x0000001a001a7304 */ /* 0x000e620000202000 */
[----:B------:R-:W-:Y:S01]  /*17e0*/  @P2 F2FP.BF16.F32.PACK_AB R31, RZ, R31 ;  /* 0x0000001fff1f223e */ /* 0x000fe200000010ff */
[----:B------:R-:W-:Y:S01]  /*17f0*/  FADD.FTZ R87, R84, -R87 ;  /* 0x8000005754577221 */ /* 0x000fe20000010000 */
[----:B------:R-:W-:-:S02]  /*1800*/  @P2 F2FP.BF16.F32.PACK_AB R27, RZ, R27 ;  /* 0x0000001bff1b223e */ /* 0x000fc400000010ff */
[----:B------:R-:W-:Y:S01]  /*1810*/  @P2 PRMT R67, R31, 0x7610, R67 ;  /* 0x000076101f432816 */ /* 0x000fe20000000043 */
[----:B------:R-:W-:Y:S01]  /*1820*/  FMUL.FTZ R59, R74, R87 ;  /* 0x000000574a3b7220 */ /* 0x000fe20000410000 */
[----:B------:R-:W-:Y:S01]  /*1830*/  @P2 PRMT R66, R27, 0x7610, R66 ;  /* 0x000076101b422816 */ /* 0x000fe20000000042 */
[----:B------:R-:W2:Y:S01]  /*1840*/  F2F.BF16.F32 R30, R30 ;  /* 0x0000001e001e7304 */ /* 0x000ea20000202000 */
[----:B------:R-:W-:Y:S02]  /*1850*/  @P2 F2FP.BF16.F32.PACK_AB R77, RZ, R77 ;  /* 0x0000004dff4d223e */ /* 0x000fe400000010ff */
[----:B------:R-:W-:Y:S02]  /*1860*/  @P2 F2FP.BF16.F32.PACK_AB R85, RZ, R85 ;  /* 0x00000055ff55223e */ /* 0x000fe400000010ff */
[----:B------:R-:W-:Y:S02]  /*1870*/  @P2 F2FP.BF16.F32.PACK_AB R79, RZ, R79 ;  /* 0x0000004fff4f223e */ /* 0x000fe400000010ff */
[----:B-1----:R-:W-:Y:S01]  /*1880*/  SHF.L.U32 R31, R26, 0x10, RZ ;  /* 0x000000101a1f7819 */ /* 0x002fe200000006ff */
[----:B------:R1:W3:Y:S01]  /*1890*/  F2F.BF16.F32 R54, R29 ;  /* 0x0000001d00367304 */ /* 0x0002e20000202000 */
[----:B------:R-:W-:Y:S01]  /*18a0*/  @P2 PRMT R68, R77, 0x7610, R68 ;  /* 0x000076104d442816 */ /* 0x000fe20000000044 */
[----:B--2---:R-:W-:-:S06]  /*18b0*/  IMAD.WIDE.U32 R26, R30, 0x10000, RZ ;  /* 0x000100001e1a7825 */ /* 0x004fcc00078e00ff */
[----:B------:R-:W2:Y:S01]  /*18c0*/  F2F.BF16.F32 R83, R83 ;  /* 0x0000005300537304 */ /* 0x000ea20000202000 */
[----:B-1----:R-:W-:-:S04]  /*18d0*/  IMAD.WIDE.U32 R28, R28, 0x10000, RZ ;  /* 0x000100001c1c7825 */ /* 0x002fc800078e00ff */
[----:B---3--:R-:W-:-:S03]  /*18e0*/  IMAD.U32 R54, R54, 0x10000, RZ ;  /* 0x0001000036367824 */ /* 0x008fc600078e00ff */
[----:B------:R-:W1:Y:S01]  /*18f0*/  F2F.BF16.F32 R51, R51 ;  /* 0x0000003300337304 */ /* 0x000e620000202000 */
[----:B--2---:R-:W-:-:S07]  /*1900*/  LOP3.LUT R31, R29, R31, R83, 0xfe, !PT ;  /* 0x0000001f1d1f7212 */ /* 0x004fce00078efe53 */
[----:B------:R-:W2:Y:S01]  /*1910*/  F2F.BF16.F32 R89, R89 ;  /* 0x0000005900597304 */ /* 0x000ea20000202000 */
[----:B-1----:R-:W-:-:S07]  /*1920*/  LOP3.LUT R30, R28, R51, RZ, 0xfc, !PT ;  /* 0x000000331c1e7212 */ /* 0x002fce00078efcff */
[----:B------:R-:W1:Y:S01]  /*1930*/  F2F.BF16.F32 R81, R50 ;  /* 0x0000003200517304 */ /* 0x000e620000202000 */
[----:B--2---:R-:W-:-:S07]  /*1940*/  LOP3.LUT R29, R27, R54, R89, 0xfe, !PT ;  /* 0x000000361b1d7212 */ /* 0x004fce00078efe59 */
[----:B------:R-:W2:Y:S01]  /*1950*/  F2F.BF16.F32 R52, R52 ;  /* 0x0000003400347304 */ /* 0x000ea20000202000 */
[----:B------:R-:W-:Y:S01]  /*1960*/  FMUL.FTZ R54, R55, R60 ;  /* 0x0000003c37367220 */ /* 0x000fe20000410000 */
[----:B-1----:R-:W-:Y:S01]  /*1970*/  LOP3.LUT R28, R26, R81, RZ, 0xfc, !PT ;  /* 0x000000511a1c7212 */ /* 0x002fe200078efcff */
[----:B0-----:R-:W-:Y:S06]  /*1980*/  @!P2 BRA `(.L_x_34) ;  /* 0x000000000020a947 */ /* 0x001fec0003800000 */
        /* <DEDUP_REMOVED lines=8> */
.L_x_34:
[----:B0-----:R-:W-:Y:S01]  /*1a10*/  IMAD.WIDE.U32 R50, R69, 0x8, R24 ;  /* 0x0000000845327825 */ /* 0x001fe200078e0018 */
[----:B------:R-:W0:Y:S01]  /*1a20*/  F2F.BF16.F32 R54, R54 ;  /* 0x0000003600367304 */ /* 0x000e220000202000 */
[----:B------:R-:W-:Y:S02]  /*1a30*/  @P2 F2FP.BF16.F32.PACK_AB R61, RZ, R61 ;  /* 0x0000003dff3d223e */ /* 0x000fe400000010ff */
[----:B------:R-:W-:Y:S01]  /*1a40*/  @P2 F2FP.BF16.F32.PACK_AB R75, RZ, R75 ;  /* 0x0000004bff4b223e */ /* 0x000fe200000010ff */
[----:B------:R1:W-:Y:S01]  /*1a50*/  STG.E.64 desc[UR6][R50.64], R30 ;  /* 0x0000001e32007986 */ /* 0x0003e2000c101b06 */
[----:B------:R-:W-:Y:S01]  /*1a60*/  @P1 SHF.R.U32.HI R56, RZ, 0x10, R45 ;  /* 0x00000010ff381819 */ /* 0x000fe2000001162d */
[----:B------:R-:W-:Y:S01]  /*1a70*/  IMAD.WIDE.U32 R26, R71, 0x8, R24 ;  /* 0x00000008471a7825 */ /* 0x000fe200078e0018 */
[----:B------:R-:W-:Y:S02]  /*1a80*/  @P2 PRMT R64, R85, 0x7610, R64 ;  /* 0x0000761055402816 */ /* 0x000fe40000000040 */
[----:B------:R-:W-:-:S02]  /*1a90*/  @P2 PRMT R66, R79, 0x7610, R66 ;  /* 0x000076104f422816 */ /* 0x000fc40000000042 */
[----:B------:R-:W-:Y:S02]  /*1aa0*/  @P2 PRMT R67, R61, 0x7610, R67 ;  /* 0x000076103d432816 */ /* 0x000fe40000000043 */
[----:B------:R-:W-:Y:S02]  /*1ab0*/  @P2 PRMT R68, R75, 0x7610, R68 ;  /* 0x000076104b442816 */ /* 0x000fe40000000044 */
[----:B------:R-:W-:Y:S01]  /*1ac0*/  @P1 SHF.L.U32 R56, R56, 0x10, RZ ;  /* 0x0000001038381819 */ /* 0x000fe200000006ff */
[----:B0-----:R-:W-:Y:S06]  /*1ad0*/  @!P2 BRA `(.L_x_35) ;  /* 0x000000000020a947 */ /* 0x001fec0003800000 */
[----:B-1----:R-:W0:Y:S01]  /*1ae0*/  LDC.64 R50, c[0x0][0x308] ;  /* 0x0000c200ff327b82 */ /* 0x002e220000000a00 */
[----:B------:R-:W-:Y:S02]  /*1af0*/  LOP3.LUT R30, R66, 0xffff, RZ, 0xc0, !PT ;  /* 0x0000ffff421e7812 */ /* 0x000fe400078ec0ff */
[----:B------:R-:W-:-:S03]  /*1b00*/  PRMT R61, R67, 0x5410, R68 ;  /* 0x00005410433d7816 */ /* 0x000fc60000000044 */
[----:B------:R-:W-:-:S05]  /*1b10*/  IMAD.WIDE.U32 R30, R30, 0x10000, RZ ;  /* 0x000100001e1e7825 */ /* 0x000fca00078e00ff */
[----:B------:R-:W-:Y:S02]  /*1b20*/  LOP3.LUT R31, R61, R31, RZ, 0xfc, !PT ;  /* 0x0000001f3d1f7212 */ /* 0x000fe400078efcff */
[----:B------:R-:W-:Y:S01]  /*1b30*/  LOP3.LUT R30, R30, 0xffff, R64, 0xf8, !PT ;  /* 0x0000ffff1e1e7812 */ /* 0x000fe200078ef840 */
[----:B0-----:R-:W-:-:S05]  /*1b40*/  IMAD.WIDE.U32 R50, R71, 0x8, R50 ;  /* 0x0000000847327825 */ /* 0x001fca00078e0032 */
[----:B------:R0:W-:Y:S02]  /*1b50*/  STG.E.64 desc[UR6][R50.64], R30 ;  /* 0x0000001e32007986 */ /* 0x0001e4000c101b06 */
.L_x_35:
[----:B------:R-:W-:Y:S01]  /*1b60*/  @P1 FADD.FTZ R59, R59, R56 ;  /* 0x000000383b3b1221 */ /* 0x000fe20000010000 */
[----:B------:R3:W-:Y:S01]  /*1b70*/  STG.E.64 desc[UR6][R26.64], R28 ;  /* 0x0000001c1a007986 */ /* 0x0007e2000c101b06 */
[-C--:B01----:R-:W-:Y:S01]  /*1b80*/  FMUL.FTZ R30, R53, R60.reuse ;  /* 0x0000003c351e7220 */ /* 0x083fe20000410000 */
[----:B------:R-:W-:Y:S01]  /*1b90*/  @P2 F2FP.BF16.F32.PACK_AB R57, RZ, R57 ;  /* 0x00000039ff39223e */ /* 0x000fe200000010ff */
[----:B------:R-:W-:Y:S01]  /*1ba0*/  FMUL.FTZ R60, R59, R60 ;  /* 0x0000003c3b3c7220 */ /* 0x000fe20000410000 */
[----:B------:R-:W-:Y:S02]  /*1bb0*/  @P2 F2FP.BF16.F32.PACK_AB R55, RZ, R55 ;  /* 0x00000037ff37223e */ /* 0x000fe400000010ff */
[----:B------:R-:W-:Y:S01]  /*1bc0*/  @P2 F2FP.BF16.F32.PACK_AB R53, RZ, R53 ;  /* 0x00000035ff35223e */ /* 0x000fe200000010ff */
[----:B------:R-:W0:Y:S01]  /*1bd0*/  F2F.BF16.F32 R30, R30 ;  /* 0x0000001e001e7304 */ /* 0x000e220000202000 */
[----:B------:R-:W-:Y:S02]  /*1be0*/  @P2 F2FP.BF16.F32.PACK_AB R59, RZ, R59 ;  /* 0x0000003bff3b223e */ /* 0x000fe400000010ff */
[----:B------:R-:W-:-:S02]  /*1bf0*/  @P2 PRMT R64, R57, 0x7610, R64 ;  /* 0x0000761039402816 */ /* 0x000fc40000000040 */
[----:B------:R-:W-:Y:S02]  /*1c00*/  @P2 PRMT R66, R55, 0x7610, R66 ;  /* 0x0000761037422816 */ /* 0x000fe40000000042 */
[----:B------:R-:W-:Y:S01]  /*1c10*/  @P2 PRMT R67, R53, 0x7610, R67 ;  /* 0x0000761035432816 */ /* 0x000fe20000000043 */
[----:B------:R-:W1:Y:S01]  /*1c20*/  F2F.BF16.F32 R60, R60 ;  /* 0x0000003c003c7304 */ /* 0x000e620000202000 */
[----:B------:R-:W-:Y:S01]  /*1c30*/  @P2 PRMT R68, R59, 0x7610, R68 ;  /* 0x000076103b442816 */ /* 0x000fe20000000044 */
[----:B---3--:R-:W-:Y:S06]  /*1c40*/  @!P2 BRA `(.L_x_36) ;  /* 0x000000000020a947 */ /* 0x008fec0003800000 */
[----:B------:R-:W3:Y:S01]  /*1c50*/  LDC.64 R28, c[0x0][0x308] ;  /* 0x0000c200ff1c7b82 */ /* 0x000ee20000000a00 */
[----:B------:R-:W-:Y:S02]  /*1c60*/  LOP3.LUT R26, R66, 0xffff, RZ, 0xc0, !PT ;  /* 0x0000ffff421a7812 */ /* 0x000fe400078ec0ff */
[----:B------:R-:W-:-:S03]  /*1c70*/  PRMT R31, R67, 0x5410, R68 ;  /* 0x00005410431f7816 */ /* 0x000fc60000000044 */
[----:B------:R-:W-:-:S05]  /*1c80*/  IMAD.WIDE.U32 R26, R26, 0x10000, RZ ;  /* 0x000100001a1a7825 */ /* 0x000fca00078e00ff */
[----:B------:R-:W-:Y:S02]  /*1c90*/  LOP3.LUT R27, R31, R27, RZ, 0xfc, !PT ;  /* 0x0000001b1f1b7212 */ /* 0x000fe400078efcff */
[----:B------:R-:W-:Y:S01]  /*1ca0*/  LOP3.LUT R26, R26, 0xffff, R64, 0xf8, !PT ;  /* 0x0000ffff1a1a7812 */ /* 0x000fe200078ef840 */
[----:B---3--:R-:W-:-:S05]  /*1cb0*/  IMAD.WIDE.U32 R28, R73, 0x8, R28 ;  /* 0x00000008491c7825 */ /* 0x008fca00078e001c */
[----:B------:R3:W-:Y:S02]  /*1cc0*/  STG.E.64 desc[UR6][R28.64], R26 ;  /* 0x0000001a1c007986 */ /* 0x0007e4000c101b06 */
.L_x_36:
[----:B---3--:R-:W-:Y:S01]  /*1cd0*/  IMAD.WIDE.U32 R26, R54, 0x10000, RZ ;  /* 0x00010000361a7825 */ /* 0x008fe200078e00ff */
[----:B-1----:R-:W-:Y:S02]  /*1ce0*/  SHF.L.U32 R29, R60, 0x10, RZ ;  /* 0x000000103c1d7819 */ /* 0x002fe400000006ff */
[----:B------:R-:W-:Y:S01]  /*1cf0*/  IADD3 R65, R65, UR16, RZ ;  /* 0x0000001041417c10 */ /* 0x000fe2000fffe0ff */
[----:B------:R-:W-:Y:S01]  /*1d00*/  IMAD.WIDE.U32 R24, R73, 0x8, R24 ;  /* 0x0000000849187825 */ /* 0x000fe200078e0018 */
[----:B0-----:R-:W-:Y:S02]  /*1d10*/  LOP3.LUT R27, R27, R29, R30, 0xfe, !PT ;  /* 0x0000001d1b1b7212 */ /* 0x001fe400078efe1e */
[----:B--2---:R-:W-:Y:S02]  /*1d20*/  LOP3.LUT R26, R26, R52, RZ, 0xfc, !PT ;  /* 0x000000341a1a7212 */ /* 0x004fe400078efcff */
[----:B------:R-:W-:Y:S02]  /*1d30*/  ISETP.GE.AND P1, PT, R65, UR17, PT ;  /* 0x0000001141007c0c */ /* 0x000fe4000bf26270 */
[----:B------:R-:W-:Y:S01]  /*1d40*/  SEL R70, RZ, 0x1, P3 ;  /* 0x00000001ff467807 */ /* 0x000fe20001800000 */
[----:B------:R0:W-:Y:S10]  /*1d50*/  STG.E.64 desc[UR6][R24.64], R26 ;  /* 0x0000001a18007986 */ /* 0x0001f4000c101b06 */
[----:B------:R-:W-:Y:S05]  /*1d60*/  @!P1 BRA `(.L_x_37) ;  /* 0xffffffe400bc9947 */ /* 0x000fea000383ffff */
[----:B0-----:R-:W-:Y:S01]  /*1d70*/  MOV R24, R39 ;  /* 0x0000002700187202 */ /* 0x001fe20000000f00 */
[----:B------:R-:W-:Y:S01]  /*1d80*/  IMAD.MOV.U32 R28, RZ, RZ, R32 ;  /* 0x000000ffff1c7224 */ /* 0x000fe200078e0020 */
[----:B------:R-:W-:Y:S01]  /*1d90*/  MOV R25, R23 ;  /* 0x0000001700197202 */ /* 0x000fe20000000f00 */
[----:B------:R-:W-:Y:S01]  /*1da0*/  IMAD.MOV.U32 R27, RZ, RZ, R19 ;  /* 0x000000ffff1b7224 */ /* 0x000fe200078e0013 */
[----:B------:R-:W-:Y:S01]  /*1db0*/  MOV R29, R22 ;  /* 0x00000016001d7202 */ /* 0x000fe20000000f00 */
[----:B------:R-:W-:Y:S01]  /*1dc0*/  IMAD.MOV.U32 R33, RZ, RZ, R10 ;  /* 0x000000ffff217224 */ /* 0x000fe200078e000a */
[----:B------:R-:W-:Y:S01]  /*1dd0*/  MOV R26, R21 ;  /* 0x00000015001a7202 */ /* 0x000fe20000000f00 */
[----:B------:R-:W-:Y:S01]  /*1de0*/  IMAD.MOV.U32 R38, RZ, RZ, R17 ;  /* 0x000000ffff267224 */ /* 0x000fe200078e0011 */
[----:B------:R-:W-:Y:S02]  /*1df0*/  MOV R30, R20 ;  /* 0x00000014001e7202 */ /* 0x000fe40000000f00 */
[----:B------:R-:W-:-:S02]  /*1e00*/  MOV R34, R13 ;  /* 0x0000000d00227202 */ /* 0x000fc40000000f00 */
[----:B------:R-:W-:Y:S01]  /*1e10*/  MOV R35, R12 ;  /* 0x0000000c00237202 */ /* 0x000fe20000000f00 */
[----:B------:R-:W-:Y:S01]  /*1e20*/  IMAD.MOV.U32 R12, RZ, RZ, R7 ;  /* 0x000000ffff0c7224 */ /* 0x000fe200078e0007 */
[----:B------:R-:W-:Y:S02]  /*1e30*/  MOV R36, R15 ;  /* 0x0000000f00247202 */ /* 0x000fe40000000f00 */
[----:B------:R-:W-:Y:S02]  /*1e40*/  MOV R37, R14 ;  /* 0x0000000e00257202 */ /* 0x000fe40000000f00 */
[----:B------:R-:W-:Y:S02]  /*1e50*/  MOV R31, R18 ;  /* 0x00000012001f7202 */ /* 0x000fe40000000f00 */
[----:B------:R-:W-:Y:S02]  /*1e60*/  MOV R20, R3 ;  /* 0x0000000300147202 */ /* 0x000fe40000000f00 */
[----:B------:R-:W-:-:S02]  /*1e70*/  MOV R32, R11 ;  /* 0x0000000b00207202 */ /* 0x000fc40000000f00 */
[----:B------:R-:W-:Y:S02]  /*1e80*/  MOV R21, R2 ;  /* 0x0000000200157202 */ /* 0x000fe40000000f00 */
[----:B------:R-:W-:Y:S02]  /*1e90*/  MOV R22, R5 ;  /* 0x0000000500167202 */ /* 0x000fe40000000f00 */
[----:B------:R-:W-:Y:S02]  /*1ea0*/  MOV R23, R4 ;  /* 0x0000000400177202 */ /* 0x000fe40000000f00 */
[----:B------:R-:W-:Y:S02]  /*1eb0*/  MOV R13, R6 ;  /* 0x00000006000d7202 */ /* 0x000fe40000000f00 */
[----:B------:R-:W-:Y:S02]  /*1ec0*/  MOV R14, R9 ;  /* 0x00000009000e7202 */ /* 0x000fe40000000f00 */
[----:B------:R-:W-:-:S02]  /*1ed0*/  MOV R15, R8 ;  /* 0x00000008000f7202 */ /* 0x000fc40000000f00 */
[----:B------:R-:W-:-:S07]  /*1ee0*/  MOV R39, R16 ;  /* 0x0000001000277202 */ /* 0x000fce0000000f00 */
.L_x_31:
[----:B------:R-:W0:Y:S01]  /*1ef0*/  S2UR UR4, SR_CTAID.X ;  /* 0x00000000000479c3 */ /* 0x000e220000002500 */
[----:B------:R-:W-:-:S07]  /*1f00*/  LOP3.LUT R7, R0, 0x7f, RZ, 0xc0, !PT ;  /* 0x0000007f00077812 */ /* 0x000fce00078ec0ff */
[----:B------:R-:W1:Y:S08]  /*1f10*/  LDC.64 R2, c[0x0][0x2d0] ;  /* 0x0000b400ff027b82 */ /* 0x000e700000000a00 */
[----:B------:R-:W2:Y:S01]  /*1f20*/  LDC.64 R4, c[0x0][0x2d8] ;  /* 0x0000b600ff047b82 */ /* 0x000ea20000000a00 */
[----:B0-----:R-:W-:Y:S01]  /*1f30*/  LEA.HI R6, R0, UR4, RZ, 0x19 ;  /* 0x0000000400067c11 */ /* 0x001fe2000f8fc8ff */
[----:B------:R-:W-:-:S04]  /*1f40*/  ULDC UR4, c[0x0][0x218] ;  /* 0x0000860000047ab9 */ /* 0x000fc80000000800 */
[----:B------:R-:W-:-:S05]  /*1f50*/  IMAD R6, R6, UR4, RZ ;  /* 0x0000000406067c24 */ /* 0x000fca000f8e02ff */
[----:B------:R-:W-:-:S05]  /*1f60*/  LEA.HI R7, R6, R7, RZ, 0x1e ;  /* 0x0000000706077211 */ /* 0x000fca00078ff0ff */
[----:B-1----:R-:W-:-:S04]  /*1f70*/  IMAD.WIDE.U32 R2, R7, 0x10, R2 ;  /* 0x0000001007027825 */ /* 0x002fc800078e0002 */
[----:B--2---:R-:W-:Y:S01]  /*1f80*/  IMAD.WIDE.U32 R4, R7, 0x10, R4 ;  /* 0x0000001007047825 */ /* 0x004fe200078e0004 */
[----:B------:R-:W-:Y:S04]  /*1f90*/  STG.E.128 desc[UR6][R2.64], R28 ;  /* 0x0000001c02007986 */ /* 0x000fe8000c101d06 */
[----:B------:R-:W-:Y:S04]  /*1fa0*/  STG.E.128 desc[UR6][R4.64], R24 ;  /* 0x0000001804007986 */ /* 0x000fe8000c101d06 */
[----:B------:R-:W-:Y:S04]  /*1fb0*/  STG.E.128 desc[UR6][R2.64+0x800], R32 ;  /* 0x0008002002007986 */ /* 0x000fe8000c101d06 */
[----:B------:R-:W-:Y:S04]  /*1fc0*/  STG.E.128 desc[UR6][R4.64+0x800], R20 ;  /* 0x0008001404007986 */ /* 0x000fe8000c101d06 */
[----:B------:R-:W-:Y:S04]  /*1fd0*/  STG.E.128 desc[UR6][R2.64+0x1000], R36 ;  /* 0x0010002402007986 */ /* 0x000fe8000c101d06 */
[----:B------:R-:W-:Y:S01]  /*1fe0*/  STG.E.128 desc[UR6][R4.64+0x1000], R12 ;  /* 0x0010000c04007986 */ /* 0x000fe2000c101d06 */
[----:B------:R-:W-:Y:S05]  /*1ff0*/  EXIT ;  /* 0x000000000000794d */ /* 0x000fea0003800000 */
.L_x_32:
[----:B------:R-:W-:Y:S01]  /*2000*/  HFMA2.MMA R90, -RZ, RZ, 0, 9.5367431640625e-07 ;  /* 0x00000010ff5a7435 */ /* 0x000fe200000001ff */
[----:B------:R-:W-:Y:S01]  /*2010*/  MOV R91, R25 ;  /* 0x00000019005b7202 */ /* 0x000fe20000000f00 */
[----:B------:R-:W-:Y:S01]  /*2020*/  IMAD.MOV.U32 R93, RZ, RZ, 0x1f ;  /* 0x0000001fff5d7424 */ /* 0x000fe200078e00ff */
[----:B------:R-:W-:-:S08]  /*2030*/  MOV R88, 0xffffffff ;  /* 0xffffffff00587802 */ /* 0x000fd00000000f00 */
[----:B-----5:R-:W-:Y:S05]  /*2040*/  WARPSYNC.COLLECTIVE R88, `(.L_x_38) ;  /* 0x0000000058087348 */ /* 0x020fea0003c00000 */
[----:B------:R0:W1:Y:S02]  /*2050*/  SHFL.DOWN P3, R89, R91, R90, R93 ;  /* 0x0800005a5b597389 */ /* 0x000064000006005d */
[----:B01---5:R-:W-:Y:S01]  /*2060*/  ENDCOLLECTIVE ;  /* 0x000000000000791b */ /* 0x023fe20003800000 */
.L_x_38:
[----:B------:R-:W-:Y:S02]  /*2070*/  MOV R91, R27 ;  /* 0x0000001b005b7202 */ /* 0x000fe40000000f00 */
[----:B------:R-:W-:-:S07]  /*2080*/  MOV R24, R89 ;  /* 0x0000005900187202 */ /* 0x000fce0000000f00 */
[----:B------:R-:W-:Y:S05]  /*2090*/  WARPSYNC.COLLECTIVE R88, `(.L_x_39) ;  /* 0x0000000058087348 */ /* 0x000fea0003c00000 */
[----:B------:R0:W1:Y:S02]  /*20a0*/  SHFL.DOWN P3, R89, R91, R90, R93 ;  /* 0x0800005a5b597389 */ /* 0x000064000006005d */
[----:B01----:R-:W-:Y:S01]  /*20b0*/  ENDCOLLECTIVE ;  /* 0x000000000000791b */ /* 0x003fe20003800000 */
.L_x_39:
[----:B------:R-:W-:Y:S01]  /*20c0*/  FADD.FTZ R28, R25, R24 ;  /* 0x00000018191c7221 */ /* 0x000fe20000010000 */
[----:B------:R-:W-:-:S03]  /*20d0*/  HFMA2.MMA R90, -RZ, RZ, 0, 4.76837158203125e-07 ;  /* 0x00000008ff5a7435 */ /* 0x000fc600000001ff */
[----:B------:R-:W-:Y:S01]  /*20e0*/  IMAD.MOV.U32 R91, RZ, RZ, R28 ;  /* 0x000000ffff5b7224 */ /* 0x000fe200078e001c */
[----:B------:R-:W-:-:S07]  /*20f0*/  MOV R26, R89 ;  /* 0x00000059001a7202 */ /* 0x000fce0000000f00 */
[----:B------:R-:W-:Y:S05]  /*2100*/  WARPSYNC.COLLECTIVE R88, `(.L_x_40) ;  /* 0x0000000058087348 */ /* 0x000fea0003c00000 */
[----:B------:R0:W1:Y:S02]  /*2110*/  SHFL.DOWN P3, R89, R91, R90, R93 ;  /* 0x0800005a5b597389 */ /* 0x000064000006005d */
[----:B01----:R-:W-:Y:S01]  /*2120*/  ENDCOLLECTIVE ;  /* 0x000000000000791b */ /* 0x003fe20003800000 */
.L_x_40:
[----:B------:R-:W-:-:S05]  /*2130*/  FADD.FTZ R26, R27, R26 ;  /* 0x0000001a1b1a7221 */ /* 0x000fca0000010000 */
[----:B------:R-:W-:Y:S02]  /*2140*/  MOV R91, R26 ;  /* 0x0000001a005b7202 */ /* 0x000fe40000000f00 */
[----:B------:R-:W-:-:S07]  /*2150*/  MOV R29, R89 ;  /* 0x00000059001d7202 */ /* 0x000fce0000000f00 */
[----:B------:R-:W-:Y:S05]  /*2160*/  WARPSYNC.COLLECTIVE R88, `(.L_x_41) ;  /* 0x0000000058087348 */ /* 0x000fea0003c00000 */
[----:B------:R0:W1:Y:S02]  /*2170*/  SHFL.DOWN P3, R89, R91, R90, R93 ;  /* 0x0800005a5b597389 */ /* 0x000064000006005d */
[----:B01----:R-:W-:Y:S01]  /*2180*/  ENDCOLLECTIVE ;  /* 0x000000000000791b */ /* 0x003fe20003800000 */
.L_x_41:
[----:B------:R-:W-:Y:S01]  /*2190*/  FADD.FTZ R29, R28, R29 ;  /* 0x0000001d1c1d7221 */ /* 0x000fe20000010000 */
[----:B------:R-:W-:-:S03]  /*21a0*/  HFMA2.MMA R90, -RZ, RZ, 0, 2.384185791015625e-07 ;  /* 0x00000004ff5a7435 */ /* 0x000fc600000001ff */
[----:B------:R-:W-:Y:S01]  /*21b0*/  IMAD.MOV.U32 R91, RZ, RZ, R29 ;  /* 0x000000ffff5b7224 */ /* 0x000fe200078e001d */
[----:B------:R-:W-:-:S07]  /*21c0*/  MOV R31, R89 ;  /* 0x00000059001f7202 */ /* 0x000fce0000000f00 */
[----:B------:R-:W-:Y:S05]  /*21d0*/  WARPSYNC.COLLECTIVE R88, `(.L_x_42) ;  /* 0x0000000058087348 */ /* 0x000fea0003c00000 */
[----:B------:R0:W1:Y:S02]  /*21e0*/  SHFL.DOWN P3, R89, R91, R90, R93 ;  /* 0x0800005a5b597389 */ /* 0x000064000006005d */
[----:B01----:R-:W-:Y:S01]  /*21f0*/  ENDCOLLECTIVE ;  /* 0x000000000000791b */ /* 0x003fe20003800000 */
.L_x_42:
[----:B------:R-:W-:-:S05]  /*2200*/  FADD.FTZ R31, R26, R31 ;  /* 0x0000001f1a1f7221 */ /* 0x000fca0000010000 */
[----:B------:R-:W-:Y:S02]  /*2210*/  MOV R91, R31 ;  /* 0x0000001f005b7202 */ /* 0x000fe40000000f00 */
[----:B------:R-:W-:-:S07]  /*2220*/  MOV R24, R89 ;  /* 0x0000005900187202 */ /* 0x000fce0000000f00 */
[----:B------:R-:W-:Y:S05]  /*2230*/  WARPSYNC.COLLECTIVE R88, `(.L_x_43) ;  /* 0x0000000058087348 */ /* 0x000fea0003c00000 */
[----:B------:R0:W1:Y:S02]  /*2240*/  SHFL.DOWN P3, R89, R91, R90, R93 ;  /* 0x0800005a5b597389 */ /* 0x000064000006005d */
[----:B01----:R-:W-:Y:S01]  /*2250*/  ENDCOLLECTIVE ;  /* 0x000000000000791b */ /* 0x003fe20003800000 */
.L_x_43:
[----:B------:R-:W-:Y:S01]  /*2260*/  FADD.FTZ R86, R29, R24 ;  /* 0x000000181d567221 */ /* 0x000fe20000010000 */
[----:B------:R-:W-:-:S03]  /*2270*/  HFMA2.MMA R90, -RZ, RZ, 0, 1.1920928955078125e-07 ;  /* 0x00000002ff5a7435 */ /* 0x000fc600000001ff */
[----:B------:R-:W-:Y:S01]  /*2280*/  IMAD.MOV.U32 R91, RZ, RZ, R86 ;  /* 0x000000ffff5b7224 */ /* 0x000fe200078e0056 */
[----:B------:R-:W-:-:S07]  /*2290*/  MOV R30, R89 ;  /* 0x00000059001e7202 */ /* 0x000fce0000000f00 */
[----:B------:R-:W-:Y:S05]  /*22a0*/  WARPSYNC.COLLECTIVE R88, `(.L_x_44) ;  /* 0x0000000058087348 */ /* 0x000fea0003c00000 */
[----:B------:R0:W1:Y:S02]  /*22b0*/  SHFL.DOWN P3, R89, R91, R90, R93 ;  /* 0x0800005a5b597389 */ /* 0x000064000006005d */
[----:B01----:R-:W-:Y:S01]  /*22c0*/  ENDCOLLECTIVE ;  /* 0x000000000000791b */ /* 0x003fe20003800000 */
.L_x_44:
[----:B------:R-:W-:-:S05]  /*22d0*/  FADD.FTZ R30, R31, R30 ;  /* 0x0000001e1f1e7221 */ /* 0x000fca0000010000 */
[----:B------:R-:W-:Y:S02]  /*22e0*/  MOV R91, R30 ;  /* 0x0000001e005b7202 */ /* 0x000fe40000000f00 */
[----:B------:R-:W-:-:S07]  /*22f0*/  MOV R25, R89 ;  /* 0x0000005900197202 */ /* 0x000fce0000000f00 */
[----:B------:R-:W-:Y:S05]  /*2300*/  WARPSYNC.COLLECTIVE R88, `(.L_x_45) ;  /* 0x0000000058087348 */ /* 0x000fea0003c00000 */
[----:B------:R0:W1:Y:S02]  /*2310*/  SHFL.DOWN P3, R89, R91, R90, R93 ;  /* 0x0800005a5b597389 */ /* 0x000064000006005d */
[----:B01----:R-:W-:Y:S01]  /*2320*/  ENDCOLLECTIVE ;  /* 0x000000000000791b */ /* 0x003fe20003800000 */
.L_x_45:
[----:B------:R-:W-:Y:S01]  /*2330*/  FADD.FTZ R24, R86, R25 ;  /* 0x0000001956187221 */ /* 0x000fe20000010000 */
[----:B------:R-:W-:-:S03]  /*2340*/  HFMA2.MMA R90, -RZ, RZ, 0, 5.9604644775390625e-08 ;  /* 0x00000001ff5a7435 */ /* 0x000fc600000001ff */
[----:B------:R-:W-:Y:S01]  /*2350*/  IMAD.MOV.U32 R91, RZ, RZ, R24 ;  /* 0x000000ffff5b7224 */ /* 0x000fe200078e0018 */
[----:B------:R-:W-:-:S07]  /*2360*/  MOV R27, R89 ;  /* 0x00000059001b7202 */ /* 0x000fce0000000f00 */
[----:B------:R-:W-:Y:S05]  /*2370*/  WARPSYNC.COLLECTIVE R88, `(.L_x_46) ;  /* 0x0000000058087348 */ /* 0x000fea0003c00000 */
[----:B------:R0:W1:Y:S02]  /*2380*/  SHFL.DOWN P3, R89, R91, R90, R93 ;  /* 0x0800005a5b597389 */ /* 0x000064000006005d */
[----:B01----:R-:W-:Y:S01]  /*2390*/  ENDCOLLECTIVE ;  /* 0x000000000000791b */ /* 0x003fe20003800000 */
.L_x_46:
[----:B------:R-:W-:-:S05]  /*23a0*/  FADD.FTZ R25, R30, R27 ;  /* 0x0000001b1e197221 */ /* 0x000fca0000010000 */
[----:B------:R-:W-:Y:S02]  /*23b0*/  MOV R91, R25 ;  /* 0x00000019005b7202 */ /* 0x000fe40000000f00 */
[----:B------:R-:W-:-:S07]  /*23c0*/  MOV R27, R89 ;  /* 0x00000059001b7202 */ /* 0x000fce0000000f00 */
[----:B------:R-:W-:Y:S05]  /*23d0*/  WARPSYNC.COLLECTIVE R88, `(.L_x_47) ;  /* 0x0000000058087348 */ /* 0x000fea0003c00000 */
[----:B------:R0:W1:Y:S02]  /*23e0*/  SHFL.DOWN P3, R89, R91, R90, R93 ;  /* 0x0800005a5b597389 */ /* 0x000064000006005d */
[----:B01----:R-:W-:Y:S01]  /*23f0*/  ENDCOLLECTIVE ;  /* 0x000000000000791b */ /* 0x003fe20003800000 */
.L_x_47:
[----:B------:R-:W-:Y:S01]  /*2400*/  MOV R26, R89 ;  /* 0x00000059001a7202 */ /* 0x000fe20000000f00 */
[----:B------:R-:W-:Y:S06]  /*2410*/  BRA `(.L_x_48) ;  /* 0xffffffec00187947 */ /* 0x000fec000383ffff */
.L_x_49:
        /* <DEDUP_REMOVED lines=14> */
.L_x_8495:


//--------------------- .text._ZN10layer_norm13ln_bwd_kernelINS_13Kernel_traitsI13__nv_bfloat16S2_S2_S2_fjLj1536ELj1ELj1ELj4ELj8ENS_18Kernel_traits_baseILj1536ES2_S2_S2_S2_fjLj128EEEEELb0ELb0ELb1ELb0EEEvNS_9BwdParamsE --------------------------
	.section	.text._ZN10layer_norm13ln_bwd_kernelINS_13Kernel_traitsI13__nv_bfloat16S2_S2_S2_fjLj1536ELj1ELj1ELj4ELj8ENS_18Kernel_traits_baseILj1536ES2_S2_S2_S2_fjLj128EEEEELb0ELb0ELb1ELb0EEEvNS_9BwdParamsE,"ax",@progbits
	.align	128
        .global         _ZN10layer_norm13ln_bwd_kernelINS_13Kernel_traitsI13__nv_bfloat16S2_S2_S2_fjLj1536ELj1ELj1ELj4ELj8ENS_18Kernel_traits_baseILj1536ES2_S2_S2_S2_fjLj128EEEEELb0ELb0ELb1ELb0EEEvNS_9BwdParamsE
        .type           _ZN10layer_norm13ln_bwd_kernelINS_13Kernel_traitsI13__nv_bfloat16S2_S2_S2_fjLj1536ELj1ELj1ELj4ELj8ENS_18Kernel_traits_baseILj1536ES2_S2_S2_S2_fjLj128EEEEELb0ELb0ELb1ELb0EEEvNS_9BwdParamsE,@function
        .size           _ZN10layer_norm13ln_bwd_kernelINS_13Kernel_traitsI13__nv_bfloat16S2_S2_S2_fjLj1536ELj1ELj1ELj4ELj8ENS_18Kernel_traits_baseILj1536ES2_S2_S2_S2_fjLj128EEEEELb0ELb0ELb1ELb0EEEvNS_9BwdParamsE,(.L_x_8496 - _ZN10layer_norm13ln_bwd_kernelINS_13Kernel_traitsI13__nv_bfloat16S2_S2_S2_fjLj1536ELj1ELj1ELj4ELj8ENS_18Kernel_traits_baseILj1536ES2_S2_S2_S2_fjLj128EEEEELb0ELb0ELb1ELb0EEEvNS_9BwdParamsE)
        .other          _ZN10layer_norm13ln_bwd_kernelINS_13Kernel_traitsI13__nv_bfloat16S2_S2_S2_fjLj1536ELj1ELj1ELj4ELj8ENS_18Kernel_traits_baseILj1536ES2_S2_S2_S2_fjLj128EEEEELb0ELb0ELb1ELb0EEEvNS_9BwdParamsE,@"STO_CUDA_ENTRY STV_DEFAULT"
_ZN10layer_norm13ln_bwd_kernelINS_13Kernel_traitsI13__nv_bfloat16S2_S2_S2_fjLj1536ELj1ELj1ELj4ELj8ENS_18Kernel_traits_baseILj1536ES2_S2_S2_S2_fjLj128EEEEELb0ELb0ELb1ELb0EEEvNS_9BwdParamsE:
.text._ZN10layer_norm13ln_bwd_kernelINS_13Kernel_traitsI13__nv_bfloat16S2_S2_S2_fjLj1536ELj1ELj1ELj4ELj8ENS_18Kernel_traits_baseILj1536ES2_S2_S2_S2_fjLj128EEEEELb0ELb0ELb1ELb0EEEvNS_9BwdParamsE:
        /* <DEDUP_REMOVED lines=9> */
[----:B------:R-:W-:Y:S01]  /*0090*/  ULDC UR8, c[0x0][0x290] ;  /* 0x0000a40000087ab9 */ /* 0x000fe20000000800 */
[----:B------:R-:W-:Y:S01]  /*00a0*/  ULDC.64 UR14, c[0x0][0x2c8] ;  /* 0x0000b200000e7ab9 */ /* 0x000fe20000000a00 */
[----:B------:R-:W-:Y:S01]  /*00b0*/  ULDC.64 UR10, c[0x0][0x308] ;  /* 0x0000c200000a7ab9 */ /* 0x000fe20000000a00 */
[----:B------:R-:W-:Y:S01]  /*00c0*/  LEA.HI R3, R3, R2, RZ, 0x2 ;  /* 0x0000000203037211 */ /* 0x000fe200078f10ff */
[----:B------:R-:W-:Y:S01]  /*00d0*/  ULDC.64 UR12, c[0x0][0x210] ;  /* 0x00008400000c7ab9 */ /* 0x000fe20000000a00 */
[----:B0-----:R-:W-:-:S04]  /*00e0*/  LOP3.LUT R64, R30, 0x7f, RZ, 0xc0, !PT ;  /* 0x0000007f1e407812 */ /* 0x001fc800078ec0ff */
[----:B------:R-:W-:-:S04]  /*00f0*/  LOP3.LUT R0, R64, 0x7f, RZ, 0x3c, !PT ;  /* 0x0000007f40007812 */ /* 0x000fc800078e3cff */
[----:B------:R-:W-:Y:S01]  /*0100*/  LEA.HI.SX32 R0, R3, R0, 0x1e ;  /* 0x0000000003007211 */ /* 0x000fe200078ff2ff */
[----:B------:R-:W-:-:S03]  /*0110*/  IMAD.MOV.U32 R3, RZ, RZ, R64 ;  /* 0x000000ffff037224 */ /* 0x000fc600078e0040 */
[C---:B------:R-:W-:Y:S02]  /*0120*/  LOP3.LUT P0, RZ, R0.reuse, 0xffffff80, RZ, 0xc0, !PT ;  /* 0xffffff8000ff7812 */ /* 0x040fe4000780c0ff */
[C---:B------:R-:W-:Y:S02]  /*0130*/  ISETP.GE.U32.AND P1, PT, R0.reuse, 0x100, PT ;  /* 0x000001000000780c */ /* 0x040fe40003f26070 */
[----:B------:R-:W-:-:S04]  /*0140*/  ISETP.GE.U32.AND P2, PT, R0, 0x180, PT ;  /* 0x000001800000780c */ /* 0x000fc80003f46070 */
[----:B------:R-:W-:-:S05]  /*0150*/  P2R R77, PR, RZ, 0x4 ;  /* 0x00000004ff4d7803 */ /* 0x000fca0000000000 */
[----:B------:R-:W0:Y:S08]  /*0160*/  @P0 LDC.64 R4, c[0x0][0x260] ;  /* 0x00009800ff040b82 */ /* 0x000e300000000a00 */
[----:B------:R-:W2:Y:S08]  /*0170*/  @P1 LDC.64 R10, c[0x0][0x260] ;  /* 0x00009800ff0a1b82 */ /* 0x000eb00000000a00 */
[----:B------:R-:W3:Y:S01]  /*0180*/  @P2 LDC.64 R16, c[0x0][0x260] ;  /* 0x00009800ff102b82 */ /* 0x000ee20000000a00 */
[C---:B0-----:R-:W-:Y:S01]  /*0190*/  @P0 IMAD.WIDE.U32 R4, R3.reuse, 0x8, R4 ;  /* 0x0000000803040825 */ /* 0x041fe200078e0004 */
[----:B------:R-:W-:-:S04]  /*01a0*/  @P0 LOP3.LUT R3, R3, 0x80, RZ, 0xfc, !PT ;  /* 0x0000008003030812 */ /* 0x000fc800078efcff */
[----:B------:R0:W5:Y:S01]  /*01b0*/  @P0 LDG.E.64 R6, desc[UR4][R4.64] ;  /* 0x0000000404060981 */ /* 0x000162000c1e1b00 */
[C---:B--2---:R-:W-:Y:S01]  /*01c0*/  @P1 IMAD.WIDE.U32 R14, R3.reuse, 0x8, R10 ;  /* 0x00000008030e1825 */ /* 0x044fe200078e000a */
[----:B------:R-:W-:-:S04]  /*01d0*/  @P1 IADD3 R3, R3, 0x80, RZ ;  /* 0x0000008003031810 */ /* 0x000fc80007ffe0ff */
[----:B------:R0:W5:Y:S01]  /*01e0*/  @P1 LDG.E.64 R8, desc[UR4][R14.64] ;  /* 0x000000040e081981 */ /* 0x000162000c1e1b00 */
[----:B---3--:R-:W-:Y:S01]  /*01f0*/  @P2 IMAD.WIDE.U32 R10, R3, 0x8, R16 ;  /* 0x00000008030a2825 */ /* 0x008fe200078e0010 */
[----:B-1----:R-:W-:-:S04]  /*0200*/  LEA.HI R3, R30, UR6, RZ, 0x19 ;  /* 0x000000061e037c11 */ /* 0x002fc8000f8fc8ff */
[----:B------:R0:W5:Y:S01]  /*0210*/  @P2 LDG.E.64 R12, desc[UR4][R10.64] ;  /* 0x000000040a0c2981 */ /* 0x000162000c1e1b00 */
        /* <DEDUP_REMOVED lines=14> */
[----:B------:R-:W-:Y:S01]  /*0300*/  ULDC.64 UR6, c[0x0][0x2c8] ;  /* 0x0000b20000067ab9 */ /* 0x000fe20000000a00 */
[----:B-----5:R-:W-:Y:S01]  /*0310*/  MOV R87, R7 ;  /* 0x0000000700577202 */ /* 0x020fe20000000f00 */
[----:B------:R-:W-:Y:S01]  /*0320*/  IMAD.MOV.U32 R89, RZ, RZ, R6 ;  /* 0x000000ffff597224 */ /* 0x000fe200078e0006 */
[----:B------:R-:W-:Y:S01]  /*0330*/  ISETP.NE.U32.AND P2, PT, RZ, UR6, PT ;  /* 0x00000006ff007c0c */ /* 0x000fe2000bf45070 */
[----:B------:R-:W-:Y:S01]  /*0340*/  IMAD.MOV.U32 R85, RZ, RZ, R8 ;  /* 0x000000ffff557224 */ /* 0x000fe200078e0008 */
[----:B------:R-:W-:Y:S01]  /*0350*/  MOV R83, R9 ;  /* 0x0000000900537202 */ /* 0x000fe20000000f00 */
[----:B------:R-:W-:Y:S01]  /*0360*/  IMAD.MOV.U32 R81, RZ, RZ, R12 ;  /* 0x000000ffff517224 */ /* 0x000fe200078e000c */
[----:B------:R-:W-:Y:S01]  /*0370*/  ISETP.NE.AND.EX P2, PT, RZ, UR7, PT, P2 ;  /* 0x00000007ff007c0c */ /* 0x000fe2000bf45320 */
[----:B------:R-:W-:Y:S01]  /*0380*/  HFMA2.MMA R17, -RZ, RZ, 0, 0 ;  /* 0x00000000ff117435 */ /* 0x000fe200000001ff */
[----:B------:R-:W-:Y:S01]  /*0390*/  MOV R79, R13 ;  /* 0x0000000d004f7202 */ /* 0x000fe20000000f00 */
[----:B------:R-:W-:Y:S01]  /*03a0*/  IMAD.MOV.U32 R76, RZ, RZ, 0x1 ;  /* 0x00000001ff4c7424 */ /* 0x000fe200078e00ff */
[--C-:B------:R-:W-:Y:S01]  /*03b0*/  SHF.R.U64 R88, R6, 0x10, R7.reuse ;  /* 0x0000001006587819 */ /* 0x100fe20000001207 */
[----:B------:R-:W-:Y:S01]  /*03c0*/  IMAD.U32 R89, R89, 0x10000, RZ ;  /* 0x0001000059597824 */ /* 0x000fe200078e00ff */
[----:B------:R-:W-:Y:S01]  /*03d0*/  SHF.R.U32.HI R86, RZ, 0x10, R7 ;  /* 0x00000010ff567819 */ /* 0x000fe20000011607 */
[----:B------:R-:W-:Y:S01]  /*03e0*/  IMAD.U32 R87, R87, 0x10000, RZ ;  /* 0x0001000057577824 */ /* 0x000fe200078e00ff */
        /* <DEDUP_REMOVED lines=8> */
[----:B------:R-:W-:-:S02]  /*0470*/  ISETP.LT.U32.OR P2, PT, R0, 0x180, !P2 ;  /* 0x000001800000780c */ /* 0x000fc40005741470 */
[----:B------:R-:W-:Y:S02]  /*0480*/  SHF.L.U32 R88, R88, 0x10, RZ ;  /* 0x0000001058587819 */ /* 0x000fe400000006ff */
[----:B------:R-:W-:Y:S02]  /*0490*/  P2R R90, PR, RZ, 0x4 ;  /* 0x00000004ff5a7803 */ /* 0x000fe40000000000 */
[----:B------:R-:W-:Y:S02]  /*04a0*/  SHF.L.U32 R86, R86, 0x10, RZ ;  /* 0x0000001056567819 */ /* 0x000fe400000006ff */
[----:B------:R-:W-:Y:S02]  /*04b0*/  SHF.L.U32 R84, R84, 0x10, RZ ;  /* 0x0000001054547819 */ /* 0x000fe400000006ff */
[----:B------:R-:W-:Y:S02]  /*04c0*/  SHF.L.U32 R82, R82, 0x10, RZ ;  /* 0x0000001052527819 */ /* 0x000fe400000006ff */
[----:B------:R-:W-:-:S02]  /*04d0*/  SHF.L.U32 R80, R80, 0x10, RZ ;  /* 0x0000001050507819 */ /* 0x000fc400000006ff */
[----:B------:R-:W-:-:S07]  /*04e0*/  SHF.L.U32 R78, R78, 0x10, RZ ;  /* 0x000000104e4e7819 */ /* 0x000fce00000006ff */
.L_x_114:
[----:B0-2---:R-:W0:Y:S08]  /*04f0*/  LDC.64 R4, c[0x0][0x288] ;  /* 0x0000a200ff047b82 */ /* 0x005e300000000a00 */
[----:B-1----:R-:W1:Y:S08]  /*0500*/  LDC.64 R40, c[0x0][0x258] ;  /* 0x00009600ff287b82 */ /* 0x002e700000000a00 */
[----:B------:R-:W2:Y:S01]  /*0510*/  LDC.64 R42, c[0x0][0x280] ;  /* 0x0000a000ff2a7b82 */ /* 0x000ea20000000a00 */
[----:B0-----:R-:W-:-:S07]  /*0520*/  IMAD.WIDE R4, R3, 0x4, R4 ;  /* 0x0000000403047825 */ /* 0x001fce00078e0204 */
[----:B------:R-:W0:Y:S01]  /*0530*/  LDC.64 R92, c[0x0][0x2c8] ;  /* 0x0000b200ff5c7b82 */ /* 0x000e220000000a00 */
[----:B------:R1:W3:Y:S01]  /*0540*/  LDG.E R66, desc[UR4][R4.64] ;  /* 0x0000000404427981 */ /* 0x0002e2000c1e1900 */
[----:B------:R-:W-:Y:S02]  /*0550*/  IMAD.U32 R2, RZ, RZ, UR9 ;  /* 0x00000009ff027e24 */ /* 0x000fe4000f8e00ff */
[----:B-1----:R-:W-:-:S04]  /*0560*/  IMAD.WIDE R4, R3, 0x4, R40 ;  /* 0x0000000403047825 */ /* 0x002fc800078e0228 */
[C---:B--2---:R-:W-:Y:S02]  /*0570*/  IMAD.WIDE R40, R3.reuse, 0x4, R42 ;  /* 0x0000000403287825 */ /* 0x044fe400078e022a */
[----:B------:R1:W5:Y:S02]  /*0580*/  LDG.E R4, desc[UR4][R4.64] ;  /* 0x0000000404047981 */ /* 0x000364000c1e1900 */
[----:B------:R-:W-:Y:S01]  /*0590*/  IMAD R42, R3, R2, RZ ;  /* 0x00000002032a7224 */ /* 0x000fe200078e02ff */
[----:B------:R-:W-:Y:S01]  /*05a0*/  BSSY B0, `(.L_x_51) ;  /* 0x00000d8000007945 */ /* 0x000fe20003800000 */
[----:B------:R0:W5:Y:S03]  /*05b0*/  LDG.E R75, desc[UR4][R40.64] ;  /* 0x00000004284b7981 */ /* 0x000166000c1e1900 */
[----:B------:R-:W-:-:S04]  /*05c0*/  SHF.R.S32.HI R43, RZ, 0x1f, R42 ;  /* 0x0000001fff2b7819 */ /* 0x000fc8000001142a */
[----:B------:R-:W-:-:S04]  /*05d0*/  LEA.HI R43, R43, R42, RZ, 0x2 ;  /* 0x0000002a2b2b7211 */ /* 0x000fc800078f10ff */
[----:B-1----:R-:W-:-:S05]  /*05e0*/  LEA.HI.SX32 R5, R43, R64, 0x1e ;  /* 0x000000402b057211 */ /* 0x002fca00078ff2ff */
[----:B0-----:R-:W-:Y:S01]  /*05f0*/  IMAD.WIDE.U32 R40, R5, 0x8, R92 ;  /* 0x0000000805287825 */ /* 0x001fe200078e005c */
[----:B---3--:R-:W-:-:S13]  /*0600*/  ISETP.GT.AND P2, PT, R66, RZ, PT ;  /* 0x000000ff4200720c */ /* 0x008fda0003f44270 */
[----:B------:R-:W-:Y:S05]  /*0610*/  @P2 BRA `(.L_x_52) ;  /* 0x0000000000642947 */ /* 0x000fea0003800000 */
[----:B------:R-:W-:Y:S01]  /*0620*/  BSSY B1, `(.L_x_53) ;  /* 0x0000008000017945 */ /* 0x000fe20003800000 */
[----:B------:R-:W-:-:S03]  /*0630*/  MOV R42, R5 ;  /* 0x00000005002a7202 */ /* 0x000fc60000000f00 */
[----:B------:R-:W-:Y:S05]  /*0640*/  @!P0 BRA `(.L_x_54) ;  /* 0x0000000000148947 */ /* 0x000fea0003800000 */
[----:B------:R-:W-:-:S04]  /*0650*/  ISETP.NE.U32.AND P3, PT, RZ, UR14, PT ;  /* 0x0000000eff007c0c */ /* 0x000fc8000bf65070 */
[----:B------:R-:W-:-:S13]  /*0660*/  ISETP.NE.AND.EX P3, PT, RZ, UR15, PT, P3 ;  /* 0x0000000fff007c0c */ /* 0x000fda000bf65330 */
[----:B------:R-:W-:Y:S05]  /*0670*/  @!P3 BRA `(.L_x_55) ;  /* 0x000000000004b947 */ /* 0x000fea0003800000 */
[----:B------:R0:W5:Y:S02]  /*0680*/  LDG.E.64 R60, desc[UR4][R40.64] ;  /* 0x00000004283c7981 */ /* 0x000164000c1e1b00 */
.L_x_55:
[----:B------:R-:W-:-:S07]  /*0690*/  VIADD R42, R5, 0x80 ;  /* 0x00000080052a7836 */ /* 0x000fce0000000000 */
.L_x_54:
[----:B------:R-:W-:Y:S05]  /*06a0*/  BSYNC B1 ;  /* 0x0000000000017941 */ /* 0x000fea0003800000 */
.L_x_53:
[----:B------:R-:W-:Y:S04]  /*06b0*/  BSSY B1, `(.L_x_56) ;  /* 0x0000008000017945 */ /* 0x000fe80003800000 */
[----:B------:R-:W-:Y:S05]  /*06c0*/  @!P1 BRA `(.L_x_57) ;  /* 0x0000000000189947 */ /* 0x000fea0003800000 */
[----:B------:R-:W-:-:S04]  /*06d0*/  ISETP.NE.U32.AND P3, PT, RZ, UR14, PT ;  /* 0x0000000eff007c0c */ /* 0x000fc8000bf65070 */
[----:B------:R-:W-:-:S13]  /*06e0*/  ISETP.NE.AND.EX P3, PT, RZ, UR15, PT, P3 ;  /* 0x0000000fff007c0c */ /* 0x000fda000bf65330 */
[----:B------:R-:W-:Y:S05]  /*06f0*/  @!P3 BRA `(.L_x_58) ;  /* 0x000000000008b947 */ /* 0x000fea0003800000 */
[----:B------:R-:W-:-:S06]  /*0700*/  IMAD.WIDE.U32 R58, R42, 0x8, R92 ;  /* 0x000000082a3a7825 */ /* 0x000fcc00078e005c */
[----:B------:R-:W5:Y:S02]  /*0710*/  LDG.E.64 R58, desc[UR4][R58.64] ;  /* 0x000000043a3a7981 */ /* 0x000f64000c1e1b00 */
.L_x_58:
[----:B------:R-:W-:-:S07]  /*0720*/  IADD3 R42, R42, 0x80, RZ ;  /* 0x000000802a2a7810 */ /* 0x000fce0007ffe0ff */
.L_x_57:
[----:B------:R-:W-:Y:S05]  /*0730*/  BSYNC B1 ;  /* 0x0000000000017941 */ /* 0x000fea0003800000 */
.L_x_56:
[----:B------:R-:W-:Y:S01]  /*0740*/  ISETP.NE.AND P3, PT, R90, RZ, PT ;  /* 0x000000ff5a00720c */ /* 0x000fe20003f65270 */
[----:B------:R-:W-:Y:S01]  /*0750*/  HFMA2.MMA R67, -RZ, RZ, 0, 0 ;  /* 0x00000000ff437435 */ /* 0x000fe200000001ff */
[----:B------:R-:W-:-:S11]  /*0760*/  IMAD.MOV.U32 R72, RZ, RZ, RZ ;  /* 0x000000ffff487224 */ /* 0x000fd600078e00ff */
[----:B------:R-:W-:Y:S05]  /*0770*/  @P3 BRA `(.L_x_59) ;  /* 0x0000000800e83947 */ /* 0x000fea0003800000 */
[----:B------:R-:W-:-:S06]  /*0780*/  IMAD.WIDE.U32 R56, R42, 0x8, R92 ;  /* 0x000000082a387825 */ /* 0x000fcc00078e005c */
[----:B------:R-:W5:Y:S01]  /*0790*/  LDG.E.64 R56, desc[UR4][R56.64] ;  /* 0x0000000438387981 */ /* 0x000f62000c1e1b00 */
[----:B------:R-:W-:Y:S05]  /*07a0*/  BRA `(.L_x_59) ;  /* 0x0000000800dc7947 */ /* 0x000fea0003800000 */
.L_x_52:
[----:B------:R-:W0:Y:S08]  /*07b0*/  LDC.64 R42, c[0x0][0x250] ;  /* 0x00009400ff2a7b82 */ /* 0x000e300000000a00 */
[----:B------:R-:W1:Y:S01]  /*07c0*/  LDC.U8 R72, c[0x0][0x2a0] ;  /* 0x0000a800ff487b82 */ /* 0x000e620000000000 */
[----:B0-----:R-:W-:-:S06]  /*07d0*/  IMAD.WIDE R42, R3, 0x4, R42 ;  /* 0x00000004032a7825 */ /* 0x001fcc00078e022a */
[----:B------:R0:W2:Y:S01]  /*07e0*/  LDG.E R42, desc[UR4][R42.64] ;  /* 0x000000042a2a7981 */ /* 0x0000a2000c1e1900 */
[----:B------:R-:W-:Y:S01]  /*07f0*/  VIADD R67, R66, 0xffffffff ;  /* 0xffffffff42437836 */ /* 0x000fe20000000000 */
[----:B-1----:R-:W-:Y:S01]  /*0800*/  ISETP.NE.AND P3, PT, R72, RZ, PT ;  /* 0x000000ff4800720c */ /* 0x002fe20003f65270 */
[----:B------:R-:W-:Y:S01]  /*0810*/  BSSY B1, `(.L_x_60) ;  /* 0x0000041000017945 */ /* 0x000fe20003800000 */
[----:B------:R-:W1:Y:S01]  /*0820*/  S2R R91, SR_TID.X ;  /* 0x00000000005b7919 */ /* 0x000e620000002100 */
[----:B------:R-:W-:Y:S01]  /*0830*/  IMAD R67, R67, R2, RZ ;  /* 0x0000000243437224 */ /* 0x000fe200078e02ff */
[----:B------:R-:W-:-:S04]  /*0840*/  MOV R72, RZ ;  /* 0x000000ff00487202 */ /* 0x000fc80000000f00 */
[----:B------:R-:W-:Y:S02]  /*0850*/  SHF.R.S32.HI R64, RZ, 0x1f, R67 ;  /* 0x0000001fff407819 */ /* 0x000fe40000011443 */
[----:B0-----:R-:W-:Y:S02]  /*0860*/  MOV R43, R5 ;  /* 0x00000005002b7202 */ /* 0x001fe40000000f00 */
[----:B------:R-:W-:Y:S02]  /*0870*/  LEA.HI R67, R64, R67, RZ, 0x2 ;  /* 0x0000004340437211 */ /* 0x000fe400078f10ff */
[----:B-1----:R-:W-:Y:S02]  /*0880*/  LOP3.LUT R64, R91, 0x7f, RZ, 0xc0, !PT ;  /* 0x0000007f5b407812 */ /* 0x002fe400078ec0ff */
[----:B--2---:R-:W-:Y:S02]  /*0890*/  FSEL R66, R42, RZ, !P3 ;  /* 0x000000ff2a427208 */ /* 0x004fe40005800000 */
[----:B------:R-:W-:Y:S01]  /*08a0*/  LEA.HI.SX32 R42, R67, R64, 0x1e ;  /* 0x00000040432a7211 */ /* 0x000fe200078ff2ff */
[----:B------:R-:W-:Y:S01]  /*08b0*/  IMAD.MOV.U32 R67, RZ, RZ, RZ ;  /* 0x000000ffff437224 */ /* 0x000fe200078e00ff */
[----:B------:R-:W-:Y:S06]  /*08c0*/  @!P0 BRA `(.L_x_61) ;  /* 0x0000000000d48947 */ /* 0x000fec0003800000 */
[----:B------:R-:W0:Y:S08]  /*08d0*/  LDC.64 R8, c[0x0][0x2b8] ;  /* 0x0000ae00ff087b82 */ /* 0x000e300000000a00 */
[----:B------:R-:W1:Y:S01]  /*08e0*/  LDC.64 R6, c[0x0][0x238] ;  /* 0x00008e00ff067b82 */ /* 0x000e620000000a00 */
[----:B0-----:R-:W-:-:S06]  /*08f0*/  IMAD.WIDE.U32 R8, R42, 0x8, R8 ;  /* 0x000000082a087825 */ /* 0x001fcc00078e0008 */
[----:B------:R-:W2:Y:S01]  /*0900*/  LDG.E.64 R8, desc[UR4][R8.64] ;  /* 0x0000000408087981 */ /* 0x000ea2000c1e1b00 */
[----:B-1----:R-:W-:-:S06]  /*0910*/  IMAD.WIDE.U32 R6, R5, 0x8, R6 ;  /* 0x0000000805067825 */ /* 0x002fcc00078e0006 */
[----:B------:R-:W3:Y:S01]  /*0920*/  LDG.E.64 R6, desc[UR4][R6.64] ;  /* 0x0000000406067981 */ /* 0x000ee2000c1e1b00 */
[----:B------:R-:W-:-:S04]  /*0930*/  ISETP.NE.U32.AND P3, PT, RZ, UR14, PT ;  /* 0x0000000eff007c0c */ /* 0x000fc8000bf65070 */
[----:B------:R-:W-:-:S13]  /*0940*/  ISETP.NE.AND.EX P3, PT, RZ, UR15, PT, P3 ;  /* 0x0000000fff007c0c */ /* 0x000fda000bf65330 */
[----:B------:R0:W5:Y:S01]  /*0950*/  @P3 LDG.E.64 R60, desc[UR4][R40.64] ;  /* 0x00000004283c3981 */ /* 0x000162000c1e1b00 */
[----:B------:R-:W-:Y:S02]  /*0960*/  VIADD R42, R42, 0x80 ;  /* 0x000000802a2a7836 */ /* 0x000fe40000000000 */
[----:B--2---:R-:W-:Y:S01]  /*0970*/  IMAD.MOV.U32 R0, RZ, RZ, R8 ;  /* 0x000000ffff007224 */ /* 0x004fe200078e0008 */
[----:B------:R-:W-:Y:S02]  /*0980*/  SHF.R.U64 R74, R8, 0x10, R9 ;  /* 0x00000010084a7819 */ /* 0x000fe40000001209 */
[C---:B---3--:R-:W-:Y:S01]  /*0990*/  SHF.R.U64 R8, R6.reuse, 0x10, R7 ;  /* 0x0000001006087819 */ /* 0x048fe20000001207 */
[----:B------:R-:W-:Y:S01]  /*09a0*/  IMAD.U32 R6, R6, 0x10000, RZ ;  /* 0x0001000006067824 */ /* 0x000fe200078e00ff */
[----:B0-----:R-:W-:Y:S02]  /*09b0*/  SHF.L.U32 R41, R7, 0x10, RZ ;  /* 0x0000001007297819 */ /* 0x001fe400000006ff */
[----:B------:R-:W-:Y:S01]  /*09c0*/  MOV R43, R9 ;  /* 0x00000009002b7202 */ /* 0x000fe20000000f00 */
[----:B------:R-:W-:-:S02]  /*09d0*/  IMAD.U32 R67, R8, 0x10000, RZ ;  /* 0x0001000008437824 */ /* 0x000fc400078e00ff */
[----:B------:R-:W-:Y:S01]  /*09e0*/  FADD.FTZ R69, -R66, R6 ;  /* 0x0000000642457221 */ /* 0x000fe20000010100 */
[----:B------:R-:W-:Y:S02]  /*09f0*/  SHF.R.U32.HI R40, RZ, 0x10, R9 ;  /* 0x00000010ff287819 */ /* 0x000fe40000011609 */
[----:B------:R-:W-:Y:S01]  /*0a00*/  SHF.R.U32.HI R9, RZ, 0x10, R7 ;  /* 0x00000010ff097819 */ /* 0x000fe20000011607 */
[----:B------:R-:W-:Y:S02]  /*0a10*/  IMAD.U32 R7, R0, 0x10000, RZ ;  /* 0x0001000000077824 */ /* 0x000fe400078e00ff */
[----:B------:R-:W-:Y:S01]  /*0a20*/  FADD.FTZ R67, -R66, R67 ;  /* 0x0000004342437221 */ /* 0x000fe20000010100 */
[----:B-----5:R-:W-:Y:S01]  /*0a30*/  FMUL.FTZ R0, R4, R69 ;  /* 0x0000004504007220 */ /* 0x020fe20000410000 */
[----:B------:R-:W-:Y:S01]  /*0a40*/  FADD.FTZ R41, -R66, R41 ;  /* 0x0000002942297221 */ /* 0x000fe20000010100 */
[----:B------:R-:W-:Y:S01]  /*0a50*/  SHF.L.U32 R74, R74, 0x10, RZ ;  /* 0x000000104a4a7819 */ /* 0x000fe200000006ff */
[----:B------:R-:W-:Y:S01]  /*0a60*/  FADD.FTZ R28, R28, R7 ;  /* 0x000000071c1c7221 */ /* 0x000fe20000010000 */
[----:B------:R-:W-:Y:S01]  /*0a70*/  SHF.L.U32 R43, R43, 0x10, RZ ;  /* 0x000000102b2b7819 */ /* 0x000fe200000006ff */
[----:B------:R-:W-:Y:S01]  /*0a80*/  FMUL.FTZ R6, R4, R67 ;  /* 0x0000004304067220 */ /* 0x000fe20000410000 */
[----:B------:R-:W-:Y:S01]  /*0a90*/  SHF.L.U32 R9, R9, 0x10, RZ ;  /* 0x0000001009097819 */ /* 0x000fe200000006ff */
[-C--:B------:R-:W-:Y:S01]  /*0aa0*/  FFMA.FTZ R16, R0, R7.reuse, R16 ;  /* 0x0000000700107223 */ /* 0x080fe20000010010 */
[----:B------:R-:W-:Y:S01]  /*0ab0*/  FMUL.FTZ R7, R89, R7 ;  /* 0x0000000759077220 */ /* 0x000fe20000410000 */
[----:B------:R-:W-:Y:S01]  /*0ac0*/  FMUL.FTZ R8, R4, R41 ;  /* 0x0000002904087220 */ /* 0x000fe20000410000 */
[----:B------:R-:W-:Y:S01]  /*0ad0*/  FADD.FTZ R29, R29, R74 ;  /* 0x0000004a1d1d7221 */ /* 0x000fe20000010000 */
[-C--:B------:R-:W-:Y:S01]  /*0ae0*/  FFMA.FTZ R17, R6, R74.reuse, R17 ;  /* 0x0000004a06117223 */ /* 0x080fe20000010011 */
[----:B------:R-:W-:Y:S01]  /*0af0*/  FMUL.FTZ R74, R88, R74 ;  /* 0x0000004a584a7220 */ /* 0x000fe20000410000 */
[----:B------:R-:W-:Y:S01]  /*0b00*/  FADD.FTZ R9, -R66, R9 ;  /* 0x0000000942097221 */ /* 0x000fe20000010100 */
[----:B------:R-:W-:Y:S01]  /*0b10*/  FADD.FTZ R30, R30, R43 ;  /* 0x0000002b1e1e7221 */ /* 0x000fe20000010000 */
[-C--:B------:R-:W-:Y:S01]  /*0b20*/  FFMA.FTZ R18, R8, R43.reuse, R18 ;  /* 0x0000002b08127223 */ /* 0x080fe20000010012 */
[----:B------:R-:W-:Y:S01]  /*0b30*/  FMUL.FTZ R73, R87, R43 ;  /* 0x0000002b57497220 */ /* 0x000fe20000410000 */
[----:B------:R-:W-:Y:S01]  /*0b40*/  FADD.FTZ R41, RZ, R7 ;  /* 0x00000007ff297221 */ /* 0x000fe20000010000 */
[----:B------:R-:W-:Y:S01]  /*0b50*/  FFMA.FTZ R43, R0, R7, RZ ;  /* 0x00000007002b7223 */ /* 0x000fe200000100ff */
[----:B------:R-:W-:-:S02]  /*0b60*/  IMAD.U32 R40, R40, 0x10000, RZ ;  /* 0x0001000028287824 */ /* 0x000fc400078e00ff */
[----:B------:R-:W-:Y:S01]  /*0b70*/  FMUL.FTZ R9, R4, R9 ;  /* 0x0000000904097220 */ /* 0x000fe20000410000 */
[----:B------:R-:W-:Y:S01]  /*0b80*/  FADD.FTZ R72, R41, R74 ;  /* 0x0000004a29487221 */ /* 0x000fe20000010000 */
[----:B------:R-:W-:Y:S01]  /*0b90*/  FFMA.FTZ R41, R6, R74, R43 ;  /* 0x0000004a06297223 */ /* 0x000fe2000001002b */
[----:B------:R-:W-:Y:S01]  /*0ba0*/  FADD.FTZ R31, R31, R40 ;  /* 0x000000281f1f7221 */ /* 0x000fe20000010000 */
[-C--:B------:R-:W-:Y:S01]  /*0bb0*/  FFMA.FTZ R19, R9, R40.reuse, R19 ;  /* 0x0000002809137223 */ /* 0x080fe20000010013 */
[----:B------:R-:W-:Y:S01]  /*0bc0*/  FMUL.FTZ R69, R86, R40 ;  /* 0x0000002856457220 */ /* 0x000fe20000410000 */
[----:B------:R-:W-:Y:S01]  /*0bd0*/  FADD.FTZ R72, R72, R73 ;  /* 0x0000004948487221 */ /* 0x000fe20000010000 */
[----:B------:R-:W-:Y:S01]  /*0be0*/  FFMA.FTZ R40, R8, R73, R41 ;  /* 0x0000004908287223 */ /* 0x000fe20000010029 */
[----:B------:R-:W-:Y:S02]  /*0bf0*/  IADD3 R43, R5, 0x80, RZ ;  /* 0x00000080052b7810 */ /* 0x000fe40007ffe0ff */
[----:B------:R-:W-:Y:S01]  /*0c00*/  FADD.FTZ R72, R72, R69 ;  /* 0x0000004548487221 */ /* 0x000fe20000010000 */
[----:B------:R-:W-:-:S07]  /*0c10*/  FFMA.FTZ R67, R9, R69, R40 ;  /* 0x0000004509437223 */ /* 0x000fce0000010028 */
.L_x_61:
[----:B------:R-:W-:Y:S05]  /*0c20*/  BSYNC B1 ;  /* 0x0000000000017941 */ /* 0x000fea0003800000 */
.L_x_60:
[----:B------:R-:W-:Y:S04]  /*0c30*/  BSSY B1, `(.L_x_62) ;  /* 0x0000038000017945 */ /* 0x000fe80003800000 */
[----:B------:R-:W-:Y:S05]  /*0c40*/  @!P1 BRA `(.L_x_63) ;  /* 0x0000000000d89947 */ /* 0x000fea0003800000 */
[----:B------:R-:W0:Y:S02]  /*0c50*/  LDC.64 R10, c[0x0][0x2b8] ;  /* 0x0000ae00ff0a7b82 */ /* 0x000e240000000a00 */
[----:B0-----:R-:W-:-:S06]  /*0c60*/  IMAD.WIDE.U32 R10, R42, 0x8, R10 ;  /* 0x000000082a0a7825 */ /* 0x001fcc00078e000a */
[----:B------:R-:W2:Y:S01]  /*0c70*/  LDG.E.64 R10, desc[UR4][R10.64] ;  /* 0x000000040a0a7981 */ /* 0x000ea2000c1e1b00 */
[----:B------:R-:W-:-:S04]  /*0c80*/  ISETP.NE.U32.AND P3, PT, RZ, UR14, PT ;  /* 0x0000000eff007c0c */ /* 0x000fc8000bf65070 */
[----:B------:R-:W-:-:S13]  /*0c90*/  ISETP.NE.AND.EX P3, PT, RZ, UR15, PT, P3 ;  /* 0x0000000fff007c0c */ /* 0x000fda000bf65330 */
[----:B------:R-:W-:-:S05]  /*0ca0*/  @P3 IMAD.WIDE.U32 R12, R43, 0x8, R92 ;  /* 0x000000082b0c3825 */ /* 0x000fca00078e005c */
[----:B------:R0:W5:Y:S01]  /*0cb0*/  @P3 LDG.E.64 R58, desc[UR4][R12.64] ;  /* 0x000000040c3a3981 */ /* 0x000162000c1e1b00 */
[----:B--2---:R-:W-:Y:S01]  /*0cc0*/  IMAD.MOV.U32 R41, RZ, RZ, R10 ;  /* 0x000000ffff297224 */ /* 0x004fe200078e000a */
[--C-:B0-----:R-:W-:Y:S02]  /*0cd0*/  SHF.R.U64 R12, R10, 0x10, R11.reuse ;  /* 0x000000100a0c7819 */ /* 0x101fe4000000120b */
[----:B------:R-:W-:Y:S02]  /*0ce0*/  MOV R40, R11 ;  /* 0x0000000b00287202 */ /* 0x000fe40000000f00 */
[----:B------:R-:W-:Y:S02]  /*0cf0*/  SHF.R.U32.HI R13, RZ, 0x10, R11 ;  /* 0x00000010ff0d7819 */ /* 0x000fe4000001160b */
[----:B------:R-:W0:Y:S02]  /*0d00*/  LDC.64 R10, c[0x0][0x238] ;  /* 0x00008e00ff0a7b82 */ /* 0x000e240000000a00 */
[----:B0-----:R-:W-:-:S06]  /*0d10*/  IMAD.WIDE.U32 R10, R43, 0x8, R10 ;  /* 0x000000082b0a7825 */ /* 0x001fcc00078e000a */
[----:B------:R-:W2:Y:S01]  /*0d20*/  LDG.E.64 R10, desc[UR4][R10.64] ;  /* 0x000000040a0a7981 */ /* 0x000ea2000c1e1b00 */
[----:B------:R-:W-:Y:S01]  /*0d30*/  SHF.L.U32 R70, R12, 0x10, RZ ;  /* 0x000000100c467819 */ /* 0x000fe200000006ff */
[----:B------:R-:W-:Y:S01]  /*0d40*/  IMAD.U32 R41, R41, 0x10000, RZ ;  /* 0x0001000029297824 */ /* 0x000fe200078e00ff */
[----:B------:R-:W-:Y:S01]  /*0d50*/  SHF.L.U32 R40, R40, 0x10, RZ ;  /* 0x0000001028287819 */ /* 0x000fe200000006ff */
[----:B------:R-:W-:Y:S01]  /*0d60*/  VIADD R42, R42, 0x80 ;  /* 0x000000802a2a7836 */ /* 0x000fe20000000000 */
[----:B------:R-:W-:Y:S01]  /*0d70*/  IADD3 R43, R43, 0x80, RZ ;  /* 0x000000802b2b7810 */ /* 0x000fe20007ffe0ff */
[----:B------:R-:W-:Y:S01]  /*0d80*/  FMUL.FTZ R71, R85, R41 ;  /* 0x0000002955477220 */ /* 0x000fe20000410000 */
[----:B------:R-:W-:Y:S01]  /*0d90*/  FADD.FTZ R33, R33, R70 ;  /* 0x0000004621217221 */ /* 0x000fe20000010000 */
[----:B------:R-:W-:Y:S01]  /*0da0*/  FADD.FTZ R32, R32, R41 ;  /* 0x0000002920207221 */ /* 0x000fe20000010000 */
[----:B------:R-:W-:Y:S01]  /*0db0*/  FADD.FTZ R34, R34, R40 ;  /* 0x0000002822227221 */ /* 0x000fe20000010000 */
[----:B------:R-:W-:Y:S01]  /*0dc0*/  FADD.FTZ R72, R72, R71 ;  /* 0x0000004748487221 */ /* 0x000fe20000010000 */
[C-C-:B--2---:R-:W-:Y:S01]  /*0dd0*/  SHF.R.U64 R65, R10.reuse, 0x10, R11.reuse ;  /* 0x000000100a417819 */ /* 0x144fe2000000120b */
[----:B------:R-:W-:Y:S01]  /*0de0*/  IMAD.U32 R10, R10, 0x10000, RZ ;  /* 0x000100000a0a7824 */ /* 0x000fe200078e00ff */
[----:B------:R-:W-:-:S02]  /*0df0*/  SHF.R.U32.HI R68, RZ, 0x10, R11 ;  /* 0x00000010ff447819 */ /* 0x000fc4000001160b */
[----:B------:R-:W-:Y:S01]  /*0e00*/  SHF.L.U32 R11, R11, 0x10, RZ ;  /* 0x000000100b0b7819 */ /* 0x000fe200000006ff */
[----:B------:R-:W-:Y:S02]  /*0e10*/  IMAD.U32 R12, R65, 0x10000, RZ ;  /* 0x00010000410c7824 */ /* 0x000fe400078e00ff */
[----:B------:R-:W-:Y:S01]  /*0e20*/  FADD.FTZ R10, -R66, R10 ;  /* 0x0000000a420a7221 */ /* 0x000fe20000010100 */
[----:B------:R-:W-:Y:S01]  /*0e30*/  IMAD.U32 R65, R13, 0x10000, RZ ;  /* 0x000100000d417824 */ /* 0x000fe200078e00ff */
[----:B------:R-:W-:Y:S01]  /*0e40*/  SHF.L.U32 R68, R68, 0x10, RZ ;  /* 0x0000001044447819 */ /* 0x000fe200000006ff */
[C---:B------:R-:W-:Y:S01]  /*0e50*/  FADD.FTZ R13, -R66.reuse, R11 ;  /* 0x0000000b420d7221 */ /* 0x040fe20000010100 */
[----:B------:R-:W-:Y:S01]  /*0e60*/  FADD.FTZ R11, -R66, R12 ;  /* 0x0000000c420b7221 */ /* 0x000fe20000010100 */
[C---:B-----5:R-:W-:Y:S01]  /*0e70*/  FMUL.FTZ R10, R4.reuse, R10 ;  /* 0x0000000a040a7220 */ /* 0x060fe20000410000 */
[----:B------:R-:W-:Y:S01]  /*0e80*/  FADD.FTZ R35, R35, R65 ;  /* 0x0000004123237221 */ /* 0x000fe20000010000 */
[C---:B------:R-:W-:Y:S01]  /*0e90*/  FMUL.FTZ R12, R4.reuse, R13 ;  /* 0x0000000d040c7220 */ /* 0x040fe20000410000 */
[----:B------:R-:W-:Y:S01]  /*0ea0*/  FMUL.FTZ R11, R4, R11 ;  /* 0x0000000b040b7220 */ /* 0x000fe20000410000 */
[----:B------:R-:W-:Y:S01]  /*0eb0*/  FADD.FTZ R13, -R66, R68 ;  /* 0x00000044420d7221 */ /* 0x000fe20000010100 */
[----:B------:R-:W-:Y:S01]  /*0ec0*/  FFMA.FTZ R67, R10, R71, R67 ;  /* 0x000000470a437223 */ /* 0x000fe20000010043 */
[----:B------:R-:W-:Y:S01]  /*0ed0*/  FMUL.FTZ R68, R83, R40 ;  /* 0x0000002853447220 */ /* 0x000fe20000410000 */
[CC--:B------:R-:W-:Y:S01]  /*0ee0*/  FFMA.FTZ R21, R11.reuse, R70.reuse, R21 ;  /* 0x000000460b157223 */ /* 0x0c0fe20000010015 */
[----:B------:R-:W-:Y:S01]  /*0ef0*/  FMUL.FTZ R70, R84, R70 ;  /* 0x0000004654467220 */ /* 0x000fe20000410000 */
[----:B------:R-:W-:Y:S01]  /*0f00*/  FMUL.FTZ R13, R4, R13 ;  /* 0x0000000d040d7220 */ /* 0x000fe20000410000 */
[----:B------:R-:W-:Y:S01]  /*0f10*/  FFMA.FTZ R20, R10, R41, R20 ;  /* 0x000000290a147223 */ /* 0x000fe20000010014 */
[----:B------:R-:W-:Y:S01]  /*0f20*/  FFMA.FTZ R22, R12, R40, R22 ;  /* 0x000000280c167223 */ /* 0x000fe20000010016 */
[----:B------:R-:W-:Y:S01]  /*0f30*/  FADD.FTZ R72, R72, R70 ;  /* 0x0000004648487221 */ /* 0x000fe20000010000 */
[----:B------:R-:W-:Y:S01]  /*0f40*/  FFMA.FTZ R67, R11, R70, R67 ;  /* 0x000000460b437223 */ /* 0x000fe20000010043 */
[-C--:B------:R-:W-:Y:S01]  /*0f50*/  FFMA.FTZ R23, R13, R65.reuse, R23 ;  /* 0x000000410d177223 */ /* 0x080fe20000010017 */
[----:B------:R-:W-:Y:S01]  /*0f60*/  FMUL.FTZ R65, R82, R65 ;  /* 0x0000004152417220 */ /* 0x000fe20000410000 */
[----:B------:R-:W-:Y:S01]  /*0f70*/  FADD.FTZ R72, R72, R68 ;  /* 0x0000004448487221 */ /* 0x000fe20000010000 */
[----:B------:R-:W-:-:S03]  /*0f80*/  FFMA.FTZ R67, R12, R68, R67 ;  /* 0x000000440c437223 */ /* 0x000fc60000010043 */
[----:B------:R-:W-:Y:S01]  /*0f90*/  FADD.FTZ R72, R72, R65 ;  /* 0x0000004148487221 */ /* 0x000fe20000010000 */
[----:B------:R-:W-:-:S07]  /*0fa0*/  FFMA.FTZ R67, R13, R65, R67 ;  /* 0x000000410d437223 */ /* 0x000fce0000010043 */
.L_x_63:
[----:B------:R-:W-:Y:S05]  /*0fb0*/  BSYNC B1 ;  /* 0x0000000000017941 */ /* 0x000fea0003800000 */
.L_x_62:
[----:B------:R-:W-:-:S13]  /*0fc0*/  ISETP.NE.AND P3, PT, R77, RZ, PT ;  /* 0x000000ff4d00720c */ /* 0x000fda0003f65270 */
[----:B------:R-:W-:Y:S05]  /*0fd0*/  @!P3 BRA `(.L_x_59) ;  /* 0x0000000000d0b947 */ /* 0x000fea0003800000 */
        /* <DEDUP_REMOVED lines=8> */
[----:B------:R-:W-:-:S05]  /*1060*/  @P3 IMAD.WIDE.U32 R42, R43, 0x8, R92 ;  /* 0x000000082b2a3825 */ /* 0x000fca00078e005c */
[----:B------:R0:W5:Y:S01]  /*1070*/  @P3 LDG.E.64 R56, desc[UR4][R42.64] ;  /* 0x000000042a383981 */ /* 0x000162000c1e1b00 */
[--C-:B--2---:R-:W-:Y:S02]  /*1080*/  SHF.R.U64 R91, R40, 0x10, R41.reuse ;  /* 0x00000010285b7819 */ /* 0x104fe40000001229 */
[----:B------:R-:W-:Y:S02]  /*1090*/  SHF.R.U32.HI R49, RZ, 0x10, R41 ;  /* 0x00000010ff317819 */ /* 0x000fe40000011629 */
[----:B------:R-:W-:Y:S01]  /*10a0*/  SHF.L.U32 R45, R41, 0x10, RZ ;  /* 0x00000010292d7819 */ /* 0x000fe200000006ff */
[----:B------:R-:W-:Y:S01]  /*10b0*/  IMAD.U32 R41, R91, 0x10000, RZ ;  /* 0x000100005b297824 */ /* 0x000fe200078e00ff */
[--C-:B---3--:R-:W-:Y:S02]  /*10c0*/  SHF.R.U64 R47, R14, 0x10, R15.reuse ;  /* 0x000000100e2f7819 */ /* 0x108fe4000000120f */
[----:B------:R-:W-:Y:S02]  /*10d0*/  MOV R44, R15 ;  /* 0x0000000f002c7202 */ /* 0x000fe40000000f00 */
[----:B------:R-:W-:Y:S01]  /*10e0*/  SHF.R.U32.HI R46, RZ, 0x10, R15 ;  /* 0x00000010ff2e7819 */ /* 0x000fe2000001160f */
[----:B------:R-:W-:-:S02]  /*10f0*/  IMAD.U32 R15, R40, 0x10000, RZ ;  /* 0x00010000280f7824 */ /* 0x000fc400078e00ff */
[----:B------:R-:W-:Y:S02]  /*1100*/  IMAD.MOV.U32 R48, RZ, RZ, R14 ;  /* 0x000000ffff307224 */ /* 0x000fe400078e000e */
[C---:B0-----:R-:W-:Y:S01]  /*1110*/  FADD.FTZ R43, -R66.reuse, R15 ;  /* 0x0000000f422b7221 */ /* 0x041fe20000010100 */
[----:B------:R-:W-:Y:S01]  /*1120*/  FADD.FTZ R15, -R66, R41 ;  /* 0x00000029420f7221 */ /* 0x000fe20000010100 */
[----:B------:R-:W-:Y:S01]  /*1130*/  SHF.L.U32 R49, R49, 0x10, RZ ;  /* 0x0000001031317819 */ /* 0x000fe200000006ff */
[----:B------:R-:W-:Y:S01]  /*1140*/  IMAD.U32 R91, R48, 0x10000, RZ ;  /* 0x00010000305b7824 */ /* 0x000fe200078e00ff */
[----:B------:R-:W-:Y:S01]  /*1150*/  SHF.L.U32 R40, R47, 0x10, RZ ;  /* 0x000000102f287819 */ /* 0x000fe200000006ff */
[----:B------:R-:W-:Y:S01]  /*1160*/  FADD.FTZ R45, -R66, R45 ;  /* 0x0000002d422d7221 */ /* 0x000fe20000010100 */
[----:B------:R-:W-:Y:S01]  /*1170*/  SHF.L.U32 R47, R44, 0x10, RZ ;  /* 0x000000102c2f7819 */ /* 0x000fe200000006ff */
[C---:B-----5:R-:W-:Y:S01]  /*1180*/  FMUL.FTZ R15, R4.reuse, R15 ;  /* 0x0000000f040f7220 */ /* 0x060fe20000410000 */
[----:B------:R-:W-:Y:S01]  /*1190*/  FMUL.FTZ R14, R4, R43 ;  /* 0x0000002b040e7220 */ /* 0x000fe20000410000 */
[----:B------:R-:W-:Y:S01]  /*11a0*/  FMUL.FTZ R44, R81, R91 ;  /* 0x0000005b512c7220 */ /* 0x000fe20000410000 */
[----:B------:R-:W-:Y:S01]  /*11b0*/  FADD.FTZ R41, -R66, R49 ;  /* 0x0000003142297221 */ /* 0x000fe20000010100 */
[----:B------:R-:W-:-:S02]  /*11c0*/  IMAD.U32 R49, R46, 0x10000, RZ ;  /* 0x000100002e317824 */ /* 0x000fc400078e00ff */
[----:B------:R-:W-:Y:S01]  /*11d0*/  FMUL.FTZ R45, R4, R45 ;  /* 0x0000002d042d7220 */ /* 0x000fe20000410000 */
[----:B------:R-:W-:Y:S01]  /*11e0*/  FADD.FTZ R37, R37, R40 ;  /* 0x0000002825257221 */ /* 0x000fe20000010000 */
[-C--:B------:R-:W-:Y:S01]  /*11f0*/  FFMA.FTZ R25, R15, R40.reuse, R25 ;  /* 0x000000280f197223 */ /* 0x080fe20000010019 */
[----:B------:R-:W-:Y:S01]  /*1200*/  FMUL.FTZ R46, R80, R40 ;  /* 0x00000028502e7220 */ /* 0x000fe20000410000 */
        /* <DEDUP_REMOVED lines=13> */
[----:B------:R-:W-:Y:S01]  /*12e0*/  FADD.FTZ R36, R36, R91 ;  /* 0x0000005b24247221 */ /* 0x000fe20000010000 */
[----:B------:R-:W-:Y:S01]  /*12f0*/  FFMA.FTZ R24, R14, R91, R24 ;  /* 0x0000005b0e187223 */ /* 0x000fe20000010018 */
[----:B------:R-:W-:Y:S01]  /*1300*/  FADD.FTZ R72, R42, R49 ;  /* 0x000000312a487221 */ /* 0x000fe20000010000 */
[----:B------:R-:W-:-:S07]  /*1310*/  FFMA.FTZ R67, R48, R49, R67 ;  /* 0x0000003130437223 */ /* 0x000fce0000010043 */
.L_x_59:
[----:B------:R-:W-:Y:S05]  /*1320*/  BSYNC B0 ;  /* 0x0000000000007941 */ /* 0x000fea0003800000 */
.L_x_51:
[----:B0-----:R-:W0:Y:S01]  /*1330*/  S2R R40, SR_TID.X ;  /* 0x0000000000287919 */ /* 0x001e220000002100 */
[----:B------:R-:W-:Y:S01]  /*1340*/  LOP3.LUT P4, RZ, R76, 0xff, RZ, 0xc0, !PT ;  /* 0x000000ff4cff7812 */ /* 0x000fe2000788c0ff */
[----:B------:R-:W-:-:S03]  /*1350*/  UMOV UR6, 0xffffffff ;  /* 0xffffffff00067882 */ /* 0x000fc60000000000 */
[----:B------:R-:W-:Y:S02]  /*1360*/  P2R R76, PR, RZ, 0x10 ;  /* 0x00000010ff4c7803 */ /* 0x000fe40000000000 */
[----:B0-----:R-:W-:Y:S02]  /*1370*/  SHF.R.U32.HI R93, RZ, 0x5, R40 ;  /* 0x00000005ff5d7819 */ /* 0x001fe40000011628 */
[----:B------:R-:W-:Y:S02]  /*1380*/  LOP3.LUT P3, RZ, R40, 0x1f, RZ, 0xc0, !PT ;  /* 0x0000001f28ff7812 */ /* 0x000fe4000786c0ff */
[----:B------:R-:W-:-:S04]  /*1390*/  LOP3.LUT R42, R93, 0x7fffffc, RZ, 0xc0, !PT ;  /* 0x07fffffc5d2a7812 */ /* 0x000fc800078ec0ff */
        /* <DEDUP_REMOVED lines=20> */
.L_x_125:
[----:B------:R-:W3:Y:S01]  /*14e0*/  S2R R43, SR_CgaCtaId ;  /* 0x00000000002b7919 */ /* 0x000ee20000008800 */
[----:B------:R-:W-:Y:S01]  /*14f0*/  @!P3 LOP3.LUT R93, R93, 0x3, RZ, 0xc0, !PT ;  /* 0x000000035d5db812 */ /* 0x000fe200078ec0ff */
[----:B-1----:R-:W-:Y:S01]  /*1500*/  FADD.FTZ R40, R72, R92 ;  /* 0x0000005c48287221 */ /* 0x002fe20000010000 */
[----:B------:R-:W-:Y:S01]  /*1510*/  MOV R66, 0x400 ;  /* 0x0000040000427802 */ /* 0x000fe20000000f00 */
[----:B--2---:R-:W-:Y:S01]  /*1520*/  FADD.FTZ R41, R67, R91 ;  /* 0x0000005b43297221 */ /* 0x004fe20000010000 */
[----:B------:R-:W-:Y:S01]  /*1530*/  @!P3 IADD3 R93, R42, R93, RZ ;  /* 0x0000005d2a5db210 */ /* 0x000fe20007ffe0ff */
[----:B------:R-:W-:Y:S05]  /*1540*/  WARPSYNC.ALL ;  /* 0x0000000000007948 */ /* 0x000fea0003800000 */
[----:B------:R-:W1:Y:S01]  /*1550*/  LDC.U8 R92, c[0x0][0x2a0] ;  /* 0x0000a800ff5c7b82 */ /* 0x000e620000000000 */
[----:B------:R-:W-:Y:S01]  /*1560*/  BSSY B0, `(.L_x_65) ;  /* 0x0000088000007945 */ /* 0x000fe20003800000 */
[----:B---3--:R-:W-:-:S04]  /*1570*/  LEA R43, R43, R66, 0x18 ;  /* 0x000000422b2b7211 */ /* 0x008fc800078ec0ff */
[----:B0-----:R-:W-:Y:S01]  /*1580*/  LEA R72, R42, R43, 0x3 ;  /* 0x0000002b2a487211 */ /* 0x001fe200078e18ff */
[----:B------:R-:W-:-:S05]  /*1590*/  @!P3 IMAD R93, R93, 0x8, R43 ;  /* 0x000000085d5db824 */ /* 0x000fca00078e022b */
[----:B------:R-:W-:Y:S01]  /*15a0*/  @!P3 STS.64 [R93+0x1800], R40 ;  /* 0x001800285d00b388 */ /* 0x000fe20000000a00 */
[----:B------:R-:W-:Y:S01]  /*15b0*/  BAR.SYNC.DEFER_BLOCKING 0x0 ;  /* 0x0000000000007b1d */ /* 0x000fe20000010000 */
[----:B-1----:R-:W-:-:S05]  /*15c0*/  ISETP.NE.AND P3, PT, R92, RZ, PT ;  /* 0x000000ff5c00720c */ /* 0x002fca0003f65270 */
[----:B------:R-:W0:Y:S01]  /*15d0*/  S2R R92, SR_TID.X ;  /* 0x00000000005c7919 */ /* 0x000e220000002100 */
[----:B------:R-:W1:Y:S02]  /*15e0*/  LDS.128 R40, [R72+0x1800] ;  /* 0x0018000048287984 */ /* 0x000e640000000c00 */
[----:B-1----:R-:W-:Y:S01]  /*15f0*/  FADD.FTZ R67, RZ, R40 ;  /* 0x00000028ff437221 */ /* 0x002fe20000010000 */
[----:B------:R-:W-:-:S03]  /*1600*/  FADD.FTZ R66, RZ, R41 ;  /* 0x00000029ff427221 */ /* 0x000fc60000010000 */
[----:B------:R-:W-:Y:S01]  /*1610*/  FADD.FTZ R67, R42, R67 ;  /* 0x000000432a437221 */ /* 0x000fe20000010000 */
[----:B------:R-:W-:Y:S02]  /*1620*/  FADD.FTZ R66, R43, R66 ;  /* 0x000000422b427221 */ /* 0x000fe40000010000 */
[----:B------:R-:W1:Y:S02]  /*1630*/  LDS.128 R40, [R72+0x1810] ;  /* 0x0018100048287984 */ /* 0x000e640000000c00 */
[----:B-1----:R-:W-:Y:S01]  /*1640*/  FADD.FTZ R67, R67, R40 ;  /* 0x0000002843437221 */ /* 0x002fe20000010000 */
[----:B------:R-:W-:-:S03]  /*1650*/  FADD.FTZ R66, R66, R41 ;  /* 0x0000002942427221 */ /* 0x000fc60000010000 */
[----:B------:R-:W-:Y:S01]  /*1660*/  FADD.FTZ R42, R42, R67 ;  /* 0x000000432a2a7221 */ /* 0x000fe20000010000 */
[----:B------:R-:W-:Y:S01]  /*1670*/  FADD.FTZ R43, R43, R66 ;  /* 0x000000422b2b7221 */ /* 0x000fe20000010000 */
[----:B------:R-:W-:Y:S02]  /*1680*/  IMAD.MOV.U32 R66, RZ, RZ, RZ ;  /* 0x000000ffff427224 */ /* 0x000fe400078e00ff */
[----:B------:R-:W-:Y:S01]  /*1690*/  FMUL.FTZ R42, R42, UR8 ;  /* 0x000000082a2a7c20 */ /* 0x000fe20008410000 */
[----:B------:R-:W-:-:S04]  /*16a0*/  FMUL.FTZ R72, R43, UR8 ;  /* 0x000000082b487c20 */ /* 0x000fc80008410000 */
[----:B------:R-:W-:Y:S02]  /*16b0*/  FSEL R67, R42, RZ, !P3 ;  /* 0x000000ff2a437208 */ /* 0x000fe40005800000 */
[----:B-----5:R-:W-:-:S13]  /*16c0*/  ISETP.GE.AND P3, PT, R75, 0x1, PT ;  /* 0x000000014b00780c */ /* 0x020fda0003f66270 */
[----:B------:R-:W-:Y:S02]  /*16d0*/  @P3 IADD3 R75, R75, -0x1, RZ ;  /* 0xffffffff4b4b3810 */ /* 0x000fe40007ffe0ff */
[----:B0-----:R-:W-:-:S03]  /*16e0*/  @P3 LOP3.LUT R64, R92, 0x7f, RZ, 0xc0, !PT ;  /* 0x0000007f5c403812 */ /* 0x001fc600078ec0ff */
[----:B------:R-:W-:-:S05]  /*16f0*/  @P3 IMAD R75, R75, R2, RZ ;  /* 0x000000024b4b3224 */ /* 0x000fca00078e02ff */
[----:B------:R-:W-:-:S04]  /*1700*/  @P3 SHF.R.S32.HI R40, RZ, 0x1f, R75 ;  /* 0x0000001fff283819 */ /* 0x000fc8000001144b */
[----:B------:R-:W-:-:S04]  /*1710*/  @P3 LEA.HI R75, R40, R75, RZ, 0x2 ;  /* 0x0000004b284b3211 */ /* 0x000fc800078f10ff */
[----:B------:R-:W-:Y:S01]  /*1720*/  @P3 LEA.HI.SX32 R66, R75, R64, 0x1e ;  /* 0x000000404b423211 */ /* 0x000fe200078ff2ff */
[----:B------:R-:W-:Y:S06]  /*1730*/  @!P0 BRA `(.L_x_66) ;  /* 0x0000000400a88947 */ /* 0x000fec0003800000 */
[----:B------:R-:W-:Y:S04]  /*1740*/  BSSY B1, `(.L_x_67) ;  /* 0x0000011000017945 */ /* 0x000fe80003800000 */
[----:B------:R-:W-:Y:S05]  /*1750*/  @P2 BRA `(.L_x_68) ;  /* 0x00000000001c2947 */ /* 0x000fea0003800000 */
[----:B------:R-:W-:Y:S01]  /*1760*/  UISETP.NE.U32.AND UP0, UPT, UR14, URZ, UPT ;  /* 0x0000003f0e00728c */ /* 0x000fe2000bf05070 */
[----:B------:R-:W-:-:S03]  /*1770*/  HFMA2.MMA R41, -RZ, RZ, 0, 0 ;  /* 0x00000000ff297435 */ /* 0x000fc600000001ff */
[----:B------:R-:W-:-:S06]  /*1780*/  UISETP.NE.AND.EX UP0, UPT, UR15, URZ, UPT, UP0 ;  /* 0x0000003f0f00728c */ /* 0x000fcc000bf05300 */
[----:B------:R-:W-:-:S13]  /*1790*/  PLOP3.LUT P4, PT, PT, PT, UP0, 0x80, 0x0 ;  /* 0x000000000000781c */ /* 0x000fda0003f8f008 */
[----:B------:R-:W-:Y:S05]  /*17a0*/  @!P4 BRA `(.L_x_69) ;  /* 0x000000000028c947 */ /* 0x000fea0003800000 */
[----:B------:R-:W-:Y:S01]  /*17b0*/  SHF.L.U32 R41, R60, 0x10, RZ ;  /* 0x000000103c297819 */ /* 0x000fe200000006ff */
[----:B------:R-:W-:Y:S06]  /*17c0*/  BRA `(.L_x_69) ;  /* 0x0000000000207947 */ /* 0x000fec0003800000 */
.L_x_68:
[----:B------:R-:W-:Y:S01]  /*17d0*/  UISETP.NE.U32.AND UP0, UPT, UR14, URZ, UPT ;  /* 0x0000003f0e00728c */ /* 0x000fe2000bf05070 */
[----:B------:R-:W-:-:S03]  /*17e0*/  FFMA.FTZ R40, R0, R72, R67 ;  /* 0x0000004800287223 */ /* 0x000fc60000010043 */
[----:B------:R-:W-:Y:S01]  /*17f0*/  UISETP.NE.AND.EX UP0, UPT, UR15, URZ, UPT, UP0 ;  /* 0x0000003f0f00728c */ /* 0x000fe2000bf05300 */
[----:B------:R-:W-:-:S04]  /*1800*/  FADD.FTZ R41, R7, -R40 ;  /* 0x8000002807297221 */ /* 0x000fc80000010000 */
[----:B------:R-:W-:Y:S01]  /*1810*/  FMUL.FTZ R41, R4, R41 ;  /* 0x0000002904297220 */ /* 0x000fe20000410000 */
[----:B------:R-:W-:-:S13]  /*1820*/  PLOP3.LUT P4, PT, PT, PT, UP0, 0x80, 0x0 ;  /* 0x000000000000781c */ /* 0x000fda0003f8f008 */
[----:B------:R-:W-:-:S04]  /*1830*/  @P4 IMAD.U32 R40, R60, 0x10000, RZ ;  /* 0x000100003c284824 */ /* 0x000fc800078e00ff */
[----:B------:R-:W-:-:S07]  /*1840*/  @P4 FADD.FTZ R41, R41, R40 ;  /* 0x0000002829294221 */ /* 0x000fce0000010000 */
.L_x_69:
[----:B------:R-:W-:Y:S05]  /*1850*/  BSYNC B1 ;  /* 0x0000000000017941 */ /* 0x000fea0003800000 */
.L_x_67:
[----:B------:R-:W0:Y:S01]  /*1860*/  @P3 LDC R40, c[0x0][0x29c] ;  /* 0x0000a700ff283b82 */ /* 0x000e220000000800 */
[----:B------:R-:W-:Y:S01]  /*1870*/  ISETP.NE.U32.AND P5, PT, RZ, UR10, PT ;  /* 0x0000000aff007c0c */ /* 0x000fe2000bfa5070 */
[----:B------:R-:W-:Y:S03]  /*1880*/  BSSY B1, `(.L_x_70) ;  /* 0x0000013000017945 */ /* 0x000fe60003800000 */
[----:B------:R-:W-:Y:S01]  /*1890*/  ISETP.NE.AND.EX P5, PT, RZ, UR11, PT, P5 ;  /* 0x0000000bff007c0c */ /* 0x000fe2000bfa5350 */
[----:B0-----:R-:W-:-:S12]  /*18a0*/  @P3 FMUL.FTZ R40, R41, R40 ;  /* 0x0000002829283220 */ /* 0x001fd80000410000 */
[----:B------:R-:W-:Y:S02]  /*18b0*/  @P5 F2FP.BF16.F32.PACK_AB R41, RZ, R41 ;  /* 0x00000029ff29523e */ /* 0x000fe400000010ff */
[----:B------:R-:W-:Y:S02]  /*18c0*/  @P3 F2FP.BF16.F32.PACK_AB R40, RZ, R40 ;  /* 0x00000028ff28323e */ /* 0x000fe400000010ff */
[----:B------:R-:W-:Y:S02]  /*18d0*/  @P5 PRMT R50, R41, 0x7610, R50 ;  /* 0x0000761029325816 */ /* 0x000fe40000000032 */
[----:B------:R-:W-:Y:S01]  /*18e0*/  @P3 PRMT R51, R40, 0x7610, R51 ;  /* 0x0000761028333816 */ /* 0x000fe20000000033 */
[----:B------:R-:W-:Y:S06]  /*18f0*/  @P2 BRA `(.L_x_71) ;  /* 0x0000000000142947 */ /* 0x000fec0003800000 */
[----:B------:R-:W-:Y:S01]  /*1900*/  MOV R41, RZ ;  /* 0x000000ff00297202 */ /* 0x000fe20000000f00 */
[----:B------:R-:W-:Y:S06]  /*1910*/  @!P4 BRA `(.L_x_72) ;  /* 0x000000000024c947 */ /* 0x000fec0003800000 */
[----:B------:R-:W-:-:S04]  /*1920*/  SHF.R.U64 R41, R60, 0x10, R61 ;  /* 0x000000103c297819 */ /* 0x000fc8000000123d */
[----:B------:R-:W-:Y:S01]  /*1930*/  SHF.L.U32 R41, R41, 0x10, RZ ;  /* 0x0000001029297819 */ /* 0x000fe200000006ff */
[----:B------:R-:W-:Y:S06]  /*1940*/  BRA `(.L_x_72) ;  /* 0x0000000000187947 */ /* 0x000fec0003800000 */
.L_x_71:
[----:B------:R-:W-:Y:S01]  /*1950*/  FFMA.FTZ R41, R6, R72, R67 ;  /* 0x0000004806297223 */ /* 0x000fe20000010043 */
[----:B------:R-:W-:-:S03]  /*1960*/  @P4 SHF.R.U64 R40, R60, 0x10, R61 ;  /* 0x000000103c284819 */ /* 0x000fc6000000123d */
[----:B------:R-:W-:Y:S02]  /*1970*/  FADD.FTZ R41, R74, -R41 ;  /* 0x800000294a297221 */ /* 0x000fe40000010000 */
[----:B------:R-:W-:Y:S02]  /*1980*/  @P4 IMAD.U32 R40, R40, 0x10000, RZ ;  /* 0x0001000028284824 */ /* 0x000fe400078e00ff */
[----:B------:R-:W-:-:S04]  /*1990*/  FMUL.FTZ R41, R4, R41 ;  /* 0x0000002904297220 */ /* 0x000fc80000410000 */
[----:B------:R-:W-:-:S07]  /*19a0*/  @P4 FADD.FTZ R41, R41, R40 ;  /* 0x0000002829294221 */ /* 0x000fce0000010000 */
.L_x_72:
[----:B------:R-:W-:Y:S05]  /*19b0*/  BSYNC B1 ;  /* 0x0000000000017941 */ /* 0x000fea0003800000 */
.L_x_70:
[----:B------:R-:W0:Y:S01]  /*19c0*/  @P3 LDC R40, c[0x0][0x29c] ;  /* 0x0000a700ff283b82 */ /* 0x000e220000000800 */
[----:B------:R-:W-:Y:S01]  /*19d0*/  BSSY B1, `(.L_x_73) ;  /* 0x0000010000017945 */ /* 0x000fe20003800000 */
[----:B0-----:R-:W-:Y:S01]  /*19e0*/  @P3 FMUL.FTZ R40, R41, R40 ;  /* 0x0000002829283220 */ /* 0x001fe20000410000 */
[----:B------:R-:W-:-:S04]  /*19f0*/  @P5 F2FP.BF16.F32.PACK_AB R41, RZ, R41 ;  /* 0x00000029ff29523e */ /* 0x000fc800000010ff */
[----:B------:R-:W-:Y:S02]  /*1a00*/  @P3 F2FP.BF16.F32.PACK_AB R40, RZ, R40 ;  /* 0x00000028ff28323e */ /* 0x000fe400000010ff */
[----:B------:R-:W-:Y:S02]  /*1a10*/  @P5 PRMT R52, R41, 0x7610, R52 ;  /* 0x0000761029345816 */ /* 0x000fe40000000034 */
[----:B------:R-:W-:Y:S01]  /*1a20*/  @P3 PRMT R53, R40, 0x7610, R53 ;  /* 0x0000761028353816 */ /* 0x000fe20000000035 */
[----:B------:R-:W-:Y:S06]  /*1a30*/  @P2 BRA `(.L_x_74) ;  /* 0x0000000000102947 */ /* 0x000fec0003800000 */
[----:B------:R-:W-:Y:S01]  /*1a40*/  HFMA2.MMA R41, -RZ, RZ, 0, 0 ;  /* 0x00000000ff297435 */ /* 0x000fe200000001ff */
[----:B------:R-:W-:Y:S10]  /*1a50*/  @!P4 BRA `(.L_x_75) ;  /* 0x00000000001cc947 */ /* 0x000ff40003800000 */
[----:B------:R-:W-:Y:S01]  /*1a60*/  SHF.L.U32 R41, R61, 0x10, RZ ;  /* 0x000000103d297819 */ /* 0x000fe200000006ff */
[----:B------:R-:W-:Y:S06]  /*1a70*/  BRA `(.L_x_75) ;  /* 0x0000000000147947 */ /* 0x000fec0003800000 */
.L_x_74:
[----:B------:R-:W-:-:S04]  /*1a80*/  FFMA.FTZ R40, R8, R72, R67 ;  /* 0x0000004808287223 */ /* 0x000fc80000010043 */
[----:B------:R-:W-:Y:S01]  /*1a90*/  FADD.FTZ R41, R73, -R40 ;  /* 0x8000002849297221 */ /* 0x000fe20000010000 */
[----:B------:R-:W-:-:S03]  /*1aa0*/  @P4 IMAD.U32 R40, R61, 0x10000, RZ ;  /* 0x000100003d284824 */ /* 0x000fc600078e00ff */
[----:B------:R-:W-:-:S04]  /*1ab0*/  FMUL.FTZ R41, R4, R41 ;  /* 0x0000002904297220 */ /* 0x000fc80000410000 */
[----:B------:R-:W-:-:S07]  /*1ac0*/  @P4 FADD.FTZ R41, R41, R40 ;  /* 0x0000002829294221 */ /* 0x000fce0000010000 */
.L_x_75:
[----:B------:R-:W-:Y:S05]  /*1ad0*/  BSYNC B1 ;  /* 0x0000000000017941 */ /* 0x000fea0003800000 */
.L_x_73:
        /* <DEDUP_REMOVED lines=8> */
[----:B------:R-:W-:Y:S01]  /*1b60*/  MOV R41, RZ ;  /* 0x000000ff00297202 */ /* 0x000fe20000000f00 */
[----:B------:R-:W-:Y:S06]  /*1b70*/  @!P4 BRA `(.L_x_78) ;  /* 0x000000000024c947 */ /* 0x000fec0003800000 */
[----:B------:R-:W-:-:S04]  /*1b80*/  SHF.R.U32.HI R41, RZ, 0x10, R61 ;  /* 0x00000010ff297819 */ /* 0x000fc8000001163d */
[----:B------:R-:W-:Y:S01]  /*1b90*/  SHF.L.U32 R41, R41, 0x10, RZ ;  /* 0x0000001029297819 */ /* 0x000fe200000006ff */
[----:B------:R-:W-:Y:S06]  /*1ba0*/  BRA `(.L_x_78) ;  /* 0x0000000000187947 */ /* 0x000fec0003800000 */
.L_x_77:
[----:B------:R-:W-:-:S04]  /*1bb0*/  FFMA.FTZ R40, R9, R72, R67 ;  /* 0x0000004809287223 */ /* 0x000fc80000010043 */
[----:B------:R-:W-:Y:S01]  /*1bc0*/  FADD.FTZ R41, R69, -R40 ;  /* 0x8000002845297221 */ /* 0x000fe20000010000 */
[----:B------:R-:W-:-:S03]  /*1bd0*/  @P4 SHF.R.U32.HI R40, RZ, 0x10, R61 ;  /* 0x00000010ff284819 */ /* 0x000fc6000001163d */
[----:B------:R-:W-:Y:S02]  /*1be0*/  FMUL.FTZ R41, R4, R41 ;  /* 0x0000002904297220 */ /* 0x000fe40000410000 */
[----:B------:R-:W-:-:S04]  /*1bf0*/  @P4 IMAD.U32 R40, R40, 0x10000, RZ ;  /* 0x0001000028284824 */ /* 0x000fc800078e00ff */
[----:B------:R-:W-:-:S07]  /*1c00*/  @P4 FADD.FTZ R41, R41, R40 ;  /* 0x0000002829294221 */ /* 0x000fce0000010000 */
.L_x_78:
[----:B------:R-:W-:Y:S05]  /*1c10*/  BSYNC B1 ;  /* 0x0000000000017941 */ /* 0x000fea0003800000 */
.L_x_76:
[----:B------:R-:W0:Y:S02]  /*1c20*/  @P3 LDC R40, c[0x0][0x29c] ;  /* 0x0000a700ff283b82 */ /* 0x000e240000000800 */
[----:B0-----:R-:W-:Y:S01]  /*1c30*/  @P3 FMUL.FTZ R40, R41, R40 ;  /* 0x0000002829283220 */ /* 0x001fe20000410000 */
[----:B------:R-:W-:-:S04]  /*1c40*/  @P5 F2FP.BF16.F32.PACK_AB R41, RZ, R41 ;  /* 0x00000029ff29523e */ /* 0x000fc800000010ff */
[----:B------:R-:W-:Y:S02]  /*1c50*/  @P3 F2FP.BF16.F32.PACK_AB R40, RZ, R40 ;  /* 0x00000028ff28323e */ /* 0x000fe400000010ff */
[----:B------:R-:W-:Y:S02]  /*1c60*/  @P5 PRMT R63, R41, 0x7610, R63 ;  /* 0x00007610293f5816 */ /* 0x000fe4000000003f */
[----:B------:R-:W-:Y:S01]  /*1c70*/  @P3 PRMT R62, R40, 0x7610, R62 ;  /* 0x00007610283e3816 */ /* 0x000fe2000000003e */
[----:B------:R-:W-:Y:S06]  /*1c80*/  @!P5 BRA `(.L_x_79) ;  /* 0x000000000020d947 */ /* 0x000fec0003800000 */
[----:B------:R-:W-:Y:S02]  /*1c90*/  LOP3.LUT R40, R52, 0xffff, RZ, 0xc0, !PT ;  /* 0x0000ffff34287812 */ /* 0x000fe400078ec0ff */
[----:B------:R-:W-:-:S03]  /*1ca0*/  PRMT R43, R54, 0x5410, R63 ;  /* 0x00005410362b7816 */ /* 0x000fc6000000003f */
[----:B------:R-:W-:-:S05]  /*1cb0*/  IMAD.WIDE.U32 R40, R40, 0x10000, RZ ;  /* 0x0001000028287825 */ /* 0x000fca00078e00ff */
[----:B------:R-:W-:Y:S02]  /*1cc0*/  LOP3.LUT R41, R43, R41, RZ, 0xfc, !PT ;  /* 0x000000292b297212 */ /* 0x000fe400078efcff */
[----:B------:R-:W0:Y:S01]  /*1cd0*/  LDC.64 R42, c[0x0][0x308] ;  /* 0x0000c200ff2a7b82 */ /* 0x000e220000000a00 */
[----:B------:R-:W-:Y:S01]  /*1ce0*/  LOP3.LUT R40, R40, 0xffff, R50, 0xf8, !PT ;  /* 0x0000ffff28287812 */ /* 0x000fe200078ef832 */
[----:B0-----:R-:W-:-:S05]  /*1cf0*/  IMAD.WIDE.U32 R42, R5, 0x8, R42 ;  /* 0x00000008052a7825 */ /* 0x001fca00078e002a */
[----:B------:R0:W-:Y:S02]  /*1d00*/  STG.E.64 desc[UR4][R42.64], R40 ;  /* 0x000000282a007986 */ /* 0x0001e4000c101b04 */
.L_x_79:
[----:B------:R-:W-:Y:S04]  /*1d10*/  BSSY B1, `(.L_x_80) ;  /* 0x000000a000017945 */ /* 0x000fe80003800000 */
[----:B------:R-:W-:Y:S05]  /*1d20*/  @!P3 BRA `(.L_x_81) ;  /* 0x000000000020b947 */ /* 0x000fea0003800000 */
[----:B0-----:R-:W0:Y:S01]  /*1d30*/  LDC.64 R42, c[0x0][0x2f8] ;  /* 0x0000be00ff2a7b82 */ /* 0x001e220000000a00 */
[----:B------:R-:W-:Y:S02]  /*1d40*/  LOP3.LUT R40, R53, 0xffff, RZ, 0xc0, !PT ;  /* 0x0000ffff35287812 */ /* 0x000fe400078ec0ff */
[----:B------:R-:W-:-:S03]  /*1d50*/  PRMT R75, R55, 0x5410, R62 ;  /* 0x00005410374b7816 */ /* 0x000fc6000000003e */
[----:B------:R-:W-:-:S05]  /*1d60*/  IMAD.WIDE.U32 R40, R40, 0x10000, RZ ;  /* 0x0001000028287825 */ /* 0x000fca00078e00ff */
[----:B------:R-:W-:Y:S02]  /*1d70*/  LOP3.LUT R41, R75, R41, RZ, 0xfc, !PT ;  /* 0x000000294b297212 */ /* 0x000fe400078efcff */
[----:B------:R-:W-:Y:S01]  /*1d80*/  LOP3.LUT R40, R40, 0xffff, R51, 0xf8, !PT ;  /* 0x0000ffff28287812 */ /* 0x000fe200078ef833 */
[----:B0-----:R-:W-:-:S05]  /*1d90*/  IMAD.WIDE.U32 R42, R66, 0x8, R42 ;  /* 0x00000008422a7825 */ /* 0x001fca00078e002a */
[----:B------:R1:W-:Y:S02]  /*1da0*/  STG.E.64 desc[UR4][R42.64], R40 ;  /* 0x000000282a007986 */ /* 0x0003e4000c101b04 */
.L_x_81:
[----:B------:R-:W-:Y:S05]  /*1db0*/  BSYNC B1 ;  /* 0x0000000000017941 */ /* 0x000fea0003800000 */
.L_x_80:
[----:B------:R-:W-:Y:S02]  /*1dc0*/  IADD3 R5, R5, 0x80, RZ ;  /* 0x0000008005057810 */ /* 0x000fe40007ffe0ff */
[----:B------:R-:W-:-:S07]  /*1dd0*/  IADD3 R66, R66, 0x80, RZ ;  /* 0x0000008042427810 */ /* 0x000fce0007ffe0ff */
.L_x_66:
[----:B------:R-:W-:Y:S05]  /*1de0*/  BSYNC B0 ;  /* 0x0000000000007941 */ /* 0x000fea0003800000 */
.L_x_65:
[----:B------:R-:W-:Y:S04]  /*1df0*/  BSSY B0, `(.L_x_82) ;  /* 0x000006c000007945 */ /* 0x000fe80003800000 */
[----:B------:R-:W-:Y:S05]  /*1e00*/  @!P1 BRA `(.L_x_83) ;  /* 0x0000000400a89947 */ /* 0x000fea0003800000 */
[----:B------:R-:W-:Y:S04]  /*1e10*/  BSSY B1, `(.L_x_84) ;  /* 0x0000011000017945 */ /* 0x000fe80003800000 */
[----:B------:R-:W-:Y:S05]  /*1e20*/  @P2 BRA `(.L_x_85) ;  /* 0x00000000001c2947 */ /* 0x000fea0003800000 */
[----:B------:R-:W-:Y:S01]  /*1e30*/  UISETP.NE.U32.AND UP0, UPT, UR14, URZ, UPT ;  /* 0x0000003f0e00728c */ /* 0x000fe2000bf05070 */
[----:B01----:R-:W-:-:S03]  /*1e40*/  IMAD.MOV.U32 R41, RZ, RZ, RZ ;  /* 0x000000ffff297224 */ /* 0x003fc600078e00ff */
[----:B------:R-:W-:-:S06]  /*1e50*/  UISETP.NE.AND.EX UP0, UPT, UR15, URZ, UPT, UP0 ;  /* 0x0000003f0f00728c */ /* 0x000fcc000bf05300 */
[----:B------:R-:W-:-:S13]  /*1e60*/  PLOP3.LUT P4, PT, PT, PT, UP0, 0x80, 0x0 ;  /* 0x000000000000781c */ /* 0x000fda0003f8f008 */
[----:B------:R-:W-:Y:S05]  /*1e70*/  @!P4 BRA `(.L_x_86) ;  /* 0x000000000028c947 */ /* 0x000fea0003800000 */
[----:B------:R-:W-:Y:S01]  /*1e80*/  SHF.L.U32 R41, R58, 0x10, RZ ;  /* 0x000000103a297819 */ /* 0x000fe200000006ff */
[----:B------:R-:W-:Y:S06]  /*1e90*/  BRA `(.L_x_86) ;  /* 0x0000000000207947 */ /* 0x000fec0003800000 */
.L_x_85:
[----:B------:R-:W-:Y:S01]  /*1ea0*/  UISETP.NE.U32.AND UP0, UPT, UR14, URZ, UPT ;  /* 0x0000003f0e00728c */ /* 0x000fe2000bf05070 */
[----:B01----:R-:W-:-:S03]  /*1eb0*/  FFMA.FTZ R40, R10, R72, R67 ;  /* 0x000000480a287223 */ /* 0x003fc60000010043 */
[----:B------:R-:W-:Y:S01]  /*1ec0*/  UISETP.NE.AND.EX UP0, UPT, UR15, URZ, UPT, UP0 ;  /* 0x0000003f0f00728c */ /* 0x000fe2000bf05300 */
[----:B------:R-:W-:-:S04]  /*1ed0*/  FADD.FTZ R41, R71, -R40 ;  /* 0x8000002847297221 */ /* 0x000fc80000010000 */
[----:B------:R-:W-:Y:S01]  /*1ee0*/  FMUL.FTZ R41, R4, R41 ;  /* 0x0000002904297220 */ /* 0x000fe20000410000 */
[----:B------:R-:W-:-:S13]  /*1ef0*/  PLOP3.LUT P4, PT, PT, PT, UP0, 0x80, 0x0 ;  /* 0x000000000000781c */ /* 0x000fda0003f8f008 */
[----:B------:R-:W-:-:S05]  /*1f00*/  @P4 SHF.L.U32 R40, R58, 0x10, RZ ;  /* 0x000000103a284819 */ /* 0x000fca00000006ff */
[----:B------:R-:W-:-:S07]  /*1f10*/  @P4 FADD.FTZ R41, R41, R40 ;  /* 0x0000002829294221 */ /* 0x000fce0000010000 */
.L_x_86:
[----:B------:R-:W-:Y:S05]  /*1f20*/  BSYNC B1 ;  /* 0x0000000000017941 */ /* 0x000fea0003800000 */
.L_x_84:
        /* <DEDUP_REMOVED lines=10> */
[----:B------:R-:W-:Y:S01]  /*1fd0*/  IMAD.MOV.U32 R41, RZ, RZ, RZ ;  /* 0x000000ffff297224 */ /* 0x000fe200078e00ff */
[----:B------:R-:W-:Y:S06]  /*1fe0*/  @!P4 BRA `(.L_x_89) ;  /* 0x000000000024c947 */ /* 0x000fec0003800000 */
[----:B------:R-:W-:-:S04]  /*1ff0*/  SHF.R.U64 R41, R58, 0x10, R59 ;  /* 0x000000103a297819 */ /* 0x000fc8000000123b */
[----:B------:R-:W-:Y:S01]  /*2000*/  SHF.L.U32 R41, R41, 0x10, RZ ;  /* 0x0000001029297819 */ /* 0x000fe200000006ff */
[----:B------:R-:W-:Y:S06]  /*2010*/  BRA `(.L_x_89) ;  /* 0x0000000000187947 */ /* 0x000fec0003800000 */
.L_x_88:
[----:B------:R-:W-:Y:S01]  /*2020*/  FFMA.FTZ R41, R11, R72, R67 ;  /* 0x000000480b297223 */ /* 0x000fe20000010043 */
[----:B------:R-:W-:-:S03]  /*2030*/  @P4 SHF.R.U64 R40, R58, 0x10, R59 ;  /* 0x000000103a284819 */ /* 0x000fc6000000123b */
[----:B------:R-:W-:Y:S01]  /*2040*/  FADD.FTZ R41, R70, -R41 ;  /* 0x8000002946297221 */ /* 0x000fe20000010000 */
[----:B------:R-:W-:-:S03]  /*2050*/  @P4 SHF.L.U32 R40, R40, 0x10, RZ ;  /* 0x0000001028284819 */ /* 0x000fc600000006ff */
[----:B------:R-:W-:-:S04]  /*2060*/  FMUL.FTZ R41, R4, R41 ;  /* 0x0000002904297220 */ /* 0x000fc80000410000 */
[----:B------:R-:W-:-:S07]  /*2070*/  @P4 FADD.FTZ R41, R41, R40 ;  /* 0x0000002829294221 */ /* 0x000fce0000010000 */
.L_x_89:
[----:B------:R-:W-:Y:S05]  /*2080*/  BSYNC B1 ;  /* 0x0000000000017941 */ /* 0x000fea0003800000 */
.L_x_87:
        /* <DEDUP_REMOVED lines=8> */
[----:B------:R-:W-:Y:S01]  /*2110*/  IMAD.MOV.U32 R41, RZ, RZ, RZ ;  /* 0x000000ffff297224 */ /* 0x000fe200078e00ff */
[----:B------:R-:W-:Y:S06]  /*2120*/  @!P4 BRA `(.L_x_92) ;  /* 0x00000000001cc947 */ /* 0x000fec0003800000 */
[----:B------:R-:W-:Y:S01]  /*2130*/  SHF.L.U32 R41, R59, 0x10, RZ ;  /* 0x000000103b297819 */ /* 0x000fe200000006ff */
[----:B------:R-:W-:Y:S06]  /*2140*/  BRA `(.L_x_92) ;  /* 0x0000000000147947 */ /* 0x000fec0003800000 */
.L_x_91:
[----:B------:R-:W-:Y:S01]  /*2150*/  FFMA.FTZ R41, R12, R72, R67 ;  /* 0x000000480c297223 */ /* 0x000fe20000010043 */
[----:B------:R-:W-:-:S03]  /*2160*/  @P4 SHF.L.U32 R40, R59, 0x10, RZ ;  /* 0x000000103b284819 */ /* 0x000fc600000006ff */
[----:B------:R-:W-:-:S04]  /*2170*/  FADD.FTZ R41, R68, -R41 ;  /* 0x8000002944297221 */ /* 0x000fc80000010000 */
[----:B------:R-:W-:-:S04]  /*2180*/  FMUL.FTZ R41, R4, R41 ;  /* 0x0000002904297220 */ /* 0x000fc80000410000 */
[----:B------:R-:W-:-:S07]  /*2190*/  @P4 FADD.FTZ R41, R41, R40 ;  /* 0x0000002829294221 */ /* 0x000fce0000010000 */
.L_x_92:
[----:B------:R-:W-:Y:S05]  /*21a0*/  BSYNC B1 ;  /* 0x0000000000017941 */ /* 0x000fea0003800000 */
.L_x_90:
        /* <DEDUP_REMOVED lines=10> */
[----:B------:R-:W-:-:S04]  /*2250*/  SHF.R.U32.HI R41, RZ, 0x10, R59 ;  /* 0x00000010ff297819 */ /* 0x000fc8000001163b */
[----:B------:R-:W-:Y:S01]  /*2260*/  SHF.L.U32 R41, R41, 0x10, RZ ;  /* 0x0000001029297819 */ /* 0x000fe200000006ff */
[----:B------:R-:W-:Y:S06]  /*2270*/  BRA `(.L_x_95) ;  /* 0x0000000000187947 */ /* 0x000fec0003800000 */
.L_x_94:
[----:B------:R-:W-:-:S04]  /*2280*/  FFMA.FTZ R40, R13, R72, R67 ;  /* 0x000000480d287223 */ /* 0x000fc80000010043 */
[----:B------:R-:W-:Y:S01]  /*2290*/  FADD.FTZ R41, R65, -R40 ;  /* 0x8000002841297221 */ /* 0x000fe20000010000 */
[----:B------:R-:W-:-:S03]  /*22a0*/  @P4 SHF.R.U32.HI R40, RZ, 0x10, R59 ;  /* 0x00000010ff284819 */ /* 0x000fc6000001163b */
[----:B------:R-:W-:Y:S01]  /*22b0*/  FMUL.FTZ R41, R4, R41 ;  /* 0x0000002904297220 */ /* 0x000fe20000410000 */
[----:B------:R-:W-:-:S05]  /*22c0*/  @P4 SHF.L.U32 R40, R40, 0x10, RZ ;  /* 0x0000001028284819 */ /* 0x000fca00000006ff */
[----:B------:R-:W-:-:S07]  /*22d0*/  @P4 FADD.FTZ R41, R41, R40 ;  /* 0x0000002829294221 */ /* 0x000fce0000010000 */
.L_x_95:
[----:B------:R-:W-:Y:S05]  /*22e0*/  BSYNC B1 ;  /* 0x0000000000017941 */ /* 0x000fea0003800000 */
.L_x_93:
[----:B------:R-:W0:Y:S02]  /*22f0*/  @P3 LDC R40, c[0x0][0x29c] ;  /* 0x0000a700ff283b82 */ /* 0x000e240000000800 */
[----:B0-----:R-:W-:Y:S01]  /*2300*/  @P3 FMUL.FTZ R40, R41, R40 ;  /* 0x0000002829283220 */ /* 0x001fe20000410000 */
[----:B------:R-:W-:-:S04]  /*2310*/  @P5 F2FP.BF16.F32.PACK_AB R41, RZ, R41 ;  /* 0x00000029ff29523e */ /* 0x000fc800000010ff */
[----:B------:R-:W-:Y:S02]  /*2320*/  @P3 F2FP.BF16.F32.PACK_AB R40, RZ, R40 ;  /* 0x00000028ff28323e */ /* 0x000fe400000010ff */
        /* <DEDUP_REMOVED lines=11> */
.L_x_96:
        /* <DEDUP_REMOVED lines=10> */
.L_x_98:
[----:B------:R-:W-:Y:S05]  /*2480*/  BSYNC B1 ;  /* 0x0000000000017941 */ /* 0x000fea0003800000 */
.L_x_97:
[----:B------:R-:W-:Y:S01]  /*2490*/  VIADD R5, R5, 0x80 ;  /* 0x0000008005057836 */ /* 0x000fe20000000000 */
[----:B------:R-:W-:-:S07]  /*24a0*/  IADD3 R66, R66, 0x80, RZ ;  /* 0x0000008042427810 */ /* 0x000fce0007ffe0ff */
.L_x_83:
[----:B------:R-:W-:Y:S05]  /*24b0*/  BSYNC B0 ;  /* 0x0000000000007941 */ /* 0x000fea0003800000 */
.L_x_82:
[----:B------:R-:W-:Y:S01]  /*24c0*/  ISETP.NE.AND P4, PT, R77, RZ, PT ;  /* 0x000000ff4d00720c */ /* 0x000fe20003f85270 */
[----:B------:R-:W-:-:S12]  /*24d0*/  BSSY B0, `(.L_x_99) ;  /* 0x0000068000007945 */ /* 0x000fd80003800000 */
[----:B------:R-:W-:Y:S05]  /*24e0*/  @!P4 BRA `(.L_x_100) ;  /* 0x000000040098c947 */ /* 0x000fea0003800000 */
[----:B------:R-:W-:Y:S04]  /*24f0*/  BSSY B1, `(.L_x_101) ;  /* 0x0000011000017945 */ /* 0x000fe80003800000 */
[----:B------:R-:W-:Y:S05]  /*2500*/  @P2 BRA `(.L_x_102) ;  /* 0x00000000001c2947 */ /* 0x000fea0003800000 */
[----:B------:R-:W-:Y:S01]  /*2510*/  UISETP.NE.U32.AND UP0, UPT, UR14, URZ, UPT ;  /* 0x0000003f0e00728c */ /* 0x000fe2000bf05070 */
[----:B01----:R-:W-:-:S03]  /*2520*/  HFMA2.MMA R41, -RZ, RZ, 0, 0 ;  /* 0x00000000ff297435 */ /* 0x003fc600000001ff */
[----:B------:R-:W-:-:S06]  /*2530*/  UISETP.NE.AND.EX UP0, UPT, UR15, URZ, UPT, UP0 ;  /* 0x0000003f0f00728c */ /* 0x000fcc000bf05300 */
[----:B------:R-:W-:-:S13]  /*2540*/  PLOP3.LUT P4, PT, PT, PT, UP0, 0x80, 0x0 ;  /* 0x000000000000781c */ /* 0x000fda0003f8f008 */
[----:B------:R-:W-:Y:S05]  /*2550*/  @!P4 BRA `(.L_x_103) ;  /* 0x000000000028c947 */ /* 0x000fea0003800000 */
[----:B------:R-:W-:Y:S01]  /*2560*/  IMAD.U32 R41, R56, 0x10000, RZ ;  /* 0x0001000038297824 */ /* 0x000fe200078e00ff */
[----:B------:R-:W-:Y:S06]  /*2570*/  BRA `(.L_x_103) ;  /* 0x0000000000207947 */ /* 0x000fec0003800000 */
.L_x_102:
        /* <DEDUP_REMOVED lines=8> */
.L_x_103:
[----:B------:R-:W-:Y:S05]  /*2600*/  BSYNC B1 ;  /* 0x0000000000017941 */ /* 0x000fea0003800000 */
.L_x_101:
        /* <DEDUP_REMOVED lines=12> */
[----:B------:R-:W-:-:S05]  /*26d0*/  SHF.R.U64 R41, R56, 0x10, R57 ;  /* 0x0000001038297819 */ /* 0x000fca0000001239 */
[----:B------:R-:W-:Y:S01]  /*26e0*/  IMAD.U32 R41, R41, 0x10000, RZ ;  /* 0x0001000029297824 */ /* 0x000fe200078e00ff */
[----:B------:R-:W-:Y:S06]  /*26f0*/  BRA `(.L_x_106) ;  /* 0x0000000000187947 */ /* 0x000fec0003800000 */
.L_x_105:
[----:B------:R-:W-:Y:S01]  /*2700*/  FFMA.FTZ R41, R15, R72, R67 ;  /* 0x000000480f297223 */ /* 0x000fe20000010043 */
[----:B------:R-:W-:-:S03]  /*2710*/  @P4 SHF.R.U64 R40, R56, 0x10, R57 ;  /* 0x0000001038284819 */ /* 0x000fc60000001239 */
[----:B------:R-:W-:Y:S01]  /*2720*/  FADD.FTZ R41, R46, -R41 ;  /* 0x800000292e297221 */ /* 0x000fe20000010000 */
[----:B------:R-:W-:-:S03]  /*2730*/  @P4 SHF.L.U32 R40, R40, 0x10, RZ ;  /* 0x0000001028284819 */ /* 0x000fc600000006ff */
[----:B------:R-:W-:-:S04]  /*2740*/  FMUL.FTZ R41, R4, R41 ;  /* 0x0000002904297220 */ /* 0x000fc80000410000 */
[----:B------:R-:W-:-:S07]  /*2750*/  @P4 FADD.FTZ R41, R41, R40 ;  /* 0x0000002829294221 */ /* 0x000fce0000010000 */
.L_x_106:
[----:B------:R-:W-:Y:S05]  /*2760*/  BSYNC B1 ;  /* 0x0000000000017941 */ /* 0x000fea0003800000 */
.L_x_104:
        /* <DEDUP_REMOVED lines=10> */
[----:B------:R-:W-:Y:S01]  /*2810*/  IMAD.U32 R41, R57, 0x10000, RZ ;  /* 0x0001000039297824 */ /* 0x000fe200078e00ff */
[----:B------:R-:W-:Y:S06]  /*2820*/  BRA `(.L_x_109) ;  /* 0x0000000000147947 */ /* 0x000fec0003800000 */
.L_x_108:
[----:B------:R-:W-:-:S04]  /*2830*/  FFMA.FTZ R40, R45, R72, R67 ;  /* 0x000000482d287223 */ /* 0x000fc80000010043 */
[----:B------:R-:W-:Y:S01]  /*2840*/  FADD.FTZ R41, R47, -R40 ;  /* 0x800000282f297221 */ /* 0x000fe20000010000 */
[----:B------:R-:W-:-:S03]  /*2850*/  @P4 SHF.L.U32 R40, R57, 0x10, RZ ;  /* 0x0000001039284819 */ /* 0x000fc600000006ff */
[----:B------:R-:W-:-:S04]  /*2860*/  FMUL.FTZ R41, R4, R41 ;  /* 0x0000002904297220 */ /* 0x000fc80000410000 */
[----:B------:R-:W-:-:S07]  /*2870*/  @P4 FADD.FTZ R41, R41, R40 ;  /* 0x0000002829294221 */ /* 0x000fce0000010000 */
.L_x_109:
[----:B------:R-:W-:Y:S05]  /*2880*/  BSYNC B1 ;  /* 0x0000000000017941 */ /* 0x000fea0003800000 */
.L_x_107:
        /* <DEDUP_REMOVED lines=10> */
[----:B------:R-:W-:-:S05]  /*2930*/  SHF.R.U32.HI R4, RZ, 0x10, R57 ;  /* 0x00000010ff047819 */ /* 0x000fca0000011639 */
[----:B------:R-:W-:Y:S01]  /*2940*/  IMAD.U32 R4, R4, 0x10000, RZ ;  /* 0x0001000004047824 */ /* 0x000fe200078e00ff */
[----:B------:R-:W-:Y:S06]  /*2950*/  BRA `(.L_x_112) ;  /* 0x0000000000187947 */ /* 0x000fec0003800000 */
.L_x_111:
[----:B------:R-:W-:Y:S01]  /*2960*/  FFMA.FTZ R72, R48, R72, R67 ;  /* 0x0000004830487223 */ /* 0x000fe20000010043 */
[----:B------:R-:W-:-:S03]  /*2970*/  @P4 SHF.R.U32.HI R40, RZ, 0x10, R57 ;  /* 0x00000010ff284819 */ /* 0x000fc60000011639 */
[----:B------:R-:W-:-:S04]  /*2980*/  FADD.FTZ R41, R49, -R72 ;  /* 0x8000004831297221 */ /* 0x000fc80000010000 */
[----:B------:R-:W-:Y:S01]  /*2990*/  FMUL.FTZ R4, R4, R41 ;  /* 0x0000002904047220 */ /* 0x000fe20000410000 */
[----:B------:R-:W-:-:S05]  /*29a0*/  @P4 SHF.L.U32 R41, R40, 0x10, RZ ;  /* 0x0000001028294819 */ /* 0x000fca00000006ff */
[----:B------:R-:W-:-:S07]  /*29b0*/  @P4 FADD.FTZ R4, R4, R41 ;  /* 0x0000002904044221 */ /* 0x000fce0000010000 */
.L_x_112:
[----:B------:R-:W-:Y:S05]  /*29c0*/  BSYNC B1 ;  /* 0x0000000000017941 */ /* 0x000fea0003800000 */
.L_x_110:
[----:B------:R-:W0:Y:S02]  /*29d0*/  @P3 LDC R67, c[0x0][0x29c] ;  /* 0x0000a700ff433b82 */ /* 0x000e240000000800 */
[----:B0-----:R-:W-:Y:S01]  /*29e0*/  @P3 FMUL.FTZ R67, R4, R67 ;  /* 0x0000004304433220 */ /* 0x001fe20000410000 */
[----:B------:R-:W-:-:S04]  /*29f0*/  @P5 F2FP.BF16.F32.PACK_AB R4, RZ, R4 ;  /* 0x00000004ff04523e */ /* 0x000fc800000010ff */
[----:B------:R-:W-:Y:S02]  /*2a00*/  @P3 F2FP.BF16.F32.PACK_AB R67, RZ, R67 ;  /* 0x00000043ff43323e */ /* 0x000fe400000010ff */
        /* <DEDUP_REMOVED lines=10> */
.L_x_113:
[----:B------:R-:W-:Y:S01]  /*2ab0*/  @P3 PRMT R62, R67, 0x7610, R62 ;  /* 0x00007610433e3816 */ /* 0x000fe2000000003e */
[----:B------:R-:W-:Y:S06]  /*2ac0*/  @!P3 BRA `(.L_x_100) ;  /* 0x000000000020b947 */ /* 0x000fec0003800000 */
        /* <DEDUP_REMOVED lines=8> */
.L_x_100:
[----:B------:R-:W-:Y:S05]  /*2b50*/  BSYNC B0 ;  /* 0x0000000000007941 */ /* 0x000fea0003800000 */
.L_x_99:
[----:B------:R-:W-:Y:S02]  /*2b60*/  IADD3 R3, R3, UR12, RZ ;  /* 0x0000000c03037c10 */ /* 0x000fe4000fffe0ff */
[----:B------:R-:W-:Y:S02]  /*2b70*/  ISETP.NE.AND P3, PT, R76, RZ, PT ;  /* 0x000000ff4c00720c */ /* 0x000fe40003f65270 */
[----:B------:R-:W-:Y:S02]  /*2b80*/  ISETP.GE.AND P2, PT, R3, UR13, PT ;  /* 0x0000000d03007c0c */ /* 0x000fe4000bf46270 */
[----:B------:R-:W-:-:S11]  /*2b90*/  SEL R76, RZ, 0x1, P3 ;  /* 0x00000001ff4c7807 */ /* 0x000fd60001800000 */
[----:B------:R-:W-:Y:S05]  /*2ba0*/  @!P2 BRA `(.L_x_114) ;  /* 0xffffffd80050a947 */ /* 0x000fea000383ffff */
.L_x_50:
[----:B------:R-:W3:Y:S01]  /*2bb0*/  S2R R0, SR_TID.X ;  /* 0x0000000000007919 */ /* 0x000ee20000002100 */
[----:B------:R-:W3:Y:S01]  /*2bc0*/  S2UR UR6, SR_CTAID.X ;  /* 0x00000000000679c3 */ /* 0x000ee20000002500 */
[----:B------:R-:W-:-:S07]  /*2bd0*/  ISETP.NE.AND P2, PT, R77, RZ, PT ;  /* 0x000000ff4d00720c */ /* 0x000fce0003f45270 */
[----:B0-2---:R-:W0:Y:S08]  /*2be0*/  @P0 LDC.64 R4, c[0x0][0x2d0] ;  /* 0x0000b400ff040b82 */ /* 0x005e300000000a00 */
[----:B-----5:R-:W2:Y:S08]  /*2bf0*/  @P0 LDC.64 R6, c[0x0][0x2d8] ;  /* 0x0000b600ff060b82 */ /* 0x020eb00000000a00 */
[----:B------:R-:W4:Y:S01]  /*2c00*/  @P1 LDC.64 R8, c[0x0][0x2d0] ;  /* 0x0000b400ff081b82 */ /* 0x000f220000000a00 */
[----:B---3--:R-:W-:-:S07]  /*2c10*/  LEA.HI R3, R0, UR6, RZ, 0x19 ;  /* 0x0000000600037c11 */ /* 0x008fce000f8fc8ff */
[----:B------:R-:W3:Y:S01]  /*2c20*/  @P1 LDC.64 R10, c[0x0][0x2d8] ;  /* 0x0000b600ff0a1b82 */ /* 0x000ee20000000a00 */
[----:B------:R-:W-:Y:S01]  /*2c30*/  LOP3.LUT R13, R0, 0x7f, RZ, 0xc0, !PT ;  /* 0x0000007f000d7812 */ /* 0x000fe200078ec0ff */
[----:B------:R-:W-:-:S05]  /*2c40*/  IMAD R2, R3, R2, RZ ;  /* 0x0000000203027224 */ /* 0x000fca00078e02ff */
[----:B------:R-:W-:-:S05]  /*2c50*/  LEA.HI R13, R2, R13, RZ, 0x1e ;  /* 0x0000000d020d7211 */ /* 0x000fca00078ff0ff */
[----:B0-----:R-:W-:-:S04]  /*2c60*/  @P0 IMAD.WIDE.U32 R2, R13, 0x10, R4 ;  /* 0x000000100d020825 */ /* 0x001fc800078e0004 */
[C---:B--2---:R-:W-:Y:S01]  /*2c70*/  @P0 IMAD.WIDE.U32 R4, R13.reuse, 0x10, R6 ;  /* 0x000000100d040825 */ /* 0x044fe200078e0006 */
[----:B------:R0:W-:Y:S03]  /*2c80*/  @P0 STG.E.128 desc[UR4][R2.64], R28 ;  /* 0x0000001c02000986 */ /* 0x0001e6000c101d04 */
[----:B------:R-:W-:Y:S01]  /*2c90*/  @P0 VIADD R13, R13, 0x80 ;  /* 0x000000800d0d0836 */ /* 0x000fe20000000000 */
[----:B------:R0:W-:Y:S03]  /*2ca0*/  @P0 STG.E.128 desc[UR4][R4.64], R16 ;  /* 0x0000001004000986 */ /* 0x0001e6000c101d04 */
[----:B----4-:R-:W-:-:S04]  /*2cb0*/  @P1 IMAD.WIDE.U32 R8, R13, 0x10, R8 ;  /* 0x000000100d081825 */ /* 0x010fc800078e0008 */
[----:B---3--:R-:W-:Y:S01]  /*2cc0*/  @P1 IMAD.WIDE.U32 R10, R13, 0x10, R10 ;  /* 0x000000100d0a1825 */ /* 0x008fe200078e000a */
[----:B------:R0:W-:Y:S04]  /*2cd0*/  @P1 STG.E.128 desc[UR4][R8.64], R32 ;  /* 0x0000002008001986 */ /* 0x0001e8000c101d04 */
[----:B------:R0:W-:Y:S01]  /*2ce0*/  @P1 STG.E.128 desc[UR4][R10.64], R20 ;  /* 0x000000140a001986 */ /* 0x0001e2000c101d04 */
[----:B------:R-:W-:Y:S05]  /*2cf0*/  @!P2 EXIT ;  /* 0x000000000000a94d */ /* 0x000fea0003800000 */
[----:B0-----:R-:W0:Y:S01]  /*2d00*/  LDC.64 R2, c[0x0][0x2d0] ;  /* 0x0000b400ff027b82 */ /* 0x001e220000000a00 */
[----:B------:R-:W-:-:S07]  /*2d10*/  @P1 IADD3 R13, R13, 0x80, RZ ;  /* 0x000000800d0d1810 */ /* 0x000fce0007ffe0ff */
[----:B------:R-:W2:Y:S01]  /*2d20*/  LDC.64 R4, c[0x0][0x2d8] ;  /* 0x0000b600ff047b82 */ /* 0x000ea20000000a00 */
[----:B0-----:R-:W-:-:S05]  /*2d30*/  IMAD.WIDE.U32 R2, R13, 0x10, R2 ;  /* 0x000000100d027825 */ /* 0x001fca00078e0002 */
[----:B------:R-:W-:Y:S01]  /*2d40*/  STG.E.128 desc[UR4][R2.64], R36 ;  /* 0x0000002402007986 */ /* 0x000fe2000c101d04 */
[----:B--2---:R-:W-:-:S05]  /*2d50*/  IMAD.WIDE.U32 R4, R13, 0x10, R4 ;  /* 0x000000100d047825 */ /* 0x004fca00078e0004 */
[----:B------:R-:W-:Y:S01]  /*2d60*/  STG.E.128 desc[UR4][R4.64], R24 ;  /* 0x0000001804007986 */ /* 0x000fe2000c101d04 */
[----:B------:R-:W-:Y:S05]  /*2d70*/  EXIT ;  /* 0x000000000000794d */ /* 0x000fea0003800000 */
.L_x_64:
[----:B------:R-:W-:Y:S01]  /*2d80*/  HFMA2.MMA R41, -RZ, RZ, 0, 1.847743988037109375e-06 ;  /* 0x0000001fff297435 */ /* 0x000fe200000001ff */
[----:B------:R-:W-:Y:S01]  /*2d90*/  MOV R66, R72 ;  /* 0x0000004800427202 */ /* 0x000fe20000000f00 */
[----:B------:R-:W-:Y:S01]  /*2da0*/  IMAD.MOV.U32 R40, RZ, RZ, 0x10 ;  /* 0x00000010ff287424 */ /* 0x000fe200078e00ff */
[----:B------:R-:W-:-:S08]  /*2db0*/  MOV R43, 0xffffffff ;  /* 0xffffffff002b7802 */ /* 0x000fd00000000f00 */
[----:B-----5:R-:W-:Y:S05]  /*2dc0*/  WARPSYNC.COLLECTIVE R43, `(.L_x_115) ;  /* 0x000000002b087348 */ /* 0x020fea0003c00000 */
[----:B------:R0:W1:Y:S02]  /*2dd0*/  SHFL.DOWN P4, R91, R66, R40, R41 ;  /* 0x08000028425b7389 */ /* 0x0000640000080029 */
[----:B01---5:R-:W-:Y:S01]  /*2de0*/  ENDCOLLECTIVE ;  /* 0x000000000000791b */ /* 0x023fe20003800000 */
.L_x_115:
[----:B------:R-:W-:Y:S02]  /*2df0*/  IMAD.MOV.U32 R66, RZ, RZ, R67 ;  /* 0x000000ffff427224 */ /* 0x000fe400078e0043 */
[----:B------:R-:W-:-:S07]  /*2e00*/  FADD.FTZ R72, R91, R72 ;  /* 0x000000485b487221 */ /* 0x000fce0000010000 */
[----:B------:R-:W-:Y:S05]  /*2e10*/  WARPSYNC.COLLECTIVE R43, `(.L_x_116) ;  /* 0x000000002b087348 */ /* 0x000fea0003c00000 */
[----:B------:R0:W1:Y:S02]  /*2e20*/  SHFL.DOWN P4, R91, R66, R40, R41 ;  /* 0x08000028425b7389 */ /* 0x0000640000080029 */
[----:B01----:R-:W-:Y:S01]  /*2e30*/  ENDCOLLECTIVE ;  /* 0x000000000000791b */ /* 0x003fe20003800000 */
.L_x_116:
[----:B------:R-:W-:Y:S01]  /*2e40*/  MOV R66, R72 ;  /* 0x0000004800427202 */ /* 0x000fe20000000f00 */
[----:B------:R-:W-:Y:S01]  /*2e50*/  IMAD.MOV.U32 R40, RZ, RZ, 0x8 ;  /* 0x00000008ff287424 */ /* 0x000fe200078e00ff */
[----:B------:R-:W-:-:S07]  /*2e60*/  MOV R92, R91 ;  /* 0x0000005b005c7202 */ /* 0x000fce0000000f00 */
[----:B------:R-:W-:Y:S05]  /*2e70*/  WARPSYNC.COLLECTIVE R43, `(.L_x_117) ;  /* 0x000000002b087348 */ /* 0x000fea0003c00000 */
[----:B------:R0:W1:Y:S02]  /*2e80*/  SHFL.DOWN P4, R91, R66, R40, R41 ;  /* 0x08000028425b7389 */ /* 0x0000640000080029 */
[----:B01----:R-:W-:Y:S01]  /*2e90*/  ENDCOLLECTIVE ;  /* 0x000000000000791b */ /* 0x003fe20003800000 */
.L_x_117:
[----:B------:R-:W-:-:S05]  /*2ea0*/  FADD.FTZ R67, R92, R67 ;  /* 0x000000435c437221 */ /* 0x000fca0000010000 */
[----:B------:R-:W-:Y:S01]  /*2eb0*/  MOV R66, R67 ;  /* 0x0000004300427202 */ /* 0x000fe20000000f00 */
[----:B------:R-:W-:-:S07]  /*2ec0*/  FADD.FTZ R72, R72, R91 ;  /* 0x0000005b48487221 */ /* 0x000fce0000010000 */
[----:B------:R-:W-:Y:S05]  /*2ed0*/  WARPSYNC.COLLECTIVE R43, `(.L_x_118) ;  /* 0x000000002b087348 */ /* 0x000fea0003c00000 */
[----:B------:R0:W1:Y:S02]  /*2ee0*/  SHFL.DOWN P4, R91, R66, R40, R41 ;  /* 0x08000028425b7389 */ /* 0x0000640000080029 */
[----:B01----:R-:W-:Y:S01]  /*2ef0*/  ENDCOLLECTIVE ;  /* 0x000000000000791b */ /* 0x003fe20003800000 */
.L_x_118:
[----:B------:R-:W-:Y:S01]  /*2f00*/  HFMA2.MMA R40, -RZ, RZ, 0, 2.384185791015625e-07 ;  /* 0x00000004ff287435 */ /* 0x000fe200000001ff */
[----:B------:R-:W-:Y:S01]  /*2f10*/  IMAD.MOV.U32 R66, RZ, RZ, R72 ;  /* 0x000000ffff427224 */ /* 0x000fe200078e0048 */
[----:B------:R-:W-:-:S09]  /*2f20*/  MOV R92, R91 ;  /* 0x0000005b005c7202 */ /* 0x000fd20000000f00 */
[----:B------:R-:W-:Y:S05]  /*2f30*/  WARPSYNC.COLLECTIVE R43, `(.L_x_119) ;  /* 0x000000002b087348 */ /* 0x000fea0003c00000 */
[----:B------:R0:W1:Y:S02]  /*2f40*/  SHFL.DOWN P4, R91, R66, R40, R41 ;  /* 0x08000028425b7389 */ /* 0x0000640000080029 */
[----:B01----:R-:W-:Y:S01]  /*2f50*/  ENDCOLLECTIVE ;  /* 0x000000000000791b */ /* 0x003fe20003800000 */
.L_x_119:
[----:B------:R-:W-:-:S05]  /*2f60*/  FADD.FTZ R67, R67, R92 ;  /* 0x0000005c43437221 */ /* 0x000fca0000010000 */
[----:B------:R-:W-:Y:S01]  /*2f70*/  MOV R66, R67 ;  /* 0x0000004300427202 */ /* 0x000fe20000000f00 */
[----:B------:R-:W-:-:S07]  /*2f80*/  FADD.FTZ R72, R72, R91 ;  /* 0x0000005b48487221 */ /* 0x000fce0000010000 */
[----:B------:R-:W-:Y:S05]  /*2f90*/  WARPSYNC.COLLECTIVE R43, `(.L_x_120) ;  /* 0x000000002b087348 */ /* 0x000fea0003c00000 */
[----:B------:R0:W1:Y:S02]  /*2fa0*/  SHFL.DOWN P4, R91, R66, R40, R41 ;  /* 0x08000028425b7389 */ /* 0x0000640000080029 */
[----:B01----:R-:W-:Y:S01]  /*2fb0*/  ENDCOLLECTIVE ;  /* 0x000000000000791b */ /* 0x003fe20003800000 */
.L_x_120:
[----:B------:R-:W-:Y:S01]  /*2fc0*/  HFMA2.MMA R40, -RZ, RZ, 0, 1.1920928955078125e-07 ;  /* 0x00000002ff287435 */ /* 0x000fe200000001ff */
[----:B------:R-:W-:Y:S01]  /*2fd0*/  MOV R66, R72 ;  /* 0x0000004800427202 */ /* 0x000fe20000000f00 */
[----:B------:R-:W-:-:S09]  /*2fe0*/  IMAD.MOV.U32 R92, RZ, RZ, R91 ;  /* 0x000000ffff5c7224 */ /* 0x000fd200078e005b */
[----:B------:R-:W-:Y:S05]  /*2ff0*/  WARPSYNC.COLLECTIVE R43, `(.L_x_121) ;  /* 0x000000002b087348 */ /* 0x000fea0003c00000 */
[----:B------:R0:W1:Y:S02]  /*3000*/  SHFL.DOWN P4, R91, R66, R40, R41 ;  /* 0x08000028425b7389 */ /* 0x0000640000080029 */
[----:B01----:R-:W-:Y:S01]  /*3010*/  ENDCOLLECTIVE ;  /* 0x000000000000791b */ /* 0x003fe20003800000 */
.L_x_121:
[----:B------:R-:W-:-:S04]  /*3020*/  FADD.FTZ R67, R67, R92 ;  /* 0x0000005c43437221 */ /* 0x000fc80000010000 */
[----:B------:R-:W-:Y:S02]  /*3030*/  IMAD.MOV.U32 R66, RZ, RZ, R67 ;  /* 0x000000ffff427224 */ /* 0x000fe400078e0043 */
[----:B------:R-:W-:-:S07]  /*3040*/  FADD.FTZ R72, R72, R91 ;  /* 0x0000005b48487221 */ /* 0x000fce0000010000 */
[----:B------:R-:W-:Y:S05]  /*3050*/  WARPSYNC.COLLECTIVE R43, `(.L_x_122) ;  /* 0x000000002b087348 */ /* 0x000fea0003c00000 */
[----:B------:R0:W1:Y:S02]  /*3060*/  SHFL.DOWN P4, R91, R66, R40, R41 ;  /* 0x08000028425b7389 */ /* 0x0000640000080029 */
[----:B01----:R-:W-:Y:S01]  /*3070*/  ENDCOLLECTIVE ;  /* 0x000000000000791b */ /* 0x003fe20003800000 */
.L_x_122:
[----:B------:R-:W-:Y:S01]  /*3080*/  MOV R66, R72 ;  /* 0x0000004800427202 */ /* 0x000fe20000000f00 */
[----:B------:R-:W-:Y:S01]  /*3090*/  IMAD.MOV.U32 R40, RZ, RZ, 0x1 ;  /* 0x00000001ff287424 */ /* 0x000fe200078e00ff */
[----:B------:R-:W-:-:S07]  /*30a0*/  MOV R92, R91 ;  /* 0x0000005b005c7202 */ /* 0x000fce0000000f00 */
[----:B------:R-:W-:Y:S05]  /*30b0*/  WARPSYNC.COLLECTIVE R43, `(.L_x_123) ;  /* 0x000000002b087348 */ /* 0x000fea0003c00000 */
[----:B------:R0:W1:Y:S02]  /*30c0*/  SHFL.DOWN P4, R91, R66, R40, R41 ;  /* 0x08000028425b7389 */ /* 0x0000640000080029 */
[----:B01----:R-:W-:Y:S01]  /*30d0*/  ENDCOLLECTIVE ;  /* 0x000000000000791b */ /* 0x003fe20003800000 */
.L_x_123:
[----:B------:R-:W-:-:S05]  /*30e0*/  FADD.FTZ R67, R67, R92 ;  /* 0x0000005c43437221 */ /* 0x000fca0000010000 */
[----:B------:R-:W-:Y:S02]  /*30f0*/  MOV R66, R67 ;  /* 0x0000004300427202 */ /* 0x000fe40000000f00 */
[----:B------:R-:W-:-:S07]  /*3100*/  MOV R92, R91 ;  /* 0x0000005b005c7202 */ /* 0x000fce0000000f00 */
[----:B------:R-:W-:Y:S05]  /*3110*/  WARPSYNC.COLLECTIVE R43, `(.L_x_124) ;  /* 0x000000002b087348 */ /* 0x000fea0003c00000 */
[----:B------:R0:W1:Y:S02]  /*3120*/  SHFL.DOWN P4, R91, R66, R40, R41 ;  /* 0x08000028425b7389 */ /* 0x0000640000080029 */
[----:B01----:R-:W-:Y:S01]  /*3130*/  ENDCOLLECTIVE ;  /* 0x000000000000791b */ /* 0x003fe20003800000 */
.L_x_124:
[----:B------:R-:W-:Y:S05]  /*3140*/  BRA `(.L_x_125) ;  /* 0xffffffe000e47947 */ /* 0x000fea000383ffff */
.L_x_126:
        /* <DEDUP_REMOVED lines=11> */
.L_x_8496:


//--------------------- .text._ZN10layer_norm13ln_bwd_kernelINS_13Kernel_traitsI13__nv_bfloat16S2_S2_S2_fjLj1536ELj1ELj1ELj4ELj8ENS_18Kernel_traits_baseILj1536ES2_S2_S2_S2_fjLj128EEEEELb0ELb0ELb1ELb1EEEvNS_9BwdParamsE --------------------------
	.section	.text._ZN10layer_norm13ln_bwd_kernelINS_13Kernel_traitsI13__nv_bfloat16S2_S2_S2_fjLj1536ELj1ELj1ELj4ELj8ENS_18Kernel_traits_baseILj1536ES2_S2_S2_S2_fjLj128EEEEELb0ELb0ELb1ELb1EEEvNS_9BwdParamsE,"ax",@progbits
	.align	128
        .global         _ZN10layer_norm13ln_bwd_kernelINS_13Kernel_traitsI13__nv_bfloat16S2_S2_S2_fjLj1536ELj1ELj1ELj4ELj8ENS_18Kernel_traits_baseILj1536ES2_S2_S2_S2_fjLj128EEEEELb0ELb0ELb1ELb1EEEvNS_9BwdParamsE
        .type           _ZN10layer_norm13ln_bwd_kernelINS_13Kernel_traitsI13__nv_bfloat16S2_S2_S2_fjLj1536ELj1ELj1ELj4ELj8ENS_18Kernel_traits_baseILj1536ES2_S2_S2_S2_fjLj128EEEEELb0ELb0ELb1ELb1EEEvNS_9BwdParamsE,@function
        .size           _ZN10layer_norm13ln_bwd_kernelINS_13Kernel_traitsI13__nv_bfloat16S2_S2_S2_fjLj1536ELj1ELj1ELj4ELj8ENS_18Kernel_traits_baseILj1536ES2_S2_S2_S2_fjLj128EEEEELb0ELb0ELb1ELb1EEEvNS_9BwdParamsE,(.L_x_8497 - _ZN10layer_norm13ln_bwd_kernelINS_13Kernel_traitsI13__nv_bfloat16S2_S2_S2_fjLj1536ELj1ELj1ELj4ELj8ENS_18Kernel_traits_baseILj1536ES2_S2_S2_S2_fjLj128EEEEELb0ELb0ELb1ELb1EEEvNS_9BwdParamsE)
        .other          _ZN10layer_norm13ln_bwd_kernelINS_13Kernel_traitsI13__nv_bfloat16S2_S2_S2_fjLj1536ELj1ELj1ELj4ELj8ENS_18Kernel_traits_baseILj1536ES2_S2_S2_S2_fjLj128EEEEELb0ELb0ELb1ELb1EEEvNS_9BwdParamsE,@"STO_CUDA_ENTRY STV_DEFAULT"
_ZN10layer_norm13ln_bwd_kernelINS_13Kernel_traitsI13__nv_bfloat16S2_S2_S2_fjLj1536ELj1ELj1ELj4ELj8ENS_18Kernel_traits_baseILj1536ES2_S2_S2_S2_fjLj128EEEEELb0ELb0ELb1ELb1EEEvNS_9BwdParamsE:
.text._ZN10layer_norm13ln_bwd_kernelINS_13Kernel_traitsI13__nv_bfloat16S2_S2_S2_fjLj1536ELj1ELj1ELj4ELj8ENS_18Kernel_traits_baseILj1536ES2_S2_S2_S2_fjLj128EEEEELb0ELb0ELb1ELb1EEEvNS_9BwdParamsE:
[----:B------:R-:W-:Y:S01]  /*0000*/  LDC R1, c[0x0][0x28] ;  /* 0x00000a00ff017b82 */ /* 0x000fe20000000800 */
[----:B------:R-:W0:Y:S07]  /*0010*/  S2R R90, SR_TID.X ;  /* 0x00000000005a7919 */ /* 0x000e2e0000002100 */
[----:B------:R-:W0:Y:S01]  /*0020*/  S2UR UR4, SR_CTAID.X ;  /* 0x00000000000479c3 */ /* 0x000e220000002500 */
[----:B------:R-:W-:Y:S01]  /*0030*/  ULDC UR8, c[0x0][0x290] ;  /* 0x0000a40000087ab9 */ /* 0x000fe20000000800 */
[----:B------:R-:W-:Y:S01]  /*0040*/  ULDC.64 UR14, c[0x0][0x2c8] ;  /* 0x0000b200000e7ab9 */ /* 0x000fe20000000a00 */
[----:B------:R-:W-:Y:S01]  /*0050*/  ULDC.64 UR10, c[0x0][0x308] ;  /* 0x0000c200000a7ab9 */ /* 0x000fe20000000a00 */
[----:B------:R-:W-:Y:S01]  /*0060*/  ULDC.64 UR12, c[0x0][0x210] ;  /* 0x00008400000c7ab9 */ /* 0x000fe20000000a00 */
[----:B0-----:R-:W-:Y:S01]  /*0070*/  LEA.HI R2, R90, UR4, RZ, 0x19 ;  /* 0x000000045a027c11 */ /* 0x001fe2000f8fc8ff */
[----:B------:R-:W-:-:S03]  /*0080*/  ULDC UR4, c[0x0][0x214] ;  /* 0x0000850000047ab9 */ /* 0x000fc60000000800 */
[----:B------:R-:W-:Y:S01]  /*0090*/  ISETP.GE.AND P0, PT, R2, UR4, PT ;  /* 0x0000000402007c0c */ /* 0x000fe2000bf06270 */
[----:B------:R-:W-:-:S12]  /*00a0*/  ULDC.64 UR4, c[0x0][0x208] ;  /* 0x0000820000047ab9 */ /* 0x000fd80000000a00 */
        /* <DEDUP_REMOVED lines=14> */
.L_x_127:
[----:B------:R-:W-:Y:S01]  /*0190*/  SHF.L.U32 R0, R90, 0x3, RZ ;  /* 0x000000035a007819 */ /* 0x000fe200000006ff */
[----:B------:R-:W-:-:S03]  /*01a0*/  ULDC.64 UR6, c[0x0][0x260] ;  /* 0x0000980000067ab9 */ /* 0x000fc60000000a00 */
[----:B------:R-:W-:-:S04]  /*01b0*/  LOP3.LUT R0, R0, 0x3f8, RZ, 0xc0, !PT ;  /* 0x000003f800007812 */ /* 0x000fc800078ec0ff */
[----:B------:R-:W-:-:S05]  /*01c0*/  IADD3 R4, P0, R0, UR6, RZ ;  /* 0x0000000600047c10 */ /* 0x000fca000ff1e0ff */
[----:B------:R-:W-:-:S05]  /*01d0*/  IMAD.X R5, RZ, RZ, UR7, P0 ;  /* 0x00000007ff057e24 */ /* 0x000fca00080e06ff */
[----:B------:R-:W2:Y:S04]  /*01e0*/  LDG.E.64 R88, desc[UR4][R4.64] ;  /* 0x0000000404587981 */ /* 0x000ea8000c1e1b00 */
[----:B------:R-:W3:Y:S04]  /*01f0*/  LDG.E.64 R78, desc[UR4][R4.64+0x400] ;  /* 0x00040004044e7981 */ /* 0x000ee8000c1e1b00 */
[----:B------:R-:W4:Y:S01]  /*0200*/  LDG.E.64 R74, desc[UR4][R4.64+0x800] ;  /* 0x00080004044a7981 */ /* 0x000f22000c1e1b00 */
[----:B------:R-:W-:Y:S01]  /*0210*/  HFMA2.MMA R73, -RZ, RZ, 0, 5.9604644775390625e-08 ;  /* 0x00000001ff497435 */ /* 0x000fe200000001ff */
[----:B------:R-:W-:-:S02]  /*0220*/  LOP3.LUT R3, R90, 0x7f, RZ, 0xc0, !PT ;  /* 0x0000007f5a037812 */ /* 0x000fc400078ec0ff */
        /* <DEDUP_REMOVED lines=12> */
[--C-:B--2---:R-:W-:Y:S01]  /*02f0*/  SHF.R.U64 R87, R88, 0x10, R89.reuse ;  /* 0x0000001058577819 */ /* 0x104fe20000001259 */
[----:B------:R-:W-:Y:S01]  /*0300*/  IMAD.U32 R86, R89, 0x10000, RZ ;  /* 0x0001000059567824 */ /* 0x000fe200078e00ff */
[----:B------:R-:W-:Y:S02]  /*0310*/  SHF.R.U32.HI R85, RZ, 0x10, R89 ;  /* 0x00000010ff557819 */ /* 0x000fe40000011659 */
[C---:B---3--:R-:W-:Y:S01]  /*0320*/  SHF.R.U64 R83, R78.reuse, 0x10, R79 ;  /* 0x000000104e537819 */ /* 0x048fe2000000124f */
[----:B------:R-:W-:Y:S01]  /*0330*/  IMAD.U32 R87, R87, 0x10000, RZ ;  /* 0x0001000057577824 */ /* 0x000fe200078e00ff */
[----:B------:R-:W-:Y:S02]  /*0340*/  SHF.L.U32 R84, R78, 0x10, RZ ;  /* 0x000000104e547819 */ /* 0x000fe400000006ff */
[C---:B----4-:R-:W-:Y:S01]  /*0350*/  SHF.R.U64 R76, R74.reuse, 0x10, R75 ;  /* 0x000000104a4c7819 */ /* 0x050fe2000000124b */
[----:B------:R-:W-:Y:S01]  /*0360*/  IMAD.U32 R83, R83, 0x10000, RZ ;  /* 0x0001000053537824 */ /* 0x000fe200078e00ff */
[----:B------:R-:W-:-:S02]  /*0370*/  SHF.L.U32 R77, R74, 0x10, RZ ;  /* 0x000000104a4d7819 */ /* 0x000fc400000006ff */
[----:B------:R-:W-:Y:S01]  /*0380*/  SHF.R.U32.HI R78, RZ, 0x10, R79 ;  /* 0x00000010ff4e7819 */ /* 0x000fe2000001164f */
[----:B------:R-:W-:Y:S01]  /*0390*/  IMAD.U32 R79, R79, 0x10000, RZ ;  /* 0x000100004f4f7824 */ /* 0x000fe200078e00ff */
[----:B------:R-:W-:Y:S01]  /*03a0*/  SHF.R.U32.HI R74, RZ, 0x10, R75 ;  /* 0x00000010ff4a7819 */ /* 0x000fe2000001164b */
[----:B------:R-:W-:Y:S01]  /*03b0*/  IMAD.U32 R75, R75, 0x10000, RZ ;  /* 0x000100004b4b7824 */ /* 0x000fe200078e00ff */
[----:B------:R-:W-:Y:S01]  /*03c0*/  SHF.L.U32 R88, R88, 0x10, RZ ;  /* 0x0000001058587819 */ /* 0x000fe200000006ff */
[----:B------:R-:W-:Y:S01]  /*03d0*/  IMAD.U32 R76, R76, 0x10000, RZ ;  /* 0x000100004c4c7824 */ /* 0x000fe200078e00ff */
[----:B------:R-:W-:Y:S02]  /*03e0*/  SHF.L.U32 R85, R85, 0x10, RZ ;  /* 0x0000001055557819 */ /* 0x000fe400000006ff */
[----:B------:R-:W-:Y:S02]  /*03f0*/  SHF.L.U32 R78, R78, 0x10, RZ ;  /* 0x000000104e4e7819 */ /* 0x000fe400000006ff */
[----:B------:R-:W-:-:S07]  /*0400*/  SHF.L.U32 R74, R74, 0x10, RZ ;  /* 0x000000104a4a7819 */ /* 0x000fce00000006ff */
.L_x_178:
[----:B01----:R-:W0:Y:S08]  /*0410*/  LDC.64 R4, c[0x0][0x288] ;  /* 0x0000a200ff047b82 */ /* 0x003e300000000a00 */
[----:B------:R-:W1:Y:S08]  /*0420*/  LDC.64 R40, c[0x0][0x258] ;  /* 0x00009600ff287b82 */ /* 0x000e700000000a00 */
[----:B------:R-:W2:Y:S01]  /*0430*/  LDC.64 R42, c[0x0][0x280] ;  /* 0x0000a000ff2a7b82 */ /* 0x000ea20000000a00 */
[----:B0-----:R-:W-:-:S07]  /*0440*/  IMAD.WIDE R4, R2, 0x4, R4 ;  /* 0x0000000402047825 */ /* 0x001fce00078e0204 */
[----:B------:R-:W0:Y:S01]  /*0450*/  LDC R91, c[0x0][0x218] ;  /* 0x00008600ff5b7b82 */ /* 0x000e220000000800 */
[----:B------:R1:W3:Y:S02]  /*0460*/  LDG.E R89, desc[UR4][R4.64] ;  /* 0x0000000404597981 */ /* 0x0002e4000c1e1900 */
[----:B-1----:R-:W-:-:S04]  /*0470*/  IMAD.WIDE R4, R2, 0x4, R40 ;  /* 0x0000000402047825 */ /* 0x002fc800078e0228 */
[C---:B--2---:R-:W-:Y:S02]  /*0480*/  IMAD.WIDE R40, R2.reuse, 0x4, R42 ;  /* 0x0000000402287825 */ /* 0x044fe400078e022a */
[----:B------:R-:W5:Y:S04]  /*0490*/  LDG.E R4, desc[UR4][R4.64] ;  /* 0x0000000404047981 */ /* 0x000f68000c1e1900 */
[----:B------:R1:W5:Y:S01]  /*04a0*/  LDG.E R82, desc[UR4][R40.64] ;  /* 0x0000000428527981 */ /* 0x000362000c1e1900 */
[----:B0-----:R-:W-:Y:S01]  /*04b0*/  IMAD R42, R2, R91, RZ ;  /* 0x0000005b022a7224 */ /* 0x001fe200078e02ff */
[----:B------:R-:W-:Y:S04]  /*04c0*/  BSSY B0, `(.L_x_129) ;  /* 0x00000ba000007945 */ /* 0x000fe80003800000 */
[----:B------:R-:W-:Y:S01]  /*04d0*/  SHF.R.S32.HI R43, RZ, 0x1f, R42 ;  /* 0x0000001fff2b7819 */ /* 0x000fe2000001142a */
[----:B-1----:R-:W0:Y:S03]  /*04e0*/  LDC.64 R40, c[0x0][0x2c8] ;  /* 0x0000b200ff287b82 */ /* 0x002e260000000a00 */
[----:B------:R-:W-:-:S04]  /*04f0*/  LEA.HI R42, R43, R42, RZ, 0x2 ;  /* 0x0000002a2b2a7211 */ /* 0x000fc800078f10ff */
[----:B------:R-:W-:-:S04]  /*0500*/  LEA.HI.SX32 R5, R42, R3, 0x1e ;  /* 0x000000032a057211 */ /* 0x000fc800078ff2ff */
[C---:B------:R-:W-:Y:S01]  /*0510*/  IADD3 R80, R5.reuse, 0x100, RZ ;  /* 0x0000010005507810 */ /* 0x040fe20007ffe0ff */
[C---:B------:R-:W-:Y:S02]  /*0520*/  VIADD R81, R5.reuse, 0x80 ;  /* 0x0000008005517836 */ /* 0x040fe40000000000 */
[----:B0-----:R-:W-:-:S04]  /*0530*/  IMAD.WIDE.U32 R64, R5, 0x8, R40 ;  /* 0x0000000805407825 */ /* 0x001fc800078e0028 */
[----:B------:R-:W-:-:S04]  /*0540*/  IMAD.WIDE.U32 R42, R81, 0x8, R40 ;  /* 0x00000008512a7825 */ /* 0x000fc800078e0028 */
[----:B------:R-:W-:Y:S01]  /*0550*/  IMAD.WIDE.U32 R40, R80, 0x8, R40 ;  /* 0x0000000850287825 */ /* 0x000fe200078e0028 */
[----:B---3--:R-:W-:-:S13]  /*0560*/  ISETP.GT.AND P2, PT, R89, RZ, PT ;  /* 0x000000ff5900720c */ /* 0x008fda0003f44270 */
[----:B------:R-:W-:Y:S05]  /*0570*/  @P2 BRA `(.L_x_130) ;  /* 0x0000000000342947 */ /* 0x000fea0003800000 */
[----:B------:R-:W-:Y:S01]  /*0580*/  IMAD.U32 R80, RZ, RZ, UR14 ;  /* 0x0000000eff507e24 */ /* 0x000fe2000f8e00ff */
[----:B------:R-:W-:Y:S01]  /*0590*/  MOV R81, UR15 ;  /* 0x0000000f00517c02 */ /* 0x000fe20008000f00 */
[----:B------:R-:W-:Y:S01]  /*05a0*/  IMAD.MOV.U32 R89, RZ, RZ, RZ ;  /* 0x000000ffff597224 */ /* 0x000fe200078e00ff */
[----:B------:R-:W-:Y:S02]  /*05b0*/  MOV R92, RZ ;  /* 0x000000ff005c7202 */ /* 0x000fe40000000f00 */
[----:B------:R-:W-:-:S04]  /*05c0*/  ISETP.NE.U32.AND P0, PT, R80, RZ, PT ;  /* 0x000000ff5000720c */ /* 0x000fc80003f05070 */
[----:B------:R-:W-:-:S13]  /*05d0*/  ISETP.NE.AND.EX P0, PT, R81, RZ, PT, P0 ;  /* 0x000000ff5100720c */ /* 0x000fda0003f05300 */
[----:B------:R-:W-:Y:S05]  /*05e0*/  @!P0 BRA `(.L_x_131) ;  /* 0x00000008009c8947 */ /* 0x000fea0003800000 */
[----:B------:R0:W5:Y:S04]  /*05f0*/  LDG.E.64 R60, desc[UR4][R64.64] ;  /* 0x00000004403c7981 */ /* 0x000168000c1e1b00 */
[----:B------:R0:W5:Y:S04]  /*0600*/  LDG.E.64 R58, desc[UR4][R42.64] ;  /* 0x000000042a3a7981 */ /* 0x000168000c1e1b00 */
[----:B------:R0:W5:Y:S01]  /*0610*/  LDG.E.64 R56, desc[UR4][R40.64] ;  /* 0x0000000428387981 */ /* 0x000162000c1e1b00 */
[----:B------:R-:W-:Y:S01]  /*0620*/  HFMA2.MMA R92, -RZ, RZ, 0, 0 ;  /* 0x00000000ff5c7435 */ /* 0x000fe200000001ff */
[----:B------:R-:W-:Y:S01]  /*0630*/  IMAD.MOV.U32 R89, RZ, RZ, RZ ;  /* 0x000000ffff597224 */ /* 0x000fe200078e00ff */
[----:B------:R-:W-:Y:S09]  /*0640*/  BRA `(.L_x_131) ;  /* 0x0000000800847947 */ /* 0x000ff20003800000 */
.L_x_130:
[----:B------:R-:W0:Y:S01]  /*0650*/  LDC.64 R10, c[0x0][0x2b8] ;  /* 0x0000ae00ff0a7b82 */ /* 0x000e220000000a00 */
[----:B------:R-:W-:-:S04]  /*0660*/  VIADD R0, R89, 0xffffffff ;  /* 0xffffffff59007836 */ /* 0x000fc80000000000 */
[----:B------:R-:W-:-:S03]  /*0670*/  IMAD R0, R0, R91, RZ ;  /* 0x0000005b00007224 */ /* 0x000fc600078e02ff */
[----:B------:R-:W1:Y:S02]  /*0680*/  LDC.64 R44, c[0x0][0x238] ;  /* 0x00008e00ff2c7b82 */ /* 0x000e640000000a00 */
[----:B------:R-:W-:-:S04]  /*0690*/  SHF.R.S32.HI R3, RZ, 0x1f, R0 ;  /* 0x0000001fff037819 */ /* 0x000fc80000011400 */
[----:B------:R-:W-:Y:S02]  /*06a0*/  LEA.HI R0, R3, R0, RZ, 0x2 ;  /* 0x0000000003007211 */ /* 0x000fe400078f10ff */
[----:B------:R-:W2:Y:S01]  /*06b0*/  LDC.64 R46, c[0x0][0x250] ;  /* 0x00009400ff2e7b82 */ /* 0x000ea20000000a00 */
[----:B------:R-:W-:-:S04]  /*06c0*/  LOP3.LUT R3, R90, 0x7f, RZ, 0xc0, !PT ;  /* 0x0000007f5a037812 */ /* 0x000fc800078ec0ff */
[----:B------:R-:W-:-:S03]  /*06d0*/  LEA.HI.SX32 R13, R0, R3, 0x1e ;  /* 0x00000003000d7211 */ /* 0x000fc600078ff2ff */
[----:B------:R-:W3:Y:S01]  /*06e0*/  LDC.U8 R93, c[0x0][0x2a0] ;  /* 0x0000a800ff5d7b82 */ /* 0x000ee20000000000 */
[C---:B------:R-:W-:Y:S01]  /*06f0*/  IADD3 R9, R13.reuse, 0x80, RZ ;  /* 0x000000800d097810 */ /* 0x040fe20007ffe0ff */
[C---:B0-----:R-:W-:Y:S01]  /*0700*/  IMAD.WIDE.U32 R6, R13.reuse, 0x8, R10 ;  /* 0x000000080d067825 */ /* 0x041fe200078e000a */
[----:B------:R-:W-:-:S03]  /*0710*/  IADD3 R13, R13, 0x100, RZ ;  /* 0x000001000d0d7810 */ /* 0x000fc60007ffe0ff */
[--C-:B------:R-:W-:Y:S02]  /*0720*/  IMAD.WIDE.U32 R8, R9, 0x8, R10.reuse ;  /* 0x0000000809087825 */ /* 0x100fe400078e000a */
[----:B------:R-:W4:Y:S02]  /*0730*/  LDG.E.64 R6, desc[UR4][R6.64] ;  /* 0x0000000406067981 */ /* 0x000f24000c1e1b00 */
[----:B------:R-:W-:Y:S02]  /*0740*/  IMAD.WIDE.U32 R10, R13, 0x8, R10 ;  /* 0x000000080d0a7825 */ /* 0x000fe400078e000a */
[----:B------:R-:W4:Y:S02]  /*0750*/  LDG.E.64 R8, desc[UR4][R8.64] ;  /* 0x0000000408087981 */ /* 0x000f24000c1e1b00 */
[--C-:B-1----:R-:W-:Y:S02]  /*0760*/  IMAD.WIDE.U32 R12, R5, 0x8, R44.reuse ;  /* 0x00000008050c7825 */ /* 0x102fe400078e002c */
[----:B------:R-:W4:Y:S02]  /*0770*/  LDG.E.64 R10, desc[UR4][R10.64] ;  /* 0x000000040a0a7981 */ /* 0x000f24000c1e1b00 */
[----:B------:R-:W-:-:S02]  /*0780*/  IMAD.WIDE.U32 R14, R81, 0x8, R44 ;  /* 0x00000008510e7825 */ /* 0x000fc400078e002c */
[----:B------:R-:W4:Y:S02]  /*0790*/  LDG.E.64 R12, desc[UR4][R12.64] ;  /* 0x000000040c0c7981 */ /* 0x000f24000c1e1b00 */
[----:B--2---:R-:W-:Y:S02]  /*07a0*/  IMAD.WIDE R46, R2, 0x4, R46 ;  /* 0x00000004022e7825 */ /* 0x004fe400078e022e */
[----:B------:R-:W2:Y:S02]  /*07b0*/  LDG.E.64 R14, desc[UR4][R14.64] ;  /* 0x000000040e0e7981 */ /* 0x000ea4000c1e1b00 */
[----:B------:R-:W-:Y:S02]  /*07c0*/  IMAD.WIDE.U32 R44, R80, 0x8, R44 ;  /* 0x00000008502c7825 */ /* 0x000fe400078e002c */
[----:B------:R-:W2:Y:S04]  /*07d0*/  LDG.E R0, desc[UR4][R46.64] ;  /* 0x000000042e007981 */ /* 0x000ea8000c1e1900 */
[----:B------:R-:W2:Y:S01]  /*07e0*/  LDG.E.64 R44, desc[UR4][R44.64] ;  /* 0x000000042c2c7981 */ /* 0x000ea2000c1e1b00 */
[----:B------:R-:W-:Y:S01]  /*07f0*/  IMAD.U32 R80, RZ, RZ, UR14 ;  /* 0x0000000eff507e24 */ /* 0x000fe2000f8e00ff */
[----:B------:R-:W-:-:S04]  /*0800*/  MOV R81, UR15 ;  /* 0x0000000f00517c02 */ /* 0x000fc80008000f00 */
[----:B------:R-:W-:-:S04]  /*0810*/  ISETP.NE.U32.AND P0, PT, R80, RZ, PT ;  /* 0x000000ff5000720c */ /* 0x000fc80003f05070 */
[----:B------:R-:W-:-:S13]  /*0820*/  ISETP.NE.AND.EX P0, PT, R81, RZ, PT, P0 ;  /* 0x000000ff5100720c */ /* 0x000fda0003f05300 */
[----:B------:R4:W5:Y:S04]  /*0830*/  @P0 LDG.E.64 R60, desc[UR4][R64.64] ;  /* 0x00000004403c0981 */ /* 0x000968000c1e1b00 */
[----:B------:R0:W5:Y:S04]  /*0840*/  @P0 LDG.E.64 R58, desc[UR4][R42.64] ;  /* 0x000000042a3a0981 */ /* 0x000168000c1e1b00 */
[----:B------:R1:W5:Y:S01]  /*0850*/  @P0 LDG.E.64 R56, desc[UR4][R40.64] ;  /* 0x0000000428380981 */ /* 0x000362000c1e1b00 */
[----:B---3--:R-:W-:Y:S02]  /*0860*/  ISETP.NE.AND P0, PT, R93, RZ, PT ;  /* 0x000000ff5d00720c */ /* 0x008fe40003f05270 */
[----:B----4-:R-:W-:Y:S01]  /*0870*/  MOV R64, R6 ;  /* 0x0000000600407202 */ /* 0x010fe20000000f00 */
[----:B0-----:R-:W-:Y:S01]  /*0880*/  IMAD.MOV.U32 R43, RZ, RZ, R7 ;  /* 0x000000ffff2b7224 */ /* 0x001fe200078e0007 */
[----:B-1----:R-:W-:-:S02]  /*0890*/  SHF.R.U64 R40, R8, 0x10, R9 ;  /* 0x0000001008287819 */ /* 0x002fc40000001209 */
[----:B------:R-:W-:Y:S02]  /*08a0*/  MOV R41, R9 ;  /* 0x0000000900297202 */ /* 0x000fe40000000f00 */
[----:B------:R-:W-:Y:S02]  /*08b0*/  SHF.R.U32.HI R47, RZ, 0x10, R9 ;  /* 0x00000010ff2f7819 */ /* 0x000fe40000011609 */
[--C-:B------:R-:W-:Y:S02]  /*08c0*/  SHF.R.U64 R49, R10, 0x10, R11.reuse ;  /* 0x000000100a317819 */ /* 0x100fe4000000120b */
[----:B------:R-:W-:Y:S01]  /*08d0*/  MOV R50, R11 ;  /* 0x0000000b00327202 */ /* 0x000fe20000000f00 */
[----:B------:R-:W-:Y:S01]  /*08e0*/  IMAD.U32 R69, R13, 0x10000, RZ ;  /* 0x000100000d457824 */ /* 0x000fe200078e00ff */
[----:B------:R-:W-:Y:S02]  /*08f0*/  SHF.R.U32.HI R67, RZ, 0x10, R11 ;  /* 0x00000010ff437819 */ /* 0x000fe4000001160b */
[----:B------:R-:W-:-:S02]  /*0900*/  SHF.R.U64 R9, R12, 0x10, R13 ;  /* 0x000000100c097819 */ /* 0x000fc4000000120d */
[----:B------:R-:W-:Y:S02]  /*0910*/  SHF.R.U32.HI R11, RZ, 0x10, R13 ;  /* 0x00000010ff0b7819 */ /* 0x000fe4000001160d */
[----:B--2---:R-:W-:Y:S02]  /*0920*/  SHF.L.U32 R13, R14, 0x10, RZ ;  /* 0x000000100e0d7819 */ /* 0x004fe400000006ff */
[----:B------:R-:W-:Y:S01]  /*0930*/  FSEL R0, R0, RZ, !P0 ;  /* 0x000000ff00007208 */ /* 0x000fe20004000000 */
[----:B------:R-:W-:Y:S01]  /*0940*/  IMAD.MOV.U32 R48, RZ, RZ, R10 ;  /* 0x000000ffff307224 */ /* 0x000fe200078e000a */
[--C-:B------:R-:W-:Y:S02]  /*0950*/  SHF.R.U64 R46, R6, 0x10, R7.reuse ;  /* 0x00000010062e7819 */ /* 0x100fe40000001207 */
[----:B------:R-:W-:Y:S02]  /*0960*/  SHF.R.U32.HI R65, RZ, 0x10, R7 ;  /* 0x00000010ff417819 */ /* 0x000fe40000011607 */
[----:B------:R-:W-:-:S02]  /*0970*/  MOV R42, R8 ;  /* 0x00000008002a7202 */ /* 0x000fc40000000f00 */
[----:B------:R-:W-:Y:S02]  /*0980*/  SHF.L.U32 R7, R12, 0x10, RZ ;  /* 0x000000100c077819 */ /* 0x000fe400000006ff */
[--C-:B------:R-:W-:Y:S02]  /*0990*/  SHF.R.U64 R6, R14, 0x10, R15.reuse ;  /* 0x000000100e067819 */ /* 0x100fe4000000120f */
[----:B------:R-:W-:Y:S02]  /*09a0*/  SHF.R.U32.HI R8, RZ, 0x10, R15 ;  /* 0x00000010ff087819 */ /* 0x000fe4000001160f */
[--C-:B------:R-:W-:Y:S02]  /*09b0*/  SHF.R.U64 R10, R44, 0x10, R45.reuse ;  /* 0x000000102c0a7819 */ /* 0x100fe4000000122d */
[----:B------:R-:W-:Y:S02]  /*09c0*/  SHF.R.U32.HI R12, RZ, 0x10, R45 ;  /* 0x00000010ff0c7819 */ /* 0x000fe4000001162d */
[----:B------:R-:W-:Y:S01]  /*09d0*/  SHF.L.U32 R93, R45, 0x10, RZ ;  /* 0x000000102d5d7819 */ /* 0x000fe200000006ff */
[----:B------:R-:W-:Y:S01]  /*09e0*/  IMAD.U32 R45, R11, 0x10000, RZ ;  /* 0x000100000b2d7824 */ /* 0x000fe200078e00ff */
[----:B------:R-:W-:Y:S01]  /*09f0*/  SHF.L.U32 R71, R15, 0x10, RZ ;  /* 0x000000100f477819 */ /* 0x000fe200000006ff */
[C---:B------:R-:W-:Y:S01]  /*0a00*/  FADD.FTZ R11, -R0.reuse, R13 ;  /* 0x0000000d000b7221 */ /* 0x040fe20000010100 */
[----:B------:R-:W-:Y:S01]  /*0a10*/  SHF.L.U32 R15, R9, 0x10, RZ ;  /* 0x00000010090f7819 */ /* 0x000fe200000006ff */
[----:B------:R-:W-:Y:S01]  /*0a20*/  FADD.FTZ R9, -R0, R69 ;  /* 0x0000004500097221 */ /* 0x000fe20000010100 */
[----:B------:R-:W-:Y:S01]  /*0a30*/  SHF.L.U32 R13, R6, 0x10, RZ ;  /* 0x00000010060d7819 */ /* 0x000fe200000006ff */
[----:B------:R-:W-:Y:S01]  /*0a40*/  IMAD.U32 R89, R44, 0x10000, RZ ;  /* 0x000100002c597824 */ /* 0x000fe200078e00ff */
[----:B------:R-:W-:Y:S01]  /*0a50*/  SHF.L.U32 R69, R8, 0x10, RZ ;  /* 0x0000001008457819 */ /* 0x000fe200000006ff */
[----:B------:R-:W-:Y:S01]  /*0a60*/  IMAD.U32 R10, R10, 0x10000, RZ ;  /* 0x000100000a0a7824 */ /* 0x000fe200078e00ff */
[----:B------:R-:W-:Y:S01]  /*0a70*/  SHF.L.U32 R6, R12, 0x10, RZ ;  /* 0x000000100c067819 */ /* 0x000fe200000006ff */
[C---:B------:R-:W-:Y:S01]  /*0a80*/  FADD.FTZ R7, -R0.reuse, R7 ;  /* 0x0000000700077221 */ /* 0x040fe20000010100 */
        /* <DEDUP_REMOVED lines=8> */
[----:B------:R-:W-:Y:S01]  /*0b10*/  FADD.FTZ R45, -R0, R6 ;  /* 0x00000006002d7221 */ /* 0x000fe20000010100 */
[C---:B-----5:R-:W-:Y:S01]  /*0b20*/  FMUL.FTZ R0, R4.reuse, R7 ;  /* 0x0000000704007220 */ /* 0x060fe20000410000 */
[C---:B------:R-:W-:Y:S01]  /*0b30*/  FMUL.FTZ R7, R4.reuse, R11 ;  /* 0x0000000b04077220 */ /* 0x040fe20000410000 */
[C---:B------:R-:W-:Y:S01]  /*0b40*/  FMUL.FTZ R11, R4.reuse, R12 ;  /* 0x0000000c040b7220 */ /* 0x040fe20000410000 */
[C---:B------:R-:W-:Y:S01]  /*0b50*/  FMUL.FTZ R12, R4.reuse, R14 ;  /* 0x0000000e040c7220 */ /* 0x040fe20000410000 */
[----:B------:R-:W-:Y:S01]  /*0b60*/  FMUL.FTZ R14, R4, R69 ;  /* 0x00000045040e7220 */ /* 0x000fe20000410000 */
[----:B------:R-:W-:Y:S01]  /*0b70*/  SHF.L.U32 R69, R64, 0x10, RZ ;  /* 0x0000001040457819 */ /* 0x000fe200000006ff */
[C---:B------:R-:W-:Y:S01]  /*0b80*/  FMUL.FTZ R6, R4.reuse, R9 ;  /* 0x0000000904067220 */ /* 0x040fe20000410000 */
[----:B------:R-:W-:Y:S01]  /*0b90*/  SHF.L.U32 R43, R43, 0x10, RZ ;  /* 0x000000102b2b7819 */ /* 0x000fe200000006ff */
[----:B------:R-:W-:Y:S01]  /*0ba0*/  FMUL.FTZ R44, R4, R45 ;  /* 0x0000002d042c7220 */ /* 0x000fe20000410000 */
[----:B------:R-:W-:-:S02]  /*0bb0*/  IMAD.U32 R46, R46, 0x10000, RZ ;  /* 0x000100002e2e7824 */ /* 0x000fc400078e00ff */
[----:B------:R-:W-:Y:S01]  /*0bc0*/  FMUL.FTZ R45, R88, R69 ;  /* 0x00000045582d7220 */ /* 0x000fe20000410000 */
[----:B------:R-:W-:Y:S01]  /*0bd0*/  FMUL.FTZ R8, R4, R71 ;  /* 0x0000004704087220 */ /* 0x000fe20000410000 */
[----:B------:R-:W-:Y:S01]  /*0be0*/  FADD.FTZ R24, R24, R69 ;  /* 0x0000004518187221 */ /* 0x000fe20000010000 */
[----:B------:R-:W-:Y:S01]  /*0bf0*/  FFMA.FTZ R36, R0, R69, R36 ;  /* 0x0000004500247223 */ /* 0x000fe20000010024 */
[----:B------:R-:W-:Y:S01]  /*0c00*/  FADD.FTZ R26, R26, R43 ;  /* 0x0000002b1a1a7221 */ /* 0x000fe20000010000 */
[-C--:B------:R-:W-:Y:S01]  /*0c10*/  FFMA.FTZ R38, R6, R43.reuse, R38 ;  /* 0x0000002b06267223 */ /* 0x080fe20000010026 */
[----:B------:R-:W-:Y:S01]  /*0c20*/  FMUL.FTZ R71, R86, R43 ;  /* 0x0000002b56477220 */ /* 0x000fe20000410000 */
[-C--:B------:R-:W-:Y:S01]  /*0c30*/  FMUL.FTZ R72, R87, R46.reuse ;  /* 0x0000002e57487220 */ /* 0x080fe20000410000 */
[----:B------:R-:W-:Y:S02]  /*0c40*/  IMAD.U32 R69, R42, 0x10000, RZ ;  /* 0x000100002a457824 */ /* 0x000fe400078e00ff */
[----:B------:R-:W-:Y:S01]  /*0c50*/  FADD.FTZ R43, RZ, R45 ;  /* 0x0000002dff2b7221 */ /* 0x000fe20000010000 */
[----:B------:R-:W-:Y:S01]  /*0c60*/  FFMA.FTZ R42, R0, R45, RZ ;  /* 0x0000002d002a7223 */ /* 0x000fe200000100ff */
[----:B------:R-:W-:Y:S01]  /*0c70*/  SHF.L.U32 R70, R65, 0x10, RZ ;  /* 0x0000001041467819 */ /* 0x000fe200000006ff */
[----:B------:R-:W-:Y:S01]  /*0c80*/  FADD.FTZ R25, R25, R46 ;  /* 0x0000002e19197221 */ /* 0x000fe20000010000 */
[----:B------:R-:W-:Y:S01]  /*0c90*/  FFMA.FTZ R37, R11, R46, R37 ;  /* 0x0000002e0b257223 */ /* 0x000fe20000010025 */
[----:B------:R-:W-:Y:S01]  /*0ca0*/  FADD.FTZ R46, R43, R72 ;  /* 0x000000482b2e7221 */ /* 0x000fe20000010000 */
[----:B------:R-:W-:Y:S01]  /*0cb0*/  FFMA.FTZ R43, R11, R72, R42 ;  /* 0x000000480b2b7223 */ /* 0x000fe2000001002a */
[----:B------:R-:W-:Y:S01]  /*0cc0*/  FADD.FTZ R27, R27, R70 ;  /* 0x000000461b1b7221 */ /* 0x000fe20000010000 */
[-C--:B------:R-:W-:Y:S01]  /*0cd0*/  FFMA.FTZ R39, R12, R70.reuse, R39 ;  /* 0x000000460c277223 */ /* 0x080fe20000010027 */
[----:B------:R-:W-:Y:S01]  /*0ce0*/  FMUL.FTZ R70, R85, R70 ;  /* 0x0000004655467220 */ /* 0x000fe20000410000 */
[----:B------:R-:W-:Y:S01]  /*0cf0*/  FADD.FTZ R65, R46, R71 ;  /* 0x000000472e417221 */ /* 0x000fe20000010000 */
[----:B------:R-:W-:Y:S01]  /*0d00*/  FFMA.FTZ R43, R6, R71, R43 ;  /* 0x00000047062b7223 */ /* 0x000fe2000001002b */
[----:B------:R-:W-:Y:S01]  /*0d10*/  SHF.L.U32 R68, R40, 0x10, RZ ;  /* 0x0000001028447819 */ /* 0x000fe200000006ff */
[----:B------:R-:W-:Y:S01]  /*0d20*/  FMUL.FTZ R13, R4, R13 ;  /* 0x0000000d040d7220 */ /* 0x000fe20000410000 */
[----:B------:R-:W-:Y:S01]  /*0d30*/  SHF.L.U32 R41, R41, 0x10, RZ ;  /* 0x0000001029297819 */ /* 0x000fe200000006ff */
[----:B------:R-:W-:Y:S01]  /*0d40*/  FADD.FTZ R28, R28, R69 ;  /* 0x000000451c1c7221 */ /* 0x000fe20000010000 */
[----:B------:R-:W-:Y:S01]  /*0d50*/  SHF.L.U32 R40, R48, 0x10, RZ ;  /* 0x0000001030287819 */ /* 0x000fe200000006ff */
[-C--:B------:R-:W-:Y:S01]  /*0d60*/  FFMA.FTZ R16, R7, R69.reuse, R16 ;  /* 0x0000004507107223 */ /* 0x080fe20000010010 */
[----:B------:R-:W-:Y:S01]  /*0d70*/  SHF.L.U32 R48, R49, 0x10, RZ ;  /* 0x0000001031307819 */ /* 0x000fe200000006ff */
[----:B------:R-:W-:Y:S01]  /*0d80*/  FMUL.FTZ R69, R84, R69 ;  /* 0x0000004554457220 */ /* 0x000fe20000410000 */
[----:B------:R-:W-:Y:S01]  /*0d90*/  FADD.FTZ R42, R65, R70 ;  /* 0x00000046412a7221 */ /* 0x000fe20000010000 */
[----:B------:R-:W-:-:S02]  /*0da0*/  IMAD.U32 R49, R50, 0x10000, RZ ;  /* 0x0001000032317824 */ /* 0x000fc400078e00ff */
[----:B------:R-:W-:Y:S01]  /*0db0*/  FFMA.FTZ R64, R12, R70, R43 ;  /* 0x000000460c407223 */ /* 0x000fe2000001002b */
[----:B------:R-:W-:Y:S01]  /*0dc0*/  SHF.L.U32 R50, R67, 0x10, RZ ;  /* 0x0000001043327819 */ /* 0x000fe200000006ff */
[----:B------:R-:W-:Y:S01]  /*0dd0*/  FADD.FTZ R29, R29, R68 ;  /* 0x000000441d1d7221 */ /* 0x000fe20000010000 */
[-C--:B------:R-:W-:Y:S01]  /*0de0*/  FFMA.FTZ R17, R13, R68.reuse, R17 ;  /* 0x000000440d117223 */ /* 0x080fe20000010011 */
[----:B------:R-:W-:Y:S01]  /*0df0*/  FADD.FTZ R30, R30, R41 ;  /* 0x000000291e1e7221 */ /* 0x000fe20000010000 */
[-C--:B------:R-:W-:Y:S01]  /*0e00*/  FFMA.FTZ R18, R8, R41.reuse, R18 ;  /* 0x0000002908127223 */ /* 0x080fe20000010012 */
[----:B------:R-:W-:Y:S01]  /*0e10*/  FMUL.FTZ R67, R79, R41 ;  /* 0x000000294f437220 */ /* 0x000fe20000410000 */
[----:B------:R-:W-:Y:S01]  /*0e20*/  FMUL.FTZ R68, R83, R68 ;  /* 0x0000004453447220 */ /* 0x000fe20000410000 */
[----:B------:R-:W-:Y:S01]  /*0e30*/  FADD.FTZ R41, R42, R69 ;  /* 0x000000452a297221 */ /* 0x000fe20000010000 */
[----:B------:R-:W-:Y:S01]  /*0e40*/  FFMA.FTZ R42, R7, R69, R64 ;  /* 0x00000045072a7223 */ /* 0x000fe20000010040 */
[----:B------:R-:W-:-:S02]  /*0e50*/  IMAD.U32 R47, R47, 0x10000, RZ ;  /* 0x000100002f2f7824 */ /* 0x000fc400078e00ff */
        /* <DEDUP_REMOVED lines=8> */
[----:B------:R-:W-:Y:S01]  /*0ee0*/  FMUL.FTZ R15, R4, R15 ;  /* 0x0000000f040f7220 */ /* 0x000fe20000410000 */
[----:B------:R-:W-:Y:S01]  /*0ef0*/  FADD.FTZ R32, R32, R40 ;  /* 0x0000002820207221 */ /* 0x000fe20000010000 */
[-C--:B------:R-:W-:Y:S01]  /*0f00*/  FFMA.FTZ R20, R9, R40.reuse, R20 ;  /* 0x0000002809147223 */ /* 0x080fe20000010014 */
[----:B------:R-:W-:Y:S01]  /*0f10*/  FMUL.FTZ R47, R77, R40 ;  /* 0x000000284d2f7220 */ /* 0x000fe20000410000 */
[----:B------:R-:W-:Y:S01]  /*0f20*/  FADD.FTZ R40, R43, R46 ;  /* 0x0000002e2b287221 */ /* 0x000fe20000010000 */
[----:B------:R-:W-:Y:S01]  /*0f30*/  FFMA.FTZ R42, R14, R46, R41 ;  /* 0x0000002e0e2a7223 */ /* 0x000fe20000010029 */
[----:B------:R-:W-:Y:S01]  /*0f40*/  FADD.FTZ R33, R33, R48 ;  /* 0x0000003021217221 */ /* 0x000fe20000010000 */
[-C--:B------:R-:W-:Y:S01]  /*0f50*/  FFMA.FTZ R21, R15, R48.reuse, R21 ;  /* 0x000000300f157223 */ /* 0x080fe20000010015 */
[----:B------:R-:W-:Y:S01]  /*0f60*/  FMUL.FTZ R10, R4, R93 ;  /* 0x0000005d040a7220 */ /* 0x000fe20000410000 */
[----:B------:R-:W-:Y:S01]  /*0f70*/  FMUL.FTZ R48, R76, R48 ;  /* 0x000000304c307220 */ /* 0x000fe20000410000 */
[----:B------:R-:W-:Y:S01]  /*0f80*/  FADD.FTZ R41, R40, R47 ;  /* 0x0000002f28297221 */ /* 0x000fe20000010000 */
[----:B------:R-:W-:Y:S01]  /*0f90*/  FFMA.FTZ R40, R9, R47, R42 ;  /* 0x0000002f09287223 */ /* 0x000fe2000001002a */
[----:B------:R-:W-:Y:S01]  /*0fa0*/  FADD.FTZ R34, R34, R49 ;  /* 0x0000003122227221 */ /* 0x000fe20000010000 */
[-C--:B------:R-:W-:Y:S01]  /*0fb0*/  FFMA.FTZ R22, R10, R49.reuse, R22 ;  /* 0x000000310a167223 */ /* 0x080fe20000010016 */
[----:B------:R-:W-:Y:S01]  /*0fc0*/  FADD.FTZ R42, R41, R48 ;  /* 0x00000030292a7221 */ /* 0x000fe20000010000 */
[----:B------:R-:W-:Y:S01]  /*0fd0*/  FMUL.FTZ R49, R75, R49 ;  /* 0x000000314b317220 */ /* 0x000fe20000410000 */
[----:B------:R-:W-:Y:S01]  /*0fe0*/  FFMA.FTZ R41, R15, R48, R40 ;  /* 0x000000300f297223 */ /* 0x000fe20000010028 */
[----:B------:R-:W-:Y:S01]  /*0ff0*/  FADD.FTZ R35, R35, R50 ;  /* 0x0000003223237221 */ /* 0x000fe20000010000 */
[-C--:B------:R-:W-:Y:S01]  /*1000*/  FFMA.FTZ R23, R44, R50.reuse, R23 ;  /* 0x000000322c177223 */ /* 0x080fe20000010017 */
[----:B------:R-:W-:Y:S01]  /*1010*/  FMUL.FTZ R50, R74, R50 ;  /* 0x000000324a327220 */ /* 0x000fe20000410000 */
[----:B------:R-:W-:Y:S01]  /*1020*/  FADD.FTZ R43, R42, R49 ;  /* 0x000000312a2b7221 */ /* 0x000fe20000010000 */
[----:B------:R-:W-:-:S03]  /*1030*/  FFMA.FTZ R41, R10, R49, R41 ;  /* 0x000000310a297223 */ /* 0x000fc60000010029 */
[----:B------:R-:W-:Y:S01]  /*1040*/  FADD.FTZ R92, R43, R50 ;  /* 0x000000322b5c7221 */ /* 0x000fe20000010000 */
[----:B------:R-:W-:-:S07]  /*1050*/  FFMA.FTZ R89, R44, R50, R41 ;  /* 0x000000322c597223 */ /* 0x000fce0000010029 */
.L_x_131:
[----:B------:R-:W-:Y:S05]  /*1060*/  BSYNC B0 ;  /* 0x0000000000007941 */ /* 0x000fea0003800000 */
.L_x_129:
[----:B------:R-:W-:Y:S01]  /*1070*/  LOP3.LUT P3, RZ, R73, 0xff, RZ, 0xc0, !PT ;  /* 0x000000ff49ff7812 */ /* 0x000fe2000786c0ff */
[----:B------:R-:W-:Y:S01]  /*1080*/  UMOV UR6, 0xffffffff ;  /* 0xffffffff00067882 */ /* 0x000fe20000000000 */
[----:B0-----:R-:W-:Y:S02]  /*1090*/  SHF.R.U32.HI R43, RZ, 0x5, R90 ;  /* 0x00000005ff2b7819 */ /* 0x001fe4000001165a */
[----:B------:R-:W-:Y:S02]  /*10a0*/  LOP3.LUT P0, RZ, R90, 0x1f, RZ, 0xc0, !PT ;  /* 0x0000001f5aff7812 */ /* 0x000fe4000780c0ff */
[----:B------:R-:W-:-:S07]  /*10b0*/  LOP3.LUT R42, R43, 0x7fffffc, RZ, 0xc0, !PT ;  /* 0x07fffffc2b2a7812 */ /* 0x000fce00078ec0ff */
[----:B------:R-:W-:Y:S01]  /*10c0*/  @!P3 IADD3 R42, R42, 0x4, RZ ;  /* 0x000000042a2ab810 */ /* 0x000fe20007ffe0ff */
[----:B------:R-:W-:Y:S06]  /*10d0*/  BRA.DIV UR6, `(.L_x_132) ;  /* 0x0000001606d07947 */ /* 0x000fec000b800000 */
[----:B------:R-:W0:Y:S02]  /*10e0*/  SHFL.DOWN PT, R93, R92, 0x10, 0x1f ;  /* 0x0a001f005c5d7f89 */ /* 0x000e2400000e0000 */
[----:B0-----:R-:W-:Y:S02]  /*10f0*/  FADD.FTZ R40, R93, R92 ;  /* 0x0000005c5d287221 */ /* 0x001fe40000010000 */
[----:B------:R-:W0:Y:S02]  /*1100*/  SHFL.DOWN PT, R93, R89, 0x10, 0x1f ;  /* 0x0a001f00595d7f89 */ /* 0x000e2400000e0000 */
[----:B0-----:R-:W-:Y:S02]  /*1110*/  FADD.FTZ R41, R93, R89 ;  /* 0x000000595d297221 */ /* 0x001fe40000010000 */
[----:B------:R-:W0:Y:S02]  /*1120*/  SHFL.DOWN PT, R93, R40, 0x8, 0x1f ;  /* 0x09001f00285d7f89 */ /* 0x000e2400000e0000 */
[----:B0-----:R-:W-:-:S02]  /*1130*/  FADD.FTZ R40, R40, R93 ;  /* 0x0000005d28287221 */ /* 0x001fc40000010000 */
        /* <DEDUP_REMOVED lines=8> */
[----:B------:R-:W0:Y:S04]  /*11c0*/  SHFL.DOWN PT, R93, R41, 0x2, 0x1f ;  /* 0x08401f00295d7f89 */ /* 0x000e2800000e0000 */
[----:B------:R1:W2:Y:S01]  /*11d0*/  SHFL.DOWN PT, R89, R40, 0x1, 0x1f ;  /* 0x08201f0028597f89 */ /* 0x0002a200000e0000 */
[----:B0-----:R-:W-:-:S05]  /*11e0*/  FADD.FTZ R41, R41, R93 ;  /* 0x0000005d29297221 */ /* 0x001fca0000010000 */
[----:B--2---:R1:W0:Y:S02]  /*11f0*/  SHFL.DOWN PT, R93, R41, 0x1, 0x1f ;  /* 0x08201f00295d7f89 */ /* 0x00422400000e0000 */
.L_x_189:
[----:B------:R-:W2:Y:S01]  /*1200*/  S2R R65, SR_CgaCtaId ;  /* 0x0000000000417919 */ /* 0x000ea20000008800 */
[----:B------:R-:W-:Y:S01]  /*1210*/  @!P0 LOP3.LUT R43, R43, 0x3, RZ, 0xc0, !PT ;  /* 0x000000032b2b8812 */ /* 0x000fe200078ec0ff */
[----:B-1----:R-:W-:Y:S01]  /*1220*/  FADD.FTZ R40, R40, R89 ;  /* 0x0000005928287221 */ /* 0x002fe20000010000 */
[----:B------:R-:W-:Y:S01]  /*1230*/  MOV R64, 0x400 ;  /* 0x0000040000407802 */ /* 0x000fe20000000f00 */
[----:B0-----:R-:W-:Y:S01]  /*1240*/  FADD.FTZ R41, R41, R93 ;  /* 0x0000005d29297221 */ /* 0x001fe20000010000 */
[----:B------:R-:W-:Y:S05]  /*1250*/  WARPSYNC.ALL ;  /* 0x0000000000007948 */ /* 0x000fea0003800000 */
[----:B------:R-:W-:Y:S01]  /*1260*/  @!P0 IMAD.IADD R43, R42, 0x1, R43 ;  /* 0x000000012a2b8824 */ /* 0x000fe200078e022b */
[C---:B-----5:R-:W-:Y:S01]  /*1270*/  ISETP.GE.AND P4, PT, R82.reuse, 0x1, PT ;  /* 0x000000015200780c */ /* 0x060fe20003f86270 */
[----:B------:R-:W0:Y:S01]  /*1280*/  LDC.U8 R92, c[0x0][0x2a0] ;  /* 0x0000a800ff5c7b82 */ /* 0x000e220000000000 */
[----:B------:R-:W-:Y:S11]  /*1290*/  BSSY B0, `(.L_x_133) ;  /* 0x0000029000007945 */ /* 0x000ff60003800000 */
[----:B------:R-:W-:Y:S01]  /*12a0*/  @P4 VIADD R82, R82, 0xffffffff ;  /* 0xffffffff52524836 */ /* 0x000fe20000000000 */
[----:B------:R-:W-:-:S03]  /*12b0*/  @P4 LOP3.LUT R3, R90, 0x7f, RZ, 0xc0, !PT ;  /* 0x0000007f5a034812 */ /* 0x000fc600078ec0ff */
[----:B------:R-:W-:Y:S01]  /*12c0*/  @P4 IMAD R91, R82, R91, RZ ;  /* 0x0000005b525b4224 */ /* 0x000fe200078e02ff */
[----:B--2---:R-:W-:-:S04]  /*12d0*/  LEA R64, R65, R64, 0x18 ;  /* 0x0000004041407211 */ /* 0x004fc800078ec0ff */
[-C--:B------:R-:W-:Y:S02]  /*12e0*/  @!P0 LEA R73, R43, R64.reuse, 0x3 ;  /* 0x000000402b498211 */ /* 0x080fe400078e18ff */
[----:B------:R-:W-:-:S03]  /*12f0*/  LEA R65, R42, R64, 0x3 ;  /* 0x000000402a417211 */ /* 0x000fc600078e18ff */
[----:B------:R-:W-:Y:S01]  /*1300*/  @!P0 STS.64 [R73+0x1800], R40 ;  /* 0x0018002849008388 */ /* 0x000fe20000000a00 */
[----:B------:R-:W-:Y:S01]  /*1310*/  BAR.SYNC.DEFER_BLOCKING 0x0 ;  /* 0x0000000000007b1d */ /* 0x000fe20000010000 */
[----:B0-----:R-:W-:-:S05]  /*1320*/  ISETP.NE.AND P0, PT, R92, RZ, PT ;  /* 0x000000ff5c00720c */ /* 0x001fca0003f05270 */
[----:B------:R-:W0:Y:S02]  /*1330*/  LDS.128 R40, [R65+0x1800] ;  /* 0x0018000041287984 */ /* 0x000e240000000c00 */
[----:B0-----:R-:W-:Y:S01]  /*1340*/  FADD.FTZ R89, RZ, R40 ;  /* 0x00000028ff597221 */ /* 0x001fe20000010000 */
[----:B------:R-:W-:-:S03]  /*1350*/  FADD.FTZ R64, RZ, R41 ;  /* 0x00000029ff407221 */ /* 0x000fc60000010000 */
[----:B------:R-:W-:Y:S01]  /*1360*/  FADD.FTZ R89, R42, R89 ;  /* 0x000000592a597221 */ /* 0x000fe20000010000 */
[----:B------:R-:W-:Y:S02]  /*1370*/  FADD.FTZ R64, R43, R64 ;  /* 0x000000402b407221 */ /* 0x000fe40000010000 */
[----:B------:R-:W0:Y:S02]  /*1380*/  LDS.128 R40, [R65+0x1810] ;  /* 0x0018100041287984 */ /* 0x000e240000000c00 */
[----:B0-----:R-:W-:Y:S01]  /*1390*/  FADD.FTZ R89, R89, R40 ;  /* 0x0000002859597221 */ /* 0x001fe20000010000 */
[----:B------:R-:W-:Y:S01]  /*13a0*/  FADD.FTZ R64, R64, R41 ;  /* 0x0000002940407221 */ /* 0x000fe20000010000 */
[----:B------:R-:W-:Y:S02]  /*13b0*/  @P4 SHF.R.S32.HI R40, RZ, 0x1f, R91 ;  /* 0x0000001fff284819 */ /* 0x000fe4000001145b */
[----:B------:R-:W-:Y:S01]  /*13c0*/  FADD.FTZ R42, R42, R89 ;  /* 0x000000592a2a7221 */ /* 0x000fe20000010000 */
[----:B------:R-:W-:Y:S01]  /*13d0*/  FADD.FTZ R43, R43, R64 ;  /* 0x000000402b2b7221 */ /* 0x000fe20000010000 */
[----:B------:R-:W-:Y:S01]  /*13e0*/  HFMA2.MMA R64, -RZ, RZ, 0, 0 ;  /* 0x00000000ff407435 */ /* 0x000fe200000001ff */
[----:B------:R-:W-:Y:S01]  /*13f0*/  @P4 LEA.HI R40, R40, R91, RZ, 0x2 ;  /* 0x0000005b28284211 */ /* 0x000fe200078f10ff */
[----:B------:R-:W-:Y:S01]  /*1400*/  FMUL.FTZ R42, R42, UR8 ;  /* 0x000000082a2a7c20 */ /* 0x000fe20008410000 */
[----:B------:R-:W-:-:S03]  /*1410*/  FMUL.FTZ R65, R43, UR8 ;  /* 0x000000082b417c20 */ /* 0x000fc60008410000 */
[----:B------:R-:W-:Y:S02]  /*1420*/  @P4 LEA.HI.SX32 R64, R40, R3, 0x1e ;  /* 0x0000000328404211 */ /* 0x000fe400078ff2ff */
[----:B------:R-:W-:Y:S01]  /*1430*/  FSEL R73, R42, RZ, !P0 ;  /* 0x000000ff2a497208 */ /* 0x000fe20004000000 */
[----:B------:R-:W-:Y:S06]  /*1440*/  @P2 BRA `(.L_x_134) ;  /* 0x0000000000182947 */ /* 0x000fec0003800000 */
[----:B------:R-:W-:Y:S02]  /*1450*/  ISETP.NE.U32.AND P0, PT, R80, RZ, PT ;  /* 0x000000ff5000720c */ /* 0x000fe40003f05070 */
[----:B------:R-:W-:Y:S02]  /*1460*/  MOV R41, RZ ;  /* 0x000000ff00297202 */ /* 0x000fe40000000f00 */
[----:B------:R-:W-:-:S13]  /*1470*/  ISETP.NE.AND.EX P0, PT, R81, RZ, PT, P0 ;  /* 0x000000ff5100720c */ /* 0x000fda0003f05300 */
[----:B------:R-:W-:Y:S05]  /*1480*/  @!P0 BRA `(.L_x_135) ;  /* 0x0000000000248947 */ /* 0x000fea0003800000 */
[----:B------:R-:W-:Y:S01]  /*1490*/  IMAD.U32 R41, R60, 0x10000, RZ ;  /* 0x000100003c297824 */ /* 0x000fe200078e00ff */
[----:B------:R-:W-:Y:S06]  /*14a0*/  BRA `(.L_x_135) ;  /* 0x00000000001c7947 */ /* 0x000fec0003800000 */
.L_x_134:
[----:B------:R-:W-:Y:S01]  /*14b0*/  ISETP.NE.U32.AND P0, PT, R80, RZ, PT ;  /* 0x000000ff5000720c */ /* 0x000fe20003f05070 */
[----:B------:R-:W-:-:S03]  /*14c0*/  FFMA.FTZ R40, R0, R65, R73 ;  /* 0x0000004100287223 */ /* 0x000fc60000010049 */
[----:B------:R-:W-:Y:S01]  /*14d0*/  ISETP.NE.AND.EX P0, PT, R81, RZ, PT, P0 ;  /* 0x000000ff5100720c */ /* 0x000fe20003f05300 */
[----:B------:R-:W-:-:S04]  /*14e0*/  FADD.FTZ R41, R45, -R40 ;  /* 0x800000282d297221 */ /* 0x000fc80000010000 */
[----:B------:R-:W-:-:S08]  /*14f0*/  FMUL.FTZ R41, R4, R41 ;  /* 0x0000002904297220 */ /* 0x000fd00000410000 */
[----:B------:R-:W-:-:S05]  /*1500*/  @P0 SHF.L.U32 R40, R60, 0x10, RZ ;  /* 0x000000103c280819 */ /* 0x000fca00000006ff */
[----:B------:R-:W-:-:S07]  /*1510*/  @P0 FADD.FTZ R41, R41, R40 ;  /* 0x0000002829290221 */ /* 0x000fce0000010000 */
.L_x_135:
[----:B------:R-:W-:Y:S05]  /*1520*/  BSYNC B0 ;  /* 0x0000000000007941 */ /* 0x000fea0003800000 */
.L_x_133:
        /* <DEDUP_REMOVED lines=15> */
.L_x_137:
[----:B------:R-:W-:Y:S01]  /*1620*/  FFMA.FTZ R41, R11, R65, R73 ;  /* 0x000000410b297223 */ /* 0x000fe20000010049 */
[----:B------:R-:W-:-:S03]  /*1630*/  @P0 SHF.R.U64 R40, R60, 0x10, R61 ;  /* 0x000000103c280819 */ /* 0x000fc6000000123d */
[----:B------:R-:W-:Y:S01]  /*1640*/  FADD.FTZ R41, R72, -R41 ;  /* 0x8000002948297221 */ /* 0x000fe20000010000 */
[----:B------:R-:W-:-:S03]  /*1650*/  @P0 SHF.L.U32 R40, R40, 0x10, RZ ;  /* 0x0000001028280819 */ /* 0x000fc600000006ff */
[----:B------:R-:W-:-:S04]  /*1660*/  FMUL.FTZ R41, R4, R41 ;  /* 0x0000002904297220 */ /* 0x000fc80000410000 */
[----:B------:R-:W-:-:S07]  /*1670*/  @P0 FADD.FTZ R41, R41, R40 ;  /* 0x0000002829290221 */ /* 0x000fce0000010000 */
.L_x_138:
[----:B------:R-:W-:Y:S05]  /*1680*/  BSYNC B0 ;  /* 0x0000000000007941 */ /* 0x000fea0003800000 */
.L_x_136:
        /* <DEDUP_REMOVED lines=12> */
.L_x_140:
[----:B------:R-:W-:-:S04]  /*1750*/  FFMA.FTZ R40, R6, R65, R73 ;  /* 0x0000004106287223 */ /* 0x000fc80000010049 */
[----:B------:R-:W-:Y:S01]  /*1760*/  FADD.FTZ R41, R71, -R40 ;  /* 0x8000002847297221 */ /* 0x000fe20000010000 */
[----:B------:R-:W-:-:S03]  /*1770*/  @P0 SHF.L.U32 R40, R61, 0x10, RZ ;  /* 0x000000103d280819 */ /* 0x000fc600000006ff */
[----:B------:R-:W-:-:S04]  /*1780*/  FMUL.FTZ R41, R4, R41 ;  /* 0x0000002904297220 */ /* 0x000fc80000410000 */
[----:B------:R-:W-:-:S07]  /*1790*/  @P0 FADD.FTZ R41, R41, R40 ;  /* 0x0000002829290221 */ /* 0x000fce0000010000 */
.L_x_141:
[----:B------:R-:W-:Y:S05]  /*17a0*/  BSYNC B0 ;  /* 0x0000000000007941 */ /* 0x000fea0003800000 */
.L_x_139:
        /* <DEDUP_REMOVED lines=13> */
.L_x_143:
[----:B------:R-:W-:Y:S01]  /*1880*/  FFMA.FTZ R41, R12, R65, R73 ;  /* 0x000000410c297223 */ /* 0x000fe20000010049 */
[----:B------:R-:W-:-:S03]  /*1890*/  @P0 SHF.R.U32.HI R40, RZ, 0x10, R61 ;  /* 0x00000010ff280819 */ /* 0x000fc6000001163d */
[----:B------:R-:W-:Y:S01]  /*18a0*/  FADD.FTZ R41, R70, -R41 ;  /* 0x8000002946297221 */ /* 0x000fe20000010000 */
[----:B------:R-:W-:-:S03]  /*18b0*/  @P0 SHF.L.U32 R40, R40, 0x10, RZ ;  /* 0x0000001028280819 */ /* 0x000fc600000006ff */
[----:B------:R-:W-:-:S04]  /*18c0*/  FMUL.FTZ R41, R4, R41 ;  /* 0x0000002904297220 */ /* 0x000fc80000410000 */
[----:B------:R-:W-:-:S07]  /*18d0*/  @P0 FADD.FTZ R41, R41, R40 ;  /* 0x0000002829290221 */ /* 0x000fce0000010000 */
.L_x_144:
[----:B------:R-:W-:Y:S05]  /*18e0*/  BSYNC B0 ;  /* 0x0000000000007941 */ /* 0x000fea0003800000 */
.L_x_142:
        /* <DEDUP_REMOVED lines=15> */
.L_x_145:
        /* <DEDUP_REMOVED lines=10> */
.L_x_147:
[----:B------:R-:W-:Y:S05]  /*1a80*/  BSYNC B0 ;  /* 0x0000000000007941 */ /* 0x000fea0003800000 */
.L_x_146:
[----:B------:R-:W-:Y:S04]  /*1a90*/  BSSY B0, `(.L_x_148) ;  /* 0x000000b000007945 */ /* 0x000fe80003800000 */
[----:B------:R-:W-:Y:S05]  /*1aa0*/  @P2 BRA `(.L_x_149) ;  /* 0x0000000000102947 */ /* 0x000fea0003800000 */
[----:B01----:R-:W-:Y:S01]  /*1ab0*/  HFMA2.MMA R41, -RZ, RZ, 0, 0 ;  /* 0x00000000ff297435 */ /* 0x003fe200000001ff */
[----:B------:R-:W-:Y:S10]  /*1ac0*/  @!P0 BRA `(.L_x_150) ;  /* 0x00000000001c8947 */ /* 0x000ff40003800000 */
[----:B------:R-:W-:Y:S01]  /*1ad0*/  IMAD.U32 R41, R58, 0x10000, RZ ;  /* 0x000100003a297824 */ /* 0x000fe200078e00ff */
[----:B------:R-:W-:Y:S06]  /*1ae0*/  BRA `(.L_x_150) ;  /* 0x0000000000147947 */ /* 0x000fec0003800000 */
.L_x_149:
[----:B01----:R-:W-:-:S04]  /*1af0*/  FFMA.FTZ R40, R7, R65, R73 ;  /* 0x0000004107287223 */ /* 0x003fc80000010049 */
[----:B------:R-:W-:Y:S01]  /*1b00*/  FADD.FTZ R41, R69, -R40 ;  /* 0x8000002845297221 */ /* 0x000fe20000010000 */
[----:B------:R-:W-:-:S03]  /*1b10*/  @P0 SHF.L.U32 R40, R58, 0x10, RZ ;  /* 0x000000103a280819 */ /* 0x000fc600000006ff */
[----:B------:R-:W-:-:S04]  /*1b20*/  FMUL.FTZ R41, R4, R41 ;  /* 0x0000002904297220 */ /* 0x000fc80000410000 */
[----:B------:R-:W-:-:S07]  /*1b30*/  @P0 FADD.FTZ R41, R41, R40 ;  /* 0x0000002829290221 */ /* 0x000fce0000010000 */
.L_x_150:
[----:B------:R-:W-:Y:S05]  /*1b40*/  BSYNC B0 ;  /* 0x0000000000007941 */ /* 0x000fea0003800000 */
.L_x_148:
        /* <DEDUP_REMOVED lines=13> */
.L_x_152:
[----:B------:R-:W-:Y:S01]  /*1c20*/  FFMA.FTZ R41, R13, R65, R73 ;  /* 0x000000410d297223 */ /* 0x000fe20000010049 */
[----:B------:R-:W-:-:S03]  /*1c30*/  @P0 SHF.R.U64 R40, R58, 0x10, R59 ;  /* 0x000000103a280819 */ /* 0x000fc6000000123b */
[----:B------:R-:W-:Y:S01]  /*1c40*/  FADD.FTZ R41, R68, -R41 ;  /* 0x8000002944297221 */ /* 0x000fe20000010000 */
[----:B------:R-:W-:-:S03]  /*1c50*/  @P0 SHF.L.U32 R40, R40, 0x10, RZ ;  /* 0x0000001028280819 */ /* 0x000fc600000006ff */
[----:B------:R-:W-:-:S04]  /*1c60*/  FMUL.FTZ R41, R4, R41 ;  /* 0x0000002904297220 */ /* 0x000fc80000410000 */
[----:B------:R-:W-:-:S07]  /*1c70*/  @P0 FADD.FTZ R41, R41, R40 ;  /* 0x0000002829290221 */ /* 0x000fce0000010000 */
.L_x_153:
[----:B------:R-:W-:Y:S05]  /*1c80*/  BSYNC B0 ;  /* 0x0000000000007941 */ /* 0x000fea0003800000 */
.L_x_151:
        /* <DEDUP_REMOVED lines=12> */
.L_x_155:
[----:B------:R-:W-:-:S04]  /*1d50*/  FFMA.FTZ R40, R8, R65, R73 ;  /* 0x0000004108287223 */ /* 0x000fc80000010049 */
[----:B------:R-:W-:Y:S01]  /*1d60*/  FADD.FTZ R41, R67, -R40 ;  /* 0x8000002843297221 */ /* 0x000fe20000010000 */
[----:B------:R-:W-:-:S03]  /*1d70*/  @P0 SHF.L.U32 R40, R59, 0x10, RZ ;  /* 0x000000103b280819 */ /* 0x000fc600000006ff */
[----:B------:R-:W-:-:S04]  /*1d80*/  FMUL.FTZ R41, R4, R41 ;  /* 0x0000002904297220 */ /* 0x000fc80000410000 */
[----:B------:R-:W-:-:S07]  /*1d90*/  @P0 FADD.FTZ R41, R41, R40 ;  /* 0x0000002829290221 */ /* 0x000fce0000010000 */
.L_x_156:
[----:B------:R-:W-:Y:S05]  /*1da0*/  BSYNC B0 ;  /* 0x0000000000007941 */ /* 0x000fea0003800000 */
.L_x_154:
        /* <DEDUP_REMOVED lines=13> */
.L_x_158:
[----:B------:R-:W-:Y:S01]  /*1e80*/  FFMA.FTZ R41, R14, R65, R73 ;  /* 0x000000410e297223 */ /* 0x000fe20000010049 */
[----:B------:R-:W-:-:S03]  /*1e90*/  @P0 SHF.R.U32.HI R40, RZ, 0x10, R59 ;  /* 0x00000010ff280819 */ /* 0x000fc6000001163b */
[----:B------:R-:W-:Y:S01]  /*1ea0*/  FADD.FTZ R41, R46, -R41 ;  /* 0x800000292e297221 */ /* 0x000fe20000010000 */
[----:B------:R-:W-:-:S03]  /*1eb0*/  @P0 SHF.L.U32 R40, R40, 0x10, RZ ;  /* 0x0000001028280819 */ /* 0x000fc600000006ff */
[----:B------:R-:W-:-:S04]  /*1ec0*/  FMUL.FTZ R41, R4, R41 ;  /* 0x0000002904297220 */ /* 0x000fc80000410000 */
[----:B------:R-:W-:-:S07]  /*1ed0*/  @P0 FADD.FTZ R41, R41, R40 ;  /* 0x0000002829290221 */ /* 0x000fce0000010000 */
.L_x_159:
[----:B------:R-:W-:Y:S05]  /*1ee0*/  BSYNC B0 ;  /* 0x0000000000007941 */ /* 0x000fea0003800000 */
.L_x_157:
        /* <DEDUP_REMOVED lines=12> */
[----:B------:R-:W-:Y:S02]  /*1fb0*/  IADD3 R81, R5, 0x80, RZ ;  /* 0x0000008005517810 */ /* 0x000fe40007ffe0ff */
[----:B------:R-:W-:-:S03]  /*1fc0*/  LOP3.LUT R40, R40, 0xffff, R51, 0xf8, !PT ;  /* 0x0000ffff28287812 */ /* 0x000fc600078ef833 */
[----:B0-----:R-:W-:-:S05]  /*1fd0*/  IMAD.WIDE.U32 R42, R81, 0x8, R42 ;  /* 0x00000008512a7825 */ /* 0x001fca00078e002a */
[----:B------:R0:W-:Y:S02]  /*1fe0*/  STG.E.64 desc[UR4][R42.64], R40 ;  /* 0x000000282a007986 */ /* 0x0001e4000c101b04 */
.L_x_160:
[----:B------:R-:W-:Y:S04]  /*1ff0*/  BSSY B0, `(.L_x_161) ;  /* 0x000000b000007945 */ /* 0x000fe80003800000 */
[----:B------:R-:W-:Y:S05]  /*2000*/  @!P4 BRA `(.L_x_162) ;  /* 0x000000000024c947 */ /* 0x000fea0003800000 */
[----:B0-----:R-:W0:Y:S01]  /*2010*/  LDC.64 R42, c[0x0][0x2f8] ;  /* 0x0000be00ff2a7b82 */ /* 0x001e220000000a00 */
[----:B------:R-:W-:Y:S02]  /*2020*/  LOP3.LUT R40, R54, 0xffff, RZ, 0xc0, !PT ;  /* 0x0000ffff36287812 */ /* 0x000fe400078ec0ff */
[----:B------:R-:W-:-:S03]  /*2030*/  PRMT R81, R62, 0x5410, R63 ;  /* 0x000054103e517816 */ /* 0x000fc6000000003f */
[----:B------:R-:W-:-:S05]  /*2040*/  IMAD.WIDE.U32 R40, R40, 0x10000, RZ ;  /* 0x0001000028287825 */ /* 0x000fca00078e00ff */
[----:B------:R-:W-:Y:S01]  /*2050*/  LOP3.LUT R41, R81, R41, RZ, 0xfc, !PT ;  /* 0x0000002951297212 */ /* 0x000fe200078efcff */
[----:B------:R-:W-:Y:S01]  /*2060*/  VIADD R81, R64, 0x80 ;  /* 0x0000008040517836 */ /* 0x000fe20000000000 */
[----:B------:R-:W-:-:S03]  /*2070*/  LOP3.LUT R40, R40, 0xffff, R52, 0xf8, !PT ;  /* 0x0000ffff28287812 */ /* 0x000fc600078ef834 */
[----:B0-----:R-:W-:-:S05]  /*2080*/  IMAD.WIDE.U32 R42, R81, 0x8, R42 ;  /* 0x00000008512a7825 */ /* 0x001fca00078e002a */
[----:B------:R1:W-:Y:S02]  /*2090*/  STG.E.64 desc[UR4][R42.64], R40 ;  /* 0x000000282a007986 */ /* 0x0003e4000c101b04 */
.L_x_162:
[----:B------:R-:W-:Y:S05]  /*20a0*/  BSYNC B0 ;  /* 0x0000000000007941 */ /* 0x000fea0003800000 */
.L_x_161:
[----:B------:R-:W-:Y:S04]  /*20b0*/  BSSY B0, `(.L_x_163) ;  /* 0x000000b000007945 */ /* 0x000fe80003800000 */
[----:B------:R-:W-:Y:S05]  /*20c0*/  @P2 BRA `(.L_x_164) ;  /* 0x0000000000102947 */ /* 0x000fea0003800000 */
[----:B01----:R-:W-:Y:S01]  /*20d0*/  HFMA2.MMA R41, -RZ, RZ, 0, 0 ;  /* 0x00000000ff297435 */ /* 0x003fe200000001ff */
[----:B------:R-:W-:Y:S10]  /*20e0*/  @!P0 BRA `(.L_x_165) ;  /* 0x00000000001c8947 */ /* 0x000ff40003800000 */
[----:B------:R-:W-:Y:S01]  /*20f0*/  SHF.L.U32 R41, R56, 0x10, RZ ;  /* 0x0000001038297819 */ /* 0x000fe200000006ff */
[----:B------:R-:W-:Y:S06]  /*2100*/  BRA `(.L_x_165) ;  /* 0x0000000000147947 */ /* 0x000fec0003800000 */
.L_x_164:
[----:B01----:R-:W-:-:S04]  /*2110*/  FFMA.FTZ R40, R9, R65, R73 ;  /* 0x0000004109287223 */ /* 0x003fc80000010049 */
[----:B------:R-:W-:Y:S01]  /*2120*/  FADD.FTZ R41, R47, -R40 ;  /* 0x800000282f297221 */ /* 0x000fe20000010000 */
[----:B------:R-:W-:-:S03]  /*2130*/  @P0 IMAD.U32 R40, R56, 0x10000, RZ ;  /* 0x0001000038280824 */ /* 0x000fc600078e00ff */
[----:B------:R-:W-:-:S04]  /*2140*/  FMUL.FTZ R41, R4, R41 ;  /* 0x0000002904297220 */ /* 0x000fc80000410000 */
[----:B------:R-:W-:-:S07]  /*2150*/  @P0 FADD.FTZ R41, R41, R40 ;  /* 0x0000002829290221 */ /* 0x000fce0000010000 */
.L_x_165:
[----:B------:R-:W-:Y:S05]  /*2160*/  BSYNC B0 ;  /* 0x0000000000007941 */ /* 0x000fea0003800000 */
.L_x_163:
        /* <DEDUP_REMOVED lines=13> */
.L_x_167:
[----:B------:R-:W-:Y:S01]  /*2240*/  FFMA.FTZ R41, R15, R65, R73 ;  /* 0x000000410f297223 */ /* 0x000fe20000010049 */
[----:B------:R-:W-:-:S03]  /*2250*/  @P0 SHF.R.U64 R40, R56, 0x10, R57 ;  /* 0x0000001038280819 */ /* 0x000fc60000001239 */
[----:B------:R-:W-:Y:S02]  /*2260*/  FADD.FTZ R41, R48, -R41 ;  /* 0x8000002930297221 */ /* 0x000fe40000010000 */
[----:B------:R-:W-:Y:S02]  /*2270*/  @P0 IMAD.U32 R40, R40, 0x10000, RZ ;  /* 0x0001000028280824 */ /* 0x000fe400078e00ff */
[----:B------:R-:W-:-:S04]  /*2280*/  FMUL.FTZ R41, R4, R41 ;  /* 0x0000002904297220 */ /* 0x000fc80000410000 */
[----:B------:R-:W-:-:S07]  /*2290*/  @P0 FADD.FTZ R41, R41, R40 ;  /* 0x0000002829290221 */ /* 0x000fce0000010000 */
.L_x_168:
[----:B------:R-:W-:Y:S05]  /*22a0*/  BSYNC B0 ;  /* 0x0000000000007941 */ /* 0x000fea0003800000 */
.L_x_166:
        /* <DEDUP_REMOVED lines=12> */
.L_x_170:
[----:B------:R-:W-:-:S04]  /*2370*/  FFMA.FTZ R40, R10, R65, R73 ;  /* 0x000000410a287223 */ /* 0x000fc80000010049 */
[----:B------:R-:W-:Y:S01]  /*2380*/  FADD.FTZ R41, R49, -R40 ;  /* 0x8000002831297221 */ /* 0x000fe20000010000 */
[----:B------:R-:W-:-:S03]  /*2390*/  @P0 IMAD.U32 R40, R57, 0x10000, RZ ;  /* 0x0001000039280824 */ /* 0x000fc600078e00ff */
[----:B------:R-:W-:-:S04]  /*23a0*/  FMUL.FTZ R41, R4, R41 ;  /* 0x0000002904297220 */ /* 0x000fc80000410000 */
[----:B------:R-:W-:-:S07]  /*23b0*/  @P0 FADD.FTZ R41, R41, R40 ;  /* 0x0000002829290221 */ /* 0x000fce0000010000 */
.L_x_171:
[----:B------:R-:W-:Y:S05]  /*23c0*/  BSYNC B0 ;  /* 0x0000000000007941 */ /* 0x000fea0003800000 */
.L_x_169:
        /* <DEDUP_REMOVED lines=13> */
.L_x_173:
[----:B------:R-:W-:Y:S01]  /*24a0*/  FFMA.FTZ R65, R44, R65, R73 ;  /* 0x000000412c417223 */ /* 0x000fe20000010049 */
[----:B------:R-:W-:-:S03]  /*24b0*/  @P0 SHF.R.U32.HI R40, RZ, 0x10, R57 ;  /* 0x00000010ff280819 */ /* 0x000fc60000011639 */
[----:B------:R-:W-:Y:S02]  /*24c0*/  FADD.FTZ R65, R50, -R65 ;  /* 0x8000004132417221 */ /* 0x000fe40000010000 */
[----:B------:R-:W-:Y:S02]  /*24d0*/  @P0 IMAD.U32 R41, R40, 0x10000, RZ ;  /* 0x0001000028290824 */ /* 0x000fe400078e00ff */
[----:B------:R-:W-:-:S04]  /*24e0*/  FMUL.FTZ R4, R4, R65 ;  /* 0x0000004104047220 */ /* 0x000fc80000410000 */
[----:B------:R-:W-:-:S07]  /*24f0*/  @P0 FADD.FTZ R4, R4, R41 ;  /* 0x0000002904040221 */ /* 0x000fce0000010000 */
.L_x_174:
[----:B------:R-:W-:Y:S05]  /*2500*/  BSYNC B0 ;  /* 0x0000000000007941 */ /* 0x000fea0003800000 */
.L_x_172:
        /* <DEDUP_REMOVED lines=8> */
[----:B------:R-:W-:Y:S02]  /*2590*/  IADD3 R65, R5, 0x100, RZ ;  /* 0x0000010005417810 */ /* 0x000fe40007ffe0ff */
[----:B------:R-:W-:Y:S01]  /*25a0*/  PRMT R43, R55, 0x5410, R66 ;  /* 0x00005410372b7816 */ /* 0x000fe20000000042 */
[----:B------:R-:W-:-:S05]  /*25b0*/  IMAD.WIDE.U32 R4, R4, 0x10000, RZ ;  /* 0x0001000004047825 */ /* 0x000fca00078e00ff */
[----:B------:R-:W-:Y:S02]  /*25c0*/  LOP3.LUT R5, R43, R5, RZ, 0xfc, !PT ;  /* 0x000000052b057212 */ /* 0x000fe400078efcff */
[----:B------:R-:W-:Y:S01]  /*25d0*/  LOP3.LUT R4, R4, 0xffff, R51, 0xf8, !PT ;  /* 0x0000ffff04047812 */ /* 0x000fe200078ef833 */
[----:B0-----:R-:W-:-:S05]  /*25e0*/  IMAD.WIDE.U32 R40, R65, 0x8, R40 ;  /* 0x0000000841287825 */ /* 0x001fca00078e0028 */
[----:B------:R0:W-:Y:S02]  /*25f0*/  STG.E.64 desc[UR4][R40.64], R4 ;  /* 0x0000000428007986 */ /* 0x0001e4000c101b04 */
.L_x_175:
[----:B------:R-:W-:Y:S01]  /*2600*/  BSSY B0, `(.L_x_176) ;  /* 0x000000c000007945 */ /* 0x000fe20003800000 */
[----:B------:R-:W-:-:S03]  /*2610*/  @P4 PRMT R63, R42, 0x7610, R63 ;  /* 0x000076102a3f4816 */ /* 0x000fc6000000003f */
[----:B------:R-:W-:Y:S05]  /*2620*/  @!P4 BRA `(.L_x_177) ;  /* 0x000000000024c947 */ /* 0x000fea0003800000 */
[----:B0-----:R-:W0:Y:S01]  /*2630*/  LDC.64 R40, c[0x0][0x2f8] ;  /* 0x0000be00ff287b82 */ /* 0x001e220000000a00 */
        /* <DEDUP_REMOVED lines=8> */
.L_x_177:
[----:B------:R-:W-:Y:S05]  /*26c0*/  BSYNC B0 ;  /* 0x0000000000007941 */ /* 0x000fea0003800000 */
.L_x_176:
[----:B------:R-:W-:Y:S01]  /*26d0*/  VIADD R2, R2, UR12 ;  /* 0x0000000c02027c36 */ /* 0x000fe20008000000 */
[----:B------:R-:W-:-:S04]  /*26e0*/  SEL R73, RZ, 0x1, P3 ;  /* 0x00000001ff497807 */ /* 0x000fc80001800000 */
[----:B------:R-:W-:-:S13]  /*26f0*/  ISETP.GE.AND P0, PT, R2, UR13, PT ;  /* 0x0000000d02007c0c */ /* 0x000fda000bf06270 */
[----:B------:R-:W-:Y:S05]  /*2700*/  @!P0 BRA `(.L_x_178) ;  /* 0xffffffdc00408947 */ /* 0x000fea000383ffff */
.L_x_128:
[----:B------:R-:W2:Y:S01]  /*2710*/  S2UR UR6, SR_CTAID.X ;  /* 0x00000000000679c3 */ /* 0x000ea20000002500 */
[----:B------:R-:W-:-:S07]  /*2720*/  LOP3.LUT R7, R90, 0x7f, RZ, 0xc0, !PT ;  /* 0x0000007f5a077812 */ /* 0x000fce00078ec0ff */
[----:B------:R-:W3:Y:S08]  /*2730*/  LDC.64 R2, c[0x0][0x2d0] ;  /* 0x0000b400ff027b82 */ /* 0x000ef00000000a00 */
[----:B01----:R-:W0:Y:S01]  /*2740*/  LDC.64 R4, c[0x0][0x2d8] ;  /* 0x0000b600ff047b82 */ /* 0x003e220000000a00 */
[----:B--2---:R-:W-:Y:S01]  /*2750*/  LEA.HI R0, R90, UR6, RZ, 0x19 ;  /* 0x000000065a007c11 */ /* 0x004fe2000f8fc8ff */
[----:B------:R-:W-:-:S04]  /*2760*/  ULDC UR6, c[0x0][0x218] ;  /* 0x0000860000067ab9 */ /* 0x000fc80000000800 */
[----:B------:R-:W-:-:S05]  /*2770*/  IMAD R0, R0, UR6, RZ ;  /* 0x0000000600007c24 */ /* 0x000fca000f8e02ff */
[----:B------:R-:W-:-:S05]  /*2780*/  LEA.HI R7, R0, R7, RZ, 0x1e ;  /* 0x0000000700077211 */ /* 0x000fca00078ff0ff */
[----:B---3--:R-:W-:-:S04]  /*2790*/  IMAD.WIDE.U32 R2, R7, 0x10, R2 ;  /* 0x0000001007027825 */ /* 0x008fc800078e0002 */
[----:B0-----:R-:W-:Y:S01]  /*27a0*/  IMAD.WIDE.U32 R4, R7, 0x10, R4 ;  /* 0x0000001007047825 */ /* 0x001fe200078e0004 */
[----:B------:R-:W-:Y:S04]  /*27b0*/  STG.E.128 desc[UR4][R2.64], R24 ;  /* 0x0000001802007986 */ /* 0x000fe8000c101d04 */
[----:B------:R-:W-:Y:S04]  /*27c0*/  STG.E.128 desc[UR4][R4.64], R36 ;  /* 0x0000002404007986 */ /* 0x000fe8000c101d04 */
[----:B------:R-:W-:Y:S04]  /*27d0*/  STG.E.128 desc[UR4][R2.64+0x800], R28 ;  /* 0x0008001c02007986 */ /* 0x000fe8000c101d04 */
[----:B------:R-:W-:Y:S04]  /*27e0*/  STG.E.128 desc[UR4][R4.64+0x800], R16 ;  /* 0x0008001004007986 */ /* 0x000fe8000c101d04 */
[----:B------:R-:W-:Y:S04]  /*27f0*/  STG.E.128 desc[UR4][R2.64+0x1000], R32 ;  /* 0x0010002002007986 */ /* 0x000fe8000c101d04 */
[----:B------:R-:W-:Y:S01]  /*2800*/  STG.E.128 desc[UR4][R4.64+0x1000], R20 ;  /* 0x0010001404007986 */ /* 0x000fe2000c101d04 */
[----:B------:R-:W-:Y:S05]  /*2810*/  EXIT ;  /* 0x000000000000794d */ /* 0x000fea0003800000 */
.L_x_132:
[----:B------:R-:W-:Y:S01]  /*2820*/  HFMA2.MMA R64, -RZ, RZ, 0, 9.5367431640625e-07 ;  /* 0x00000010ff407435 */ /* 0x000fe200000001ff */
[----:B------:R-:W-:Y:S01]  /*2830*/  MOV R65, 0x1f ;  /* 0x0000001f00417802 */ /* 0x000fe20000000f00 */
[----:B------:R-:W-:-:S09]  /*2840*/  IMAD.MOV.U32 R73, RZ, RZ, -0x1 ;  /* 0xffffffffff497424 */ /* 0x000fd200078e00ff */
[----:B-----5:R-:W-:Y:S05]  /*2850*/  WARPSYNC.COLLECTIVE R73, `(.L_x_179) ;  /* 0x0000000049087348 */ /* 0x020fea0003c00000 */
[----:B------:R0:W1:Y:S02]  /*2860*/  SHFL.DOWN P1, R93, R92, R64, R65 ;  /* 0x080000405c5d7389 */ /* 0x0000640000020041 */
[----:B01---5:R-:W-:Y:S01]  /*2870*/  ENDCOLLECTIVE ;  /* 0x000000000000791b */ /* 0x023fe20003800000 */
.L_x_179:
[----:B------:R-:W-:Y:S01]  /*2880*/  FADD.FTZ R40, R93, R92 ;  /* 0x0000005c5d287221 */ /* 0x000fe20000010000 */
[----:B------:R-:W-:-:S07]  /*2890*/  MOV R92, R89 ;  /* 0x00000059005c7202 */ /* 0x000fce0000000f00 */
[----:B------:R-:W-:Y:S05]  /*28a0*/  WARPSYNC.COLLECTIVE R73, `(.L_x_180) ;  /* 0x0000000049087348 */ /* 0x000fea0003c00000 */
[----:B------:R0:W1:Y:S02]  /*28b0*/  SHFL.DOWN P1, R93, R92, R64, R65 ;  /* 0x080000405c5d7389 */ /* 0x0000640000020041 */
[----:B01----:R-:W-:Y:S01]  /*28c0*/  ENDCOLLECTIVE ;  /* 0x000000000000791b */ /* 0x003fe20003800000 */
.L_x_180:
[----:B------:R-:W-:Y:S01]  /*28d0*/  MOV R92, R40 ;  /* 0x00000028005c7202 */ /* 0x000fe20000000f00 */
[----:B------:R-:W-:Y:S02]  /*28e0*/  IMAD.MOV.U32 R64, RZ, RZ, 0x8 ;  /* 0x00000008ff407424 */ /* 0x000fe400078e00ff */
[----:B------:R-:W-:-:S07]  /*28f0*/  FADD.FTZ R41, R93, R89 ;  /* 0x000000595d297221 */ /* 0x000fce0000010000 */
[----:B------:R-:W-:Y:S05]  /*2900*/  WARPSYNC.COLLECTIVE R73, `(.L_x_181) ;  /* 0x0000000049087348 */ /* 0x000fea0003c00000 */
[----:B------:R0:W1:Y:S02]  /*2910*/  SHFL.DOWN P1, R93, R92, R64, R65 ;  /* 0x080000405c5d7389 */ /* 0x0000640000020041 */
[----:B01----:R-:W-:Y:S01]  /*2920*/  ENDCOLLECTIVE ;  /* 0x000000000000791b */ /* 0x003fe20003800000 */
.L_x_181:
[----:B------:R-:W-:Y:S01]  /*2930*/  MOV R92, R41 ;  /* 0x00000029005c7202 */ /* 0x000fe20000000f00 */
[----:B------:R-:W-:-:S07]  /*2940*/  FADD.FTZ R40, R40, R93 ;  /* 0x0000005d28287221 */ /* 0x000fce0000010000 */
[----:B------:R-:W-:Y:S05]  /*2950*/  WARPSYNC.COLLECTIVE R73, `(.L_x_182) ;  /* 0x0000000049087348 */ /* 0x000fea0003c00000 */
[----:B------:R0:W1:Y:S02]  /*2960*/  SHFL.DOWN P1, R93, R92, R64, R65 ;  /* 0x080000405c5d7389 */ /* 0x0000640000020041 */
[----:B01----:R-:W-:Y:S01]  /*2970*/  ENDCOLLECTIVE ;  /* 0x000000000000791b */ /* 0x003fe20003800000 */
.L_x_182:
[----:B------:R-:W-:Y:S01]  /*2980*/  MOV R92, R40 ;  /* 0x00000028005c7202 */ /* 0x000fe20000000f00 */
[----:B------:R-:W-:Y:S02]  /*2990*/  IMAD.MOV.U32 R64, RZ, RZ, 0x4 ;  /* 0x00000004ff407424 */ /* 0x000fe400078e00ff */
[----:B------:R-:W-:-:S07]  /*29a0*/  FADD.FTZ R41, R41, R93 ;  /* 0x0000005d29297221 */ /* 0x000fce0000010000 */
[----:B------:R-:W-:Y:S05]  /*29b0*/  WARPSYNC.COLLECTIVE R73, `(.L_x_183) ;  /* 0x0000000049087348 */ /* 0x000fea0003c00000 */
[----:B------:R0:W1:Y:S02]  /*29c0*/  SHFL.DOWN P1, R93, R92, R64, R65 ;  /* 0x080000405c5d7389 */ /* 0x0000640000020041 */
[----:B01----:R-:W-:Y:S01]  /*29d0*/  ENDCOLLECTIVE ;  /* 0x000000000000791b */ /* 0x003fe20003800000 */
.L_x_183:
[----:B------:R-:W-:Y:S01]  /*29e0*/  MOV R92, R41 ;  /* 0x00000029005c7202 */ /* 0x000fe20000000f00 */
[----:B------:R-:W-:-:S07]  /*29f0*/  FADD.FTZ R40, R40, R93 ;  /* 0x0000005d28287221 */ /* 0x000fce0000010000 */
[----:B------:R-:W-:Y:S05]  /*2a00*/  WARPSYNC.COLLECTIVE R73, `(.L_x_184) ;  /* 0x0000000049087348 */ /* 0x000fea0003c00000 */
[----:B------:R0:W1:Y:S02]  /*2a10*/  SHFL.DOWN P1, R93, R92, R64, R65 ;  /* 0x080000405c5d7389 */ /* 0x0000640000020041 */
[----:B01----:R-:W-:Y:S01]  /*2a20*/  ENDCOLLECTIVE ;  /* 0x000000000000791b */ /* 0x003fe20003800000 */
.L_x_184:
[----:B------:R-:W-:Y:S01]  /*2a30*/  MOV R92, R40 ;  /* 0x00000028005c7202 */ /* 0x000fe20000000f00 */
[----:B------:R-:W-:Y:S02]  /*2a40*/  IMAD.MOV.U32 R64, RZ, RZ, 0x2 ;  /* 0x00000002ff407424 */ /* 0x000fe400078e00ff */
[----:B------:R-:W-:-:S07]  /*2a50*/  FADD.FTZ R41, R41, R93 ;  /* 0x0000005d29297221 */ /* 0x000fce0000010000 */
[----:B------:R-:W-:Y:S05]  /*2a60*/  WARPSYNC.COLLECTIVE R73, `(.L_x_185) ;  /* 0x0000000049087348 */ /* 0x000fea0003c00000 */
[----:B------:R0:W1:Y:S02]  /*2a70*/  SHFL.DOWN P1, R93, R92, R64, R65 ;  /* 0x080000405c5d7389 */ /* 0x0000640000020041 */
[----:B01----:R-:W-:Y:S01]  /*2a80*/  ENDCOLLECTIVE ;  /* 0x000000000000791b */ /* 0x003fe20003800000 */
.L_x_185:
[----:B------:R-:W-:Y:S01]  /*2a90*/  MOV R92, R41 ;  /* 0x00000029005c7202 */ /* 0x000fe20000000f00 */
[----:B------:R-:W-:-:S07]  /*2aa0*/  FADD.FTZ R40, R40, R93 ;  /* 0x0000005d28287221 */ /* 0x000fce0000010000 */
[----:B------:R-:W-:Y:S05]  /*2ab0*/  WARPSYNC.COLLECTIVE R73, `(.L_x_186) ;  /* 0x0000000049087348 */ /* 0x000fea0003c00000 */
[----:B------:R0:W1:Y:S02]  /*2ac0*/  SHFL.DOWN P1, R93, R92, R64, R65 ;  /* 0x080000405c5d7389 */ /* 0x0000640000020041 */
[----:B01----:R-:W-:Y:S01]  /*2ad0*/  ENDCOLLECTIVE ;  /* 0x000000000000791b */ /* 0x003fe20003800000 */
.L_x_186:
[----:B------:R-:W-:Y:S01]  /*2ae0*/  MOV R92, R40 ;  /* 0x00000028005c7202 */ /* 0x000fe20000000f00 */
[----:B------:R-:W-:Y:S02]  /*2af0*/  IMAD.MOV.U32 R64, RZ, RZ, 0x1 ;  /* 0x00000001ff407424 */ /* 0x000fe400078e00ff */
[----:B------:R-:W-:-:S07]  /*2b00*/  FADD.FTZ R41, R41, R93 ;  /* 0x0000005d29297221 */ /* 0x000fce0000010000 */
[----:B------:R-:W-:Y:S05]  /*2b10*/  WARPSYNC.COLLECTIVE R73, `(.L_x_187) ;  /* 0x0000000049087348 */ /* 0x000fea0003c00000 */
[----:B------:R0:W1:Y:S02]  /*2b20*/  SHFL.DOWN P1, R93, R92, R64, R65 ;  /* 0x080000405c5d7389 */ /* 0x0000640000020041 */
[----:B01----:R-:W-:Y:S01]  /*2b30*/  ENDCOLLECTIVE ;  /* 0x000000000000791b */ /* 0x003fe20003800000 */
.L_x_187:
[----:B------:R-:W-:Y:S02]  /*2b40*/  MOV R92, R41 ;  /* 0x00000029005c7202 */ /* 0x000fe40000000f00 */
[----:B------:R-:W-:-:S07]  /*2b50*/  MOV R89, R93 ;  /* 0x0000005d00597202 */ /* 0x000fce0000000f00 */
[----:B------:R-:W-:Y:S05]  /*2b60*/  WARPSYNC.COLLECTIVE R73, `(.L_x_188) ;  /* 0x0000000049087348 */ /* 0x000fea0003c00000 */
[----:B------:R0:W1:Y:S02]  /*2b70*/  SHFL.DOWN P1, R93, R92, R64, R65 ;  /* 0x080000405c5d7389 */ /* 0x0000640000020041 */
[----:B01----:R-:W-:Y:S01]  /*2b80*/  ENDCOLLECTIVE ;  /* 0x000000000000791b */ /* 0x003fe20003800000 */
.L_x_188:
[----:B------:R-:W-:Y:S05]  /*2b90*/  BRA `(.L_x_189) ;  /* 0xffffffe400987947 */ /* 0x000fea000383ffff */
.L_x_190:
        /* <DEDUP_REMOVED lines=14> */
.L_x_8497:


//--------------------- .text._ZN10layer_norm13ln_bwd_kernelINS_13Kernel_traitsI13__nv_bfloat16S2_S2_S2_fjLj1536ELj1ELj1ELj4ELj8ENS_18Kernel_traits_baseILj1536ES2_S2_S2_S2_fjLj128EEEEELb0ELb1ELb0ELb0EEEvNS_9BwdParamsE --------------------------
	.section	.text._ZN10layer_norm13ln_bwd_kernelINS_13Kernel_traitsI13__nv_bfloat16S2_S2_S2_fjLj1536ELj1ELj1ELj4ELj8ENS_18Kernel_traits_baseILj1536ES2_S2_S2_S2_fjLj128EEEEELb0ELb1ELb0ELb0EEEvNS_9BwdParamsE,"ax",@progbits
	.align	128
        .global         _ZN10layer_norm13ln_bwd_kernelINS_13Kernel_traitsI13__nv_bfloat16S2_S2_S2_fjLj1536ELj1ELj1ELj4ELj8ENS_18Kernel_traits_baseILj1536ES2_S2_S2_S2_fjLj128EEEEELb0ELb1ELb0ELb0EEEvNS_9BwdParamsE
        .type           _ZN10layer_norm13ln_bwd_kernelINS_13Kernel_traitsI13__nv_bfloat16S2_S2_S2_fjLj1536ELj1ELj1ELj4ELj8ENS_18Kernel_traits_baseILj1536ES2_S2_S2_S2_fjLj128EEEEELb0ELb1ELb0ELb0EEEvNS_9BwdParamsE,@function
        .size           _ZN10layer_norm13ln_bwd_kernelINS_13Kernel_traitsI13__nv_bfloat16S2_S2_S2_fjLj1536ELj1ELj1ELj4ELj8ENS_18Kernel_traits_baseILj1536ES2_S2_S2_S2_fjLj128EEEEELb0ELb1ELb0ELb0EEEvNS_9BwdParamsE,(.L_x_8498 - _ZN10layer_norm13ln_bwd_kernelINS_13Kernel_traitsI13__nv_bfloat16S2_S2_S2_fjLj1536ELj1ELj1ELj4ELj8ENS_18Kernel_traits_baseILj1536ES2_S2_S2_S2_fjLj128EEEEELb0ELb1ELb0ELb0EEEvNS_9BwdParamsE)
        .other          _ZN10layer_norm13ln_bwd_kernelINS_13Kernel_traitsI13__nv_bfloat16S2_S2_S2_fjLj1536ELj1ELj1ELj4ELj8ENS_18Kernel_traits_baseILj1536ES2_S2_S2_S2_fjLj128EEEEELb0ELb1ELb0ELb0EEEvNS_9BwdParamsE,@"STO_CUDA_ENTRY STV_DEFAULT"
_ZN10layer_norm13ln_bwd_kernelINS_13Kernel_traitsI13__nv_bfloat16S2_S2_S2_fjLj1536ELj1ELj1ELj4ELj8ENS_18Kernel_traits_baseILj1536ES2_S2_S2_S2_fjLj128EEEEELb0ELb1ELb0ELb0EEEvNS_9BwdParamsE:
.text._ZN10layer_norm13ln_bwd_kernelINS_13Kernel_traitsI13__nv_bfloat16S2_S2_S2_fjLj1536ELj1ELj1ELj4ELj8ENS_18Kernel_traits_baseILj1536ES2_S2_S2_S2_fjLj128EEEEELb0ELb1ELb0ELb0EEEvNS_9BwdParamsE:
        /* <DEDUP_REMOVED lines=26> */
[----:B------:R-:W3:Y:S08]  /*01a0*/  @P2 LDC.64 R16, c[0x0][0x260] ;  /* 0x00009800ff102b82 */ /* 0x000ef00000000a00 */
[----:B------:R-:W4:Y:S01]  /*01b0*/  @P2 LDC.64 R20, c[0x0][0x278] ;  /* 0x00009e00ff142b82 */ /* 0x000f220000000a00 */
[----:B0-----:R-:W-:-:S05]  /*01c0*/  @P3 IMAD.WIDE.U32 R6, R31, 0x8, R6 ;  /* 0x000000081f063825 */ /* 0x001fca00078e0006 */
[----:B------:R-:W5:Y:S02]  /*01d0*/  @P3 LDG.E.64 R8, desc[UR4][R6.64] ;  /* 0x0000000406083981 */ /* 0x000f64000c1e1b00 */
[----:B------:R-:W0:Y:S01]  /*01e0*/  @P1 LDC.64 R26, c[0x0][0x260] ;  /* 0x00009800ff1a1b82 */ /* 0x000e220000000a00 */
[C---:B--2---:R-:W-:Y:S01]  /*01f0*/  @P3 IMAD.WIDE.U32 R10, R31.reuse, 0x8, R10 ;  /* 0x000000081f0a3825 */ /* 0x044fe200078e000a */
[----:B------:R-:W-:-:S04]  /*0200*/  @P3 LOP3.LUT R31, R31, 0x80, RZ, 0xfc, !PT ;  /* 0x000000801f1f3812 */ /* 0x000fc800078efcff */
[----:B------:R-:W5:Y:S01]  /*0210*/  @P3 LDG.E.64 R12, desc[UR4][R10.64] ;  /* 0x000000040a0c3981 */ /* 0x000f62000c1e1b00 */
[----:B---3--:R-:W-:Y:S01]  /*0220*/  @P2 IMAD.WIDE.U32 R22, R31, 0x8, R16 ;  /* 0x000000081f162825 */ /* 0x008fe200078e0010 */
[----:B------:R-:W2:Y:S01]  /*0230*/  @P1 LDC.64 R28, c[0x0][0x278] ;  /* 0x00009e00ff1c1b82 */ /* 0x000ea20000000a00 */
[----:B-1----:R-:W-:Y:S02]  /*0240*/  LEA.HI R70, R71, UR6, RZ, 0x19 ;  /* 0x0000000647467c11 */ /* 0x002fe4000f8fc8ff */
[----:B------:R-:W-:Y:S02]  /*0250*/  CS2R R52, SRZ ;  /* 0x0000000000347805 */ /* 0x000fe4000001ff00 */
[----:B------:R-:W-:Y:S01]  /*0260*/  CS2R R54, SRZ ;  /* 0x0000000000367805 */ /* 0x000fe2000001ff00 */
[----:B------:R-:W5:Y:S01]  /*0270*/  @P2 LDG.E.64 R14, desc[UR4][R22.64] ;  /* 0x00000004160e2981 */ /* 0x000f62000c1e1b00 */
[----:B----4-:R-:W-:-:S04]  /*0280*/  @P2 IMAD.WIDE.U32 R24, R31, 0x8, R20 ;  /* 0x000000081f182825 */ /* 0x010fc800078e0014 */
[----:B------:R-:W-:Y:S01]  /*0290*/  @P2 VIADD R31, R31, 0x80 ;  /* 0x000000801f1f2836 */ /* 0x000fe20000000000 */
[----:B------:R-:W-:Y:S01]  /*02a0*/  ISETP.GE.AND P0, PT, R70, UR7, PT ;  /* 0x0000000746007c0c */ /* 0x000fe2000bf06270 */
[----:B------:R1:W5:Y:S02]  /*02b0*/  @P2 LDG.E.64 R4, desc[UR4][R24.64] ;  /* 0x0000000418042981 */ /* 0x000364000c1e1b00 */
[----:B0-----:R-:W-:-:S05]  /*02c0*/  @P1 IMAD.WIDE.U32 R16, R31, 0x8, R26 ;  /* 0x000000081f101825 */ /* 0x001fca00078e001a */
[----:B------:R-:W5:Y:S01]  /*02d0*/  @P1 LDG.E.64 R18, desc[UR4][R16.64] ;  /* 0x0000000410121981 */ /* 0x000f62000c1e1b00 */
[----:B--2---:R-:W-:Y:S01]  /*02e0*/  @P1 IMAD.WIDE.U32 R20, R31, 0x8, R28 ;  /* 0x000000081f141825 */ /* 0x004fe200078e001c */
[----:B------:R-:W-:Y:S02]  /*02f0*/  CS2R R48, SRZ ;  /* 0x0000000000307805 */ /* 0x000fe4000001ff00 */
[----:B------:R-:W-:Y:S02]  /*0300*/  CS2R R50, SRZ ;  /* 0x0000000000327805 */ /* 0x000fe4000001ff00 */
[----:B------:R-:W-:Y:S02]  /*0310*/  CS2R R44, SRZ ;  /* 0x00000000002c7805 */ /* 0x000fe4000001ff00 */
[----:B------:R-:W-:Y:S01]  /*0320*/  CS2R R46, SRZ ;  /* 0x00000000002e7805 */ /* 0x000fe2000001ff00 */
[----:B------:R0:W5:Y:S01]  /*0330*/  @P1 LDG.E.64 R2, desc[UR4][R20.64] ;  /* 0x0000000414021981 */ /* 0x000162000c1e1b00 */
[----:B------:R-:W-:-:S02]  /*0340*/  CS2R R40, SRZ ;  /* 0x0000000000287805 */ /* 0x000fc4000001ff00 */
[----:B------:R-:W-:Y:S02]  /*0350*/  CS2R R42, SRZ ;  /* 0x00000000002a7805 */ /* 0x000fe4000001ff00 */
[----:B------:R-:W-:Y:S02]  /*0360*/  CS2R R36, SRZ ;  /* 0x0000000000247805 */ /* 0x000fe4000001ff00 */
[----:B------:R-:W-:Y:S02]  /*0370*/  CS2R R38, SRZ ;  /* 0x0000000000267805 */ /* 0x000fe4000001ff00 */
[----:B------:R-:W-:Y:S02]  /*0380*/  CS2R R32, SRZ ;  /* 0x0000000000207805 */ /* 0x000fe4000001ff00 */
[----:B------:R-:W-:Y:S02]  /*0390*/  CS2R R34, SRZ ;  /* 0x0000000000227805 */ /* 0x000fe4000001ff00 */
[----:B------:R-:W-:-:S02]  /*03a0*/  CS2R R28, SRZ ;  /* 0x00000000001c7805 */ /* 0x000fc4000001ff00 */
[----:B------:R-:W-:Y:S02]  /*03b0*/  CS2R R30, SRZ ;  /* 0x00000000001e7805 */ /* 0x000fe4000001ff00 */
[----:B-1----:R-:W-:Y:S02]  /*03c0*/  CS2R R24, SRZ ;  /* 0x0000000000187805 */ /* 0x002fe4000001ff00 */
[----:B------:R-:W-:Y:S02]  /*03d0*/  CS2R R26, SRZ ;  /* 0x00000000001a7805 */ /* 0x000fe4000001ff00 */
[----:B0-----:R-:W-:Y:S02]  /*03e0*/  CS2R R20, SRZ ;  /* 0x0000000000147805 */ /* 0x001fe4000001ff00 */
[----:B------:R-:W-:Y:S01]  /*03f0*/  CS2R R22, SRZ ;  /* 0x0000000000167805 */ /* 0x000fe2000001ff00 */
[----:B------:R-:W-:Y:S06]  /*0400*/  @P0 BRA `(.L_x_191) ;  /* 0x0000002000980947 */ /* 0x000fec0003800000 */
[----:B-----5:R-:W-:Y:S01]  /*0410*/  MOV R69, R8 ;  /* 0x0000000800457202 */ /* 0x020fe20000000f00 */
[----:B------:R-:W-:Y:S01]  /*0420*/  ULDC.64 UR6, c[0x0][0x270] ;  /* 0x00009c0000067ab9 */ /* 0x000fe20000000a00 */
[----:B------:R-:W-:Y:S01]  /*0430*/  SHF.R.U64 R68, R8, 0x10, R9 ;  /* 0x0000001008447819 */ /* 0x000fe20000001209 */
[----:B------:R-:W-:Y:S01]  /*0440*/  IMAD.MOV.U32 R65, RZ, RZ, R14 ;  /* 0x000000ffff417224 */ /* 0x000fe200078e000e */
[----:B------:R-:W-:Y:S01]  /*0450*/  MOV R67, R9 ;  /* 0x0000000900437202 */ /* 0x000fe20000000f00 */
[----:B------:R-:W-:Y:S01]  /*0460*/  IMAD.MOV.U32 R56, RZ, RZ, R3 ;  /* 0x000000ffff387224 */ /* 0x000fe200078e0003 */
[----:B------:R-:W-:Y:S01]  /*0470*/  SHF.R.U32.HI R66, RZ, 0x10, R9 ;  /* 0x00000010ff427819 */ /* 0x000fe20000011609 */
[----:B------:R-:W-:Y:S01]  /*0480*/  IMAD.MOV.U32 R9, RZ, RZ, R4 ;  /* 0x000000ffff097224 */ /* 0x000fe200078e0004 */
[--C-:B------:R-:W-:Y:S01]  /*0490*/  SHF.R.U64 R8, R4, 0x10, R5.reuse ;  /* 0x0000001004087819 */ /* 0x100fe20000001205 */
[----:B------:R-:W-:Y:S01]  /*04a0*/  HFMA2.MMA R62, -RZ, RZ, 0, 5.9604644775390625e-08 ;  /* 0x00000001ff3e7435 */ /* 0x000fe200000001ff */
[----:B------:R-:W-:Y:S01]  /*04b0*/  MOV R6, R12 ;  /* 0x0000000c00067202 */ /* 0x000fe20000000f00 */
[----:B------:R-:W-:Y:S01]  /*04c0*/  IMAD.U32 R69, R69, 0x10000, RZ ;  /* 0x0001000045457824 */ /* 0x000fe200078e00ff */
[----:B------:R-:W-:Y:S01]  /*04d0*/  MOV R7, R5 ;  /* 0x0000000500077202 */ /* 0x000fe20000000f00 */
[----:B------:R-:W-:Y:S01]  /*04e0*/  IMAD.U32 R66, R66, 0x10000, RZ ;  /* 0x0001000042427824 */ /* 0x000fe200078e00ff */
[----:B------:R-:W-:-:S02]  /*04f0*/  SHF.R.U32.HI R4, RZ, 0x10, R5 ;  /* 0x00000010ff047819 */ /* 0x000fc40000011605 */
[----:B------:R-:W-:Y:S01]  /*0500*/  MOV R5, R2 ;  /* 0x0000000200057202 */ /* 0x000fe20000000f00 */
[----:B------:R-:W-:Y:S01]  /*0510*/  IMAD.U32 R7, R7, 0x10000, RZ ;  /* 0x0001000007077824 */ /* 0x000fe200078e00ff */
[--C-:B------:R-:W-:Y:S02]  /*0520*/  SHF.R.U64 R64, R14, 0x10, R15.reuse ;  /* 0x000000100e407819 */ /* 0x100fe4000000120f */
[----:B------:R-:W-:Y:S02]  /*0530*/  MOV R0, R15 ;  /* 0x0000000f00007202 */ /* 0x000fe40000000f00 */
[----:B------:R-:W-:Y:S01]  /*0540*/  SHF.R.U32.HI R57, RZ, 0x10, R15 ;  /* 0x00000010ff397819 */ /* 0x000fe2000001160f */
[----:B------:R-:W-:Y:S01]  /*0550*/  IMAD.MOV.U32 R15, RZ, RZ, R19 ;  /* 0x000000ffff0f7224 */ /* 0x000fe200078e0013 */
[----:B------:R-:W-:Y:S02]  /*0560*/  SHF.R.U64 R2, R2, 0x10, R3 ;  /* 0x0000001002027819 */ /* 0x000fe40000001203 */
[----:B------:R-:W-:-:S02]  /*0570*/  SHF.R.U64 R16, R18, 0x10, R19 ;  /* 0x0000001012107819 */ /* 0x000fc40000001213 */
[----:B------:R-:W-:Y:S02]  /*0580*/  SHF.R.U32.HI R10, RZ, 0x10, R13 ;  /* 0x00000010ff0a7819 */ /* 0x000fe4000001160d */
[----:B------:R-:W-:Y:S01]  /*0590*/  MOV R17, R18 ;  /* 0x0000001200117202 */ /* 0x000fe20000000f00 */
[----:B------:R-:W-:Y:S01]  /*05a0*/  IMAD.U32 R16, R16, 0x10000, RZ ;  /* 0x0001000010107824 */ /* 0x000fe200078e00ff */
[----:B------:R-:W-:Y:S01]  /*05b0*/  SHF.R.U32.HI R14, RZ, 0x10, R19 ;  /* 0x00000010ff0e7819 */ /* 0x000fe20000011613 */
[----:B------:R-:W-:Y:S01]  /*05c0*/  IMAD.U32 R19, R0, 0x10000, RZ ;  /* 0x0001000000137824 */ /* 0x000fe200078e00ff */
[----:B------:R-:W-:Y:S01]  /*05d0*/  SHF.R.U64 R12, R12, 0x10, R13 ;  /* 0x000000100c0c7819 */ /* 0x000fe2000000120d */
[----:B------:R-:W-:Y:S01]  /*05e0*/  IMAD.U32 R10, R10, 0x10000, RZ ;  /* 0x000100000a0a7824 */ /* 0x000fe200078e00ff */
[----:B------:R-:W-:Y:S01]  /*05f0*/  MOV R11, R13 ;  /* 0x0000000d000b7202 */ /* 0x000fe20000000f00 */
[----:B------:R-:W-:Y:S01]  /*0600*/  IMAD.U32 R13, R6, 0x10000, RZ ;  /* 0x00010000060d7824 */ /* 0x000fe200078e00ff */
[----:B------:R-:W-:-:S02]  /*0610*/  ISETP.NE.U32.AND P0, PT, RZ, UR6, PT ;  /* 0x00000006ff007c0c */ /* 0x000fc4000bf05070 */
[----:B------:R-:W-:Y:S02]  /*0620*/  SHF.R.U32.HI R3, RZ, 0x10, R3 ;  /* 0x00000010ff037819 */ /* 0x000fe40000011603 */
[----:B------:R-:W-:Y:S01]  /*0630*/  SHF.L.U32 R6, R4, 0x10, RZ ;  /* 0x0000001004067819 */ /* 0x000fe200000006ff */
[----:B------:R-:W-:Y:S01]  /*0640*/  IMAD.U32 R4, R2, 0x10000, RZ ;  /* 0x0001000002047824 */ /* 0x000fe200078e00ff */
[----:B------:R-:W-:Y:S02]  /*0650*/  ISETP.NE.AND.EX P0, PT, RZ, UR7, PT, P0 ;  /* 0x00000007ff007c0c */ /* 0x000fe4000bf05300 */
[----:B------:R-:W-:Y:S02]  /*0660*/  MOV R53, RZ ;  /* 0x000000ff00357202 */ /* 0x000fe40000000f00 */
[----:B------:R-:W-:Y:S02]  /*0670*/  SHF.L.U32 R68, R68, 0x10, RZ ;  /* 0x0000001044447819 */ /* 0x000fe400000006ff */
[----:B------:R-:W-:-:S02]  /*0680*/  SHF.L.U32 R67, R67, 0x10, RZ ;  /* 0x0000001043437819 */ /* 0x000fc400000006ff */
[----:B------:R-:W-:Y:S02]  /*0690*/  SHF.L.U32 R65, R65, 0x10, RZ ;  /* 0x0000001041417819 */ /* 0x000fe400000006ff */
[----:B------:R-:W-:Y:S02]  /*06a0*/  SHF.L.U32 R64, R64, 0x10, RZ ;  /* 0x0000001040407819 */ /* 0x000fe400000006ff */
[----:B------:R-:W-:Y:S02]  /*06b0*/  SHF.L.U32 R18, R57, 0x10, RZ ;  /* 0x0000001039127819 */ /* 0x000fe400000006ff */
[----:B------:R-:W-:Y:S02]  /*06c0*/  SHF.L.U32 R17, R17, 0x10, RZ ;  /* 0x0000001011117819 */ /* 0x000fe400000006ff */
        /* <DEDUP_REMOVED lines=8> */
[----:B------:R-:W-:-:S07]  /*0750*/  SHF.L.U32 R0, R3, 0x10, RZ ;  /* 0x0000001003007819 */ /* 0x000fce00000006ff */
.L_x_208:
[----:B-1----:R-:W0:Y:S01]  /*0760*/  @P0 LDC.64 R56, c[0x0][0x270] ;  /* 0x00009c00ff380b82 */ /* 0x002e220000000a00 */
[----:B------:R-:W-:-:S07]  /*0770*/  SHF.R.S32.HI R60, RZ, 0x1f, R70 ;  /* 0x0000001fff3c7819 */ /* 0x000fce0000011446 */
[----:B------:R-:W1:Y:S01]  /*0780*/  LDC.64 R58, c[0x0][0x250] ;  /* 0x00009400ff3a7b82 */ /* 0x000e620000000a00 */
[----:B0-----:R-:W-:-:S04]  /*0790*/  @P0 LEA R56, P4, R70, R56, 0x1 ;  /* 0x0000003846380211 */ /* 0x001fc800078808ff */
[----:B------:R-:W-:-:S03]  /*07a0*/  @P0 LEA.HI.X R57, R70, R57, R60, 0x1, P4 ;  /* 0x0000003946390211 */ /* 0x000fc600020f0c3c */
[----:B------:R-:W0:Y:S01]  /*07b0*/  LDC.64 R60, c[0x0][0x258] ;  /* 0x00009600ff3c7b82 */ /* 0x000e220000000a00 */
[C---:B-1----:R-:W-:Y:S01]  /*07c0*/  IMAD.WIDE R58, R70.reuse, 0x4, R58 ;  /* 0x00000004463a7825 */ /* 0x042fe200078e023a */
[----:B------:R1:W5:Y:S05]  /*07d0*/  @P0 LDG.E.U16 R63, desc[UR4][R56.64] ;  /* 0x00000004383f0981 */ /* 0x00036a000c1e1500 */
[----:B------:R-:W2:Y:S01]  /*07e0*/  LDG.E R58, desc[UR4][R58.64] ;  /* 0x000000043a3a7981 */ /* 0x000ea2000c1e1900 */
[----:B0-----:R-:W-:-:S05]  /*07f0*/  IMAD.WIDE R60, R70, 0x4, R60 ;  /* 0x00000004463c7825 */ /* 0x001fca00078e023c */
[----:B------:R1:W5:Y:S01]  /*0800*/  LDG.E R78, desc[UR4][R60.64] ;  /* 0x000000043c4e7981 */ /* 0x000362000c1e1900 */
[----:B------:R-:W-:-:S04]  /*0810*/  IMAD.U32 R77, RZ, RZ, UR20 ;  /* 0x00000014ff4d7e24 */ /* 0x000fc8000f8e00ff */
[----:B------:R-:W-:-:S05]  /*0820*/  IMAD R76, R70, R77, RZ ;  /* 0x0000004d464c7224 */ /* 0x000fca00078e02ff */
[----:B------:R-:W-:-:S04]  /*0830*/  SHF.R.S32.HI R79, RZ, 0x1f, R76 ;  /* 0x0000001fff4f7819 */ /* 0x000fc8000001144c */
[----:B------:R-:W-:Y:S02]  /*0840*/  LEA.HI R79, R79, R76, RZ, 0x2 ;  /* 0x0000004c4f4f7211 */ /* 0x000fe400078f10ff */
[----:B------:R-:W-:Y:S01]  /*0850*/  LOP3.LUT R76, R71, 0x7f, RZ, 0xc0, !PT ;  /* 0x0000007f474c7812 */ /* 0x000fe200078ec0ff */
[----:B------:R-:W-:Y:S01]  /*0860*/  BSSY B0, `(.L_x_192) ;  /* 0x000003e000007945 */ /* 0x000fe20003800000 */
[----:B------:R-:W-:Y:S02]  /*0870*/  ISETP.NE.AND P5, PT, RZ, UR8, PT ;  /* 0x00000008ff007c0c */ /* 0x000fe4000bfa5270 */
[----:B------:R-:W-:Y:S02]  /*0880*/  LEA.HI.SX32 R79, R79, R76, 0x1e ;  /* 0x0000004c4f4f7211 */ /* 0x000fe400078ff2ff */
[----:B------:R-:W-:Y:S02]  /*0890*/  MOV R93, RZ ;  /* 0x000000ff005d7202 */ /* 0x000fe40000000f00 */
[----:B------:R-:W-:Y:S01]  /*08a0*/  MOV R112, RZ ;  /* 0x000000ff00707202 */ /* 0x000fe20000000f00 */
[----:B------:R-:W-:Y:S01]  /*08b0*/  IMAD.MOV.U32 R111, RZ, RZ, R79 ;  /* 0x000000ffff6f7224 */ /* 0x000fe200078e004f */
[----:B--2---:R-:W-:Y:S01]  /*08c0*/  FSEL R92, R58, RZ, !P5 ;  /* 0x000000ff3a5c7208 */ /* 0x004fe20006800000 */
[----:B-1----:R-:W-:Y:S06]  /*08d0*/  @!P3 BRA `(.L_x_193) ;  /* 0x0000000000d8b947 */ /* 0x002fec0003800000 */
        /* <DEDUP_REMOVED lines=12> */
[----:B--2---:R-:W-:Y:S02]  /*09a0*/  SHF.L.U32 R81, R57, 0x10, RZ ;  /* 0x0000001039517819 */ /* 0x004fe400000006ff */
[----:B---3--:R-:W-:Y:S02]  /*09b0*/  MOV R3, R58 ;  /* 0x0000003a00037202 */ /* 0x008fe40000000f00 */
[--C-:B------:R-:W-:Y:S02]  /*09c0*/  SHF.R.U64 R83, R58, 0x10, R59.reuse ;  /* 0x000000103a537819 */ /* 0x100fe4000000123b */
[----:B------:R-:W-:Y:S02]  /*09d0*/  MOV R80, R59 ;  /* 0x0000003b00507202 */ /* 0x000fe40000000f00 */
[----:B------:R-:W-:Y:S01]  /*09e0*/  SHF.R.U32.HI R91, RZ, 0x10, R59 ;  /* 0x00000010ff5b7819 */ /* 0x000fe2000001163b */
[C---:B------:R-:W-:Y:S01]  /*09f0*/  IMAD.U32 R59, R56.reuse, 0x10000, RZ ;  /* 0x00010000383b7824 */ /* 0x040fe200078e00ff */
[----:B------:R-:W-:-:S02]  /*0a00*/  SHF.R.U64 R58, R56, 0x10, R57 ;  /* 0x00000010383a7819 */ /* 0x000fc40000001239 */
[----:B------:R-:W-:Y:S02]  /*0a10*/  SHF.R.U32.HI R56, RZ, 0x10, R57 ;  /* 0x00000010ff387819 */ /* 0x000fe40000011639 */
[----:B------:R-:W-:Y:S01]  /*0a20*/  SHF.L.U32 R82, R3, 0x10, RZ ;  /* 0x0000001003527819 */ /* 0x000fe200000006ff */
[----:B------:R-:W-:Y:S02]  /*0a30*/  IMAD.U32 R57, R58, 0x10000, RZ ;  /* 0x000100003a397824 */ /* 0x000fe400078e00ff */
[C---:B------:R-:W-:Y:S02]  /*0a40*/  FADD.FTZ R3, -R92.reuse, R59 ;  /* 0x0000003b5c037221 */ /* 0x040fe40000010100 */
[----:B------:R-:W-:Y:S02]  /*0a50*/  FADD.FTZ R57, -R92, R57 ;  /* 0x000000395c397221 */ /* 0x000fe40000010100 */
[----:B-----5:R-:W-:Y:S01]  /*0a60*/  FMUL.FTZ R3, R78, R3 ;  /* 0x000000034e037220 */ /* 0x020fe20000410000 */
[----:B------:R-:W-:Y:S01]  /*0a70*/  SHF.L.U32 R83, R83, 0x10, RZ ;  /* 0x0000001053537819 */ /* 0x000fe200000006ff */
[----:B------:R-:W-:Y:S01]  /*0a80*/  FADD.FTZ R40, R40, R82 ;  /* 0x0000005228287221 */ /* 0x000fe20000010000 */
[----:B------:R-:W-:Y:S01]  /*0a90*/  SHF.L.U32 R90, R80, 0x10, RZ ;  /* 0x00000010505a7819 */ /* 0x000fe200000006ff */
[----:B------:R-:W-:Y:S01]  /*0aa0*/  FMUL.FTZ R80, R78, R57 ;  /* 0x000000394e507220 */ /* 0x000fe20000410000 */
[-C--:B------:R-:W-:Y:S01]  /*0ab0*/  FFMA.FTZ R52, R3, R82.reuse, R52 ;  /* 0x0000005203347223 */ /* 0x080fe20000010034 */
[----:B------:R-:W-:Y:S01]  /*0ac0*/  FADD.FTZ R81, -R92, R81 ;  /* 0x000000515c517221 */ /* 0x000fe20000010100 */
[----:B------:R-:W-:Y:S01]  /*0ad0*/  FMUL.FTZ R82, R69, R82 ;  /* 0x0000005245527220 */ /* 0x000fe20000410000 */
[----:B------:R-:W-:Y:S01]  /*0ae0*/  SHF.L.U32 R59, R56, 0x10, RZ ;  /* 0x00000010383b7819 */ /* 0x000fe200000006ff */
[----:B------:R-:W-:Y:S01]  /*0af0*/  FADD.FTZ R41, R41, R83 ;  /* 0x0000005329297221 */ /* 0x000fe20000010000 */
[----:B------:R-:W-:Y:S01]  /*0b00*/  FFMA.FTZ R53, R80, R83, R53 ;  /* 0x0000005350357223 */ /* 0x000fe20000010035 */
[----:B------:R-:W-:Y:S01]  /*0b10*/  FMUL.FTZ R81, R78, R81 ;  /* 0x000000514e517220 */ /* 0x000fe20000410000 */
[----:B------:R-:W-:Y:S01]  /*0b20*/  FMUL.FTZ R83, R68, R83 ;  /* 0x0000005344537220 */ /* 0x000fe20000410000 */
[----:B------:R-:W-:Y:S01]  /*0b30*/  FADD.FTZ R56, RZ, R82 ;  /* 0x00000052ff387221 */ /* 0x000fe20000010000 */
[----:B------:R-:W-:Y:S01]  /*0b40*/  FFMA.FTZ R57, R3, R82, RZ ;  /* 0x0000005203397223 */ /* 0x000fe200000100ff */
[----:B0-----:R-:W-:Y:S01]  /*0b50*/  FADD.FTZ R61, -R92, R59 ;  /* 0x0000003b5c3d7221 */ /* 0x001fe20000010100 */
[----:B------:R-:W-:Y:S01]  /*0b60*/  FADD.FTZ R42, R42, R90 ;  /* 0x0000005a2a2a7221 */ /* 0x000fe20000010000 */
[----:B------:R-:W-:Y:S01]  /*0b70*/  FFMA.FTZ R54, R81, R90, R54 ;  /* 0x0000005a51367223 */ /* 0x000fe20000010036 */
[----:B------:R-:W-:Y:S01]  /*0b80*/  FADD.FTZ R59, R56, R83 ;  /* 0x00000053383b7221 */ /* 0x000fe20000010000 */
[----:B------:R-:W-:-:S02]  /*0b90*/  IMAD.U32 R60, R91, 0x10000, RZ ;  /* 0x000100005b3c7824 */ /* 0x000fc400078e00ff */
        /* <DEDUP_REMOVED lines=10> */
.L_x_193:
[----:B------:R-:W-:Y:S05]  /*0c40*/  BSYNC B0 ;  /* 0x0000000000007941 */ /* 0x000fea0003800000 */
.L_x_192:
        /* <DEDUP_REMOVED lines=13> */
[----:B------:R-:W-:Y:S01]  /*0d20*/  IADD3 R111, R111, 0x80, RZ ;  /* 0x000000806f6f7810 */ /* 0x000fe20007ffe0ff */
[----:B--2---:R-:W-:-:S04]  /*0d30*/  IMAD.U32 R97, R57, 0x10000, RZ ;  /* 0x0001000039617824 */ /* 0x004fc800078e00ff */
[----:B------:R-:W-:Y:S01]  /*0d40*/  FADD.FTZ R97, -R92, R97 ;  /* 0x000000615c617221 */ /* 0x000fe20000010100 */
[----:B---3--:R-:W-:Y:S01]  /*0d50*/  IMAD.MOV.U32 R95, RZ, RZ, R58 ;  /* 0x000000ffff5f7224 */ /* 0x008fe200078e003a */
[--C-:B------:R-:W-:Y:S02]  /*0d60*/  SHF.R.U64 R99, R58, 0x10, R59.reuse ;  /* 0x000000103a637819 */ /* 0x100fe4000000123b */
[----:B------:R-:W-:Y:S02]  /*0d70*/  MOV R96, R59 ;  /* 0x0000003b00607202 */ /* 0x000fe40000000f00 */
[----:B------:R-:W-:Y:S02]  /*0d80*/  SHF.R.U32.HI R101, RZ, 0x10, R59 ;  /* 0x00000010ff657819 */ /* 0x000fe4000001163b */
[C---:B------:R-:W-:Y:S02]  /*0d90*/  SHF.R.U64 R58, R56.reuse, 0x10, R57 ;  /* 0x00000010383a7819 */ /* 0x040fe40000001239 */
[----:B------:R-:W-:-:S02]  /*0da0*/  SHF.L.U32 R59, R56, 0x10, RZ ;  /* 0x00000010383b7819 */ /* 0x000fc400000006ff */
[----:B------:R-:W-:Y:S02]  /*0db0*/  SHF.R.U32.HI R56, RZ, 0x10, R57 ;  /* 0x00000010ff387819 */ /* 0x000fe40000011639 */
[----:B------:R-:W-:Y:S01]  /*0dc0*/  SHF.L.U32 R57, R58, 0x10, RZ ;  /* 0x000000103a397819 */ /* 0x000fe200000006ff */
[----:B------:R-:W-:Y:S01]  /*0dd0*/  FADD.FTZ R59, -R92, R59 ;  /* 0x0000003b5c3b7221 */ /* 0x000fe20000010100 */
[----:B------:R-:W-:-:S03]  /*0de0*/  SHF.L.U32 R98, R95, 0x10, RZ ;  /* 0x000000105f627819 */ /* 0x000fc600000006ff */
[----:B------:R-:W-:Y:S01]  /*0df0*/  FADD.FTZ R57, -R92, R57 ;  /* 0x000000395c397221 */ /* 0x000fe20000010100 */
[----:B-----5:R-:W-:Y:S01]  /*0e00*/  FMUL.FTZ R95, R78, R59 ;  /* 0x0000003b4e5f7220 */ /* 0x020fe20000410000 */
[----:B------:R-:W-:Y:S01]  /*0e10*/  SHF.L.U32 R100, R96, 0x10, RZ ;  /* 0x0000001060647819 */ /* 0x000fe200000006ff */
[----:B------:R-:W-:Y:S02]  /*0e20*/  IMAD.U32 R99, R99, 0x10000, RZ ;  /* 0x0001000063637824 */ /* 0x000fe400078e00ff */
[----:B------:R-:W-:Y:S01]  /*0e30*/  FADD.FTZ R36, R36, R98 ;  /* 0x0000006224247221 */ /* 0x000fe20000010000 */
[----:B------:R-:W-:Y:S01]  /*0e40*/  FMUL.FTZ R96, R78, R57 ;  /* 0x000000394e607220 */ /* 0x000fe20000410000 */
[-C--:B------:R-:W-:Y:S01]  /*0e50*/  FFMA.FTZ R48, R95, R98.reuse, R48 ;  /* 0x000000625f307223 */ /* 0x080fe20000010030 */
        /* <DEDUP_REMOVED lines=8> */
[----:B0-----:R-:W-:Y:S01]  /*0ee0*/  FADD.FTZ R61, -R92, R59 ;  /* 0x0000003b5c3d7221 */ /* 0x001fe20000010100 */
[----:B------:R-:W-:Y:S01]  /*0ef0*/  SHF.L.U32 R60, R101, 0x10, RZ ;  /* 0x00000010653c7819 */ /* 0x000fe200000006ff */
[----:B------:R-:W-:Y:S01]  /*0f00*/  FADD.FTZ R38, R38, R100 ;  /* 0x0000006426267221 */ /* 0x000fe20000010000 */
[-C--:B------:R-:W-:Y:S01]  /*0f10*/  FFMA.FTZ R50, R97, R100.reuse, R50 ;  /* 0x0000006461327223 */ /* 0x080fe20000010032 */
        /* <DEDUP_REMOVED lines=11> */
.L_x_195:
[----:B------:R-:W-:Y:S05]  /*0fd0*/  BSYNC B0 ;  /* 0x0000000000007941 */ /* 0x000fea0003800000 */
.L_x_194:
        /* <DEDUP_REMOVED lines=13> */
[C---:B--2---:R-:W-:Y:S02]  /*10b0*/  SHF.R.U64 R105, R56.reuse, 0x10, R57 ;  /* 0x0000001038697819 */ /* 0x044fe40000001239 */
[----:B------:R-:W-:Y:S01]  /*10c0*/  SHF.L.U32 R103, R56, 0x10, RZ ;  /* 0x0000001038677819 */ /* 0x000fe200000006ff */
[----:B------:R-:W-:Y:S02]  /*10d0*/  IMAD.U32 R107, R57, 0x10000, RZ ;  /* 0x00010000396b7824 */ /* 0x000fe400078e00ff */
[----:B------:R-:W-:Y:S02]  /*10e0*/  IMAD.U32 R105, R105, 0x10000, RZ ;  /* 0x0001000069697824 */ /* 0x000fe400078e00ff */
[C---:B------:R-:W-:Y:S01]  /*10f0*/  FADD.FTZ R103, -R92.reuse, R103 ;  /* 0x000000675c677221 */ /* 0x040fe20000010100 */
[----:B------:R-:W-:Y:S01]  /*1100*/  SHF.R.U32.HI R109, RZ, 0x10, R57 ;  /* 0x00000010ff6d7819 */ /* 0x000fe20000011639 */
[C---:B------:R-:W-:Y:S01]  /*1110*/  FADD.FTZ R105, -R92.reuse, R105 ;  /* 0x000000695c697221 */ /* 0x040fe20000010100 */
[----:B------:R-:W-:Y:S01]  /*1120*/  FADD.FTZ R107, -R92, R107 ;  /* 0x0000006b5c6b7221 */ /* 0x000fe20000010100 */
[----:B-----5:R-:W-:Y:S01]  /*1130*/  FMUL.FTZ R103, R78, R103 ;  /* 0x000000674e677220 */ /* 0x020fe20000410000 */
[----:B---3--:R-:W-:-:S02]  /*1140*/  MOV R56, R58 ;  /* 0x0000003a00387202 */ /* 0x008fc40000000f00 */
[--C-:B------:R-:W-:Y:S02]  /*1150*/  SHF.R.U64 R58, R58, 0x10, R59.reuse ;  /* 0x000000103a3a7819 */ /* 0x100fe4000000123b */
[----:B------:R-:W-:Y:S02]  /*1160*/  SHF.L.U32 R56, R56, 0x10, RZ ;  /* 0x0000001038387819 */ /* 0x000fe400000006ff */
[----:B------:R-:W-:Y:S01]  /*1170*/  MOV R57, R59 ;  /* 0x0000003b00397202 */ /* 0x000fe20000000f00 */
[----:B------:R-:W-:Y:S02]  /*1180*/  IMAD.U32 R58, R58, 0x10000, RZ ;  /* 0x000100003a3a7824 */ /* 0x000fe400078e00ff */
[-C--:B------:R-:W-:Y:S01]  /*1190*/  FMUL.FTZ R106, R17, R56.reuse ;  /* 0x00000038116a7220 */ /* 0x080fe20000410000 */
[----:B------:R-:W-:Y:S01]  /*11a0*/  SHF.R.U32.HI R59, RZ, 0x10, R59 ;  /* 0x00000010ff3b7819 */ /* 0x000fe2000001163b */
[----:B------:R-:W-:Y:S01]  /*11b0*/  FADD.FTZ R32, R32, R56 ;  /* 0x0000003820207221 */ /* 0x000fe20000010000 */
[----:B------:R-:W-:Y:S01]  /*11c0*/  SHF.L.U32 R108, R57, 0x10, RZ ;  /* 0x00000010396c7819 */ /* 0x000fe200000006ff */
[----:B------:R-:W-:Y:S01]  /*11d0*/  FMUL.FTZ R104, R78, R105 ;  /* 0x000000694e687220 */ /* 0x000fe20000410000 */
[----:B------:R-:W-:Y:S01]  /*11e0*/  FFMA.FTZ R44, R103, R56, R44 ;  /* 0x00000038672c7223 */ /* 0x000fe2000001002c */
[----:B------:R-:W-:Y:S01]  /*11f0*/  SHF.L.U32 R109, R109, 0x10, RZ ;  /* 0x000000106d6d7819 */ /* 0x000fe200000006ff */
[----:B------:R-:W-:Y:S01]  /*1200*/  FMUL.FTZ R105, R16, R58 ;  /* 0x0000003a10697220 */ /* 0x000fe20000410000 */
[----:B------:R-:W-:Y:S01]  /*1210*/  FMUL.FTZ R107, R78, R107 ;  /* 0x0000006b4e6b7220 */ /* 0x000fe20000410000 */
[----:B------:R-:W-:Y:S01]  /*1220*/  FADD.FTZ R56, R93, R106 ;  /* 0x0000006a5d387221 */ /* 0x000fe20000010000 */
[----:B------:R-:W-:Y:S01]  /*1230*/  FFMA.FTZ R57, R103, R106, R112 ;  /* 0x0000006a67397223 */ /* 0x000fe20000010070 */
[----:B0-----:R-:W-:Y:S01]  /*1240*/  SHF.L.U32 R60, R59, 0x10, RZ ;  /* 0x000000103b3c7819 */ /* 0x001fe200000006ff */
[----:B------:R-:W-:Y:S01]  /*1250*/  FADD.FTZ R34, R34, R108 ;  /* 0x0000006c22227221 */ /* 0x000fe20000010000 */
[-C--:B------:R-:W-:Y:S01]  /*1260*/  FFMA.FTZ R46, R107, R108.reuse, R46 ;  /* 0x0000006c6b2e7223 */ /* 0x080fe2000001002e */
[----:B------:R-:W-:Y:S01]  /*1270*/  FADD.FTZ R59, R56, R105 ;  /* 0x00000069383b7221 */ /* 0x000fe20000010000 */
[----:B------:R-:W-:Y:S01]  /*1280*/  FADD.FTZ R61, -R92, R109 ;  /* 0x0000006d5c3d7221 */ /* 0x000fe20000010100 */
[----:B------:R-:W-:Y:S01]  /*1290*/  FMUL.FTZ R108, R15, R108 ;  /* 0x0000006c0f6c7220 */ /* 0x000fe20000410000 */
[C---:B------:R-:W-:Y:S01]  /*12a0*/  FFMA.FTZ R56, R104.reuse, R105, R57 ;  /* 0x0000006968387223 */ /* 0x040fe20000010039 */
        /* <DEDUP_REMOVED lines=10> */
.L_x_197:
[----:B------:R-:W-:Y:S05]  /*1350*/  BSYNC B0 ;  /* 0x0000000000007941 */ /* 0x000fea0003800000 */
.L_x_196:
[----:B------:R-:W-:Y:S01]  /*1360*/  LOP3.LUT P4, RZ, R62, 0xff, RZ, 0xc0, !PT ;  /* 0x000000ff3eff7812 */ /* 0x000fe2000788c0ff */
[----:B------:R-:W-:Y:S01]  /*1370*/  UMOV UR6, 0xffffffff ;  /* 0xffffffff00067882 */ /* 0x000fe20000000000 */
[----:B------:R-:W-:Y:S01]  /*1380*/  SHF.R.U32.HI R57, RZ, 0x5, R71 ;  /* 0x00000005ff397819 */ /* 0x000fe20000011647 */
[----:B------:R-:W-:Y:S01]  /*1390*/  IMAD.MOV.U32 R111, RZ, RZ, 0x3f800000 ;  /* 0x3f800000ff6f7424 */ /* 0x000fe200078e00ff */
        /* <DEDUP_REMOVED lines=23> */
.L_x_223:
[----:B------:R-:W3:Y:S01]  /*1510*/  S2R R61, SR_CgaCtaId ;  /* 0x00000000003d7919 */ /* 0x000ee20000008800 */
[----:B------:R-:W-:Y:S01]  /*1520*/  @!P5 LOP3.LUT R57, R57, 0x3, RZ, 0xc0, !PT ;  /* 0x000000033939d812 */ /* 0x000fe200078ec0ff */
[----:B-1----:R-:W-:Y:S01]  /*1530*/  FADD.FTZ R92, R93, R92 ;  /* 0x0000005c5d5c7221 */ /* 0x002fe20000010000 */
[----:B------:R-:W-:Y:S01]  /*1540*/  MOV R60, 0x400 ;  /* 0x00000400003c7802 */ /* 0x000fe20000000f00 */
[----:B0-2---:R-:W-:Y:S01]  /*1550*/  FADD.FTZ R93, R58, R59 ;  /* 0x0000003b3a5d7221 */ /* 0x005fe20000010000 */
        /* <DEDUP_REMOVED lines=23> */
[----:B------:R-:W0:Y:S02]  /*16d0*/  LDC.64 R56, c[0x0][0x220] ;  /* 0x00008800ff387b82 */ /* 0x000e240000000a00 */
[----:B0-----:R-:W-:-:S05]  /*16e0*/  IMAD.WIDE.U32 R56, R79, 0x8, R56 ;  /* 0x000000084f387825 */ /* 0x001fca00078e0038 */
[----:B------:R0:W2:Y:S01]  /*16f0*/  LDG.E.64 R58, desc[UR4][R56.64] ;  /* 0x00000004383a7981 */ /* 0x0000a2000c1e1b00 */
[----:B------:R-:W-:Y:S01]  /*1700*/  ISETP.NE.U32.AND P5, PT, RZ, UR10, PT ;  /* 0x0000000aff007c0c */ /* 0x000fe2000bfa5070 */
[----:B------:R-:W-:-:S03]  /*1710*/  FFMA.FTZ R60, R80, R113, R114 ;  /* 0x00000071503c7223 */ /* 0x000fc60000010072 */
[----:B------:R-:W-:Y:S01]  /*1720*/  ISETP.NE.AND.EX P5, PT, RZ, UR11, PT, P5 ;  /* 0x0000000bff007c0c */ /* 0x000fe2000bfa5350 */
[----:B------:R-:W-:Y:S01]  /*1730*/  FADD.FTZ R61, R83, -R60 ;  /* 0x8000003c533d7221 */ /* 0x000fe20000010000 */
[----:B------:R-:W-:-:S03]  /*1740*/  FFMA.FTZ R60, R94, R113, R114 ;  /* 0x000000715e3c7223 */ /* 0x000fc60000010072 */
[----:B------:R-:W-:Y:S01]  /*1750*/  FMUL.FTZ R62, R78, R61 ;  /* 0x0000003d4e3e7220 */ /* 0x000fe20000410000 */
[----:B------:R-:W-:-:S04]  /*1760*/  FFMA.FTZ R61, R81, R113, R114 ;  /* 0x00000071513d7223 */ /* 0x000fc80000010072 */
[----:B------:R-:W-:-:S03]  /*1770*/  FADD.FTZ R61, R90, -R61 ;  /* 0x8000003d5a3d7221 */ /* 0x000fc60000010000 */
[--C-:B------:R-:W-:Y:S01]  /*1780*/  @P5 SHF.R.U64 R63, R88, 0x10, R89.reuse ;  /* 0x00000010583f5819 */ /* 0x100fe20000001259 */
[----:B------:R-:W-:Y:S01]  /*1790*/  FMUL.FTZ R92, R78, R61 ;  /* 0x0000003d4e5c7220 */ /* 0x000fe20000410000 */
[----:B0-----:R-:W-:Y:S02]  /*17a0*/  @P5 MOV R56, R89 ;  /* 0x0000005900385202 */ /* 0x001fe40000000f00 */
[----:B------:R-:W-:Y:S01]  /*17b0*/  @P5 SHF.R.U32.HI R93, RZ, 0x10, R89 ;  /* 0x00000010ff5d5819 */ /* 0x000fe20000011659 */
[----:B------:R-:W-:Y:S01]  /*17c0*/  @P5 IMAD.U32 R63, R63, 0x10000, RZ ;  /* 0x000100003f3f5824 */ /* 0x000fe200078e00ff */
[----:B------:R-:W-:-:S03]  /*17d0*/  @P5 SHF.L.U32 R57, R56, 0x10, RZ ;  /* 0x0000001038395819 */ /* 0x000fc600000006ff */
[----:B------:R-:W-:Y:S01]  /*17e0*/  @P5 FADD.FTZ R62, R62, R63 ;  /* 0x0000003f3e3e5221 */ /* 0x000fe20000010000 */
[----:B------:R-:W-:Y:S01]  /*17f0*/  FADD.FTZ R63, R91, -R60 ;  /* 0x8000003c5b3f7221 */ /* 0x000fe20000010000 */
[----:B------:R-:W-:Y:S01]  /*1800*/  @P5 FADD.FTZ R92, R92, R57 ;  /* 0x000000395c5c5221 */ /* 0x000fe20000010000 */
[----:B------:R-:W-:Y:S01]  /*1810*/  FFMA.FTZ R57, R3, R113, R114 ;  /* 0x0000007103397223 */ /* 0x000fe20000010072 */
[----:B------:R-:W-:Y:S02]  /*1820*/  @P5 IMAD.U32 R61, R93, 0x10000, RZ ;  /* 0x000100005d3d5824 */ /* 0x000fe400078e00ff */
[----:B------:R-:W-:Y:S01]  /*1830*/  FMUL.FTZ R112, R78, R63 ;  /* 0x0000003f4e707220 */ /* 0x000fe20000410000 */
[----:B------:R-:W-:Y:S01]  /*1840*/  @P5 MOV R60, R88 ;  /* 0x00000058003c5202 */ /* 0x000fe20000000f00 */
[----:B------:R-:W-:Y:S01]  /*1850*/  FADD.FTZ R57, R82, -R57 ;  /* 0x8000003952397221 */ /* 0x000fe20000010000 */
[----:B------:R-:W-:Y:S01]  /*1860*/  FMUL.FTZ R115, R62, R111 ;  /* 0x0000006f3e737220 */ /* 0x000fe20000410000 */
[----:B------:R-:W-:Y:S01]  /*1870*/  @P5 FADD.FTZ R112, R112, R61 ;  /* 0x0000003d70705221 */ /* 0x000fe20000010000 */
[----:B------:R-:W-:Y:S01]  /*1880*/  @P5 SHF.L.U32 R61, R60, 0x10, RZ ;  /* 0x000000103c3d5819 */ /* 0x000fe200000006ff */
[----:B------:R-:W-:Y:S01]  /*1890*/  FMUL.FTZ R120, R78, R57 ;  /* 0x000000394e787220 */ /* 0x000fe20000410000 */
[----:B------:R-:W-:Y:S01]  /*18a0*/  FMUL.FTZ R56, R12, R115 ;  /* 0x000000730c387220 */ /* 0x000fe20000410000 */
[-C--:B------:R-:W-:Y:S01]  /*18b0*/  FMUL.FTZ R117, R112, R111.reuse ;  /* 0x0000006f70757220 */ /* 0x080fe20000410000 */
[----:B------:R-:W-:Y:S01]  /*18c0*/  FMUL.FTZ R116, R92, R111 ;  /* 0x0000006f5c747220 */ /* 0x000fe20000410000 */
[----:B------:R-:W-:Y:S01]  /*18d0*/  @P5 FADD.FTZ R120, R120, R61 ;  /* 0x0000003d78785221 */ /* 0x000fe20000010000 */
[----:B------:R-:W-:Y:S01]  /*18e0*/  ISETP.NE.U32.AND P5, PT, RZ, UR14, PT ;  /* 0x0000000eff007c0c */ /* 0x000fe2000bfa5070 */
[----:B------:R-:W-:Y:S01]  /*18f0*/  FMUL.FTZ R93, R10, R117 ;  /* 0x000000750a5d7220 */ /* 0x000fe20000410000 */
[----:B------:R-:W0:Y:S01]  /*1900*/  LDC.64 R60, c[0x0][0x2f8] ;  /* 0x0000be00ff3c7b82 */ /* 0x000e220000000a00 */
[----:B------:R-:W-:Y:S01]  /*1910*/  FMUL.FTZ R118, R120, R111 ;  /* 0x0000006f78767220 */ /* 0x000fe20000410000 */
[----:B------:R-:W-:Y:S01]  /*1920*/  F2F.BF16.F32 R56, R56 ;  /* 0x0000003800387304 */ /* 0x000fe20000202000 */
[----:B------:R-:W-:Y:S01]  /*1930*/  FMUL.FTZ R57, R11, R116 ;  /* 0x000000740b397220 */ /* 0x000fe20000410000 */
[----:B------:R-:W-:Y:S01]  /*1940*/  ISETP.NE.AND.EX P5, PT, RZ, UR15, PT, P5 ;  /* 0x0000000fff007c0c */ /* 0x000fe2000bfa5350 */
[----:B------:R-:W-:-:S05]  /*1950*/  FMUL.FTZ R63, R13, R118 ;  /* 0x000000760d3f7220 */ /* 0x000fca0000410000 */
[----:B------:R-:W1:Y:S07]  /*1960*/  F2F.BF16.F32 R93, R93 ;  /* 0x0000005d005d7304 */ /* 0x000e6e0000202000 */
[----:B------:R-:W-:Y:S01]  /*1970*/  @P5 F2FP.BF16.F32.PACK_AB R92, RZ, R92 ;  /* 0x0000005cff5c523e */ /* 0x000fe200000010ff */
[----:B------:R3:W4:Y:S01]  /*1980*/  F2F.BF16.F32 R121, R57 ;  /* 0x0000003900797304 */ /* 0x0007220000202000 */
[----:B------:R-:W-:Y:S02]  /*1990*/  @P5 F2FP.BF16.F32.PACK_AB R112, RZ, R112 ;  /* 0x00000070ff70523e */ /* 0x000fe400000010ff */
[----:B------:R-:W-:-:S02]  /*19a0*/  @P5 F2FP.BF16.F32.PACK_AB R120, RZ, R120 ;  /* 0x00000078ff78523e */ /* 0x000fc400000010ff */
[----:B------:R-:W-:Y:S01]  /*19b0*/  @P5 F2FP.BF16.F32.PACK_AB R62, RZ, R62 ;  /* 0x0000003eff3e523e */ /* 0x000fe200000010ff */
[----:B-1----:R-:W-:Y:S02]  /*19c0*/  IMAD.U32 R119, R93, 0x10000, RZ ;  /* 0x000100005d777824 */ /* 0x002fe400078e00ff */
[----:B------:R-:W1:Y:S01]  /*19d0*/  F2F.BF16.F32 R63, R63 ;  /* 0x0000003f003f7304 */ /* 0x000e620000202000 */
[----:B---3--:R-:W-:Y:S01]  /*19e0*/  IMAD.WIDE.U32 R56, R56, 0x10000, RZ ;  /* 0x0001000038387825 */ /* 0x008fe200078e00ff */
[----:B------:R-:W-:Y:S02]  /*19f0*/  @P5 PRMT R74, R92, 0x7610, R74 ;  /* 0x000076105c4a5816 */ /* 0x000fe4000000004a */
[----:B------:R-:W-:Y:S02]  /*1a00*/  @P5 PRMT R75, R112, 0x7610, R75 ;  /* 0x00007610704b5816 */ /* 0x000fe4000000004b */
[----:B------:R-:W-:Y:S02]  /*1a10*/  @P5 PRMT R72, R120, 0x7610, R72 ;  /* 0x0000761078485816 */ /* 0x000fe40000000048 */
[----:B----4-:R-:W-:-:S02]  /*1a20*/  LOP3.LUT R57, R57, R119, R121, 0xfe, !PT ;  /* 0x0000007739397212 */ /* 0x010fc400078efe79 */
[----:B------:R-:W-:Y:S02]  /*1a30*/  @P5 PRMT R73, R62, 0x7610, R73 ;  /* 0x000076103e495816 */ /* 0x000fe40000000049 */
[----:B-1----:R-:W-:Y:S02]  /*1a40*/  LOP3.LUT R56, R56, R63, RZ, 0xfc, !PT ;  /* 0x0000003f38387212 */ /* 0x002fe400078efcff */
[----:B--2---:R-:W-:Y:S02]  /*1a50*/  MOV R112, R58 ;  /* 0x0000003a00707202 */ /* 0x004fe40000000f00 */
[--C-:B------:R-:W-:Y:S02]  /*1a60*/  SHF.R.U64 R93, R58, 0x10, R59.reuse ;  /* 0x000000103a5d7819 */ /* 0x100fe4000000123b */
[----:B------:R-:W-:Y:S02]  /*1a70*/  MOV R92, R59 ;  /* 0x0000003b005c7202 */ /* 0x000fe40000000f00 */
[----:B------:R-:W-:Y:S01]  /*1a80*/  SHF.R.U32.HI R119, RZ, 0x10, R59 ;  /* 0x00000010ff777819 */ /* 0x000fe2000001163b */
        /* <DEDUP_REMOVED lines=10> */
.L_x_201:
[----:B------:R1:W-:Y:S01]  /*1b30*/  STG.E.64 desc[UR4][R58.64], R56 ;  /* 0x000000383a007986 */ /* 0x0003e2000c101b04 */
[----:B0-----:R-:W-:Y:S01]  /*1b40*/  SHF.L.U32 R60, R93, 0x10, RZ ;  /* 0x000000105d3c7819 */ /* 0x001fe200000006ff */
[----:B------:R-:W-:Y:S01]  /*1b50*/  IMAD.U32 R61, R112, 0x10000, RZ ;  /* 0x00010000703d7824 */ /* 0x000fe200078e00ff */
[----:B------:R-:W-:Y:S01]  /*1b60*/  SHF.L.U32 R63, R92, 0x10, RZ ;  /* 0x000000105c3f7819 */ /* 0x000fe200000006ff */
[----:B------:R-:W-:Y:S01]  /*1b70*/  IMAD.U32 R62, R119, 0x10000, RZ ;  /* 0x00010000773e7824 */ /* 0x000fe200078e00ff */
[----:B------:R-:W-:Y:S01]  /*1b80*/  IADD3 R79, R79, 0x80, RZ ;  /* 0x000000804f4f7810 */ /* 0x000fe20007ffe0ff */
[----:B------:R-:W-:Y:S01]  /*1b90*/  FFMA.FTZ R28, R61, R118, R28 ;  /* 0x000000763d1c7223 */ /* 0x000fe2000001001c */
[----:B------:R-:W-:Y:S01]  /*1ba0*/  FFMA.FTZ R29, R60, R115, R29 ;  /* 0x000000733c1d7223 */ /* 0x000fe2000001001d */
[----:B------:R-:W-:Y:S01]  /*1bb0*/  FFMA.FTZ R30, R63, R116, R30 ;  /* 0x000000743f1e7223 */ /* 0x000fe2000001001e */
[----:B------:R-:W-:-:S07]  /*1bc0*/  FFMA.FTZ R31, R62, R117, R31 ;  /* 0x000000753e1f7223 */ /* 0x000fce000001001f */
.L_x_200:
[----:B------:R-:W-:Y:S05]  /*1bd0*/  BSYNC B0 ;  /* 0x0000000000007941 */ /* 0x000fea0003800000 */
.L_x_199:
[----:B------:R-:W-:Y:S04]  /*1be0*/  BSSY B0, `(.L_x_202) ;  /* 0x0000052000007945 */ /* 0x000fe80003800000 */
[----:B------:R-:W-:Y:S05]  /*1bf0*/  @!P2 BRA `(.L_x_203) ;  /* 0x000000040040a947 */ /* 0x000fea0003800000 */
[----:B-1----:R-:W0:Y:S02]  /*1c00*/  LDC.64 R58, c[0x0][0x220] ;  /* 0x00008800ff3a7b82 */ /* 0x002e240000000a00 */
[----:B0-----:R-:W-:-:S06]  /*1c10*/  IMAD.WIDE.U32 R58, R79, 0x8, R58 ;  /* 0x000000084f3a7825 */ /* 0x001fcc00078e003a */
[----:B------:R-:W5:Y:S01]  /*1c20*/  LDG.E.64 R58, desc[UR4][R58.64] ;  /* 0x000000043a3a7981 */ /* 0x000f62000c1e1b00 */
[----:B------:R-:W-:Y:S01]  /*1c30*/  ISETP.NE.U32.AND P5, PT, RZ, UR10, PT ;  /* 0x0000000aff007c0c */ /* 0x000fe2000bfa5070 */
[-CC-:B------:R-:W-:Y:S01]  /*1c40*/  FFMA.FTZ R56, R96, R113.reuse, R114.reuse ;  /* 0x0000007160387223 */ /* 0x180fe20000010072 */
[----:B------:R-:W-:Y:S02]  /*1c50*/  FFMA.FTZ R62, R102, R113, R114 ;  /* 0x00000071663e7223 */ /* 0x000fe40000010072 */
[----:B------:R-:W-:Y:S01]  /*1c60*/  ISETP.NE.AND.EX P5, PT, RZ, UR11, PT, P5 ;  /* 0x0000000bff007c0c */ /* 0x000fe2000bfa5350 */
[----:B------:R-:W-:Y:S01]  /*1c70*/  FADD.FTZ R57, R99, -R56 ;  /* 0x8000003863397221 */ /* 0x000fe20000010000 */
[----:B------:R-:W-:-:S03]  /*1c80*/  FADD.FTZ R63, R101, -R62 ;  /* 0x8000003e653f7221 */ /* 0x000fc60000010000 */
[C---:B------:R-:W-:Y:S01]  /*1c90*/  FMUL.FTZ R56, R78.reuse, R57 ;  /* 0x000000394e387220 */ /* 0x040fe20000410000 */
[----:B------:R-:W-:Y:S01]  /*1ca0*/  FFMA.FTZ R57, R97, R113, R114 ;  /* 0x0000007161397223 */ /* 0x000fe20000010072 */
[----:B------:R-:W-:-:S03]  /*1cb0*/  FMUL.FTZ R92, R78, R63 ;  /* 0x0000003f4e5c7220 */ /* 0x000fc60000410000 */
[----:B------:R-:W-:-:S03]  /*1cc0*/  FADD.FTZ R57, R100, -R57 ;  /* 0x8000003964397221 */ /* 0x000fc60000010000 */
[--C-:B------:R-:W-:Y:S01]  /*1cd0*/  @P5 SHF.R.U64 R61, R86, 0x10, R87.reuse ;  /* 0x00000010563d5819 */ /* 0x100fe20000001257 */
[--C-:B------:R-:W-:Y:S02]  /*1ce0*/  @P5 IMAD.MOV.U32 R60, RZ, RZ, R87.reuse ;  /* 0x000000ffff3c5224 */ /* 0x100fe400078e0057 */
[----:B------:R-:W-:Y:S01]  /*1cf0*/  FMUL.FTZ R118, R78, R57 ;  /* 0x000000394e767220 */ /* 0x000fe20000410000 */
[----:B------:R-:W-:Y:S01]  /*1d00*/  @P5 SHF.R.U32.HI R93, RZ, 0x10, R87 ;  /* 0x00000010ff5d5819 */ /* 0x000fe20000011657 */
[----:B------:R-:W-:Y:S01]  /*1d10*/  FFMA.FTZ R57, R95, R113, R114 ;  /* 0x000000715f397223 */ /* 0x000fe20000010072 */
[----:B------:R-:W-:Y:S02]  /*1d20*/  @P5 SHF.L.U32 R61, R61, 0x10, RZ ;  /* 0x000000103d3d5819 */ /* 0x000fe400000006ff */
[----:B------:R-:W-:-:S03]  /*1d30*/  @P5 SHF.L.U32 R93, R93, 0x10, RZ ;  /* 0x000000105d5d5819 */ /* 0x000fc600000006ff */
[----:B------:R-:W-:Y:S01]  /*1d40*/  @P5 FADD.FTZ R56, R56, R61 ;  /* 0x0000003d38385221 */ /* 0x000fe20000010000 */
[----:B------:R-:W-:Y:S01]  /*1d50*/  @P5 SHF.L.U32 R61, R60, 0x10, RZ ;  /* 0x000000103c3d5819 */ /* 0x000fe200000006ff */
[----:B------:R-:W-:Y:S02]  /*1d60*/  @P5 IMAD.MOV.U32 R60, RZ, RZ, R86 ;  /* 0x000000ffff3c5224 */ /* 0x000fe400078e0056 */
[----:B------:R-:W-:Y:S01]  /*1d70*/  @P5 FADD.FTZ R92, R92, R93 ;  /* 0x0000005d5c5c5221 */ /* 0x000fe20000010000 */
[-C--:B------:R-:W-:Y:S01]  /*1d80*/  FMUL.FTZ R112, R56, R111.reuse ;  /* 0x0000006f38707220 */ /* 0x080fe20000410000 */
[----:B------:R-:W-:Y:S01]  /*1d90*/  @P5 FADD.FTZ R118, R118, R61 ;  /* 0x0000003d76765221 */ /* 0x000fe20000010000 */
[----:B------:R-:W-:Y:S01]  /*1da0*/  FADD.FTZ R61, R98, -R57 ;  /* 0x80000039623d7221 */ /* 0x000fe20000010000 */
[----:B------:R-:W-:Y:S01]  /*1db0*/  @P5 SHF.L.U32 R63, R60, 0x10, RZ ;  /* 0x000000103c3f5819 */ /* 0x000fe200000006ff */
[-C--:B------:R-:W-:Y:S01]  /*1dc0*/  FMUL.FTZ R117, R92, R111.reuse ;  /* 0x0000006f5c757220 */ /* 0x080fe20000410000 */
[----:B------:R-:W-:Y:S01]  /*1dd0*/  FMUL.FTZ R115, R118, R111 ;  /* 0x0000006f76737220 */ /* 0x000fe20000410000 */
[----:B------:R-:W-:Y:S01]  /*1de0*/  FMUL.FTZ R60, R78, R61 ;  /* 0x0000003d4e3c7220 */ /* 0x000fe20000410000 */
[----:B------:R-:W-:Y:S01]  /*1df0*/  FMUL.FTZ R62, R8, R112 ;  /* 0x00000070083e7220 */ /* 0x000fe20000410000 */
[----:B------:R-:W-:Y:S01]  /*1e00*/  FMUL.FTZ R119, R6, R117 ;  /* 0x0000007506777220 */ /* 0x000fe20000410000 */
[----:B------:R-:W-:Y:S01]  /*1e10*/  FMUL.FTZ R61, R7, R115 ;  /* 0x00000073073d7220 */ /* 0x000fe20000410000 */
[----:B------:R-:W-:Y:S01]  /*1e20*/  @P5 FADD.FTZ R60, R60, R63 ;  /* 0x0000003f3c3c5221 */ /* 0x000fe20000010000 */
[----:B------:R-:W-:Y:S01]  /*1e30*/  ISETP.NE.U32.AND P5, PT, RZ, UR14, PT ;  /* 0x0000000eff007c0c */ /* 0x000fe2000bfa5070 */
[----:B------:R-:W0:Y:S02]  /*1e40*/  F2F.BF16.F32 R57, R62 ;  /* 0x0000003e00397304 */ /* 0x000e240000202000 */
[----:B------:R-:W-:Y:S01]  /*1e50*/  FMUL.FTZ R116, R60, R111 ;  /* 0x0000006f3c747220 */ /* 0x000fe20000410000 */
[----:B------:R-:W-:-:S03]  /*1e60*/  ISETP.NE.AND.EX P5, PT, RZ, UR15, PT, P5 ;  /* 0x0000000fff007c0c */ /* 0x000fc6000bfa5350 */
[----:B------:R-:W-:Y:S02]  /*1e70*/  FMUL.FTZ R93, R9, R116 ;  /* 0x00000074095d7220 */ /* 0x000fe40000410000 */
[----:B------:R-:W1:Y:S08]  /*1e80*/  F2F.BF16.F32 R63, R119 ;  /* 0x00000077003f7304 */ /* 0x000e700000202000 */
[----:B------:R-:W2:Y:S01]  /*1e90*/  F2F.BF16.F32 R61, R61 ;  /* 0x0000003d003d7304 */ /* 0x000ea20000202000 */
[----:B------:R-:W-:-:S02]  /*1ea0*/  @P5 F2FP.BF16.F32.PACK_AB R60, RZ, R60 ;  /* 0x0000003cff3c523e */ /* 0x000fc400000010ff */
[----:B------:R-:W-:Y:S01]  /*1eb0*/  @P5 F2FP.BF16.F32.PACK_AB R120, RZ, R56 ;  /* 0x00000038ff78523e */ /* 0x000fe200000010ff */
[----:B0-----:R-:W-:Y:S01]  /*1ec0*/  IMAD.WIDE.U32 R56, R57, 0x10000, RZ ;  /* 0x0001000039387825 */ /* 0x001fe200078e00ff */
[----:B------:R-:W-:Y:S02]  /*1ed0*/  @P5 PRMT R72, R60, 0x7610, R72 ;  /* 0x000076103c485816 */ /* 0x000fe40000000048 */
[----:B-1----:R-:W-:Y:S01]  /*1ee0*/  SHF.L.U32 R63, R63, 0x10, RZ ;  /* 0x000000103f3f7819 */ /* 0x002fe200000006ff */
[----:B------:R-:W0:Y:S01]  /*1ef0*/  F2F.BF16.F32 R93, R93 ;  /* 0x0000005d005d7304 */ /* 0x000e220000202000 */
[----:B------:R-:W-:Y:S02]  /*1f00*/  LEA R60, P6, R79, UR16, 0x3 ;  /* 0x000000104f3c7c11 */ /* 0x000fe4000f8c18ff */
[----:B------:R-:W-:Y:S02]  /*1f10*/  @P5 F2FP.BF16.F32.PACK_AB R118, RZ, R118 ;  /* 0x00000076ff76523e */ /* 0x000fe400000010ff */
[----:B------:R-:W-:-:S02]  /*1f20*/  @P5 F2FP.BF16.F32.PACK_AB R92, RZ, R92 ;  /* 0x0000005cff5c523e */ /* 0x000fc400000010ff */
[----:B--2---:R-:W-:Y:S02]  /*1f30*/  LOP3.LUT R63, R57, R63, R61, 0xfe, !PT ;  /* 0x0000003f393f7212 */ /* 0x004fe400078efe3d */
[----:B------:R-:W-:Y:S02]  /*1f40*/  @P5 PRMT R73, R120, 0x7610, R73 ;  /* 0x0000761078495816 */ /* 0x000fe40000000049 */
[----:B------:R-:W-:Y:S02]  /*1f50*/  LEA.HI.X R61, R79, UR17, RZ, 0x3, P6 ;  /* 0x000000114f3d7c11 */ /* 0x000fe4000b0f1cff */
[----:B------:R-:W-:Y:S02]  /*1f60*/  @P5 PRMT R74, R118, 0x7610, R74 ;  /* 0x00007610764a5816 */ /* 0x000fe4000000004a */
[----:B0-----:R-:W-:Y:S02]  /*1f70*/  LOP3.LUT R62, R56, R93, RZ, 0xfc, !PT ;  /* 0x0000005d383e7212 */ /* 0x001fe400078efcff */
[----:B------:R-:W-:Y:S01]  /*1f80*/  @P5 PRMT R75, R92, 0x7610, R75 ;  /* 0x000076105c4b5816 */ /* 0x000fe2000000004b */
[----:B------:R-:W-:Y:S06]  /*1f90*/  @!P5 BRA `(.L_x_204) ;  /* 0x000000000020d947 */ /* 0x000fec0003800000 */
[----:B------:R-:W-:Y:S02]  /*1fa0*/  LOP3.LUT R56, R73, 0xffff, RZ, 0xc0, !PT ;  /* 0x0000ffff49387812 */ /* 0x000fe400078ec0ff */
[----:B------:R-:W-:Y:S02]  /*1fb0*/  PRMT R93, R74, 0x5410, R75 ;  /* 0x000054104a5d7816 */ /* 0x000fe4000000004b */
[----:B------:R-:W-:Y:S01]  /*1fc0*/  LEA R92, P5, R79, UR14, 0x3 ;  /* 0x0000000e4f5c7c11 */ /* 0x000fe2000f8a18ff */
[----:B------:R-:W-:-:S05]  /*1fd0*/  IMAD.WIDE.U32 R56, R56, 0x10000, RZ ;  /* 0x0001000038387825 */ /* 0x000fca00078e00ff */
[----:B------:R-:W-:Y:S02]  /*1fe0*/  LOP3.LUT R57, R93, R57, RZ, 0xfc, !PT ;  /* 0x000000395d397212 */ /* 0x000fe400078efcff */
[----:B------:R-:W-:Y:S02]  /*1ff0*/  LOP3.LUT R56, R56, 0xffff, R72, 0xf8, !PT ;  /* 0x0000ffff38387812 */ /* 0x000fe400078ef848 */
[----:B------:R-:W-:-:S05]  /*2000*/  LEA.HI.X R93, R79, UR15, RZ, 0x3, P5 ;  /* 0x0000000f4f5d7c11 */ /* 0x000fca000a8f1cff */
[----:B------:R0:W-:Y:S02]  /*2010*/  STG.E.64 desc[UR4][R92.64], R56 ;  /* 0x000000385c007986 */ /* 0x0001e4000c101b04 */
.L_x_204:
[----:B------:R2:W-:Y:S01]  /*2020*/  STG.E.64 desc[UR4][R60.64], R62 ;  /* 0x0000003e3c007986 */ /* 0x0005e2000c101b04 */
[----:B0----5:R-:W-:Y:S01]  /*2030*/  IMAD.MOV.U32 R56, RZ, RZ, R58 ;  /* 0x000000ffff387224 */ /* 0x021fe200078e003a */
[--C-:B------:R-:W-:Y:S01]  /*2040*/  SHF.R.U64 R93, R58, 0x10, R59.reuse ;  /* 0x000000103a5d7819 */ /* 0x100fe2000000123b */
[----:B------:R-:W-:Y:S01]  /*2050*/  VIADD R79, R79, 0x80 ;  /* 0x000000804f4f7836 */ /* 0x000fe20000000000 */
[----:B------:R-:W-:Y:S02]  /*2060*/  MOV R92, R59 ;  /* 0x0000003b005c7202 */ /* 0x000fe40000000f00 */
[----:B------:R-:W-:Y:S02]  /*2070*/  SHF.R.U32.HI R58, RZ, 0x10, R59 ;  /* 0x00000010ff3a7819 */ /* 0x000fe4000001163b */
[----:B------:R-:W-:Y:S01]  /*2080*/  SHF.L.U32 R57, R56, 0x10, RZ ;  /* 0x0000001038397819 */ /* 0x000fe200000006ff */
[----:B------:R-:W-:Y:S01]  /*2090*/  IMAD.U32 R56, R93, 0x10000, RZ ;  /* 0x000100005d387824 */ /* 0x000fe200078e00ff */
[----:B------:R-:W-:-:S02]  /*20a0*/  SHF.L.U32 R59, R92, 0x10, RZ ;  /* 0x000000105c3b7819 */ /* 0x000fc400000006ff */
[----:B------:R-:W-:Y:S01]  /*20b0*/  SHF.L.U32 R58, R58, 0x10, RZ ;  /* 0x000000103a3a7819 */ /* 0x000fe200000006ff */
[----:B------:R-:W-:Y:S01]  /*20c0*/  FFMA.FTZ R24, R57, R116, R24 ;  /* 0x0000007439187223 */ /* 0x000fe20000010018 */
[----:B------:R-:W-:Y:S01]  /*20d0*/  FFMA.FTZ R25, R56, R112, R25 ;  /* 0x0000007038197223 */ /* 0x000fe20000010019 */
[----:B------:R-:W-:Y:S02]  /*20e0*/  FFMA.FTZ R26, R59, R115, R26 ;  /* 0x000000733b1a7223 */ /* 0x000fe4000001001a */
[----:B--2---:R-:W-:-:S07]  /*20f0*/  FFMA.FTZ R27, R58, R117, R27 ;  /* 0x000000753a1b7223 */ /* 0x004fce000001001b */
.L_x_203:
[----:B------:R-:W-:Y:S05]  /*2100*/  BSYNC B0 ;  /* 0x0000000000007941 */ /* 0x000fea0003800000 */
.L_x_202:
[----:B------:R-:W-:Y:S04]  /*2110*/  BSSY B0, `(.L_x_205) ;  /* 0x0000051000007945 */ /* 0x000fe80003800000 */
[----:B------:R-:W-:Y:S05]  /*2120*/  @!P1 BRA `(.L_x_206) ;  /* 0x00000004003c9947 */ /* 0x000fea0003800000 */
[----:B-1----:R-:W0:Y:S02]  /*2130*/  LDC.64 R56, c[0x0][0x220] ;  /* 0x00008800ff387b82 */ /* 0x002e240000000a00 */
[----:B0-----:R-:W-:-:S06]  /*2140*/  IMAD.WIDE.U32 R56, R79, 0x8, R56 ;  /* 0x000000084f387825 */ /* 0x001fcc00078e0038 */
[----:B------:R-:W5:Y:S01]  /*2150*/  LDG.E.64 R56, desc[UR4][R56.64] ;  /* 0x0000000438387981 */ /* 0x000f62000c1e1b00 */
[----:B------:R-:W-:Y:S01]  /*2160*/  ISETP.NE.U32.AND P5, PT, RZ, UR10, PT ;  /* 0x0000000aff007c0c */ /* 0x000fe2000bfa5070 */
[-CC-:B------:R-:W-:Y:S01]  /*2170*/  FFMA.FTZ R58, R104, R113.reuse, R114.reuse ;  /* 0x00000071683a7223 */ /* 0x180fe20000010072 */
[-CC-:B------:R-:W-:Y:S01]  /*2180*/  FFMA.FTZ R61, R103, R113.reuse, R114.reuse ;  /* 0x00000071673d7223 */ /* 0x180fe20000010072 */
[-C--:B------:R-:W-:Y:S01]  /*2190*/  FFMA.FTZ R93, R107, R113.reuse, R114 ;  /* 0x000000716b5d7223 */ /* 0x080fe20000010072 */
[----:B------:R-:W-:Y:S01]  /*21a0*/  ISETP.NE.AND.EX P5, PT, RZ, UR11, PT, P5 ;  /* 0x0000000bff007c0c */ /* 0x000fe2000bfa5350 */
[----:B------:R-:W-:Y:S01]  /*21b0*/  FADD.FTZ R59, R105, -R58 ;  /* 0x8000003a693b7221 */ /* 0x000fe20000010000 */
[----:B------:R-:W-:Y:S01]  /*21c0*/  FFMA.FTZ R114, R110, R113, R114 ;  /* 0x000000716e727223 */ /* 0x000fe20000010072 */
[----:B------:R-:W-:Y:S01]  /*21d0*/  FADD.FTZ R93, R108, -R93 ;  /* 0x8000005d6c5d7221 */ /* 0x000fe20000010000 */
[----:B------:R-:W-:Y:S01]  /*21e0*/  FADD.FTZ R61, R106, -R61 ;  /* 0x8000003d6a3d7221 */ /* 0x000fe20000010000 */
[C---:B------:R-:W-:Y:S01]  /*21f0*/  FMUL.FTZ R58, R78.reuse, R59 ;  /* 0x0000003b4e3a7220 */ /* 0x040fe20000410000 */
[----:B------:R-:W-:Y:S01]  /*2200*/  ISETP.NE.U32.AND P6, PT, RZ, UR14, PT ;  /* 0x0000000eff007c0c */ /* 0x000fe2000bfc5070 */
[----:B------:R-:W-:-:S03]  /*2210*/  FMUL.FTZ R60, R78, R93 ;  /* 0x0000005d4e3c7220 */ /* 0x000fc60000410000 */
[----:B------:R-:W-:-:S03]  /*2220*/  ISETP.NE.AND.EX P6, PT, RZ, UR15, PT, P6 ;  /* 0x0000000fff007c0c */ /* 0x000fc6000bfc5360 */
[--C-:B------:R-:W-:Y:S02]  /*2230*/  @P5 SHF.R.U64 R63, R84, 0x10, R85.reuse ;  /* 0x00000010543f5819 */ /* 0x100fe40000001255 */
[----:B------:R-:W-:Y:S02]  /*2240*/  @P5 SHF.R.U32.HI R113, RZ, 0x10, R85 ;  /* 0x00000010ff715819 */ /* 0x000fe40000011655 */
[----:B------:R-:W-:Y:S02]  /*2250*/  @P5 SHF.L.U32 R63, R63, 0x10, RZ ;  /* 0x000000103f3f5819 */ /* 0x000fe400000006ff */
[----:B------:R-:W-:Y:S01]  /*2260*/  @P5 MOV R59, R85 ;  /* 0x00000055003b5202 */ /* 0x000fe20000000f00 */
[----:B------:R-:W-:Y:S02]  /*2270*/  @P5 IMAD.U32 R113, R113, 0x10000, RZ ;  /* 0x0001000071715824 */ /* 0x000fe400078e00ff */
[----:B------:R-:W-:Y:S01]  /*2280*/  @P5 FADD.FTZ R58, R58, R63 ;  /* 0x0000003f3a3a5221 */ /* 0x000fe20000010000 */
[----:B------:R-:W-:Y:S01]  /*2290*/  FADD.FTZ R63, R109, -R114 ;  /* 0x800000726d3f7221 */ /* 0x000fe20000010000 */
[----:B------:R-:W-:-:S02]  /*22a0*/  @P5 SHF.L.U32 R59, R59, 0x10, RZ ;  /* 0x000000103b3b5819 */ /* 0x000fc400000006ff */
[----:B------:R-:W-:Y:S01]  /*22b0*/  FMUL.FTZ R92, R58, R111 ;  /* 0x0000006f3a5c7220 */ /* 0x000fe20000410000 */
[C---:B------:R-:W-:Y:S01]  /*22c0*/  FMUL.FTZ R62, R78.reuse, R63 ;  /* 0x0000003f4e3e7220 */ /* 0x040fe20000410000 */
[----:B------:R-:W-:Y:S01]  /*22d0*/  @P5 MOV R63, R84 ;  /* 0x00000054003f5202 */ /* 0x000fe20000000f00 */
[----:B------:R-:W-:Y:S01]  /*22e0*/  FMUL.FTZ R78, R78, R61 ;  /* 0x0000003d4e4e7220 */ /* 0x000fe20000410000 */
[----:B------:R-:W-:Y:S01]  /*22f0*/  @P5 FADD.FTZ R60, R60, R59 ;  /* 0x0000003b3c3c5221 */ /* 0x000fe20000010000 */
[----:B------:R-:W-:Y:S01]  /*2300*/  @P5 FADD.FTZ R62, R62, R113 ;  /* 0x000000713e3e5221 */ /* 0x000fe20000010000 */
[----:B------:R-:W-:Y:S01]  /*2310*/  @P5 SHF.L.U32 R113, R63, 0x10, RZ ;  /* 0x000000103f715819 */ /* 0x000fe200000006ff */
[----:B------:R-:W-:Y:S01]  /*2320*/  FMUL.FTZ R59, R4, R92 ;  /* 0x0000005c043b7220 */ /* 0x000fe20000410000 */
[-C--:B------:R-:W-:Y:S01]  /*2330*/  FMUL.FTZ R93, R60, R111.reuse ;  /* 0x0000006f3c5d7220 */ /* 0x080fe20000410000 */
[----:B------:R-:W-:Y:S01]  /*2340*/  FMUL.FTZ R112, R62, R111 ;  /* 0x0000006f3e707220 */ /* 0x000fe20000410000 */
[----:B------:R-:W-:Y:S01]  /*2350*/  @P6 F2FP.BF16.F32.PACK_AB R58, RZ, R58 ;  /* 0x0000003aff3a623e */ /* 0x000fe200000010ff */
[----:B------:R-:W-:Y:S01]  /*2360*/  @P5 FADD.FTZ R78, R78, R113 ;  /* 0x000000714e4e5221 */ /* 0x000fe20000010000 */
[----:B------:R-:W-:Y:S01]  /*2370*/  FMUL.FTZ R63, R2, R93 ;  /* 0x0000005d023f7220 */ /* 0x000fe20000410000 */
[----:B------:R-:W-:Y:S01]  /*2380*/  FMUL.FTZ R61, R0, R112 ;  /* 0x00000070003d7220 */ /* 0x000fe20000410000 */
[----:B------:R-:W0:Y:S01]  /*2390*/  F2F.BF16.F32 R59, R59 ;  /* 0x0000003b003b7304 */ /* 0x000e220000202000 */
[----:B------:R-:W-:Y:S01]  /*23a0*/  FMUL.FTZ R111, R78, R111 ;  /* 0x0000006f4e6f7220 */ /* 0x000fe20000410000 */
[----:B------:R-:W-:-:S02]  /*23b0*/  @P6 F2FP.BF16.F32.PACK_AB R78, RZ, R78 ;  /* 0x0000004eff4e623e */ /* 0x000fc400000010ff */
[----:B------:R-:W-:Y:S01]  /*23c0*/  @P6 F2FP.BF16.F32.PACK_AB R60, RZ, R60 ;  /* 0x0000003cff3c623e */ /* 0x000fe200000010ff */
[----:B------:R-:W-:Y:S01]  /*23d0*/  FMUL.FTZ R113, R5, R111 ;  /* 0x0000006f05717220 */ /* 0x000fe20000410000 */
[----:B------:R-:W-:Y:S02]  /*23e0*/  @P6 PRMT R73, R58, 0x7610, R73 ;  /* 0x000076103a496816 */ /* 0x000fe40000000049 */
[----:B------:R-:W1:Y:S01]  /*23f0*/  F2F.BF16.F32 R61, R61 ;  /* 0x0000003d003d7304 */ /* 0x000e620000202000 */
[----:B------:R-:W-:Y:S02]  /*2400*/  @P6 PRMT R72, R78, 0x7610, R72 ;  /* 0x000076104e486816 */ /* 0x000fe40000000048 */
[----:B------:R-:W-:Y:S02]  /*2410*/  @P6 PRMT R74, R60, 0x7610, R74 ;  /* 0x000076103c4a6816 */ /* 0x000fe4000000004a */
[----:B------:R-:W-:Y:S01]  /*2420*/  LEA R60, P5, R79, UR16, 0x3 ;  /* 0x000000104f3c7c11 */ /* 0x000fe2000f8a18ff */
[----:B0-----:R-:W-:-:S02]  /*2430*/  IMAD.WIDE.U32 R58, R59, 0x10000, RZ ;  /* 0x000100003b3a7825 */ /* 0x001fc400078e00ff */
[----:B------:R-:W0:Y:S01]  /*2440*/  F2F.BF16.F32 R63, R63 ;  /* 0x0000003f003f7304 */ /* 0x000e220000202000 */
[----:B------:R-:W-:-:S04]  /*2450*/  @P6 F2FP.BF16.F32.PACK_AB R114, RZ, R62 ;  /* 0x0000003eff72623e */ /* 0x000fc800000010ff */
[----:B------:R-:W-:Y:S02]  /*2460*/  @P6 PRMT R75, R114, 0x7610, R75 ;  /* 0x00007610724b6816 */ /* 0x000fe4000000004b */
[----:B-1----:R-:W-:Y:S01]  /*2470*/  SHF.L.U32 R78, R61, 0x10, RZ ;  /* 0x000000103d4e7819 */ /* 0x002fe200000006ff */
[----:B------:R-:W1:Y:S01]  /*2480*/  F2F.BF16.F32 R113, R113 ;  /* 0x0000007100717304 */ /* 0x000e620000202000 */
[----:B------:R-:W-:Y:S02]  /*2490*/  LEA.HI.X R61, R79, UR17, RZ, 0x3, P5 ;  /* 0x000000114f3d7c11 */ /* 0x000fe4000a8f1cff */
[----:B0-----:R-:W-:Y:S02]  /*24a0*/  LOP3.LUT R63, R59, R78, R63, 0xfe, !PT ;  /* 0x0000004e3b3f7212 */ /* 0x001fe400078efe3f */
[----:B-1----:R-:W-:Y:S01]  /*24b0*/  LOP3.LUT R62, R58, R113, RZ, 0xfc, !PT ;  /* 0x000000713a3e7212 */ /* 0x002fe200078efcff */
[----:B------:R-:W-:Y:S06]  /*24c0*/  @!P6 BRA `(.L_x_207) ;  /* 0x000000000020e947 */ /* 0x000fec0003800000 */
[----:B------:R-:W-:Y:S02]  /*24d0*/  LOP3.LUT R58, R73, 0xffff, RZ, 0xc0, !PT ;  /* 0x0000ffff493a7812 */ /* 0x000fe400078ec0ff */
[C---:B------:R-:W-:Y:S02]  /*24e0*/  LEA R78, P5, R79.reuse, UR14, 0x3 ;  /* 0x0000000e4f4e7c11 */ /* 0x040fe4000f8a18ff */
[----:B------:R-:W-:Y:S01]  /*24f0*/  PRMT R113, R74, 0x5410, R75 ;  /* 0x000054104a717816 */ /* 0x000fe2000000004b */
[----:B------:R-:W-:Y:S01]  /*2500*/  IMAD.WIDE.U32 R58, R58, 0x10000, RZ ;  /* 0x000100003a3a7825 */ /* 0x000fe200078e00ff */
[----:B------:R-:W-:-:S04]  /*2510*/  LEA.HI.X R79, R79, UR15, RZ, 0x3, P5 ;  /* 0x0000000f4f4f7c11 */ /* 0x000fc8000a8f1cff */
[----:B------:R-:W-:Y:S02]  /*2520*/  LOP3.LUT R59, R113, R59, RZ, 0xfc, !PT ;  /* 0x0000003b713b7212 */ /* 0x000fe400078efcff */
[----:B------:R-:W-:-:S05]  /*2530*/  LOP3.LUT R58, R58, 0xffff, R72, 0xf8, !PT ;  /* 0x0000ffff3a3a7812 */ /* 0x000fca00078ef848 */
[----:B------:R0:W-:Y:S02]  /*2540*/  STG.E.64 desc[UR4][R78.64], R58 ;  /* 0x0000003a4e007986 */ /* 0x0001e4000c101b04 */
.L_x_207:
[----:B------:R2:W-:Y:S01]  /*2550*/  STG.E.64 desc[UR4][R60.64], R62 ;  /* 0x0000003e3c007986 */ /* 0x0005e2000c101b04 */
[----:B0----5:R-:W-:Y:S01]  /*2560*/  IMAD.MOV.U32 R58, RZ, RZ, R56 ;  /* 0x000000ffff3a7224 */ /* 0x021fe200078e0038 */
[--C-:B------:R-:W-:Y:S02]  /*2570*/  SHF.R.U64 R56, R56, 0x10, R57.reuse ;  /* 0x0000001038387819 */ /* 0x100fe40000001239 */
        /* <DEDUP_REMOVED lines=10> */
.L_x_206:
[----:B------:R-:W-:Y:S05]  /*2620*/  BSYNC B0 ;  /* 0x0000000000007941 */ /* 0x000fea0003800000 */
.L_x_205:
[----:B------:R-:W-:Y:S02]  /*2630*/  IADD3 R70, R70, UR18, RZ ;  /* 0x0000001246467c10 */ /* 0x000fe4000fffe0ff */
[----:B------:R-:W-:Y:S02]  /*2640*/  SEL R62, RZ, 0x1, P4 ;  /* 0x00000001ff3e7807 */ /* 0x000fe40002000000 */
[----:B------:R-:W-:-:S13]  /*2650*/  ISETP.GE.AND P5, PT, R70, UR19, PT ;  /* 0x0000001346007c0c */ /* 0x000fda000bfa6270 */
[----:B------:R-:W-:Y:S05]  /*2660*/  @!P5 BRA `(.L_x_208) ;  /* 0xffffffe0003cd947 */ /* 0x000fea000383ffff */
.L_x_191:
[----:B------:R-:W0:Y:S01]  /*2670*/  S2R R0, SR_TID.X ;  /* 0x0000000000007919 */ /* 0x000e220000002100 */
[----:B------:R-:W0:Y:S01]  /*2680*/  S2UR UR6, SR_CTAID.X ;  /* 0x00000000000679c3 */ /* 0x000e220000002500 */
[----:B------:R-:W-:Y:S01]  /*2690*/  BSSY B0, `(.L_x_209) ;  /* 0x000000f000007945 */ /* 0x000fe20003800000 */
[----:B0-----:R-:W-:-:S05]  /*26a0*/  LEA.HI R0, R0, UR6, RZ, 0x19 ;  /* 0x0000000600007c11 */ /* 0x001fca000f8fc8ff */
[----:B------:R-:W-:-:S05]  /*26b0*/  IMAD R77, R0, R77, RZ ;  /* 0x0000004d004d7224 */ /* 0x000fca00078e02ff */
[----:B------:R-:W-:Y:S01]  /*26c0*/  LEA.HI R77, R77, R76, RZ, 0x1e ;  /* 0x0000004c4d4d7211 */ /* 0x000fe200078ff0ff */
[----:B------:R-:W-:Y:S06]  /*26d0*/  @!P3 BRA `(.L_x_210) ;  /* 0x000000000028b947 */ /* 0x000fec0003800000 */
[----:B-----5:R-:W0:Y:S08]  /*26e0*/  LDC.64 R2, c[0x0][0x2d0] ;  /* 0x0000b400ff027b82 */ /* 0x020e300000000a00 */
[----:B------:R-:W2:Y:S08]  /*26f0*/  LDC.64 R4, c[0x0][0x2d8] ;  /* 0x0000b600ff047b82 */ /* 0x000eb00000000a00 */
[----:B------:R-:W3:Y:S01]  /*2700*/  LDC.64 R6, c[0x0][0x2f0] ;  /* 0x0000bc00ff067b82 */ /* 0x000ee20000000a00 */
[----:B0-----:R-:W-:-:S05]  /*2710*/  IMAD.WIDE.U32 R2, R77, 0x10, R2 ;  /* 0x000000104d027825 */ /* 0x001fca00078e0002 */
[----:B------:R0:W-:Y:S01]  /*2720*/  STG.E.128 desc[UR4][R2.64], R40 ;  /* 0x0000002802007986 */ /* 0x0001e2000c101d04 */
[----:B--2---:R-:W-:-:S05]  /*2730*/  IMAD.WIDE.U32 R4, R77, 0x10, R4 ;  /* 0x000000104d047825 */ /* 0x004fca00078e0004 */
[----:B------:R0:W-:Y:S01]  /*2740*/  STG.E.128 desc[UR4][R4.64], R52 ;  /* 0x0000003404007986 */ /* 0x0001e2000c101d04 */
[C---:B---3--:R-:W-:Y:S01]  /*2750*/  IMAD.WIDE.U32 R6, R77.reuse, 0x10, R6 ;  /* 0x000000104d067825 */ /* 0x048fe200078e0006 */
[----:B------:R-:W-:-:S04]  /*2760*/  IADD3 R77, R77, 0x80, RZ ;  /* 0x000000804d4d7810 */ /* 0x000fc80007ffe0ff */
[----:B------:R0:W-:Y:S03]  /*2770*/  STG.E.128 desc[UR4][R6.64], R28 ;  /* 0x0000001c06007986 */ /* 0x0001e6000c101d04 */
.L_x_210:
[----:B------:R-:W-:Y:S05]  /*2780*/  BSYNC B0 ;  /* 0x0000000000007941 */ /* 0x000fea0003800000 */
.L_x_209:
[----:B------:R-:W-:Y:S04]  /*2790*/  BSSY B0, `(.L_x_211) ;  /* 0x000000c000007945 */ /* 0x000fe80003800000 */
[----:B------:R-:W-:Y:S05]  /*27a0*/  @!P2 BRA `(.L_x_212) ;  /* 0x000000000028a947 */ /* 0x000fea0003800000 */
[----:B0----5:R-:W0:Y:S08]  /*27b0*/  LDC.64 R2, c[0x0][0x2d0] ;  /* 0x0000b400ff027b82 */ /* 0x021e300000000a00 */
[----:B------:R-:W2:Y:S08]  /*27c0*/  LDC.64 R4, c[0x0][0x2d8] ;  /* 0x0000b600ff047b82 */ /* 0x000eb00000000a00 */
[----:B------:R-:W3:Y:S01]  /*27d0*/  LDC.64 R6, c[0x0][0x2f0] ;  /* 0x0000bc00ff067b82 */ /* 0x000ee20000000a00 */
[----:B0-----:R-:W-:-:S05]  /*27e0*/  IMAD.WIDE.U32 R2, R77, 0x10, R2 ;  /* 0x000000104d027825 */ /* 0x001fca00078e0002 */
[----:B------:R4:W-:Y:S01]  /*27f0*/  STG.E.128 desc[UR4][R2.64], R36 ;  /* 0x0000002402007986 */ /* 0x0009e2000c101d04 */
[----:B--2---:R-:W-:-:S05]  /*2800*/  IMAD.WIDE.U32 R4, R77, 0x10, R4 ;  /* 0x000000104d047825 */ /* 0x004fca00078e0004 */
[----:B------:R4:W-:Y:S01]  /*2810*/  STG.E.128 desc[UR4][R4.64], R48 ;  /* 0x0000003004007986 */ /* 0x0009e2000c101d04 */
[----:B---3--:R-:W-:-:S04]  /*2820*/  IMAD.WIDE.U32 R6, R77, 0x10, R6 ;  /* 0x000000104d067825 */ /* 0x008fc800078e0006 */
[----:B------:R-:W-:Y:S01]  /*2830*/  VIADD R77, R77, 0x80 ;  /* 0x000000804d4d7836 */ /* 0x000fe20000000000 */
[----:B------:R4:W-:Y:S06]  /*2840*/  STG.E.128 desc[UR4][R6.64], R24 ;  /* 0x0000001806007986 */ /* 0x0009ec000c101d04 */
.L_x_212:
[----:B------:R-:W-:Y:S05]  /*2850*/  BSYNC B0 ;  /* 0x0000000000007941 */ /* 0x000fea0003800000 */
.L_x_211:
[----:B------:R-:W-:Y:S05]  /*2860*/  @!P1 EXIT ;  /* 0x000000000000994d */ /* 0x000fea0003800000 */
[----:B0---45:R-:W0:Y:S08]  /*2870*/  LDC.64 R2, c[0x0][0x2d0] ;  /* 0x0000b400ff027b82 */ /* 0x031e300000000a00 */
[----:B------:R-:W2:Y:S08]  /*2880*/  LDC.64 R4, c[0x0][0x2d8] ;  /* 0x0000b600ff047b82 */ /* 0x000eb00000000a00 */
[----:B------:R-:W3:Y:S01]  /*2890*/  LDC.64 R6, c[0x0][0x2f0] ;  /* 0x0000bc00ff067b82 */ /* 0x000ee20000000a00 */
[----:B0-----:R-:W-:-:S05]  /*28a0*/  IMAD.WIDE.U32 R2, R77, 0x10, R2 ;  /* 0x000000104d027825 */ /* 0x001fca00078e0002 */
[----:B------:R-:W-:Y:S01]  /*28b0*/  STG.E.128 desc[UR4][R2.64], R32 ;  /* 0x0000002002007986 */ /* 0x000fe2000c101d04 */
[----:B--2---:R-:W-:-:S05]  /*28c0*/  IMAD.WIDE.U32 R4, R77, 0x10, R4 ;  /* 0x000000104d047825 */ /* 0x004fca00078e0004 */
[----:B------:R-:W-:Y:S01]  /*28d0*/  STG.E.128 desc[UR4][R4.64], R44 ;  /* 0x0000002c04007986 */ /* 0x000fe2000c101d04 */
[----:B---3--:R-:W-:-:S05]  /*28e0*/  IMAD.WIDE.U32 R6, R77, 0x10, R6 ;  /* 0x000000104d067825 */ /* 0x008fca00078e0006 */
[----:B------:R-:W-:Y:S01]  /*28f0*/  STG.E.128 desc[UR4][R6.64], R20 ;  /* 0x0000001406007986 */ /* 0x000fe2000c101d04 */
[----:B------:R-:W-:Y:S05]  /*2900*/  EXIT ;  /* 0x000000000000794d */ /* 0x000fea0003800000 */
.L_x_198:
[----:B------:R-:W-:Y:S01]  /*2910*/  HFMA2.MMA R115, -RZ, RZ, 0, 9.5367431640625e-07 ;  /* 0x00000010ff737435 */ /* 0x000fe200000001ff */
[----:B------:R-:W-:Y:S01]  /*2920*/  MOV R116, R93 ;  /* 0x0000005d00747202 */ /* 0x000fe20000000f00 */
[----:B------:R-:W-:Y:S01]  /*2930*/  IMAD.MOV.U32 R113, RZ, RZ, -0x1 ;  /* 0xffffffffff717424 */ /* 0x000fe200078e00ff */
[----:B------:R-:W-:-:S08]  /*2940*/  MOV R118, 0x1f ;  /* 0x0000001f00767802 */ /* 0x000fd00000000f00 */
[----:B------:R-:W-:Y:S05]  /*2950*/  WARPSYNC.COLLECTIVE R113, `(.L_x_213) ;  /* 0x0000000071087348 */ /* 0x000fea0003c00000 */
[----:B------:R0:W1:Y:S02]  /*2960*/  SHFL.DOWN P6, R114, R116, R115, R118 ;  /* 0x0800007374727389 */ /* 0x00006400000c0076 */
[----:B01----:R-:W-:Y:S01]  /*2970*/  ENDCOLLECTIVE ;  /* 0x000000000000791b */ /* 0x003fe20003800000 */
.L_x_213:
[----:B------:R-:W-:Y:S02]  /*2980*/  MOV R116, R112 ;  /* 0x0000007000747202 */ /* 0x000fe40000000f00 */
[----:B------:R-:W-:-:S07]  /*2990*/  MOV R58, R114 ;  /* 0x00000072003a7202 */ /* 0x000fce0000000f00 */
[----:B------:R-:W-:Y:S05]  /*29a0*/  WARPSYNC.COLLECTIVE R113, `(.L_x_214) ;  /* 0x0000000071087348 */ /* 0x000fea0003c00000 */
[----:B------:R0:W1:Y:S02]  /*29b0*/  SHFL.DOWN P6, R114, R116, R115, R118 ;  /* 0x0800007374727389 */ /* 0x00006400000c0076 */
[----:B01----:R-:W-:Y:S01]  /*29c0*/  ENDCOLLECTIVE ;  /* 0x000000000000791b */ /* 0x003fe20003800000 */
.L_x_214:
[----:B------:R-:W-:Y:S01]  /*29d0*/  FADD.FTZ R58, R58, R93 ;  /* 0x0000005d3a3a7221 */ /* 0x000fe20000010000 */
[----:B------:R-:W-:-:S03]  /*29e0*/  HFMA2.MMA R115, -RZ, RZ, 0, 4.76837158203125e-07 ;  /* 0x00000008ff737435 */ /* 0x000fc600000001ff */
[----:B------:R-:W-:Y:S01]  /*29f0*/  IMAD.MOV.U32 R116, RZ, RZ, R58 ;  /* 0x000000ffff747224 */ /* 0x000fe200078e003a */
[----:B------:R-:W-:-:S07]  /*2a00*/  MOV R59, R114 ;  /* 0x00000072003b7202 */ /* 0x000fce0000000f00 */
[----:B------:R-:W-:Y:S05]  /*2a10*/  WARPSYNC.COLLECTIVE R113, `(.L_x_215) ;  /* 0x0000000071087348 */ /* 0x000fea0003c00000 */
[----:B------:R0:W1:Y:S02]  /*2a20*/  SHFL.DOWN P6, R114, R116, R115, R118 ;  /* 0x0800007374727389 */ /* 0x00006400000c0076 */
[----:B01----:R-:W-:Y:S01]  /*2a30*/  ENDCOLLECTIVE ;  /* 0x000000000000791b */ /* 0x003fe20003800000 */
.L_x_215:
[----:B------:R-:W-:-:S05]  /*2a40*/  FADD.FTZ R59, R59, R112 ;  /* 0x000000703b3b7221 */ /* 0x000fca0000010000 */
[----:B------:R-:W-:Y:S02]  /*2a50*/  MOV R116, R59 ;  /* 0x0000003b00747202 */ /* 0x000fe40000000f00 */
[----:B------:R-:W-:-:S07]  /*2a60*/  MOV R61, R114 ;  /* 0x00000072003d7202 */ /* 0x000fce0000000f00 */
[----:B------:R-:W-:Y:S05]  /*2a70*/  WARPSYNC.COLLECTIVE R113, `(.L_x_216) ;  /* 0x0000000071087348 */ /* 0x000fea0003c00000 */
[----:B------:R0:W1:Y:S02]  /*2a80*/  SHFL.DOWN P6, R114, R116, R115, R118 ;  /* 0x0800007374727389 */ /* 0x00006400000c0076 */
[----:B01----:R-:W-:Y:S01]  /*2a90*/  ENDCOLLECTIVE ;  /* 0x000000000000791b */ /* 0x003fe20003800000 */
.L_x_216:
[----:B------:R-:W-:Y:S01]  /*2aa0*/  FADD.FTZ R61, R58, R61 ;  /* 0x0000003d3a3d7221 */ /* 0x000fe20000010000 */
[----:B------:R-:W-:-:S04]  /*2ab0*/  HFMA2.MMA R115, -RZ, RZ, 0, 2.384185791015625e-07 ;  /* 0x00000004ff737435 */ /* 0x000fc800000001ff */
[----:B------:R-:W-:Y:S01]  /*2ac0*/  MOV R116, R61 ;  /* 0x0000003d00747202 */ /* 0x000fe20000000f00 */
[----:B------:R-:W-:-:S07]  /*2ad0*/  IMAD.MOV.U32 R60, RZ, RZ, R114 ;  /* 0x000000ffff3c7224 */ /* 0x000fce00078e0072 */
[----:B------:R-:W-:Y:S05]  /*2ae0*/  WARPSYNC.COLLECTIVE R113, `(.L_x_217) ;  /* 0x0000000071087348 */ /* 0x000fea0003c00000 */
[----:B------:R0:W1:Y:S02]  /*2af0*/  SHFL.DOWN P6, R114, R116, R115, R118 ;  /* 0x0800007374727389 */ /* 0x00006400000c0076 */
[----:B01----:R-:W-:Y:S01]  /*2b00*/  ENDCOLLECTIVE ;  /* 0x000000000000791b */ /* 0x003fe20003800000 */
.L_x_217:
[----:B------:R-:W-:-:S04]  /*2b10*/  FADD.FTZ R60, R59, R60 ;  /* 0x0000003c3b3c7221 */ /* 0x000fc80000010000 */
[----:B------:R-:W-:Y:S01]  /*2b20*/  IMAD.MOV.U32 R116, RZ, RZ, R60 ;  /* 0x000000ffff747224 */ /* 0x000fe200078e003c */
[----:B------:R-:W-:-:S07]  /*2b30*/  MOV R62, R114 ;  /* 0x00000072003e7202 */ /* 0x000fce0000000f00 */
[----:B------:R-:W-:Y:S05]  /*2b40*/  WARPSYNC.COLLECTIVE R113, `(.L_x_218) ;  /* 0x0000000071087348 */ /* 0x000fea0003c00000 */
[----:B------:R0:W1:Y:S02]  /*2b50*/  SHFL.DOWN P6, R114, R116, R115, R118 ;  /* 0x0800007374727389 */ /* 0x00006400000c0076 */
[----:B01----:R-:W-:Y:S01]  /*2b60*/  ENDCOLLECTIVE ;  /* 0x000000000000791b */ /* 0x003fe20003800000 */
.L_x_218:
[----:B------:R-:W-:Y:S01]  /*2b70*/  FADD.FTZ R62, R61, R62 ;  /* 0x0000003e3d3e7221 */ /* 0x000fe20000010000 */
[----:B------:R-:W-:-:S04]  /*2b80*/  HFMA2.MMA R115, -RZ, RZ, 0, 1.1920928955078125e-07 ;  /* 0x00000002ff737435 */ /* 0x000fc800000001ff */
[----:B------:R-:W-:Y:S02]  /*2b90*/  MOV R116, R62 ;  /* 0x0000003e00747202 */ /* 0x000fe40000000f00 */
[----:B------:R-:W-:-:S07]  /*2ba0*/  MOV R63, R114 ;  /* 0x00000072003f7202 */ /* 0x000fce0000000f00 */
[----:B------:R-:W-:Y:S05]  /*2bb0*/  WARPSYNC.COLLECTIVE R113, `(.L_x_219) ;  /* 0x0000000071087348 */ /* 0x000fea0003c00000 */
[----:B------:R0:W1:Y:S02]  /*2bc0*/  SHFL.DOWN P6, R114, R116, R115, R118 ;  /* 0x0800007374727389 */ /* 0x00006400000c0076 */
[----:B01----:R-:W-:Y:S01]  /*2bd0*/  ENDCOLLECTIVE ;  /* 0x000000000000791b */ /* 0x003fe20003800000 */
.L_x_219:
[----:B------:R-:W-:-:S05]  /*2be0*/  FADD.FTZ R63, R60, R63 ;  /* 0x0000003f3c3f7221 */ /* 0x000fca0000010000 */
[----:B------:R-:W-:Y:S01]  /*2bf0*/  MOV R116, R63 ;  /* 0x0000003f00747202 */ /* 0x000fe20000000f00 */
[----:B------:R-:W-:-:S07]  /*2c00*/  IMAD.MOV.U32 R93, RZ, RZ, R114 ;  /* 0x000000ffff5d7224 */ /* 0x000fce00078e0072 */
[----:B------:R-:W-:Y:S05]  /*2c10*/  WARPSYNC.COLLECTIVE R113, `(.L_x_220) ;  /* 0x0000000071087348 */ /* 0x000fea0003c00000 */
[----:B------:R0:W1:Y:S02]  /*2c20*/  SHFL.DOWN P6, R114, R116, R115, R118 ;  /* 0x0800007374727389 */ /* 0x00006400000c0076 */
[----:B01----:R-:W-:Y:S01]  /*2c30*/  ENDCOLLECTIVE ;  /* 0x000000000000791b */ /* 0x003fe20003800000 */
.L_x_220:
[----:B------:R-:W-:-:S05]  /*2c40*/  FADD.FTZ R93, R62, R93 ;  /* 0x0000005d3e5d7221 */ /* 0x000fca0000010000 */
[----:B------:R-:W-:Y:S01]  /*2c50*/  MOV R116, R93 ;  /* 0x0000005d00747202 */ /* 0x000fe20000000f00 */
[----:B------:R-:W-:Y:S01]  /*2c60*/  IMAD.MOV.U32 R115, RZ, RZ, 0x1 ;  /* 0x00000001ff737424 */ /* 0x000fe200078e00ff */
[----:B------:R-:W-:-:S07]  /*2c70*/  MOV R92, R114 ;  /* 0x00000072005c7202 */ /* 0x000fce0000000f00 */
[----:B------:R-:W-:Y:S05]  /*2c80*/  WARPSYNC.COLLECTIVE R113, `(.L_x_221) ;  /* 0x0000000071087348 */ /* 0x000fea0003c00000 */
[----:B------:R0:W1:Y:S02]  /*2c90*/  SHFL.DOWN P6, R114, R116, R115, R118 ;  /* 0x0800007374727389 */ /* 0x00006400000c0076 */
[----:B01----:R-:W-:Y:S01]  /*2ca0*/  ENDCOLLECTIVE ;  /* 0x000000000000791b */ /* 0x003fe20003800000 */
.L_x_221:
[----:B------:R-:W-:-:S05]  /*2cb0*/  FADD.FTZ R58, R63, R92 ;  /* 0x0000005c3f3a7221 */ /* 0x000fca0000010000 */
[----:B------:R-:W-:Y:S02]  /*2cc0*/  MOV R116, R58 ;  /* 0x0000003a00747202 */ /* 0x000fe40000000f00 */
[----:B------:R-:W-:-:S07]  /*2cd0*/  MOV R92, R114 ;  /* 0x00000072005c7202 */ /* 0x000fce0000000f00 */
[----:B------:R-:W-:Y:S05]  /*2ce0*/  WARPSYNC.COLLECTIVE R113, `(.L_x_222) ;  /* 0x0000000071087348 */ /* 0x000fea0003c00000 */
[----:B------:R0:W1:Y:S02]  /*2cf0*/  SHFL.DOWN P6, R114, R116, R115, R118 ;  /* 0x0800007374727389 */ /* 0x00006400000c0076 */
[----:B01----:R-:W-:Y:S01]  /*2d00*/  ENDCOLLECTIVE ;  /* 0x000000000000791b */ /* 0x003fe20003800000 */
.L_x_222:
[----:B------:R-:W-:Y:S01]  /*2d10*/  MOV R59, R114 ;  /* 0x00000072003b7202 */ /* 0x000fe20000000f00 */
[----:B------:R-:W-:Y:S06]  /*2d20*/  BRA `(.L_x_223) ;  /* 0xffffffe400f87947 */ /* 0x000fec000383ffff */
.L_x_224:
        /* <DEDUP_REMOVED lines=13> */
.L_x_8498:


//--------------------- .text._ZN10layer_norm13ln_bwd_kernelINS_13Kernel_traitsI13__nv_bfloat16S2_S2_S2_fjLj1536ELj1ELj1ELj4ELj8ENS_18Kernel_traits_baseILj1536ES2_S2_S2_S2_fjLj128EEEEELb0ELb1ELb0ELb1EEEvNS_9BwdParamsE --------------------------
	.section	.text._ZN10layer_norm13ln_bwd_kernelINS_13Kernel_traitsI13__nv_bfloat16S2_S2_S2_fjLj1536ELj1ELj1ELj4ELj8ENS_18Kernel_traits_baseILj1536ES2_S2_S2_S2_fjLj128EEEEELb0ELb1ELb0ELb1EEEvNS_9BwdParamsE,"ax",@progbits
	.align	128
        .global         _ZN10layer_norm13ln_bwd_kernelINS_13Kernel_traitsI13__nv_bfloat16S2_S2_S2_fjLj1536ELj1ELj1ELj4ELj8ENS_18Kernel_traits_baseILj1536ES2_S2_S2_S2_fjLj128EEEEELb0ELb1ELb0ELb1EEEvNS_9BwdParamsE
        .type           _ZN10layer_norm13ln_bwd_kernelINS_13Kernel_traitsI13__nv_bfloat16S2_S2_S2_fjLj1536ELj1ELj1ELj4ELj8ENS_18Kernel_traits_baseILj1536ES2_S2_S2_S2_fjLj128EEEEELb0ELb1ELb0ELb1EEEvNS_9BwdParamsE,@function
        .size           _ZN10layer_norm13ln_bwd_kernelINS_13Kernel_traitsI13__nv_bfloat16S2_S2_S2_fjLj1536ELj1ELj1ELj4ELj8ENS_18Kernel_traits_baseILj1536ES2_S2_S2_S2_fjLj128EEEEELb0ELb1ELb0ELb1EEEvNS_9BwdParamsE,(.L_x_8499 - _ZN10layer_norm13ln_bwd_kernelINS_13Kernel_traitsI13__nv_bfloat16S2_S2_S2_fjLj1536ELj1ELj1ELj4ELj8ENS_18Kernel_traits_baseILj1536ES2_S2_S2_S2_fjLj128EEEEELb0ELb1ELb0ELb1EEEvNS_9BwdParamsE)
        .other          _ZN10layer_norm13ln_bwd_kernelINS_13Kernel_traitsI13__nv_bfloat16S2_S2_S2_fjLj1536ELj1ELj1ELj4ELj8ENS_18Kernel_traits_baseILj1536ES2_S2_S2_S2_fjLj128EEEEELb0ELb1ELb0ELb1EEEvNS_9BwdParamsE,@"STO_CUDA_ENTRY STV_DEFAULT"
_ZN10layer_norm13ln_bwd_kernelINS_13Kernel_traitsI13__nv_bfloat16S2_S2_S2_fjLj1536ELj1ELj1ELj4ELj8ENS_18Kernel_traits_baseILj1536ES2_S2_S2_S2_fjLj128EEEEELb0ELb1ELb0ELb1EEEvNS_9BwdParamsE:
.text._ZN10layer_norm13ln_bwd_kernelINS_13Kernel_traitsI13__nv_bfloat16S2_S2_S2_fjLj1536ELj1ELj1ELj4ELj8ENS_18Kernel_traits_baseILj1536ES2_S2_S2_S2_fjLj128EEEEELb0ELb1ELb0ELb1EEEvNS_9BwdParamsE:
        /* <DEDUP_REMOVED lines=34> */
.L_x_225:
[----:B------:R-:W-:Y:S01]  /*0220*/  SHF.L.U32 R0, R21, 0x3, RZ ;  /* 0x0000000315007819 */ /* 0x000fe200000006ff */
[----:B------:R-:W-:-:S03]  /*0230*/  ULDC.64 UR4, c[0x0][0x260] ;  /* 0x0000980000047ab9 */ /* 0x000fc60000000a00 */
[----:B------:R-:W-:-:S04]  /*0240*/  LOP3.LUT R0, R0, 0x3f8, RZ, 0xc0, !PT ;  /* 0x000003f800007812 */ /* 0x000fc800078ec0ff */
[----:B------:R-:W-:-:S04]  /*0250*/  IADD3 R2, P0, R0, UR4, RZ ;  /* 0x0000000400027c10 */ /* 0x000fc8000ff1e0ff */
[----:B------:R-:W-:Y:S01]  /*0260*/  IADD3.X R3, RZ, UR5, RZ, P0, !PT ;  /* 0x00000005ff037c10 */ /* 0x000fe200087fe4ff */
[----:B------:R-:W-:Y:S02]  /*0270*/  ULDC.64 UR4, c[0x0][0x278] ;  /* 0x00009e0000047ab9 */ /* 0x000fe40000000a00 */
[----:B------:R-:W-:Y:S02]  /*0280*/  IADD3 R4, P0, R0, UR4, RZ ;  /* 0x0000000400047c10 */ /* 0x000fe4000ff1e0ff */
[----:B------:R-:W2:Y:S03]  /*0290*/  LDG.E.64 R6, desc[UR6][R2.64] ;  /* 0x0000000602067981 */ /* 0x000ea6000c1e1b00 */
[----:B------:R-:W-:Y:S01]  /*02a0*/  IMAD.X R5, RZ, RZ, UR5, P0 ;  /* 0x00000005ff057e24 */ /* 0x000fe200080e06ff */
[----:B------:R-:W3:Y:S01]  /*02b0*/  LDG.E.64 R10, desc[UR6][R2.64+0x400] ;  /* 0x00040006020a7981 */ /* 0x000ee2000c1e1b00 */
[----:B------:R-:W-:-:S03]  /*02c0*/  ULDC.64 UR4, c[0x0][0x270] ;  /* 0x00009c0000047ab9 */ /* 0x000fc60000000a00 */
[----:B------:R-:W4:Y:S04]  /*02d0*/  LDG.E.64 R8, desc[UR6][R4.64] ;  /* 0x0000000604087981 */ /* 0x000f28000c1e1b00 */
[----:B------:R-:W5:Y:S04]  /*02e0*/  LDG.E.64 R12, desc[UR6][R4.64+0x400] ;  /* 0x00040006040c7981 */ /* 0x000f68000c1e1b00 */
[----:B------:R-:W5:Y:S04]  /*02f0*/  LDG.E.64 R14, desc[UR6][R2.64+0x800] ;  /* 0x00080006020e7981 */ /* 0x000f68000c1e1b00 */
[----:B------:R0:W5:Y:S01]  /*0300*/  LDG.E.64 R16, desc[UR6][R4.64+0x800] ;  /* 0x0008000604107981 */ /* 0x000162000c1e1b00 */
[----:B------:R-:W-:Y:S01]  /*0310*/  ISETP.NE.U32.AND P0, PT, RZ, UR4, PT ;  /* 0x00000004ff007c0c */ /* 0x000fe2000bf05070 */
[----:B------:R-:W-:-:S02]  /*0320*/  HFMA2.MMA R68, -RZ, RZ, 0, 5.9604644775390625e-08 ;  /* 0x00000001ff447435 */ /* 0x000fc400000001ff */
[----:B------:R-:W-:Y:S01]  /*0330*/  HFMA2.MMA R0, -RZ, RZ, 0, 0 ;  /* 0x00000000ff007435 */ /* 0x000fe200000001ff */
[----:B------:R-:W-:Y:S02]  /*0340*/  ISETP.NE.AND.EX P0, PT, RZ, UR5, PT, P0 ;  /* 0x00000005ff007c0c */ /* 0x000fe4000bf05300 */
[----:B------:R-:W-:Y:S02]  /*0350*/  CS2R R18, SRZ ;  /* 0x0000000000127805 */ /* 0x000fe4000001ff00 */
[----:B------:R-:W-:Y:S02]  /*0360*/  MOV R20, RZ ;  /* 0x000000ff00147202 */ /* 0x000fe40000000f00 */
[----:B------:R-:W-:Y:S02]  /*0370*/  CS2R R24, SRZ ;  /* 0x0000000000187805 */ /* 0x000fe4000001ff00 */
[----:B------:R-:W-:Y:S02]  /*0380*/  CS2R R22, SRZ ;  /* 0x0000000000167805 */ /* 0x000fe4000001ff00 */
[----:B0-----:R-:W-:-:S02]  /*0390*/  CS2R R4, SRZ ;  /* 0x0000000000047805 */ /* 0x001fc4000001ff00 */
[----:B------:R-:W-:Y:S02]  /*03a0*/  CS2R R40, SRZ ;  /* 0x0000000000287805 */ /* 0x000fe4000001ff00 */
[----:B------:R-:W-:Y:S02]  /*03b0*/  CS2R R26, SRZ ;  /* 0x00000000001a7805 */ /* 0x000fe4000001ff00 */
[----:B------:R-:W-:Y:S01]  /*03c0*/  CS2R R34, SRZ ;  /* 0x0000000000227805 */ /* 0x000fe2000001ff00 */
[----:B------:R-:W-:Y:S01]  /*03d0*/  IMAD.MOV.U32 R44, RZ, RZ, RZ ;  /* 0x000000ffff2c7224 */ /* 0x000fe200078e00ff */
[----:B------:R-:W-:Y:S02]  /*03e0*/  CS2R R42, SRZ ;  /* 0x00000000002a7805 */ /* 0x000fe4000001ff00 */
[----:B------:R-:W-:Y:S02]  /*03f0*/  CS2R R2, SRZ ;  /* 0x0000000000027805 */ /* 0x000fe4000001ff00 */
[----:B------:R-:W-:-:S02]  /*0400*/  CS2R R32, SRZ ;  /* 0x0000000000207805 */ /* 0x000fc4000001ff00 */
[----:B------:R-:W-:Y:S02]  /*0410*/  MOV R57, RZ ;  /* 0x000000ff00397202 */ /* 0x000fe40000000f00 */
[--C-:B--2---:R-:W-:Y:S02]  /*0420*/  SHF.R.U64 R56, R6, 0x10, R7.reuse ;  /* 0x0000001006387819 */ /* 0x104fe40000001207 */
[----:B------:R-:W-:Y:S02]  /*0430*/  SHF.R.U32.HI R55, RZ, 0x10, R7 ;  /* 0x00000010ff377819 */ /* 0x000fe40000011607 */
[--C-:B---3--:R-:W-:Y:S02]  /*0440*/  SHF.R.U32.HI R53, RZ, 0x10, R11.reuse ;  /* 0x00000010ff357819 */ /* 0x108fe4000001160b */
[----:B------:R-:W-:Y:S02]  /*0450*/  SHF.R.U64 R54, R10, 0x10, R11 ;  /* 0x000000100a367819 */ /* 0x000fe4000000120b */
[----:B----4-:R-:W-:-:S02]  /*0460*/  SHF.R.U64 R50, R8, 0x10, R9 ;  /* 0x0000001008327819 */ /* 0x010fc40000001209 */
[----:B------:R-:W-:Y:S02]  /*0470*/  SHF.R.U32.HI R49, RZ, 0x10, R9 ;  /* 0x00000010ff317819 */ /* 0x000fe40000011609 */
[--C-:B-----5:R-:W-:Y:S02]  /*0480*/  SHF.R.U32.HI R47, RZ, 0x10, R13.reuse ;  /* 0x00000010ff2f7819 */ /* 0x120fe4000001160d */
[----:B------:R-:W-:Y:S02]  /*0490*/  SHF.R.U64 R48, R12, 0x10, R13 ;  /* 0x000000100c307819 */ /* 0x000fe4000000120d */
[--C-:B------:R-:W-:Y:S02]  /*04a0*/  SHF.R.U64 R52, R14, 0x10, R15.reuse ;  /* 0x000000100e347819 */ /* 0x100fe4000000120f */
[----:B------:R-:W-:Y:S02]  /*04b0*/  SHF.R.U32.HI R51, RZ, 0x10, R15 ;  /* 0x00000010ff337819 */ /* 0x000fe4000001160f */
[----:B------:R-:W-:-:S02]  /*04c0*/  SHF.R.U64 R46, R16, 0x10, R17 ;  /* 0x00000010102e7819 */ /* 0x000fc40000001211 */
[----:B------:R-:W-:Y:S01]  /*04d0*/  SHF.R.U32.HI R45, RZ, 0x10, R17 ;  /* 0x00000010ff2d7819 */ /* 0x000fe20000011611 */
[----:B------:R-:W-:Y:S01]  /*04e0*/  IMAD.U32 R85, R10, 0x10000, RZ ;  /* 0x000100000a557824 */ /* 0x000fe200078e00ff */
[----:B------:R-:W-:Y:S01]  /*04f0*/  SHF.L.U32 R87, R6, 0x10, RZ ;  /* 0x0000001006577819 */ /* 0x000fe200000006ff */
[----:B------:R-:W-:Y:S01]  /*0500*/  IMAD.U32 R82, R15, 0x10000, RZ ;  /* 0x000100000f527824 */ /* 0x000fe200078e00ff */
[----:B------:R-:W-:Y:S01]  /*0510*/  SHF.L.U32 R86, R7, 0x10, RZ ;  /* 0x0000001007567819 */ /* 0x000fe200000006ff */
[----:B------:R-:W-:Y:S01]  /*0520*/  IMAD.U32 R73, R12, 0x10000, RZ ;  /* 0x000100000c497824 */ /* 0x000fe200078e00ff */
[----:B------:R-:W-:Y:S01]  /*0530*/  SHF.L.U32 R84, R11, 0x10, RZ ;  /* 0x000000100b547819 */ /* 0x000fe200000006ff */
[----:B------:R-:W-:Y:S01]  /*0540*/  IMAD.U32 R58, R17, 0x10000, RZ ;  /* 0x00010000113a7824 */ /* 0x000fe200078e00ff */
[----:B------:R-:W-:Y:S02]  /*0550*/  SHF.L.U32 R83, R14, 0x10, RZ ;  /* 0x000000100e537819 */ /* 0x000fe400000006ff */
[----:B------:R-:W-:-:S02]  /*0560*/  CS2R R14, SRZ ;  /* 0x00000000000e7805 */ /* 0x000fc4000001ff00 */
[----:B------:R-:W-:Y:S02]  /*0570*/  SHF.L.U32 R81, R8, 0x10, RZ ;  /* 0x0000001008517819 */ /* 0x000fe400000006ff */
[----:B------:R-:W-:Y:S02]  /*0580*/  CS2R R10, SRZ ;  /* 0x00000000000a7805 */ /* 0x000fe4000001ff00 */
[----:B------:R-:W-:Y:S02]  /*0590*/  SHF.L.U32 R80, R9, 0x10, RZ ;  /* 0x0000001009507819 */ /* 0x000fe400000006ff */
[----:B------:R-:W-:Y:S02]  /*05a0*/  CS2R R8, SRZ ;  /* 0x0000000000087805 */ /* 0x000fe4000001ff00 */
[----:B------:R-:W-:Y:S02]  /*05b0*/  SHF.L.U32 R72, R13, 0x10, RZ ;  /* 0x000000100d487819 */ /* 0x000fe400000006ff */
[----:B------:R-:W-:-:S02]  /*05c0*/  CS2R R12, SRZ ;  /* 0x00000000000c7805 */ /* 0x000fc4000001ff00 */
[----:B------:R-:W-:Y:S02]  /*05d0*/  SHF.L.U32 R59, R16, 0x10, RZ ;  /* 0x00000010103b7819 */ /* 0x000fe400000006ff */
[----:B------:R-:W-:Y:S02]  /*05e0*/  CS2R R16, SRZ ;  /* 0x0000000000107805 */ /* 0x000fe4000001ff00 */
[----:B------:R-:W-:Y:S01]  /*05f0*/  CS2R R6, SRZ ;  /* 0x0000000000067805 */ /* 0x000fe2000001ff00 */
[----:B------:R-:W-:Y:S01]  /*0600*/  IMAD.U32 R56, R56, 0x10000, RZ ;  /* 0x0001000038387824 */ /* 0x000fe200078e00ff */
[----:B------:R-:W-:Y:S01]  /*0610*/  SHF.L.U32 R55, R55, 0x10, RZ ;  /* 0x0000001037377819 */ /* 0x000fe200000006ff */
[----:B------:R-:W-:Y:S01]  /*0620*/  IMAD.U32 R53, R53, 0x10000, RZ ;  /* 0x0001000035357824 */ /* 0x000fe200078e00ff */
[----:B------:R-:W-:Y:S01]  /*0630*/  SHF.L.U32 R54, R54, 0x10, RZ ;  /* 0x0000001036367819 */ /* 0x000fe200000006ff */
[----:B------:R-:W-:Y:S01]  /*0640*/  IMAD.U32 R50, R50, 0x10000, RZ ;  /* 0x0001000032327824 */ /* 0x000fe200078e00ff */
[----:B------:R-:W-:Y:S01]  /*0650*/  SHF.L.U32 R52, R52, 0x10, RZ ;  /* 0x0000001034347819 */ /* 0x000fe200000006ff */
[----:B------:R-:W-:Y:S01]  /*0660*/  IMAD.U32 R47, R47, 0x10000, RZ ;  /* 0x000100002f2f7824 */ /* 0x000fe200078e00ff */
[----:B------:R-:W-:-:S02]  /*0670*/  SHF.L.U32 R51, R51, 0x10, RZ ;  /* 0x0000001033337819 */ /* 0x000fc400000006ff */
[----:B------:R-:W-:Y:S02]  /*0680*/  SHF.L.U32 R49, R49, 0x10, RZ ;  /* 0x0000001031317819 */ /* 0x000fe400000006ff */
[----:B------:R-:W-:Y:S02]  /*0690*/  SHF.L.U32 R48, R48, 0x10, RZ ;  /* 0x0000001030307819 */ /* 0x000fe400000006ff */
[----:B------:R-:W-:Y:S02]  /*06a0*/  SHF.L.U32 R46, R46, 0x10, RZ ;  /* 0x000000102e2e7819 */ /* 0x000fe400000006ff */
[----:B------:R-:W-:-:S07]  /*06b0*/  SHF.L.U32 R45, R45, 0x10, RZ ;  /* 0x000000102d2d7819 */ /* 0x000fce00000006ff */
.L_x_230:
        /* <DEDUP_REMOVED lines=8> */
[----:B------:R-:W-:-:S07]  /*0740*/  LEA.HI.SX32 R69, R31, R30, 0x1e ;  /* 0x0000001e1f457211 */ /* 0x000fce00078ff2ff */
[----:B------:R-:W3:Y:S01]  /*0750*/  LDC.64 R98, c[0x0][0x250] ;  /* 0x00009400ff627b82 */ /* 0x000ee20000000a00 */
[----:B0-----:R-:W-:Y:S01]  /*0760*/  @P0 LEA R74, P1, R88, R28, 0x1 ;  /* 0x0000001c584a0211 */ /* 0x001fe200078208ff */
[----:B------:R-:W-:-:S03]  /*0770*/  VIADD R97, R69, 0x80 ;  /* 0x0000008045617836 */ /* 0x000fc60000000000 */
[----:B------:R-:W-:-:S05]  /*0780*/  @P0 LEA.HI.X R75, R88, R29, R66, 0x1, P1 ;  /* 0x0000001d584b0211 */ /* 0x000fca00008f0c42 */
[----:B------:R0:W4:Y:S01]  /*0790*/  @P0 LDG.E.U16 R96, desc[UR6][R74.64] ;  /* 0x000000064a600981 */ /* 0x000122000c1e1500 */
[C---:B------:R-:W-:Y:S01]  /*07a0*/  IADD3 R95, R69.reuse, 0x100, RZ ;  /* 0x00000100455f7810 */ /* 0x040fe20007ffe0ff */
[----:B-1----:R-:W-:-:S04]  /*07b0*/  IMAD.WIDE.U32 R28, R69, 0x8, R36 ;  /* 0x00000008451c7825 */ /* 0x002fc800078e0024 */
[--C-:B--2---:R-:W-:Y:S02]  /*07c0*/  IMAD.WIDE.U32 R66, R97, 0x8, R38.reuse ;  /* 0x0000000861427825 */ /* 0x104fe400078e0026 */
[----:B------:R-:W2:Y:S01]  /*07d0*/  LDG.E.64 R28, desc[UR6][R28.64] ;  /* 0x000000061c1c7981 */ /* 0x000ea2000c1e1b00 */
[----:B0-----:R-:W0:Y:S01]  /*07e0*/  LDC.64 R74, c[0x0][0x258] ;  /* 0x00009600ff4a7b82 */ /* 0x001e220000000a00 */
[----:B------:R-:W-:Y:S02]  /*07f0*/  IMAD.WIDE.U32 R70, R69, 0x8, R38 ;  /* 0x0000000845467825 */ /* 0x000fe400078e0026 */
[----:B------:R-:W2:Y:S02]  /*0800*/  LDG.E.64 R66, desc[UR6][R66.64] ;  /* 0x0000000642427981 */ /* 0x000ea4000c1e1b00 */
[----:B------:R-:W-:Y:S02]  /*0810*/  IMAD.WIDE.U32 R30, R97, 0x8, R36 ;  /* 0x00000008611e7825 */ /* 0x000fe400078e0024 */
[----:B------:R-:W2:Y:S02]  /*0820*/  LDG.E.64 R70, desc[UR6][R70.64] ;  /* 0x0000000646467981 */ /* 0x000ea4000c1e1b00 */
[----:B---3--:R-:W-:-:S02]  /*0830*/  IMAD.WIDE R98, R88, 0x4, R98 ;  /* 0x0000000458627825 */ /* 0x008fc400078e0262 */
[----:B------:R-:W3:Y:S02]  /*0840*/  LDG.E.64 R30, desc[UR6][R30.64] ;  /* 0x000000061e1e7981 */ /* 0x000ee4000c1e1b00 */
[C---:B------:R-:W-:Y:S02]  /*0850*/  IMAD.WIDE.U32 R36, R95.reuse, 0x8, R36 ;  /* 0x000000085f247825 */ /* 0x040fe400078e0024 */
[----:B------:R-:W3:Y:S04]  /*0860*/  LDG.E R99, desc[UR6][R98.64] ;  /* 0x0000000662637981 */ /* 0x000ee8000c1e1900 */
[----:B------:R-:W3:Y:S01]  /*0870*/  LDG.E.64 R36, desc[UR6][R36.64] ;  /* 0x0000000624247981 */ /* 0x000ee2000c1e1b00 */
[----:B------:R-:W-:-:S04]  /*0880*/  IMAD.WIDE.U32 R38, R95, 0x8, R38 ;  /* 0x000000085f267825 */ /* 0x000fc800078e0026 */
[----:B0-----:R-:W-:Y:S02]  /*0890*/  IMAD.WIDE R100, R88, 0x4, R74 ;  /* 0x0000000458647825 */ /* 0x001fe400078e024a */
[----:B------:R-:W3:Y:S04]  /*08a0*/  LDG.E.64 R38, desc[UR6][R38.64] ;  /* 0x0000000626267981 */ /* 0x000ee8000c1e1b00 */
[----:B------:R-:W3:Y:S01]  /*08b0*/  LDG.E R94, desc[UR6][R100.64] ;  /* 0x00000006645e7981 */ /* 0x000ee2000c1e1900 */
[----:B------:R-:W-:-:S04]  /*08c0*/  ISETP.NE.U32.AND P1, PT, RZ, UR10, PT ;  /* 0x0000000aff007c0c */ /* 0x000fc8000bf25070 */
[----:B------:R-:W-:-:S13]  /*08d0*/  ISETP.NE.AND.EX P1, PT, RZ, UR11, PT, P1 ;  /* 0x0000000bff007c0c */ /* 0x000fda000bf25310 */
[----:B------:R-:W0:Y:S08]  /*08e0*/  @P1 LDC.64 R74, c[0x0][0x2c8] ;  /* 0x0000b200ff4a1b82 */ /* 0x000e300000000a00 */
[----:B------:R-:W1:Y:S08]  /*08f0*/  @P1 LDC.64 R78, c[0x0][0x2c8] ;  /* 0x0000b200ff4e1b82 */ /* 0x000e700000000a00 */
[----:B------:R-:W1:Y:S01]  /*0900*/  @P1 LDC.64 R76, c[0x0][0x2c8] ;  /* 0x0000b200ff4c1b82 */ /* 0x000e620000000a00 */
[----:B------:R-:W-:Y:S01]  /*0910*/  MOV R93, 0x3f800000 ;  /* 0x3f800000005d7802 */ /* 0x000fe20000000f00 */
[----:B0-----:R-:W-:Y:S01]  /*0920*/  @P1 IMAD.WIDE.U32 R74, R95, 0x8, R74 ;  /* 0x000000085f4a1825 */ /* 0x001fe200078e004a */
[----:B------:R-:W-:-:S04]  /*0930*/  ISETP.NE.AND P4, PT, RZ, UR8, PT ;  /* 0x00000008ff007c0c */ /* 0x000fc8000bf85270 */
[----:B------:R2:W5:Y:S01]  /*0940*/  @P1 LDG.E.64 R64, desc[UR6][R74.64] ;  /* 0x000000064a401981 */ /* 0x000562000c1e1b00 */
[----:B-1----:R-:W-:Y:S01]  /*0950*/  @P1 IMAD.WIDE.U32 R78, R69, 0x8, R78 ;  /* 0x00000008454e1825 */ /* 0x002fe200078e004e */
[----:B------:R-:W-:-:S04]  /*0960*/  LOP3.LUT P3, RZ, R68, 0xff, RZ, 0xc0, !PT ;  /* 0x000000ff44ff7812 */ /* 0x000fc8000786c0ff */
[----:B------:R0:W5:Y:S01]  /*0970*/  @P1 LDG.E.64 R60, desc[UR6][R78.64] ;  /* 0x000000064e3c1981 */ /* 0x000162000c1e1b00 */
[----:B------:R-:W-:-:S05]  /*0980*/  @P1 IMAD.WIDE.U32 R76, R97, 0x8, R76 ;  /* 0x00000008614c1825 */ /* 0x000fca00078e004c */
[----:B------:R1:W5:Y:S01]  /*0990*/  @P1 LDG.E.64 R62, desc[UR6][R76.64] ;  /* 0x000000064c3e1981 */ /* 0x000362000c1e1b00 */
[----:B------:R-:W-:Y:S01]  /*09a0*/  UMOV UR4, 0xffffffff ;  /* 0xffffffff00047882 */ /* 0x000fe20000000000 */
[----:B------:R-:W-:Y:S01]  /*09b0*/  LOP3.LUT P2, RZ, R21, 0x1f, RZ, 0xc0, !PT ;  /* 0x0000001f15ff7812 */ /* 0x000fe2000784c0ff */
[----:B----4-:R-:W-:Y:S01]  /*09c0*/  @P0 IMAD.U32 R93, R96, 0x10000, RZ ;  /* 0x00010000605d0824 */ /* 0x010fe200078e00ff */
[----:B--2---:R-:W-:Y:S01]  /*09d0*/  SHF.R.U64 R74, R28, 0x10, R29 ;  /* 0x000000101c4a7819 */ /* 0x004fe2000000121d */
[----:B------:R-:W-:Y:S01]  /*09e0*/  IMAD.MOV.U32 R96, RZ, RZ, R66 ;  /* 0x000000ffff607224 */ /* 0x000fe200078e0042 */
[--C-:B0-----:R-:W-:Y:S02]  /*09f0*/  SHF.R.U64 R78, R66, 0x10, R67.reuse ;  /* 0x00000010424e7819 */ /* 0x101fe40000001243 */
[----:B-1----:R-:W-:Y:S02]  /*0a00*/  MOV R77, R67 ;  /* 0x00000043004d7202 */ /* 0x002fe40000000f00 */
[----:B------:R-:W-:-:S02]  /*0a10*/  SHF.R.U32.HI R98, RZ, 0x10, R67 ;  /* 0x00000010ff627819 */ /* 0x000fc40000011643 */
[----:B------:R-:W-:Y:S02]  /*0a20*/  MOV R104, R70 ;  /* 0x0000004600687202 */ /* 0x000fe40000000f00 */
[----:B------:R-:W-:Y:S02]  /*0a30*/  SHF.R.U64 R102, R70, 0x10, R71 ;  /* 0x0000001046667819 */ /* 0x000fe40000001247 */
[----:B------:R-:W-:Y:S02]  /*0a40*/  SHF.R.U32.HI R67, RZ, 0x10, R29 ;  /* 0x00000010ff437819 */ /* 0x000fe4000001161d */
[----:B------:R-:W-:Y:S02]  /*0a50*/  SHF.L.U32 R66, R29, 0x10, RZ ;  /* 0x000000101d427819 */ /* 0x000fe400000006ff */
[----:B------:R-:W-:Y:S02]  /*0a60*/  MOV R68, R71 ;  /* 0x0000004700447202 */ /* 0x000fe40000000f00 */
[----:B------:R-:W-:-:S02]  /*0a70*/  SHF.R.U32.HI R70, RZ, 0x10, R71 ;  /* 0x00000010ff467819 */ /* 0x000fc40000011647 */
[----:B---3--:R-:W-:Y:S02]  /*0a80*/  FSEL R76, R99, RZ, !P4 ;  /* 0x000000ff634c7208 */ /* 0x008fe40006000000 */
[----:B------:R-:W-:Y:S02]  /*0a90*/  SHF.L.U32 R29, R74, 0x10, RZ ;  /* 0x000000104a1d7819 */ /* 0x000fe400000006ff */
[C---:B------:R-:W-:Y:S02]  /*0aa0*/  SHF.R.U64 R103, R36.reuse, 0x10, R37 ;  /* 0x0000001024677819 */ /* 0x040fe40000001225 */
[----:B------:R-:W-:Y:S02]  /*0ab0*/  SHF.L.U32 R101, R36, 0x10, RZ ;  /* 0x0000001024657819 */ /* 0x000fe400000006ff */
[--C-:B------:R-:W-:Y:S02]  /*0ac0*/  SHF.R.U64 R109, R30, 0x10, R31.reuse ;  /* 0x000000101e6d7819 */ /* 0x100fe4000000121f */
[----:B------:R-:W-:-:S02]  /*0ad0*/  SHF.R.U32.HI R71, RZ, 0x10, R31 ;  /* 0x00000010ff477819 */ /* 0x000fc4000001161f */
[----:B------:R-:W-:Y:S01]  /*0ae0*/  SHF.R.U32.HI R36, RZ, 0x10, R37 ;  /* 0x00000010ff247819 */ /* 0x000fe20000011625 */
[----:B------:R-:W-:Y:S01]  /*0af0*/  IMAD.U32 R107, R30, 0x10000, RZ ;  /* 0x000100001e6b7824 */ /* 0x000fe200078e00ff */
[----:B------:R-:W-:Y:S01]  /*0b00*/  SHF.L.U32 R105, R31, 0x10, RZ ;  /* 0x000000101f697819 */ /* 0x000fe200000006ff */
[----:B------:R-:W-:Y:S01]  /*0b10*/  IMAD.U32 R30, R67, 0x10000, RZ ;  /* 0x00010000431e7824 */ /* 0x000fe200078e00ff */
        /* <DEDUP_REMOVED lines=18> */
[----:B------:R-:W-:Y:S01]  /*0c40*/  SHF.L.U32 R71, R102, 0x10, RZ ;  /* 0x0000001066477819 */ /* 0x000fe200000006ff */
[----:B------:R-:W-:Y:S01]  /*0c50*/  FMUL.FTZ R76, R94, R67 ;  /* 0x000000435e4c7220 */ /* 0x000fe20000410000 */
[----:B------:R-:W-:-:S02]  /*0c60*/  SHF.L.U32 R104, R104, 0x10, RZ ;  /* 0x0000001068687819 */ /* 0x000fc400000006ff */
[----:B------:R-:W-:Y:S01]  /*0c70*/  SHF.L.U32 R28, R70, 0x10, RZ ;  /* 0x00000010461c7819 */ /* 0x000fe200000006ff */
[----:B------:R-:W-:Y:S01]  /*0c80*/  FADD.FTZ R42, R71, R42 ;  /* 0x0000002a472a7221 */ /* 0x000fe20000010000 */
[----:B------:R-:W-:Y:S01]  /*0c90*/  MOV R100, R38 ;  /* 0x0000002600647202 */ /* 0x000fe20000000f00 */
[-C--:B------:R-:W-:Y:S01]  /*0ca0*/  FFMA.FTZ R43, R76, R71.reuse, R43 ;  /* 0x000000474c2b7223 */ /* 0x080fe2000001002b */
[----:B------:R-:W-:Y:S01]  /*0cb0*/  FMUL.FTZ R70, R56, R71 ;  /* 0x0000004738467220 */ /* 0x000fe20000410000 */
[--C-:B------:R-:W-:Y:S01]  /*0cc0*/  SHF.R.U64 R38, R38, 0x10, R39.reuse ;  /* 0x0000001026267819 */ /* 0x100fe20000001227 */
[--C-:B------:R-:W-:Y:S02]  /*0cd0*/  IMAD.MOV.U32 R79, RZ, RZ, R39.reuse ;  /* 0x000000ffff4f7224 */ /* 0x100fe400078e0027 */
[C---:B------:R-:W-:Y:S01]  /*0ce0*/  FMUL.FTZ R71, R94.reuse, R113 ;  /* 0x000000715e477220 */ /* 0x040fe20000410000 */
[----:B------:R-:W-:Y:S01]  /*0cf0*/  SHF.R.U32.HI R39, RZ, 0x10, R39 ;  /* 0x00000010ff277819 */ /* 0x000fe20000011627 */
[----:B------:R-:W-:Y:S01]  /*0d00*/  FMUL.FTZ R75, R87, R104 ;  /* 0x00000068574b7220 */ /* 0x000fe20000410000 */
[----:B------:R-:W-:Y:S01]  /*0d10*/  FMUL.FTZ R66, R94, R37 ;  /* 0x000000255e427220 */ /* 0x000fe20000410000 */
[----:B------:R-:W-:Y:S01]  /*0d20*/  FADD.FTZ R27, R28, R27 ;  /* 0x0000001b1c1b7221 */ /* 0x000fe20000010000 */
[-C--:B------:R-:W-:Y:S01]  /*0d30*/  FFMA.FTZ R34, R71, R28.reuse, R34 ;  /* 0x0000001c47227223 */ /* 0x080fe20000010022 */
[----:B------:R-:W-:Y:S01]  /*0d40*/  FMUL.FTZ R67, R55, R28 ;  /* 0x0000001c37437220 */ /* 0x000fe20000410000 */
[----:B------:R-:W-:-:S02]  /*0d50*/  IMAD.U32 R68, R68, 0x10000, RZ ;  /* 0x0001000044447824 */ /* 0x000fc400078e00ff */
[C---:B------:R-:W-:Y:S01]  /*0d60*/  FMUL.FTZ R74, R94.reuse, R111 ;  /* 0x0000006f5e4a7220 */ /* 0x040fe20000410000 */
[----:B------:R-:W-:Y:S01]  /*0d70*/  SHF.L.U32 R113, R77, 0x10, RZ ;  /* 0x000000104d717819 */ /* 0x000fe200000006ff */
[----:B------:R-:W-:Y:S01]  /*0d80*/  FMUL.FTZ R77, R94, R107 ;  /* 0x0000006b5e4d7220 */ /* 0x000fe20000410000 */
[----:B------:R-:W-:Y:S01]  /*0d90*/  SHF.L.U32 R28, R39, 0x10, RZ ;  /* 0x00000010271c7819 */ /* 0x000fe200000006ff */
[----:B------:R-:W-:Y:S01]  /*0da0*/  FADD.FTZ R39, RZ, R75 ;  /* 0x0000004bff277221 */ /* 0x000fe20000010000 */
[----:B------:R-:W-:Y:S01]  /*0db0*/  FFMA.FTZ R107, R66, R75, RZ ;  /* 0x0000004b426b7223 */ /* 0x000fe200000100ff */
[----:B------:R-:W-:Y:S01]  /*0dc0*/  FADD.FTZ R35, R68, R35 ;  /* 0x0000002344237221 */ /* 0x000fe20000010000 */
[-C--:B------:R-:W-:Y:S01]  /*0dd0*/  FFMA.FTZ R41, R74, R68.reuse, R41 ;  /* 0x000000444a297223 */ /* 0x080fe20000010029 */
[----:B------:R-:W-:Y:S01]  /*0de0*/  FMUL.FTZ R68, R86, R68 ;  /* 0x0000004456447220 */ /* 0x000fe20000410000 */
[----:B------:R-:W-:Y:S01]  /*0df0*/  FADD.FTZ R39, R39, R70 ;  /* 0x0000004627277221 */ /* 0x000fe20000010000 */
[----:B------:R-:W-:Y:S01]  /*0e00*/  FFMA.FTZ R107, R76, R70, R107 ;  /* 0x000000464c6b7223 */ /* 0x000fe2000001006b */
[----:B------:R-:W-:-:S02]  /*0e10*/  SHF.L.U32 R96, R96, 0x10, RZ ;  /* 0x0000001060607819 */ /* 0x000fc400000006ff */
[----:B------:R-:W-:Y:S01]  /*0e20*/  FADD.FTZ R30, R39, R68 ;  /* 0x00000044271e7221 */ /* 0x000fe20000010000 */
[----:B------:R-:W-:Y:S01]  /*0e30*/  FFMA.FTZ R36, R74, R68, R107 ;  /* 0x000000444a247223 */ /* 0x000fe2000001006b */
[----:B------:R-:W-:Y:S02]  /*0e40*/  IMAD.U32 R111, R78, 0x10000, RZ ;  /* 0x000100004e6f7824 */ /* 0x000fe400078e00ff */
[----:B------:R-:W-:Y:S01]  /*0e50*/  FMUL.FTZ R112, R94, R31 ;  /* 0x0000001f5e707220 */ /* 0x000fe20000410000 */
[----:B------:R-:W-:Y:S01]  /*0e60*/  FMUL.FTZ R78, R85, R96 ;  /* 0x00000060554e7220 */ /* 0x000fe20000410000 */
[----:B------:R-:W-:Y:S01]  /*0e70*/  FADD.FTZ R31, R30, R67 ;  /* 0x000000431e1f7221 */ /* 0x000fe20000010000 */
[----:B------:R-:W-:Y:S01]  /*0e80*/  FFMA.FTZ R36, R71, R67, R36 ;  /* 0x0000004347247223 */ /* 0x000fe20000010024 */
[----:B------:R-:W-:Y:S01]  /*0e90*/  FMUL.FTZ R108, R94, R105 ;  /* 0x000000695e6c7220 */ /* 0x000fe20000410000 */
[----:B------:R-:W-:Y:S01]  /*0ea0*/  FMUL.FTZ R105, R54, R111 ;  /* 0x0000006f36697220 */ /* 0x000fe20000410000 */
[----:B------:R-:W-:Y:S01]  /*0eb0*/  FADD.FTZ R30, R31, R78 ;  /* 0x0000004e1f1e7221 */ /* 0x000fe20000010000 */
[----:B------:R-:W-:Y:S01]  /*0ec0*/  FMUL.FTZ R106, R94, R109 ;  /* 0x0000006d5e6a7220 */ /* 0x000fe20000410000 */
[----:B------:R-:W-:Y:S01]  /*0ed0*/  FFMA.FTZ R31, R77, R78, R36 ;  /* 0x0000004e4d1f7223 */ /* 0x000fe20000010024 */
[----:B------:R-:W-:Y:S01]  /*0ee0*/  SHF.L.U32 R98, R98, 0x10, RZ ;  /* 0x0000001062627819 */ /* 0x000fe200000006ff */
[----:B------:R-:W-:Y:S01]  /*0ef0*/  FADD.FTZ R30, R30, R105 ;  /* 0x000000691e1e7221 */ /* 0x000fe20000010000 */
[----:B------:R-:W-:Y:S01]  /*0f00*/  SHF.L.U32 R37, R79, 0x10, RZ ;  /* 0x000000104f257819 */ /* 0x000fe200000006ff */
[----:B------:R-:W-:Y:S01]  /*0f10*/  FMUL.FTZ R79, R84, R113 ;  /* 0x00000071544f7220 */ /* 0x000fe20000410000 */
[----:B------:R-:W-:Y:S01]  /*0f20*/  FFMA.FTZ R31, R106, R105, R31 ;  /* 0x000000696a1f7223 */ /* 0x000fe2000001001f */
[----:B------:R-:W-:Y:S01]  /*0f30*/  FMUL.FTZ R107, R53, R98 ;  /* 0x00000062356b7220 */ /* 0x000fe20000410000 */
[----:B------:R-:W-:-:S02]  /*0f40*/  IMAD.U32 R100, R100, 0x10000, RZ ;  /* 0x0001000064647824 */ /* 0x000fc400078e00ff */
[----:B------:R-:W-:Y:S01]  /*0f50*/  FADD.FTZ R30, R30, R79 ;  /* 0x0000004f1e1e7221 */ /* 0x000fe20000010000 */
[----:B------:R-:W-:Y:S01]  /*0f60*/  FFMA.FTZ R31, R108, R79, R31 ;  /* 0x0000004f6c1f7223 */ /* 0x000fe2000001001f */
[----:B------:R-:W-:Y:S01]  /*0f70*/  SHF.L.U32 R38, R38, 0x10, RZ ;  /* 0x0000001026267819 */ /* 0x000fe200000006ff */
[----:B------:R-:W-:Y:S01]  /*0f80*/  FMUL.FTZ R101, R94, R101 ;  /* 0x000000655e657220 */ /* 0x000fe20000410000 */
[----:B------:R-:W-:Y:S01]  /*0f90*/  FADD.FTZ R39, R30, R107 ;  /* 0x0000006b1e277221 */ /* 0x000fe20000010000 */
[-C--:B------:R-:W-:Y:S01]  /*0fa0*/  FMUL.FTZ R102, R83, R100.reuse ;  /* 0x0000006453667220 */ /* 0x080fe20000410000 */
        /* <DEDUP_REMOVED lines=30> */
[C---:B------:R-:W-:Y:S01]  /*1190*/  FFMA.FTZ R3, R104.reuse, R28, R3 ;  /* 0x0000001c68037223 */ /* 0x040fe20000010003 */
        /* <DEDUP_REMOVED lines=21> */
.L_x_241:
[----:B-1----:R-:W-:Y:S01]  /*12f0*/  FADD.FTZ R28, R29, R28 ;  /* 0x0000001c1d1c7221 */ /* 0x002fe20000010000 */
[----:B0-2---:R-:W-:Y:S01]  /*1300*/  FADD.FTZ R29, R31, R30 ;  /* 0x0000001e1f1d7221 */ /* 0x005fe20000010000 */
[----:B------:R-:W-:Y:S06]  /*1310*/  @P2 BRA `(.L_x_228) ;  /* 0x0000000000242947 */ /* 0x000fec0003800000 */
        /* <DEDUP_REMOVED lines=9> */
.L_x_228:
        /* <DEDUP_REMOVED lines=19> */
[----:B------:R-:W-:-:S03]  /*14e0*/  FADD.FTZ R28, R28, R37 ;  /* 0x000000251c1c7221 */ /* 0x000fc60000010000 */
        /* <DEDUP_REMOVED lines=8> */
[----:B------:R-:W-:Y:S01]  /*1570*/  FFMA.FTZ R108, R108, R115, R110 ;  /* 0x000000736c6c7223 */ /* 0x000fe2000001006e */
[----:B------:R-:W-:Y:S01]  /*1580*/  FADD.FTZ R67, R67, -R28 ;  /* 0x8000001c43437221 */ /* 0x000fe20000010000 */
[----:B------:R-:W-:Y:S01]  /*1590*/  @P1 MOV R28, R60 ;  /* 0x0000003c001c1202 */ /* 0x000fe20000000f00 */
[----:B------:R-:W-:Y:S01]  /*15a0*/  FADD.FTZ R75, R75, -R66 ;  /* 0x800000424b4b7221 */ /* 0x000fe20000010000 */
[----:B------:R-:W-:Y:S01]  /*15b0*/  FADD.FTZ R31, R70, -R29 ;  /* 0x8000001d461f7221 */ /* 0x000fe20000010000 */
[----:B------:R-:W-:Y:S01]  /*15c0*/  FADD.FTZ R79, R79, -R108 ;  /* 0x8000006c4f4f7221 */ /* 0x000fe20000010000 */
[----:B------:R-:W-:Y:S01]  /*15d0*/  @P1 SHF.L.U32 R29, R28, 0x10, RZ ;  /* 0x000000101c1d1819 */ /* 0x000fe200000006ff */
[----:B------:R-:W-:Y:S01]  /*15e0*/  FMUL.FTZ R108, R94, R75 ;  /* 0x0000004b5e6c7220 */ /* 0x000fe20000410000 */
[-CC-:B------:R-:W-:Y:S01]  /*15f0*/  FFMA.FTZ R37, R74, R115.reuse, R110.reuse ;  /* 0x000000734a257223 */ /* 0x180fe2000001006e */
[----:B------:R-:W-:Y:S01]  /*1600*/  FFMA.FTZ R106, R106, R115, R110 ;  /* 0x000000736a6a7223 */ /* 0x000fe2000001006e */
[----:B------:R-:W-:Y:S01]  /*1610*/  FMUL.FTZ R28, R94, R31 ;  /* 0x0000001f5e1c7220 */ /* 0x000fe20000410000 */
[----:B------:R-:W-:Y:S01]  /*1620*/  @P1 FADD.FTZ R108, R108, R29 ;  /* 0x0000001d6c6c1221 */ /* 0x000fe20000010000 */
[----:B------:R-:W-:Y:S01]  /*1630*/  @P1 MOV R29, R61 ;  /* 0x0000003d001d1202 */ /* 0x000fe20000000f00 */
[----:B------:R-:W-:Y:S01]  /*1640*/  FADD.FTZ R39, R68, -R37 ;  /* 0x8000002544277221 */ /* 0x000fe20000010000 */
[--C-:B------:R-:W-:Y:S01]  /*1650*/  @P1 SHF.R.U64 R37, R60, 0x10, R61.reuse ;  /* 0x000000103c251819 */ /* 0x100fe2000000123d */
[----:B------:R-:W-:Y:S01]  /*1660*/  FADD.FTZ R105, R105, -R106 ;  /* 0x8000006a69697221 */ /* 0x000fe20000010000 */
[----:B------:R-:W-:Y:S01]  /*1670*/  @P1 SHF.L.U32 R29, R29, 0x10, RZ ;  /* 0x000000101d1d1819 */ /* 0x000fe200000006ff */
[----:B------:R-:W-:Y:S01]  /*1680*/  FMUL.FTZ R38, R94, R39 ;  /* 0x000000275e267220 */ /* 0x000fe20000410000 */
[----:B------:R-:W-:Y:S01]  /*1690*/  @P1 SHF.R.U32.HI R31, RZ, 0x10, R61 ;  /* 0x00000010ff1f1819 */ /* 0x000fe2000001163d */
[----:B------:R-:W-:-:S02]  /*16a0*/  @P1 IMAD.U32 R37, R37, 0x10000, RZ ;  /* 0x0001000025251824 */ /* 0x000fc400078e00ff */
[----:B------:R-:W-:Y:S01]  /*16b0*/  FFMA.FTZ R112, R112, R115, R110 ;  /* 0x0000007370707223 */ /* 0x000fe2000001006e */
[----:B------:R-:W-:Y:S01]  /*16c0*/  @P1 FADD.FTZ R38, R38, R29 ;  /* 0x0000001d26261221 */ /* 0x000fe20000010000 */
[----:B------:R-:W-:Y:S01]  /*16d0*/  @P1 SHF.R.U64 R29, R62, 0x10, R63 ;  /* 0x000000103e1d1819 */ /* 0x000fe2000000123f */
[----:B------:R-:W-:Y:S01]  /*16e0*/  @P1 FADD.FTZ R28, R28, R37 ;  /* 0x000000251c1c1221 */ /* 0x000fe20000010000 */
[----:B------:R-:W-:Y:S01]  /*16f0*/  @P1 SHF.L.U32 R37, R30, 0x10, RZ ;  /* 0x000000101e251819 */ /* 0x000fe200000006ff */
[C---:B------:R-:W-:Y:S01]  /*1700*/  FMUL.FTZ R70, R94.reuse, R105 ;  /* 0x000000695e467220 */ /* 0x040fe20000410000 */
[----:B------:R-:W-:Y:S01]  /*1710*/  @P1 SHF.L.U32 R29, R29, 0x10, RZ ;  /* 0x000000101d1d1819 */ /* 0x000fe200000006ff */
[----:B------:R-:W-:Y:S01]  /*1720*/  @P1 IMAD.U32 R31, R31, 0x10000, RZ ;  /* 0x000100001f1f1824 */ /* 0x000fe200078e00ff */
[----:B------:R-:W-:Y:S01]  /*1730*/  @P1 MOV R30, R63 ;  /* 0x0000003f001e1202 */ /* 0x000fe20000000f00 */
[----:B------:R-:W-:Y:S01]  /*1740*/  FMUL.FTZ R68, R94, R67 ;  /* 0x000000435e447220 */ /* 0x000fe20000410000 */
[----:B------:R-:W-:Y:S01]  /*1750*/  FADD.FTZ R107, R107, -R112 ;  /* 0x800000706b6b7221 */ /* 0x000fe20000010000 */
[----:B------:R-:W-:Y:S01]  /*1760*/  @P1 FADD.FTZ R70, R70, R29 ;  /* 0x0000001d46461221 */ /* 0x000fe20000010000 */
[----:B------:R-:W-:Y:S01]  /*1770*/  FMUL.FTZ R66, R94, R79 ;  /* 0x0000004f5e427220 */ /* 0x000fe20000410000 */
[----:B------:R-:W-:-:S02]  /*1780*/  @P1 IMAD.U32 R29, R30, 0x10000, RZ ;  /* 0x000100001e1d1824 */ /* 0x000fc400078e00ff */
[----:B------:R-:W-:Y:S01]  /*1790*/  @P1 FADD.FTZ R68, R68, R31 ;  /* 0x0000001f44441221 */ /* 0x000fe20000010000 */
[----:B------:R-:W-:Y:S01]  /*17a0*/  FMUL.FTZ R113, R28, R93 ;  /* 0x0000005d1c717220 */ /* 0x000fe20000410000 */
[----:B------:R-:W-:Y:S01]  /*17b0*/  FMUL.FTZ R30, R94, R107 ;  /* 0x0000006b5e1e7220 */ /* 0x000fe20000410000 */
[-C--:B------:R-:W-:Y:S01]  /*17c0*/  FMUL.FTZ R107, R38, R93.reuse ;  /* 0x0000005d266b7220 */ /* 0x080fe20000410000 */
[----:B------:R-:W-:Y:S01]  /*17d0*/  @P1 SHF.R.U32.HI R31, RZ, 0x10, R63 ;  /* 0x00000010ff1f1819 */ /* 0x000fe2000001163f */
[----:B------:R-:W-:Y:S01]  /*17e0*/  @P1 FADD.FTZ R66, R66, R29 ;  /* 0x0000001d42421221 */ /* 0x000fe20000010000 */
[----:B------:R-:W-:Y:S01]  /*17f0*/  @P2 F2FP.BF16.F32.PACK_AB R28, RZ, R28 ;  /* 0x0000001cff1c223e */ /* 0x000fe200000010ff */
[----:B------:R-:W-:Y:S01]  /*1800*/  FMUL.FTZ R112, R68, R93 ;  /* 0x0000005d44707220 */ /* 0x000fe20000410000 */
[----:B------:R-:W-:Y:S01]  /*1810*/  @P2 F2FP.BF16.F32.PACK_AB R38, RZ, R38 ;  /* 0x00000026ff26223e */ /* 0x000fe200000010ff */
[----:B------:R-:W-:Y:S01]  /*1820*/  FMUL.FTZ R36, R50, R113 ;  /* 0x0000007132247220 */ /* 0x000fe20000410000 */
[----:B------:R-:W-:Y:S01]  /*1830*/  @P2 F2FP.BF16.F32.PACK_AB R29, RZ, R108 ;  /* 0x0000006cff1d223e */ /* 0x000fe200000010ff */
[----:B------:R-:W-:Y:S01]  /*1840*/  FFMA.FTZ R77, R77, R115, R110 ;  /* 0x000000734d4d7223 */ /* 0x000fe2000001006e */
[----:B------:R-:W-:Y:S01]  /*1850*/  @P1 SHF.L.U32 R31, R31, 0x10, RZ ;  /* 0x000000101f1f1819 */ /* 0x000fe200000006ff */
[----:B------:R-:W-:Y:S01]  /*1860*/  FMUL.FTZ R108, R108, R93 ;  /* 0x0000005d6c6c7220 */ /* 0x000fe20000410000 */
[----:B------:R-:W-:Y:S01]  /*1870*/  @P2 PRMT R90, R28, 0x7610, R90 ;  /* 0x000076101c5a2816 */ /* 0x000fe2000000005a */
[----:B------:R-:W-:Y:S01]  /*1880*/  FMUL.FTZ R28, R49, R112 ;  /* 0x00000070311c7220 */ /* 0x000fe20000410000 */
[----:B------:R-:W-:Y:S01]  /*1890*/  @P2 PRMT R89, R29, 0x7610, R89 ;  /* 0x000076101d592816 */ /* 0x000fe20000000059 */
[----:B------:R-:W-:Y:S01]  /*18a0*/  FMUL.FTZ R75, R80, R107 ;  /* 0x0000006b504b7220 */ /* 0x000fe20000410000 */
[----:B------:R-:W-:Y:S01]  /*18b0*/  @P2 PRMT R91, R38, 0x7610, R91 ;  /* 0x00007610265b2816 */ /* 0x000fe2000000005b */
[----:B------:R-:W0:Y:S01]  /*18c0*/  F2F.BF16.F32 R36, R36 ;  /* 0x0000002400247304 */ /* 0x000e220000202000 */
[----:B------:R-:W-:Y:S01]  /*18d0*/  @P2 F2FP.BF16.F32.PACK_AB R29, RZ, R70 ;  /* 0x00000046ff1d223e */ /* 0x000fe200000010ff */
[----:B------:R-:W1:Y:S01]  /*18e0*/  LDC.64 R38, c[0x0][0x220] ;  /* 0x00008800ff267b82 */ /* 0x000e620000000a00 */
[----:B------:R-:W-:Y:S01]  /*18f0*/  @P2 F2FP.BF16.F32.PACK_AB R68, RZ, R68 ;  /* 0x00000044ff44223e */ /* 0x000fe200000010ff */
[----:B------:R-:W-:Y:S01]  /*1900*/  @P1 FADD.FTZ R30, R30, R31 ;  /* 0x0000001f1e1e1221 */ /* 0x000fe20000010000 */
[----:B------:R-:W-:Y:S01]  /*1910*/  @P2 LOP3.LUT R67, R90, 0xffff, RZ, 0xc0, !PT ;  /* 0x0000ffff5a432812 */ /* 0x000fe200078ec0ff */
[----:B------:R-:W-:Y:S01]  /*1920*/  FADD.FTZ R77, R78, -R77 ;  /* 0x8000004d4e4d7221 */ /* 0x000fe20000010000 */
[----:B------:R-:W-:Y:S01]  /*1930*/  @P2 PRMT R90, R29, 0x7610, R90 ;  /* 0x000076101d5a2816 */ /* 0x000fe2000000005a */
[----:B------:R2:W3:Y:S01]  /*1940*/  F2F.BF16.F32 R74, R28 ;  /* 0x0000001c004a7304 */ /* 0x0004e20000202000 */
[----:B------:R-:W-:Y:S01]  /*1950*/  FMUL.FTZ R31, R81, R108 ;  /* 0x0000006c511f7220 */ /* 0x000fe20000410000 */
[----:B------:R-:W-:Y:S01]  /*1960*/  @P2 PRMT R92, R68, 0x7610, R92 ;  /* 0x00007610445c2816 */ /* 0x000fe2000000005c */
[----:B------:R-:W-:Y:S01]  /*1970*/  FMUL.FTZ R106, R94, R77 ;  /* 0x0000004d5e6a7220 */ /* 0x000fe20000410000 */
[----:B------:R-:W-:Y:S01]  /*1980*/  @P2 F2FP.BF16.F32.PACK_AB R29, RZ, R66 ;  /* 0x00000042ff1d223e */ /* 0x000fe200000010ff */
[----:B------:R-:W4:Y:S01]  /*1990*/  @P2 LDC.64 R78, c[0x0][0x308] ;  /* 0x0000c200ff4e2b82 */ /* 0x000f220000000a00 */
[--C-:B------:R-:W-:Y:S01]  /*19a0*/  @P2 PRMT R77, R91, 0x5410, R92.reuse ;  /* 0x000054105b4d2816 */ /* 0x100fe2000000005c */
[-C--:B------:R-:W-:Y:S01]  /*19b0*/  FMUL.FTZ R109, R70, R93.reuse ;  /* 0x0000005d466d7220 */ /* 0x080fe20000410000 */
[----:B------:R-:W3:Y:S01]  /*19c0*/  F2F.BF16.F32 R75, R75 ;  /* 0x0000004b004b7304 */ /* 0x000ee20000202000 */
[----:B------:R-:W-:Y:S01]  /*19d0*/  @P2 PRMT R91, R29, 0x7610, R91 ;  /* 0x000076101d5b2816 */ /* 0x000fe2000000005b */
[----:B------:R-:W-:Y:S01]  /*19e0*/  @P1 FADD.FTZ R106, R106, R37 ;  /* 0x000000256a6a1221 */ /* 0x000fe20000010000 */
[----:B------:R-:W-:Y:S01]  /*19f0*/  @P2 F2FP.BF16.F32.PACK_AB R70, RZ, R30 ;  /* 0x0000001eff46223e */ /* 0x000fe200000010ff */
[----:B------:R-:W-:Y:S01]  /*1a00*/  FMUL.FTZ R105, R30, R93 ;  /* 0x0000005d1e697220 */ /* 0x000fe20000410000 */
[----:B--2---:R-:W2:Y:S01]  /*1a10*/  LDC.64 R28, c[0x0][0x2f8] ;  /* 0x0000be00ff1c7b82 */ /* 0x004ea20000000a00 */
[----:B0-----:R-:W-:Y:S01]  /*1a20*/  IMAD.WIDE.U32 R36, R36, 0x10000, RZ ;  /* 0x0001000024247825 */ /* 0x001fe200078e00ff */
[----:B---3--:R-:W-:Y:S01]  /*1a30*/  SHF.L.U32 R74, R74, 0x10, RZ ;  /* 0x000000104a4a7819 */ /* 0x008fe200000006ff */
[----:B------:R0:W3:Y:S02]  /*1a40*/  F2F.BF16.F32 R71, R31 ;  /* 0x0000001f00477304 */ /* 0x0000e40000202000 */
[----:B------:R-:W-:Y:S01]  /*1a50*/  FMUL.FTZ R68, R48, R109 ;  /* 0x0000006d30447220 */ /* 0x000fe20000410000 */
[----:B------:R-:W-:Y:S01]  /*1a60*/  @P2 PRMT R92, R70, 0x7610, R92 ;  /* 0x00007610465c2816 */ /* 0x000fe2000000005c */
[----:B------:R-:W-:Y:S01]  /*1a70*/  FMUL.FTZ R70, R47, R105 ;  /* 0x000000692f467220 */ /* 0x000fe20000410000 */
[----:B------:R-:W-:Y:S01]  /*1a80*/  FMUL.FTZ R111, R66, R93 ;  /* 0x0000005d426f7220 */ /* 0x000fe20000410000 */
[----:B------:R-:W-:-:S03]  /*1a90*/  LOP3.LUT R75, R37, R74, R75, 0xfe, !PT ;  /* 0x0000004a254b7212 */ /* 0x000fc600078efe4b */
[----:B------:R-:W-:Y:S01]  /*1aa0*/  FMUL.FTZ R119, R72, R111 ;  /* 0x0000006f48777220 */ /* 0x000fe20000410000 */
[----:B0-----:R-:W-:Y:S01]  /*1ab0*/  @P2 IMAD.WIDE.U32 R30, R67, 0x10000, RZ ;  /* 0x00010000431e2825 */ /* 0x001fe200078e00ff */
[----:B------:R-:W0:Y:S01]  /*1ac0*/  F2F.BF16.F32 R68, R68 ;  /* 0x0000004400447304 */ /* 0x000e220000202000 */
[----:B------:R-:W0:Y:S02]  /*1ad0*/  @P2 LDC.64 R66, c[0x0][0x308] ;  /* 0x0000c200ff422b82 */ /* 0x000e240000000a00 */
[C---:B----4-:R-:W-:Y:S01]  /*1ae0*/  @P2 IMAD.WIDE.U32 R78, R69.reuse, 0x8, R78 ;  /* 0x00000008454e2825 */ /* 0x050fe200078e004e */
[----:B------:R-:W-:Y:S02]  /*1af0*/  @P2 LOP3.LUT R76, R30, 0xffff, R89, 0xf8, !PT ;  /* 0x0000ffff1e4c2812 */ /* 0x000fe400078ef859 */
[----:B---3--:R-:W-:Y:S01]  /*1b00*/  LOP3.LUT R74, R36, R71, RZ, 0xfc, !PT ;  /* 0x00000047244a7212 */ /* 0x008fe200078efcff */
[----:B-1----:R-:W-:Y:S01]  /*1b10*/  IMAD.WIDE.U32 R36, R69, 0x8, R38 ;  /* 0x0000000845247825 */ /* 0x002fe200078e0026 */
[----:B------:R-:W-:-:S03]  /*1b20*/  @P2 F2FP.BF16.F32.PACK_AB R30, RZ, R106 ;  /* 0x0000006aff1e223e */ /* 0x000fc600000010ff */
[----:B------:R-:W-:Y:S01]  /*1b30*/  FMUL.FTZ R106, R106, R93 ;  /* 0x0000005d6a6a7220 */ /* 0x000fe20000410000 */
[----:B------:R-:W1:Y:S01]  /*1b40*/  F2F.BF16.F32 R70, R70 ;  /* 0x0000004600467304 */ /* 0x000e620000202000 */
[----:B------:R-:W-:Y:S02]  /*1b50*/  @P2 LOP3.LUT R77, R77, R31, RZ, 0xfc, !PT ;  /* 0x0000001f4d4d2212 */ /* 0x000fe400078efcff */
[----:B------:R-:W-:Y:S01]  /*1b60*/  FMUL.FTZ R121, R73, R106 ;  /* 0x0000006a49797220 */ /* 0x000fe20000410000 */
[----:B------:R-:W3:Y:S04]  /*1b70*/  LDG.E.64 R36, desc[UR6][R36.64] ;  /* 0x0000000624247981 */ /* 0x000ee8000c1e1b00 */
[----:B------:R-:W4:Y:S01]  /*1b80*/  F2F.BF16.F32 R119, R119 ;  /* 0x0000007700777304 */ /* 0x000f220000202000 */
[----:B------:R-:W-:Y:S01]  /*1b90*/  @P2 PRMT R89, R30, 0x7610, R89 ;  /* 0x000076101e592816 */ /* 0x000fe20000000059 */
[----:B--2---:R-:W-:-:S04]  /*1ba0*/  IMAD.WIDE.U32 R116, R69, 0x8, R28 ;  /* 0x0000000845747825 */ /* 0x004fc800078e001c */
[----:B------:R-:W-:Y:S02]  /*1bb0*/  IMAD.WIDE.U32 R30, R97, 0x8, R38 ;  /* 0x00000008611e7825 */ /* 0x000fe400078e0026 */
[----:B------:R-:W2:Y:S01]  /*1bc0*/  F2F.BF16.F32 R121, R121 ;  /* 0x0000007900797304 */ /* 0x000ea20000202000 */
[----:B------:R-:W-:Y:S01]  /*1bd0*/  @P2 STG.E.64 desc[UR6][R78.64], R76 ;  /* 0x0000004c4e002986 */ /* 0x000fe2000c101b06 */
[----:B------:R-:W-:Y:S01]  /*1be0*/  @P2 LOP3.LUT R71, R90, 0xffff, RZ, 0xc0, !PT ;  /* 0x0000ffff5a472812 */ /* 0x000fe200078ec0ff */
[----:B0-----:R-:W-:Y:S01]  /*1bf0*/  IMAD.WIDE.U32 R68, R68, 0x10000, RZ ;  /* 0x0001000044447825 */ /* 0x001fe200078e00ff */
[----:B-1----:R-:W-:Y:S01]  /*1c00*/  SHF.L.U32 R28, R70, 0x10, RZ ;  /* 0x00000010461c7819 */ /* 0x002fe200000006ff */
[----:B------:R-:W-:Y:S04]  /*1c10*/  STG.E.64 desc[UR6][R116.64], R74 ;  /* 0x0000004a74007986 */ /* 0x000fe8000c101b06 */
[----:B------:R-:W3:Y:S01]  /*1c20*/  LDG.E.64 R30, desc[UR6][R30.64] ;  /* 0x000000061e1e7981 */ /* 0x000ee2000c1e1b00 */
[----:B------:R-:W-:Y:S01]  /*1c30*/  @P2 IMAD.WIDE.U32 R70, R71, 0x10000, RZ ;  /* 0x0001000047462825 */ /* 0x000fe200078e00ff */
[----:B------:R-:W-:-:S02]  /*1c40*/  @P2 PRMT R29, R91, 0x5410, R92 ;  /* 0x000054105b1d2816 */ /* 0x000fc4000000005c */
[----:B----4-:R-:W-:Y:S02]  /*1c50*/  LOP3.LUT R69, R69, R28, R119, 0xfe, !PT ;  /* 0x0000001c45457212 */ /* 0x010fe400078efe77 */
[C---:B------:R-:W-:Y:S01]  /*1c60*/  LEA R28, P4, R97.reuse, UR16, 0x3 ;  /* 0x00000010611c7c11 */ /* 0x040fe2000f8818ff */
[----:B------:R-:W-:Y:S01]  /*1c70*/  @P2 IMAD.WIDE.U32 R66, R97, 0x8, R66 ;  /* 0x0000000861422825 */ /* 0x000fe200078e0042 */
[----:B------:R-:W-:Y:S02]  /*1c80*/  @P2 LOP3.LUT R71, R29, R71, RZ, 0xfc, !PT ;  /* 0x000000471d472212 */ /* 0x000fe400078efcff */
[----:B------:R-:W-:Y:S01]  /*1c90*/  @P2 LOP3.LUT R70, R70, 0xffff, R89, 0xf8, !PT ;  /* 0x0000ffff46462812 */ /* 0x000fe200078ef859 */
[----:B------:R-:W-:Y:S01]  /*1ca0*/  IMAD.WIDE.U32 R38, R95, 0x8, R38 ;  /* 0x000000085f267825 */ /* 0x000fe200078e0026 */
[----:B------:R-:W-:Y:S02]  /*1cb0*/  LEA.HI.X R29, R97, UR17, RZ, 0x3, P4 ;  /* 0x00000011611d7c11 */ /* 0x000fe4000a0f1cff */
[----:B--2---:R-:W-:Y:S01]  /*1cc0*/  LOP3.LUT R68, R68, R121, RZ, 0xfc, !PT ;  /* 0x0000007944447212 */ /* 0x004fe200078efcff */
[----:B------:R0:W-:Y:S04]  /*1cd0*/  @P2 STG.E.64 desc[UR6][R66.64], R70 ;  /* 0x0000004642002986 */ /* 0x0001e8000c101b06 */
[----:B------:R1:W-:Y:S04]  /*1ce0*/  STG.E.64 desc[UR6][R28.64], R68 ;  /* 0x000000441c007986 */ /* 0x0003e8000c101b06 */
[----:B------:R-:W2:Y:S01]  /*1cf0*/  LDG.E.64 R38, desc[UR6][R38.64] ;  /* 0x0000000626267981 */ /* 0x000ea2000c1e1b00 */
[-CC-:B------:R-:W-:Y:S01]  /*1d00*/  FFMA.FTZ R103, R103, R115.reuse, R110.reuse ;  /* 0x0000007367677223 */ /* 0x180fe2000001006e */
[----:B------:R-:W-:-:S03]  /*1d10*/  FFMA.FTZ R99, R99, R115, R110 ;  /* 0x0000007363637223 */ /* 0x000fc6000001006e */
[----:B------:R-:W-:Y:S01]  /*1d20*/  FADD.FTZ R103, R100, -R103 ;  /* 0x8000006764677221 */ /* 0x000fe20000010000 */
[----:B0-----:R-:W-:Y:S01]  /*1d30*/  @P1 SHF.R.U64 R67, R64, 0x10, R65 ;  /* 0x0000001040431819 */ /* 0x001fe20000001241 */
[----:B------:R-:W-:Y:S01]  /*1d40*/  FADD.FTZ R99, R98, -R99 ;  /* 0x8000006362637221 */ /* 0x000fe20000010000 */
[----:B-1----:R-:W-:Y:S02]  /*1d50*/  @P1 IMAD.MOV.U32 R29, RZ, RZ, R65 ;  /* 0x000000ffff1d1224 */ /* 0x002fe400078e0041 */
[----:B------:R-:W-:Y:S01]  /*1d60*/  @P1 SHF.L.U32 R67, R67, 0x10, RZ ;  /* 0x0000001043431819 */ /* 0x000fe200000006ff */
[----:B------:R-:W-:Y:S01]  /*1d70*/  FFMA.FTZ R101, R101, R115, R110 ;  /* 0x0000007365657223 */ /* 0x000fe2000001006e */
[C---:B------:R-:W-:Y:S01]  /*1d80*/  FMUL.FTZ R66, R94.reuse, R103 ;  /* 0x000000675e427220 */ /* 0x040fe20000410000 */
[----:B------:R-:W-:Y:S01]  /*1d90*/  FMUL.FTZ R68, R94, R99 ;  /* 0x000000635e447220 */ /* 0x000fe20000410000 */
[----:B------:R-:W-:Y:S01]  /*1da0*/  @P1 SHF.L.U32 R69, R29, 0x10, RZ ;  /* 0x000000101d451819 */ /* 0x000fe200000006ff */
[----:B------:R-:W-:Y:S01]  /*1db0*/  FADD.FTZ R101, R102, -R101 ;  /* 0x8000006566657221 */ /* 0x000fe20000010000 */
[----:B------:R-:W-:Y:S01]  /*1dc0*/  @P1 MOV R28, R64 ;  /* 0x00000040001c1202 */ /* 0x000fe20000000f00 */
[----:B------:R-:W-:-:S02]  /*1dd0*/  @P1 FADD.FTZ R66, R66, R67 ;  /* 0x0000004342421221 */ /* 0x000fc40000010000 */
[----:B------:R-:W-:Y:S01]  /*1de0*/  @P1 FADD.FTZ R68, R68, R69 ;  /* 0x0000004544441221 */ /* 0x000fe20000010000 */
[----:B------:R-:W-:Y:S01]  /*1df0*/  @P1 SHF.L.U32 R29, R28, 0x10, RZ ;  /* 0x000000101c1d1819 */ /* 0x000fe200000006ff */
[----:B------:R-:W-:Y:S01]  /*1e00*/  FMUL.FTZ R70, R94, R101 ;  /* 0x000000655e467220 */ /* 0x000fe20000410000 */
[----:B------:R-:W-:Y:S01]  /*1e10*/  @P2 F2FP.BF16.F32.PACK_AB R67, RZ, R66 ;  /* 0x00000042ff43223e */ /* 0x000fe200000010ff */
[----:B------:R-:W-:Y:S01]  /*1e20*/  FFMA.FTZ R115, R104, R115, R110 ;  /* 0x0000007368737223 */ /* 0x000fe2000001006e */
[----:B------:R-:W-:Y:S01]  /*1e30*/  @P2 F2FP.BF16.F32.PACK_AB R69, RZ, R68 ;  /* 0x00000044ff45223e */ /* 0x000fe200000010ff */
[----:B------:R-:W-:Y:S01]  /*1e40*/  @P1 FADD.FTZ R70, R70, R29 ;  /* 0x0000001d46461221 */ /* 0x000fe20000010000 */
[----:B------:R-:W-:Y:S01]  /*1e50*/  @P1 SHF.R.U32.HI R71, RZ, 0x10, R65 ;  /* 0x00000010ff471819 */ /* 0x000fe20000011641 */
[----:B------:R-:W-:Y:S01]  /*1e60*/  FADD.FTZ R115, R96, -R115 ;  /* 0x8000007360737221 */ /* 0x000fe20000010000 */
[----:B------:R-:W-:Y:S01]  /*1e70*/  @P2 PRMT R90, R67, 0x7610, R90 ;  /* 0x00007610435a2816 */ /* 0x000fe2000000005a */
[-C--:B------:R-:W-:Y:S01]  /*1e80*/  FMUL.FTZ R28, R68, R93.reuse ;  /* 0x0000005d441c7220 */ /* 0x080fe20000410000 */
[----:B------:R-:W-:Y:S01]  /*1e90*/  @P2 PRMT R91, R69, 0x7610, R91 ;  /* 0x00007610455b2816 */ /* 0x000fe2000000005b */
[----:B------:R-:W-:Y:S01]  /*1ea0*/  FMUL.FTZ R68, R70, R93 ;  /* 0x0000005d46447220 */ /* 0x000fe20000410000 */
[----:B------:R-:W-:Y:S01]  /*1eb0*/  @P2 F2FP.BF16.F32.PACK_AB R70, RZ, R70 ;  /* 0x00000046ff46223e */ /* 0x000fe200000010ff */
[----:B------:R-:W-:-:S02]  /*1ec0*/  @P1 IMAD.U32 R71, R71, 0x10000, RZ ;  /* 0x0001000047471824 */ /* 0x000fc400078e00ff */
[----:B------:R-:W-:Y:S01]  /*1ed0*/  FMUL.FTZ R94, R94, R115 ;  /* 0x000000735e5e7220 */ /* 0x000fe20000410000 */
[----:B------:R-:W-:-:S03]  /*1ee0*/  @P2 PRMT R89, R70, 0x7610, R89 ;  /* 0x0000761046592816 */ /* 0x000fc60000000059 */
[----:B------:R-:W-:Y:S01]  /*1ef0*/  @P1 FADD.FTZ R94, R94, R71 ;  /* 0x000000475e5e1221 */ /* 0x000fe20000010000 */
[----:B------:R-:W-:-:S03]  /*1f00*/  FMUL.FTZ R29, R66, R93 ;  /* 0x0000005d421d7220 */ /* 0x000fc60000410000 */
[----:B------:R-:W-:Y:S01]  /*1f10*/  FMUL.FTZ R66, R94, R93 ;  /* 0x0000005d5e427220 */ /* 0x000fe20000410000 */
[----:B------:R-:W-:-:S04]  /*1f20*/  @P2 F2FP.BF16.F32.PACK_AB R71, RZ, R94 ;  /* 0x0000005eff47223e */ /* 0x000fc800000010ff */
[----:B------:R-:W-:Y:S01]  /*1f30*/  @P2 PRMT R92, R71, 0x7610, R92 ;  /* 0x00007610475c2816 */ /* 0x000fe2000000005c */
[----:B------:R-:W-:-:S06]  /*1f40*/  FMUL.FTZ R71, R46, R29 ;  /* 0x0000001d2e477220 */ /* 0x000fcc0000410000 */
[----:B------:R-:W0:Y:S01]  /*1f50*/  F2F.BF16.F32 R71, R71 ;  /* 0x0000004700477304 */ /* 0x000e220000202000 */
[----:B---3--:R-:W-:Y:S02]  /*1f60*/  MOV R67, R36 ;  /* 0x0000002400437202 */ /* 0x008fe40000000f00 */
[--C-:B------:R-:W-:Y:S02]  /*1f70*/  SHF.R.U64 R36, R36, 0x10, R37.reuse ;  /* 0x0000001024247819 */ /* 0x100fe40000001225 */
[----:B------:R-:W-:Y:S02]  /*1f80*/  MOV R69, R37 ;  /* 0x0000002500457202 */ /* 0x000fe40000000f00 */
[----:B------:R-:W-:Y:S02]  /*1f90*/  SHF.L.U32 R36, R36, 0x10, RZ ;  /* 0x0000001024247819 */ /* 0x000fe400000006ff */
[----:B------:R-:W-:Y:S02]  /*1fa0*/  SHF.L.U32 R69, R69, 0x10, RZ ;  /* 0x0000001045457819 */ /* 0x000fe400000006ff */
[----:B------:R-:W-:Y:S01]  /*1fb0*/  SHF.R.U32.HI R70, RZ, 0x10, R37 ;  /* 0x00000010ff467819 */ /* 0x000fe20000011625 */
[----:B------:R-:W-:Y:S01]  /*1fc0*/  FFMA.FTZ R9, R36, R113, R9 ;  /* 0x0000007124097223 */ /* 0x000fe20000010009 */
[----:B------:R-:W-:-:S02]  /*1fd0*/  IMAD.U32 R67, R67, 0x10000, RZ ;  /* 0x0001000043437824 */ /* 0x000fc400078e00ff */
[----:B------:R-:W-:Y:S01]  /*1fe0*/  FFMA.FTZ R12, R69, R107, R12 ;  /* 0x0000006b450c7223 */ /* 0x000fe2000001000c */
[----:B------:R-:W-:Y:S01]  /*1ff0*/  SHF.L.U32 R70, R70, 0x10, RZ ;  /* 0x0000001046467819 */ /* 0x000fe200000006ff */
[----:B------:R-:W-:Y:S01]  /*2000*/  FFMA.FTZ R10, R67, R108, R10 ;  /* 0x0000006c430a7223 */ /* 0x000fe2000001000a */
[----:B------:R-:W-:Y:S01]  /*2010*/  IMAD.MOV.U32 R36, RZ, RZ, R30 ;  /* 0x000000ffff247224 */ /* 0x000fe200078e001e */
[----:B------:R-:W-:Y:S02]  /*2020*/  MOV R69, R31 ;  /* 0x0000001f00457202 */ /* 0x000fe40000000f00 */
[----:B------:R-:W-:Y:S01]  /*2030*/  FFMA.FTZ R11, R70, R112, R11 ;  /* 0x00000070460b7223 */ /* 0x000fe2000001000b */
[----:B------:R-:W-:Y:S02]  /*2040*/  SHF.R.U64 R30, R30, 0x10, R31 ;  /* 0x000000101e1e7819 */ /* 0x000fe4000000121f */
[----:B------:R-:W-:Y:S01]  /*2050*/  SHF.L.U32 R67, R36, 0x10, RZ ;  /* 0x0000001024437819 */ /* 0x000fe200000006ff */
[----:B------:R-:W-:-:S02]  /*2060*/  IMAD.U32 R36, R69, 0x10000, RZ ;  /* 0x0001000045247824 */ /* 0x000fc400078e00ff */
[----:B------:R-:W-:Y:S01]  /*2070*/  FMUL.FTZ R37, R59, R68 ;  /* 0x000000443b257220 */ /* 0x000fe20000410000 */
[----:B------:R-:W-:Y:S01]  /*2080*/  FMUL.FTZ R70, R58, R28 ;  /* 0x0000001c3a467220 */ /* 0x000fe20000410000 */
[----:B------:R-:W-:Y:S01]  /*2090*/  FMUL.FTZ R69, R45, R66 ;  /* 0x000000422d457220 */ /* 0x000fe20000410000 */
[----:B------:R-:W-:Y:S01]  /*20a0*/  SHF.L.U32 R30, R30, 0x10, RZ ;  /* 0x000000101e1e7819 */ /* 0x000fe200000006ff */
[----:B------:R-:W-:Y:S02]  /*20b0*/  FFMA.FTZ R14, R67, R106, R14 ;  /* 0x0000006a430e7223 */ /* 0x000fe4000001000e */
[----:B------:R-:W1:Y:S01]  /*20c0*/  F2F.BF16.F32 R37, R37 ;  /* 0x0000002500257304 */ /* 0x000e620000202000 */
[----:B------:R-:W-:Y:S01]  /*20d0*/  FFMA.FTZ R19, R36, R111, R19 ;  /* 0x0000006f24137223 */ /* 0x000fe20000010013 */
[----:B------:R-:W-:Y:S01]  /*20e0*/  FFMA.FTZ R13, R30, R109, R13 ;  /* 0x0000006d1e0d7223 */ /* 0x000fe2000001000d */
[----:B------:R-:W-:-:S05]  /*20f0*/  SHF.R.U32.HI R31, RZ, 0x10, R31 ;  /* 0x00000010ff1f7819 */ /* 0x000fca000001161f */
[----:B------:R-:W3:Y:S01]  /*2100*/  F2F.BF16.F32 R70, R70 ;  /* 0x0000004600467304 */ /* 0x000ee20000202000 */
[----:B--2---:R-:W-:Y:S02]  /*2110*/  MOV R30, R38 ;  /* 0x00000026001e7202 */ /* 0x004fe40000000f00 */
[----:B------:R-:W-:-:S05]  /*2120*/  SHF.R.U64 R38, R38, 0x10, R39 ;  /* 0x0000001026267819 */ /* 0x000fca0000001227 */
[----:B------:R-:W2:Y:S01]  /*2130*/  F2F.BF16.F32 R69, R69 ;  /* 0x0000004500457304 */ /* 0x000ea20000202000 */
[----:B------:R-:W-:Y:S02]  /*2140*/  MOV R36, R39 ;  /* 0x0000002700247202 */ /* 0x000fe40000000f00 */
[----:B------:R-:W-:Y:S01]  /*2150*/  SHF.R.U32.HI R67, RZ, 0x10, R39 ;  /* 0x00000010ff437819 */ /* 0x000fe20000011627 */
[----:B------:R-:W-:Y:S01]  /*2160*/  IMAD.U32 R30, R30, 0x10000, RZ ;  /* 0x000100001e1e7824 */ /* 0x000fe200078e00ff */
[----:B------:R-:W-:Y:S02]  /*2170*/  SHF.L.U32 R31, R31, 0x10, RZ ;  /* 0x000000101f1f7819 */ /* 0x000fe400000006ff */
[----:B------:R-:W-:Y:S02]  /*2180*/  SHF.L.U32 R39, R38, 0x10, RZ ;  /* 0x0000001026277819 */ /* 0x000fe400000006ff */
[----:B------:R-:W-:Y:S02]  /*2190*/  SHF.L.U32 R36, R36, 0x10, RZ ;  /* 0x0000001024247819 */ /* 0x000fe400000006ff */
[----:B------:R-:W-:Y:S01]  /*21a0*/  SHF.L.U32 R67, R67, 0x10, RZ ;  /* 0x0000001043437819 */ /* 0x000fe200000006ff */
[----:B------:R-:W-:Y:S01]  /*21b0*/  FFMA.FTZ R20, R31, R105, R20 ;  /* 0x000000691f147223 */ /* 0x000fe20000010014 */
[----:B------:R-:W-:Y:S01]  /*21c0*/  FFMA.FTZ R17, R30, R68, R17 ;  /* 0x000000441e117223 */ /* 0x000fe20000010011 */
[----:B------:R-:W-:Y:S01]  /*21d0*/  FFMA.FTZ R18, R39, R29, R18 ;  /* 0x0000001d27127223 */ /* 0x000fe20000010012 */
[----:B------:R-:W-:Y:S01]  /*21e0*/  FFMA.FTZ R15, R36, R28, R15 ;  /* 0x0000001c240f7223 */ /* 0x000fe2000001000f */
[----:B------:R-:W-:Y:S01]  /*21f0*/  FFMA.FTZ R16, R67, R66, R16 ;  /* 0x0000004243107223 */ /* 0x000fe20000010010 */
[----:B0123--:R-:W-:Y:S06]  /*2200*/  @!P2 BRA `(.L_x_229) ;  /* 0x000000000020a947 */ /* 0x00ffec0003800000 */
        /* <DEDUP_REMOVED lines=8> */
.L_x_229:
[----:B0-----:R-:W-:Y:S01]  /*2290*/  IMAD.WIDE.U32 R30, R71, 0x10000, RZ ;  /* 0x00010000471e7825 */ /* 0x001fe200078e00ff */
[----:B------:R-:W-:Y:S02]  /*22a0*/  LEA R28, P1, R95, UR16, 0x3 ;  /* 0x000000105f1c7c11 */ /* 0x000fe4000f8218ff */
[----:B------:R-:W-:Y:S01]  /*22b0*/  IADD3 R88, R88, UR18, RZ ;  /* 0x0000001258587c10 */ /* 0x000fe2000fffe0ff */
[----:B------:R-:W-:Y:S01]  /*22c0*/  IMAD.U32 R29, R69, 0x10000, RZ ;  /* 0x00010000451d7824 */ /* 0x000fe200078e00ff */
[----:B------:R-:W-:Y:S02]  /*22d0*/  LOP3.LUT R30, R30, R37, RZ, 0xfc, !PT ;  /* 0x000000251e1e7212 */ /* 0x000fe400078efcff */
[----:B------:R-:W-:Y:S02]  /*22e0*/  SEL R68, RZ, 0x1, P3 ;  /* 0x00000001ff447807 */ /* 0x000fe40001800000 */
[----:B------:R-:W-:Y:S02]  /*22f0*/  LOP3.LUT R31, R31, R29, R70, 0xfe, !PT ;  /* 0x0000001d1f1f7212 */ /* 0x000fe400078efe46 */
[----:B------:R-:W-:-:S02]  /*2300*/  LEA.HI.X R29, R95, UR17, RZ, 0x3, P1 ;  /* 0x000000115f1d7c11 */ /* 0x000fc400088f1cff */
[----:B------:R-:W-:-:S03]  /*2310*/  ISETP.GE.AND P1, PT, R88, UR19, PT ;  /* 0x0000001358007c0c */ /* 0x000fc6000bf26270 */
[----:B------:R0:W-:Y:S10]  /*2320*/  STG.E.64 desc[UR6][R28.64], R30 ;  /* 0x0000001e1c007986 */ /* 0x0001f4000c101b06 */
[----:B------:R-:W-:Y:S05]  /*2330*/  @!P1 BRA `(.L_x_230) ;  /* 0xffffffe000e09947 */ /* 0x000fea000383ffff */
[----:B------:R-:W-:Y:S01]  /*2340*/  IMAD.MOV.U32 R46, RZ, RZ, R8 ;  /* 0x000000ffff2e7224 */ /* 0x000fe200078e0008 */
[----:B------:R-:W-:Y:S01]  /*2350*/  MOV R37, R42 ;  /* 0x0000002a00257202 */ /* 0x000fe20000000f00 */
[----:B0-----:R-:W-:Y:S01]  /*2360*/  IMAD.MOV.U32 R31, RZ, RZ, R34 ;  /* 0x000000ffff1f7224 */ /* 0x001fe200078e0022 */
[----:B------:R-:W-:Y:S01]  /*2370*/  MOV R30, R41 ;  /* 0x00000029001e7202 */ /* 0x000fe20000000f00 */
[----:B------:R-:W-:Y:S01]  /*2380*/  IMAD.MOV.U32 R29, RZ, RZ, R43 ;  /* 0x000000ffff1d7224 */ /* 0x000fe200078e002b */
        /* <DEDUP_REMOVED lines=8> */
[----:B------:R-:W-:-:S02]  /*2410*/  MOV R39, R27 ;  /* 0x0000001b00277202 */ /* 0x000fc40000000f00 */
[----:B------:R-:W-:Y:S02]  /*2420*/  MOV R41, R26 ;  /* 0x0000001a00297202 */ /* 0x000fe40000000f00 */
[----:B------:R-:W-:Y:S02]  /*2430*/  MOV R34, R25 ;  /* 0x0000001900227202 */ /* 0x000fe40000000f00 */
[----:B------:R-:W-:Y:S02]  /*2440*/  MOV R49, R13 ;  /* 0x0000000d00317202 */ /* 0x000fe40000000f00 */
[----:B------:R-:W-:Y:S01]  /*2450*/  MOV R14, R15 ;  /* 0x0000000f000e7202 */ /* 0x000fe20000000f00 */
[----:B------:R-:W-:Y:S01]  /*2460*/  IMAD.MOV.U32 R15, RZ, RZ, R16 ;  /* 0x000000ffff0f7224 */ /* 0x000fe200078e0010 */
        /* <DEDUP_REMOVED lines=11> */
[----:B------:R-:W-:-:S07]  /*2520*/  MOV R13, R18 ;  /* 0x00000012000d7202 */ /* 0x000fce0000000f00 */
.L_x_226:
[----:B------:R-:W0:Y:S01]  /*2530*/  S2UR UR4, SR_CTAID.X ;  /* 0x00000000000479c3 */ /* 0x000e220000002500 */
[----:B------:R-:W-:-:S07]  /*2540*/  LOP3.LUT R17, R21, 0x7f, RZ, 0xc0, !PT ;  /* 0x0000007f15117812 */ /* 0x000fce00078ec0ff */
[----:B------:R-:W1:Y:S08]  /*2550*/  LDC.64 R2, c[0x0][0x2d0] ;  /* 0x0000b400ff027b82 */ /* 0x000e700000000a00 */
[----:B------:R-:W2:Y:S08]  /*2560*/  LDC.64 R4, c[0x0][0x2d8] ;  /* 0x0000b600ff047b82 */ /* 0x000eb00000000a00 */
[----:B------:R-:W3:Y:S01]  /*2570*/  LDC.64 R6, c[0x0][0x2f0] ;  /* 0x0000bc00ff067b82 */ /* 0x000ee20000000a00 */
[----:B0-----:R-:W-:Y:S01]  /*2580*/  LEA.HI R0, R21, UR4, RZ, 0x19 ;  /* 0x0000000415007c11 */ /* 0x001fe2000f8fc8ff */
[----:B------:R-:W-:-:S04]  /*2590*/  ULDC UR4, c[0x0][0x218] ;  /* 0x0000860000047ab9 */ /* 0x000fc80000000800 */
[----:B------:R-:W-:-:S05]  /*25a0*/  IMAD R0, R0, UR4, RZ ;  /* 0x0000000400007c24 */ /* 0x000fca000f8e02ff */
[----:B------:R-:W-:-:S05]  /*25b0*/  LEA.HI R17, R0, R17, RZ, 0x1e ;  /* 0x0000001100117211 */ /* 0x000fca00078ff0ff */
[----:B-1----:R-:W-:-:S04]  /*25c0*/  IMAD.WIDE.U32 R2, R17, 0x10, R2 ;  /* 0x0000001011027825 */ /* 0x002fc800078e0002 */
[C---:B--2---:R-:W-:Y:S01]  /*25d0*/  IMAD.WIDE.U32 R4, R17.reuse, 0x10, R4 ;  /* 0x0000001011047825 */ /* 0x044fe200078e0004 */
[----:B------:R-:W-:Y:S03]  /*25e0*/  STG.E.128 desc[UR6][R2.64], R36 ;  /* 0x0000002402007986 */ /* 0x000fe6000c101d06 */
[----:B---3--:R-:W-:Y:S01]  /*25f0*/  IMAD.WIDE.U32 R6, R17, 0x10, R6 ;  /* 0x0000001011067825 */ /* 0x008fe200078e0006 */
[----:B------:R-:W-:Y:S04]  /*2600*/  STG.E.128 desc[UR6][R4.64], R28 ;  /* 0x0000001c04007986 */ /* 0x000fe8000c101d06 */
[----:B------:R-:W-:Y:S04]  /*2610*/  STG.E.128 desc[UR6][R6.64], R8 ;  /* 0x0000000806007986 */ /* 0x000fe8000c101d06 */
[----:B------:R-:W-:Y:S04]  /*2620*/  STG.E.128 desc[UR6][R2.64+0x800], R40 ;  /* 0x0008002802007986 */ /* 0x000fe8000c101d06 */
[----:B------:R-:W-:Y:S04]  /*2630*/  STG.E.128 desc[UR6][R4.64+0x800], R32 ;  /* 0x0008002004007986 */ /* 0x000fe8000c101d06 */
[----:B------:R-:W-:Y:S04]  /*2640*/  STG.E.128 desc[UR6][R6.64+0x800], R48 ;  /* 0x0008003006007986 */ /* 0x000fe8000c101d06 */
[----:B------:R-:W-:Y:S04]  /*2650*/  STG.E.128 desc[UR6][R2.64+0x1000], R44 ;  /* 0x0010002c02007986 */ /* 0x000fe8000c101d06 */
[----:B------:R-:W-:Y:S04]  /*2660*/  STG.E.128 desc[UR6][R4.64+0x1000], R24 ;  /* 0x0010001804007986 */ /* 0x000fe8000c101d06 */
[----:B------:R-:W-:Y:S01]  /*2670*/  STG.E.128 desc[UR6][R6.64+0x1000], R12 ;  /* 0x0010000c06007986 */ /* 0x000fe2000c101d06 */
[----:B------:R-:W-:Y:S05]  /*2680*/  EXIT ;  /* 0x000000000000794d */ /* 0x000fea0003800000 */
.L_x_227:
[----:B------:R-:W-:Y:S01]  /*2690*/  HFMA2.MMA R111, -RZ, RZ, 0, 9.5367431640625e-07 ;  /* 0x00000010ff6f7435 */ /* 0x000fe200000001ff */
[----:B------:R-:W-:Y:S01]  /*26a0*/  MOV R114, R31 ;  /* 0x0000001f00727202 */ /* 0x000fe20000000f00 */
[----:B------:R-:W-:Y:S01]  /*26b0*/  IMAD.MOV.U32 R109, RZ, RZ, -0x1 ;  /* 0xffffffffff6d7424 */ /* 0x000fe200078e00ff */
[----:B------:R-:W-:-:S08]  /*26c0*/  MOV R116, 0x1f ;  /* 0x0000001f00747802 */ /* 0x000fd00000000f00 */
[----:B-----5:R-:W-:Y:S05]  /*26d0*/  WARPSYNC.COLLECTIVE R109, `(.L_x_231) ;  /* 0x000000006d087348 */ /* 0x020fea0003c00000 */
[----:B------:R0:W1:Y:S02]  /*26e0*/  SHFL.DOWN P5, R110, R114, R111, R116 ;  /* 0x0800006f726e7389 */ /* 0x00006400000a0074 */
[----:B01---5:R-:W-:Y:S01]  /*26f0*/  ENDCOLLECTIVE ;  /* 0x000000000000791b */ /* 0x023fe20003800000 */
.L_x_231:
[----:B------:R-:W-:Y:S02]  /*2700*/  MOV R114, R29 ;  /* 0x0000001d00727202 */ /* 0x000fe40000000f00 */
[----:B------:R-:W-:-:S07]  /*2710*/  MOV R28, R110 ;  /* 0x0000006e001c7202 */ /* 0x000fce0000000f00 */
[----:B------:R-:W-:Y:S05]  /*2720*/  WARPSYNC.COLLECTIVE R109, `(.L_x_232) ;  /* 0x000000006d087348 */ /* 0x000fea0003c00000 */
[----:B------:R0:W1:Y:S02]  /*2730*/  SHFL.DOWN P5, R110, R114, R111, R116 ;  /* 0x0800006f726e7389 */ /* 0x00006400000a0074 */
[----:B01----:R-:W-:Y:S01]  /*2740*/  ENDCOLLECTIVE ;  /* 0x000000000000791b */ /* 0x003fe20003800000 */
.L_x_232:
[----:B------:R-:W-:Y:S01]  /*2750*/  FADD.FTZ R28, R31, R28 ;  /* 0x0000001c1f1c7221 */ /* 0x000fe20000010000 */
[----:B------:R-:W-:-:S03]  /*2760*/  HFMA2.MMA R111, -RZ, RZ, 0, 4.76837158203125e-07 ;  /* 0x00000008ff6f7435 */ /* 0x000fc600000001ff */
[----:B------:R-:W-:Y:S01]  /*2770*/  IMAD.MOV.U32 R114, RZ, RZ, R28 ;  /* 0x000000ffff727224 */ /* 0x000fe200078e001c */
[----:B------:R-:W-:-:S07]  /*2780*/  MOV R30, R110 ;  /* 0x0000006e001e7202 */ /* 0x000fce0000000f00 */
[----:B------:R-:W-:Y:S05]  /*2790*/  WARPSYNC.COLLECTIVE R109, `(.L_x_233) ;  /* 0x000000006d087348 */ /* 0x000fea0003c00000 */
[----:B------:R0:W1:Y:S02]  /*27a0*/  SHFL.DOWN P5, R110, R114, R111, R116 ;  /* 0x0800006f726e7389 */ /* 0x00006400000a0074 */
[----:B01----:R-:W-:Y:S01]  /*27b0*/  ENDCOLLECTIVE ;  /* 0x000000000000791b */ /* 0x003fe20003800000 */
.L_x_233:
[----:B------:R-:W-:-:S05]  /*27c0*/  FADD.FTZ R30, R29, R30 ;  /* 0x0000001e1d1e7221 */ /* 0x000fca0000010000 */
[----:B------:R-:W-:Y:S02]  /*27d0*/  MOV R114, R30 ;  /* 0x0000001e00727202 */ /* 0x000fe40000000f00 */
[----:B------:R-:W-:-:S07]  /*27e0*/  MOV R37, R110 ;  /* 0x0000006e00257202 */ /* 0x000fce0000000f00 */
[----:B------:R-:W-:Y:S05]  /*27f0*/  WARPSYNC.COLLECTIVE R109, `(.L_x_234) ;  /* 0x000000006d087348 */ /* 0x000fea0003c00000 */
[----:B------:R0:W1:Y:S02]  /*2800*/  SHFL.DOWN P5, R110, R114, R111, R116 ;  /* 0x0800006f726e7389 */ /* 0x00006400000a0074 */
[----:B01----:R-:W-:Y:S01]  /*2810*/  ENDCOLLECTIVE ;  /* 0x000000000000791b */ /* 0x003fe20003800000 */
.L_x_234:
[----:B------:R-:W-:Y:S01]  /*2820*/  FADD.FTZ R37, R28, R37 ;  /* 0x000000251c257221 */ /* 0x000fe20000010000 */
[----:B------:R-:W-:-:S04]  /*2830*/  HFMA2.MMA R111, -RZ, RZ, 0, 2.384185791015625e-07 ;  /* 0x00000004ff6f7435 */ /* 0x000fc800000001ff */
[----:B------:R-:W-:Y:S01]  /*2840*/  MOV R114, R37 ;  /* 0x0000002500727202 */ /* 0x000fe20000000f00 */
[----:B------:R-:W-:-:S07]  /*2850*/  IMAD.MOV.U32 R39, RZ, RZ, R110 ;  /* 0x000000ffff277224 */ /* 0x000fce00078e006e */
[----:B------:R-:W-:Y:S05]  /*2860*/  WARPSYNC.COLLECTIVE R109, `(.L_x_235) ;  /* 0x000000006d087348 */ /* 0x000fea0003c00000 */
[----:B------:R0:W1:Y:S02]  /*2870*/  SHFL.DOWN P5, R110, R114, R111, R116 ;  /* 0x0800006f726e7389 */ /* 0x00006400000a0074 */
[----:B01----:R-:W-:Y:S01]  /*2880*/  ENDCOLLECTIVE ;  /* 0x000000000000791b */ /* 0x003fe20003800000 */
.L_x_235:
[----:B------:R-:W-:-:S04]  /*2890*/  FADD.FTZ R39, R30, R39 ;  /* 0x000000271e277221 */ /* 0x000fc80000010000 */
[----:B------:R-:W-:Y:S01]  /*28a0*/  IMAD.MOV.U32 R114, RZ, RZ, R39 ;  /* 0x000000ffff727224 */ /* 0x000fe200078e0027 */
[----:B------:R-:W-:-:S07]  /*28b0*/  MOV R36, R110 ;  /* 0x0000006e00247202 */ /* 0x000fce0000000f00 */
[----:B------:R-:W-:Y:S05]  /*28c0*/  WARPSYNC.COLLECTIVE R109, `(.L_x_236) ;  /* 0x000000006d087348 */ /* 0x000fea0003c00000 */
[----:B------:R0:W1:Y:S02]  /*28d0*/  SHFL.DOWN P5, R110, R114, R111, R116 ;  /* 0x0800006f726e7389 */ /* 0x00006400000a0074 */
[----:B01----:R-:W-:Y:S01]  /*28e0*/  ENDCOLLECTIVE ;  /* 0x000000000000791b */ /* 0x003fe20003800000 */
.L_x_236:
[----:B------:R-:W-:Y:S01]  /*28f0*/  FADD.FTZ R36, R37, R36 ;  /* 0x0000002425247221 */ /* 0x000fe20000010000 */
[----:B------:R-:W-:-:S04]  /*2900*/  HFMA2.MMA R111, -RZ, RZ, 0, 1.1920928955078125e-07 ;  /* 0x00000002ff6f7435 */ /* 0x000fc800000001ff */
[----:B------:R-:W-:Y:S02]  /*2910*/  MOV R114, R36 ;  /* 0x0000002400727202 */ /* 0x000fe40000000f00 */
[----:B------:R-:W-:-:S07]  /*2920*/  MOV R38, R110 ;  /* 0x0000006e00267202 */ /* 0x000fce0000000f00 */
[----:B------:R-:W-:Y:S05]  /*2930*/  WARPSYNC.COLLECTIVE R109, `(.L_x_237) ;  /* 0x000000006d087348 */ /* 0x000fea0003c00000 */
[----:B------:R0:W1:Y:S02]  /*2940*/  SHFL.DOWN P5, R110, R114, R111, R116 ;  /* 0x0800006f726e7389 */ /* 0x00006400000a0074 */
[----:B01----:R-:W-:Y:S01]  /*2950*/  ENDCOLLECTIVE ;  /* 0x000000000000791b */ /* 0x003fe20003800000 */
.L_x_237:
[----:B------:R-:W-:-:S05]  /*2960*/  FADD.FTZ R38, R39, R38 ;  /* 0x0000002627267221 */ /* 0x000fca0000010000 */
[----:B------:R-:W-:Y:S01]  /*2970*/  MOV R114, R38 ;  /* 0x0000002600727202 */ /* 0x000fe20000000f00 */
[----:B------:R-:W-:-:S07]  /*2980*/  IMAD.MOV.U32 R29, RZ, RZ, R110 ;  /* 0x000000ffff1d7224 */ /* 0x000fce00078e006e */
[----:B------:R-:W-:Y:S05]  /*2990*/  WARPSYNC.COLLECTIVE R109, `(.L_x_238) ;  /* 0x000000006d087348 */ /* 0x000fea0003c00000 */
[----:B------:R0:W1:Y:S02]  /*29a0*/  SHFL.DOWN P5, R110, R114, R111, R116 ;  /* 0x0800006f726e7389 */ /* 0x00006400000a0074 */
[----:B01----:R-:W-:Y:S01]  /*29b0*/  ENDCOLLECTIVE ;  /* 0x000000000000791b */ /* 0x003fe20003800000 */
.L_x_238:
[----:B------:R-:W-:-:S05]  /*29c0*/  FADD.FTZ R29, R36, R29 ;  /* 0x0000001d241d7221 */ /* 0x000fca0000010000 */
[----:B------:R-:W-:Y:S01]  /*29d0*/  MOV R114, R29 ;  /* 0x0000001d00727202 */ /* 0x000fe20000000f00 */
[----:B------:R-:W-:Y:S01]  /*29e0*/  IMAD.MOV.U32 R111, RZ, RZ, 0x1 ;  /* 0x00000001ff6f7424 */ /* 0x000fe200078e00ff */
[----:B------:R-:W-:-:S07]  /*29f0*/  MOV R31, R110 ;  /* 0x0000006e001f7202 */ /* 0x000fce0000000f00 */
[----:B------:R-:W-:Y:S05]  /*2a00*/  WARPSYNC.COLLECTIVE R109, `(.L_x_239) ;  /* 0x000000006d087348 */ /* 0x000fea0003c00000 */
[----:B------:R0:W1:Y:S02]  /*2a10*/  SHFL.DOWN P5, R110, R114, R111, R116 ;  /* 0x0800006f726e7389 */ /* 0x00006400000a0074 */
[----:B01----:R-:W-:Y:S01]  /*2a20*/  ENDCOLLECTIVE ;  /* 0x000000000000791b */ /* 0x003fe20003800000 */
.L_x_239:
[----:B------:R-:W-:-:S05]  /*2a30*/  FADD.FTZ R31, R38, R31 ;  /* 0x0000001f261f7221 */ /* 0x000fca0000010000 */
[----:B------:R-:W-:Y:S02]  /*2a40*/  MOV R114, R31 ;  /* 0x0000001f00727202 */ /* 0x000fe40000000f00 */
[----:B------:R-:W-:-:S07]  /*2a50*/  MOV R28, R110 ;  /* 0x0000006e001c7202 */ /* 0x000fce0000000f00 */
[----:B------:R-:W-:Y:S05]  /*2a60*/  WARPSYNC.COLLECTIVE R109, `(.L_x_240) ;  /* 0x000000006d087348 */ /* 0x000fea0003c00000 */
[----:B------:R0:W1:Y:S02]  /*2a70*/  SHFL.DOWN P5, R110, R114, R111, R116 ;  /* 0x0800006f726e7389 */ /* 0x00006400000a0074 */
[----:B01----:R-:W-:Y:S01]  /*2a80*/  ENDCOLLECTIVE ;  /* 0x000000000000791b */ /* 0x003fe20003800000 */
.L_x_240:
[----:B------:R-:W-:Y:S01]  /*2a90*/  MOV R30, R110 ;  /* 0x0000006e001e7202 */ /* 0x000fe20000000f00 */
[----:B------:R-:W-:Y:S06]  /*2aa0*/  BRA `(.L_x_241) ;  /* 0xffffffe800107947 */ /* 0x000fec000383ffff */
.L_x_242:
        /* <DEDUP_REMOVED lines=13> */
.L_x_8499:


//--------------------- .text._ZN10layer_norm13ln_bwd_kernelINS_13Kernel_traitsI13__nv_bfloat16S2_S2_S2_fjLj1536ELj1ELj1ELj4ELj8ENS_18Kernel_traits_baseILj1536ES2_S2_S2_S2_fjLj128EEEEELb0ELb1ELb1ELb0EEEvNS_9BwdParamsE --------------------------
	.section	.text._ZN10layer_norm13ln_bwd_kernelINS_13Kernel_traitsI13__nv_bfloat16S2_S2_S2_fjLj1536ELj1ELj1ELj4ELj8ENS_18Kernel_traits_baseILj1536ES2_S2_S2_S2_fjLj128EEEEELb0ELb1ELb1ELb0EEEvNS_9BwdParamsE,"ax",@progbits
	.align	128
        .global         _ZN10layer_norm13ln_bwd_kernelINS_13Kernel_traitsI13__nv_bfloat16S2_S2_S2_fjLj1536ELj1ELj1ELj4ELj8ENS_18Kernel_traits_baseILj1536ES2_S2_S2_S2_fjLj128EEEEELb0ELb1ELb1ELb0EEEvNS_9BwdParamsE
        .type           _ZN10layer_norm13ln_bwd_kernelINS_13Kernel_traitsI13__nv_bfloat16S2_S2_S2_fjLj1536ELj1ELj1ELj4ELj8ENS_18Kernel_traits_baseILj1536ES2_S2_S2_S2_fjLj128EEEEELb0ELb1ELb1ELb0EEEvNS_9BwdParamsE,@function
        .size           _ZN10layer_norm13ln_bwd_kernelINS_13Kernel_traitsI13__nv_bfloat16S2_S2_S2_fjLj1536ELj1ELj1ELj4ELj8ENS_18Kernel_traits_baseILj1536ES2_S2_S2_S2_fjLj128EEEEELb0ELb1ELb1ELb0EEEvNS_9BwdParamsE,(.L_x_8500 - _ZN10layer_norm13ln_bwd_kernelINS_13Kernel_traitsI13__nv_bfloat16S2_S2_S2_fjLj1536ELj1ELj1ELj4ELj8ENS_18Kernel_traits_baseILj1536ES2_S2_S2_S2_fjLj128EEEEELb0ELb1ELb1ELb0EEEvNS_9BwdParamsE)
        .other          _ZN10layer_norm13ln_bwd_kernelINS_13Kernel_traitsI13__nv_bfloat16S2_S2_S2_fjLj1536ELj1ELj1ELj4ELj8ENS_18Kernel_traits_baseILj1536ES2_S2_S2_S2_fjLj128EEEEELb0ELb1ELb1ELb0EEEvNS_9BwdParamsE,@"STO_CUDA_ENTRY STV_DEFAULT"
_ZN10layer_norm13ln_bwd_kernelINS_13Kernel_traitsI13__nv_bfloat16S2_S2_S2_fjLj1536ELj1ELj1ELj4ELj8ENS_18Kernel_traits_baseILj1536ES2_S2_S2_S2_fjLj128EEEEELb0ELb1ELb1ELb0EEEvNS_9BwdParamsE:
.text._ZN10layer_norm13ln_bwd_kernelINS_13Kernel_traitsI13__nv_bfloat16S2_S2_S2_fjLj1536ELj1ELj1ELj4ELj8ENS_18Kernel_traits_baseILj1536ES2_S2_S2_S2_fjLj128EEEEELb0ELb1ELb1ELb0EEEvNS_9BwdParamsE:
        /* <DEDUP_REMOVED lines=15> */
[----:B------:R-:W-:Y:S01]  /*00f0*/  LOP3.LUT R7, R75, 0x7f, RZ, 0x3c, !PT ;  /* 0x0000007f4b077812 */ /* 0x000fe200078e3cff */
[----:B------:R-:W-:-:S03]  /*0100*/  IMAD.MOV.U32 R31, RZ, RZ, R75 ;  /* 0x000000ffff1f7224 */ /* 0x000fc600078e004b */
[----:B------:R-:W-:-:S04]  /*0110*/  LEA.HI.SX32 R56, R0, R7, 0x1e ;  /* 0x0000000700387211 */ /* 0x000fc800078ff2ff */
[C---:B------:R-:W-:Y:S02]  /*0120*/  LOP3.LUT P0, RZ, R56.reuse, 0xffffff80, RZ, 0xc0, !PT ;  /* 0xffffff8038ff7812 */ /* 0x040fe4000780c0ff */
[C---:B------:R-:W-:Y:S02]  /*0130*/  ISETP.GE.U32.AND P1, PT, R56.reuse, 0x100, PT ;  /* 0x000001003800780c */ /* 0x040fe40003f26070 */
[----:B------:R-:W-:Y:S02]  /*0140*/  ISETP.GE.U32.AND P2, PT, R56, 0x180, PT ;  /* 0x000001803800780c */ /* 0x000fe40003f46070 */
[----:B-1----:R-:W-:Y:S02]  /*0150*/  LEA.HI R74, R76, UR6, RZ, 0x19 ;  /* 0x000000064c4a7c11 */ /* 0x002fe4000f8fc8ff */
[----:B------:R-:W-:-:S05]  /*0160*/  P2R R0, PR, RZ, 0x4 ;  /* 0x00000004ff007803 */ /* 0x000fca0000000000 */
[----:B------:R-:W0:Y:S08]  /*0170*/  @P0 LDC.64 R6, c[0x0][0x260] ;  /* 0x00009800ff060b82 */ /* 0x000e300000000a00 */
[----:B------:R-:W1:Y:S08]  /*0180*/  @P0 LDC.64 R10, c[0x0][0x278] ;  /* 0x00009e00ff0a0b82 */ /* 0x000e700000000a00 */
[----:B------:R-:W2:Y:S01]  /*0190*/  @P1 LDC.64 R16, c[0x0][0x260] ;  /* 0x00009800ff101b82 */ /* 0x000ea20000000a00 */
[----:B0-----:R-:W-:-:S07]  /*01a0*/  @P0 IMAD.WIDE.U32 R6, R31, 0x8, R6 ;  /* 0x000000081f060825 */ /* 0x001fce00078e0006 */
[----:B------:R-:W0:Y:S01]  /*01b0*/  @P1 LDC.64 R20, c[0x0][0x278] ;  /* 0x00009e00ff141b82 */ /* 0x000e220000000a00 */
[----:B------:R-:W5:Y:S01]  /*01c0*/  @P0 LDG.E.64 R8, desc[UR4][R6.64] ;  /* 0x0000000406080981 */ /* 0x000f62000c1e1b00 */
[----:B-1----:R-:W-:-:S06]  /*01d0*/  @P0 IMAD.WIDE.U32 R10, R31, 0x8, R10 ;  /* 0x000000081f0a0825 */ /* 0x002fcc00078e000a */
[----:B------:R-:W1:Y:S01]  /*01e0*/  @P2 LDC.64 R26, c[0x0][0x260] ;  /* 0x00009800ff1a2b82 */ /* 0x000e620000000a00 */
[----:B------:R-:W-:Y:S01]  /*01f0*/  @P0 LOP3.LUT R31, R31, 0x80, RZ, 0xfc, !PT ;  /* 0x000000801f1f0812 */ /* 0x000fe200078efcff */
[----:B------:R-:W5:Y:S04]  /*0200*/  @P0 LDG.E.64 R12, desc[UR4][R10.64] ;  /* 0x000000040a0c0981 */ /* 0x000f68000c1e1b00 */
[----:B--2---:R-:W-:Y:S02]  /*0210*/  @P1 IMAD.WIDE.U32 R22, R31, 0x8, R16 ;  /* 0x000000081f161825 */ /* 0x004fe400078e0010 */
[----:B------:R-:W2:Y:S01]  /*0220*/  @P2 LDC.64 R28, c[0x0][0x278] ;  /* 0x00009e00ff1c2b82 */ /* 0x000ea20000000a00 */
[----:B------:R-:W-:Y:S02]  /*0230*/  CS2R R52, SRZ ;  /* 0x0000000000347805 */ /* 0x000fe4000001ff00 */
[----:B------:R-:W-:-:S02]  /*0240*/  CS2R R54, SRZ ;  /* 0x0000000000367805 */ /* 0x000fc4000001ff00 */
[----:B------:R-:W-:Y:S01]  /*0250*/  CS2R R48, SRZ ;  /* 0x0000000000307805 */ /* 0x000fe2000001ff00 */
[----:B------:R-:W5:Y:S01]  /*0260*/  @P1 LDG.E.64 R14, desc[UR4][R22.64] ;  /* 0x00000004160e1981 */ /* 0x000f62000c1e1b00 */
[C---:B0-----:R-:W-:Y:S01]  /*0270*/  @P1 IMAD.WIDE.U32 R24, R31.reuse, 0x8, R20 ;  /* 0x000000081f181825 */ /* 0x041fe200078e0014 */
[----:B------:R-:W-:Y:S02]  /*0280*/  @P1 IADD3 R31, R31, 0x80, RZ ;  /* 0x000000801f1f1810 */ /* 0x000fe40007ffe0ff */
[----:B------:R-:W-:Y:S02]  /*0290*/  CS2R R50, SRZ ;  /* 0x0000000000327805 */ /* 0x000fe4000001ff00 */
[----:B------:R-:W-:Y:S02]  /*02a0*/  CS2R R44, SRZ ;  /* 0x00000000002c7805 */ /* 0x000fe4000001ff00 */
[----:B------:R-:W-:Y:S01]  /*02b0*/  CS2R R46, SRZ ;  /* 0x00000000002e7805 */ /* 0x000fe2000001ff00 */
[----:B------:R0:W5:Y:S01]  /*02c0*/  @P1 LDG.E.64 R4, desc[UR4][R24.64] ;  /* 0x0000000418041981 */ /* 0x000162000c1e1b00 */
[----:B-1----:R-:W-:-:S05]  /*02d0*/  @P2 IMAD.WIDE.U32 R16, R31, 0x8, R26 ;  /* 0x000000081f102825 */ /* 0x002fca00078e001a */
[----:B------:R-:W5:Y:S01]  /*02e0*/  @P2 LDG.E.64 R18, desc[UR4][R16.64] ;  /* 0x0000000410122981 */ /* 0x000f62000c1e1b00 */
[----:B--2---:R-:W-:-:S05]  /*02f0*/  @P2 IMAD.WIDE.U32 R20, R31, 0x8, R28 ;  /* 0x000000081f142825 */ /* 0x004fca00078e001c */
        /* <DEDUP_REMOVED lines=10> */
[----:B0-----:R-:W-:Y:S02]  /*03a0*/  CS2R R24, SRZ ;  /* 0x0000000000187805 */ /* 0x001fe4000001ff00 */
[----:B------:R-:W-:Y:S02]  /*03b0*/  CS2R R26, SRZ ;  /* 0x00000000001a7805 */ /* 0x000fe4000001ff00 */
[----:B-1----:R-:W-:-:S02]  /*03c0*/  CS2R R20, SRZ ;  /* 0x0000000000147805 */ /* 0x002fc4000001ff00 */
[----:B------:R-:W-:Y:S01]  /*03d0*/  CS2R R22, SRZ ;  /* 0x0000000000167805 */ /* 0x000fe2000001ff00 */
[----:B------:R-:W-:Y:S06]  /*03e0*/  @P2 BRA `(.L_x_243) ;  /* 0x0000002c007c2947 */ /* 0x000fec0003800000 */
[----:B------:R-:W0:Y:S01]  /*03f0*/  LDC.U8 R73, c[0x0][0x2a0] ;  /* 0x0000a800ff497b82 */ /* 0x000e220000000000 */
[----:B------:R-:W-:Y:S01]  /*0400*/  ULDC.64 UR6, c[0x0][0x2c8] ;  /* 0x0000b20000067ab9 */ /* 0x000fe20000000a00 */
[--C-:B-----5:R-:W-:Y:S01]  /*0410*/  SHF.R.U64 R67, R14, 0x10, R15.reuse ;  /* 0x000000100e437819 */ /* 0x120fe2000000120f */
[----:B------:R-:W-:Y:S01]  /*0420*/  IMAD.MOV.U32 R64, RZ, RZ, R18 ;  /* 0x000000ffff407224 */ /* 0x000fe200078e0012 */
[----:B------:R-:W-:Y:S01]  /*0430*/  ISETP.NE.U32.AND P2, PT, RZ, UR6, PT ;  /* 0x00000006ff007c0c */ /* 0x000fe2000bf45070 */
[----:B------:R-:W-:Y:S01]  /*0440*/  IMAD.MOV.U32 R16, RZ, RZ, R12 ;  /* 0x000000ffff107224 */ /* 0x000fe200078e000c */
[----:B------:R-:W-:Y:S01]  /*0450*/  MOV R66, R15 ;  /* 0x0000000f00427202 */ /* 0x000fe20000000f00 */
[----:B------:R-:W-:Y:S01]  /*0460*/  IMAD.MOV.U32 R68, RZ, RZ, R14 ;  /* 0x000000ffff447224 */ /* 0x000fe200078e000e */
[----:B------:R-:W-:Y:S01]  /*0470*/  SHF.R.U32.HI R65, RZ, 0x10, R15 ;  /* 0x00000010ff417819 */ /* 0x000fe2000001160f */
[----:B------:R-:W-:Y:S01]  /*0480*/  IMAD.MOV.U32 R72, RZ, RZ, R8 ;  /* 0x000000ffff487224 */ /* 0x000fe200078e0008 */
[----:B------:R-:W-:Y:S01]  /*0490*/  ISETP.NE.AND.EX P2, PT, RZ, UR7, PT, P2 ;  /* 0x00000007ff007c0c */ /* 0x000fe2000bf45320 */
[----:B------:R-:W-:Y:S01]  /*04a0*/  HFMA2.MMA R53, -RZ, RZ, 0, 0 ;  /* 0x00000000ff357435 */ /* 0x000fe200000001ff */
[----:B------:R-:W-:Y:S01]  /*04b0*/  SHF.R.U64 R15, R12, 0x10, R13 ;  /* 0x000000100c0f7819 */ /* 0x000fe2000000120d */
[----:B------:R-:W-:Y:S01]  /*04c0*/  IMAD.MOV.U32 R12, RZ, RZ, R4 ;  /* 0x000000ffff0c7224 */ /* 0x000fe200078e0004 */
[--C-:B------:R-:W-:Y:S01]  /*04d0*/  SHF.R.U64 R71, R8, 0x10, R9.reuse ;  /* 0x0000001008477819 */ /* 0x100fe20000001209 */
[----:B------:R-:W-:Y:S01]  /*04e0*/  IMAD.MOV.U32 R8, RZ, RZ, R2 ;  /* 0x000000ffff087224 */ /* 0x000fe200078e0002 */
[----:B------:R-:W-:Y:S01]  /*04f0*/  MOV R70, R9 ;  /* 0x0000000900467202 */ /* 0x000fe20000000f00 */
[----:B------:R-:W-:Y:S01]  /*0500*/  IMAD.MOV.U32 R61, RZ, RZ, 0x1 ;  /* 0x00000001ff3d7424 */ /* 0x000fe200078e00ff */
[----:B------:R-:W-:Y:S01]  /*0510*/  SHF.R.U32.HI R69, RZ, 0x10, R9 ;  /* 0x00000010ff457819 */ /* 0x000fe20000011609 */
[----:B------:R-:W-:Y:S01]  /*0520*/  IMAD.U32 R72, R72, 0x10000, RZ ;  /* 0x0001000048487824 */ /* 0x000fe200078e00ff */
[----:B------:R-:W-:Y:S01]  /*0530*/  SHF.R.U64 R18, R18, 0x10, R19 ;  /* 0x0000001012127819 */ /* 0x000fe20000001213 */
[----:B------:R-:W-:Y:S01]  /*0540*/  IMAD.U32 R70, R70, 0x10000, RZ ;  /* 0x0001000046467824 */ /* 0x000fe200078e00ff */
[----:B------:R-:W-:Y:S01]  /*0550*/  MOV R6, R19 ;  /* 0x0000001300067202 */ /* 0x000fe20000000f00 */
[----:B------:R-:W-:Y:S01]  /*0560*/  IMAD.U32 R68, R68, 0x10000, RZ ;  /* 0x0001000044447824 */ /* 0x000fe200078e00ff */
[--C-:B------:R-:W-:Y:S01]  /*0570*/  SHF.R.U64 R11, R4, 0x10, R5.reuse ;  /* 0x00000010040b7819 */ /* 0x100fe20000001205 */
[----:B------:R-:W-:Y:S01]  /*0580*/  IMAD.U32 R66, R66, 0x10000, RZ ;  /* 0x0001000042427824 */ /* 0x000fe200078e00ff */
[----:B------:R-:W-:Y:S01]  /*0590*/  MOV R14, R13 ;  /* 0x0000000d000e7202 */ /* 0x000fe20000000f00 */
[----:B------:R-:W-:Y:S01]  /*05a0*/  IMAD.U32 R64, R64, 0x10000, RZ ;  /* 0x0001000040407824 */ /* 0x000fe200078e00ff */
[----:B------:R-:W-:Y:S01]  /*05b0*/  MOV R10, R5 ;  /* 0x00000005000a7202 */ /* 0x000fe20000000f00 */
[----:B------:R-:W-:Y:S01]  /*05c0*/  IMAD.U32 R16, R16, 0x10000, RZ ;  /* 0x0001000010107824 */ /* 0x000fe200078e00ff */
[----:B------:R-:W-:Y:S01]  /*05d0*/  SHF.R.U32.HI R9, RZ, 0x10, R5 ;  /* 0x00000010ff097819 */ /* 0x000fe20000011605 */
[----:B------:R-:W-:Y:S01]  /*05e0*/  IMAD.U32 R14, R14, 0x10000, RZ ;  /* 0x000100000e0e7824 */ /* 0x000fe200078e00ff */
[----:B------:R-:W-:Y:S01]  /*05f0*/  MOV R4, R3 ;  /* 0x0000000300047202 */ /* 0x000fe20000000f00 */
[----:B------:R-:W-:Y:S01]  /*0600*/  IMAD.U32 R12, R12, 0x10000, RZ ;  /* 0x000100000c0c7824 */ /* 0x000fe200078e00ff */
[----:B------:R-:W-:Y:S01]  /*0610*/  SHF.R.U32.HI R17, RZ, 0x10, R19 ;  /* 0x00000010ff117819 */ /* 0x000fe20000011613 */
[----:B------:R-:W-:Y:S01]  /*0620*/  IMAD.U32 R10, R10, 0x10000, RZ ;  /* 0x000100000a0a7824 */ /* 0x000fe200078e00ff */
[----:B------:R-:W-:Y:S01]  /*0630*/  SHF.R.U32.HI R13, RZ, 0x10, R13 ;  /* 0x00000010ff0d7819 */ /* 0x000fe2000001160d */
[----:B------:R-:W-:Y:S01]  /*0640*/  IMAD.U32 R8, R8, 0x10000, RZ ;  /* 0x0001000008087824 */ /* 0x000fe200078e00ff */
[----:B------:R-:W-:-:S02]  /*0650*/  SHF.R.U64 R7, R2, 0x10, R3 ;  /* 0x0000001002077819 */ /* 0x000fc40000001203 */
[----:B------:R-:W-:Y:S02]  /*0660*/  SHF.R.U32.HI R5, RZ, 0x10, R3 ;  /* 0x00000010ff057819 */ /* 0x000fe40000011603 */
[----:B------:R-:W-:Y:S02]  /*0670*/  ISETP.LT.U32.OR P2, PT, R56, 0x180, !P2 ;  /* 0x000001803800780c */ /* 0x000fe40005741470 */
[----:B------:R-:W-:Y:S01]  /*0680*/  SHF.L.U32 R19, R18, 0x10, RZ ;  /* 0x0000001012137819 */ /* 0x000fe200000006ff */
[----:B------:R-:W-:Y:S01]  /*0690*/  IMAD.U32 R18, R6, 0x10000, RZ ;  /* 0x0001000006127824 */ /* 0x000fe200078e00ff */
[----:B------:R-:W-:Y:S01]  /*06a0*/  P2R R2, PR, RZ, 0x4 ;  /* 0x00000004ff027803 */ /* 0x000fe20000000000 */
[----:B------:R-:W-:Y:S01]  /*06b0*/  IMAD.U32 R6, R4, 0x10000, RZ ;  /* 0x0001000004067824 */ /* 0x000fe200078e00ff */
        /* <DEDUP_REMOVED lines=10> */
[----:B0-----:R-:W-:-:S07]  /*0760*/  SHF.L.U32 R5, R5, 0x10, RZ ;  /* 0x0000001005057819 */ /* 0x001fce00000006ff */
.L_x_313:
[----:B------:R-:W0:Y:S08]  /*0770*/  LDC.64 R58, c[0x0][0x288] ;  /* 0x0000a200ff3a7b82 */ /* 0x000e300000000a00 */
[----:B-1----:R-:W1:Y:S08]  /*0780*/  LDC.64 R62, c[0x0][0x258] ;  /* 0x00009600ff3e7b82 */ /* 0x002e700000000a00 */
[----:B------:R-:W2:Y:S01]  /*0790*/  LDC.64 R56, c[0x0][0x280] ;  /* 0x0000a000ff387b82 */ /* 0x000ea20000000a00 */
[----:B0-----:R-:W-:-:S07]  /*07a0*/  IMAD.WIDE R92, R74, 0x4, R58 ;  /* 0x000000044a5c7825 */ /* 0x001fce00078e023a */
[----:B------:R-:W0:Y:S01]  /*07b0*/  LDC.64 R58, c[0x0][0x2c8] ;  /* 0x0000b200ff3a7b82 */ /* 0x000e220000000a00 */
[----:B------:R-:W3:Y:S01]  /*07c0*/  LDG.E R60, desc[UR4][R92.64] ;  /* 0x000000045c3c7981 */ /* 0x000ee2000c1e1900 */
[----:B-1----:R-:W-:-:S05]  /*07d0*/  IMAD.WIDE R62, R74, 0x4, R62 ;  /* 0x000000044a3e7825 */ /* 0x002fca00078e023e */
[----:B------:R1:W5:Y:S01]  /*07e0*/  LDG.E R4, desc[UR4][R62.64] ;  /* 0x000000043e047981 */ /* 0x000362000c1e1900 */
[----:B--2---:R-:W-:-:S05]  /*07f0*/  IMAD.WIDE R56, R74, 0x4, R56 ;  /* 0x000000044a387825 */ /* 0x004fca00078e0238 */
[----:B------:R1:W5:Y:S01]  /*0800*/  LDG.E R119, desc[UR4][R56.64] ;  /* 0x0000000438777981 */ /* 0x000362000c1e1900 */
[----:B------:R-:W-:-:S04]  /*0810*/  IMAD.U32 R77, RZ, RZ, UR9 ;  /* 0x00000009ff4d7e24 */ /* 0x000fc8000f8e00ff */
[----:B------:R-:W-:-:S05]  /*0820*/  IMAD R3, R74, R77, RZ ;  /* 0x0000004d4a037224 */ /* 0x000fca00078e02ff */
[----:B------:R-:W-:-:S04]  /*0830*/  SHF.R.S32.HI R124, RZ, 0x1f, R3 ;  /* 0x0000001fff7c7819 */ /* 0x000fc80000011403 */
[----:B------:R-:W-:Y:S01]  /*0840*/  LEA.HI R124, R124, R3, RZ, 0x2 ;  /* 0x000000037c7c7211 */ /* 0x000fe200078f10ff */
[----:B------:R-:W-:Y:S03]  /*0850*/  BSSY B0, `(.L_x_244) ;  /* 0x00000d1000007945 */ /* 0x000fe60003800000 */
[----:B------:R-:W-:-:S05]  /*0860*/  LEA.HI.SX32 R3, R124, R75, 0x1e ;  /* 0x0000004b7c037211 */ /* 0x000fca00078ff2ff */
[----:B0-----:R-:W-:Y:S01]  /*0870*/  IMAD.WIDE.U32 R124, R3, 0x8, R58 ;  /* 0x00000008037c7825 */ /* 0x001fe200078e003a */
[----:B---3--:R-:W-:-:S13]  /*0880*/  ISETP.GT.AND P2, PT, R60, RZ, PT ;  /* 0x000000ff3c00720c */ /* 0x008fda0003f44270 */
[----:B-1----:R-:W-:Y:S05]  /*0890*/  @P2 BRA `(.L_x_245) ;  /* 0x0000000000602947 */ /* 0x002fea0003800000 */
[----:B------:R-:W-:Y:S01]  /*08a0*/  BSSY B1, `(.L_x_246) ;  /* 0x0000008000017945 */ /* 0x000fe20003800000 */
[----:B------:R-:W-:-:S03]  /*08b0*/  MOV R57, R3 ;  /* 0x0000000300397202 */ /* 0x000fc60000000f00 */
[----:B------:R-:W-:Y:S05]  /*08c0*/  @!P0 BRA `(.L_x_247) ;  /* 0x0000000000148947 */ /* 0x000fea0003800000 */
[----:B------:R-:W-:-:S04]  /*08d0*/  ISETP.NE.U32.AND P3, PT, RZ, UR14, PT ;  /* 0x0000000eff007c0c */ /* 0x000fc8000bf65070 */
[----:B------:R-:W-:-:S13]  /*08e0*/  ISETP.NE.AND.EX P3, PT, RZ, UR15, PT, P3 ;  /* 0x0000000fff007c0c */ /* 0x000fda000bf65330 */
[----:B------:R-:W-:Y:S05]  /*08f0*/  @!P3 BRA `(.L_x_248) ;  /* 0x000000000004b947 */ /* 0x000fea0003800000 */
[----:B------:R0:W5:Y:S02]  /*0900*/  LDG.E.64 R86, desc[UR4][R124.64] ;  /* 0x000000047c567981 */ /* 0x000164000c1e1b00 */
.L_x_248:
[----:B------:R-:W-:-:S07]  /*0910*/  VIADD R57, R3, 0x80 ;  /* 0x0000008003397836 */ /* 0x000fce0000000000 */
.L_x_247:
[----:B------:R-:W-:Y:S05]  /*0920*/  BSYNC B1 ;  /* 0x0000000000017941 */ /* 0x000fea0003800000 */
.L_x_246:
[----:B------:R-:W-:Y:S04]  /*0930*/  BSSY B1, `(.L_x_249) ;  /* 0x0000008000017945 */ /* 0x000fe80003800000 */
[----:B------:R-:W-:Y:S05]  /*0940*/  @!P1 BRA `(.L_x_250) ;  /* 0x0000000000189947 */ /* 0x000fea0003800000 */
[----:B------:R-:W-:-:S04]  /*0950*/  ISETP.NE.U32.AND P3, PT, RZ, UR14, PT ;  /* 0x0000000eff007c0c */ /* 0x000fc8000bf65070 */
[----:B------:R-:W-:-:S13]  /*0960*/  ISETP.NE.AND.EX P3, PT, RZ, UR15, PT, P3 ;  /* 0x0000000fff007c0c */ /* 0x000fda000bf65330 */
[----:B------:R-:W-:Y:S05]  /*0970*/  @!P3 BRA `(.L_x_251) ;  /* 0x000000000008b947 */ /* 0x000fea0003800000 */
[----:B------:R-:W-:-:S06]  /*0980*/  IMAD.WIDE.U32 R84, R57, 0x8, R58 ;  /* 0x0000000839547825 */ /* 0x000fcc00078e003a */
[----:B------:R-:W5:Y:S02]  /*0990*/  LDG.E.64 R84, desc[UR4][R84.64] ;  /* 0x0000000454547981 */ /* 0x000f64000c1e1b00 */
.L_x_251:
[----:B------:R-:W-:-:S07]  /*09a0*/  IADD3 R57, R57, 0x80, RZ ;  /* 0x0000008039397810 */ /* 0x000fce0007ffe0ff */
.L_x_250:
[----:B------:R-:W-:Y:S05]  /*09b0*/  BSYNC B1 ;  /* 0x0000000000017941 */ /* 0x000fea0003800000 */
.L_x_249:
[----:B------:R-:W-:Y:S02]  /*09c0*/  ISETP.NE.AND P3, PT, R2, RZ, PT ;  /* 0x000000ff0200720c */ /* 0x000fe40003f65270 */
[----:B------:R-:W-:-:S11]  /*09d0*/  CS2R R62, SRZ ;  /* 0x00000000003e7805 */ /* 0x000fd6000001ff00 */
[----:B------:R-:W-:Y:S05]  /*09e0*/  @P3 BRA `(.L_x_252) ;  /* 0x0000000800dc3947 */ /* 0x000fea0003800000 */
[----:B------:R-:W-:-:S05]  /*09f0*/  IMAD.WIDE.U32 R58, R57, 0x8, R58 ;  /* 0x00000008393a7825 */ /* 0x000fca00078e003a */
[----:B------:R1:W5:Y:S01]  /*0a00*/  LDG.E.64 R82, desc[UR4][R58.64] ;  /* 0x000000043a527981 */ /* 0x000362000c1e1b00 */
[----:B------:R-:W-:Y:S05]  /*0a10*/  BRA `(.L_x_252) ;  /* 0x0000000800d07947 */ /* 0x000fea0003800000 */
.L_x_245:
[----:B------:R-:W0:Y:S02]  /*0a20*/  LDC.64 R56, c[0x0][0x250] ;  /* 0x00009400ff387b82 */ /* 0x000e240000000a00 */
[----:B0-----:R-:W-:-:S06]  /*0a30*/  IMAD.WIDE R56, R74, 0x4, R56 ;  /* 0x000000044a387825 */ /* 0x001fcc00078e0238 */
[----:B------:R-:W2:Y:S01]  /*0a40*/  LDG.E R56, desc[UR4][R56.64] ;  /* 0x0000000438387981 */ /* 0x000ea2000c1e1900 */
[----:B------:R-:W-:Y:S01]  /*0a50*/  VIADD R60, R60, 0xffffffff ;  /* 0xffffffff3c3c7836 */ /* 0x000fe20000000000 */
[----:B------:R-:W-:Y:S01]  /*0a60*/  ISETP.NE.AND P3, PT, R73, RZ, PT ;  /* 0x000000ff4900720c */ /* 0x000fe20003f65270 */
[----:B------:R-:W-:Y:S01]  /*0a70*/  BSSY B1, `(.L_x_253) ;  /* 0x000003f000017945 */ /* 0x000fe20003800000 */
[----:B------:R-:W-:Y:S01]  /*0a80*/  LOP3.LUT R75, R76, 0x7f, RZ, 0xc0, !PT ;  /* 0x0000007f4c4b7812 */ /* 0x000fe200078ec0ff */
[----:B------:R-:W-:Y:S01]  /*0a90*/  IMAD R60, R60, R77, RZ ;  /* 0x0000004d3c3c7224 */ /* 0x000fe200078e02ff */
[----:B------:R-:W-:-:S04]  /*0aa0*/  MOV R93, R3 ;  /* 0x00000003005d7202 */ /* 0x000fc80000000f00 */
[----:B------:R-:W-:-:S04]  /*0ab0*/  SHF.R.S32.HI R63, RZ, 0x1f, R60 ;  /* 0x0000001fff3f7819 */ /* 0x000fc8000001143c */
[----:B------:R-:W-:Y:S02]  /*0ac0*/  LEA.HI R92, R63, R60, RZ, 0x2 ;  /* 0x0000003c3f5c7211 */ /* 0x000fe400078f10ff */
[----:B------:R-:W-:Y:S02]  /*0ad0*/  CS2R R62, SRZ ;  /* 0x00000000003e7805 */ /* 0x000fe4000001ff00 */
[----:B------:R-:W-:Y:S02]  /*0ae0*/  LEA.HI.SX32 R92, R92, R75, 0x1e ;  /* 0x0000004b5c5c7211 */ /* 0x000fe400078ff2ff */
[----:B--2---:R-:W-:Y:S01]  /*0af0*/  FSEL R60, R56, RZ, !P3 ;  /* 0x000000ff383c7208 */ /* 0x004fe20005800000 */
        /* <DEDUP_REMOVED lines=10> */
[----:B------:R-:W-:Y:S01]  /*0ba0*/  VIADD R92, R92, 0x80 ;  /* 0x000000805c5c7836 */ /* 0x000fe20000000000 */
[C---:B--2---:R-:W-:Y:S01]  /*0bb0*/  SHF.R.U64 R97, R56.reuse, 0x10, R57 ;  /* 0x0000001038617819 */ /* 0x044fe20000001239 */
[----:B------:R-:W-:Y:S01]  /*0bc0*/  IMAD.U32 R95, R56, 0x10000, RZ ;  /* 0x00010000385f7824 */ /* 0x000fe200078e00ff */
[----:B------:R-:W-:-:S03]  /*0bd0*/  SHF.L.U32 R99, R57, 0x10, RZ ;  /* 0x0000001039637819 */ /* 0x000fc600000006ff */
[----:B------:R-:W-:Y:S02]  /*0be0*/  IMAD.U32 R97, R97, 0x10000, RZ ;  /* 0x0001000061617824 */ /* 0x000fe400078e00ff */
[----:B---3--:R-:W-:Y:S01]  /*0bf0*/  IMAD.MOV.U32 R93, RZ, RZ, R62 ;  /* 0x000000ffff5d7224 */ /* 0x008fe200078e003e */
[--C-:B------:R-:W-:Y:S02]  /*0c00*/  SHF.R.U64 R98, R62, 0x10, R63.reuse ;  /* 0x000000103e627819 */ /* 0x100fe4000000123f */
[----:B------:R-:W-:Y:S02]  /*0c10*/  MOV R94, R63 ;  /* 0x0000003f005e7202 */ /* 0x000fe40000000f00 */
[----:B------:R-:W-:Y:S01]  /*0c20*/  SHF.R.U32.HI R96, RZ, 0x10, R63 ;  /* 0x00000010ff607819 */ /* 0x000fe2000001163f */
[C---:B------:R-:W-:Y:S01]  /*0c30*/  FADD.FTZ R95, -R60.reuse, R95 ;  /* 0x0000005f3c5f7221 */ /* 0x040fe20000010100 */
[----:B------:R-:W-:Y:S01]  /*0c40*/  SHF.R.U32.HI R63, RZ, 0x10, R57 ;  /* 0x00000010ff3f7819 */ /* 0x000fe20000011639 */
[----:B------:R-:W-:Y:S01]  /*0c50*/  FADD.FTZ R97, -R60, R97 ;  /* 0x000000613c617221 */ /* 0x000fe20000010100 */
[----:B------:R-:W-:-:S02]  /*0c60*/  IMAD.U32 R93, R93, 0x10000, RZ ;  /* 0x000100005d5d7824 */ /* 0x000fc400078e00ff */
[----:B------:R-:W-:Y:S01]  /*0c70*/  FADD.FTZ R99, -R60, R99 ;  /* 0x000000633c637221 */ /* 0x000fe20000010100 */
[----:B------:R-:W-:Y:S01]  /*0c80*/  SHF.L.U32 R62, R98, 0x10, RZ ;  /* 0x00000010623e7819 */ /* 0x000fe200000006ff */
[----:B-----5:R-:W-:Y:S01]  /*0c90*/  FMUL.FTZ R117, R4, R95 ;  /* 0x0000005f04757220 */ /* 0x020fe20000410000 */
[----:B------:R-:W-:Y:S01]  /*0ca0*/  SHF.L.U32 R57, R94, 0x10, RZ ;  /* 0x000000105e397819 */ /* 0x000fe200000006ff */
[----:B------:R-:W-:Y:S01]  /*0cb0*/  FMUL.FTZ R94, R4, R97 ;  /* 0x00000061045e7220 */ /* 0x000fe20000410000 */
[----:B------:R-:W-:Y:S01]  /*0cc0*/  SHF.L.U32 R63, R63, 0x10, RZ ;  /* 0x000000103f3f7819 */ /* 0x000fe200000006ff */
[----:B------:R-:W-:Y:S01]  /*0cd0*/  FMUL.FTZ R116, R72, R93 ;  /* 0x0000005d48747220 */ /* 0x000fe20000410000 */
[----:B------:R-:W-:Y:S01]  /*0ce0*/  FMUL.FTZ R95, R4, R99 ;  /* 0x00000063045f7220 */ /* 0x000fe20000410000 */
[----:B------:R-:W-:Y:S02]  /*0cf0*/  IMAD.U32 R56, R96, 0x10000, RZ ;  /* 0x0001000060387824 */ /* 0x000fe400078e00ff */
        /* <DEDUP_REMOVED lines=9> */
[----:B------:R-:W-:-:S02]  /*0d90*/  FMUL.FTZ R98, R4, R63 ;  /* 0x0000003f04627220 */ /* 0x000fc40000410000 */
        /* <DEDUP_REMOVED lines=10> */
[----:B------:R-:W-:Y:S01]  /*0e40*/  FFMA.FTZ R62, R98, R99, R57 ;  /* 0x00000063623e7223 */ /* 0x000fe20000010039 */
[----:B0-----:R-:W-:-:S07]  /*0e50*/  IADD3 R93, R3, 0x80, RZ ;  /* 0x00000080035d7810 */ /* 0x001fce0007ffe0ff */
.L_x_254:
[----:B------:R-:W-:Y:S05]  /*0e60*/  BSYNC B1 ;  /* 0x0000000000017941 */ /* 0x000fea0003800000 */
.L_x_253:
[----:B------:R-:W-:Y:S04]  /*0e70*/  BSSY B1, `(.L_x_255) ;  /* 0x0000038000017945 */ /* 0x000fe80003800000 */
        /* <DEDUP_REMOVED lines=11> */
[----:B------:R-:W-:Y:S01]  /*0f30*/  IADD3 R92, R92, 0x80, RZ ;  /* 0x000000805c5c7810 */ /* 0x000fe20007ffe0ff */
[----:B------:R-:W-:Y:S01]  /*0f40*/  VIADD R93, R93, 0x80 ;  /* 0x000000805d5d7836 */ /* 0x000fe20000000000 */
[C---:B--2---:R-:W-:Y:S01]  /*0f50*/  SHF.R.U64 R125, R56.reuse, 0x10, R57 ;  /* 0x00000010387d7819 */ /* 0x044fe20000001239 */
[----:B------:R-:W-:-:S04]  /*0f60*/  IMAD.U32 R123, R56, 0x10000, RZ ;  /* 0x00010000387b7824 */ /* 0x000fc800078e00ff */
[----:B------:R-:W-:Y:S01]  /*0f70*/  IMAD.U32 R125, R125, 0x10000, RZ ;  /* 0x000100007d7d7824 */ /* 0x000fe200078e00ff */
[--C-:B---3--:R-:W-:Y:S02]  /*0f80*/  SHF.R.U64 R104, R100, 0x10, R101.reuse ;  /* 0x0000001064687819 */ /* 0x108fe40000001265 */
[----:B------:R-:W-:Y:S02]  /*0f90*/  MOV R106, R101 ;  /* 0x00000065006a7202 */ /* 0x000fe40000000f00 */
[----:B------:R-:W-:Y:S02]  /*0fa0*/  SHF.R.U32.HI R107, RZ, 0x10, R101 ;  /* 0x00000010ff6b7819 */ /* 0x000fe40000011665 */
[----:B------:R-:W-:Y:S01]  /*0fb0*/  SHF.L.U32 R101, R57, 0x10, RZ ;  /* 0x0000001039657819 */ /* 0x000fe200000006ff */
[----:B------:R-:W-:Y:S01]  /*0fc0*/  IMAD.MOV.U32 R105, RZ, RZ, R100 ;  /* 0x000000ffff697224 */ /* 0x000fe200078e0064 */
[----:B------:R-:W-:Y:S01]  /*0fd0*/  SHF.R.U32.HI R100, RZ, 0x10, R57 ;  /* 0x00000010ff647819 */ /* 0x000fe20000011639 */
[C---:B------:R-:W-:Y:S01]  /*0fe0*/  FADD.FTZ R123, -R60.reuse, R123 ;  /* 0x0000007b3c7b7221 */ /* 0x040fe20000010100 */
[C---:B------:R-:W-:Y:S01]  /*0ff0*/  FADD.FTZ R125, -R60.reuse, R125 ;  /* 0x0000007d3c7d7221 */ /* 0x040fe20000010100 */
[----:B0-----:R-:W-:Y:S01]  /*1000*/  FADD.FTZ R103, -R60, R101 ;  /* 0x000000653c677221 */ /* 0x001fe20000010100 */
[----:B------:R-:W-:Y:S01]  /*1010*/  IMAD.U32 R105, R105, 0x10000, RZ ;  /* 0x0001000069697824 */ /* 0x000fe200078e00ff */
[----:B------:R-:W-:Y:S01]  /*1020*/  SHF.L.U32 R104, R104, 0x10, RZ ;  /* 0x0000001068687819 */ /* 0x000fe200000006ff */
[----:B------:R-:W-:-:S02]  /*1030*/  IMAD.U32 R56, R107, 0x10000, RZ ;  /* 0x000100006b387824 */ /* 0x000fc400078e00ff */
[----:B-----5:R-:W-:Y:S01]  /*1040*/  FMUL.FTZ R101, R4, R123 ;  /* 0x0000007b04657220 */ /* 0x020fe20000410000 */
[----:B------:R-:W-:Y:S01]  /*1050*/  SHF.L.U32 R107, R100, 0x10, RZ ;  /* 0x00000010646b7819 */ /* 0x000fe200000006ff */
[----:B------:R-:W-:Y:S01]  /*1060*/  FMUL.FTZ R100, R4, R125 ;  /* 0x0000007d04647220 */ /* 0x000fe20000410000 */
[----:B------:R-:W-:Y:S01]  /*1070*/  SHF.L.U32 R57, R106, 0x10, RZ ;  /* 0x000000106a397819 */ /* 0x000fe200000006ff */
[----:B------:R-:W-:Y:S01]  /*1080*/  FMUL.FTZ R103, R4, R103 ;  /* 0x0000006704677220 */ /* 0x000fe20000410000 */
[-C--:B------:R-:W-:Y:S01]  /*1090*/  FMUL.FTZ R102, R68, R105.reuse ;  /* 0x0000006944667220 */ /* 0x080fe20000410000 */
[----:B------:R-:W-:Y:S01]  /*10a0*/  FADD.FTZ R36, R36, R105 ;  /* 0x0000006924247221 */ /* 0x000fe20000010000 */
[----:B------:R-:W-:Y:S01]  /*10b0*/  FFMA.FTZ R48, R101, R105, R48 ;  /* 0x0000006965307223 */ /* 0x000fe20000010030 */
[----:B------:R-:W-:Y:S01]  /*10c0*/  FADD.FTZ R37, R37, R104 ;  /* 0x0000006825257221 */ /* 0x000fe20000010000 */
[-C--:B------:R-:W-:Y:S01]  /*10d0*/  FFMA.FTZ R49, R100, R104.reuse, R49 ;  /* 0x0000006864317223 */ /* 0x080fe20000010031 */
[----:B------:R-:W-:Y:S01]  /*10e0*/  FMUL.FTZ R105, R67, R104 ;  /* 0x0000006843697220 */ /* 0x000fe20000410000 */
[----:B------:R-:W-:Y:S01]  /*10f0*/  FADD.FTZ R107, -R60, R107 ;  /* 0x0000006b3c6b7221 */ /* 0x000fe20000010100 */
[----:B------:R-:W-:Y:S01]  /*1100*/  FADD.FTZ R38, R38, R57 ;  /* 0x0000003926267221 */ /* 0x000fe20000010000 */
[-C--:B------:R-:W-:Y:S01]  /*1110*/  FFMA.FTZ R50, R103, R57.reuse, R50 ;  /* 0x0000003967327223 */ /* 0x080fe20000010032 */
[----:B------:R-:W-:Y:S01]  /*1120*/  FMUL.FTZ R104, R66, R57 ;  /* 0x0000003942687220 */ /* 0x000fe20000410000 */
[----:B------:R-:W-:Y:S01]  /*1130*/  FADD.FTZ R124, R63, R102 ;  /* 0x000000663f7c7221 */ /* 0x000fe20000010000 */
[----:B------:R-:W-:Y:S01]  /*1140*/  FFMA.FTZ R57, R101, R102, R62 ;  /* 0x0000006665397223 */ /* 0x000fe2000001003e */
[----:B------:R-:W-:-:S02]  /*1150*/  FMUL.FTZ R106, R4, R107 ;  /* 0x0000006b046a7220 */ /* 0x000fc40000410000 */
        /* <DEDUP_REMOVED lines=9> */
.L_x_256:
[----:B------:R-:W-:Y:S05]  /*11f0*/  BSYNC B1 ;  /* 0x0000000000017941 */ /* 0x000fea0003800000 */
.L_x_255:
        /* <DEDUP_REMOVED lines=14> */
[----:B------:R-:W-:Y:S02]  /*12e0*/  SHF.L.U32 R111, R57, 0x10, RZ ;  /* 0x00000010396f7819 */ /* 0x000fe400000006ff */
[----:B------:R-:W-:Y:S02]  /*12f0*/  SHF.L.U32 R57, R113, 0x10, RZ ;  /* 0x0000001071397819 */ /* 0x000fe400000006ff */
[----:B---3--:R-:W-:Y:S02]  /*1300*/  MOV R112, R108 ;  /* 0x0000006c00707202 */ /* 0x008fe40000000f00 */
[----:B------:R-:W-:-:S02]  /*1310*/  SHF.R.U64 R110, R108, 0x10, R109 ;  /* 0x000000106c6e7819 */ /* 0x000fc4000000126d */
[----:B------:R-:W-:Y:S02]  /*1320*/  MOV R92, R109 ;  /* 0x0000006d005c7202 */ /* 0x000fe40000000f00 */
[----:B------:R-:W-:Y:S01]  /*1330*/  SHF.R.U32.HI R93, RZ, 0x10, R109 ;  /* 0x00000010ff5d7819 */ /* 0x000fe2000001166d */
[----:B------:R-:W-:Y:S02]  /*1340*/  IMAD.U32 R109, R56, 0x10000, RZ ;  /* 0x00010000386d7824 */ /* 0x000fe400078e00ff */
[----:B------:R-:W-:Y:S01]  /*1350*/  FADD.FTZ R113, -R60, R57 ;  /* 0x000000393c717221 */ /* 0x000fe20000010100 */
[----:B0-----:R-:W-:Y:S01]  /*1360*/  SHF.L.U32 R59, R112, 0x10, RZ ;  /* 0x00000010703b7819 */ /* 0x001fe200000006ff */
[----:B------:R-:W-:Y:S01]  /*1370*/  FADD.FTZ R109, -R60, R109 ;  /* 0x0000006d3c6d7221 */ /* 0x000fe20000010100 */
[----:B------:R-:W-:Y:S01]  /*1380*/  SHF.L.U32 R58, R110, 0x10, RZ ;  /* 0x000000106e3a7819 */ /* 0x000fe200000006ff */
[----:B------:R-:W-:Y:S02]  /*1390*/  IMAD.U32 R115, R115, 0x10000, RZ ;  /* 0x0001000073737824 */ /* 0x000fe400078e00ff */
[C---:B-----5:R-:W-:Y:S01]  /*13a0*/  FMUL.FTZ R108, R4.reuse, R113 ;  /* 0x00000071046c7220 */ /* 0x060fe20000410000 */
[----:B------:R-:W-:Y:S01]  /*13b0*/  FMUL.FTZ R109, R4, R109 ;  /* 0x0000006d046d7220 */ /* 0x000fe20000410000 */
[----:B------:R-:W-:Y:S01]  /*13c0*/  FMUL.FTZ R110, R64, R59 ;  /* 0x0000003b406e7220 */ /* 0x000fe20000410000 */
[C---:B------:R-:W-:Y:S01]  /*13d0*/  FADD.FTZ R111, -R60.reuse, R111 ;  /* 0x0000006f3c6f7221 */ /* 0x040fe20000010100 */
[----:B------:R-:W-:Y:S01]  /*13e0*/  FADD.FTZ R57, -R60, R115 ;  /* 0x000000733c397221 */ /* 0x000fe20000010100 */
[----:B------:R-:W-:Y:S01]  /*13f0*/  FADD.FTZ R33, R33, R58 ;  /* 0x0000003a21217221 */ /* 0x000fe20000010000 */
[-C--:B------:R-:W-:Y:S01]  /*1400*/  FFMA.FTZ R45, R108, R58.reuse, R45 ;  /* 0x0000003a6c2d7223 */ /* 0x080fe2000001002d */
[----:B------:R-:W-:Y:S01]  /*1410*/  FMUL.FTZ R113, R19, R58 ;  /* 0x0000003a13717220 */ /* 0x000fe20000410000 */
[----:B------:R-:W-:-:S02]  /*1420*/  IMAD.U32 R115, R92, 0x10000, RZ ;  /* 0x000100005c737824 */ /* 0x000fc400078e00ff */
[----:B------:R-:W-:Y:S01]  /*1430*/  FADD.FTZ R32, R32, R59 ;  /* 0x0000003b20207221 */ /* 0x000fe20000010000 */
[----:B------:R-:W-:Y:S01]  /*1440*/  FFMA.FTZ R44, R109, R59, R44 ;  /* 0x0000003b6d2c7223 */ /* 0x000fe2000001002c */
[----:B------:R-:W-:Y:S01]  /*1450*/  FADD.FTZ R58, R63, R110 ;  /* 0x0000006e3f3a7221 */ /* 0x000fe20000010000 */
[----:B------:R-:W-:Y:S01]  /*1460*/  FFMA.FTZ R59, R109, R110, R62 ;  /* 0x0000006e6d3b7223 */ /* 0x000fe2000001003e */
[----:B------:R-:W-:Y:S01]  /*1470*/  SHF.L.U32 R56, R93, 0x10, RZ ;  /* 0x000000105d387819 */ /* 0x000fe200000006ff */
[C---:B------:R-:W-:Y:S01]  /*1480*/  FMUL.FTZ R111, R4.reuse, R111 ;  /* 0x0000006f046f7220 */ /* 0x040fe20000410000 */
[----:B------:R-:W-:Y:S01]  /*1490*/  FMUL.FTZ R114, R4, R57 ;  /* 0x0000003904727220 */ /* 0x000fe20000410000 */
[----:B------:R-:W-:Y:S01]  /*14a0*/  FMUL.FTZ R112, R18, R115 ;  /* 0x0000007312707220 */ /* 0x000fe20000410000 */
        /* <DEDUP_REMOVED lines=11> */
.L_x_252:
[----:B------:R-:W-:Y:S05]  /*1560*/  BSYNC B0 ;  /* 0x0000000000007941 */ /* 0x000fea0003800000 */
.L_x_244:
[----:B------:R-:W-:Y:S01]  /*1570*/  LOP3.LUT P4, RZ, R61, 0xff, RZ, 0xc0, !PT ;  /* 0x000000ff3dff7812 */ /* 0x000fe2000788c0ff */
[----:B------:R-:W-:Y:S01]  /*1580*/  UMOV UR6, 0xffffffff ;  /* 0xffffffff00067882 */ /* 0x000fe20000000000 */
[----:B------:R-:W-:Y:S02]  /*1590*/  SHF.R.U32.HI R57, RZ, 0x5, R76 ;  /* 0x00000005ff397819 */ /* 0x000fe4000001164c */
[----:B------:R-:W-:Y:S02]  /*15a0*/  LOP3.LUT P3, RZ, R76, 0x1f, RZ, 0xc0, !PT ;  /* 0x0000001f4cff7812 */ /* 0x000fe4000786c0ff */
[----:B------:R-:W-:Y:S02]  /*15b0*/  LOP3.LUT R56, R57, 0x7fffffc, RZ, 0xc0, !PT ;  /* 0x07fffffc39387812 */ /* 0x000fe400078ec0ff */
[----:B------:R-:W-:-:S05]  /*15c0*/  P2R R123, PR, RZ, 0x10 ;  /* 0x00000010ff7b7803 */ /* 0x000fca0000000000 */
[----:B------:R-:W-:Y:S01]  /*15d0*/  @!P4 IADD3 R56, R56, 0x4, RZ ;  /* 0x000000043838c810 */ /* 0x000fe20007ffe0ff */
[----:B------:R-:W-:Y:S06]  /*15e0*/  BRA.DIV UR6, `(.L_x_257) ;  /* 0x0000001e06ac7947 */ /* 0x000fec000b800000 */
[----:B------:R-:W2:Y:S04]  /*15f0*/  SHFL.DOWN PT, R61, R63, 0x10, 0x1f ;  /* 0x0a001f003f3d7f89 */ /* 0x000ea800000e0000 */
[----:B0-----:R-:W0:Y:S01]  /*1600*/  SHFL.DOWN PT, R125, R62, 0x10, 0x1f ;  /* 0x0a001f003e7d7f89 */ /* 0x001e2200000e0000 */
[----:B--2---:R-:W-:Y:S01]  /*1610*/  FADD.FTZ R93, R61, R63 ;  /* 0x0000003f3d5d7221 */ /* 0x004fe20000010000 */
[----:B0-----:R-:W-:-:S04]  /*1620*/  FADD.FTZ R124, R125, R62 ;  /* 0x0000003e7d7c7221 */ /* 0x001fc80000010000 */
[----:B------:R-:W0:Y:S04]  /*1630*/  SHFL.DOWN PT, R61, R93, 0x8, 0x1f ;  /* 0x09001f005d3d7f89 */ /* 0x000e2800000e0000 */
[----:B------:R-:W2:Y:S01]  /*1640*/  SHFL.DOWN PT, R92, R124, 0x8, 0x1f ;  /* 0x09001f007c5c7f89 */ /* 0x000ea200000e0000 */
[----:B0-----:R-:W-:Y:S01]  /*1650*/  FADD.FTZ R125, R93, R61 ;  /* 0x0000003d5d7d7221 */ /* 0x001fe20000010000 */
[----:B--2---:R-:W-:-:S04]  /*1660*/  FADD.FTZ R124, R124, R92 ;  /* 0x0000005c7c7c7221 */ /* 0x004fc80000010000 */
        /* <DEDUP_REMOVED lines=8> */
[----:B------:R0:W2:Y:S04]  /*16f0*/  SHFL.DOWN PT, R125, R92, 0x1, 0x1f ;  /* 0x08201f005c7d7f89 */ /* 0x0000a800000e0000 */
[----:B------:R0:W3:Y:S02]  /*1700*/  SHFL.DOWN PT, R61, R93, 0x1, 0x1f ;  /* 0x08201f005d3d7f89 */ /* 0x0000e400000e0000 */
.L_x_328:
[----:B-1----:R-:W1:Y:S01]  /*1710*/  S2R R59, SR_CgaCtaId ;  /* 0x00000000003b7919 */ /* 0x002e620000008800 */
[----:B------:R-:W-:Y:S01]  /*1720*/  @!P3 LOP3.LUT R57, R57, 0x3, RZ, 0xc0, !PT ;  /* 0x000000033939b812 */ /* 0x000fe200078ec0ff */
[----:B0-2---:R-:W-:Y:S01]  /*1730*/  FADD.FTZ R92, R92, R125 ;  /* 0x0000007d5c5c7221 */ /* 0x005fe20000010000 */
[----:B------:R-:W-:Y:S01]  /*1740*/  MOV R58, 0x400 ;  /* 0x00000400003a7802 */ /* 0x000fe20000000f00 */
[----:B---3--:R-:W-:Y:S01]  /*1750*/  FADD.FTZ R93, R93, R61 ;  /* 0x0000003d5d5d7221 */ /* 0x008fe20000010000 */
[----:B------:R-:W-:Y:S05]  /*1760*/  WARPSYNC.ALL ;  /* 0x0000000000007948 */ /* 0x000fea0003800000 */
[----:B------:R-:W-:Y:S01]  /*1770*/  @!P3 IMAD.IADD R57, R56, 0x1, R57 ;  /* 0x000000013839b824 */ /* 0x000fe200078e0239 */
[----:B------:R-:W-:Y:S01]  /*1780*/  BSSY B0, `(.L_x_258) ;  /* 0x000009d000007945 */ /* 0x000fe20003800000 */
[----:B-1----:R-:W-:-:S04]  /*1790*/  LEA R58, R59, R58, 0x18 ;  /* 0x0000003a3b3a7211 */ /* 0x002fc800078ec0ff */
[-C--:B------:R-:W-:Y:S02]  /*17a0*/  @!P3 LEA R124, R57, R58.reuse, 0x3 ;  /* 0x0000003a397cb211 */ /* 0x080fe400078e18ff */
[----:B------:R-:W-:-:S03]  /*17b0*/  LEA R125, R56, R58, 0x3 ;  /* 0x0000003a387d7211 */ /* 0x000fc600078e18ff */
[----:B------:R-:W-:Y:S01]  /*17c0*/  @!P3 STS.64 [R124+0x1800], R92 ;  /* 0x0018005c7c00b388 */ /* 0x000fe20000000a00 */
[----:B------:R-:W-:Y:S01]  /*17d0*/  BAR.SYNC.DEFER_BLOCKING 0x0 ;  /* 0x0000000000007b1d */ /* 0x000fe20000010000 */
[----:B------:R-:W-:-:S05]  /*17e0*/  ISETP.NE.AND P3, PT, R73, RZ, PT ;  /* 0x000000ff4900720c */ /* 0x000fca0003f65270 */
[----:B------:R-:W0:Y:S04]  /*17f0*/  LDS.128 R56, [R125+0x1800] ;  /* 0x001800007d387984 */ /* 0x000e280000000c00 */
[----:B------:R-:W1:Y:S01]  /*1800*/  LDS.128 R60, [R125+0x1810] ;  /* 0x001810007d3c7984 */ /* 0x000e620000000c00 */
[----:B0-----:R-:W-:-:S04]  /*1810*/  FADD.FTZ R56, RZ, R56 ;  /* 0x00000038ff387221 */ /* 0x001fc80000010000 */
[----:B------:R-:W-:-:S04]  /*1820*/  FADD.FTZ R56, R58, R56 ;  /* 0x000000383a387221 */ /* 0x000fc80000010000 */
[----:B-1----:R-:W-:-:S04]  /*1830*/  FADD.FTZ R56, R56, R60 ;  /* 0x0000003c38387221 */ /* 0x002fc80000010000 */
[----:B------:R-:W-:-:S04]  /*1840*/  FADD.FTZ R56, R62, R56 ;  /* 0x000000383e387221 */ /* 0x000fc80000010000 */
[----:B------:R-:W-:-:S05]  /*1850*/  FMUL.FTZ R56, R56, UR8 ;  /* 0x0000000838387c20 */ /* 0x000fca0008410000 */
[----:B------:R-:W-:Y:S01]  /*1860*/  FSEL R58, R56, RZ, !P3 ;  /* 0x000000ff383a7208 */ /* 0x000fe20005800000 */
[----:B------:R-:W-:Y:S01]  /*1870*/  FADD.FTZ R56, RZ, R57 ;  /* 0x00000039ff387221 */ /* 0x000fe20000010000 */
[----:B-----5:R-:W-:-:S03]  /*1880*/  ISETP.GE.AND P3, PT, R119, 0x1, PT ;  /* 0x000000017700780c */ /* 0x020fc60003f66270 */
[----:B------:R-:W-:Y:S01]  /*1890*/  FADD.FTZ R56, R59, R56 ;  /* 0x000000383b387221 */ /* 0x000fe20000010000 */
[----:B------:R-:W-:-:S03]  /*18a0*/  HFMA2.MMA R59, -RZ, RZ, 0, 0 ;  /* 0x00000000ff3b7435 */ /* 0x000fc600000001ff */
[----:B------:R-:W-:-:S04]  /*18b0*/  FADD.FTZ R56, R56, R61 ;  /* 0x0000003d38387221 */ /* 0x000fc80000010000 */
[----:B------:R-:W-:Y:S02]  /*18c0*/  FADD.FTZ R56, R63, R56 ;  /* 0x000000383f387221 */ /* 0x000fe40000010000 */
[----:B------:R-:W-:Y:S01]  /*18d0*/  @P3 VIADD R60, R119, 0xffffffff ;  /* 0xffffffff773c3836 */ /* 0x000fe20000000000 */
[----:B------:R-:W-:Y:S01]  /*18e0*/  @P3 LOP3.LUT R75, R76, 0x7f, RZ, 0xc0, !PT ;  /* 0x0000007f4c4b3812 */ /* 0x000fe200078ec0ff */
[----:B------:R-:W-:Y:S02]  /*18f0*/  FMUL.FTZ R61, R56, UR8 ;  /* 0x00000008383d7c20 */ /* 0x000fe40008410000 */
[----:B------:R-:W-:-:S05]  /*1900*/  @P3 IMAD R60, R60, R77, RZ ;  /* 0x0000004d3c3c3224 */ /* 0x000fca00078e02ff */
[----:B------:R-:W-:-:S04]  /*1910*/  @P3 SHF.R.S32.HI R57, RZ, 0x1f, R60 ;  /* 0x0000001fff393819 */ /* 0x000fc8000001143c */
[----:B------:R-:W-:-:S04]  /*1920*/  @P3 LEA.HI R60, R57, R60, RZ, 0x2 ;  /* 0x0000003c393c3211 */ /* 0x000fc800078f10ff */
[----:B------:R-:W-:Y:S01]  /*1930*/  @P3 LEA.HI.SX32 R59, R60, R75, 0x1e ;  /* 0x0000004b3c3b3211 */ /* 0x000fe200078ff2ff */
[----:B------:R-:W-:Y:S06]  /*1940*/  @!P0 BRA `(.L_x_259) ;  /* 0x0000000800008947 */ /* 0x000fec0003800000 */
[----:B------:R-:W-:Y:S04]  /*1950*/  BSSY B1, `(.L_x_260) ;  /* 0x0000009000017945 */ /* 0x000fe80003800000 */
[----:B------:R-:W-:Y:S05]  /*1960*/  @!P3 BRA `(.L_x_261) ;  /* 0x00000000001cb947 */ /* 0x000fea0003800000 */
[----:B------:R-:W0:Y:S02]  /*1970*/  LDC.64 R56, c[0x0][0x220] ;  /* 0x00008800ff387b82 */ /* 0x000e240000000a00 */
[----:B0-----:R-:W-:-:S06]  /*1980*/  IMAD.WIDE.U32 R56, R59, 0x8, R56 ;  /* 0x000000083b387825 */ /* 0x001fcc00078e0038 */
[----:B------:R-:W2:Y:S02]  /*1990*/  LDG.E.64 R56, desc[UR4][R56.64] ;  /* 0x0000000438387981 */ /* 0x000ea4000c1e1b00 */
[C-C-:B--2---:R-:W-:Y:S02]  /*19a0*/  SHF.R.U64 R122, R56.reuse, 0x10, R57.reuse ;  /* 0x00000010387a7819 */ /* 0x144fe40000001239 */
[----:B------:R-:W-:Y:S02]  /*19b0*/  SHF.R.U32.HI R120, RZ, 0x10, R57 ;  /* 0x00000010ff787819 */ /* 0x000fe40000011639 */
[----:B------:R-:W-:Y:S02]  /*19c0*/  PRMT R118, R56, 0x7610, R118 ;  /* 0x0000761038767816 */ /* 0x000fe40000000076 */
[----:B------:R-:W-:-:S07]  /*19d0*/  PRMT R121, R57, 0x7610, R121 ;  /* 0x0000761039797816 */ /* 0x000fce0000000079 */
.L_x_261:
[----:B------:R-:W-:Y:S05]  /*19e0*/  BSYNC B1 ;  /* 0x0000000000017941 */ /* 0x000fea0003800000 */
.L_x_260:
[----:B------:R-:W-:Y:S04]  /*19f0*/  BSSY B1, `(.L_x_262) ;  /* 0x0000011000017945 */ /* 0x000fe80003800000 */
[----:B------:R-:W-:Y:S05]  /*1a00*/  @P2 BRA `(.L_x_263) ;  /* 0x00000000001c2947 */ /* 0x000fea0003800000 */
[----:B------:R-:W-:Y:S01]  /*1a10*/  UISETP.NE.U32.AND UP0, UPT, UR14, URZ, UPT ;  /* 0x0000003f0e00728c */ /* 0x000fe2000bf05070 */
[----:B------:R-:W-:-:S03]  /*1a20*/  MOV R57, RZ ;  /* 0x000000ff00397202 */ /* 0x000fc60000000f00 */
[----:B------:R-:W-:-:S06]  /*1a30*/  UISETP.NE.AND.EX UP0, UPT, UR15, URZ, UPT, UP0 ;  /* 0x0000003f0f00728c */ /* 0x000fcc000bf05300 */
[----:B------:R-:W-:-:S13]  /*1a40*/  PLOP3.LUT P4, PT, PT, PT, UP0, 0x80, 0x0 ;  /* 0x000000000000781c */ /* 0x000fda0003f8f008 */
[----:B------:R-:W-:Y:S05]  /*1a50*/  @!P4 BRA `(.L_x_264) ;  /* 0x000000000028c947 */ /* 0x000fea0003800000 */
[----:B------:R-:W-:Y:S01]  /*1a60*/  IMAD.U32 R57, R86, 0x10000, RZ ;  /* 0x0001000056397824 */ /* 0x000fe200078e00ff */
[----:B------:R-:W-:Y:S06]  /*1a70*/  BRA `(.L_x_264) ;  /* 0x0000000000207947 */ /* 0x000fec0003800000 */
.L_x_263:
[----:B------:R-:W-:Y:S01]  /*1a80*/  UISETP.NE.U32.AND UP0, UPT, UR14, URZ, UPT ;  /* 0x0000003f0e00728c */ /* 0x000fe2000bf05070 */
[----:B------:R-:W-:-:S03]  /*1a90*/  FFMA.FTZ R57, R117, R61, R58 ;  /* 0x0000003d75397223 */ /* 0x000fc6000001003a */
[----:B------:R-:W-:Y:S01]  /*1aa0*/  UISETP.NE.AND.EX UP0, UPT, UR15, URZ, UPT, UP0 ;  /* 0x0000003f0f00728c */ /* 0x000fe2000bf05300 */
[----:B------:R-:W-:-:S04]  /*1ab0*/  FADD.FTZ R57, R116, -R57 ;  /* 0x8000003974397221 */ /* 0x000fc80000010000 */
[----:B------:R-:W-:Y:S01]  /*1ac0*/  FMUL.FTZ R57, R4, R57 ;  /* 0x0000003904397220 */ /* 0x000fe20000410000 */
[----:B------:R-:W-:-:S13]  /*1ad0*/  PLOP3.LUT P4, PT, PT, PT, UP0, 0x80, 0x0 ;  /* 0x000000000000781c */ /* 0x000fda0003f8f008 */
[----:B------:R-:W-:-:S05]  /*1ae0*/  @P4 SHF.L.U32 R56, R86, 0x10, RZ ;  /* 0x0000001056384819 */ /* 0x000fca00000006ff */
[----:B------:R-:W-:-:S07]  /*1af0*/  @P4 FADD.FTZ R57, R57, R56 ;  /* 0x0000003839394221 */ /* 0x000fce0000010000 */
.L_x_264:
[----:B------:R-:W-:Y:S05]  /*1b00*/  BSYNC B1 ;  /* 0x0000000000017941 */ /* 0x000fea0003800000 */
.L_x_262:
[----:B------:R-:W0:Y:S01]  /*1b10*/  @P3 LDC R56, c[0x0][0x29c] ;  /* 0x0000a700ff383b82 */ /* 0x000e220000000800 */
[----:B------:R-:W-:Y:S01]  /*1b20*/  ISETP.NE.U32.AND P5, PT, RZ, UR10, PT ;  /* 0x0000000aff007c0c */ /* 0x000fe2000bfa5070 */
[----:B------:R-:W-:Y:S03]  /*1b30*/  BSSY B1, `(.L_x_265) ;  /* 0x0000016000017945 */ /* 0x000fe60003800000 */
[----:B------:R-:W-:Y:S01]  /*1b40*/  ISETP.NE.AND.EX P5, PT, RZ, UR11, PT, P5 ;  /* 0x0000000bff007c0c */ /* 0x000fe2000bfa5350 */
[----:B0-----:R-:W-:-:S12]  /*1b50*/  @P3 FMUL.FTZ R63, R57, R56 ;  /* 0x00000038393f3220 */ /* 0x001fd80000410000 */
[----:B------:R-:W-:Y:S01]  /*1b60*/  @P5 F2FP.BF16.F32.PACK_AB R57, RZ, R57 ;  /* 0x00000039ff39523e */ /* 0x000fe200000010ff */
[----:B------:R-:W-:-:S03]  /*1b70*/  @P3 FMUL.FTZ R56, R16, R63 ;  /* 0x0000003f10383220 */ /* 0x000fc60000410000 */
[----:B------:R-:W-:Y:S02]  /*1b80*/  @P5 PRMT R78, R57, 0x7610, R78 ;  /* 0x00007610394e5816 */ /* 0x000fe4000000004e */
[----:B------:R-:W-:Y:S02]  /*1b90*/  @P3 F2FP.BF16.F32.PACK_AB R60, RZ, R56 ;  /* 0x00000038ff3c323e */ /* 0x000fe400000010ff */
[----:B------:R-:W-:Y:S02]  /*1ba0*/  @P3 SHF.L.U32 R56, R118, 0x10, RZ ;  /* 0x0000001076383819 */ /* 0x000fe400000006ff */
[----:B------:R-:W-:-:S03]  /*1bb0*/  @P3 PRMT R79, R60, 0x7610, R79 ;  /* 0x000076103c4f3816 */ /* 0x000fc6000000004f */
[----:B------:R-:W-:Y:S01]  /*1bc0*/  @P3 FFMA.FTZ R28, R63, R56, R28 ;  /* 0x000000383f1c3223 */ /* 0x000fe2000001001c */
[----:B------:R-:W-:Y:S06]  /*1bd0*/  @P2 BRA `(.L_x_266) ;  /* 0x0000000000142947 */ /* 0x000fec0003800000 */
[----:B------:R-:W-:Y:S01]  /*1be0*/  IMAD.MOV.U32 R57, RZ, RZ, RZ ;  /* 0x000000ffff397224 */ /* 0x000fe200078e00ff */
[----:B------:R-:W-:Y:S06]  /*1bf0*/  @!P4 BRA `(.L_x_267) ;  /* 0x000000000024c947 */ /* 0x000fec0003800000 */
[----:B------:R-:W-:-:S04]  /*1c00*/  SHF.R.U64 R57, R86, 0x10, R87 ;  /* 0x0000001056397819 */ /* 0x000fc80000001257 */
[----:B------:R-:W-:Y:S01]  /*1c10*/  SHF.L.U32 R57, R57, 0x10, RZ ;  /* 0x0000001039397819 */ /* 0x000fe200000006ff */
[----:B------:R-:W-:Y:S06]  /*1c20*/  BRA `(.L_x_267) ;  /* 0x0000000000187947 */ /* 0x000fec0003800000 */
.L_x_266:
[----:B------:R-:W-:-:S04]  /*1c30*/  FFMA.FTZ R56, R94, R61, R58 ;  /* 0x0000003d5e387223 */ /* 0x000fc8000001003a */
[----:B------:R-:W-:Y:S01]  /*1c40*/  FADD.FTZ R57, R97, -R56 ;  /* 0x8000003861397221 */ /* 0x000fe20000010000 */
[----:B------:R-:W-:-:S03]  /*1c50*/  @P4 SHF.R.U64 R56, R86, 0x10, R87 ;  /* 0x0000001056384819 */ /* 0x000fc60000001257 */
[----:B------:R-:W-:Y:S01]  /*1c60*/  FMUL.FTZ R57, R4, R57 ;  /* 0x0000003904397220 */ /* 0x000fe20000410000 */
[----:B------:R-:W-:-:S05]  /*1c70*/  @P4 SHF.L.U32 R56, R56, 0x10, RZ ;  /* 0x0000001038384819 */ /* 0x000fca00000006ff */
[----:B------:R-:W-:-:S07]  /*1c80*/  @P4 FADD.FTZ R57, R57, R56 ;  /* 0x0000003839394221 */ /* 0x000fce0000010000 */
.L_x_267:
[----:B------:R-:W-:Y:S05]  /*1c90*/  BSYNC B1 ;  /* 0x0000000000017941 */ /* 0x000fea0003800000 */
.L_x_265:
[----:B------:R-:W0:Y:S01]  /*1ca0*/  @P3 LDC R56, c[0x0][0x29c] ;  /* 0x0000a700ff383b82 */ /* 0x000e220000000800 */
[----:B------:R-:W-:Y:S01]  /*1cb0*/  @P5 F2FP.BF16.F32.PACK_AB R62, RZ, R57 ;  /* 0x00000039ff3e523e */ /* 0x000fe200000010ff */
[----:B------:R-:W-:Y:S03]  /*1cc0*/  BSSY B1, `(.L_x_268) ;  /* 0x0000012000017945 */ /* 0x000fe60003800000 */
[----:B------:R-:W-:Y:S01]  /*1cd0*/  @P5 PRMT R80, R62, 0x7610, R80 ;  /* 0x000076103e505816 */ /* 0x000fe20000000050 */
[----:B0-----:R-:W-:Y:S01]  /*1ce0*/  @P3 FMUL.FTZ R56, R57, R56 ;  /* 0x0000003839383220 */ /* 0x001fe20000410000 */
[----:B------:R-:W-:-:S03]  /*1cf0*/  @P3 IMAD.U32 R57, R122, 0x10000, RZ ;  /* 0x000100007a393824 */ /* 0x000fc600078e00ff */
[----:B------:R-:W-:Y:S01]  /*1d00*/  @P3 FMUL.FTZ R60, R15, R56 ;  /* 0x000000380f3c3220 */ /* 0x000fe20000410000 */
[----:B------:R-:W-:-:S04]  /*1d10*/  @P3 FFMA.FTZ R29, R56, R57, R29 ;  /* 0x00000039381d3223 */ /* 0x000fc8000001001d */
[----:B------:R-:W-:-:S04]  /*1d20*/  @P3 F2FP.BF16.F32.PACK_AB R60, RZ, R60 ;  /* 0x0000003cff3c323e */ /* 0x000fc800000010ff */
[----:B------:R-:W-:Y:S01]  /*1d30*/  @P3 PRMT R81, R60, 0x7610, R81 ;  /* 0x000076103c513816 */ /* 0x000fe20000000051 */
[----:B------:R-:W-:Y:S06]  /*1d40*/  @P2 BRA `(.L_x_269) ;  /* 0x0000000000102947 */ /* 0x000fec0003800000 */
[----:B------:R-:W-:Y:S01]  /*1d50*/  HFMA2.MMA R57, -RZ, RZ, 0, 0 ;  /* 0x00000000ff397435 */ /* 0x000fe200000001ff */
[----:B------:R-:W-:Y:S10]  /*1d60*/  @!P4 BRA `(.L_x_270) ;  /* 0x00000000001cc947 */ /* 0x000ff40003800000 */
[----:B------:R-:W-:Y:S01]  /*1d70*/  SHF.L.U32 R57, R87, 0x10, RZ ;  /* 0x0000001057397819 */ /* 0x000fe200000006ff */
[----:B------:R-:W-:Y:S06]  /*1d80*/  BRA `(.L_x_270) ;  /* 0x0000000000147947 */ /* 0x000fec0003800000 */
.L_x_269:
[----:B------:R-:W-:Y:S01]  /*1d90*/  FFMA.FTZ R57, R95, R61, R58 ;  /* 0x0000003d5f397223 */ /* 0x000fe2000001003a */
[----:B------:R-:W-:-:S03]  /*1da0*/  @P4 IMAD.U32 R56, R87, 0x10000, RZ ;  /* 0x0001000057384824 */ /* 0x000fc600078e00ff */
[----:B------:R-:W-:-:S04]  /*1db0*/  FADD.FTZ R57, R96, -R57 ;  /* 0x8000003960397221 */ /* 0x000fc80000010000 */
[----:B------:R-:W-:-:S04]  /*1dc0*/  FMUL.FTZ R57, R4, R57 ;  /* 0x0000003904397220 */ /* 0x000fc80000410000 */
[----:B------:R-:W-:-:S07]  /*1dd0*/  @P4 FADD.FTZ R57, R57, R56 ;  /* 0x0000003839394221 */ /* 0x000fce0000010000 */
.L_x_270:
[----:B------:R-:W-:Y:S05]  /*1de0*/  BSYNC B1 ;  /* 0x0000000000017941 */ /* 0x000fea0003800000 */
.L_x_268:
[----:B------:R-:W0:Y:S01]  /*1df0*/  @P3 LDC R56, c[0x0][0x29c] ;  /* 0x0000a700ff383b82 */ /* 0x000e220000000800 */
[----:B------:R-:W-:Y:S01]  /*1e00*/  BSSY B1, `(.L_x_271) ;  /* 0x0000015000017945 */ /* 0x000fe20003800000 */
[----:B0-----:R-:W-:Y:S01]  /*1e10*/  @P3 FMUL.FTZ R63, R57, R56 ;  /* 0x00000038393f3220 */ /* 0x001fe20000410000 */
[----:B------:R-:W-:-:S03]  /*1e20*/  @P5 F2FP.BF16.F32.PACK_AB R57, RZ, R57 ;  /* 0x00000039ff39523e */ /* 0x000fc600000010ff */
[----:B------:R-:W-:Y:S01]  /*1e30*/  @P3 FMUL.FTZ R56, R14, R63 ;  /* 0x0000003f0e383220 */ /* 0x000fe20000410000 */
[----:B------:R-:W-:-:S04]  /*1e40*/  @P5 PRMT R88, R57, 0x7610, R88 ;  /* 0x0000761039585816 */ /* 0x000fc80000000058 */
[----:B------:R-:W-:Y:S02]  /*1e50*/  @P3 F2FP.BF16.F32.PACK_AB R60, RZ, R56 ;  /* 0x00000038ff3c323e */ /* 0x000fe400000010ff */
[----:B------:R-:W-:Y:S02]  /*1e60*/  @P3 SHF.L.U32 R56, R121, 0x10, RZ ;  /* 0x0000001079383819 */ /* 0x000fe400000006ff */
[----:B------:R-:W-:-:S03]  /*1e70*/  @P3 PRMT R89, R60, 0x7610, R89 ;  /* 0x000076103c593816 */ /* 0x000fc60000000059 */
[----:B------:R-:W-:Y:S01]  /*1e80*/  @P3 FFMA.FTZ R30, R63, R56, R30 ;  /* 0x000000383f1e3223 */ /* 0x000fe2000001001e */
[----:B------:R-:W-:Y:S06]  /*1e90*/  @P2 BRA `(.L_x_272) ;  /* 0x0000000000142947 */ /* 0x000fec0003800000 */
[----:B------:R-:W-:Y:S01]  /*1ea0*/  MOV R57, RZ ;  /* 0x000000ff00397202 */ /* 0x000fe20000000f00 */
[----:B------:R-:W-:Y:S06]  /*1eb0*/  @!P4 BRA `(.L_x_273) ;  /* 0x000000000024c947 */ /* 0x000fec0003800000 */
[----:B------:R-:W-:-:S05]  /*1ec0*/  SHF.R.U32.HI R57, RZ, 0x10, R87 ;  /* 0x00000010ff397819 */ /* 0x000fca0000011657 */
[----:B------:R-:W-:Y:S01]  /*1ed0*/  IMAD.U32 R57, R57, 0x10000, RZ ;  /* 0x0001000039397824 */ /* 0x000fe200078e00ff */
[----:B------:R-:W-:Y:S06]  /*1ee0*/  BRA `(.L_x_273) ;  /* 0x0000000000187947 */ /* 0x000fec0003800000 */
.L_x_272:
[----:B------:R-:W-:-:S04]  /*1ef0*/  FFMA.FTZ R56, R98, R61, R58 ;  /* 0x0000003d62387223 */ /* 0x000fc8000001003a */
[----:B------:R-:W-:Y:S01]  /*1f00*/  FADD.FTZ R57, R99, -R56 ;  /* 0x8000003863397221 */ /* 0x000fe20000010000 */
[----:B------:R-:W-:-:S03]  /*1f10*/  @P4 SHF.R.U32.HI R56, RZ, 0x10, R87 ;  /* 0x00000010ff384819 */ /* 0x000fc60000011657 */
[----:B------:R-:W-:Y:S01]  /*1f20*/  FMUL.FTZ R57, R4, R57 ;  /* 0x0000003904397220 */ /* 0x000fe20000410000 */
[----:B------:R-:W-:-:S05]  /*1f30*/  @P4 SHF.L.U32 R56, R56, 0x10, RZ ;  /* 0x0000001038384819 */ /* 0x000fca00000006ff */
[----:B------:R-:W-:-:S07]  /*1f40*/  @P4 FADD.FTZ R57, R57, R56 ;  /* 0x0000003839394221 */ /* 0x000fce0000010000 */
.L_x_273:
[----:B------:R-:W-:Y:S05]  /*1f50*/  BSYNC B1 ;  /* 0x0000000000017941 */ /* 0x000fea0003800000 */
.L_x_271:
[----:B------:R-:W0:Y:S01]  /*1f60*/  @P3 LDC R56, c[0x0][0x29c] ;  /* 0x0000a700ff383b82 */ /* 0x000e220000000800 */
[----:B------:R-:W-:Y:S01]  /*1f70*/  @P3 SHF.L.U32 R60, R120, 0x10, RZ ;  /* 0x00000010783c3819 */ /* 0x000fe200000006ff */
[----:B0-----:R-:W-:Y:S01]  /*1f80*/  @P3 FMUL.FTZ R56, R57, R56 ;  /* 0x0000003839383220 */ /* 0x001fe20000410000 */
[----:B------:R-:W-:-:S03]  /*1f90*/  @P5 F2FP.BF16.F32.PACK_AB R57, RZ, R57 ;  /* 0x00000039ff39523e */ /* 0x000fc600000010ff */
[----:B------:R-:W-:Y:S01]  /*1fa0*/  @P3 FFMA.FTZ R31, R56, R60, R31 ;  /* 0x0000003c381f3223 */ /* 0x000fe2000001001f */
[----:B------:R-:W-:Y:S01]  /*1fb0*/  @P3 FMUL.FTZ R60, R13, R56 ;  /* 0x000000380d3c3220 */ /* 0x000fe20000410000 */
[----:B------:R-:W-:-:S04]  /*1fc0*/  @P5 PRMT R91, R57, 0x7610, R91 ;  /* 0x00007610395b5816 */ /* 0x000fc8000000005b */
[----:B------:R-:W-:Y:S01]  /*1fd0*/  @P3 F2FP.BF16.F32.PACK_AB R60, RZ, R60 ;  /* 0x0000003cff3c323e */ /* 0x000fe200000010ff */
        /* <DEDUP_REMOVED lines=9> */
.L_x_274:
[----:B------:R-:W-:Y:S01]  /*2070*/  BSSY B1, `(.L_x_275) ;  /* 0x000000b000017945 */ /* 0x000fe20003800000 */
[----:B------:R-:W-:-:S03]  /*2080*/  @P3 PRMT R90, R60, 0x7610, R90 ;  /* 0x000076103c5a3816 */ /* 0x000fc6000000005a */
        /* <DEDUP_REMOVED lines=9> */
.L_x_276:
[----:B------:R-:W-:Y:S05]  /*2120*/  BSYNC B1 ;  /* 0x0000000000017941 */ /* 0x000fea0003800000 */
.L_x_275:
[----:B------:R-:W-:Y:S01]  /*2130*/  VIADD R3, R3, 0x80 ;  /* 0x0000008003037836 */ /* 0x000fe20000000000 */
[----:B------:R-:W-:-:S07]  /*2140*/  IADD3 R59, R59, 0x80, RZ ;  /* 0x000000803b3b7810 */ /* 0x000fce0007ffe0ff */
.L_x_259:
[----:B------:R-:W-:Y:S05]  /*2150*/  BSYNC B0 ;  /* 0x0000000000007941 */ /* 0x000fea0003800000 */
.L_x_258:
[----:B------:R-:W-:Y:S04]  /*2160*/  BSSY B0, `(.L_x_277) ;  /* 0x0000082000007945 */ /* 0x000fe80003800000 */
[----:B------:R-:W-:Y:S05]  /*2170*/  @!P1 BRA `(.L_x_278) ;  /* 0x0000000800009947 */ /* 0x000fea0003800000 */
[----:B------:R-:W-:Y:S04]  /*2180*/  BSSY B1, `(.L_x_279) ;  /* 0x0000009000017945 */ /* 0x000fe80003800000 */
[----:B------:R-:W-:Y:S05]  /*2190*/  @!P3 BRA `(.L_x_280) ;  /* 0x00000000001cb947 */ /* 0x000fea0003800000 */
[----:B01----:R-:W0:Y:S02]  /*21a0*/  LDC.64 R56, c[0x0][0x220] ;  /* 0x00008800ff387b82 */ /* 0x003e240000000a00 */
[----:B0-----:R-:W-:-:S06]  /*21b0*/  IMAD.WIDE.U32 R56, R59, 0x8, R56 ;  /* 0x000000083b387825 */ /* 0x001fcc00078e0038 */
[----:B------:R-:W2:Y:S02]  /*21c0*/  LDG.E.64 R56, desc[UR4][R56.64] ;  /* 0x0000000438387981 */ /* 0x000ea4000c1e1b00 */
[C-C-:B--2---:R-:W-:Y:S02]  /*21d0*/  SHF.R.U64 R122, R56.reuse, 0x10, R57.reuse ;  /* 0x00000010387a7819 */ /* 0x144fe40000001239 */
[----:B------:R-:W-:Y:S02]  /*21e0*/  SHF.R.U32.HI R120, RZ, 0x10, R57 ;  /* 0x00000010ff787819 */ /* 0x000fe40000011639 */
[----:B------:R-:W-:Y:S02]  /*21f0*/  PRMT R118, R56, 0x7610, R118 ;  /* 0x0000761038767816 */ /* 0x000fe40000000076 */
[----:B------:R-:W-:-:S07]  /*2200*/  PRMT R121, R57, 0x7610, R121 ;  /* 0x0000761039797816 */ /* 0x000fce0000000079 */
.L_x_280:
[----:B------:R-:W-:Y:S05]  /*2210*/  BSYNC B1 ;  /* 0x0000000000017941 */ /* 0x000fea0003800000 */
.L_x_279:
        /* <DEDUP_REMOVED lines=9> */
.L_x_282:
        /* <DEDUP_REMOVED lines=8> */
.L_x_283:
[----:B------:R-:W-:Y:S05]  /*2330*/  BSYNC B1 ;  /* 0x0000000000017941 */ /* 0x000fea0003800000 */
.L_x_281:
[----:B------:R-:W0:Y:S01]  /*2340*/  @P3 LDC R56, c[0x0][0x29c] ;  /* 0x0000a700ff383b82 */ /* 0x000e220000000800 */
[----:B------:R-:W-:Y:S01]  /*2350*/  ISETP.NE.U32.AND P5, PT, RZ, UR10, PT ;  /* 0x0000000aff007c0c */ /* 0x000fe2000bfa5070 */
[----:B------:R-:W-:Y:S03]  /*2360*/  BSSY B1, `(.L_x_284) ;  /* 0x0000016000017945 */ /* 0x000fe60003800000 */
[----:B------:R-:W-:-:S13]  /*2370*/  ISETP.NE.AND.EX P5, PT, RZ, UR11, PT, P5 ;  /* 0x0000000bff007c0c */ /* 0x000fda000bfa5350 */
[----:B------:R-:W-:-:S04]  /*2380*/  @P5 F2FP.BF16.F32.PACK_AB R60, RZ, R57 ;  /* 0x00000039ff3c523e */ /* 0x000fc800000010ff */
[----:B------:R-:W-:Y:S01]  /*2390*/  @P5 PRMT R78, R60, 0x7610, R78 ;  /* 0x000076103c4e5816 */ /* 0x000fe2000000004e */
[----:B0-----:R-:W-:Y:S01]  /*23a0*/  @P3 FMUL.FTZ R63, R57, R56 ;  /* 0x00000038393f3220 */ /* 0x001fe20000410000 */
[----:B------:R-:W-:-:S03]  /*23b0*/  @P3 SHF.L.U32 R57, R118, 0x10, RZ ;  /* 0x0000001076393819 */ /* 0x000fc600000006ff */
[-C--:B------:R-:W-:Y:S02]  /*23c0*/  @P3 FMUL.FTZ R56, R12, R63.reuse ;  /* 0x0000003f0c383220 */ /* 0x080fe40000410000 */
[----:B------:R-:W-:-:S03]  /*23d0*/  @P3 FFMA.FTZ R24, R57, R63, R24 ;  /* 0x0000003f39183223 */ /* 0x000fc60000010018 */
[----:B------:R-:W-:-:S04]  /*23e0*/  @P3 F2FP.BF16.F32.PACK_AB R56, RZ, R56 ;  /* 0x00000038ff38323e */ /* 0x000fc800000010ff */
[----:B------:R-:W-:Y:S01]  /*23f0*/  @P3 PRMT R79, R56, 0x7610, R79 ;  /* 0x00007610384f3816 */ /* 0x000fe2000000004f */
[----:B------:R-:W-:Y:S06]  /*2400*/  @P2 BRA `(.L_x_285) ;  /* 0x0000000000142947 */ /* 0x000fec0003800000 */
[----:B------:R-:W-:Y:S01]  /*2410*/  IMAD.MOV.U32 R57, RZ, RZ, RZ ;  /* 0x000000ffff397224 */ /* 0x000fe200078e00ff */
[----:B------:R-:W-:Y:S06]  /*2420*/  @!P4 BRA `(.L_x_286) ;  /* 0x000000000024c947 */ /* 0x000fec0003800000 */
[----:B------:R-:W-:-:S04]  /*2430*/  SHF.R.U64 R57, R84, 0x10, R85 ;  /* 0x0000001054397819 */ /* 0x000fc80000001255 */
[----:B------:R-:W-:Y:S01]  /*2440*/  SHF.L.U32 R57, R57, 0x10, RZ ;  /* 0x0000001039397819 */ /* 0x000fe200000006ff */
[----:B------:R-:W-:Y:S06]  /*2450*/  BRA `(.L_x_286) ;  /* 0x0000000000187947 */ /* 0x000fec0003800000 */
.L_x_285:
[----:B------:R-:W-:Y:S01]  /*2460*/  FFMA.FTZ R56, R100, R61, R58 ;  /* 0x0000003d64387223 */ /* 0x000fe2000001003a */
[----:B------:R-:W-:-:S03]  /*2470*/  @P4 SHF.R.U64 R60, R84, 0x10, R85 ;  /* 0x00000010543c4819 */ /* 0x000fc60000001255 */
[----:B------:R-:W-:Y:S01]  /*2480*/  FADD.FTZ R57, R105, -R56 ;  /* 0x8000003869397221 */ /* 0x000fe20000010000 */
[----:B------:R-:W-:-:S03]  /*2490*/  @P4 SHF.L.U32 R60, R60, 0x10, RZ ;  /* 0x000000103c3c4819 */ /* 0x000fc600000006ff */
[----:B------:R-:W-:-:S04]  /*24a0*/  FMUL.FTZ R57, R4, R57 ;  /* 0x0000003904397220 */ /* 0x000fc80000410000 */
[----:B------:R-:W-:-:S07]  /*24b0*/  @P4 FADD.FTZ R57, R57, R60 ;  /* 0x0000003c39394221 */ /* 0x000fce0000010000 */
.L_x_286:
[----:B------:R-:W-:Y:S05]  /*24c0*/  BSYNC B1 ;  /* 0x0000000000017941 */ /* 0x000fea0003800000 */
.L_x_284:
[----:B------:R-:W0:Y:S01]  /*24d0*/  @P3 LDC R56, c[0x0][0x29c] ;  /* 0x0000a700ff383b82 */ /* 0x000e220000000800 */
[----:B------:R-:W-:Y:S01]  /*24e0*/  BSSY B1, `(.L_x_287) ;  /* 0x0000013000017945 */ /* 0x000fe20003800000 */
[----:B0-----:R-:W-:Y:S01]  /*24f0*/  @P3 FMUL.FTZ R56, R57, R56 ;  /* 0x0000003839383220 */ /* 0x001fe20000410000 */
[----:B------:R-:W-:-:S03]  /*2500*/  @P5 F2FP.BF16.F32.PACK_AB R57, RZ, R57 ;  /* 0x00000039ff39523e */ /* 0x000fc600000010ff */
[----:B------:R-:W-:Y:S01]  /*2510*/  @P3 FMUL.FTZ R60, R11, R56 ;  /* 0x000000380b3c3220 */ /* 0x000fe20000410000 */
[----:B------:R-:W-:-:S04]  /*2520*/  @P5 PRMT R80, R57, 0x7610, R80 ;  /* 0x0000761039505816 */ /* 0x000fc80000000050 */
[----:B------:R-:W-:Y:S01]  /*2530*/  @P3 F2FP.BF16.F32.PACK_AB R62, RZ, R60 ;  /* 0x0000003cff3e323e */ /* 0x000fe200000010ff */
[----:B------:R-:W-:-:S03]  /*2540*/  @P3 IMAD.U32 R60, R122, 0x10000, RZ ;  /* 0x000100007a3c3824 */ /* 0x000fc600078e00ff */
[----:B------:R-:W-:Y:S01]  /*2550*/  @P3 PRMT R81, R62, 0x7610, R81 ;  /* 0x000076103e513816 */ /* 0x000fe20000000051 */
[----:B------:R-:W-:Y:S01]  /*2560*/  @P3 FFMA.FTZ R25, R60, R56, R25 ;  /* 0x000000383c193223 */ /* 0x000fe20000010019 */
[----:B------:R-:W-:Y:S06]  /*2570*/  @P2 BRA `(.L_x_288) ;  /* 0x0000000000102947 */ /* 0x000fec0003800000 */
[----:B------:R-:W-:Y:S01]  /*2580*/  MOV R57, RZ ;  /* 0x000000ff00397202 */ /* 0x000fe20000000f00 */
[----:B------:R-:W-:Y:S06]  /*2590*/  @!P4 BRA `(.L_x_289) ;  /* 0x00000000001cc947 */ /* 0x000fec0003800000 */
[----:B------:R-:W-:Y:S01]  /*25a0*/  SHF.L.U32 R57, R85, 0x10, RZ ;  /* 0x0000001055397819 */ /* 0x000fe200000006ff */
[----:B------:R-:W-:Y:S06]  /*25b0*/  BRA `(.L_x_289) ;  /* 0x0000000000147947 */ /* 0x000fec0003800000 */
.L_x_288:
[----:B------:R-:W-:Y:S01]  /*25c0*/  FFMA.FTZ R57, R103, R61, R58 ;  /* 0x0000003d67397223 */ /* 0x000fe2000001003a */
[----:B------:R-:W-:-:S03]  /*25d0*/  @P4 IMAD.U32 R56, R85, 0x10000, RZ ;  /* 0x0001000055384824 */ /* 0x000fc600078e00ff */
[----:B------:R-:W-:-:S04]  /*25e0*/  FADD.FTZ R57, R104, -R57 ;  /* 0x8000003968397221 */ /* 0x000fc80000010000 */
[----:B------:R-:W-:-:S04]  /*25f0*/  FMUL.FTZ R57, R4, R57 ;  /* 0x0000003904397220 */ /* 0x000fc80000410000 */
[----:B------:R-:W-:-:S07]  /*2600*/  @P4 FADD.FTZ R57, R57, R56 ;  /* 0x0000003839394221 */ /* 0x000fce0000010000 */
.L_x_289:
[----:B------:R-:W-:Y:S05]  /*2610*/  BSYNC B1 ;  /* 0x0000000000017941 */ /* 0x000fea0003800000 */
.L_x_287:
[----:B------:R-:W0:Y:S01]  /*2620*/  @P3 LDC R56, c[0x0][0x29c] ;  /* 0x0000a700ff383b82 */ /* 0x000e220000000800 */
[----:B------:R-:W-:Y:S01]  /*2630*/  @P5 F2FP.BF16.F32.PACK_AB R60, RZ, R57 ;  /* 0x00000039ff3c523e */ /* 0x000fe200000010ff */
[----:B------:R-:W-:Y:S03]  /*2640*/  BSSY B1, `(.L_x_290) ;  /* 0x0000014000017945 */ /* 0x000fe60003800000 */
        /* <DEDUP_REMOVED lines=8> */
[----:B------:R-:W-:Y:S01]  /*26d0*/  HFMA2.MMA R57, -RZ, RZ, 0, 0 ;  /* 0x00000000ff397435 */ /* 0x000fe200000001ff */
[----:B------:R-:W-:Y:S10]  /*26e0*/  @!P4 BRA `(.L_x_292) ;  /* 0x000000000024c947 */ /* 0x000ff40003800000 */
[----:B------:R-:W-:-:S05]  /*26f0*/  SHF.R.U32.HI R57, RZ, 0x10, R85 ;  /* 0x00000010ff397819 */ /* 0x000fca0000011655 */
[----:B------:R-:W-:Y:S01]  /*2700*/  IMAD.U32 R57, R57, 0x10000, RZ ;  /* 0x0001000039397824 */ /* 0x000fe200078e00ff */
[----:B------:R-:W-:Y:S06]  /*2710*/  BRA `(.L_x_292) ;  /* 0x0000000000187947 */ /* 0x000fec0003800000 */
.L_x_291:
[----:B------:R-:W-:Y:S01]  /*2720*/  FFMA.FTZ R56, R106, R61, R58 ;  /* 0x0000003d6a387223 */ /* 0x000fe2000001003a */
[----:B------:R-:W-:-:S03]  /*2730*/  @P4 SHF.R.U32.HI R60, RZ, 0x10, R85 ;  /* 0x00000010ff3c4819 */ /* 0x000fc60000011655 */
[----:B------:R-:W-:Y:S01]  /*2740*/  FADD.FTZ R57, R107, -R56 ;  /* 0x800000386b397221 */ /* 0x000fe20000010000 */
[----:B------:R-:W-:-:S03]  /*2750*/  @P4 SHF.L.U32 R60, R60, 0x10, RZ ;  /* 0x000000103c3c4819 */ /* 0x000fc600000006ff */
[----:B------:R-:W-:-:S04]  /*2760*/  FMUL.FTZ R57, R4, R57 ;  /* 0x0000003904397220 */ /* 0x000fc80000410000 */
[----:B------:R-:W-:-:S07]  /*2770*/  @P4 FADD.FTZ R57, R57, R60 ;  /* 0x0000003c39394221 */ /* 0x000fce0000010000 */
.L_x_292:
[----:B------:R-:W-:Y:S05]  /*2780*/  BSYNC B1 ;  /* 0x0000000000017941 */ /* 0x000fea0003800000 */
.L_x_290:
[----:B------:R-:W0:Y:S01]  /*2790*/  @P3 LDC R56, c[0x0][0x29c] ;  /* 0x0000a700ff383b82 */ /* 0x000e220000000800 */
[----:B------:R-:W-:Y:S01]  /*27a0*/  @P3 SHF.L.U32 R60, R120, 0x10, RZ ;  /* 0x00000010783c3819 */ /* 0x000fe200000006ff */
[----:B0-----:R-:W-:Y:S01]  /*27b0*/  @P3 FMUL.FTZ R56, R57, R56 ;  /* 0x0000003839383220 */ /* 0x001fe20000410000 */
[----:B------:R-:W-:-:S03]  /*27c0*/  @P5 F2FP.BF16.F32.PACK_AB R57, RZ, R57 ;  /* 0x00000039ff39523e */ /* 0x000fc600000010ff */
[-C--:B------:R-:W-:Y:S01]  /*27d0*/  @P3 FFMA.FTZ R27, R60, R56.reuse, R27 ;  /* 0x000000383c1b3223 */ /* 0x080fe2000001001b */
        /* <DEDUP_REMOVED lines=12> */
.L_x_293:
        /* <DEDUP_REMOVED lines=11> */
.L_x_295:
[----:B------:R-:W-:Y:S05]  /*2950*/  BSYNC B1 ;  /* 0x0000000000017941 */ /* 0x000fea0003800000 */
.L_x_294:
[----:B------:R-:W-:Y:S01]  /*2960*/  VIADD R3, R3, 0x80 ;  /* 0x0000008003037836 */ /* 0x000fe20000000000 */
[----:B------:R-:W-:-:S07]  /*2970*/  IADD3 R59, R59, 0x80, RZ ;  /* 0x000000803b3b7810 */ /* 0x000fce0007ffe0ff */
.L_x_278:
[----:B------:R-:W-:Y:S05]  /*2980*/  BSYNC B0 ;  /* 0x0000000000007941 */ /* 0x000fea0003800000 */
.L_x_277:
[----:B------:R-:W-:Y:S01]  /*2990*/  ISETP.NE.AND P4, PT, R0, RZ, PT ;  /* 0x000000ff0000720c */ /* 0x000fe20003f85270 */
[----:B------:R-:W-:-:S12]  /*29a0*/  BSSY B0, `(.L_x_296) ;  /* 0x000007e000007945 */ /* 0x000fd80003800000 */
        /* <DEDUP_REMOVED lines=10> */
.L_x_299:
[----:B------:R-:W-:Y:S05]  /*2a50*/  BSYNC B1 ;  /* 0x0000000000017941 */ /* 0x000fea0003800000 */
.L_x_298:
[----:B------:R-:W-:Y:S04]  /*2a60*/  BSSY B1, `(.L_x_300) ;  /* 0x0000011000017945 */ /* 0x000fe80003800000 */
[----:B------:R-:W-:Y:S05]  /*2a70*/  @P2 BRA `(.L_x_301) ;  /* 0x00000000001c2947 */ /* 0x000fea0003800000 */
[----:B------:R-:W-:Y:S01]  /*2a80*/  UISETP.NE.U32.AND UP0, UPT, UR14, URZ, UPT ;  /* 0x0000003f0e00728c */ /* 0x000fe2000bf05070 */
[----:B01----:R-:W-:-:S03]  /*2a90*/  MOV R57, RZ ;  /* 0x000000ff00397202 */ /* 0x003fc60000000f00 */
[----:B------:R-:W-:-:S06]  /*2aa0*/  UISETP.NE.AND.EX UP0, UPT, UR15, URZ, UPT, UP0 ;  /* 0x0000003f0f00728c */ /* 0x000fcc000bf05300 */
[----:B------:R-:W-:-:S13]  /*2ab0*/  PLOP3.LUT P4, PT, PT, PT, UP0, 0x80, 0x0 ;  /* 0x000000000000781c */ /* 0x000fda0003f8f008 */
[----:B------:R-:W-:Y:S05]  /*2ac0*/  @!P4 BRA `(.L_x_302) ;  /* 0x000000000028c947 */ /* 0x000fea0003800000 */
[----:B------:R-:W-:Y:S01]  /*2ad0*/  IMAD.U32 R57, R82, 0x10000, RZ ;  /* 0x0001000052397824 */ /* 0x000fe200078e00ff */
[----:B------:R-:W-:Y:S06]  /*2ae0*/  BRA `(.L_x_302) ;  /* 0x0000000000207947 */ /* 0x000fec0003800000 */
.L_x_301:
        /* <DEDUP_REMOVED lines=8> */
.L_x_302:
[----:B------:R-:W-:Y:S05]  /*2b70*/  BSYNC B1 ;  /* 0x0000000000017941 */ /* 0x000fea0003800000 */
.L_x_300:
        /* <DEDUP_REMOVED lines=18> */
.L_x_304:
[----:B------:R-:W-:Y:S01]  /*2ca0*/  FFMA.FTZ R56, R108, R61, R58 ;  /* 0x0000003d6c387223 */ /* 0x000fe2000001003a */
[----:B------:R-:W-:-:S03]  /*2cb0*/  @P4 SHF.R.U64 R60, R82, 0x10, R83 ;  /* 0x00000010523c4819 */ /* 0x000fc60000001253 */
[----:B------:R-:W-:Y:S01]  /*2cc0*/  FADD.FTZ R57, R113, -R56 ;  /* 0x8000003871397221 */ /* 0x000fe20000010000 */
[----:B------:R-:W-:-:S03]  /*2cd0*/  @P4 SHF.L.U32 R60, R60, 0x10, RZ ;  /* 0x000000103c3c4819 */ /* 0x000fc600000006ff */
[----:B------:R-:W-:-:S04]  /*2ce0*/  FMUL.FTZ R57, R4, R57 ;  /* 0x0000003904397220 */ /* 0x000fc80000410000 */
[----:B------:R-:W-:-:S07]  /*2cf0*/  @P4 FADD.FTZ R57, R57, R60 ;  /* 0x0000003c39394221 */ /* 0x000fce0000010000 */
.L_x_305:
[----:B------:R-:W-:Y:S05]  /*2d00*/  BSYNC B1 ;  /* 0x0000000000017941 */ /* 0x000fea0003800000 */
.L_x_303:
        /* <DEDUP_REMOVED lines=11> */
[----:B------:R-:W-:Y:S01]  /*2dc0*/  HFMA2.MMA R57, -RZ, RZ, 0, 0 ;  /* 0x00000000ff397435 */ /* 0x000fe200000001ff */
[----:B------:R-:W-:Y:S10]  /*2dd0*/  @!P4 BRA `(.L_x_308) ;  /* 0x00000000001cc947 */ /* 0x000ff40003800000 */
[----:B------:R-:W-:Y:S01]  /*2de0*/  SHF.L.U32 R57, R83, 0x10, RZ ;  /* 0x0000001053397819 */ /* 0x000fe200000006ff */
[----:B------:R-:W-:Y:S06]  /*2df0*/  BRA `(.L_x_308) ;  /* 0x0000000000147947 */ /* 0x000fec0003800000 */
.L_x_307:
[----:B------:R-:W-:Y:S01]  /*2e00*/  FFMA.FTZ R57, R111, R61, R58 ;  /* 0x0000003d6f397223 */ /* 0x000fe2000001003a */
[----:B------:R-:W-:-:S03]  /*2e10*/  @P4 IMAD.U32 R56, R83, 0x10000, RZ ;  /* 0x0001000053384824 */ /* 0x000fc600078e00ff */
[----:B------:R-:W-:-:S04]  /*2e20*/  FADD.FTZ R57, R112, -R57 ;  /* 0x8000003970397221 */ /* 0x000fc80000010000 */
[----:B------:R-:W-:-:S04]  /*2e30*/  FMUL.FTZ R57, R4, R57 ;  /* 0x0000003904397220 */ /* 0x000fc80000410000 */
[----:B------:R-:W-:-:S07]  /*2e40*/  @P4 FADD.FTZ R57, R57, R56 ;  /* 0x0000003839394221 */ /* 0x000fce0000010000 */
.L_x_308:
[----:B------:R-:W-:Y:S05]  /*2e50*/  BSYNC B1 ;  /* 0x0000000000017941 */ /* 0x000fea0003800000 */
.L_x_306:
        /* <DEDUP_REMOVED lines=11> */
[----:B------:R-:W-:Y:S01]  /*2f10*/  MOV R57, RZ ;  /* 0x000000ff00397202 */ /* 0x000fe20000000f00 */
[----:B------:R-:W-:Y:S06]  /*2f20*/  @!P4 BRA `(.L_x_311) ;  /* 0x000000000024c947 */ /* 0x000fec0003800000 */
[----:B------:R-:W-:-:S05]  /*2f30*/  SHF.R.U32.HI R57, RZ, 0x10, R83 ;  /* 0x00000010ff397819 */ /* 0x000fca0000011653 */
[----:B------:R-:W-:Y:S01]  /*2f40*/  IMAD.U32 R57, R57, 0x10000, RZ ;  /* 0x0001000039397824 */ /* 0x000fe200078e00ff */
[----:B------:R-:W-:Y:S06]  /*2f50*/  BRA `(.L_x_311) ;  /* 0x0000000000187947 */ /* 0x000fec0003800000 */
.L_x_310:
[----:B------:R-:W-:Y:S01]  /*2f60*/  FFMA.FTZ R58, R114, R61, R58 ;  /* 0x0000003d723a7223 */ /* 0x000fe2000001003a */
[----:B------:R-:W-:-:S03]  /*2f70*/  @P4 SHF.R.U32.HI R56, RZ, 0x10, R83 ;  /* 0x00000010ff384819 */ /* 0x000fc60000011653 */
[----:B------:R-:W-:Y:S01]  /*2f80*/  FADD.FTZ R57, R115, -R58 ;  /* 0x8000003a73397221 */ /* 0x000fe20000010000 */
[----:B------:R-:W-:-:S03]  /*2f90*/  @P4 SHF.L.U32 R56, R56, 0x10, RZ ;  /* 0x0000001038384819 */ /* 0x000fc600000006ff */
[----:B------:R-:W-:-:S04]  /*2fa0*/  FMUL.FTZ R57, R4, R57 ;  /* 0x0000003904397220 */ /* 0x000fc80000410000 */
[----:B------:R-:W-:-:S07]  /*2fb0*/  @P4 FADD.FTZ R57, R57, R56 ;  /* 0x0000003839394221 */ /* 0x000fce0000010000 */
.L_x_311:
[----:B------:R-:W-:Y:S05]  /*2fc0*/  BSYNC B1 ;  /* 0x0000000000017941 */ /* 0x000fea0003800000 */
.L_x_309:
[----:B------:R-:W0:Y:S01]  /*2fd0*/  @P3 LDC R4, c[0x0][0x29c] ;  /* 0x0000a700ff043b82 */ /* 0x000e220000000800 */
[----:B------:R-:W-:Y:S01]  /*2fe0*/  @P3 SHF.L.U32 R58, R120, 0x10, RZ ;  /* 0x00000010783a3819 */ /* 0x000fe200000006ff */
[----:B0-----:R-:W-:Y:S01]  /*2ff0*/  @P3 FMUL.FTZ R4, R57, R4 ;  /* 0x0000000439043220 */ /* 0x001fe20000410000 */
[----:B------:R-:W-:-:S03]  /*3000*/  @P5 F2FP.BF16.F32.PACK_AB R57, RZ, R57 ;  /* 0x00000039ff39523e */ /* 0x000fc600000010ff */
        /* <DEDUP_REMOVED lines=12> */
.L_x_312:
[----:B------:R-:W-:Y:S01]  /*30d0*/  @P3 FFMA.FTZ R23, R58, R4, R23 ;  /* 0x000000043a173223 */ /* 0x000fe20000010017 */
        /* <DEDUP_REMOVED lines=10> */
.L_x_297:
[----:B------:R-:W-:Y:S05]  /*3180*/  BSYNC B0 ;  /* 0x0000000000007941 */ /* 0x000fea0003800000 */
.L_x_296:
[----:B------:R-:W-:Y:S01]  /*3190*/  VIADD R74, R74, UR12 ;  /* 0x0000000c4a4a7c36 */ /* 0x000fe20008000000 */
[----:B------:R-:W-:-:S04]  /*31a0*/  ISETP.NE.AND P3, PT, R123, RZ, PT ;  /* 0x000000ff7b00720c */ /* 0x000fc80003f65270 */
[----:B------:R-:W-:Y:S02]  /*31b0*/  ISETP.GE.AND P2, PT, R74, UR13, PT ;  /* 0x0000000d4a007c0c */ /* 0x000fe4000bf46270 */
[----:B0-2---:R-:W-:-:S11]  /*31c0*/  SEL R61, RZ, 0x1, P3 ;  /* 0x00000001ff3d7807 */ /* 0x005fd60001800000 */
[----:B------:R-:W-:Y:S05]  /*31d0*/  @!P2 BRA `(.L_x_313) ;  /* 0xffffffd40064a947 */ /* 0x000fea000383ffff */
.L_x_243:
[----:B-----5:R-:W0:Y:S01]  /*31e0*/  S2R R2, SR_TID.X ;  /* 0x0000000000027919 */ /* 0x020e220000002100 */
[----:B------:R-:W0:Y:S01]  /*31f0*/  S2UR UR6, SR_CTAID.X ;  /* 0x00000000000679c3 */ /* 0x000e220000002500 */
[----:B------:R-:W-:Y:S01]  /*3200*/  BSSY B0, `(.L_x_314) ;  /* 0x0000010000007945 */ /* 0x000fe20003800000 */
[C---:B0-----:R-:W-:Y:S02]  /*3210*/  LEA.HI R4, R2.reuse, UR6, RZ, 0x19 ;  /* 0x0000000602047c11 */ /* 0x041fe4000f8fc8ff */
[----:B------:R-:W-:-:S03]  /*3220*/  LOP3.LUT R2, R2, 0x7f, RZ, 0xc0, !PT ;  /* 0x0000007f02027812 */ /* 0x000fc600078ec0ff */
[----:B------:R-:W-:-:S05]  /*3230*/  IMAD R77, R4, R77, RZ ;  /* 0x0000004d044d7224 */ /* 0x000fca00078e02ff */
[----:B------:R-:W-:Y:S01]  /*3240*/  LEA.HI R77, R77, R2, RZ, 0x1e ;  /* 0x000000024d4d7211 */ /* 0x000fe200078ff0ff */
[----:B------:R-:W-:Y:S06]  /*3250*/  @!P0 BRA `(.L_x_315) ;  /* 0x0000000000288947 */ /* 0x000fec0003800000 */
[----:B------:R-:W0:Y:S08]  /*3260*/  LDC.64 R2, c[0x0][0x2d0] ;  /* 0x0000b400ff027b82 */ /* 0x000e300000000a00 */
        /* <DEDUP_REMOVED lines=9> */
.L_x_315:
[----:B------:R-:W-:Y:S05]  /*3300*/  BSYNC B0 ;  /* 0x0000000000007941 */ /* 0x000fea0003800000 */
.L_x_314:
[----:B------:R-:W-:Y:S04]  /*3310*/  BSSY B0, `(.L_x_316) ;  /* 0x000000c000007945 */ /* 0x000fe80003800000 */
[----:B------:R-:W-:Y:S05]  /*3320*/  @!P1 BRA `(.L_x_317) ;  /* 0x0000000000289947 */ /* 0x000fea0003800000 */
[----:B0-----:R-:W0:Y:S08]  /*3330*/  LDC.64 R2, c[0x0][0x2d0] ;  /* 0x0000b400ff027b82 */ /* 0x001e300000000a00 */
        /* <DEDUP_REMOVED lines=9> */
.L_x_317:
[----:B------:R-:W-:Y:S05]  /*33d0*/  BSYNC B0 ;  /* 0x0000000000007941 */ /* 0x000fea0003800000 */
.L_x_316:
[----:B------:R-:W-:-:S13]  /*33e0*/  ISETP.NE.AND P0, PT, R0, RZ, PT ;  /* 0x000000ff0000720c */ /* 0x000fda0003f05270 */
[----:B------:R-:W-:Y:S05]  /*33f0*/  @!P0 EXIT ;  /* 0x000000000000894d */ /* 0x000fea0003800000 */
[----:B0---4-:R-:W0:Y:S08]  /*3400*/  LDC.64 R2, c[0x0][0x2d0] ;  /* 0x0000b400ff027b82 */ /* 0x011e300000000a00 */
        /* <DEDUP_REMOVED lines=9> */
.L_x_257:
[----:B-1----:R-:W-:Y:S01]  /*34a0*/  HFMA2.MMA R59, -RZ, RZ, 0, 1.847743988037109375e-06 ;  /* 0x0000001fff3b7435 */ /* 0x002fe200000001ff */
[----:B------:R-:W-:Y:S01]  /*34b0*/  IMAD.MOV.U32 R58, RZ, RZ, 0x10 ;  /* 0x00000010ff3a7424 */ /* 0x000fe200078e00ff */
[----:B------:R-:W-:-:S09]  /*34c0*/  MOV R60, 0xffffffff ;  /* 0xffffffff003c7802 */ /* 0x000fd20000000f00 */
[----:B0----5:R-:W-:Y:S05]  /*34d0*/  WARPSYNC.COLLECTIVE R60, `(.L_x_318) ;  /* 0x000000003c087348 */ /* 0x021fea0003c00000 */
[----:B------:R1:W2:Y:S02]  /*34e0*/  SHFL.DOWN P4, R61, R63, R58, R59 ;  /* 0x0800003a3f3d7389 */ /* 0x0002a4000008003b */
[----:B012--5:R-:W-:Y:S01]  /*34f0*/  ENDCOLLECTIVE ;  /* 0x000000000000791b */ /* 0x027fe20003800000 */
.L_x_318:
[----:B------:R-:W-:Y:S01]  /*3500*/  FADD.FTZ R93, R61, R63 ;  /* 0x0000003f3d5d7221 */ /* 0x000fe20000010000 */
[----:B------:R-:W-:-:S07]  /*3510*/  IMAD.MOV.U32 R63, RZ, RZ, R62 ;  /* 0x000000ffff3f7224 */ /* 0x000fce00078e003e */
[----:B------:R-:W-:Y:S05]  /*3520*/  WARPSYNC.COLLECTIVE R60, `(.L_x_319) ;  /* 0x000000003c087348 */ /* 0x000fea0003c00000 */
[----:B------:R0:W1:Y:S02]  /*3530*/  SHFL.DOWN P4, R61, R63, R58, R59 ;  /* 0x0800003a3f3d7389 */ /* 0x000064000008003b */
[----:B01----:R-:W-:Y:S01]  /*3540*/  ENDCOLLECTIVE ;  /* 0x000000000000791b */ /* 0x003fe20003800000 */
.L_x_319:
[----:B------:R-:W-:Y:S01]  /*3550*/  MOV R63, R93 ;  /* 0x0000005d003f7202 */ /* 0x000fe20000000f00 */
[----:B------:R-:W-:Y:S01]  /*3560*/  IMAD.MOV.U32 R58, RZ, RZ, 0x8 ;  /* 0x00000008ff3a7424 */ /* 0x000fe200078e00ff */
[----:B------:R-:W-:-:S07]  /*3570*/  MOV R125, R61 ;  /* 0x0000003d007d7202 */ /* 0x000fce0000000f00 */
[----:B------:R-:W-:Y:S05]  /*3580*/  WARPSYNC.COLLECTIVE R60, `(.L_x_320) ;  /* 0x000000003c087348 */ /* 0x000fea0003c00000 */
[----:B------:R0:W1:Y:S02]  /*3590*/  SHFL.DOWN P4, R61, R63, R58, R59 ;  /* 0x0800003a3f3d7389 */ /* 0x000064000008003b */
[----:B01----:R-:W-:Y:S01]  /*35a0*/  ENDCOLLECTIVE ;  /* 0x000000000000791b */ /* 0x003fe20003800000 */
.L_x_320:
[----:B------:R-:W-:-:S05]  /*35b0*/  FADD.FTZ R124, R125, R62 ;  /* 0x0000003e7d7c7221 */ /* 0x000fca0000010000 */
[----:B------:R-:W-:Y:S01]  /*35c0*/  MOV R63, R124 ;  /* 0x0000007c003f7202 */ /* 0x000fe20000000f00 */
[----:B------:R-:W-:-:S07]  /*35d0*/  FADD.FTZ R125, R93, R61 ;  /* 0x0000003d5d7d7221 */ /* 0x000fce0000010000 */
[----:B------:R-:W-:Y:S05]  /*35e0*/  WARPSYNC.COLLECTIVE R60, `(.L_x_321) ;  /* 0x000000003c087348 */ /* 0x000fea0003c00000 */
[----:B------:R0:W1:Y:S02]  /*35f0*/  SHFL.DOWN P4, R61, R63, R58, R59 ;  /* 0x0800003a3f3d7389 */ /* 0x000064000008003b */
[----:B01----:R-:W-:Y:S01]  /*3600*/  ENDCOLLECTIVE ;  /* 0x000000000000791b */ /* 0x003fe20003800000 */
.L_x_321:
[----:B------:R-:W-:Y:S01]  /*3610*/  HFMA2.MMA R58, -RZ, RZ, 0, 2.384185791015625e-07 ;  /* 0x00000004ff3a7435 */ /* 0x000fe200000001ff */
[----:B------:R-:W-:Y:S01]  /*3620*/  IMAD.MOV.U32 R63, RZ, RZ, R125 ;  /* 0x000000ffff3f7224 */ /* 0x000fe200078e007d */
[----:B------:R-:W-:-:S09]  /*3630*/  MOV R92, R61 ;  /* 0x0000003d005c7202 */ /* 0x000fd20000000f00 */
[----:B------:R-:W-:Y:S05]  /*3640*/  WARPSYNC.COLLECTIVE R60, `(.L_x_322) ;  /* 0x000000003c087348 */ /* 0x000fea0003c00000 */
[----:B------:R0:W1:Y:S02]  /*3650*/  SHFL.DOWN P4, R61, R63, R58, R59 ;  /* 0x0800003a3f3d7389 */ /* 0x000064000008003b */
[----:B01----:R-:W-:Y:S01]  /*3660*/  ENDCOLLECTIVE ;  /* 0x000000000000791b */ /* 0x003fe20003800000 */
.L_x_322:
[----:B------:R-:W-:-:S05]  /*3670*/  FADD.FTZ R124, R124, R92 ;  /* 0x0000005c7c7c7221 */ /* 0x000fca0000010000 */
[----:B------:R-:W-:Y:S01]  /*3680*/  MOV R63, R124 ;  /* 0x0000007c003f7202 */ /* 0x000fe20000000f00 */
[----:B------:R-:W-:-:S07]  /*3690*/  FADD.FTZ R92, R125, R61 ;  /* 0x0000003d7d5c7221 */ /* 0x000fce0000010000 */
[----:B------:R-:W-:Y:S05]  /*36a0*/  WARPSYNC.COLLECTIVE R60, `(.L_x_323) ;  /* 0x000000003c087348 */ /* 0x000fea0003c00000 */
[----:B------:R0:W1:Y:S02]  /*36b0*/  SHFL.DOWN P4, R61, R63, R58, R59 ;  /* 0x0800003a3f3d7389 */ /* 0x000064000008003b */
[----:B01----:R-:W-:Y:S01]  /*36c0*/  ENDCOLLECTIVE ;  /* 0x000000000000791b */ /* 0x003fe20003800000 */
.L_x_323:
[----:B------:R-:W-:Y:S01]  /*36d0*/  HFMA2.MMA R58, -RZ, RZ, 0, 1.1920928955078125e-07 ;  /* 0x00000002ff3a7435 */ /* 0x000fe200000001ff */
[----:B------:R-:W-:Y:S01]  /*36e0*/  MOV R63, R92 ;  /* 0x0000005c003f7202 */ /* 0x000fe20000000f00 */
[----:B------:R-:W-:-:S09]  /*36f0*/  IMAD.MOV.U32 R93, RZ, RZ, R61 ;  /* 0x000000ffff5d7224 */ /* 0x000fd200078e003d */
[----:B------:R-:W-:Y:S05]  /*3700*/  WARPSYNC.COLLECTIVE R60, `(.L_x_324) ;  /* 0x000000003c087348 */ /* 0x000fea0003c00000 */
[----:B------:R0:W1:Y:S02]  /*3710*/  SHFL.DOWN P4, R61, R63, R58, R59 ;  /* 0x0800003a3f3d7389 */ /* 0x000064000008003b */
[----:B01----:R-:W-:Y:S01]  /*3720*/  ENDCOLLECTIVE ;  /* 0x000000000000791b */ /* 0x003fe20003800000 */
.L_x_324:
[----:B------:R-:W-:-:S04]  /*3730*/  FADD.FTZ R62, R124, R93 ;  /* 0x0000005d7c3e7221 */ /* 0x000fc80000010000 */
[----:B------:R-:W-:Y:S02]  /*3740*/  IMAD.MOV.U32 R63, RZ, RZ, R62 ;  /* 0x000000ffff3f7224 */ /* 0x000fe400078e003e */
[----:B------:R-:W-:-:S07]  /*3750*/  FADD.FTZ R92, R92, R61 ;  /* 0x0000003d5c5c7221 */ /* 0x000fce0000010000 */
[----:B------:R-:W-:Y:S05]  /*3760*/  WARPSYNC.COLLECTIVE R60, `(.L_x_325) ;  /* 0x000000003c087348 */ /* 0x000fea0003c00000 */
[----:B------:R0:W1:Y:S02]  /*3770*/  SHFL.DOWN P4, R61, R63, R58, R59 ;  /* 0x0800003a3f3d7389 */ /* 0x000064000008003b */
[----:B01----:R-:W-:Y:S01]  /*3780*/  ENDCOLLECTIVE ;  /* 0x000000000000791b */ /* 0x003fe20003800000 */
.L_x_325:
[----:B------:R-:W-:Y:S01]  /*3790*/  MOV R63, R92 ;  /* 0x0000005c003f7202 */ /* 0x000fe20000000f00 */
[----:B------:R-:W-:Y:S01]  /*37a0*/  IMAD.MOV.U32 R58, RZ, RZ, 0x1 ;  /* 0x00000001ff3a7424 */ /* 0x000fe200078e00ff */
[----:B------:R-:W-:-:S07]  /*37b0*/  MOV R93, R61 ;  /* 0x0000003d005d7202 */ /* 0x000fce0000000f00 */
[----:B------:R-:W-:Y:S05]  /*37c0*/  WARPSYNC.COLLECTIVE R60, `(.L_x_326) ;  /* 0x000000003c087348 */ /* 0x000fea0003c00000 */
[----:B------:R0:W1:Y:S02]  /*37d0*/  SHFL.DOWN P4, R61, R63, R58, R59 ;  /* 0x0800003a3f3d7389 */ /* 0x000064000008003b */
[----:B01----:R-:W-:Y:S01]  /*37e0*/  ENDCOLLECTIVE ;  /* 0x000000000000791b */ /* 0x003fe20003800000 */
.L_x_326:
[----:B------:R-:W-:-:S05]  /*37f0*/  FADD.FTZ R93, R62, R93 ;  /* 0x0000005d3e5d7221 */ /* 0x000fca0000010000 */
[----:B------:R-:W-:Y:S02]  /*3800*/  MOV R63, R93 ;  /* 0x0000005d003f7202 */ /* 0x000fe40000000f00 */
[----:B------:R-:W-:-:S07]  /*3810*/  MOV R125, R61 ;  /* 0x0000003d007d7202 */ /* 0x000fce0000000f00 */
[----:B------:R-:W-:Y:S05]  /*3820*/  WARPSYNC.COLLECTIVE R60, `(.L_x_327) ;  /* 0x000000003c087348 */ /* 0x000fea0003c00000 */
[----:B------:R0:W1:Y:S02]  /*3830*/  SHFL.DOWN P4, R61, R63, R58, R59 ;  /* 0x0800003a3f3d7389 */ /* 0x000064000008003b */
[----:B01----:R-:W-:Y:S01]  /*3840*/  ENDCOLLECTIVE ;  /* 0x000000000000791b */ /* 0x003fe20003800000 */
.L_x_327:
[----:B------:R-:W-:Y:S05]  /*3850*/  BRA `(.L_x_328) ;  /* 0xffffffdc00ac7947 */ /* 0x000fea000383ffff */
.L_x_329:
        /* <DEDUP_REMOVED lines=10> */
.L_x_8500:


//--------------------- .text._ZN10layer_norm13ln_bwd_kernelINS_13Kernel_traitsI13__nv_bfloat16S2_S2_S2_fjLj1536ELj1ELj1ELj4ELj8ENS_18Kernel_traits_baseILj1536ES2_S2_S2_S2_fjLj128EEEEELb0ELb1ELb1ELb1EEEvNS_9BwdParamsE --------------------------
	.section	.text._ZN10layer_norm13ln_bwd_kernelINS_13Kernel_traitsI13__nv_bfloat16S2_S2_S2_fjLj1536ELj1ELj1ELj4ELj8ENS_18Kernel_traits_baseILj1536ES2_S2_S2_S2_fjLj128EEEEELb0ELb1ELb1ELb1EEEvNS_9BwdParamsE,"ax",@progbits
	.align	128
        .global         _ZN10layer_norm13ln_bwd_kernelINS_13Kernel_traitsI13__nv_bfloat16S2_S2_S2_fjLj1536ELj1ELj1ELj4ELj8ENS_18Kernel_traits_baseILj1536ES2_S2_S2_S2_fjLj128EEEEELb0ELb1ELb1ELb1EEEvNS_9BwdParamsE
        .type           _ZN10layer_norm13ln_bwd_kernelINS_13Kernel_traitsI13__nv_bfloat16S2_S2_S2_fjLj1536ELj1ELj1ELj4ELj8ENS_18Kernel_traits_baseILj1536ES2_S2_S2_S2_fjLj128EEEEELb0ELb1ELb1ELb1EEEvNS_9BwdParamsE,@function
        .size           _ZN10layer_norm13ln_bwd_kernelINS_13Kernel_traitsI13__nv_bfloat16S2_S2_S2_fjLj1536ELj1ELj1ELj4ELj8ENS_18Kernel_traits_baseILj1536ES2_S2_S2_S2_fjLj128EEEEELb0ELb1ELb1ELb1EEEvNS_9BwdParamsE,(.L_x_8501 - _ZN10layer_norm13ln_bwd_kernelINS_13Kernel_traitsI13__nv_bfloat16S2_S2_S2_fjLj1536ELj1ELj1ELj4ELj8ENS_18Kernel_traits_baseILj1536ES2_S2_S2_S2_fjLj128EEEEELb0ELb1ELb1ELb1EEEvNS_9BwdParamsE)
        .other          _ZN10layer_norm13ln_bwd_kernelINS_13Kernel_traitsI13__nv_bfloat16S2_S2_S2_fjLj1536ELj1ELj1ELj4ELj8ENS_18Kernel_traits_baseILj1536ES2_S2_S2_S2_fjLj128EEEEELb0ELb1ELb1ELb1EEEvNS_9BwdParamsE,@"STO_CUDA_ENTRY STV_DEFAULT"
_ZN10layer_norm13ln_bwd_kernelINS_13Kernel_traitsI13__nv_bfloat16S2_S2_S2_fjLj1536ELj1ELj1ELj4ELj8ENS_18Kernel_traits_baseILj1536ES2_S2_S2_S2_fjLj128EEEEELb0ELb1ELb1ELb1EEEvNS_9BwdParamsE:
.text._ZN10layer_norm13ln_bwd_kernelINS_13Kernel_traitsI13__nv_bfloat16S2_S2_S2_fjLj1536ELj1ELj1ELj4ELj8ENS_18Kernel_traits_baseILj1536ES2_S2_S2_S2_fjLj128EEEEELb0ELb1ELb1ELb1EEEvNS_9BwdParamsE:
        /* <DEDUP_REMOVED lines=31> */
.L_x_330:
[----:B------:R-:W-:Y:S01]  /*01f0*/  SHF.L.U32 R0, R119, 0x3, RZ ;  /* 0x0000000377007819 */ /* 0x000fe200000006ff */
[----:B------:R-:W-:Y:S01]  /*0200*/  ULDC.64 UR6, c[0x0][0x260] ;  /* 0x0000980000067ab9 */ /* 0x000fe20000000a00 */
[----:B------:R-:W0:Y:S02]  /*0210*/  LDC.U8 R121, c[0x0][0x2a0] ;  /* 0x0000a800ff797b82 */ /* 0x000e240000000000 */
[----:B------:R-:W-:-:S04]  /*0220*/  LOP3.LUT R0, R0, 0x3f8, RZ, 0xc0, !PT ;  /* 0x000003f800007812 */ /* 0x000fc800078ec0ff */
[----:B------:R-:W-:-:S05]  /*0230*/  IADD3 R4, P0, R0, UR6, RZ ;  /* 0x0000000600047c10 */ /* 0x000fca000ff1e0ff */
[----:B------:R-:W-:Y:S01]  /*0240*/  IMAD.X R5, RZ, RZ, UR7, P0 ;  /* 0x00000007ff057e24 */ /* 0x000fe200080e06ff */
[----:B------:R-:W-:Y:S02]  /*0250*/  ULDC.64 UR6, c[0x0][0x278] ;  /* 0x00009e0000067ab9 */ /* 0x000fe40000000a00 */
[----:B------:R-:W-:Y:S02]  /*0260*/  IADD3 R6, P0, R0, UR6, RZ ;  /* 0x0000000600067c10 */ /* 0x000fe4000ff1e0ff */
[----:B------:R-:W2:Y:S02]  /*0270*/  LDG.E.64 R8, desc[UR4][R4.64] ;  /* 0x0000000404087981 */ /* 0x000ea4000c1e1b00 */
[----:B------:R-:W-:Y:S02]  /*0280*/  IADD3.X R7, RZ, UR7, RZ, P0, !PT ;  /* 0x00000007ff077c10 */ /* 0x000fe400087fe4ff */
[----:B------:R-:W3:Y:S04]  /*0290*/  LDG.E.64 R10, desc[UR4][R4.64+0x400] ;  /* 0x00040004040a7981 */ /* 0x000ee8000c1e1b00 */
[----:B------:R-:W4:Y:S04]  /*02a0*/  LDG.E.64 R14, desc[UR4][R4.64+0x800] ;  /* 0x00080004040e7981 */ /* 0x000f28000c1e1b00 */
[----:B------:R-:W5:Y:S04]  /*02b0*/  LDG.E.64 R102, desc[UR4][R6.64] ;  /* 0x0000000406667981 */ /* 0x000f68000c1e1b00 */
[----:B------:R-:W5:Y:S04]  /*02c0*/  LDG.E.64 R12, desc[UR4][R6.64+0x400] ;  /* 0x00040004060c7981 */ /* 0x000f68000c1e1b00 */
[----:B------:R-:W5:Y:S01]  /*02d0*/  LDG.E.64 R16, desc[UR4][R6.64+0x800] ;  /* 0x0008000406107981 */ /* 0x000f62000c1e1b00 */
[----:B------:R-:W-:Y:S01]  /*02e0*/  IMAD.MOV.U32 R90, RZ, RZ, 0x1 ;  /* 0x00000001ff5a7424 */ /* 0x000fe200078e00ff */
        /* <DEDUP_REMOVED lines=19> */
[--C-:B--2---:R-:W-:Y:S01]  /*0420*/  SHF.R.U32.HI R115, RZ, 0x10, R9.reuse ;  /* 0x00000010ff737819 */ /* 0x104fe20000011609 */
[C---:B------:R-:W-:Y:S01]  /*0430*/  IMAD.U32 R118, R8.reuse, 0x10000, RZ ;  /* 0x0001000008767824 */ /* 0x040fe200078e00ff */
[----:B------:R-:W-:Y:S02]  /*0440*/  SHF.R.U64 R117, R8, 0x10, R9 ;  /* 0x0000001008757819 */ /* 0x000fe40000001209 */
[--C-:B---3--:R-:W-:Y:S01]  /*0450*/  SHF.R.U32.HI R111, RZ, 0x10, R11.reuse ;  /* 0x00000010ff6f7819 */ /* 0x108fe2000001160b */
[C---:B------:R-:W-:Y:S01]  /*0460*/  IMAD.U32 R114, R10.reuse, 0x10000, RZ ;  /* 0x000100000a727824 */ /* 0x040fe200078e00ff */
[----:B------:R-:W-:Y:S01]  /*0470*/  SHF.R.U64 R113, R10, 0x10, R11 ;  /* 0x000000100a717819 */ /* 0x000fe2000000120b */
[----:B------:R-:W-:Y:S01]  /*0480*/  IMAD.U32 R115, R115, 0x10000, RZ ;  /* 0x0001000073737824 */ /* 0x000fe200078e00ff */
[--C-:B----4-:R-:W-:Y:S01]  /*0490*/  SHF.R.U32.HI R106, RZ, 0x10, R15.reuse ;  /* 0x00000010ff6a7819 */ /* 0x110fe2000001160f */
[C---:B------:R-:W-:Y:S01]  /*04a0*/  IMAD.U32 R110, R14.reuse, 0x10000, RZ ;  /* 0x000100000e6e7824 */ /* 0x040fe200078e00ff */
[----:B------:R-:W-:Y:S01]  /*04b0*/  SHF.R.U64 R109, R14, 0x10, R15 ;  /* 0x000000100e6d7819 */ /* 0x000fe2000000120f */
[----:B------:R-:W-:Y:S01]  /*04c0*/  IMAD.U32 R111, R111, 0x10000, RZ ;  /* 0x000100006f6f7824 */ /* 0x000fe200078e00ff */
[--C-:B-----5:R-:W-:Y:S01]  /*04d0*/  SHF.R.U32.HI R99, RZ, 0x10, R103.reuse ;  /* 0x00000010ff637819 */ /* 0x120fe20000011667 */
[----:B------:R-:W-:Y:S01]  /*04e0*/  IMAD.U32 R106, R106, 0x10000, RZ ;  /* 0x000100006a6a7824 */ /* 0x000fe200078e00ff */
[C---:B------:R-:W-:Y:S01]  /*04f0*/  SHF.R.U64 R101, R102.reuse, 0x10, R103 ;  /* 0x0000001066657819 */ /* 0x040fe20000001267 */
[----:B------:R-:W-:Y:S01]  /*0500*/  IMAD.U32 R102, R102, 0x10000, RZ ;  /* 0x0001000066667824 */ /* 0x000fe200078e00ff */
[--C-:B------:R-:W-:Y:S01]  /*0510*/  SHF.R.U32.HI R95, RZ, 0x10, R13.reuse ;  /* 0x00000010ff5f7819 */ /* 0x100fe2000001160d */
[C---:B------:R-:W-:Y:S01]  /*0520*/  IMAD.U32 R98, R12.reuse, 0x10000, RZ ;  /* 0x000100000c627824 */ /* 0x040fe200078e00ff */
[----:B------:R-:W-:Y:S01]  /*0530*/  SHF.R.U64 R97, R12, 0x10, R13 ;  /* 0x000000100c617819 */ /* 0x000fe2000000120d */
[----:B------:R-:W-:Y:S01]  /*0540*/  IMAD.U32 R99, R99, 0x10000, RZ ;  /* 0x0001000063637824 */ /* 0x000fe200078e00ff */
[--C-:B------:R-:W-:Y:S01]  /*0550*/  SHF.R.U32.HI R89, RZ, 0x10, R17.reuse ;  /* 0x00000010ff597819 */ /* 0x100fe20000011611 */
[C---:B------:R-:W-:Y:S01]  /*0560*/  IMAD.U32 R94, R16.reuse, 0x10000, RZ ;  /* 0x00010000105e7824 */ /* 0x040fe200078e00ff */
[----:B------:R-:W-:Y:S01]  /*0570*/  SHF.R.U64 R93, R16, 0x10, R17 ;  /* 0x00000010105d7819 */ /* 0x000fe20000001211 */
[----:B------:R-:W-:Y:S01]  /*0580*/  IMAD.U32 R95, R95, 0x10000, RZ ;  /* 0x000100005f5f7824 */ /* 0x000fe200078e00ff */
[----:B------:R-:W-:Y:S01]  /*0590*/  SHF.L.U32 R116, R9, 0x10, RZ ;  /* 0x0000001009747819 */ /* 0x000fe200000006ff */
[----:B------:R-:W-:Y:S01]  /*05a0*/  IMAD.U32 R89, R89, 0x10000, RZ ;  /* 0x0001000059597824 */ /* 0x000fe200078e00ff */
        /* <DEDUP_REMOVED lines=10> */
[----:B0-----:R-:W-:-:S07]  /*0650*/  SHF.L.U32 R93, R93, 0x10, RZ ;  /* 0x000000105d5d7819 */ /* 0x001fce00000006ff */
.L_x_385:
        /* <DEDUP_REMOVED lines=23> */
[----:B------:R-:W-:Y:S01]  /*07d0*/  MOV R105, UR14 ;  /* 0x0000000e00697c02 */ /* 0x000fe20008000f00 */
[----:B------:R-:W-:Y:S01]  /*07e0*/  IMAD.U32 R104, RZ, RZ, UR15 ;  /* 0x0000000fff687e24 */ /* 0x000fe2000f8e00ff */
[----:B------:R-:W-:Y:S01]  /*07f0*/  HFMA2.MMA R124, -RZ, RZ, 0, 0 ;  /* 0x00000000ff7c7435 */ /* 0x000fe200000001ff */
[----:B------:R-:W-:Y:S01]  /*0800*/  IMAD.MOV.U32 R123, RZ, RZ, RZ ;  /* 0x000000ffff7b7224 */ /* 0x000fe200078e00ff */
[----:B------:R-:W-:-:S04]  /*0810*/  ISETP.NE.U32.AND P0, PT, R105, RZ, PT ;  /* 0x000000ff6900720c */ /* 0x000fc80003f05070 */
[----:B------:R-:W-:-:S13]  /*0820*/  ISETP.NE.AND.EX P0, PT, R104, RZ, PT, P0 ;  /* 0x000000ff6800720c */ /* 0x000fda0003f05300 */
[----:B------:R-:W-:Y:S05]  /*0830*/  @!P0 BRA `(.L_x_334) ;  /* 0x0000000800988947 */ /* 0x000fea0003800000 */
[----:B------:R0:W5:Y:S04]  /*0840*/  LDG.E.64 R82, desc[UR4][R84.64] ;  /* 0x0000000454527981 */ /* 0x000168000c1e1b00 */
[----:B------:R0:W5:Y:S04]  /*0850*/  LDG.E.64 R80, desc[UR4][R62.64] ;  /* 0x000000043e507981 */ /* 0x000168000c1e1b00 */
[----:B------:R0:W5:Y:S01]  /*0860*/  LDG.E.64 R78, desc[UR4][R60.64] ;  /* 0x000000043c4e7981 */ /* 0x000162000c1e1b00 */
[----:B------:R-:W-:Y:S01]  /*0870*/  MOV R124, RZ ;  /* 0x000000ff007c7202 */ /* 0x000fe20000000f00 */
[----:B------:R-:W-:Y:S01]  /*0880*/  IMAD.MOV.U32 R123, RZ, RZ, RZ ;  /* 0x000000ffff7b7224 */ /* 0x000fe200078e00ff */
[----:B------:R-:W-:Y:S06]  /*0890*/  BRA `(.L_x_334) ;  /* 0x0000000800807947 */ /* 0x000fec0003800000 */
.L_x_333:
[----:B------:R-:W-:Y:S01]  /*08a0*/  IADD3 R3, R104, -0x1, RZ ;  /* 0xffffffff68037810 */ /* 0x000fe20007ffe0ff */
[----:B------:R-:W0:Y:S04]  /*08b0*/  LDC.64 R10, c[0x0][0x2b8] ;  /* 0x0000ae00ff0a7b82 */ /* 0x000e280000000a00 */
[----:B------:R-:W-:-:S04]  /*08c0*/  IMAD R3, R3, R120, RZ ;  /* 0x0000007803037224 */ /* 0x000fc800078e02ff */
[----:B------:R-:W1:Y:S01]  /*08d0*/  LDC.64 R18, c[0x0][0x238] ;  /* 0x00008e00ff127b82 */ /* 0x000e620000000a00 */
[----:B------:R-:W-:-:S04]  /*08e0*/  SHF.R.S32.HI R0, RZ, 0x1f, R3 ;  /* 0x0000001fff007819 */ /* 0x000fc80000011403 */
[----:B------:R-:W-:Y:S02]  /*08f0*/  LEA.HI R0, R0, R3, RZ, 0x2 ;  /* 0x0000000300007211 */ /* 0x000fe400078f10ff */
[----:B------:R-:W-:Y:S01]  /*0900*/  LOP3.LUT R3, R119, 0x7f, RZ, 0xc0, !PT ;  /* 0x0000007f77037812 */ /* 0x000fe200078ec0ff */
[----:B------:R-:W2:Y:S03]  /*0910*/  LDC.64 R16, c[0x0][0x250] ;  /* 0x00009400ff107b82 */ /* 0x000ea60000000a00 */
[----:B------:R-:W-:-:S05]  /*0920*/  LEA.HI.SX32 R13, R0, R3, 0x1e ;  /* 0x00000003000d7211 */ /* 0x000fca00078ff2ff */
[C---:B------:R-:W-:Y:S02]  /*0930*/  VIADD R9, R13.reuse, 0x80 ;  /* 0x000000800d097836 */ /* 0x040fe40000000000 */
[C---:B0-----:R-:W-:Y:S01]  /*0940*/  IMAD.WIDE.U32 R6, R13.reuse, 0x8, R10 ;  /* 0x000000080d067825 */ /* 0x041fe200078e000a */
[----:B------:R-:W-:-:S03]  /*0950*/  IADD3 R13, R13, 0x100, RZ ;  /* 0x000001000d0d7810 */ /* 0x000fc60007ffe0ff */
[--C-:B------:R-:W-:Y:S02]  /*0960*/  IMAD.WIDE.U32 R8, R9, 0x8, R10.reuse ;  /* 0x0000000809087825 */ /* 0x100fe400078e000a */
[----:B------:R-:W3:Y:S02]  /*0970*/  LDG.E.64 R6, desc[UR4][R6.64] ;  /* 0x0000000406067981 */ /* 0x000ee4000c1e1b00 */
        /* <DEDUP_REMOVED lines=15> */
[----:B------:R-:W5:Y:S04]  /*0a70*/  @P0 LDG.E.64 R82, desc[UR4][R84.64] ;  /* 0x0000000454520981 */ /* 0x000f68000c1e1b00 */
[----:B------:R0:W5:Y:S04]  /*0a80*/  @P0 LDG.E.64 R80, desc[UR4][R62.64] ;  /* 0x000000043e500981 */ /* 0x000168000c1e1b00 */
[----:B------:R1:W5:Y:S01]  /*0a90*/  @P0 LDG.E.64 R78, desc[UR4][R60.64] ;  /* 0x000000043c4e0981 */ /* 0x000362000c1e1b00 */
[----:B------:R-:W-:Y:S01]  /*0aa0*/  ISETP.NE.AND P0, PT, R121, RZ, PT ;  /* 0x000000ff7900720c */ /* 0x000fe20003f05270 */
[----:B---3--:R-:W-:Y:S01]  /*0ab0*/  IMAD.MOV.U32 R67, RZ, RZ, R6 ;  /* 0x000000ffff437224 */ /* 0x008fe200078e0006 */
[----:B------:R-:W-:Y:S01]  /*0ac0*/  SHF.R.U64 R64, R6, 0x10, R7 ;  /* 0x0000001006407819 */ /* 0x000fe20000001207 */
[----:B----4-:R-:W-:Y:S01]  /*0ad0*/  IMAD.MOV.U32 R23, RZ, RZ, R8 ;  /* 0x000000ffff177224 */ /* 0x010fe200078e0008 */
[----:B------:R-:W-:-:S02]  /*0ae0*/  SHF.R.U64 R22, R8, 0x10, R9 ;  /* 0x0000001008167819 */ /* 0x000fc40000001209 */
[----:B------:R-:W-:Y:S01]  /*0af0*/  MOV R20, R7 ;  /* 0x0000000700147202 */ /* 0x000fe20000000f00 */
[----:B------:R-:W-:Y:S01]  /*0b00*/  IMAD.MOV.U32 R66, RZ, RZ, R10 ;  /* 0x000000ffff427224 */ /* 0x000fe200078e000a */
[----:B0-----:R-:W-:Y:S02]  /*0b10*/  SHF.R.U64 R62, R10, 0x10, R11 ;  /* 0x000000100a3e7819 */ /* 0x001fe4000000120b */
[----:B------:R-:W-:Y:S02]  /*0b20*/  SHF.R.U32.HI R18, RZ, 0x10, R7 ;  /* 0x00000010ff127819 */ /* 0x000fe40000011607 */
[----:B------:R-:W-:Y:S02]  /*0b30*/  SHF.R.U32.HI R8, RZ, 0x10, R15 ;  /* 0x00000010ff087819 */ /* 0x000fe4000001160f */
[----:B------:R-:W-:Y:S01]  /*0b40*/  MOV R21, R9 ;  /* 0x0000000900157202 */ /* 0x000fe20000000f00 */
[----:B--2---:R-:W-:Y:S01]  /*0b50*/  IMAD.U32 R7, R12, 0x10000, RZ ;  /* 0x000100000c077824 */ /* 0x004fe200078e00ff */
[----:B------:R-:W-:-:S02]  /*0b60*/  SHF.R.U32.HI R65, RZ, 0x10, R9 ;  /* 0x00000010ff417819 */ /* 0x000fc40000011609 */
[--C-:B------:R-:W-:Y:S02]  /*0b70*/  SHF.R.U64 R85, R12, 0x10, R13.reuse ;  /* 0x000000100c557819 */ /* 0x100fe4000000120d */
[----:B------:R-:W-:Y:S02]  /*0b80*/  SHF.R.U32.HI R123, RZ, 0x10, R13 ;  /* 0x00000010ff7b7819 */ /* 0x000fe4000001160d */
[----:B------:R-:W-:Y:S02]  /*0b90*/  SHF.L.U32 R9, R13, 0x10, RZ ;  /* 0x000000100d097819 */ /* 0x000fe400000006ff */
[----:B------:R-:W-:Y:S02]  /*0ba0*/  SHF.R.U64 R12, R14, 0x10, R15 ;  /* 0x000000100e0c7819 */ /* 0x000fe4000000120f */
[----:B------:R-:W-:Y:S02]  /*0bb0*/  SHF.L.U32 R13, R15, 0x10, RZ ;  /* 0x000000100f0d7819 */ /* 0x000fe400000006ff */
[----:B------:R-:W-:-:S02]  /*0bc0*/  SHF.R.U64 R10, R16, 0x10, R17 ;  /* 0x00000010100a7819 */ /* 0x000fc40000001211 */
[----:B------:R-:W-:Y:S02]  /*0bd0*/  SHF.R.U32.HI R6, RZ, 0x10, R17 ;  /* 0x00000010ff067819 */ /* 0x000fe40000011611 */
[----:B------:R-:W-:Y:S02]  /*0be0*/  FSEL R0, R0, RZ, !P0 ;  /* 0x000000ff00007208 */ /* 0x000fe40004000000 */
[----:B------:R-:W-:Y:S02]  /*0bf0*/  SHF.L.U32 R15, R8, 0x10, RZ ;  /* 0x00000010080f7819 */ /* 0x000fe400000006ff */
[----:B------:R-:W-:Y:S01]  /*0c00*/  SHF.L.U32 R63, R17, 0x10, RZ ;  /* 0x00000010113f7819 */ /* 0x000fe200000006ff */
[----:B------:R-:W-:Y:S01]  /*0c10*/  IMAD.U32 R17, R10, 0x10000, RZ ;  /* 0x000100000a117824 */ /* 0x000fe200078e00ff */
[----:B-1----:R-:W-:Y:S02]  /*0c20*/  MOV R60, R11 ;  /* 0x0000000b003c7202 */ /* 0x002fe40000000f00 */
[----:B------:R-:W-:Y:S01]  /*0c30*/  SHF.R.U32.HI R61, RZ, 0x10, R11 ;  /* 0x00000010ff3d7819 */ /* 0x000fe2000001160b */
[----:B------:R-:W-:Y:S01]  /*0c40*/  IMAD.U32 R11, R14, 0x10000, RZ ;  /* 0x000100000e0b7824 */ /* 0x000fe200078e00ff */
[----:B------:R-:W-:Y:S01]  /*0c50*/  SHF.L.U32 R6, R6, 0x10, RZ ;  /* 0x0000001006067819 */ /* 0x000fe200000006ff */
[----:B------:R-:W-:Y:S01]  /*0c60*/  IMAD.U32 R19, R16, 0x10000, RZ ;  /* 0x0001000010137824 */ /* 0x000fe200078e00ff */
[----:B------:R-:W-:Y:S01]  /*0c70*/  SHF.L.U32 R123, R123, 0x10, RZ ;  /* 0x000000107b7b7819 */ /* 0x000fe200000006ff */
[----:B------:R-:W-:-:S02]  /*0c80*/  IMAD.U32 R85, R85, 0x10000, RZ ;  /* 0x0001000055557824 */ /* 0x000fc400078e00ff */
[----:B------:R-:W-:Y:S01]  /*0c90*/  FADD.FTZ R14, -R0, R15 ;  /* 0x0000000f000e7221 */ /* 0x000fe20000010100 */
[----:B------:R-:W-:Y:S02]  /*0ca0*/  IMAD.U32 R125, R12, 0x10000, RZ ;  /* 0x000100000c7d7824 */ /* 0x000fe400078e00ff */
[C---:B------:R-:W-:Y:S01]  /*0cb0*/  FADD.FTZ R7, -R0.reuse, R7 ;  /* 0x0000000700077221 */ /* 0x040fe20000010100 */
[C---:B------:R-:W-:Y:S01]  /*0cc0*/  FADD.FTZ R63, -R0.reuse, R63 ;  /* 0x0000003f003f7221 */ /* 0x040fe20000010100 */
[C---:B------:R-:W-:Y:S01]  /*0cd0*/  FADD.FTZ R15, -R0.reuse, R17 ;  /* 0x00000011000f7221 */ /* 0x040fe20000010100 */
[C---:B------:R-:W-:Y:S01]  /*0ce0*/  FADD.FTZ R11, -R0.reuse, R11 ;  /* 0x0000000b000b7221 */ /* 0x040fe20000010100 */
[C---:B------:R-:W-:Y:S01]  /*0cf0*/  FADD.FTZ R17, -R0.reuse, R6 ;  /* 0x0000000600117221 */ /* 0x040fe20000010100 */
[C---:B------:R-:W-:Y:S01]  /*0d00*/  FADD.FTZ R9, -R0.reuse, R9 ;  /* 0x0000000900097221 */ /* 0x040fe20000010100 */
[----:B------:R-:W-:Y:S02]  /*0d10*/  IMAD.U32 R67, R67, 0x10000, RZ ;  /* 0x0001000043437824 */ /* 0x000fe400078e00ff */
        /* <DEDUP_REMOVED lines=8> */
[----:B------:R-:W-:Y:S01]  /*0da0*/  FMUL.FTZ R16, R4, R17 ;  /* 0x0000001104107220 */ /* 0x000fe20000410000 */
[----:B------:R-:W-:Y:S01]  /*0db0*/  SHF.L.U32 R64, R64, 0x10, RZ ;  /* 0x0000001040407819 */ /* 0x000fe200000006ff */
[----:B------:R-:W-:-:S02]  /*0dc0*/  IMAD.U32 R63, R23, 0x10000, RZ ;  /* 0x00010000173f7824 */ /* 0x000fc400078e00ff */
[----:B------:R-:W-:Y:S01]  /*0dd0*/  FMUL.FTZ R6, R4, R9 ;  /* 0x0000000904067220 */ /* 0x000fe20000410000 */
[----:B------:R-:W-:Y:S01]  /*0de0*/  FMUL.FTZ R17, R118, R67 ;  /* 0x0000004376117220 */ /* 0x000fe20000410000 */
[C---:B------:R-:W-:Y:S01]  /*0df0*/  FMUL.FTZ R9, R4.reuse, R19 ;  /* 0x0000001304097220 */ /* 0x040fe20000410000 */
[----:B------:R-:W-:Y:S01]  /*0e00*/  FMUL.FTZ R11, R4, R85 ;  /* 0x00000055040b7220 */ /* 0x000fe20000410000 */
[----:B------:R-:W-:Y:S01]  /*0e10*/  IMAD.U32 R19, R20, 0x10000, RZ ;  /* 0x0001000014137824 */ /* 0x000fe200078e00ff */
[----:B------:R-:W-:Y:S01]  /*0e20*/  SHF.L.U32 R20, R18, 0x10, RZ ;  /* 0x0000001012147819 */ /* 0x000fe200000006ff */
[----:B------:R-:W-:Y:S02]  /*0e30*/  IMAD.U32 R23, R21, 0x10000, RZ ;  /* 0x0001000015177824 */ /* 0x000fe400078e00ff */
[----:B------:R-:W-:Y:S01]  /*0e40*/  FADD.FTZ R28, R28, R67 ;  /* 0x000000431c1c7221 */ /* 0x000fe20000010000 */
[----:B------:R-:W-:Y:S01]  /*0e50*/  FFMA.FTZ R56, R0, R67, R56 ;  /* 0x0000004300387223 */ /* 0x000fe20000010038 */
[----:B------:R-:W-:Y:S01]  /*0e60*/  FADD.FTZ R32, R32, R63 ;  /* 0x0000003f20207221 */ /* 0x000fe20000010000 */
[-C--:B------:R-:W-:Y:S01]  /*0e70*/  FFMA.FTZ R52, R7, R63.reuse, R52 ;  /* 0x0000003f07347223 */ /* 0x080fe20000010034 */
[----:B------:R-:W-:Y:S01]  /*0e80*/  FMUL.FTZ R21, R114, R63 ;  /* 0x0000003f72157220 */ /* 0x000fe20000410000 */
[----:B------:R-:W-:Y:S01]  /*0e90*/  FMUL.FTZ R18, R117, R64 ;  /* 0x0000004075127220 */ /* 0x000fe20000410000 */
[----:B------:R-:W-:-:S02]  /*0ea0*/  IMAD.U32 R67, R60, 0x10000, RZ ;  /* 0x000100003c437824 */ /* 0x000fc400078e00ff */
[----:B------:R-:W-:Y:S01]  /*0eb0*/  FADD.FTZ R63, RZ, R17 ;  /* 0x00000011ff3f7221 */ /* 0x000fe20000010000 */
[----:B------:R-:W-:Y:S01]  /*0ec0*/  FADD.FTZ R29, R29, R64 ;  /* 0x000000401d1d7221 */ /* 0x000fe20000010000 */
[----:B------:R-:W-:Y:S01]  /*0ed0*/  FFMA.FTZ R57, R11, R64, R57 ;  /* 0x000000400b397223 */ /* 0x000fe20000010039 */
[----:B------:R-:W-:Y:S01]  /*0ee0*/  FFMA.FTZ R60, R0, R17, RZ ;  /* 0x00000011003c7223 */ /* 0x000fe200000100ff */
[----:B------:R-:W-:Y:S01]  /*0ef0*/  SHF.L.U32 R64, R65, 0x10, RZ ;  /* 0x0000001041407819 */ /* 0x000fe200000006ff */
[----:B------:R-:W-:Y:S01]  /*0f00*/  FMUL.FTZ R12, R4, R123 ;  /* 0x0000007b040c7220 */ /* 0x000fe20000410000 */
[----:B------:R-:W-:Y:S01]  /*0f10*/  FADD.FTZ R30, R30, R19 ;  /* 0x000000131e1e7221 */ /* 0x000fe20000010000 */
[-C--:B------:R-:W-:Y:S01]  /*0f20*/  FFMA.FTZ R58, R6, R19.reuse, R58 ;  /* 0x00000013063a7223 */ /* 0x080fe2000001003a */
[----:B------:R-:W-:Y:S02]  /*0f30*/  IMAD.U32 R65, R66, 0x10000, RZ ;  /* 0x0001000042417824 */ /* 0x000fe400078e00ff */
        /* <DEDUP_REMOVED lines=8> */
[----:B------:R-:W-:Y:S01]  /*0fc0*/  FMUL.FTZ R8, R4, R13 ;  /* 0x0000000d04087220 */ /* 0x000fe20000410000 */
[----:B------:R-:W-:Y:S01]  /*0fd0*/  SHF.L.U32 R22, R22, 0x10, RZ ;  /* 0x0000001016167819 */ /* 0x000fe200000006ff */
[----:B------:R-:W-:Y:S01]  /*0fe0*/  FMUL.FTZ R13, R4, R125 ;  /* 0x0000007d040d7220 */ /* 0x000fe20000410000 */
[----:B------:R-:W-:Y:S01]  /*0ff0*/  FADD.FTZ R60, R85, R20 ;  /* 0x00000014553c7221 */ /* 0x000fe20000010000 */
[----:B------:R-:W-:-:S02]  /*1000*/  FFMA.FTZ R66, R12, R20, R63 ;  /* 0x000000140c427223 */ /* 0x000fc4000001003f */
[----:B------:R-:W-:Y:S01]  /*1010*/  FADD.FTZ R33, R33, R22 ;  /* 0x0000001621217221 */ /* 0x000fe20000010000 */
[-C--:B------:R-:W-:Y:S01]  /*1020*/  FFMA.FTZ R53, R13, R22.reuse, R53 ;  /* 0x000000160d357223 */ /* 0x080fe20000010035 */
[----:B------:R-:W-:Y:S01]  /*1030*/  FMUL.FTZ R22, R113, R22 ;  /* 0x0000001671167220 */ /* 0x000fe20000410000 */
        /* <DEDUP_REMOVED lines=19> */
[-C--:B------:R-:W-:Y:S01]  /*1170*/  FFMA.FTZ R25, R15, R62.reuse, R25 ;  /* 0x0000003e0f197223 */ /* 0x080fe20000010019 */
[----:B------:R-:W-:Y:S01]  /*1180*/  FMUL.FTZ R66, R109, R62 ;  /* 0x0000003e6d427220 */ /* 0x000fe20000410000 */
[----:B------:R-:W-:Y:S01]  /*1190*/  FADD.FTZ R60, R85, R64 ;  /* 0x00000040553c7221 */ /* 0x000fe20000010000 */
[----:B------:R-:W-:-:S03]  /*11a0*/  FFMA.FTZ R62, R14, R64, R63 ;  /* 0x000000400e3e7223 */ /* 0x000fc6000001003f */
[----:B------:R-:W-:Y:S01]  /*11b0*/  FADD.FTZ R63, R60, R65 ;  /* 0x000000413c3f7221 */ /* 0x000fe20000010000 */
[----:B------:R-:W-:Y:S01]  /*11c0*/  FFMA.FTZ R60, R9, R65, R62 ;  /* 0x00000041093c7223 */ /* 0x000fe2000001003e */
[----:B------:R-:W-:Y:S01]  /*11d0*/  SHF.L.U32 R61, R61, 0x10, RZ ;  /* 0x000000103d3d7819 */ /* 0x000fe200000006ff */
[----:B------:R-:W-:Y:S01]  /*11e0*/  FADD.FTZ R38, R38, R67 ;  /* 0x0000004326267221 */ /* 0x000fe20000010000 */
[-C--:B------:R-:W-:Y:S01]  /*11f0*/  FFMA.FTZ R26, R10, R67.reuse, R26 ;  /* 0x000000430a1a7223 */ /* 0x080fe2000001001a */
[----:B------:R-:W-:Y:S01]  /*1200*/  FADD.FTZ R62, R63, R66 ;  /* 0x000000423f3e7221 */ /* 0x000fe20000010000 */
[----:B------:R-:W-:Y:S01]  /*1210*/  FMUL.FTZ R67, R108, R67 ;  /* 0x000000436c437220 */ /* 0x000fe20000410000 */
[----:B------:R-:W-:Y:S01]  /*1220*/  FFMA.FTZ R63, R15, R66, R60 ;  /* 0x000000420f3f7223 */ /* 0x000fe2000001003c */
[----:B------:R-:W-:Y:S02]  /*1230*/  FMUL.FTZ R68, R106, R61 ;  /* 0x0000003d6a447220 */ /* 0x000fe40000410000 */
[----:B------:R-:W-:Y:S01]  /*1240*/  FADD.FTZ R123, R62, R67 ;  /* 0x000000433e7b7221 */ /* 0x000fe20000010000 */
[----:B------:R-:W-:Y:S01]  /*1250*/  FFMA.FTZ R63, R10, R67, R63 ;  /* 0x000000430a3f7223 */ /* 0x000fe2000001003f */
[----:B------:R-:W-:Y:S01]  /*1260*/  FADD.FTZ R39, R39, R61 ;  /* 0x0000003d27277221 */ /* 0x000fe20000010000 */
[C---:B------:R-:W-:Y:S01]  /*1270*/  FFMA.FTZ R27, R16.reuse, R61, R27 ;  /* 0x0000003d101b7223 */ /* 0x040fe2000001001b */
[----:B------:R-:W-:Y:S01]  /*1280*/  FADD.FTZ R123, R123, R68 ;  /* 0x000000447b7b7221 */ /* 0x000fe20000010000 */
[----:B------:R-:W-:-:S07]  /*1290*/  FFMA.FTZ R124, R16, R68, R63 ;  /* 0x00000044107c7223 */ /* 0x000fce000001003f */
.L_x_334:
[----:B------:R-:W-:Y:S05]  /*12a0*/  BSYNC B0 ;  /* 0x0000000000007941 */ /* 0x000fea0003800000 */
.L_x_332:
[----:B------:R-:W-:Y:S01]  /*12b0*/  LOP3.LUT P3, RZ, R90, 0xff, RZ, 0xc0, !PT ;  /* 0x000000ff5aff7812 */ /* 0x000fe2000786c0ff */
[----:B------:R-:W-:Y:S01]  /*12c0*/  UMOV UR6, 0xffffffff ;  /* 0xffffffff00067882 */ /* 0x000fe20000000000 */
[----:B0-----:R-:W-:Y:S02]  /*12d0*/  SHF.R.U32.HI R63, RZ, 0x5, R119 ;  /* 0x00000005ff3f7819 */ /* 0x001fe40000011677 */
[----:B------:R-:W-:Y:S02]  /*12e0*/  LOP3.LUT P0, RZ, R119, 0x1f, RZ, 0xc0, !PT ;  /* 0x0000001f77ff7812 */ /* 0x000fe4000780c0ff */
[----:B------:R-:W-:-:S07]  /*12f0*/  LOP3.LUT R122, R63, 0x7fffffc, RZ, 0xc0, !PT ;  /* 0x07fffffc3f7a7812 */ /* 0x000fce00078ec0ff */
        /* <DEDUP_REMOVED lines=20> */
.L_x_396:
[----:B-----5:R-:W-:Y:S01]  /*1440*/  ISETP.GE.AND P4, PT, R107, 0x1, PT ;  /* 0x000000016b00780c */ /* 0x020fe20003f86270 */
[----:B------:R-:W3:Y:S01]  /*1450*/  S2R R60, SR_CgaCtaId ;  /* 0x00000000003c7919 */ /* 0x000ee20000008800 */
[----:B-1----:R-:W-:Y:S01]  /*1460*/  FADD.FTZ R62, R90, R125 ;  /* 0x0000007d5a3e7221 */ /* 0x002fe20000010000 */
[----:B------:R-:W-:Y:S01]  /*1470*/  @!P0 LOP3.LUT R63, R63, 0x3, RZ, 0xc0, !PT ;  /* 0x000000033f3f8812 */ /* 0x000fe200078ec0ff */
[----:B------:R-:W-:Y:S09]  /*1480*/  WARPSYNC.ALL ;  /* 0x0000000000007948 */ /* 0x000ff20003800000 */
[----:B------:R-:W-:Y:S01]  /*1490*/  @P4 VIADD R107, R107, 0xffffffff ;  /* 0xffffffff6b6b4836 */ /* 0x000fe20000000000 */
[----:B------:R-:W-:-:S03]  /*14a0*/  @P4 LOP3.LUT R3, R119, 0x7f, RZ, 0xc0, !PT ;  /* 0x0000007f77034812 */ /* 0x000fc600078ec0ff */
[----:B------:R-:W-:-:S05]  /*14b0*/  @P4 IMAD R107, R107, R120, RZ ;  /* 0x000000786b6b4224 */ /* 0x000fca00078e02ff */
[----:B0-----:R-:W-:-:S04]  /*14c0*/  @P4 SHF.R.S32.HI R90, RZ, 0x1f, R107 ;  /* 0x0000001fff5a4819 */ /* 0x001fc8000001146b */
[----:B------:R-:W-:Y:S01]  /*14d0*/  @P4 LEA.HI R120, R90, R107, RZ, 0x2 ;  /* 0x0000006b5a784211 */ /* 0x000fe200078f10ff */
[----:B------:R-:W-:Y:S01]  /*14e0*/  HFMA2.MMA R90, -RZ, RZ, 0, 0 ;  /* 0x00000000ff5a7435 */ /* 0x000fe200000001ff */
[----:B------:R-:W-:-:S05]  /*14f0*/  MOV R107, 0x400 ;  /* 0x00000400006b7802 */ /* 0x000fca0000000f00 */
[----:B------:R-:W-:Y:S02]  /*1500*/  @P4 LEA.HI.SX32 R90, R120, R3, 0x1e ;  /* 0x00000003785a4211 */ /* 0x000fe400078ff2ff */
[----:B---3--:R-:W-:Y:S02]  /*1510*/  LEA R107, R60, R107, 0x18 ;  /* 0x0000006b3c6b7211 */ /* 0x008fe400078ec0ff */
[----:B------:R-:W-:Y:S01]  /*1520*/  @!P0 IADD3 R120, R122, R63, RZ ;  /* 0x0000003f7a788210 */ /* 0x000fe20007ffe0ff */
[----:B--2---:R-:W-:Y:S01]  /*1530*/  FADD.FTZ R63, R84, R85 ;  /* 0x00000055543f7221 */ /* 0x004fe20000010000 */
[----:B------:R-:W0:Y:S03]  /*1540*/  @P4 LDC.64 R60, c[0x0][0x220] ;  /* 0x00008800ff3c4b82 */ /* 0x000e260000000a00 */
[----:B------:R-:W-:-:S05]  /*1550*/  @!P0 IMAD R120, R120, 0x8, R107 ;  /* 0x0000000878788824 */ /* 0x000fca00078e026b */
[----:B------:R-:W-:Y:S01]  /*1560*/  @!P0 STS.64 [R120+0x1800], R62 ;  /* 0x0018003e78008388 */ /* 0x000fe20000000a00 */
[----:B0-----:R-:W-:Y:S01]  /*1570*/  @P4 IMAD.WIDE.U32 R60, R90, 0x8, R60 ;  /* 0x000000085a3c4825 */ /* 0x001fe200078e003c */
[----:B------:R-:W-:Y:S06]  /*1580*/  BAR.SYNC.DEFER_BLOCKING 0x0 ;  /* 0x0000000000007b1d */ /* 0x000fec0000010000 */
[----:B------:R0:W2:Y:S01]  /*1590*/  @P4 LDG.E.64 R84, desc[UR4][R60.64] ;  /* 0x000000043c544981 */ /* 0x0000a2000c1e1b00 */
[----:B------:R-:W-:Y:S01]  /*15a0*/  LEA R107, R122, R107, 0x3 ;  /* 0x0000006b7a6b7211 */ /* 0x000fe200078e18ff */
[----:B------:R-:W-:Y:S01]  /*15b0*/  BSSY B0, `(.L_x_336) ;  /* 0x0000023000007945 */ /* 0x000fe20003800000 */
[----:B------:R-:W-:-:S03]  /*15c0*/  ISETP.NE.AND P0, PT, R121, RZ, PT ;  /* 0x000000ff7900720c */ /* 0x000fc60003f05270 */
[----:B0-----:R-:W0:Y:S02]  /*15d0*/  LDS.128 R60, [R107+0x1800] ;  /* 0x001800006b3c7984 */ /* 0x001e240000000c00 */
[----:B0-----:R-:W-:Y:S01]  /*15e0*/  FADD.FTZ R123, RZ, R60 ;  /* 0x0000003cff7b7221 */ /* 0x001fe20000010000 */
[----:B------:R-:W-:-:S03]  /*15f0*/  FADD.FTZ R122, RZ, R61 ;  /* 0x0000003dff7a7221 */ /* 0x000fc60000010000 */
[----:B------:R-:W-:Y:S01]  /*1600*/  FADD.FTZ R123, R62, R123 ;  /* 0x0000007b3e7b7221 */ /* 0x000fe20000010000 */
[----:B------:R-:W-:Y:S02]  /*1610*/  FADD.FTZ R122, R63, R122 ;  /* 0x0000007a3f7a7221 */ /* 0x000fe40000010000 */
[----:B------:R-:W0:Y:S02]  /*1620*/  LDS.128 R60, [R107+0x1810] ;  /* 0x001810006b3c7984 */ /* 0x000e240000000c00 */
[----:B0-----:R-:W-:Y:S01]  /*1630*/  FADD.FTZ R123, R123, R60 ;  /* 0x0000003c7b7b7221 */ /* 0x001fe20000010000 */
[----:B------:R-:W-:-:S03]  /*1640*/  FADD.FTZ R122, R122, R61 ;  /* 0x0000003d7a7a7221 */ /* 0x000fc60000010000 */
[----:B------:R-:W-:Y:S01]  /*1650*/  FADD.FTZ R62, R62, R123 ;  /* 0x0000007b3e3e7221 */ /* 0x000fe20000010000 */
[----:B------:R-:W-:-:S03]  /*1660*/  FADD.FTZ R63, R63, R122 ;  /* 0x0000007a3f3f7221 */ /* 0x000fc60000010000 */
[----:B------:R-:W-:Y:S01]  /*1670*/  FMUL.FTZ R62, R62, UR8 ;  /* 0x000000083e3e7c20 */ /* 0x000fe20008410000 */
[C---:B--2---:R-:W-:Y:S02]  /*1680*/  @P4 SHF.R.U64 R60, R84.reuse, 0x10, R85 ;  /* 0x00000010543c4819 */ /* 0x044fe40000001255 */
[----:B------:R-:W-:Y:S02]  /*1690*/  @P4 PRMT R71, R85, 0x7610, R71 ;  /* 0x0000761055474816 */ /* 0x000fe40000000047 */
[----:B------:R-:W-:Y:S02]  /*16a0*/  @P4 SHF.R.U32.HI R85, RZ, 0x10, R85 ;  /* 0x00000010ff554819 */ /* 0x000fe40000011655 */
[----:B------:R-:W-:Y:S01]  /*16b0*/  @P4 PRMT R69, R84, 0x7610, R69 ;  /* 0x0000761054454816 */ /* 0x000fe20000000045 */
[----:B------:R-:W-:Y:S01]  /*16c0*/  FMUL.FTZ R84, R63, UR8 ;  /* 0x000000083f547c20 */ /* 0x000fe20008410000 */
[----:B------:R-:W-:Y:S02]  /*16d0*/  @P4 PRMT R72, R85, 0x7610, R72 ;  /* 0x0000761055484816 */ /* 0x000fe40000000048 */
[----:B------:R-:W-:-:S02]  /*16e0*/  @P4 PRMT R70, R60, 0x7610, R70 ;  /* 0x000076103c464816 */ /* 0x000fc40000000046 */
        /* <DEDUP_REMOVED lines=8> */
.L_x_337:
[----:B------:R-:W-:Y:S01]  /*1770*/  ISETP.NE.U32.AND P0, PT, R105, RZ, PT ;  /* 0x000000ff6900720c */ /* 0x000fe20003f05070 */
[----:B------:R-:W-:-:S03]  /*1780*/  FFMA.FTZ R60, R0, R84, R85 ;  /* 0x00000054003c7223 */ /* 0x000fc60000010055 */
[----:B------:R-:W-:Y:S01]  /*1790*/  ISETP.NE.AND.EX P0, PT, R104, RZ, PT, P0 ;  /* 0x000000ff6800720c */ /* 0x000fe20003f05300 */
[----:B------:R-:W-:-:S04]  /*17a0*/  FADD.FTZ R61, R17, -R60 ;  /* 0x8000003c113d7221 */ /* 0x000fc80000010000 */
[----:B------:R-:W-:-:S08]  /*17b0*/  FMUL.FTZ R61, R4, R61 ;  /* 0x0000003d043d7220 */ /* 0x000fd00000410000 */
[----:B------:R-:W-:-:S05]  /*17c0*/  @P0 SHF.L.U32 R60, R82, 0x10, RZ ;  /* 0x00000010523c0819 */ /* 0x000fca00000006ff */
[----:B------:R-:W-:-:S07]  /*17d0*/  @P0 FADD.FTZ R61, R61, R60 ;  /* 0x0000003c3d3d0221 */ /* 0x000fce0000010000 */
.L_x_338:
[----:B------:R-:W-:Y:S05]  /*17e0*/  BSYNC B0 ;  /* 0x0000000000007941 */ /* 0x000fea0003800000 */
.L_x_336:
        /* <DEDUP_REMOVED lines=18> */
.L_x_340:
[----:B------:R-:W-:Y:S01]  /*1910*/  FFMA.FTZ R61, R11, R84, R85 ;  /* 0x000000540b3d7223 */ /* 0x000fe20000010055 */
[----:B------:R-:W-:-:S03]  /*1920*/  @P0 SHF.R.U64 R60, R82, 0x10, R83 ;  /* 0x00000010523c0819 */ /* 0x000fc60000001253 */
[----:B------:R-:W-:Y:S01]  /*1930*/  FADD.FTZ R61, R18, -R61 ;  /* 0x8000003d123d7221 */ /* 0x000fe20000010000 */
[----:B------:R-:W-:-:S03]  /*1940*/  @P0 SHF.L.U32 R60, R60, 0x10, RZ ;  /* 0x000000103c3c0819 */ /* 0x000fc600000006ff */
[----:B------:R-:W-:-:S04]  /*1950*/  FMUL.FTZ R61, R4, R61 ;  /* 0x0000003d043d7220 */ /* 0x000fc80000410000 */
[----:B------:R-:W-:-:S07]  /*1960*/  @P0 FADD.FTZ R61, R61, R60 ;  /* 0x0000003c3d3d0221 */ /* 0x000fce0000010000 */
.L_x_341:
[----:B------:R-:W-:Y:S05]  /*1970*/  BSYNC B0 ;  /* 0x0000000000007941 */ /* 0x000fea0003800000 */
.L_x_339:
        /* <DEDUP_REMOVED lines=11> */
[----:B------:R-:W-:Y:S01]  /*1a30*/  MOV R61, RZ ;  /* 0x000000ff003d7202 */ /* 0x000fe20000000f00 */
[----:B------:R-:W-:Y:S06]  /*1a40*/  @!P0 BRA `(.L_x_344) ;  /* 0x00000000001c8947 */ /* 0x000fec0003800000 */
[----:B------:R-:W-:Y:S01]  /*1a50*/  SHF.L.U32 R61, R83, 0x10, RZ ;  /* 0x00000010533d7819 */ /* 0x000fe200000006ff */
[----:B------:R-:W-:Y:S06]  /*1a60*/  BRA `(.L_x_344) ;  /* 0x0000000000147947 */ /* 0x000fec0003800000 */
.L_x_343:
[----:B------:R-:W-:-:S04]  /*1a70*/  FFMA.FTZ R60, R6, R84, R85 ;  /* 0x00000054063c7223 */ /* 0x000fc80000010055 */
[----:B------:R-:W-:Y:S01]  /*1a80*/  FADD.FTZ R61, R19, -R60 ;  /* 0x8000003c133d7221 */ /* 0x000fe20000010000 */
[----:B------:R-:W-:-:S03]  /*1a90*/  @P0 IMAD.U32 R60, R83, 0x10000, RZ ;  /* 0x00010000533c0824 */ /* 0x000fc600078e00ff */
[----:B------:R-:W-:-:S04]  /*1aa0*/  FMUL.FTZ R61, R4, R61 ;  /* 0x0000003d043d7220 */ /* 0x000fc80000410000 */
[----:B------:R-:W-:-:S07]  /*1ab0*/  @P0 FADD.FTZ R61, R61, R60 ;  /* 0x0000003c3d3d0221 */ /* 0x000fce0000010000 */
.L_x_344:
[----:B------:R-:W-:Y:S05]  /*1ac0*/  BSYNC B0 ;  /* 0x0000000000007941 */ /* 0x000fea0003800000 */
.L_x_342:
        /* <DEDUP_REMOVED lines=11> */
[----:B------:R-:W-:Y:S01]  /*1b80*/  HFMA2.MMA R61, -RZ, RZ, 0, 0 ;  /* 0x00000000ff3d7435 */ /* 0x000fe200000001ff */
[----:B------:R-:W-:Y:S10]  /*1b90*/  @!P0 BRA `(.L_x_347) ;  /* 0x0000000000248947 */ /* 0x000ff40003800000 */
[----:B------:R-:W-:-:S05]  /*1ba0*/  SHF.R.U32.HI R61, RZ, 0x10, R83 ;  /* 0x00000010ff3d7819 */ /* 0x000fca0000011653 */
[----:B------:R-:W-:Y:S01]  /*1bb0*/  IMAD.U32 R61, R61, 0x10000, RZ ;  /* 0x000100003d3d7824 */ /* 0x000fe200078e00ff */
[----:B------:R-:W-:Y:S06]  /*1bc0*/  BRA `(.L_x_347) ;  /* 0x0000000000187947 */ /* 0x000fec0003800000 */
.L_x_346:
[----:B------:R-:W-:Y:S01]  /*1bd0*/  FFMA.FTZ R61, R12, R84, R85 ;  /* 0x000000540c3d7223 */ /* 0x000fe20000010055 */
[----:B------:R-:W-:-:S03]  /*1be0*/  @P0 SHF.R.U32.HI R60, RZ, 0x10, R83 ;  /* 0x00000010ff3c0819 */ /* 0x000fc60000011653 */
[----:B------:R-:W-:Y:S01]  /*1bf0*/  FADD.FTZ R61, R20, -R61 ;  /* 0x8000003d143d7221 */ /* 0x000fe20000010000 */
[----:B------:R-:W-:-:S03]  /*1c00*/  @P0 SHF.L.U32 R60, R60, 0x10, RZ ;  /* 0x000000103c3c0819 */ /* 0x000fc600000006ff */
[----:B------:R-:W-:-:S04]  /*1c10*/  FMUL.FTZ R61, R4, R61 ;  /* 0x0000003d043d7220 */ /* 0x000fc80000410000 */
[----:B------:R-:W-:-:S07]  /*1c20*/  @P0 FADD.FTZ R61, R61, R60 ;  /* 0x0000003c3d3d0221 */ /* 0x000fce0000010000 */
.L_x_347:
[----:B------:R-:W-:Y:S05]  /*1c30*/  BSYNC B0 ;  /* 0x0000000000007941 */ /* 0x000fea0003800000 */
.L_x_345:
[----:B------:R-:W0:Y:S01]  /*1c40*/  @P4 LDC R104, c[0x0][0x29c] ;  /* 0x0000a700ff684b82 */ /* 0x000e220000000800 */
[----:B------:R-:W-:Y:S01]  /*1c50*/  @P4 SHF.L.U32 R105, R72, 0x10, RZ ;  /* 0x0000001048694819 */ /* 0x000fe200000006ff */
[----:B0-----:R-:W-:Y:S01]  /*1c60*/  @P4 FMUL.FTZ R104, R61, R104 ;  /* 0x000000683d684220 */ /* 0x001fe20000410000 */
[----:B------:R-:W-:-:S03]  /*1c70*/  @P1 F2FP.BF16.F32.PACK_AB R61, RZ, R61 ;  /* 0x0000003dff3d123e */ /* 0x000fc600000010ff */
[----:B------:R-:W-:Y:S01]  /*1c80*/  @P4 FMUL.FTZ R60, R99, R104 ;  /* 0x00000068633c4220 */ /* 0x000fe20000410000 */
[----:B------:R-:W-:-:S04]  /*1c90*/  @P1 PRMT R87, R61, 0x7610, R87 ;  /* 0x000076103d571816 */ /* 0x000fc80000000057 */
[----:B------:R-:W-:-:S04]  /*1ca0*/  @P4 F2FP.BF16.F32.PACK_AB R60, RZ, R60 ;  /* 0x0000003cff3c423e */ /* 0x000fc800000010ff */
        /* <DEDUP_REMOVED lines=10> */
.L_x_348:
        /* <DEDUP_REMOVED lines=10> */
.L_x_350:
[----:B------:R-:W-:Y:S05]  /*1df0*/  BSYNC B0 ;  /* 0x0000000000007941 */ /* 0x000fea0003800000 */
.L_x_349:
[----:B------:R-:W-:Y:S04]  /*1e00*/  BSSY B0, `(.L_x_351) ;  /* 0x000000a000007945 */ /* 0x000fe80003800000 */
[----:B------:R-:W-:Y:S05]  /*1e10*/  @!P4 BRA `(.L_x_352) ;  /* 0x000000000020c947 */ /* 0x000fea0003800000 */
[----:B------:R-:W2:Y:S01]  /*1e20*/  LDC.64 R70, c[0x0][0x220] ;  /* 0x00008800ff467b82 */ /* 0x000ea20000000a00 */
[----:B01----:R-:W-:-:S04]  /*1e30*/  VIADD R61, R90, 0x80 ;  /* 0x000000805a3d7836 */ /* 0x003fc80000000000 */
[----:B--2---:R-:W-:-:S06]  /*1e40*/  IMAD.WIDE.U32 R70, R61, 0x8, R70 ;  /* 0x000000083d467825 */ /* 0x004fcc00078e0046 */
[----:B------:R-:W2:Y:S02]  /*1e50*/  LDG.E.64 R70, desc[UR4][R70.64] ;  /* 0x0000000446467981 */ /* 0x000ea4000c1e1b00 */
[C---:B--2---:R-:W-:Y:S02]  /*1e60*/  SHF.R.U64 R60, R70.reuse, 0x10, R71 ;  /* 0x00000010463c7819 */ /* 0x044fe40000001247 */
[----:B------:R-:W-:Y:S02]  /*1e70*/  PRMT R69, R70, 0x7610, R69 ;  /* 0x0000761046457816 */ /* 0x000fe40000000045 */
[----:B------:R-:W-:Y:S02]  /*1e80*/  SHF.R.U32.HI R72, RZ, 0x10, R71 ;  /* 0x00000010ff487819 */ /* 0x000fe40000011647 */
[----:B------:R-:W-:-:S07]  /*1e90*/  PRMT R70, R60, 0x7610, R70 ;  /* 0x000076103c467816 */ /* 0x000fce0000000046 */
.L_x_352:
[----:B------:R-:W-:Y:S05]  /*1ea0*/  BSYNC B0 ;  /* 0x0000000000007941 */ /* 0x000fea0003800000 */
.L_x_351:
[----:B------:R-:W-:Y:S01]  /*1eb0*/  BSSY B0, `(.L_x_353) ;  /* 0x000000c000007945 */ /* 0x000fe20003800000 */
[----:B------:R-:W-:-:S03]  /*1ec0*/  @P4 FFMA.FTZ R43, R104, R105, R43 ;  /* 0x00000069682b4223 */ /* 0x000fc6000001002b */
[----:B------:R-:W-:Y:S05]  /*1ed0*/  @P2 BRA `(.L_x_354) ;  /* 0x0000000000102947 */ /* 0x000fea0003800000 */
[----:B01----:R-:W-:Y:S01]  /*1ee0*/  MOV R61, RZ ;  /* 0x000000ff003d7202 */ /* 0x003fe20000000f00 */
[----:B------:R-:W-:Y:S06]  /*1ef0*/  @!P0 BRA `(.L_x_355) ;  /* 0x00000000001c8947 */ /* 0x000fec0003800000 */
[----:B------:R-:W-:Y:S01]  /*1f00*/  SHF.L.U32 R61, R80, 0x10, RZ ;  /* 0x00000010503d7819 */ /* 0x000fe200000006ff */
[----:B------:R-:W-:Y:S06]  /*1f10*/  BRA `(.L_x_355) ;  /* 0x0000000000147947 */ /* 0x000fec0003800000 */
.L_x_354:
[----:B01----:R-:W-:-:S04]  /*1f20*/  FFMA.FTZ R60, R7, R84, R85 ;  /* 0x00000054073c7223 */ /* 0x003fc80000010055 */
[----:B------:R-:W-:Y:S01]  /*1f30*/  FADD.FTZ R61, R21, -R60 ;  /* 0x8000003c153d7221 */ /* 0x000fe20000010000 */
[----:B------:R-:W-:-:S03]  /*1f40*/  @P0 IMAD.U32 R60, R80, 0x10000, RZ ;  /* 0x00010000503c0824 */ /* 0x000fc600078e00ff */
[----:B------:R-:W-:-:S04]  /*1f50*/  FMUL.FTZ R61, R4, R61 ;  /* 0x0000003d043d7220 */ /* 0x000fc80000410000 */
[----:B------:R-:W-:-:S07]  /*1f60*/  @P0 FADD.FTZ R61, R61, R60 ;  /* 0x0000003c3d3d0221 */ /* 0x000fce0000010000 */
.L_x_355:
[----:B------:R-:W-:Y:S05]  /*1f70*/  BSYNC B0 ;  /* 0x0000000000007941 */ /* 0x000fea0003800000 */
.L_x_353:
        /* <DEDUP_REMOVED lines=13> */
[----:B------:R-:W-:-:S05]  /*2050*/  SHF.R.U64 R61, R80, 0x10, R81 ;  /* 0x00000010503d7819 */ /* 0x000fca0000001251 */
[----:B------:R-:W-:Y:S01]  /*2060*/  IMAD.U32 R61, R61, 0x10000, RZ ;  /* 0x000100003d3d7824 */ /* 0x000fe200078e00ff */
[----:B------:R-:W-:Y:S06]  /*2070*/  BRA `(.L_x_358) ;  /* 0x0000000000187947 */ /* 0x000fec0003800000 */
.L_x_357:
[----:B------:R-:W-:Y:S01]  /*2080*/  FFMA.FTZ R61, R13, R84, R85 ;  /* 0x000000540d3d7223 */ /* 0x000fe20000010055 */
[----:B------:R-:W-:-:S03]  /*2090*/  @P0 SHF.R.U64 R60, R80, 0x10, R81 ;  /* 0x00000010503c0819 */ /* 0x000fc60000001251 */
[----:B------:R-:W-:Y:S01]  /*20a0*/  FADD.FTZ R61, R22, -R61 ;  /* 0x8000003d163d7221 */ /* 0x000fe20000010000 */
[----:B------:R-:W-:-:S03]  /*20b0*/  @P0 SHF.L.U32 R60, R60, 0x10, RZ ;  /* 0x000000103c3c0819 */ /* 0x000fc600000006ff */
[----:B------:R-:W-:-:S04]  /*20c0*/  FMUL.FTZ R61, R4, R61 ;  /* 0x0000003d043d7220 */ /* 0x000fc80000410000 */
[----:B------:R-:W-:-:S07]  /*20d0*/  @P0 FADD.FTZ R61, R61, R60 ;  /* 0x0000003c3d3d0221 */ /* 0x000fce0000010000 */
.L_x_358:
[----:B------:R-:W-:Y:S05]  /*20e0*/  BSYNC B0 ;  /* 0x0000000000007941 */ /* 0x000fea0003800000 */
.L_x_356:
        /* <DEDUP_REMOVED lines=11> */
[----:B------:R-:W-:Y:S01]  /*21a0*/  IMAD.MOV.U32 R61, RZ, RZ, RZ ;  /* 0x000000ffff3d7224 */ /* 0x000fe200078e00ff */
[----:B------:R-:W-:Y:S06]  /*21b0*/  @!P0 BRA `(.L_x_361) ;  /* 0x00000000001c8947 */ /* 0x000fec0003800000 */
[----:B------:R-:W-:Y:S01]  /*21c0*/  SHF.L.U32 R61, R81, 0x10, RZ ;  /* 0x00000010513d7819 */ /* 0x000fe200000006ff */
[----:B------:R-:W-:Y:S06]  /*21d0*/  BRA `(.L_x_361) ;  /* 0x0000000000147947 */ /* 0x000fec0003800000 */
.L_x_360:
[----:B------:R-:W-:-:S04]  /*21e0*/  FFMA.FTZ R60, R8, R84, R85 ;  /* 0x00000054083c7223 */ /* 0x000fc80000010055 */
[----:B------:R-:W-:Y:S01]  /*21f0*/  FADD.FTZ R61, R23, -R60 ;  /* 0x8000003c173d7221 */ /* 0x000fe20000010000 */
[----:B------:R-:W-:-:S03]  /*2200*/  @P0 SHF.L.U32 R60, R81, 0x10, RZ ;  /* 0x00000010513c0819 */ /* 0x000fc600000006ff */
[----:B------:R-:W-:-:S04]  /*2210*/  FMUL.FTZ R61, R4, R61 ;  /* 0x0000003d043d7220 */ /* 0x000fc80000410000 */
[----:B------:R-:W-:-:S07]  /*2220*/  @P0 FADD.FTZ R61, R61, R60 ;  /* 0x0000003c3d3d0221 */ /* 0x000fce0000010000 */
.L_x_361:
[----:B------:R-:W-:Y:S05]  /*2230*/  BSYNC B0 ;  /* 0x0000000000007941 */ /* 0x000fea0003800000 */
.L_x_359:
[----:B------:R-:W0:Y:S01]  /*2240*/  @P4 LDC R60, c[0x0][0x29c] ;  /* 0x0000a700ff3c4b82 */ /* 0x000e220000000800 */
[----:B------:R-:W-:Y:S01]  /*2250*/  @P1 F2FP.BF16.F32.PACK_AB R62, RZ, R61 ;  /* 0x0000003dff3e123e */ /* 0x000fe200000010ff */
[----:B------:R-:W-:Y:S03]  /*2260*/  BSSY B0, `(.L_x_362) ;  /* 0x0000014000007945 */ /* 0x000fe60003800000 */
[----:B------:R-:W-:Y:S01]  /*2270*/  @P1 PRMT R77, R62, 0x7610, R77 ;  /* 0x000076103e4d1816 */ /* 0x000fe2000000004d */
[----:B0-----:R-:W-:Y:S01]  /*2280*/  @P4 FMUL.FTZ R63, R61, R60 ;  /* 0x0000003c3d3f4220 */ /* 0x001fe20000410000 */
[----:B------:R-:W-:-:S03]  /*2290*/  @P4 IMAD.U32 R61, R71, 0x10000, RZ ;  /* 0x00010000473d4824 */ /* 0x000fc600078e00ff */
[-C--:B------:R-:W-:Y:S01]  /*22a0*/  @P4 FMUL.FTZ R60, R96, R63.reuse ;  /* 0x0000003f603c4220 */ /* 0x080fe20000410000 */
[----:B------:R-:W-:-:S04]  /*22b0*/  @P4 FFMA.FTZ R46, R61, R63, R46 ;  /* 0x0000003f3d2e4223 */ /* 0x000fc8000001002e */
[----:B------:R-:W-:-:S04]  /*22c0*/  @P4 F2FP.BF16.F32.PACK_AB R60, RZ, R60 ;  /* 0x0000003cff3c423e */ /* 0x000fc800000010ff */
[----:B------:R-:W-:Y:S01]  /*22d0*/  @P4 PRMT R86, R60, 0x7610, R86 ;  /* 0x000076103c564816 */ /* 0x000fe20000000056 */
[----:B------:R-:W-:Y:S06]  /*22e0*/  @P2 BRA `(.L_x_363) ;  /* 0x0000000000142947 */ /* 0x000fec0003800000 */
[----:B------:R-:W-:Y:S01]  /*22f0*/  MOV R61, RZ ;  /* 0x000000ff003d7202 */ /* 0x000fe20000000f00 */
[----:B------:R-:W-:Y:S06]  /*2300*/  @!P0 BRA `(.L_x_364) ;  /* 0x0000000000248947 */ /* 0x000fec0003800000 */
[----:B------:R-:W-:-:S04]  /*2310*/  SHF.R.U32.HI R61, RZ, 0x10, R81 ;  /* 0x00000010ff3d7819 */ /* 0x000fc80000011651 */
[----:B------:R-:W-:Y:S01]  /*2320*/  SHF.L.U32 R61, R61, 0x10, RZ ;  /* 0x000000103d3d7819 */ /* 0x000fe200000006ff */
[----:B------:R-:W-:Y:S06]  /*2330*/  BRA `(.L_x_364) ;  /* 0x0000000000187947 */ /* 0x000fec0003800000 */
.L_x_363:
[----:B------:R-:W-:Y:S01]  /*2340*/  FFMA.FTZ R61, R14, R84, R85 ;  /* 0x000000540e3d7223 */ /* 0x000fe20000010055 */
[----:B------:R-:W-:-:S03]  /*2350*/  @P0 SHF.R.U32.HI R60, RZ, 0x10, R81 ;  /* 0x00000010ff3c0819 */ /* 0x000fc60000011651 */
[----:B------:R-:W-:Y:S02]  /*2360*/  FADD.FTZ R61, R64, -R61 ;  /* 0x8000003d403d7221 */ /* 0x000fe40000010000 */
[----:B------:R-:W-:Y:S02]  /*2370*/  @P0 IMAD.U32 R60, R60, 0x10000, RZ ;  /* 0x000100003c3c0824 */ /* 0x000fe400078e00ff */
[----:B------:R-:W-:-:S04]  /*2380*/  FMUL.FTZ R61, R4, R61 ;  /* 0x0000003d043d7220 */ /* 0x000fc80000410000 */
[----:B------:R-:W-:-:S07]  /*2390*/  @P0 FADD.FTZ R61, R61, R60 ;  /* 0x0000003c3d3d0221 */ /* 0x000fce0000010000 */
.L_x_364:
[----:B------:R-:W-:Y:S05]  /*23a0*/  BSYNC B0 ;  /* 0x0000000000007941 */ /* 0x000fea0003800000 */
.L_x_362:
        /* <DEDUP_REMOVED lines=16> */
.L_x_365:
        /* <DEDUP_REMOVED lines=12> */
.L_x_367:
[----:B------:R-:W-:Y:S05]  /*2570*/  BSYNC B0 ;  /* 0x0000000000007941 */ /* 0x000fea0003800000 */
.L_x_366:
[----:B------:R-:W-:Y:S01]  /*2580*/  BSSY B0, `(.L_x_368) ;  /* 0x000000a000007945 */ /* 0x000fe20003800000 */
[----:B------:R-:W-:-:S03]  /*2590*/  VIADD R90, R90, 0x100 ;  /* 0x000001005a5a7836 */ /* 0x000fc60000000000 */
[----:B------:R-:W-:Y:S05]  /*25a0*/  @!P4 BRA `(.L_x_369) ;  /* 0x00000000001cc947 */ /* 0x000fea0003800000 */
[----:B------:R-:W2:Y:S02]  /*25b0*/  LDC.64 R70, c[0x0][0x220] ;  /* 0x00008800ff467b82 */ /* 0x000ea40000000a00 */
[----:B--2---:R-:W-:-:S06]  /*25c0*/  IMAD.WIDE.U32 R70, R90, 0x8, R70 ;  /* 0x000000085a467825 */ /* 0x004fcc00078e0046 */
[----:B------:R-:W0:Y:S02]  /*25d0*/  LDG.E.64 R70, desc[UR4][R70.64] ;  /* 0x0000000446467981 */ /* 0x000e24000c1e1b00 */
[C---:B01----:R-:W-:Y:S02]  /*25e0*/  SHF.R.U64 R60, R70.reuse, 0x10, R71 ;  /* 0x00000010463c7819 */ /* 0x043fe40000001247 */
[----:B------:R-:W-:Y:S02]  /*25f0*/  PRMT R69, R70, 0x7610, R69 ;  /* 0x0000761046457816 */ /* 0x000fe40000000045 */
[----:B------:R-:W-:Y:S02]  /*2600*/  SHF.R.U32.HI R72, RZ, 0x10, R71 ;  /* 0x00000010ff487819 */ /* 0x000fe40000011647 */
[----:B------:R-:W-:-:S07]  /*2610*/  PRMT R70, R60, 0x7610, R70 ;  /* 0x000076103c467816 */ /* 0x000fce0000000046 */
.L_x_369:
[----:B------:R-:W-:Y:S05]  /*2620*/  BSYNC B0 ;  /* 0x0000000000007941 */ /* 0x000fea0003800000 */
.L_x_368:
[----:B------:R-:W-:Y:S01]  /*2630*/  BSSY B0, `(.L_x_370) ;  /* 0x000000c000007945 */ /* 0x000fe20003800000 */
[----:B------:R-:W-:-:S03]  /*2640*/  @P4 FFMA.FTZ R47, R104, R103, R47 ;  /* 0x00000067682f4223 */ /* 0x000fc6000001002f */
[----:B------:R-:W-:Y:S05]  /*2650*/  @P2 BRA `(.L_x_371) ;  /* 0x0000000000102947 */ /* 0x000fea0003800000 */
[----:B01----:R-:W-:Y:S01]  /*2660*/  HFMA2.MMA R61, -RZ, RZ, 0, 0 ;  /* 0x00000000ff3d7435 */ /* 0x003fe200000001ff */
[----:B------:R-:W-:Y:S10]  /*2670*/  @!P0 BRA `(.L_x_372) ;  /* 0x00000000001c8947 */ /* 0x000ff40003800000 */
[----:B------:R-:W-:Y:S01]  /*2680*/  SHF.L.U32 R61, R78, 0x10, RZ ;  /* 0x000000104e3d7819 */ /* 0x000fe200000006ff */
[----:B------:R-:W-:Y:S06]  /*2690*/  BRA `(.L_x_372) ;  /* 0x0000000000147947 */ /* 0x000fec0003800000 */
.L_x_371:
[----:B01----:R-:W-:-:S04]  /*26a0*/  FFMA.FTZ R60, R9, R84, R85 ;  /* 0x00000054093c7223 */ /* 0x003fc80000010055 */
[----:B------:R-:W-:Y:S01]  /*26b0*/  FADD.FTZ R61, R65, -R60 ;  /* 0x8000003c413d7221 */ /* 0x000fe20000010000 */
[----:B------:R-:W-:-:S03]  /*26c0*/  @P0 IMAD.U32 R60, R78, 0x10000, RZ ;  /* 0x000100004e3c0824 */ /* 0x000fc600078e00ff */
[----:B------:R-:W-:-:S04]  /*26d0*/  FMUL.FTZ R61, R4, R61 ;  /* 0x0000003d043d7220 */ /* 0x000fc80000410000 */
[----:B------:R-:W-:-:S07]  /*26e0*/  @P0 FADD.FTZ R61, R61, R60 ;  /* 0x0000003c3d3d0221 */ /* 0x000fce0000010000 */
.L_x_372:
[----:B------:R-:W-:Y:S05]  /*26f0*/  BSYNC B0 ;  /* 0x0000000000007941 */ /* 0x000fea0003800000 */
.L_x_370:
        /* <DEDUP_REMOVED lines=13> */
[----:B------:R-:W-:-:S05]  /*27d0*/  SHF.R.U64 R61, R78, 0x10, R79 ;  /* 0x000000104e3d7819 */ /* 0x000fca000000124f */
[----:B------:R-:W-:Y:S01]  /*27e0*/  IMAD.U32 R61, R61, 0x10000, RZ ;  /* 0x000100003d3d7824 */ /* 0x000fe200078e00ff */
[----:B------:R-:W-:Y:S06]  /*27f0*/  BRA `(.L_x_375) ;  /* 0x0000000000187947 */ /* 0x000fec0003800000 */
.L_x_374:
[----:B------:R-:W-:Y:S01]  /*2800*/  FFMA.FTZ R61, R15, R84, R85 ;  /* 0x000000540f3d7223 */ /* 0x000fe20000010055 */
[----:B------:R-:W-:-:S03]  /*2810*/  @P0 SHF.R.U64 R60, R78, 0x10, R79 ;  /* 0x000000104e3c0819 */ /* 0x000fc6000000124f */
[----:B------:R-:W-:Y:S01]  /*2820*/  FADD.FTZ R61, R66, -R61 ;  /* 0x8000003d423d7221 */ /* 0x000fe20000010000 */
[----:B------:R-:W-:-:S03]  /*2830*/  @P0 SHF.L.U32 R60, R60, 0x10, RZ ;  /* 0x000000103c3c0819 */ /* 0x000fc600000006ff */
[----:B------:R-:W-:-:S04]  /*2840*/  FMUL.FTZ R61, R4, R61 ;  /* 0x0000003d043d7220 */ /* 0x000fc80000410000 */
[----:B------:R-:W-:-:S07]  /*2850*/  @P0 FADD.FTZ R61, R61, R60 ;  /* 0x0000003c3d3d0221 */ /* 0x000fce0000010000 */
.L_x_375:
[----:B------:R-:W-:Y:S05]  /*2860*/  BSYNC B0 ;  /* 0x0000000000007941 */ /* 0x000fea0003800000 */
.L_x_373:
[----:B------:R-:W0:Y:S01]  /*2870*/  @P4 LDC R60, c[0x0][0x29c] ;  /* 0x0000a700ff3c4b82 */ /* 0x000e220000000800 */
[----:B------:R-:W-:Y:S01]  /*2880*/  @P1 F2FP.BF16.F32.PACK_AB R63, RZ, R61 ;  /* 0x0000003dff3f123e */ /* 0x000fe200000010ff */
[----:B------:R-:W-:Y:S01]  /*2890*/  BSSY B0, `(.L_x_376) ;  /* 0x0000012000007945 */ /* 0x000fe20003800000 */
[----:B------:R-:W-:Y:S02]  /*28a0*/  @P4 SHF.L.U32 R62, R70, 0x10, RZ ;  /* 0x00000010463e4819 */ /* 0x000fe400000006ff */
[----:B------:R-:W-:Y:S01]  /*28b0*/  @P1 PRMT R75, R63, 0x7610, R75 ;  /* 0x000076103f4b1816 */ /* 0x000fe2000000004b */
[----:B0-----:R-:W-:-:S04]  /*28c0*/  @P4 FMUL.FTZ R60, R61, R60 ;  /* 0x0000003c3d3c4220 */ /* 0x001fc80000410000 */
[-C--:B------:R-:W-:Y:S01]  /*28d0*/  @P4 FMUL.FTZ R61, R93, R60.reuse ;  /* 0x0000003c5d3d4220 */ /* 0x080fe20000410000 */
[----:B------:R-:W-:-:S04]  /*28e0*/  @P4 FFMA.FTZ R49, R62, R60, R49 ;  /* 0x0000003c3e314223 */ /* 0x000fc80000010031 */
[----:B------:R-:W-:-:S04]  /*28f0*/  @P4 F2FP.BF16.F32.PACK_AB R61, RZ, R61 ;  /* 0x0000003dff3d423e */ /* 0x000fc800000010ff */
[----:B------:R-:W-:Y:S01]  /*2900*/  @P4 PRMT R76, R61, 0x7610, R76 ;  /* 0x000076103d4c4816 */ /* 0x000fe2000000004c */
[----:B------:R-:W-:Y:S06]  /*2910*/  @P2 BRA `(.L_x_377) ;  /* 0x0000000000102947 */ /* 0x000fec0003800000 */
[----:B------:R-:W-:Y:S01]  /*2920*/  IMAD.MOV.U32 R61, RZ, RZ, RZ ;  /* 0x000000ffff3d7224 */ /* 0x000fe200078e00ff */
[----:B------:R-:W-:Y:S06]  /*2930*/  @!P0 BRA `(.L_x_378) ;  /* 0x00000000001c8947 */ /* 0x000fec0003800000 */
[----:B------:R-:W-:Y:S01]  /*2940*/  SHF.L.U32 R61, R79, 0x10, RZ ;  /* 0x000000104f3d7819 */ /* 0x000fe200000006ff */
[----:B------:R-:W-:Y:S06]  /*2950*/  BRA `(.L_x_378) ;  /* 0x0000000000147947 */ /* 0x000fec0003800000 */
.L_x_377:
[----:B------:R-:W-:-:S04]  /*2960*/  FFMA.FTZ R60, R10, R84, R85 ;  /* 0x000000540a3c7223 */ /* 0x000fc80000010055 */
[----:B------:R-:W-:Y:S01]  /*2970*/  FADD.FTZ R61, R67, -R60 ;  /* 0x8000003c433d7221 */ /* 0x000fe20000010000 */
[----:B------:R-:W-:-:S03]  /*2980*/  @P0 SHF.L.U32 R60, R79, 0x10, RZ ;  /* 0x000000104f3c0819 */ /* 0x000fc600000006ff */
[----:B------:R-:W-:-:S04]  /*2990*/  FMUL.FTZ R61, R4, R61 ;  /* 0x0000003d043d7220 */ /* 0x000fc80000410000 */
[----:B------:R-:W-:-:S07]  /*29a0*/  @P0 FADD.FTZ R61, R61, R60 ;  /* 0x0000003c3d3d0221 */ /* 0x000fce0000010000 */
.L_x_378:
[----:B------:R-:W-:Y:S05]  /*29b0*/  BSYNC B0 ;  /* 0x0000000000007941 */ /* 0x000fea0003800000 */
.L_x_376:
        /* <DEDUP_REMOVED lines=11> */
[----:B------:R-:W-:Y:S01]  /*2a70*/  HFMA2.MMA R4, -RZ, RZ, 0, 0 ;  /* 0x00000000ff047435 */ /* 0x000fe200000001ff */
[----:B------:R-:W-:Y:S10]  /*2a80*/  @!P0 BRA `(.L_x_381) ;  /* 0x0000000000248947 */ /* 0x000ff40003800000 */
[----:B------:R-:W-:-:S04]  /*2a90*/  SHF.R.U32.HI R4, RZ, 0x10, R79 ;  /* 0x00000010ff047819 */ /* 0x000fc8000001164f */
[----:B------:R-:W-:Y:S01]  /*2aa0*/  SHF.L.U32 R4, R4, 0x10, RZ ;  /* 0x0000001004047819 */ /* 0x000fe200000006ff */
[----:B------:R-:W-:Y:S06]  /*2ab0*/  BRA `(.L_x_381) ;  /* 0x0000000000187947 */ /* 0x000fec0003800000 */
.L_x_380:
[----:B------:R-:W-:Y:S01]  /*2ac0*/  FFMA.FTZ R85, R16, R84, R85 ;  /* 0x0000005410557223 */ /* 0x000fe20000010055 */
[----:B------:R-:W-:-:S03]  /*2ad0*/  @P0 SHF.R.U32.HI R60, RZ, 0x10, R79 ;  /* 0x00000010ff3c0819 */ /* 0x000fc6000001164f */
[----:B------:R-:W-:Y:S02]  /*2ae0*/  FADD.FTZ R85, R68, -R85 ;  /* 0x8000005544557221 */ /* 0x000fe40000010000 */
[----:B------:R-:W-:Y:S02]  /*2af0*/  @P0 IMAD.U32 R61, R60, 0x10000, RZ ;  /* 0x000100003c3d0824 */ /* 0x000fe400078e00ff */
[----:B------:R-:W-:-:S04]  /*2b00*/  FMUL.FTZ R4, R4, R85 ;  /* 0x0000005504047220 */ /* 0x000fc80000410000 */
[----:B------:R-:W-:-:S07]  /*2b10*/  @P0 FADD.FTZ R4, R4, R61 ;  /* 0x0000003d04040221 */ /* 0x000fce0000010000 */
.L_x_381:
[----:B------:R-:W-:Y:S05]  /*2b20*/  BSYNC B0 ;  /* 0x0000000000007941 */ /* 0x000fea0003800000 */
.L_x_379:
        /* <DEDUP_REMOVED lines=16> */
.L_x_382:
[----:B------:R-:W-:Y:S01]  /*2c30*/  BSSY B0, `(.L_x_383) ;  /* 0x000000c000007945 */ /* 0x000fe20003800000 */
[----:B------:R-:W-:Y:S01]  /*2c40*/  @P4 FFMA.FTZ R51, R104, R84, R51 ;  /* 0x0000005468334223 */ /* 0x000fe20000010033 */
[----:B------:R-:W-:Y:S02]  /*2c50*/  @P4 PRMT R88, R91, 0x7610, R88 ;  /* 0x000076105b584816 */ /* 0x000fe40000000058 */
        /* <DEDUP_REMOVED lines=9> */
.L_x_384:
[----:B------:R-:W-:Y:S05]  /*2cf0*/  BSYNC B0 ;  /* 0x0000000000007941 */ /* 0x000fea0003800000 */
.L_x_383:
[----:B------:R-:W-:Y:S02]  /*2d00*/  IADD3 R2, R2, UR12, RZ ;  /* 0x0000000c02027c10 */ /* 0x000fe4000fffe0ff */
[----:B------:R-:W-:Y:S02]  /*2d10*/  SEL R90, RZ, 0x1, P3 ;  /* 0x00000001ff5a7807 */ /* 0x000fe40001800000 */
[----:B------:R-:W-:-:S13]  /*2d20*/  ISETP.GE.AND P0, PT, R2, UR13, PT ;  /* 0x0000000d02007c0c */ /* 0x000fda000bf06270 */
[----:B------:R-:W-:Y:S05]  /*2d30*/  @!P0 BRA `(.L_x_385) ;  /* 0xffffffd800488947 */ /* 0x000fea000383ffff */
.L_x_331:
[----:B------:R-:W2:Y:S01]  /*2d40*/  S2UR UR6, SR_CTAID.X ;  /* 0x00000000000679c3 */ /* 0x000ea20000002500 */
[----:B------:R-:W-:-:S07]  /*2d50*/  LOP3.LUT R9, R119, 0x7f, RZ, 0xc0, !PT ;  /* 0x0000007f77097812 */ /* 0x000fce00078ec0ff */
[----:B------:R-:W3:Y:S08]  /*2d60*/  LDC.64 R2, c[0x0][0x2d0] ;  /* 0x0000b400ff027b82 */ /* 0x000ef00000000a00 */
[----:B01----:R-:W0:Y:S08]  /*2d70*/  LDC.64 R4, c[0x0][0x2d8] ;  /* 0x0000b600ff047b82 */ /* 0x003e300000000a00 */
[----:B------:R-:W1:Y:S01]  /*2d80*/  LDC.64 R6, c[0x0][0x2f0] ;  /* 0x0000bc00ff067b82 */ /* 0x000e620000000a00 */
[----:B--2---:R-:W-:Y:S01]  /*2d90*/  LEA.HI R0, R119, UR6, RZ, 0x19 ;  /* 0x0000000677007c11 */ /* 0x004fe2000f8fc8ff */
[----:B------:R-:W-:-:S04]  /*2da0*/  ULDC UR6, c[0x0][0x218] ;  /* 0x0000860000067ab9 */ /* 0x000fc80000000800 */
[----:B------:R-:W-:-:S05]  /*2db0*/  IMAD R0, R0, UR6, RZ ;  /* 0x0000000600007c24 */ /* 0x000fca000f8e02ff */
[----:B------:R-:W-:-:S05]  /*2dc0*/  LEA.HI R9, R0, R9, RZ, 0x1e ;  /* 0x0000000900097211 */ /* 0x000fca00078ff0ff */
[----:B---3--:R-:W-:-:S04]  /*2dd0*/  IMAD.WIDE.U32 R2, R9, 0x10, R2 ;  /* 0x0000001009027825 */ /* 0x008fc800078e0002 */
[C---:B0-----:R-:W-:Y:S01]  /*2de0*/  IMAD.WIDE.U32 R4, R9.reuse, 0x10, R4 ;  /* 0x0000001009047825 */ /* 0x041fe200078e0004 */
[----:B------:R-:W-:Y:S03]  /*2df0*/  STG.E.128 desc[UR4][R2.64], R28 ;  /* 0x0000001c02007986 */ /* 0x000fe6000c101d04 */
[----:B-1----:R-:W-:Y:S01]  /*2e00*/  IMAD.WIDE.U32 R6, R9, 0x10, R6 ;  /* 0x0000001009067825 */ /* 0x002fe200078e0006 */
        /* <DEDUP_REMOVED lines=9> */
.L_x_335:
[----:B------:R-:W-:Y:S01]  /*2ea0*/  IMAD.MOV.U32 R62, RZ, RZ, 0x10 ;  /* 0x00000010ff3e7424 */ /* 0x000fe200078e00ff */
[----:B------:R-:W-:Y:S02]  /*2eb0*/  MOV R61, 0x1f ;  /* 0x0000001f003d7802 */ /* 0x000fe40000000f00 */
[----:B------:R-:W-:-:S07]  /*2ec0*/  MOV R60, 0xffffffff ;  /* 0xffffffff003c7802 */ /* 0x000fce0000000f00 */
[----:B-----5:R-:W-:Y:S05]  /*2ed0*/  WARPSYNC.COLLECTIVE R60, `(.L_x_386) ;  /* 0x000000003c087348 */ /* 0x020fea0003c00000 */
[----:B------:R0:W1:Y:S02]  /*2ee0*/  SHFL.DOWN P1, R85, R123, R62, R61 ;  /* 0x0800003e7b557389 */ /* 0x000064000002003d */
[----:B01---5:R-:W-:Y:S01]  /*2ef0*/  ENDCOLLECTIVE ;  /* 0x000000000000791b */ /* 0x023fe20003800000 */
.L_x_386:
[----:B------:R-:W-:Y:S01]  /*2f00*/  FADD.FTZ R84, R85, R123 ;  /* 0x0000007b55547221 */ /* 0x000fe20000010000 */
[----:B------:R-:W-:-:S07]  /*2f10*/  IMAD.MOV.U32 R123, RZ, RZ, R124 ;  /* 0x000000ffff7b7224 */ /* 0x000fce00078e007c */
[----:B------:R-:W-:Y:S05]  /*2f20*/  WARPSYNC.COLLECTIVE R60, `(.L_x_387) ;  /* 0x000000003c087348 */ /* 0x000fea0003c00000 */
[----:B------:R0:W1:Y:S02]  /*2f30*/  SHFL.DOWN P1, R85, R123, R62, R61 ;  /* 0x0800003e7b557389 */ /* 0x000064000002003d */
[----:B01----:R-:W-:Y:S01]  /*2f40*/  ENDCOLLECTIVE ;  /* 0x000000000000791b */ /* 0x003fe20003800000 */
.L_x_387:
[----:B------:R-:W-:Y:S01]  /*2f50*/  MOV R123, R84 ;  /* 0x00000054007b7202 */ /* 0x000fe20000000f00 */
[----:B------:R-:W-:Y:S01]  /*2f60*/  IMAD.MOV.U32 R62, RZ, RZ, 0x8 ;  /* 0x00000008ff3e7424 */ /* 0x000fe200078e00ff */
[----:B------:R-:W-:-:S07]  /*2f70*/  MOV R125, R85 ;  /* 0x00000055007d7202 */ /* 0x000fce0000000f00 */
[----:B------:R-:W-:Y:S05]  /*2f80*/  WARPSYNC.COLLECTIVE R60, `(.L_x_388) ;  /* 0x000000003c087348 */ /* 0x000fea0003c00000 */
[----:B------:R0:W1:Y:S02]  /*2f90*/  SHFL.DOWN P1, R85, R123, R62, R61 ;  /* 0x0800003e7b557389 */ /* 0x000064000002003d */
[----:B01----:R-:W-:Y:S01]  /*2fa0*/  ENDCOLLECTIVE ;  /* 0x000000000000791b */ /* 0x003fe20003800000 */
.L_x_388:
[----:B------:R-:W-:-:S05]  /*2fb0*/  FADD.FTZ R125, R125, R124 ;  /* 0x0000007c7d7d7221 */ /* 0x000fca0000010000 */
[----:B------:R-:W-:Y:S01]  /*2fc0*/  MOV R123, R125 ;  /* 0x0000007d007b7202 */ /* 0x000fe20000000f00 */
[----:B------:R-:W-:-:S07]  /*2fd0*/  FADD.FTZ R90, R84, R85 ;  /* 0x00000055545a7221 */ /* 0x000fce0000010000 */
[----:B------:R-:W-:Y:S05]  /*2fe0*/  WARPSYNC.COLLECTIVE R60, `(.L_x_389) ;  /* 0x000000003c087348 */ /* 0x000fea0003c00000 */
[----:B------:R0:W1:Y:S02]  /*2ff0*/  SHFL.DOWN P1, R85, R123, R62, R61 ;  /* 0x0800003e7b557389 */ /* 0x000064000002003d */
[----:B01----:R-:W-:Y:S01]  /*3000*/  ENDCOLLECTIVE ;  /* 0x000000000000791b */ /* 0x003fe20003800000 */
.L_x_389:
[----:B------:R-:W-:Y:S01]  /*3010*/  HFMA2.MMA R62, -RZ, RZ, 0, 2.384185791015625e-07 ;  /* 0x00000004ff3e7435 */ /* 0x000fe200000001ff */
[----:B------:R-:W-:Y:S01]  /*3020*/  IMAD.MOV.U32 R123, RZ, RZ, R90 ;  /* 0x000000ffff7b7224 */ /* 0x000fe200078e005a */
[----:B------:R-:W-:-:S09]  /*3030*/  MOV R124, R85 ;  /* 0x00000055007c7202 */ /* 0x000fd20000000f00 */
[----:B------:R-:W-:Y:S05]  /*3040*/  WARPSYNC.COLLECTIVE R60, `(.L_x_390) ;  /* 0x000000003c087348 */ /* 0x000fea0003c00000 */
[----:B------:R0:W1:Y:S02]  /*3050*/  SHFL.DOWN P1, R85, R123, R62, R61 ;  /* 0x0800003e7b557389 */ /* 0x000064000002003d */
[----:B01----:R-:W-:Y:S01]  /*3060*/  ENDCOLLECTIVE ;  /* 0x000000000000791b */ /* 0x003fe20003800000 */
.L_x_390:
[----:B------:R-:W-:-:S05]  /*3070*/  FADD.FTZ R124, R125, R124 ;  /* 0x0000007c7d7c7221 */ /* 0x000fca0000010000 */
[----:B------:R-:W-:Y:S01]  /*3080*/  MOV R123, R124 ;  /* 0x0000007c007b7202 */ /* 0x000fe20000000f00 */
[----:B------:R-:W-:-:S07]  /*3090*/  FADD.FTZ R90, R90, R85 ;  /* 0x000000555a5a7221 */ /* 0x000fce0000010000 */
[----:B------:R-:W-:Y:S05]  /*30a0*/  WARPSYNC.COLLECTIVE R60, `(.L_x_391) ;  /* 0x000000003c087348 */ /* 0x000fea0003c00000 */
[----:B------:R0:W1:Y:S02]  /*30b0*/  SHFL.DOWN P1, R85, R123, R62, R61 ;  /* 0x0800003e7b557389 */ /* 0x000064000002003d */
[----:B01----:R-:W-:Y:S01]  /*30c0*/  ENDCOLLECTIVE ;  /* 0x000000000000791b */ /* 0x003fe20003800000 */
.L_x_391:
[----:B------:R-:W-:Y:S01]  /*30d0*/  HFMA2.MMA R62, -RZ, RZ, 0, 1.1920928955078125e-07 ;  /* 0x00000002ff3e7435 */ /* 0x000fe200000001ff */
[----:B------:R-:W-:Y:S01]  /*30e0*/  MOV R123, R90 ;  /* 0x0000005a007b7202 */ /* 0x000fe20000000f00 */
[----:B------:R-:W-:-:S09]  /*30f0*/  IMAD.MOV.U32 R125, RZ, RZ, R85 ;  /* 0x000000ffff7d7224 */ /* 0x000fd200078e0055 */
[----:B------:R-:W-:Y:S05]  /*3100*/  WARPSYNC.COLLECTIVE R60, `(.L_x_392) ;  /* 0x000000003c087348 */ /* 0x000fea0003c00000 */
[----:B------:R0:W1:Y:S02]  /*3110*/  SHFL.DOWN P1, R85, R123, R62, R61 ;  /* 0x0800003e7b557389 */ /* 0x000064000002003d */
[----:B01----:R-:W-:Y:S01]  /*3120*/  ENDCOLLECTIVE ;  /* 0x000000000000791b */ /* 0x003fe20003800000 */
.L_x_392:
[----:B------:R-:W-:-:S04]  /*3130*/  FADD.FTZ R84, R124, R125 ;  /* 0x0000007d7c547221 */ /* 0x000fc80000010000 */
[----:B------:R-:W-:Y:S02]  /*3140*/  IMAD.MOV.U32 R123, RZ, RZ, R84 ;  /* 0x000000ffff7b7224 */ /* 0x000fe400078e0054 */
[----:B------:R-:W-:-:S07]  /*3150*/  FADD.FTZ R90, R90, R85 ;  /* 0x000000555a5a7221 */ /* 0x000fce0000010000 */
[----:B------:R-:W-:Y:S05]  /*3160*/  WARPSYNC.COLLECTIVE R60, `(.L_x_393) ;  /* 0x000000003c087348 */ /* 0x000fea0003c00000 */
[----:B------:R0:W1:Y:S02]  /*3170*/  SHFL.DOWN P1, R85, R123, R62, R61 ;  /* 0x0800003e7b557389 */ /* 0x000064000002003d */
[----:B01----:R-:W-:Y:S01]  /*3180*/  ENDCOLLECTIVE ;  /* 0x000000000000791b */ /* 0x003fe20003800000 */
.L_x_393:
[----:B------:R-:W-:Y:S01]  /*3190*/  MOV R123, R90 ;  /* 0x0000005a007b7202 */ /* 0x000fe20000000f00 */
[----:B------:R-:W-:Y:S01]  /*31a0*/  IMAD.MOV.U32 R62, RZ, RZ, 0x1 ;  /* 0x00000001ff3e7424 */ /* 0x000fe200078e00ff */
[----:B------:R-:W-:-:S07]  /*31b0*/  MOV R125, R85 ;  /* 0x00000055007d7202 */ /* 0x000fce0000000f00 */
[----:B------:R-:W-:Y:S05]  /*31c0*/  WARPSYNC.COLLECTIVE R60, `(.L_x_394) ;  /* 0x000000003c087348 */ /* 0x000fea0003c00000 */
[----:B------:R0:W1:Y:S02]  /*31d0*/  SHFL.DOWN P1, R85, R123, R62, R61 ;  /* 0x0800003e7b557389 */ /* 0x000064000002003d */
[----:B01----:R-:W-:Y:S01]  /*31e0*/  ENDCOLLECTIVE ;  /* 0x000000000000791b */ /* 0x003fe20003800000 */
.L_x_394:
[----:B------:R-:W-:-:S05]  /*31f0*/  FADD.FTZ R84, R84, R125 ;  /* 0x0000007d54547221 */ /* 0x000fca0000010000 */
[----:B------:R-:W-:Y:S02]  /*3200*/  MOV R123, R84 ;  /* 0x00000054007b7202 */ /* 0x000fe40000000f00 */
[----:B------:R-:W-:-:S07]  /*3210*/  MOV R125, R85 ;  /* 0x00000055007d7202 */ /* 0x000fce0000000f00 */
[----:B------:R-:W-:Y:S05]  /*3220*/  WARPSYNC.COLLECTIVE R60, `(.L_x_395) ;  /* 0x000000003c087348 */ /* 0x000fea0003c00000 */
[----:B------:R0:W1:Y:S02]  /*3230*/  SHFL.DOWN P1, R85, R123, R62, R61 ;  /* 0x0800003e7b557389 */ /* 0x000064000002003d */
[----:B01----:R-:W-:Y:S01]  /*3240*/  ENDCOLLECTIVE ;  /* 0x000000000000791b */ /* 0x003fe20003800000 */
.L_x_395:
[----:B------:R-:W-:Y:S05]  /*3250*/  BRA `(.L_x_396) ;  /* 0xffffffe000787947 */ /* 0x000fea000383ffff */
.L_x_397:
        /* <DEDUP_REMOVED lines=10> */
.L_x_8501:


//--------------------- .text._ZN10layer_norm13ln_bwd_kernelINS_13Kernel_traitsI13__nv_bfloat16S2_S2_S2_fjLj1536ELj1ELj1ELj4ELj8ENS_18Kernel_traits_baseILj1536ES2_S2_S2_S2_fjLj128EEEEELb1ELb0ELb0ELb0EEEvNS_9BwdParamsE --------------------------
	.section	.text._ZN10layer_norm13ln_bwd_kernelINS_13Kernel_traitsI13__nv_bfloat16S2_S2_S2_fjLj1536ELj1ELj1ELj4ELj8ENS_18Kernel_traits_baseILj1536ES2_S2_S2_S2_fjLj128EEEEELb1ELb0ELb0ELb0EEEvNS_9BwdParamsE,"ax",@progbits
	.align	128
        .global         _ZN10layer_norm13ln_bwd_kernelINS_13Kernel_traitsI13__nv_bfloat16S2_S2_S2_fjLj1536ELj1ELj1ELj4ELj8ENS_18Kernel_traits_baseILj1536ES2_S2_S2_S2_fjLj128EEEEELb1ELb0ELb0ELb0EEEvNS_9BwdParamsE
        .type           _ZN10layer_norm13ln_bwd_kernelINS_13Kernel_traitsI13__nv_bfloat16S2_S2_S2_fjLj1536ELj1ELj1ELj4ELj8ENS_18Kernel_traits_baseILj1536ES2_S2_S2_S2_fjLj128EEEEELb1ELb0ELb0ELb0EEEvNS_9BwdParamsE,@function
        .size           _ZN10layer_norm13ln_bwd_kernelINS_13Kernel_traitsI13__nv_bfloat16S2_S2_S2_fjLj1536ELj1ELj1ELj4ELj8ENS_18Kernel_traits_baseILj1536ES2_S2_S2_S2_fjLj128EEEEELb1ELb0ELb0ELb0EEEvNS_9BwdParamsE,(.L_x_8502 - _ZN10layer_norm13ln_bwd_kernelINS_13Kernel_traitsI13__nv_bfloat16S2_S2_S2_fjLj1536ELj1ELj1ELj4ELj8ENS_18Kernel_traits_baseILj1536ES2_S2_S2_S2_fjLj128EEEEELb1ELb0ELb0ELb0EEEvNS_9BwdParamsE)
        .other          _ZN10layer_norm13ln_bwd_kernelINS_13Kernel_traitsI13__nv_bfloat16S2_S2_S2_fjLj1536ELj1ELj1ELj4ELj8ENS_18Kernel_traits_baseILj1536ES2_S2_S2_S2_fjLj128EEEEELb1ELb0ELb0ELb0EEEvNS_9BwdParamsE,@"STO_CUDA_ENTRY STV_DEFAULT"
_ZN10layer_norm13ln_bwd_kernelINS_13Kernel_traitsI13__nv_bfloat16S2_S2_S2_fjLj1536ELj1ELj1ELj4ELj8ENS_18Kernel_traits_baseILj1536ES2_S2_S2_S2_fjLj128EEEEELb1ELb0ELb0ELb0EEEvNS_9BwdParamsE:
.text._ZN10layer_norm13ln_bwd_kernelINS_13Kernel_traitsI13__nv_bfloat16S2_S2_S2_fjLj1536ELj1ELj1ELj4ELj8ENS_18Kernel_traits_baseILj1536ES2_S2_S2_S2_fjLj128EEEEELb1ELb0ELb0ELb0EEEvNS_9BwdParamsE:
        /* <DEDUP_REMOVED lines=10> */
[----:B------:R-:W-:Y:S01]  /*00a0*/  ULDC.U8 UR8, c[0x0][0x2a0] ;  /* 0x0000a80000087ab9 */ /* 0x000fe20000000000 */
[----:B------:R-:W-:Y:S01]  /*00b0*/  ULDC UR9, c[0x0][0x290] ;  /* 0x0000a40000097ab9 */ /* 0x000fe20000000800 */
[----:B------:R-:W-:Y:S01]  /*00c0*/  LEA.HI R3, R3, R70, RZ, 0x2 ;  /* 0x0000004603037211 */ /* 0x000fe200078f10ff */
[----:B------:R-:W-:Y:S01]  /*00d0*/  ULDC.64 UR10, c[0x0][0x2c8] ;  /* 0x0000b200000a7ab9 */ /* 0x000fe20000000a00 */
[----:B------:R-:W-:Y:S01]  /*00e0*/  ULDC.64 UR12, c[0x0][0x238] ;  /* 0x00008e00000c7ab9 */ /* 0x000fe20000000a00 */
[----:B------:R-:W-:Y:S01]  /*00f0*/  ULDC.64 UR14, c[0x0][0x240] ;  /* 0x00009000000e7ab9 */ /* 0x000fe20000000a00 */
[----:B------:R-:W-:Y:S01]  /*0100*/  ULDC.64 UR16, c[0x0][0x308] ;  /* 0x0000c20000107ab9 */ /* 0x000fe20000000a00 */
[----:B------:R-:W-:Y:S01]  /*0110*/  ULDC.64 UR20, c[0x0][0x210] ;  /* 0x0000840000147ab9 */ /* 0x000fe20000000a00 */
[----:B0-----:R-:W-:-:S04]  /*0120*/  LOP3.LUT R67, R50, 0x7f, RZ, 0xc0, !PT ;  /* 0x0000007f32437812 */ /* 0x001fc800078ec0ff */
[----:B------:R-:W-:Y:S01]  /*0130*/  LOP3.LUT R0, R67, 0x7f, RZ, 0x3c, !PT ;  /* 0x0000007f43007812 */ /* 0x000fe200078e3cff */
[----:B------:R-:W-:-:S03]  /*0140*/  IMAD.MOV.U32 R17, RZ, RZ, R67 ;  /* 0x000000ffff117224 */ /* 0x000fc600078e0043 */
        /* <DEDUP_REMOVED lines=30> */
[--C-:B-----5:R-:W-:Y:S01]  /*0330*/  SHF.R.U64 R2, R6, 0x10, R7.reuse ;  /* 0x0000001006027819 */ /* 0x120fe20000001207 */
[----:B------:R-:W-:Y:S01]  /*0340*/  ULDC.64 UR6, c[0x0][0x270] ;  /* 0x00009c0000067ab9 */ /* 0x000fe20000000a00 */
[----:B------:R-:W-:Y:S01]  /*0350*/  MOV R0, R7 ;  /* 0x0000000700007202 */ /* 0x000fe20000000f00 */
[----:B------:R-:W-:Y:S01]  /*0360*/  IMAD.MOV.U32 R12, RZ, RZ, R6 ;  /* 0x000000ffff0c7224 */ /* 0x000fe200078e0006 */
[----:B------:R-:W-:Y:S01]  /*0370*/  SHF.R.U32.HI R9, RZ, 0x10, R7 ;  /* 0x00000010ff097819 */ /* 0x000fe20000011607 */
[----:B------:R-:W-:Y:S01]  /*0380*/  IMAD.MOV.U32 R8, RZ, RZ, R10 ;  /* 0x000000ffff087224 */ /* 0x000fe200078e000a */
[--C-:B------:R-:W-:Y:S01]  /*0390*/  SHF.R.U64 R15, R4, 0x10, R5.reuse ;  /* 0x00000010040f7819 */ /* 0x100fe20000001205 */
[----:B------:R-:W-:Y:S01]  /*03a0*/  IMAD.MOV.U32 R48, RZ, RZ, R4 ;  /* 0x000000ffff307224 */ /* 0x000fe200078e0004 */
[----:B------:R-:W-:Y:S01]  /*03b0*/  MOV R14, R5 ;  /* 0x00000005000e7202 */ /* 0x000fe20000000f00 */
[----:B------:R-:W-:Y:S01]  /*03c0*/  HFMA2.MMA R37, -RZ, RZ, 0, 0 ;  /* 0x00000000ff257435 */ /* 0x000fe200000001ff */
[----:B------:R-:W-:Y:S01]  /*03d0*/  SHF.R.U32.HI R13, RZ, 0x10, R5 ;  /* 0x00000010ff0d7819 */ /* 0x000fe20000011605 */
[----:B------:R-:W-:Y:S01]  /*03e0*/  IMAD.MOV.U32 R46, RZ, RZ, 0x1 ;  /* 0x00000001ff2e7424 */ /* 0x000fe200078e00ff */
[--C-:B------:R-:W-:Y:S01]  /*03f0*/  SHF.R.U64 R7, R10, 0x10, R11.reuse ;  /* 0x000000100a077819 */ /* 0x100fe2000000120b */
[----:B------:R-:W-:Y:S01]  /*0400*/  IMAD.U32 R48, R48, 0x10000, RZ ;  /* 0x0001000030307824 */ /* 0x000fe200078e00ff */
[----:B------:R-:W-:Y:S01]  /*0410*/  ISETP.NE.U32.AND P0, PT, RZ, UR6, PT ;  /* 0x00000006ff007c0c */ /* 0x000fe2000bf05070 */
[----:B------:R-:W-:Y:S01]  /*0420*/  IMAD.U32 R14, R14, 0x10000, RZ ;  /* 0x000100000e0e7824 */ /* 0x000fe200078e00ff */
[----:B------:R-:W-:Y:S01]  /*0430*/  MOV R6, R11 ;  /* 0x0000000b00067202 */ /* 0x000fe20000000f00 */
[----:B------:R-:W-:Y:S01]  /*0440*/  IMAD.U32 R12, R12, 0x10000, RZ ;  /* 0x000100000c0c7824 */ /* 0x000fe200078e00ff */
[----:B------:R-:W-:Y:S01]  /*0450*/  SHF.R.U32.HI R5, RZ, 0x10, R11 ;  /* 0x00000010ff057819 */ /* 0x000fe2000001160b */
[----:B------:R-:W-:Y:S01]  /*0460*/  IMAD.U32 R10, R0, 0x10000, RZ ;  /* 0x00010000000a7824 */ /* 0x000fe200078e00ff */
[----:B------:R-:W-:Y:S01]  /*0470*/  ISETP.NE.AND.EX P0, PT, RZ, UR7, PT, P0 ;  /* 0x00000007ff007c0c */ /* 0x000fe2000bf05300 */
[----:B------:R-:W-:Y:S01]  /*0480*/  IMAD.U32 R7, R7, 0x10000, RZ ;  /* 0x0001000007077824 */ /* 0x000fe200078e00ff */
[----:B------:R-:W-:-:S02]  /*0490*/  SHF.L.U32 R15, R15, 0x10, RZ ;  /* 0x000000100f0f7819 */ /* 0x000fc400000006ff */
[----:B------:R-:W-:Y:S02]  /*04a0*/  SHF.L.U32 R13, R13, 0x10, RZ ;  /* 0x000000100d0d7819 */ /* 0x000fe400000006ff */
[----:B------:R-:W-:Y:S02]  /*04b0*/  SHF.L.U32 R11, R2, 0x10, RZ ;  /* 0x00000010020b7819 */ /* 0x000fe400000006ff */
[----:B------:R-:W-:Y:S02]  /*04c0*/  SHF.L.U32 R9, R9, 0x10, RZ ;  /* 0x0000001009097819 */ /* 0x000fe400000006ff */
[----:B------:R-:W-:Y:S02]  /*04d0*/  SHF.L.U32 R8, R8, 0x10, RZ ;  /* 0x0000001008087819 */ /* 0x000fe400000006ff */
[----:B------:R-:W-:Y:S02]  /*04e0*/  SHF.L.U32 R6, R6, 0x10, RZ ;  /* 0x0000001006067819 */ /* 0x000fe400000006ff */
[----:B------:R-:W-:-:S07]  /*04f0*/  SHF.L.U32 R5, R5, 0x10, RZ ;  /* 0x0000001005057819 */ /* 0x000fce00000006ff */
.L_x_415:
[----:B0-----:R-:W0:Y:S01]  /*0500*/  @P0 LDC.64 R40, c[0x0][0x270] ;  /* 0x00009c00ff280b82 */ /* 0x001e220000000a00 */
[----:B------:R-:W-:-:S07]  /*0510*/  SHF.R.S32.HI R44, RZ, 0x1f, R49 ;  /* 0x0000001fff2c7819 */ /* 0x000fce0000011431 */
[----:B------:R-:W1:Y:S01]  /*0520*/  LDC.64 R42, c[0x0][0x250] ;  /* 0x00009400ff2a7b82 */ /* 0x000e620000000a00 */
[----:B0-----:R-:W-:-:S04]  /*0530*/  @P0 LEA R40, P4, R49, R40, 0x1 ;  /* 0x0000002831280211 */ /* 0x001fc800078808ff */
[----:B------:R-:W-:-:S03]  /*0540*/  @P0 LEA.HI.X R41, R49, R41, R44, 0x1, P4 ;  /* 0x0000002931290211 */ /* 0x000fc600020f0c2c */
[----:B------:R-:W0:Y:S01]  /*0550*/  LDC.64 R44, c[0x0][0x258] ;  /* 0x00009600ff2c7b82 */ /* 0x000e220000000a00 */
[C---:B-1----:R-:W-:Y:S01]  /*0560*/  IMAD.WIDE R42, R49.reuse, 0x4, R42 ;  /* 0x00000004312a7825 */ /* 0x042fe200078e022a */
[----:B------:R-:W2:Y:S05]  /*0570*/  @P0 LDG.E.U16 R40, desc[UR4][R40.64] ;  /* 0x0000000428280981 */ /* 0x000eaa000c1e1500 */
[----:B------:R-:W3:Y:S01]  /*0580*/  LDG.E R42, desc[UR4][R42.64] ;  /* 0x000000042a2a7981 */ /* 0x000ee2000c1e1900 */
[----:B0-----:R-:W-:-:S05]  /*0590*/  IMAD.WIDE R44, R49, 0x4, R44 ;  /* 0x00000004312c7825 */ /* 0x001fca00078e022c */
[----:B-----5:R0:W5:Y:S01]  /*05a0*/  LDG.E R66, desc[UR4][R44.64] ;  /* 0x000000042c427981 */ /* 0x020162000c1e1900 */
[----:B------:R-:W-:Y:S01]  /*05b0*/  IMAD.U32 R70, RZ, RZ, UR19 ;  /* 0x00000013ff467e24 */ /* 0x000fe2000f8e00ff */
[----:B------:R-:W-:Y:S01]  /*05c0*/  LOP3.LUT R67, R50, 0x7f, RZ, 0xc0, !PT ;  /* 0x0000007f32437812 */ /* 0x000fe200078ec0ff */
[----:B------:R-:W-:Y:S01]  /*05d0*/  BSSY B0, `(.L_x_399) ;  /* 0x0000045000007945 */ /* 0x000fe20003800000 */
[----:B------:R-:W-:Y:S01]  /*05e0*/  ISETP.NE.AND P5, PT, RZ, UR8, PT ;  /* 0x00000008ff007c0c */ /* 0x000fe2000bfa5270 */
[----:B------:R-:W-:Y:S01]  /*05f0*/  IMAD R47, R49, R70, RZ ;  /* 0x00000046312f7224 */ /* 0x000fe200078e02ff */
[----:B------:R-:W-:-:S04]  /*0600*/  MOV R63, 0x3f800000 ;  /* 0x3f800000003f7802 */ /* 0x000fc80000000f00 */
[----:B------:R-:W-:-:S04]  /*0610*/  SHF.R.S32.HI R68, RZ, 0x1f, R47 ;  /* 0x0000001fff447819 */ /* 0x000fc8000001142f */
[----:B------:R-:W-:-:S04]  /*0620*/  LEA.HI R68, R68, R47, RZ, 0x2 ;  /* 0x0000002f44447211 */ /* 0x000fc800078f10ff */
[----:B------:R-:W-:Y:S02]  /*0630*/  LEA.HI.SX32 R61, R68, R67, 0x1e ;  /* 0x00000043443d7211 */ /* 0x000fe400078ff2ff */
[----:B------:R-:W-:-:S03]  /*0640*/  CS2R R68, SRZ ;  /* 0x0000000000447805 */ /* 0x000fc6000001ff00 */
[----:B------:R-:W-:Y:S01]  /*0650*/  IMAD.MOV.U32 R87, RZ, RZ, R61 ;  /* 0x000000ffff577224 */ /* 0x000fe200078e003d */
[----:B--2---:R-:W-:Y:S02]  /*0660*/  @P0 SHF.L.U32 R63, R40, 0x10, RZ ;  /* 0x00000010283f0819 */ /* 0x004fe400000006ff */
[----:B---3--:R-:W-:Y:S01]  /*0670*/  FSEL R47, R42, RZ, !P5 ;  /* 0x000000ff2a2f7208 */ /* 0x008fe20006800000 */
[----:B0-----:R-:W-:Y:S06]  /*0680*/  @!P3 BRA `(.L_x_400) ;  /* 0x0000000000e4b947 */ /* 0x001fec0003800000 */
        /* <DEDUP_REMOVED lines=11> */
[----:B------:R-:W-:-:S04]  /*0740*/  LEA R56, P5, R61, UR14, 0x2 ;  /* 0x0000000e3d387c11 */ /* 0x000fc8000f8a10ff */
[----:B------:R-:W-:-:S05]  /*0750*/  LEA.HI.X R57, R61, UR15, RZ, 0x2, P5 ;  /* 0x0000000f3d397c11 */ /* 0x000fca000a8f14ff */
[----:B------:R1:W5:Y:S01]  /*0760*/  LDG.E R4, desc[UR4][R56.64] ;  /* 0x0000000438047981 */ /* 0x000362000c1e1900 */
[----:B------:R-:W-:Y:S01]  /*0770*/  IADD3 R87, R61, 0x80, RZ ;  /* 0x000000803d577810 */ /* 0x000fe20007ffe0ff */
[C---:B--2---:R-:W-:Y:S01]  /*0780*/  IMAD.U32 R58, R40.reuse, 0x10000, RZ ;  /* 0x00010000283a7824 */ /* 0x044fe200078e00ff */
[----:B------:R-:W-:-:S04]  /*0790*/  SHF.R.U64 R40, R40, 0x10, R41 ;  /* 0x0000001028287819 */ /* 0x000fc80000001229 */
[----:B0-----:R-:W-:Y:S02]  /*07a0*/  SHF.L.U32 R44, R40, 0x10, RZ ;  /* 0x00000010282c7819 */ /* 0x001fe400000006ff */
[----:B------:R-:W-:Y:S02]  /*07b0*/  SHF.L.U32 R60, R41, 0x10, RZ ;  /* 0x00000010293c7819 */ /* 0x000fe400000006ff */
[--C-:B---3--:R-:W-:Y:S02]  /*07c0*/  SHF.R.U64 R59, R42, 0x10, R43.reuse ;  /* 0x000000102a3b7819 */ /* 0x108fe4000000122b */
[----:B------:R-:W-:Y:S02]  /*07d0*/  MOV R55, R43 ;  /* 0x0000002b00377202 */ /* 0x000fe40000000f00 */
[----:B------:R-:W-:Y:S02]  /*07e0*/  SHF.R.U32.HI R43, RZ, 0x10, R43 ;  /* 0x00000010ff2b7819 */ /* 0x000fe4000001162b */
[----:B------:R-:W-:-:S02]  /*07f0*/  MOV R3, R42 ;  /* 0x0000002a00037202 */ /* 0x000fc40000000f00 */
[----:B------:R-:W-:Y:S01]  /*0800*/  SHF.R.U32.HI R42, RZ, 0x10, R41 ;  /* 0x00000010ff2a7819 */ /* 0x000fe20000011629 */
[----:B------:R-:W-:Y:S01]  /*0810*/  IMAD.U32 R40, R43, 0x10000, RZ ;  /* 0x000100002b287824 */ /* 0x000fe200078e00ff */
[----:B------:R-:W-:Y:S01]  /*0820*/  SHF.L.U32 R41, R3, 0x10, RZ ;  /* 0x0000001003297819 */ /* 0x000fe200000006ff */
[C---:B------:R-:W-:Y:S01]  /*0830*/  FADD.FTZ R3, -R47.reuse, R58 ;  /* 0x0000003a2f037221 */ /* 0x040fe20000010100 */
[----:B------:R-:W-:Y:S01]  /*0840*/  FADD.FTZ R43, -R47, R44 ;  /* 0x0000002c2f2b7221 */ /* 0x000fe20000010100 */
[----:B------:R-:W-:Y:S02]  /*0850*/  IMAD.U32 R58, R59, 0x10000, RZ ;  /* 0x000100003b3a7824 */ /* 0x000fe400078e00ff */
[----:B------:R-:W-:Y:S01]  /*0860*/  FADD.FTZ R59, -R47, R60 ;  /* 0x0000003c2f3b7221 */ /* 0x000fe20000010100 */
[C---:B-----5:R-:W-:Y:S01]  /*0870*/  FMUL.FTZ R3, R66.reuse, R3 ;  /* 0x0000000342037220 */ /* 0x060fe20000410000 */
[----:B------:R-:W-:Y:S01]  /*0880*/  FMUL.FTZ R60, R66, R43 ;  /* 0x0000002b423c7220 */ /* 0x000fe20000410000 */
[-C--:B------:R-:W-:Y:S01]  /*0890*/  FMUL.FTZ R62, R48, R41.reuse ;  /* 0x00000029303e7220 */ /* 0x080fe20000410000 */
[----:B------:R-:W-:Y:S01]  /*08a0*/  SHF.L.U32 R42, R42, 0x10, RZ ;  /* 0x000000102a2a7819 */ /* 0x000fe200000006ff */
[----:B------:R-:W-:Y:S01]  /*08b0*/  FADD.FTZ R24, R24, R41 ;  /* 0x0000002918187221 */ /* 0x000fe20000010000 */
[----:B------:R-:W-:Y:S01]  /*08c0*/  SHF.L.U32 R55, R55, 0x10, RZ ;  /* 0x0000001037377819 */ /* 0x000fe200000006ff */
[----:B------:R-:W-:Y:S01]  /*08d0*/  FFMA.FTZ R36, R3, R41, R36 ;  /* 0x0000002903247223 */ /* 0x000fe20000010024 */
[----:B------:R-:W-:Y:S01]  /*08e0*/  FADD.FTZ R25, R25, R58 ;  /* 0x0000003a19197221 */ /* 0x000fe20000010000 */
[-C--:B------:R-:W-:Y:S01]  /*08f0*/  FFMA.FTZ R37, R60, R58.reuse, R37 ;  /* 0x0000003a3c257223 */ /* 0x080fe20000010025 */
[----:B------:R-:W-:Y:S01]  /*0900*/  FMUL.FTZ R58, R15, R58 ;  /* 0x0000003a0f3a7220 */ /* 0x000fe20000410000 */
[----:B------:R-:W-:Y:S01]  /*0910*/  FADD.FTZ R41, RZ, R62 ;  /* 0x0000003eff297221 */ /* 0x000fe20000010000 */
[----:B------:R-:W-:Y:S01]  /*0920*/  FFMA.FTZ R43, R3, R62, RZ ;  /* 0x0000003e032b7223 */ /* 0x000fe200000100ff */
[----:B------:R-:W-:Y:S01]  /*0930*/  FMUL.FTZ R59, R66, R59 ;  /* 0x0000003b423b7220 */ /* 0x000fe20000410000 */
[----:B------:R-:W-:Y:S01]  /*0940*/  FADD.FTZ R45, -R47, R42 ;  /* 0x0000002a2f2d7221 */ /* 0x000fe20000010100 */
[-C--:B-1----:R-:W-:Y:S01]  /*0950*/  FMUL.FTZ R57, R14, R55.reuse ;  /* 0x000000370e397220 */ /* 0x082fe20000410000 */
[----:B------:R-:W-:Y:S01]  /*0960*/  FADD.FTZ R42, R41, R58 ;  /* 0x0000003a292a7221 */ /* 0x000fe20000010000 */
[----:B------:R-:W-:Y:S01]  /*0970*/  FFMA.FTZ R44, R60, R58, R43 ;  /* 0x0000003a3c2c7223 */ /* 0x000fe2000001002b */
[----:B------:R-:W-:Y:S01]  /*0980*/  FADD.FTZ R26, R26, R55 ;  /* 0x000000371a1a7221 */ /* 0x000fe20000010000 */
[----:B------:R-:W-:Y:S01]  /*0990*/  FFMA.FTZ R38, R59, R55, R38 ;  /* 0x000000373b267223 */ /* 0x000fe20000010026 */
[----:B------:R-:W-:Y:S01]  /*09a0*/  FMUL.FTZ R56, R66, R45 ;  /* 0x0000002d42387220 */ /* 0x000fe20000410000 */
[-C--:B------:R-:W-:Y:S01]  /*09b0*/  FMUL.FTZ R55, R13, R40.reuse ;  /* 0x000000280d377220 */ /* 0x080fe20000410000 */
[----:B------:R-:W-:Y:S01]  /*09c0*/  FADD.FTZ R42, R42, R57 ;  /* 0x000000392a2a7221 */ /* 0x000fe20000010000 */
[----:B------:R-:W-:Y:S01]  /*09d0*/  FFMA.FTZ R41, R59, R57, R44 ;  /* 0x000000393b297223 */ /* 0x000fe2000001002c */
[----:B------:R-:W-:Y:S01]  /*09e0*/  FADD.FTZ R27, R27, R40 ;  /* 0x000000281b1b7221 */ /* 0x000fe20000010000 */
[----:B------:R-:W-:Y:S01]  /*09f0*/  FFMA.FTZ R39, R56, R40, R39 ;  /* 0x0000002838277223 */ /* 0x000fe20000010027 */
[----:B------:R-:W-:Y:S01]  /*0a00*/  FADD.FTZ R69, R42, R55 ;  /* 0x000000372a457221 */ /* 0x000fe20000010000 */
[----:B------:R-:W-:-:S07]  /*0a10*/  FFMA.FTZ R68, R56, R55, R41 ;  /* 0x0000003738447223 */ /* 0x000fce0000010029 */
.L_x_400:
[----:B------:R-:W-:Y:S05]  /*0a20*/  BSYNC B0 ;  /* 0x0000000000007941 */ /* 0x000fea0003800000 */
.L_x_399:
        /* <DEDUP_REMOVED lines=11> */
[C---:B------:R-:W-:Y:S02]  /*0ae0*/  @P4 LEA.HI.X R45, R87.reuse, UR11, RZ, 0x3, P5 ;  /* 0x0000000b572d4c11 */ /* 0x040fe4000a8f1cff */
[----:B------:R-:W-:-:S03]  /*0af0*/  LEA R72, P5, R87, UR14, 0x2 ;  /* 0x0000000e57487c11 */ /* 0x000fc6000f8a10ff */
[----:B------:R-:W5:Y:S01]  /*0b00*/  @P4 LDG.E.64 R88, desc[UR4][R44.64] ;  /* 0x000000042c584981 */ /* 0x000f62000c1e1b00 */
[----:B------:R-:W-:-:S05]  /*0b10*/  LEA.HI.X R73, R87, UR15, RZ, 0x2, P5 ;  /* 0x0000000f57497c11 */ /* 0x000fca000a8f14ff */
[----:B------:R0:W5:Y:S01]  /*0b20*/  LDG.E R2, desc[UR4][R72.64] ;  /* 0x0000000448027981 */ /* 0x000162000c1e1900 */
[----:B------:R-:W-:Y:S02]  /*0b30*/  IADD3 R87, R87, 0x80, RZ ;  /* 0x0000008057577810 */ /* 0x000fe40007ffe0ff */
[C---:B--2---:R-:W-:Y:S02]  /*0b40*/  SHF.L.U32 R76, R40.reuse, 0x10, RZ ;  /* 0x00000010284c7819 */ /* 0x044fe400000006ff */
[----:B------:R-:W-:Y:S01]  /*0b50*/  SHF.R.U64 R40, R40, 0x10, R41 ;  /* 0x0000001028287819 */ /* 0x000fe20000001229 */
[----:B------:R-:W-:-:S04]  /*0b60*/  IMAD.U32 R74, R41, 0x10000, RZ ;  /* 0x00010000294a7824 */ /* 0x000fc800078e00ff */
[----:B0-----:R-:W-:Y:S02]  /*0b70*/  IMAD.U32 R72, R40, 0x10000, RZ ;  /* 0x0001000028487824 */ /* 0x001fe400078e00ff */
[----:B------:R-:W-:Y:S01]  /*0b80*/  FADD.FTZ R73, -R47, R74 ;  /* 0x0000004a2f497221 */ /* 0x000fe20000010100 */
[----:B---3--:R-:W-:Y:S01]  /*0b90*/  IMAD.MOV.U32 R71, RZ, RZ, R42 ;  /* 0x000000ffff477224 */ /* 0x008fe200078e002a */
[--C-:B------:R-:W-:Y:S02]  /*0ba0*/  SHF.R.U64 R78, R42, 0x10, R43.reuse ;  /* 0x000000102a4e7819 */ /* 0x100fe4000000122b */
[----:B------:R-:W-:Y:S02]  /*0bb0*/  MOV R75, R43 ;  /* 0x0000002b004b7202 */ /* 0x000fe40000000f00 */
[----:B------:R-:W-:Y:S02]  /*0bc0*/  SHF.R.U32.HI R77, RZ, 0x10, R43 ;  /* 0x00000010ff4d7819 */ /* 0x000fe4000001162b */
[----:B------:R-:W-:Y:S01]  /*0bd0*/  SHF.L.U32 R43, R71, 0x10, RZ ;  /* 0x00000010472b7819 */ /* 0x000fe200000006ff */
[C---:B------:R-:W-:Y:S01]  /*0be0*/  FADD.FTZ R71, -R47.reuse, R76 ;  /* 0x0000004c2f477221 */ /* 0x040fe20000010100 */
[----:B------:R-:W-:Y:S01]  /*0bf0*/  SHF.R.U32.HI R42, RZ, 0x10, R41 ;  /* 0x00000010ff2a7819 */ /* 0x000fe20000011629 */
[----:B------:R-:W-:Y:S01]  /*0c00*/  FADD.FTZ R45, -R47, R72 ;  /* 0x000000482f2d7221 */ /* 0x000fe20000010100 */
[----:B------:R-:W-:Y:S01]  /*0c10*/  SHF.L.U32 R44, R78, 0x10, RZ ;  /* 0x000000104e2c7819 */ /* 0x000fe200000006ff */
[----:B-----5:R-:W-:Y:S01]  /*0c20*/  FMUL.FTZ R71, R66, R71 ;  /* 0x0000004742477220 */ /* 0x020fe20000410000 */
[----:B------:R-:W-:Y:S01]  /*0c30*/  SHF.L.U32 R41, R75, 0x10, RZ ;  /* 0x000000104b297819 */ /* 0x000fe200000006ff */
[----:B------:R-:W-:-:S02]  /*0c40*/  IMAD.U32 R42, R42, 0x10000, RZ ;  /* 0x000100002a2a7824 */ /* 0x000fc400078e00ff */
[----:B------:R-:W-:Y:S01]  /*0c50*/  FMUL.FTZ R72, R12, R43 ;  /* 0x0000002b0c487220 */ /* 0x000fe20000410000 */
[----:B------:R-:W-:Y:S01]  /*0c60*/  FMUL.FTZ R73, R66, R73 ;  /* 0x0000004942497220 */ /* 0x000fe20000410000 */
[----:B------:R-:W-:Y:S01]  /*0c70*/  FADD.FTZ R20, R20, R43 ;  /* 0x0000002b14147221 */ /* 0x000fe20000010000 */
[----:B------:R-:W-:Y:S01]  /*0c80*/  FFMA.FTZ R32, R71, R43, R32 ;  /* 0x0000002b47207223 */ /* 0x000fe20000010020 */
[----:B------:R-:W-:Y:S01]  /*0c90*/  FADD.FTZ R43, -R47, R42 ;  /* 0x0000002a2f2b7221 */ /* 0x000fe20000010100 */
[----:B------:R-:W-:Y:S01]  /*0ca0*/  FMUL.FTZ R75, R11, R44 ;  /* 0x0000002c0b4b7220 */ /* 0x000fe20000410000 */
[----:B------:R-:W-:Y:S01]  /*0cb0*/  FADD.FTZ R22, R22, R41 ;  /* 0x0000002916167221 */ /* 0x000fe20000010000 */
[-C--:B------:R-:W-:Y:S01]  /*0cc0*/  FFMA.FTZ R34, R73, R41.reuse, R34 ;  /* 0x0000002949227223 */ /* 0x080fe20000010022 */
[----:B------:R-:W-:Y:S01]  /*0cd0*/  FMUL.FTZ R76, R10, R41 ;  /* 0x000000290a4c7220 */ /* 0x000fe20000410000 */
[----:B------:R-:W-:Y:S01]  /*0ce0*/  FADD.FTZ R42, R69, R72 ;  /* 0x00000048452a7221 */ /* 0x000fe20000010000 */
[C---:B------:R-:W-:Y:S01]  /*0cf0*/  FMUL.FTZ R74, R66.reuse, R45 ;  /* 0x0000002d424a7220 */ /* 0x040fe20000410000 */
[----:B------:R-:W-:Y:S01]  /*0d00*/  FFMA.FTZ R41, R71, R72, R68 ;  /* 0x0000004847297223 */ /* 0x000fe20000010044 */
        /* <DEDUP_REMOVED lines=13> */
.L_x_402:
[----:B------:R-:W-:Y:S05]  /*0de0*/  BSYNC B0 ;  /* 0x0000000000007941 */ /* 0x000fea0003800000 */
.L_x_401:
        /* <DEDUP_REMOVED lines=16> */
[C---:B--2---:R-:W-:Y:S02]  /*0ef0*/  SHF.R.U64 R86, R40.reuse, 0x10, R41 ;  /* 0x0000001028567819 */ /* 0x044fe40000001229 */
[----:B------:R-:W-:Y:S02]  /*0f00*/  SHF.L.U32 R40, R40, 0x10, RZ ;  /* 0x0000001028287819 */ /* 0x000fe400000006ff */
[----:B------:R-:W-:Y:S01]  /*0f10*/  SHF.L.U32 R92, R41, 0x10, RZ ;  /* 0x00000010295c7819 */ /* 0x000fe200000006ff */
[----:B------:R-:W-:Y:S01]  /*0f20*/  IMAD.U32 R86, R86, 0x10000, RZ ;  /* 0x0001000056567824 */ /* 0x000fe200078e00ff */
[----:B---3--:R-:W-:Y:S01]  /*0f30*/  MOV R84, R42 ;  /* 0x0000002a00547202 */ /* 0x008fe20000000f00 */
[--C-:B------:R-:W-:Y:S01]  /*0f40*/  IMAD.MOV.U32 R79, RZ, RZ, R43.reuse ;  /* 0x000000ffff4f7224 */ /* 0x100fe200078e002b */
[--C-:B------:R-:W-:Y:S02]  /*0f50*/  SHF.R.U64 R82, R42, 0x10, R43.reuse ;  /* 0x000000102a527819 */ /* 0x100fe4000000122b */
[----:B------:R-:W-:-:S02]  /*0f60*/  SHF.R.U32.HI R42, RZ, 0x10, R43 ;  /* 0x00000010ff2a7819 */ /* 0x000fc4000001162b */
[----:B------:R-:W-:Y:S01]  /*0f70*/  SHF.R.U32.HI R43, RZ, 0x10, R41 ;  /* 0x00000010ff2b7819 */ /* 0x000fe20000011629 */
[----:B------:R-:W-:-:S03]  /*0f80*/  FADD.FTZ R41, -R47, R40 ;  /* 0x000000282f297221 */ /* 0x000fc60000010100 */
[----:B0-----:R-:W-:Y:S02]  /*0f90*/  SHF.L.U32 R80, R43, 0x10, RZ ;  /* 0x000000102b507819 */ /* 0x001fe400000006ff */
[----:B------:R-:W-:Y:S01]  /*0fa0*/  SHF.L.U32 R43, R84, 0x10, RZ ;  /* 0x00000010542b7819 */ /* 0x000fe200000006ff */
[----:B------:R-:W-:Y:S01]  /*0fb0*/  IMAD.U32 R44, R82, 0x10000, RZ ;  /* 0x00010000522c7824 */ /* 0x000fe200078e00ff */
[----:B------:R-:W-:Y:S01]  /*0fc0*/  SHF.L.U32 R85, R79, 0x10, RZ ;  /* 0x000000104f557819 */ /* 0x000fe200000006ff */
[C---:B------:R-:W-:Y:S01]  /*0fd0*/  FADD.FTZ R45, -R47.reuse, R86 ;  /* 0x000000562f2d7221 */ /* 0x040fe20000010100 */
[----:B-----5:R-:W-:Y:S01]  /*0fe0*/  FMUL.FTZ R79, R66, R41 ;  /* 0x00000029424f7220 */ /* 0x020fe20000410000 */
[----:B------:R-:W-:Y:S01]  /*0ff0*/  FMUL.FTZ R82, R8, R43 ;  /* 0x0000002b08527220 */ /* 0x000fe20000410000 */
[C---:B------:R-:W-:Y:S01]  /*1000*/  FADD.FTZ R83, -R47.reuse, R92 ;  /* 0x0000005c2f537221 */ /* 0x040fe20000010100 */
[----:B------:R-:W-:Y:S01]  /*1010*/  SHF.L.U32 R40, R42, 0x10, RZ ;  /* 0x000000102a287819 */ /* 0x000fe200000006ff */
[----:B------:R-:W-:Y:S01]  /*1020*/  FADD.FTZ R47, -R47, R80 ;  /* 0x000000502f2f7221 */ /* 0x000fe20000010100 */
[----:B------:R-:W-:Y:S01]  /*1030*/  FMUL.FTZ R81, R7, R44 ;  /* 0x0000002c07517220 */ /* 0x000fe20000410000 */
[----:B------:R-:W-:Y:S01]  /*1040*/  FADD.FTZ R42, R69, R82 ;  /* 0x00000052452a7221 */ /* 0x000fe20000010000 */
[----:B------:R-:W-:Y:S01]  /*1050*/  FMUL.FTZ R80, R66, R45 ;  /* 0x0000002d42507220 */ /* 0x000fe20000410000 */
[C---:B------:R-:W-:Y:S01]  /*1060*/  FFMA.FTZ R41, R79.reuse, R82, R68 ;  /* 0x000000524f297223 */ /* 0x040fe20000010044 */
[----:B------:R-:W-:Y:S01]  /*1070*/  FADD.FTZ R16, R16, R43 ;  /* 0x0000002b10107221 */ /* 0x000fe20000010000 */
[----:B------:R-:W-:Y:S01]  /*1080*/  FFMA.FTZ R28, R79, R43, R28 ;  /* 0x0000002b4f1c7223 */ /* 0x000fe2000001001c */
        /* <DEDUP_REMOVED lines=9> */
[----:B------:R-:W-:Y:S01]  /*1120*/  FADD.FTZ R44, R43, R84 ;  /* 0x000000542b2c7221 */ /* 0x000fe20000010000 */
[----:B------:R-:W-:Y:S01]  /*1130*/  FMUL.FTZ R85, R5, R40 ;  /* 0x0000002805557220 */ /* 0x000fe20000410000 */
[----:B------:R-:W-:Y:S01]  /*1140*/  FFMA.FTZ R42, R83, R84, R42 ;  /* 0x00000054532a7223 */ /* 0x000fe2000001002a */
[----:B------:R-:W-:Y:S01]  /*1150*/  FADD.FTZ R19, R19, R40 ;  /* 0x0000002813137221 */ /* 0x000fe20000010000 */
[----:B------:R-:W-:Y:S01]  /*1160*/  FFMA.FTZ R31, R86, R40, R31 ;  /* 0x00000028561f7223 */ /* 0x000fe2000001001f */
[----:B------:R-:W-:Y:S01]  /*1170*/  FADD.FTZ R69, R44, R85 ;  /* 0x000000552c457221 */ /* 0x000fe20000010000 */
[----:B------:R-:W-:-:S07]  /*1180*/  FFMA.FTZ R68, R86, R85, R42 ;  /* 0x0000005556447223 */ /* 0x000fce000001002a */
.L_x_404:
[----:B------:R-:W-:Y:S05]  /*1190*/  BSYNC B0 ;  /* 0x0000000000007941 */ /* 0x000fea0003800000 */
.L_x_403:
[----:B------:R-:W-:Y:S01]  /*11a0*/  LOP3.LUT P4, RZ, R46, 0xff, RZ, 0xc0, !PT ;  /* 0x000000ff2eff7812 */ /* 0x000fe2000788c0ff */
[----:B------:R-:W-:Y:S01]  /*11b0*/  UMOV UR6, 0xffffffff ;  /* 0xffffffff00067882 */ /* 0x000fe20000000000 */
[----:B------:R-:W-:Y:S02]  /*11c0*/  SHF.R.U32.HI R41, RZ, 0x5, R50 ;  /* 0x00000005ff297819 */ /* 0x000fe40000011632 */
[----:B------:R-:W-:Y:S02]  /*11d0*/  LOP3.LUT P5, RZ, R50, 0x1f, RZ, 0xc0, !PT ;  /* 0x0000001f32ff7812 */ /* 0x000fe400078ac0ff */
[----:B------:R-:W-:-:S07]  /*11e0*/  LOP3.LUT R40, R41, 0x7fffffc, RZ, 0xc0, !PT ;  /* 0x07fffffc29287812 */ /* 0x000fce00078ec0ff */
[----:B------:R-:W-:Y:S01]  /*11f0*/  @!P4 VIADD R40, R40, 0x4 ;  /* 0x000000042828c836 */ /* 0x000fe20000000000 */
        /* <DEDUP_REMOVED lines=19> */
.L_x_426:
[----:B------:R-:W3:Y:S01]  /*1330*/  S2R R43, SR_CgaCtaId ;  /* 0x00000000002b7919 */ /* 0x000ee20000008800 */
[----:B------:R-:W-:Y:S01]  /*1340*/  @!P5 LOP3.LUT R41, R41, 0x3, RZ, 0xc0, !PT ;  /* 0x000000032929d812 */ /* 0x000fe200078ec0ff */
[----:B01----:R-:W-:Y:S01]  /*1350*/  FADD.FTZ R68, R68, R47 ;  /* 0x0000002f44447221 */ /* 0x003fe20000010000 */
[----:B------:R-:W-:Y:S01]  /*1360*/  MOV R42, 0x400 ;  /* 0x00000400002a7802 */ /* 0x000fe20000000f00 */
[----:B--2---:R-:W-:Y:S01]  /*1370*/  FADD.FTZ R69, R46, R45 ;  /* 0x0000002d2e457221 */ /* 0x004fe20000010000 */
[----:B------:R-:W-:Y:S01]  /*1380*/  @!P5 IADD3 R41, R40, R41, RZ ;  /* 0x000000292829d210 */ /* 0x000fe20007ffe0ff */
[----:B------:R-:W-:Y:S05]  /*1390*/  WARPSYNC.ALL ;  /* 0x0000000000007948 */ /* 0x000fea0003800000 */
[----:B------:R-:W-:Y:S01]  /*13a0*/  ISETP.NE.AND P6, PT, RZ, UR8, PT ;  /* 0x00000008ff007c0c */ /* 0x000fe2000bfc5270 */
[----:B------:R-:W-:Y:S01]  /*13b0*/  BSSY B0, `(.L_x_406) ;  /* 0x000005f000007945 */ /* 0x000fe20003800000 */
[----:B---3--:R-:W-:-:S04]  /*13c0*/  LEA R42, R43, R42, 0x18 ;  /* 0x0000002a2b2a7211 */ /* 0x008fc800078ec0ff */
[----:B------:R-:W-:Y:S01]  /*13d0*/  @!P5 LEA R87, R41, R42, 0x3 ;  /* 0x0000002a2957d211 */ /* 0x000fe200078e18ff */
[----:B------:R-:W-:-:S04]  /*13e0*/  IMAD R92, R40, 0x8, R42 ;  /* 0x00000008285c7824 */ /* 0x000fc800078e022a */
        /* <DEDUP_REMOVED lines=18> */
[-CC-:B------:R-:W-:Y:S01]  /*1510*/  FFMA.FTZ R43, R60, R68.reuse, R69.reuse ;  /* 0x000000443c2b7223 */ /* 0x180fe20000010045 */
[----:B------:R-:W-:Y:S01]  /*1520*/  FFMA.FTZ R42, R56, R68, R69 ;  /* 0x00000044382a7223 */ /* 0x000fe20000010045 */
[----:B------:R-:W-:Y:S01]  /*1530*/  ISETP.NE.AND.EX P6, PT, RZ, UR11, PT, P6 ;  /* 0x0000000bff007c0c */ /* 0x000fe2000bfc5360 */
[----:B------:R-:W-:Y:S01]  /*1540*/  FADD.FTZ R41, R62, -R41 ;  /* 0x800000293e297221 */ /* 0x000fe20000010000 */
[----:B------:R-:W-:Y:S01]  /*1550*/  FADD.FTZ R43, R58, -R43 ;  /* 0x8000002b3a2b7221 */ /* 0x000fe20000010000 */
[----:B------:R-:W-:Y:S02]  /*1560*/  ISETP.NE.U32.AND P5, PT, RZ, UR16, PT ;  /* 0x00000010ff007c0c */ /* 0x000fe4000bfa5070 */
[C---:B-----5:R-:W-:Y:S01]  /*1570*/  FMUL.FTZ R46, R66.reuse, R41 ;  /* 0x00000029422e7220 */ /* 0x060fe20000410000 */
[----:B------:R-:W-:Y:S01]  /*1580*/  FMUL.FTZ R44, R66, R43 ;  /* 0x0000002b422c7220 */ /* 0x000fe20000410000 */
[----:B------:R-:W-:Y:S01]  /*1590*/  FADD.FTZ R43, R55, -R42 ;  /* 0x8000002a372b7221 */ /* 0x000fe20000010000 */
[----:B------:R-:W-:-:S05]  /*15a0*/  ISETP.NE.AND.EX P5, PT, RZ, UR17, PT, P5 ;  /* 0x00000011ff007c0c */ /* 0x000fca000bfa5350 */
[----:B------:R-:W-:Y:S02]  /*15b0*/  @P6 MOV R40, R90 ;  /* 0x0000005a00286202 */ /* 0x000fe40000000f00 */
[----:B------:R-:W-:Y:S02]  /*15c0*/  @P6 SHF.R.U64 R45, R90, 0x10, R91 ;  /* 0x000000105a2d6819 */ /* 0x000fe4000000125b */
[----:B------:R-:W-:Y:S01]  /*15d0*/  @P6 SHF.L.U32 R41, R40, 0x10, RZ ;  /* 0x0000001028296819 */ /* 0x000fe200000006ff */
[----:B------:R-:W-:Y:S02]  /*15e0*/  FFMA.FTZ R40, R59, R68, R69 ;  /* 0x000000443b287223 */ /* 0x000fe40000010045 */
[----:B------:R-:W-:Y:S02]  /*15f0*/  @P6 IMAD.U32 R45, R45, 0x10000, RZ ;  /* 0x000100002d2d6824 */ /* 0x000fe400078e00ff */
[----:B------:R-:W-:Y:S01]  /*1600*/  @P6 FADD.FTZ R46, R46, R41 ;  /* 0x000000292e2e6221 */ /* 0x000fe20000010000 */
[----:B------:R-:W-:Y:S01]  /*1610*/  FADD.FTZ R41, R57, -R40 ;  /* 0x8000002839297221 */ /* 0x000fe20000010000 */
[----:B------:R-:W-:Y:S01]  /*1620*/  @P6 MOV R40, R91 ;  /* 0x0000005b00286202 */ /* 0x000fe20000000f00 */
[----:B------:R-:W-:Y:S01]  /*1630*/  @P6 FADD.FTZ R44, R44, R45 ;  /* 0x0000002d2c2c6221 */ /* 0x000fe20000010000 */
[----:B------:R-:W-:Y:S01]  /*1640*/  @P6 SHF.R.U32.HI R45, RZ, 0x10, R91 ;  /* 0x00000010ff2d6819 */ /* 0x000fe2000001165b */
[----:B------:R-:W-:Y:S01]  /*1650*/  FMUL.FTZ R42, R66, R41 ;  /* 0x00000029422a7220 */ /* 0x000fe20000410000 */
[----:B------:R-:W-:Y:S01]  /*1660*/  @P6 SHF.L.U32 R41, R40, 0x10, RZ ;  /* 0x0000001028296819 */ /* 0x000fe200000006ff */
[----:B------:R-:W-:Y:S01]  /*1670*/  FMUL.FTZ R40, R66, R43 ;  /* 0x0000002b42287220 */ /* 0x000fe20000410000 */
[----:B------:R-:W-:Y:S01]  /*1680*/  @P5 F2FP.BF16.F32.PACK_AB R92, RZ, R46 ;  /* 0x0000002eff5c523e */ /* 0x000fe200000010ff */
[----:B------:R-:W-:-:S02]  /*1690*/  @P6 IMAD.U32 R45, R45, 0x10000, RZ ;  /* 0x000100002d2d6824 */ /* 0x000fc400078e00ff */
[-C--:B------:R-:W-:Y:S01]  /*16a0*/  FMUL.FTZ R46, R46, R63.reuse ;  /* 0x0000003f2e2e7220 */ /* 0x080fe20000410000 */
[----:B------:R-:W-:Y:S01]  /*16b0*/  @P6 FADD.FTZ R42, R42, R41 ;  /* 0x000000292a2a6221 */ /* 0x000fe20000010000 */
[-C--:B------:R-:W-:Y:S01]  /*16c0*/  FMUL.FTZ R41, R44, R63.reuse ;  /* 0x0000003f2c297220 */ /* 0x080fe20000410000 */
[----:B------:R-:W-:Y:S01]  /*16d0*/  @P6 FADD.FTZ R40, R40, R45 ;  /* 0x0000002d28286221 */ /* 0x000fe20000010000 */
[----:B------:R-:W-:Y:S01]  /*16e0*/  LOP3.LUT P6, RZ, R4, 0xff00, RZ, 0xc0, !PT ;  /* 0x0000ff0004ff7812 */ /* 0x000fe200078cc0ff */
[-C--:B------:R-:W-:Y:S01]  /*16f0*/  FMUL.FTZ R43, R42, R63.reuse ;  /* 0x0000003f2a2b7220 */ /* 0x080fe20000410000 */
[----:B------:R-:W-:Y:S01]  /*1700*/  FMUL.FTZ R41, R41, UR18 ;  /* 0x0000001229297c20 */ /* 0x000fe20008410000 */
[----:B------:R-:W-:Y:S01]  /*1710*/  FMUL.FTZ R45, R40, R63 ;  /* 0x0000003f282d7220 */ /* 0x000fe20000410000 */
[----:B------:R-:W-:Y:S01]  /*1720*/  @P5 F2FP.BF16.F32.PACK_AB R87, RZ, R40 ;  /* 0x00000028ff57523e */ /* 0x000fe200000010ff */
[----:B------:R-:W-:Y:S01]  /*1730*/  FMUL.FTZ R43, R43, UR18 ;  /* 0x000000122b2b7c20 */ /* 0x000fe20008410000 */
[----:B------:R-:W-:Y:S01]  /*1740*/  @P5 F2FP.BF16.F32.PACK_AB R44, RZ, R44 ;  /* 0x0000002cff2c523e */ /* 0x000fe200000010ff */
[----:B------:R-:W-:Y:S01]  /*1750*/  FMUL.FTZ R45, R45, UR18 ;  /* 0x000000122d2d7c20 */ /* 0x000fe20008410000 */
[----:B------:R-:W-:-:S02]  /*1760*/  FSEL R41, R41, RZ, P6 ;  /* 0x000000ff29297208 */ /* 0x000fc40003000000 */
[----:B------:R-:W-:Y:S02]  /*1770*/  LOP3.LUT P6, RZ, R4, 0xff0000, RZ, 0xc0, !PT ;  /* 0x00ff000004ff7812 */ /* 0x000fe400078cc0ff */
[----:B------:R-:W-:Y:S02]  /*1780*/  @P5 PRMT R51, R92, 0x7610, R51 ;  /* 0x000076105c335816 */ /* 0x000fe40000000033 */
[----:B------:R-:W-:Y:S01]  /*1790*/  FSEL R43, R43, RZ, P6 ;  /* 0x000000ff2b2b7208 */ /* 0x000fe20003000000 */
[----:B------:R-:W0:Y:S01]  /*17a0*/  F2F.BF16.F32 R41, R41 ;  /* 0x0000002900297304 */ /* 0x000e220000202000 */
[----:B------:R-:W-:Y:S02]  /*17b0*/  LOP3.LUT P6, RZ, R4, 0xff000000, RZ, 0xc0, !PT ;  /* 0xff00000004ff7812 */ /* 0x000fe400078cc0ff */
[----:B------:R-:W-:Y:S02]  /*17c0*/  @P5 PRMT R52, R44, 0x7610, R52 ;  /* 0x000076102c345816 */ /* 0x000fe40000000034 */
[----:B------:R-:W-:Y:S01]  /*17d0*/  FSEL R93, R45, RZ, P6 ;  /* 0x000000ff2d5d7208 */ /* 0x000fe20003000000 */
[----:B------:R-:W-:Y:S01]  /*17e0*/  FMUL.FTZ R45, R46, UR18 ;  /* 0x000000122e2d7c20 */ /* 0x000fe20008410000 */
[----:B------:R-:W-:Y:S01]  /*17f0*/  LOP3.LUT P6, RZ, R4, 0xff, RZ, 0xc0, !PT ;  /* 0x000000ff04ff7812 */ /* 0x000fe200078cc0ff */
[----:B------:R-:W-:Y:S01]  /*1800*/  F2F.BF16.F32 R43, R43 ;  /* 0x0000002b002b7304 */ /* 0x000fe20000202000 */
[----:B------:R-:W-:Y:S01]  /*1810*/  @P5 PRMT R54, R87, 0x7610, R54 ;  /* 0x0000761057365816 */ /* 0x000fe20000000036 */
[----:B0-----:R-:W-:-:S06]  /*1820*/  IMAD.WIDE.U32 R40, R41, 0x10000, RZ ;  /* 0x0001000029287825 */ /* 0x001fcc00078e00ff */
[----:B------:R0:W1:Y:S02]  /*1830*/  F2F.BF16.F32 R46, R93 ;  /* 0x0000005d002e7304 */ /* 0x0000640000202000 */
[----:B0-----:R-:W-:Y:S02]  /*1840*/  FSEL R93, R45, RZ, P6 ;  /* 0x000000ff2d5d7208 */ /* 0x001fe40003000000 */
[----:B------:R-:W-:-:S04]  /*1850*/  @P5 F2FP.BF16.F32.PACK_AB R45, RZ, R42 ;  /* 0x0000002aff2d523e */ /* 0x000fc800000010ff */
[----:B------:R-:W0:Y:S01]  /*1860*/  F2F.BF16.F32 R47, R93 ;  /* 0x0000005d002f7304 */ /* 0x000e220000202000 */
[----:B------:R-:W-:Y:S02]  /*1870*/  ISETP.NE.U32.AND P6, PT, RZ, UR16, PT ;  /* 0x00000010ff007c0c */ /* 0x000fe4000bfc5070 */
[----:B-1----:R-:W-:Y:S02]  /*1880*/  SHF.L.U32 R46, R46, 0x10, RZ ;  /* 0x000000102e2e7819 */ /* 0x002fe400000006ff */
[----:B------:R-:W-:Y:S02]  /*1890*/  ISETP.NE.AND.EX P6, PT, RZ, UR17, PT, P6 ;  /* 0x00000011ff007c0c */ /* 0x000fe4000bfc5360 */
[----:B------:R-:W-:Y:S02]  /*18a0*/  LOP3.LUT R43, R41, R46, R43, 0xfe, !PT ;  /* 0x0000002e292b7212 */ /* 0x000fe400078efe2b */
[----:B------:R-:W-:Y:S02]  /*18b0*/  @P5 PRMT R53, R45, 0x7610, R53 ;  /* 0x000076102d355816 */ /* 0x000fe40000000035 */
[----:B0-----:R-:W-:-:S02]  /*18c0*/  LOP3.LUT R42, R40, R47, RZ, 0xfc, !PT ;  /* 0x0000002f282a7212 */ /* 0x001fc400078efcff */
[----:B------:R-:W0:Y:S02]  /*18d0*/  LDC.64 R46, c[0x0][0x2f8] ;  /* 0x0000be00ff2e7b82 */ /* 0x000e240000000a00 */
[----:B0-----:R-:W-:-:S03]  /*18e0*/  IMAD.WIDE.U32 R46, R61, 0x8, R46 ;  /* 0x000000083d2e7825 */ /* 0x001fc600078e002e */
[----:B------:R-:W-:Y:S05]  /*18f0*/  @!P6 BRA `(.L_x_408) ;  /* 0x000000000020e947 */ /* 0x000fea0003800000 */
[----:B------:R-:W-:Y:S02]  /*1900*/  LOP3.LUT R40, R52, 0xffff, RZ, 0xc0, !PT ;  /* 0x0000ffff34287812 */ /* 0x000fe400078ec0ff */
[----:B------:R-:W-:-:S03]  /*1910*/  PRMT R45, R53, 0x5410, R54 ;  /* 0x00005410352d7816 */ /* 0x000fc60000000036 */
[----:B------:R-:W-:-:S05]  /*1920*/  IMAD.WIDE.U32 R40, R40, 0x10000, RZ ;  /* 0x0001000028287825 */ /* 0x000fca00078e00ff */
[----:B------:R-:W-:Y:S02]  /*1930*/  LOP3.LUT R45, R45, R41, RZ, 0xfc, !PT ;  /* 0x000000292d2d7212 */ /* 0x000fe400078efcff */
[----:B------:R-:W-:Y:S02]  /*1940*/  LOP3.LUT R44, R40, 0xffff, R51, 0xf8, !PT ;  /* 0x0000ffff282c7812 */ /* 0x000fe400078ef833 */
[----:B------:R-:W0:Y:S02]  /*1950*/  LDC.64 R40, c[0x0][0x308] ;  /* 0x0000c200ff287b82 */ /* 0x000e240000000a00 */
[----:B0-----:R-:W-:-:S05]  /*1960*/  IMAD.WIDE.U32 R40, R61, 0x8, R40 ;  /* 0x000000083d287825 */ /* 0x001fca00078e0028 */
[----:B------:R0:W-:Y:S02]  /*1970*/  STG.E.64 desc[UR4][R40.64], R44 ;  /* 0x0000002c28007986 */ /* 0x0001e4000c101b04 */
.L_x_408:
[----:B------:R1:W-:Y:S01]  /*1980*/  STG.E.64 desc[UR4][R46.64], R42 ;  /* 0x0000002a2e007986 */ /* 0x0003e2000c101b04 */
[----:B------:R-:W-:-:S07]  /*1990*/  IADD3 R61, R61, 0x80, RZ ;  /* 0x000000803d3d7810 */ /* 0x000fce0007ffe0ff */
.L_x_407:
[----:B------:R-:W-:Y:S05]  /*19a0*/  BSYNC B0 ;  /* 0x0000000000007941 */ /* 0x000fea0003800000 */
.L_x_406:
[----:B------:R-:W-:Y:S04]  /*19b0*/  BSSY B0, `(.L_x_409) ;  /* 0x000004d000007945 */ /* 0x000fe80003800000 */
[----:B------:R-:W-:Y:S05]  /*19c0*/  @!P2 BRA `(.L_x_410) ;  /* 0x00000004002ca947 */ /* 0x000fea0003800000 */
[----:B------:R-:W-:Y:S01]  /*19d0*/  ISETP.NE.U32.AND P5, PT, RZ, UR10, PT ;  /* 0x0000000aff007c0c */ /* 0x000fe2000bfa5070 */
[-CC-:B0-----:R-:W-:Y:S01]  /*19e0*/  FFMA.FTZ R40, R74, R68.reuse, R69.reuse ;  /* 0x000000444a287223 */ /* 0x181fe20000010045 */
[----:B------:R-:W-:Y:S01]  /*19f0*/  FFMA.FTZ R41, R71, R68, R69 ;  /* 0x0000004447297223 */ /* 0x000fe20000010045 */
[----:B------:R-:W-:Y:S02]  /*1a00*/  ISETP.NE.U32.AND P6, PT, RZ, UR16, PT ;  /* 0x00000010ff007c0c */ /* 0x000fe4000bfc5070 */
[----:B------:R-:W-:Y:S01]  /*1a10*/  ISETP.NE.AND.EX P5, PT, RZ, UR11, PT, P5 ;  /* 0x0000000bff007c0c */ /* 0x000fe2000bfa5350 */
[----:B-1----:R-:W-:Y:S01]  /*1a20*/  FADD.FTZ R43, R75, -R40 ;  /* 0x800000284b2b7221 */ /* 0x002fe20000010000 */
[----:B------:R-:W-:Y:S01]  /*1a30*/  FADD.FTZ R41, R72, -R41 ;  /* 0x8000002948297221 */ /* 0x000fe20000010000 */
[----:B------:R-:W-:Y:S02]  /*1a40*/  ISETP.NE.AND.EX P6, PT, RZ, UR17, PT, P6 ;  /* 0x00000011ff007c0c */ /* 0x000fe4000bfc5360 */
[C---:B-----5:R-:W-:Y:S01]  /*1a50*/  FMUL.FTZ R42, R66.reuse, R43 ;  /* 0x0000002b422a7220 */ /* 0x060fe20000410000 */
[----:B------:R-:W-:-:S07]  /*1a60*/  FMUL.FTZ R92, R66, R41 ;  /* 0x00000029425c7220 */ /* 0x000fce0000410000 */
[----:B------:R-:W-:Y:S01]  /*1a70*/  @P5 IMAD.MOV.U32 R40, RZ, RZ, R88 ;  /* 0x000000ffff285224 */ /* 0x000fe200078e0058 */
[----:B------:R-:W-:-:S04]  /*1a80*/  @P5 SHF.R.U64 R45, R88, 0x10, R89 ;  /* 0x00000010582d5819 */ /* 0x000fc80000001259 */
[----:B------:R-:W-:Y:S01]  /*1a90*/  @P5 SHF.L.U32 R41, R40, 0x10, RZ ;  /* 0x0000001028295819 */ /* 0x000fe200000006ff */
[----:B------:R-:W-:Y:S01]  /*1aa0*/  FFMA.FTZ R40, R78, R68, R69 ;  /* 0x000000444e287223 */ /* 0x000fe20000010045 */
[----:B------:R-:W-:-:S03]  /*1ab0*/  @P5 SHF.L.U32 R45, R45, 0x10, RZ ;  /* 0x000000102d2d5819 */ /* 0x000fc600000006ff */
[----:B------:R-:W-:Y:S01]  /*1ac0*/  @P5 FADD.FTZ R92, R92, R41 ;  /* 0x000000295c5c5221 */ /* 0x000fe20000010000 */
[----:B------:R-:W-:Y:S01]  /*1ad0*/  FFMA.FTZ R41, R73, R68, R69 ;  /* 0x0000004449297223 */ /* 0x000fe20000010045 */
[----:B------:R-:W-:Y:S01]  /*1ae0*/  FADD.FTZ R43, R77, -R40 ;  /* 0x800000284d2b7221 */ /* 0x000fe20000010000 */
[----:B------:R-:W-:Y:S02]  /*1af0*/  @P5 IMAD.MOV.U32 R40, RZ, RZ, R89 ;  /* 0x000000ffff285224 */ /* 0x000fe400078e0059 */
[----:B------:R-:W-:Y:S01]  /*1b00*/  @P5 FADD.FTZ R42, R42, R45 ;  /* 0x0000002d2a2a5221 */ /* 0x000fe20000010000 */
[----:B------:R-:W-:Y:S01]  /*1b10*/  FADD.FTZ R41, R76, -R41 ;  /* 0x800000294c297221 */ /* 0x000fe20000010000 */
[----:B------:R-:W-:Y:S01]  /*1b20*/  @P5 SHF.R.U32.HI R45, RZ, 0x10, R89 ;  /* 0x00000010ff2d5819 */ /* 0x000fe20000011659 */
[C---:B------:R-:W-:Y:S01]  /*1b30*/  FMUL.FTZ R44, R66.reuse, R43 ;  /* 0x0000002b422c7220 */ /* 0x040fe20000410000 */
[----:B------:R-:W-:Y:S01]  /*1b40*/  @P6 F2FP.BF16.F32.PACK_AB R87, RZ, R92 ;  /* 0x0000005cff57623e */ /* 0x000fe200000010ff */
[----:B------:R-:W-:Y:S01]  /*1b50*/  FMUL.FTZ R46, R66, R41 ;  /* 0x00000029422e7220 */ /* 0x000fe20000410000 */
[----:B------:R-:W-:Y:S01]  /*1b60*/  @P5 SHF.L.U32 R41, R40, 0x10, RZ ;  /* 0x0000001028295819 */ /* 0x000fe200000006ff */
[-C--:B------:R-:W-:Y:S01]  /*1b70*/  FMUL.FTZ R40, R42, R63.reuse ;  /* 0x0000003f2a287220 */ /* 0x080fe20000410000 */
[----:B------:R-:W-:Y:S01]  /*1b80*/  @P5 SHF.L.U32 R45, R45, 0x10, RZ ;  /* 0x000000102d2d5819 */ /* 0x000fe200000006ff */
[-C--:B------:R-:W-:Y:S01]  /*1b90*/  FMUL.FTZ R92, R92, R63.reuse ;  /* 0x0000003f5c5c7220 */ /* 0x080fe20000410000 */
[----:B------:R-:W-:Y:S01]  /*1ba0*/  @P6 F2FP.BF16.F32.PACK_AB R42, RZ, R42 ;  /* 0x0000002aff2a623e */ /* 0x000fe200000010ff */
[----:B------:R-:W-:Y:S01]  /*1bb0*/  @P5 FADD.FTZ R46, R46, R41 ;  /* 0x000000292e2e5221 */ /* 0x000fe20000010000 */
[----:B------:R-:W-:Y:S01]  /*1bc0*/  FMUL.FTZ R40, R40, UR18 ;  /* 0x0000001228287c20 */ /* 0x000fe20008410000 */
[----:B------:R-:W-:Y:S01]  /*1bd0*/  @P5 FADD.FTZ R44, R44, R45 ;  /* 0x0000002d2c2c5221 */ /* 0x000fe20000010000 */
[----:B------:R-:W-:Y:S01]  /*1be0*/  LOP3.LUT P5, RZ, R2, 0xff00, RZ, 0xc0, !PT ;  /* 0x0000ff0002ff7812 */ /* 0x000fe200078ac0ff */
[-C--:B------:R-:W-:Y:S01]  /*1bf0*/  FMUL.FTZ R41, R46, R63.reuse ;  /* 0x0000003f2e297220 */ /* 0x080fe20000410000 */
[----:B------:R-:W-:Y:S01]  /*1c00*/  FMUL.FTZ R92, R92, UR18 ;  /* 0x000000125c5c7c20 */ /* 0x000fe20008410000 */
[----:B------:R-:W-:Y:S01]  /*1c10*/  FMUL.FTZ R43, R44, R63 ;  /* 0x0000003f2c2b7220 */ /* 0x000fe20000410000 */
[----:B------:R-:W-:Y:S01]  /*1c20*/  FSEL R40, R40, RZ, P5 ;  /* 0x000000ff28287208 */ /* 0x000fe20002800000 */
[----:B------:R-:W-:Y:S01]  /*1c30*/  FMUL.FTZ R41, R41, UR18 ;  /* 0x0000001229297c20 */ /* 0x000fe20008410000 */
[----:B------:R-:W-:Y:S01]  /*1c40*/  LOP3.LUT P5, RZ, R2, 0xff0000, RZ, 0xc0, !PT ;  /* 0x00ff000002ff7812 */ /* 0x000fe200078ac0ff */
[----:B------:R-:W-:Y:S01]  /*1c50*/  FMUL.FTZ R43, R43, UR18 ;  /* 0x000000122b2b7c20 */ /* 0x000fe20008410000 */
[----:B------:R-:W-:-:S02]  /*1c60*/  @P6 F2FP.BF16.F32.PACK_AB R44, RZ, R44 ;  /* 0x0000002cff2c623e */ /* 0x000fc400000010ff */
[----:B------:R-:W-:Y:S01]  /*1c70*/  FSEL R47, R41, RZ, P5 ;  /* 0x000000ff292f7208 */ /* 0x000fe20002800000 */
[----:B------:R-:W-:Y:S01]  /*1c80*/  F2F.BF16.F32 R40, R40 ;  /* 0x0000002800287304 */ /* 0x000fe20000202000 */
[C---:B------:R-:W-:Y:S02]  /*1c90*/  LOP3.LUT P5, RZ, R2.reuse, 0xff000000, RZ, 0xc0, !PT ;  /* 0xff00000002ff7812 */ /* 0x040fe400078ac0ff */
[----:B------:R-:W-:Y:S02]  /*1ca0*/  @P6 PRMT R51, R87, 0x7610, R51 ;  /* 0x0000761057336816 */ /* 0x000fe40000000033 */
[----:B------:R-:W-:Y:S02]  /*1cb0*/  FSEL R93, R43, RZ, P5 ;  /* 0x000000ff2b5d7208 */ /* 0x000fe40002800000 */
[----:B------:R-:W-:Y:S01]  /*1cc0*/  LOP3.LUT P5, RZ, R2, 0xff, RZ, 0xc0, !PT ;  /* 0x000000ff02ff7812 */ /* 0x000fe200078ac0ff */
[----:B------:R-:W-:Y:S01]  /*1cd0*/  F2F.BF16.F32 R47, R47 ;  /* 0x0000002f002f7304 */ /* 0x000fe20000202000 */
[----:B------:R-:W-:-:S02]  /*1ce0*/  @P6 F2FP.BF16.F32.PACK_AB R43, RZ, R46 ;  /* 0x0000002eff2b623e */ /* 0x000fc400000010ff */
[----:B------:R-:W-:Y:S02]  /*1cf0*/  FSEL R45, R92, RZ, P5 ;  /* 0x000000ff5c2d7208 */ /* 0x000fe40002800000 */
[----:B------:R-:W-:Y:S02]  /*1d00*/  ISETP.NE.U32.AND P5, PT, RZ, UR16, PT ;  /* 0x00000010ff007c0c */ /* 0x000fe4000bfa5070 */
[----:B------:R-:W-:Y:S01]  /*1d10*/  @P6 PRMT R52, R42, 0x7610, R52 ;  /* 0x000076102a346816 */ /* 0x000fe20000000034 */
[----:B------:R-:W0:Y:S01]  /*1d20*/  F2F.BF16.F32 R41, R93 ;  /* 0x0000005d00297304 */ /* 0x000e220000202000 */
[----:B------:R-:W-:Y:S02]  /*1d30*/  ISETP.NE.AND.EX P5, PT, RZ, UR17, PT, P5 ;  /* 0x00000011ff007c0c */ /* 0x000fe4000bfa5350 */
[----:B------:R-:W-:Y:S02]  /*1d40*/  @P6 PRMT R53, R43, 0x7610, R53 ;  /* 0x000076102b356816 */ /* 0x000fe40000000035 */
[----:B------:R-:W-:-:S03]  /*1d50*/  @P6 PRMT R54, R44, 0x7610, R54 ;  /* 0x000076102c366816 */ /* 0x000fc60000000036 */
[----:B------:R-:W1:Y:S01]  /*1d60*/  F2F.BF16.F32 R45, R45 ;  /* 0x0000002d002d7304 */ /* 0x000e620000202000 */
[----:B0-----:R-:W-:Y:S02]  /*1d70*/  IMAD.U32 R46, R41, 0x10000, RZ ;  /* 0x00010000292e7824 */ /* 0x001fe400078e00ff */
[----:B------:R-:W-:-:S05]  /*1d80*/  IMAD.WIDE.U32 R40, R40, 0x10000, RZ ;  /* 0x0001000028287825 */ /* 0x000fca00078e00ff */
[----:B------:R-:W-:Y:S02]  /*1d90*/  LOP3.LUT R47, R41, R46, R47, 0xfe, !PT ;  /* 0x0000002e292f7212 */ /* 0x000fe400078efe2f */
[----:B-1----:R-:W-:Y:S02]  /*1da0*/  LOP3.LUT R46, R40, R45, RZ, 0xfc, !PT ;  /* 0x0000002d282e7212 */ /* 0x002fe400078efcff */
[----:B------:R-:W0:Y:S02]  /*1db0*/  LDC.64 R40, c[0x0][0x2f8] ;  /* 0x0000be00ff287b82 */ /* 0x000e240000000a00 */
[----:B0-----:R-:W-:Y:S01]  /*1dc0*/  IMAD.WIDE.U32 R40, R61, 0x8, R40 ;  /* 0x000000083d287825 */ /* 0x001fe200078e0028 */
        /* <DEDUP_REMOVED lines=9> */
.L_x_411:
[----:B------:R2:W-:Y:S01]  /*1e60*/  STG.E.64 desc[UR4][R40.64], R46 ;  /* 0x0000002e28007986 */ /* 0x0005e2000c101b04 */
[----:B------:R-:W-:-:S07]  /*1e70*/  IADD3 R61, R61, 0x80, RZ ;  /* 0x000000803d3d7810 */ /* 0x000fce0007ffe0ff */
.L_x_410:
[----:B------:R-:W-:Y:S05]  /*1e80*/  BSYNC B0 ;  /* 0x0000000000007941 */ /* 0x000fea0003800000 */
.L_x_409:
[----:B------:R-:W-:Y:S04]  /*1e90*/  BSSY B0, `(.L_x_412) ;  /* 0x000004c000007945 */ /* 0x000fe80003800000 */
[----:B------:R-:W-:Y:S05]  /*1ea0*/  @!P1 BRA `(.L_x_413) ;  /* 0x0000000400289947 */ /* 0x000fea0003800000 */
[----:B------:R-:W-:Y:S01]  /*1eb0*/  ISETP.NE.U32.AND P5, PT, RZ, UR10, PT ;  /* 0x0000000aff007c0c */ /* 0x000fe2000bfa5070 */
[-CC-:B0-2---:R-:W-:Y:S01]  /*1ec0*/  FFMA.FTZ R40, R80, R68.reuse, R69.reuse ;  /* 0x0000004450287223 */ /* 0x185fe20000010045 */
[-CC-:B------:R-:W-:Y:S01]  /*1ed0*/  FFMA.FTZ R45, R83, R68.reuse, R69.reuse ;  /* 0x00000044532d7223 */ /* 0x180fe20000010045 */
[-C--:B------:R-:W-:Y:S01]  /*1ee0*/  FFMA.FTZ R41, R79, R68.reuse, R69 ;  /* 0x000000444f297223 */ /* 0x080fe20000010045 */
[----:B------:R-:W-:Y:S01]  /*1ef0*/  ISETP.NE.AND.EX P5, PT, RZ, UR11, PT, P5 ;  /* 0x0000000bff007c0c */ /* 0x000fe2000bfa5350 */
[----:B-1----:R-:W-:Y:S01]  /*1f00*/  FADD.FTZ R43, R81, -R40 ;  /* 0x80000028512b7221 */ /* 0x002fe20000010000 */
[----:B------:R-:W-:Y:S01]  /*1f10*/  FADD.FTZ R47, R84, -R45 ;  /* 0x8000002d542f7221 */ /* 0x000fe20000010000 */
[----:B------:R-:W-:Y:S01]  /*1f20*/  FFMA.FTZ R68, R86, R68, R69 ;  /* 0x0000004456447223 */ /* 0x000fe20000010045 */
[----:B------:R-:W-:Y:S01]  /*1f30*/  FADD.FTZ R41, R82, -R41 ;  /* 0x8000002952297221 */ /* 0x000fe20000010000 */
[C---:B-----5:R-:W-:Y:S01]  /*1f40*/  FMUL.FTZ R42, R66.reuse, R43 ;  /* 0x0000002b422a7220 */ /* 0x060fe20000410000 */
[----:B------:R-:W-:Y:S01]  /*1f50*/  ISETP.NE.U32.AND P6, PT, RZ, UR16, PT ;  /* 0x00000010ff007c0c */ /* 0x000fe2000bfc5070 */
[----:B------:R-:W-:Y:S01]  /*1f60*/  FADD.FTZ R69, R85, -R68 ;  /* 0x8000004455457221 */ /* 0x000fe20000010000 */
[C---:B------:R-:W-:Y:S01]  /*1f70*/  FMUL.FTZ R68, R66.reuse, R47 ;  /* 0x0000002f42447220 */ /* 0x040fe20000410000 */
[C---:B------:R-:W-:Y:S01]  /*1f80*/  FMUL.FTZ R92, R66.reuse, R41 ;  /* 0x00000029425c7220 */ /* 0x040fe20000410000 */
[----:B------:R-:W0:Y:S01]  /*1f90*/  LDC.64 R46, c[0x0][0x2f8] ;  /* 0x0000be00ff2e7b82 */ /* 0x000e220000000a00 */
[----:B------:R-:W-:Y:S01]  /*1fa0*/  FMUL.FTZ R66, R66, R69 ;  /* 0x0000004542427220 */ /* 0x000fe20000410000 */
[----:B------:R-:W-:-:S02]  /*1fb0*/  ISETP.NE.AND.EX P6, PT, RZ, UR17, PT, P6 ;  /* 0x00000011ff007c0c */ /* 0x000fc4000bfc5360 */
[----:B------:R-:W-:Y:S02]  /*1fc0*/  @P5 SHF.R.U64 R40, R64, 0x10, R65 ;  /* 0x0000001040285819 */ /* 0x000fe40000001241 */
[----:B------:R-:W-:Y:S02]  /*1fd0*/  @P5 MOV R43, R65 ;  /* 0x00000041002b5202 */ /* 0x000fe40000000f00 */
[----:B------:R-:W-:Y:S01]  /*1fe0*/  @P5 SHF.L.U32 R45, R40, 0x10, RZ ;  /* 0x00000010282d5819 */ /* 0x000fe200000006ff */
[----:B------:R-:W-:Y:S02]  /*1ff0*/  @P5 IMAD.MOV.U32 R40, RZ, RZ, R64 ;  /* 0x000000ffff285224 */ /* 0x000fe400078e0040 */
[----:B------:R-:W-:Y:S02]  /*2000*/  @P5 IMAD.U32 R43, R43, 0x10000, RZ ;  /* 0x000100002b2b5824 */ /* 0x000fe400078e00ff */
[----:B------:R-:W-:Y:S01]  /*2010*/  @P5 FADD.FTZ R42, R42, R45 ;  /* 0x0000002d2a2a5221 */ /* 0x000fe20000010000 */
[----:B------:R-:W-:Y:S01]  /*2020*/  @P5 SHF.R.U32.HI R45, RZ, 0x10, R65 ;  /* 0x00000010ff2d5819 */ /* 0x000fe20000011641 */
[----:B------:R-:W-:Y:S01]  /*2030*/  @P5 FADD.FTZ R68, R68, R43 ;  /* 0x0000002b44445221 */ /* 0x000fe20000010000 */
[----:B------:R-:W-:Y:S01]  /*2040*/  @P5 SHF.L.U32 R41, R40, 0x10, RZ ;  /* 0x0000001028295819 */ /* 0x000fe200000006ff */
[----:B------:R-:W-:Y:S01]  /*2050*/  FMUL.FTZ R40, R42, R63 ;  /* 0x0000003f2a287220 */ /* 0x000fe20000410000 */
[----:B------:R-:W-:-:S03]  /*2060*/  @P5 SHF.L.U32 R45, R45, 0x10, RZ ;  /* 0x000000102d2d5819 */ /* 0x000fc600000006ff */
[----:B------:R-:W-:Y:S01]  /*2070*/  @P5 FADD.FTZ R92, R92, R41 ;  /* 0x000000295c5c5221 */ /* 0x000fe20000010000 */
[----:B------:R-:W-:Y:S01]  /*2080*/  FMUL.FTZ R40, R40, UR18 ;  /* 0x0000001228287c20 */ /* 0x000fe20008410000 */
[----:B------:R-:W-:Y:S01]  /*2090*/  @P5 FADD.FTZ R66, R66, R45 ;  /* 0x0000002d42425221 */ /* 0x000fe20000010000 */
[----:B------:R-:W-:Y:S01]  /*20a0*/  LOP3.LUT P5, RZ, R0, 0xff00, RZ, 0xc0, !PT ;  /* 0x0000ff0000ff7812 */ /* 0x000fe200078ac0ff */
[----:B------:R-:W-:Y:S01]  /*20b0*/  FMUL.FTZ R41, R68, R63 ;  /* 0x0000003f44297220 */ /* 0x000fe20000410000 */
[----:B0-----:R-:W-:-:S04]  /*20c0*/  IMAD.WIDE.U32 R46, R61, 0x8, R46 ;  /* 0x000000083d2e7825 */ /* 0x001fc800078e002e */
[-C--:B------:R-:W-:Y:S01]  /*20d0*/  FMUL.FTZ R43, R66, R63.reuse ;  /* 0x0000003f422b7220 */ /* 0x080fe20000410000 */
[----:B------:R-:W-:Y:S01]  /*20e0*/  FSEL R40, R40, RZ, P5 ;  /* 0x000000ff28287208 */ /* 0x000fe20002800000 */
[----:B------:R-:W-:Y:S01]  /*20f0*/  FMUL.FTZ R41, R41, UR18 ;  /* 0x0000001229297c20 */ /* 0x000fe20008410000 */
[----:B------:R-:W-:Y:S01]  /*2100*/  LOP3.LUT P5, RZ, R0, 0xff0000, RZ, 0xc0, !PT ;  /* 0x00ff000000ff7812 */ /* 0x000fe200078ac0ff */
[----:B------:R-:W-:Y:S01]  /*2110*/  FMUL.FTZ R43, R43, UR18 ;  /* 0x000000122b2b7c20 */ /* 0x000fe20008410000 */
[----:B------:R-:W-:Y:S02]  /*2120*/  FMUL.FTZ R63, R92, R63 ;  /* 0x0000003f5c3f7220 */ /* 0x000fe40000410000 */
[----:B------:R-:W-:Y:S01]  /*2130*/  FSEL R41, R41, RZ, P5 ;  /* 0x000000ff29297208 */ /* 0x000fe20002800000 */
[----:B------:R-:W0:Y:S01]  /*2140*/  F2F.BF16.F32 R40, R40 ;  /* 0x0000002800287304 */ /* 0x000e220000202000 */
[----:B------:R-:W-:Y:S01]  /*2150*/  LOP3.LUT P5, RZ, R0, 0xff000000, RZ, 0xc0, !PT ;  /* 0xff00000000ff7812 */ /* 0x000fe200078ac0ff */
[----:B------:R-:W-:-:S03]  /*2160*/  FMUL.FTZ R63, R63, UR18 ;  /* 0x000000123f3f7c20 */ /* 0x000fc60008410000 */
[----:B------:R-:W-:Y:S02]  /*2170*/  FSEL R43, R43, RZ, P5 ;  /* 0x000000ff2b2b7208 */ /* 0x000fe40002800000 */
[----:B------:R-:W-:Y:S01]  /*2180*/  LOP3.LUT P5, RZ, R0, 0xff, RZ, 0xc0, !PT ;  /* 0x000000ff00ff7812 */ /* 0x000fe200078ac0ff */
[----:B------:R0:W-:Y:S03]  /*2190*/  F2F.BF16.F32 R45, R41 ;  /* 0x00000029002d7304 */ /* 0x0001e60000202000 */
[----:B------:R-:W-:Y:S02]  /*21a0*/  FSEL R63, R63, RZ, P5 ;  /* 0x000000ff3f3f7208 */ /* 0x000fe40002800000 */
[----:B------:R-:W-:-:S03]  /*21b0*/  ISETP.NE.U32.AND P5, PT, RZ, UR16, PT ;  /* 0x00000010ff007c0c */ /* 0x000fc6000bfa5070 */
[----:B------:R-:W1:Y:S01]  /*21c0*/  F2F.BF16.F32 R43, R43 ;  /* 0x0000002b002b7304 */ /* 0x000e620000202000 */
[----:B------:R-:W-:Y:S01]  /*21d0*/  ISETP.NE.AND.EX P5, PT, RZ, UR17, PT, P5 ;  /* 0x00000011ff007c0c */ /* 0x000fe2000bfa5350 */
[----:B0-----:R-:W-:-:S06]  /*21e0*/  IMAD.WIDE.U32 R40, R40, 0x10000, RZ ;  /* 0x0001000028287825 */ /* 0x001fcc00078e00ff */
[----:B------:R-:W0:Y:S06]  /*21f0*/  F2F.BF16.F32 R63, R63 ;  /* 0x0000003f003f7304 */ /* 0x000e2c0000202000 */
[----:B------:R-:W-:Y:S02]  /*2200*/  @P5 F2FP.BF16.F32.PACK_AB R92, RZ, R92 ;  /* 0x0000005cff5c523e */ /* 0x000fe400000010ff */
[----:B-1----:R-:W-:Y:S02]  /*2210*/  SHF.L.U32 R44, R43, 0x10, RZ ;  /* 0x000000102b2c7819 */ /* 0x002fe400000006ff */
[----:B------:R-:W-:-:S02]  /*2220*/  @P5 F2FP.BF16.F32.PACK_AB R42, RZ, R42 ;  /* 0x0000002aff2a523e */ /* 0x000fc400000010ff */
[----:B------:R-:W-:Y:S02]  /*2230*/  @P5 F2FP.BF16.F32.PACK_AB R68, RZ, R68 ;  /* 0x00000044ff44523e */ /* 0x000fe400000010ff */
[----:B------:R-:W-:Y:S02]  /*2240*/  @P5 F2FP.BF16.F32.PACK_AB R66, RZ, R66 ;  /* 0x00000042ff42523e */ /* 0x000fe400000010ff */
[----:B------:R-:W-:Y:S02]  /*2250*/  LOP3.LUT R45, R41, R44, R45, 0xfe, !PT ;  /* 0x0000002c292d7212 */ /* 0x000fe400078efe2d */
[----:B0-----:R-:W-:Y:S02]  /*2260*/  LOP3.LUT R44, R40, R63, RZ, 0xfc, !PT ;  /* 0x0000003f282c7212 */ /* 0x001fe400078efcff */
[----:B------:R-:W-:Y:S02]  /*2270*/  @P5 PRMT R51, R92, 0x7610, R51 ;  /* 0x000076105c335816 */ /* 0x000fe40000000033 */
[----:B------:R-:W-:-:S02]  /*2280*/  @P5 PRMT R52, R42, 0x7610, R52 ;  /* 0x000076102a345816 */ /* 0x000fc40000000034 */
        /* <DEDUP_REMOVED lines=11> */
.L_x_414:
[----:B------:R3:W-:Y:S02]  /*2340*/  STG.E.64 desc[UR4][R46.64], R44 ;  /* 0x0000002c2e007986 */ /* 0x0007e4000c101b04 */
.L_x_413:
[----:B------:R-:W-:Y:S05]  /*2350*/  BSYNC B0 ;  /* 0x0000000000007941 */ /* 0x000fea0003800000 */
.L_x_412:
[----:B------:R-:W-:Y:S01]  /*2360*/  VIADD R49, R49, UR20 ;  /* 0x0000001431317c36 */ /* 0x000fe20008000000 */
[----:B-123--:R-:W-:-:S04]  /*2370*/  SEL R46, RZ, 0x1, P4 ;  /* 0x00000001ff2e7807 */ /* 0x00efc80002000000 */
[----:B------:R-:W-:-:S13]  /*2380*/  ISETP.GE.AND P5, PT, R49, UR21, PT ;  /* 0x0000001531007c0c */ /* 0x000fda000bfa6270 */
[----:B------:R-:W-:Y:S05]  /*2390*/  @!P5 BRA `(.L_x_415) ;  /* 0xffffffe00058d947 */ /* 0x000fea000383ffff */
.L_x_398:
        /* <DEDUP_REMOVED lines=20> */
[----:B------:R-:W-:-:S07]  /*24e0*/  @P2 IADD3 R67, R67, 0x80, RZ ;  /* 0x0000008043432810 */ /* 0x000fce0007ffe0ff */
[----:B------:R-:W2:Y:S01]  /*24f0*/  LDC.64 R4, c[0x0][0x2d8] ;  /* 0x0000b600ff047b82 */ /* 0x000ea20000000a00 */
[----:B-1----:R-:W-:-:S05]  /*2500*/  IMAD.WIDE.U32 R2, R67, 0x10, R2 ;  /* 0x0000001043027825 */ /* 0x002fca00078e0002 */
[----:B------:R-:W-:Y:S01]  /*2510*/  STG.E.128 desc[UR4][R2.64], R16 ;  /* 0x0000001002007986 */ /* 0x000fe2000c101d04 */
[----:B--2---:R-:W-:-:S05]  /*2520*/  IMAD.WIDE.U32 R4, R67, 0x10, R4 ;  /* 0x0000001043047825 */ /* 0x004fca00078e0004 */
[----:B------:R-:W-:Y:S01]  /*2530*/  STG.E.128 desc[UR4][R4.64], R28 ;  /* 0x0000001c04007986 */ /* 0x000fe2000c101d04 */
[----:B------:R-:W-:Y:S05]  /*2540*/  EXIT ;  /* 0x000000000000794d */ /* 0x000fea0003800000 */
.L_x_405:
[----:B------:R-:W-:Y:S01]  /*2550*/  HFMA2.MMA R43, -RZ, RZ, 0, 1.847743988037109375e-06 ;  /* 0x0000001fff2b7435 */ /* 0x000fe200000001ff */
[----:B------:R-:W-:Y:S01]  /*2560*/  IMAD.MOV.U32 R42, RZ, RZ, 0x10 ;  /* 0x00000010ff2a7424 */ /* 0x000fe200078e00ff */
[----:B------:R-:W-:-:S09]  /*2570*/  MOV R44, 0xffffffff ;  /* 0xffffffff002c7802 */ /* 0x000fd20000000f00 */
[----:B-----5:R-:W-:Y:S05]  /*2580*/  WARPSYNC.COLLECTIVE R44, `(.L_x_416) ;  /* 0x000000002c087348 */ /* 0x020fea0003c00000 */
[----:B------:R0:W1:Y:S02]  /*2590*/  SHFL.DOWN P6, R45, R69, R42, R43 ;  /* 0x0800002a452d7389 */ /* 0x00006400000c002b */
[----:B01---5:R-:W-:Y:S01]  /*25a0*/  ENDCOLLECTIVE ;  /* 0x000000000000791b */ /* 0x023fe20003800000 */
.L_x_416:
[----:B------:R-:W-:Y:S01]  /*25b0*/  FADD.FTZ R46, R45, R69 ;  /* 0x000000452d2e7221 */ /* 0x000fe20000010000 */
[----:B------:R-:W-:-:S07]  /*25c0*/  IMAD.MOV.U32 R69, RZ, RZ, R68 ;  /* 0x000000ffff457224 */ /* 0x000fce00078e0044 */
[----:B------:R-:W-:Y:S05]  /*25d0*/  WARPSYNC.COLLECTIVE R44, `(.L_x_417) ;  /* 0x000000002c087348 */ /* 0x000fea0003c00000 */
[----:B------:R0:W1:Y:S02]  /*25e0*/  SHFL.DOWN P6, R45, R69, R42, R43 ;  /* 0x0800002a452d7389 */ /* 0x00006400000c002b */
[----:B01----:R-:W-:Y:S01]  /*25f0*/  ENDCOLLECTIVE ;  /* 0x000000000000791b */ /* 0x003fe20003800000 */
.L_x_417:
[----:B------:R-:W-:Y:S01]  /*2600*/  MOV R69, R46 ;  /* 0x0000002e00457202 */ /* 0x000fe20000000f00 */
[----:B------:R-:W-:Y:S01]  /*2610*/  IMAD.MOV.U32 R42, RZ, RZ, 0x8 ;  /* 0x00000008ff2a7424 */ /* 0x000fe200078e00ff */
[----:B------:R-:W-:-:S07]  /*2620*/  MOV R47, R45 ;  /* 0x0000002d002f7202 */ /* 0x000fce0000000f00 */
[----:B------:R-:W-:Y:S05]  /*2630*/  WARPSYNC.COLLECTIVE R44, `(.L_x_418) ;  /* 0x000000002c087348 */ /* 0x000fea0003c00000 */
[----:B------:R0:W1:Y:S02]  /*2640*/  SHFL.DOWN P6, R45, R69, R42, R43 ;  /* 0x0800002a452d7389 */ /* 0x00006400000c002b */
[----:B01----:R-:W-:Y:S01]  /*2650*/  ENDCOLLECTIVE ;  /* 0x000000000000791b */ /* 0x003fe20003800000 */
.L_x_418:
[----:B------:R-:W-:-:S05]  /*2660*/  FADD.FTZ R47, R47, R68 ;  /* 0x000000442f2f7221 */ /* 0x000fca0000010000 */
[----:B------:R-:W-:Y:S01]  /*2670*/  MOV R69, R47 ;  /* 0x0000002f00457202 */ /* 0x000fe20000000f00 */
[----:B------:R-:W-:-:S07]  /*2680*/  FADD.FTZ R87, R46, R45 ;  /* 0x0000002d2e577221 */ /* 0x000fce0000010000 */
[----:B------:R-:W-:Y:S05]  /*2690*/  WARPSYNC.COLLECTIVE R44, `(.L_x_419) ;  /* 0x000000002c087348 */ /* 0x000fea0003c00000 */
[----:B------:R0:W1:Y:S02]  /*26a0*/  SHFL.DOWN P6, R45, R69, R42, R43 ;  /* 0x0800002a452d7389 */ /* 0x00006400000c002b */
[----:B01----:R-:W-:Y:S01]  /*26b0*/  ENDCOLLECTIVE ;  /* 0x000000000000791b */ /* 0x003fe20003800000 */
.L_x_419:
[----:B------:R-:W-:Y:S01]  /*26c0*/  HFMA2.MMA R42, -RZ, RZ, 0, 2.384185791015625e-07 ;  /* 0x00000004ff2a7435 */ /* 0x000fe200000001ff */
[----:B------:R-:W-:Y:S01]  /*26d0*/  IMAD.MOV.U32 R69, RZ, RZ, R87 ;  /* 0x000000ffff457224 */ /* 0x000fe200078e0057 */
[----:B------:R-:W-:-:S09]  /*26e0*/  MOV R92, R45 ;  /* 0x0000002d005c7202 */ /* 0x000fd20000000f00 */
[----:B------:R-:W-:Y:S05]  /*26f0*/  WARPSYNC.COLLECTIVE R44, `(.L_x_420) ;  /* 0x000000002c087348 */ /* 0x000fea0003c00000 */
[----:B------:R0:W1:Y:S02]  /*2700*/  SHFL.DOWN P6, R45, R69, R42, R43 ;  /* 0x0800002a452d7389 */ /* 0x00006400000c002b */
[----:B01----:R-:W-:Y:S01]  /*2710*/  ENDCOLLECTIVE ;  /* 0x000000000000791b */ /* 0x003fe20003800000 */
.L_x_420:
[----:B------:R-:W-:-:S05]  /*2720*/  FADD.FTZ R92, R47, R92 ;  /* 0x0000005c2f5c7221 */ /* 0x000fca0000010000 */
[----:B------:R-:W-:Y:S01]  /*2730*/  MOV R69, R92 ;  /* 0x0000005c00457202 */ /* 0x000fe20000000f00 */
[----:B------:R-:W-:-:S07]  /*2740*/  FADD.FTZ R87, R87, R45 ;  /* 0x0000002d57577221 */ /* 0x000fce0000010000 */
[----:B------:R-:W-:Y:S05]  /*2750*/  WARPSYNC.COLLECTIVE R44, `(.L_x_421) ;  /* 0x000000002c087348 */ /* 0x000fea0003c00000 */
[----:B------:R0:W1:Y:S02]  /*2760*/  SHFL.DOWN P6, R45, R69, R42, R43 ;  /* 0x0800002a452d7389 */ /* 0x00006400000c002b */
[----:B01----:R-:W-:Y:S01]  /*2770*/  ENDCOLLECTIVE ;  /* 0x000000000000791b */ /* 0x003fe20003800000 */
.L_x_421:
[----:B------:R-:W-:Y:S01]  /*2780*/  HFMA2.MMA R42, -RZ, RZ, 0, 1.1920928955078125e-07 ;  /* 0x00000002ff2a7435 */ /* 0x000fe200000001ff */
[----:B------:R-:W-:Y:S01]  /*2790*/  MOV R69, R87 ;  /* 0x0000005700457202 */ /* 0x000fe20000000f00 */
[----:B------:R-:W-:-:S09]  /*27a0*/  IMAD.MOV.U32 R93, RZ, RZ, R45 ;  /* 0x000000ffff5d7224 */ /* 0x000fd200078e002d */
[----:B------:R-:W-:Y:S05]  /*27b0*/  WARPSYNC.COLLECTIVE R44, `(.L_x_422) ;  /* 0x000000002c087348 */ /* 0x000fea0003c00000 */
[----:B------:R0:W1:Y:S02]  /*27c0*/  SHFL.DOWN P6, R45, R69, R42, R43 ;  /* 0x0800002a452d7389 */ /* 0x00006400000c002b */
[----:B01----:R-:W-:Y:S01]  /*27d0*/  ENDCOLLECTIVE ;  /* 0x000000000000791b */ /* 0x003fe20003800000 */
.L_x_422:
[----:B------:R-:W-:-:S04]  /*27e0*/  FADD.FTZ R93, R92, R93 ;  /* 0x0000005d5c5d7221 */ /* 0x000fc80000010000 */
[----:B------:R-:W-:Y:S02]  /*27f0*/  IMAD.MOV.U32 R69, RZ, RZ, R93 ;  /* 0x000000ffff457224 */ /* 0x000fe400078e005d */
[----:B------:R-:W-:-:S07]  /*2800*/  FADD.FTZ R68, R87, R45 ;  /* 0x0000002d57447221 */ /* 0x000fce0000010000 */
[----:B------:R-:W-:Y:S05]  /*2810*/  WARPSYNC.COLLECTIVE R44, `(.L_x_423) ;  /* 0x000000002c087348 */ /* 0x000fea0003c00000 */
[----:B------:R0:W1:Y:S02]  /*2820*/  SHFL.DOWN P6, R45, R69, R42, R43 ;  /* 0x0800002a452d7389 */ /* 0x00006400000c002b */
[----:B01----:R-:W-:Y:S01]  /*2830*/  ENDCOLLECTIVE ;  /* 0x000000000000791b */ /* 0x003fe20003800000 */
.L_x_423:
[----:B------:R-:W-:Y:S01]  /*2840*/  MOV R69, R68 ;  /* 0x0000004400457202 */ /* 0x000fe20000000f00 */
[----:B------:R-:W-:Y:S01]  /*2850*/  IMAD.MOV.U32 R42, RZ, RZ, 0x1 ;  /* 0x00000001ff2a7424 */ /* 0x000fe200078e00ff */
[----:B------:R-:W-:-:S07]  /*2860*/  MOV R46, R45 ;  /* 0x0000002d002e7202 */ /* 0x000fce0000000f00 */
[----:B------:R-:W-:Y:S05]  /*2870*/  WARPSYNC.COLLECTIVE R44, `(.L_x_424) ;  /* 0x000000002c087348 */ /* 0x000fea0003c00000 */
[----:B------:R0:W1:Y:S02]  /*2880*/  SHFL.DOWN P6, R45, R69, R42, R43 ;  /* 0x0800002a452d7389 */ /* 0x00006400000c002b */
[----:B01----:R-:W-:Y:S01]  /*2890*/  ENDCOLLECTIVE ;  /* 0x000000000000791b */ /* 0x003fe20003800000 */
.L_x_424:
[----:B------:R-:W-:-:S05]  /*28a0*/  FADD.FTZ R46, R93, R46 ;  /* 0x0000002e5d2e7221 */ /* 0x000fca0000010000 */
[----:B------:R-:W-:Y:S02]  /*28b0*/  MOV R69, R46 ;  /* 0x0000002e00457202 */ /* 0x000fe40000000f00 */
[----:B------:R-:W-:-:S07]  /*28c0*/  MOV R47, R45 ;  /* 0x0000002d002f7202 */ /* 0x000fce0000000f00 */
[----:B------:R-:W-:Y:S05]  /*28d0*/  WARPSYNC.COLLECTIVE R44, `(.L_x_425) ;  /* 0x000000002c087348 */ /* 0x000fea0003c00000 */
[----:B------:R0:W1:Y:S02]  /*28e0*/  SHFL.DOWN P6, R45, R69, R42, R43 ;  /* 0x0800002a452d7389 */ /* 0x00006400000c002b */
[----:B01----:R-:W-:Y:S01]  /*28f0*/  ENDCOLLECTIVE ;  /* 0x000000000000791b */ /* 0x003fe20003800000 */
.L_x_425:
[----:B------:R-:W-:Y:S05]  /*2900*/  BRA `(.L_x_426) ;  /* 0xffffffe800887947 */ /* 0x000fea000383ffff */
.L_x_427:
        /* <DEDUP_REMOVED lines=15> */
.L_x_8502:


//--------------------- .text._ZN10layer_norm13ln_bwd_kernelINS_13Kernel_traitsI13__nv_bfloat16S2_S2_S2_fjLj1536ELj1ELj1ELj4ELj8ENS_18Kernel_traits_baseILj1536ES2_S2_S2_S2_fjLj128EEEEELb1ELb0ELb0ELb1EEEvNS_9BwdParamsE --------------------------
	.section	.text._ZN10layer_norm13ln_bwd_kernelINS_13Kernel_traitsI13__nv_bfloat16S2_S2_S2_fjLj1536ELj1ELj1ELj4ELj8ENS_18Kernel_traits_baseILj1536ES2_S2_S2_S2_fjLj128EEEEELb1ELb0ELb0ELb1EEEvNS_9BwdParamsE,"ax",@progbits
	.align	128
        .global         _ZN10layer_norm13ln_bwd_kernelINS_13Kernel_traitsI13__nv_bfloat16S2_S2_S2_fjLj1536ELj1ELj1ELj4ELj8ENS_18Kernel_traits_baseILj1536ES2_S2_S2_S2_fjLj128EEEEELb1ELb0ELb0ELb1EEEvNS_9BwdParamsE
        .type           _ZN10layer_norm13ln_bwd_kernelINS_13Kernel_traitsI13__nv_bfloat16S2_S2_S2_fjLj1536ELj1ELj1ELj4ELj8ENS_18Kernel_traits_baseILj1536ES2_S2_S2_S2_fjLj128EEEEELb1ELb0ELb0ELb1EEEvNS_9BwdParamsE,@function
        .size           _ZN10layer_norm13ln_bwd_kernelINS_13Kernel_traitsI13__nv_bfloat16S2_S2_S2_fjLj1536ELj1ELj1ELj4ELj8ENS_18Kernel_traits_baseILj1536ES2_S2_S2_S2_fjLj128EEEEELb1ELb0ELb0ELb1EEEvNS_9BwdParamsE,(.L_x_8503 - _ZN10layer_norm13ln_bwd_kernelINS_13Kernel_traitsI13__nv_bfloat16S2_S2_S2_fjLj1536ELj1ELj1ELj4ELj8ENS_18Kernel_traits_baseILj1536ES2_S2_S2_S2_fjLj128EEEEELb1ELb0ELb0ELb1EEEvNS_9BwdParamsE)
        .other          _ZN10layer_norm13ln_bwd_kernelINS_13Kernel_traitsI13__nv_bfloat16S2_S2_S2_fjLj1536ELj1ELj1ELj4ELj8ENS_18Kernel_traits_baseILj1536ES2_S2_S2_S2_fjLj128EEEEELb1ELb0ELb0ELb1EEEvNS_9BwdParamsE,@"STO_CUDA_ENTRY STV_DEFAULT"
_ZN10layer_norm13ln_bwd_kernelINS_13Kernel_traitsI13__nv_bfloat16S2_S2_S2_fjLj1536ELj1ELj1ELj4ELj8ENS_18Kernel_traits_baseILj1536ES2_S2_S2_S2_fjLj128EEEEELb1ELb0ELb0ELb1EEEvNS_9BwdParamsE:
.text._ZN10layer_norm13ln_bwd_kernelINS_13Kernel_traitsI13__nv_bfloat16S2_S2_S2_fjLj1536ELj1ELj1ELj4ELj8ENS_18Kernel_traits_baseILj1536ES2_S2_S2_S2_fjLj128EEEEELb1ELb0ELb0ELb1EEEvNS_9BwdParamsE:
[----:B------:R-:W-:Y:S01]  /*0000*/  LDC R1, c[0x0][0x28] ;  /* 0x00000a00ff017b82 */ /* 0x000fe20000000800 */
[----:B------:R-:W0:Y:S07]  /*0010*/  S2R R0, SR_TID.X ;  /* 0x0000000000007919 */ /* 0x000e2e0000002100 */
[----:B------:R-:W0:Y:S01]  /*0020*/  S2UR UR4, SR_CTAID.X ;  /* 0x00000000000479c3 */ /* 0x000e220000002500 */
[----:B------:R-:W-:Y:S01]  /*0030*/  ULDC UR9, c[0x0][0x218] ;  /* 0x0000860000097ab9 */ /* 0x000fe20000000800 */
[----:B------:R-:W-:Y:S01]  /*0040*/  ULDC.U8 UR8, c[0x0][0x2a0] ;  /* 0x0000a80000087ab9 */ /* 0x000fe20000000000 */
[----:B------:R-:W-:Y:S01]  /*0050*/  ULDC UR12, c[0x0][0x290] ;  /* 0x0000a400000c7ab9 */ /* 0x000fe20000000800 */
        /* <DEDUP_REMOVED lines=22> */
.L_x_428:
        /* <DEDUP_REMOVED lines=22> */
[C-C-:B--2---:R-:W-:Y:S01]  /*0320*/  SHF.R.U64 R38, R4.reuse, 0x10, R5.reuse ;  /* 0x0000001004267819 */ /* 0x144fe20000001205 */
[----:B------:R-:W-:Y:S01]  /*0330*/  IMAD.U32 R65, R4, 0x10000, RZ ;  /* 0x0001000004417824 */ /* 0x000fe200078e00ff */
[----:B------:R-:W-:Y:S02]  /*0340*/  SHF.R.U32.HI R37, RZ, 0x10, R5 ;  /* 0x00000010ff257819 */ /* 0x000fe40000011605 */
[--C-:B---3--:R-:W-:Y:S01]  /*0350*/  SHF.R.U32.HI R35, RZ, 0x10, R7.reuse ;  /* 0x00000010ff237819 */ /* 0x108fe20000011607 */
[----:B------:R-:W-:Y:S01]  /*0360*/  IMAD.U32 R62, R7, 0x10000, RZ ;  /* 0x00010000073e7824 */ /* 0x000fe200078e00ff */
[----:B------:R-:W-:Y:S01]  /*0370*/  SHF.R.U64 R36, R6, 0x10, R7 ;  /* 0x0000001006247819 */ /* 0x000fe20000001207 */
[----:B------:R-:W-:Y:S01]  /*0380*/  IMAD.U32 R38, R38, 0x10000, RZ ;  /* 0x0001000026267824 */ /* 0x000fe200078e00ff */
[--C-:B----4-:R-:W-:Y:S01]  /*0390*/  SHF.R.U64 R34, R8, 0x10, R9.reuse ;  /* 0x0000001008227819 */ /* 0x110fe20000001209 */
[----:B------:R-:W-:Y:S01]  /*03a0*/  IMAD.U32 R35, R35, 0x10000, RZ ;  /* 0x0001000023237824 */ /* 0x000fe200078e00ff */
[----:B------:R-:W-:-:S02]  /*03b0*/  SHF.R.U32.HI R33, RZ, 0x10, R9 ;  /* 0x00000010ff217819 */ /* 0x000fc40000011609 */
[----:B------:R-:W-:Y:S02]  /*03c0*/  SHF.L.U32 R64, R5, 0x10, RZ ;  /* 0x0000001005407819 */ /* 0x000fe400000006ff */
[----:B------:R-:W-:Y:S02]  /*03d0*/  CS2R R4, SRZ ;  /* 0x0000000000047805 */ /* 0x000fe4000001ff00 */
[----:B------:R-:W-:Y:S02]  /*03e0*/  SHF.L.U32 R63, R6, 0x10, RZ ;  /* 0x00000010063f7819 */ /* 0x000fe400000006ff */
[----:B------:R-:W-:Y:S02]  /*03f0*/  CS2R R6, SRZ ;  /* 0x0000000000067805 */ /* 0x000fe4000001ff00 */
[----:B------:R-:W-:Y:S02]  /*0400*/  SHF.L.U32 R41, R8, 0x10, RZ ;  /* 0x0000001008297819 */ /* 0x000fe400000006ff */
[----:B------:R-:W-:-:S02]  /*0410*/  SHF.L.U32 R40, R9, 0x10, RZ ;  /* 0x0000001009287819 */ /* 0x000fc400000006ff */
[----:B------:R-:W-:Y:S02]  /*0420*/  CS2R R8, SRZ ;  /* 0x0000000000087805 */ /* 0x000fe4000001ff00 */
[----:B------:R-:W-:Y:S02]  /*0430*/  SHF.L.U32 R37, R37, 0x10, RZ ;  /* 0x0000001025257819 */ /* 0x000fe400000006ff */
[----:B------:R-:W-:Y:S02]  /*0440*/  SHF.L.U32 R36, R36, 0x10, RZ ;  /* 0x0000001024247819 */ /* 0x000fe400000006ff */
[----:B------:R-:W-:Y:S02]  /*0450*/  SHF.L.U32 R34, R34, 0x10, RZ ;  /* 0x0000001022227819 */ /* 0x000fe400000006ff */
[----:B------:R-:W-:-:S07]  /*0460*/  SHF.L.U32 R33, R33, 0x10, RZ ;  /* 0x0000001021217819 */ /* 0x000fce00000006ff */
.L_x_434:
[----:B------:R-:W0:Y:S01]  /*0470*/  @P1 LDC.64 R24, c[0x0][0x270] ;  /* 0x00009c00ff181b82 */ /* 0x000e220000000a00 */
        /* <DEDUP_REMOVED lines=9> */
[C---:B------:R-:W-:Y:S01]  /*0510*/  VIADD R73, R71.reuse, 0x80 ;  /* 0x0000008047497836 */ /* 0x040fe20000000000 */
[----:B------:R-:W-:Y:S02]  /*0520*/  IADD3 R75, R71, 0x100, RZ ;  /* 0x00000100474b7810 */ /* 0x000fe40007ffe0ff */
[----:B0-----:R-:W-:-:S04]  /*0530*/  @P1 LEA R78, P0, R66, R24, 0x1 ;  /* 0x00000018424e1211 */ /* 0x001fc800078008ff */
[----:B------:R-:W0:Y:S01]  /*0540*/  LDC.64 R52, c[0x0][0x258] ;  /* 0x00009600ff347b82 */ /* 0x000e220000000a00 */
[----:B-1----:R-:W-:Y:S01]  /*0550*/  IMAD.WIDE.U32 R48, R71, 0x8, R28 ;  /* 0x0000000847307825 */ /* 0x002fe200078e001c */
[----:B------:R-:W-:-:S03]  /*0560*/  @P1 LEA.HI.X R79, R66, R25, R30, 0x1, P0 ;  /* 0x00000019424f1211 */ /* 0x000fc600000f0c1e */
[--C-:B------:R-:W-:Y:S02]  /*0570*/  IMAD.WIDE.U32 R26, R73, 0x8, R28.reuse ;  /* 0x00000008491a7825 */ /* 0x100fe400078e001c */
[----:B------:R-:W4:Y:S01]  /*0580*/  @P1 LDG.E.U16 R78, desc[UR4][R78.64] ;  /* 0x000000044e4e1981 */ /* 0x000f22000c1e1500 */
[----:B------:R-:W-:Y:S01]  /*0590*/  ISETP.NE.U32.AND P2, PT, RZ, UR10, PT ;  /* 0x0000000aff007c0c */ /* 0x000fe2000bf45070 */
[----:B------:R-:W-:Y:S01]  /*05a0*/  IMAD.WIDE.U32 R28, R75, 0x8, R28 ;  /* 0x000000084b1c7825 */ /* 0x000fe200078e001c */
[----:B------:R-:W1:Y:S01]  /*05b0*/  LDC.64 R60, c[0x0][0x240] ;  /* 0x00009000ff3c7b82 */ /* 0x000e620000000a00 */
[----:B------:R-:W4:Y:S02]  /*05c0*/  LDG.E.64 R48, desc[UR4][R48.64] ;  /* 0x0000000430307981 */ /* 0x000f24000c1e1b00 */
[--C-:B--2---:R-:W-:Y:S02]  /*05d0*/  IMAD.WIDE.U32 R24, R71, 0x8, R50.reuse ;  /* 0x0000000847187825 */ /* 0x104fe400078e0032 */
[----:B------:R-:W2:Y:S02]  /*05e0*/  LDG.E.64 R28, desc[UR4][R28.64] ;  /* 0x000000041c1c7981 */ /* 0x000ea4000c1e1b00 */
[----:B------:R-:W-:-:S02]  /*05f0*/  IMAD.WIDE.U32 R30, R73, 0x8, R50 ;  /* 0x00000008491e7825 */ /* 0x000fc400078e0032 */
[----:B------:R-:W2:Y:S02]  /*0600*/  LDG.E.64 R24, desc[UR4][R24.64] ;  /* 0x0000000418187981 */ /* 0x000ea4000c1e1b00 */
[----:B------:R-:W-:Y:S02]  /*0610*/  IMAD.WIDE.U32 R50, R75, 0x8, R50 ;  /* 0x000000084b327825 */ /* 0x000fe400078e0032 */
[----:B------:R-:W2:Y:S02]  /*0620*/  LDG.E.64 R26, desc[UR4][R26.64] ;  /* 0x000000041a1a7981 */ /* 0x000ea4000c1e1b00 */
[C---:B---3--:R-:W-:Y:S02]  /*0630*/  IMAD.WIDE R58, R66.reuse, 0x4, R58 ;  /* 0x00000004423a7825 */ /* 0x048fe400078e023a */
[----:B------:R-:W3:Y:S04]  /*0640*/  LDG.E.64 R50, desc[UR4][R50.64] ;  /* 0x0000000432327981 */ /* 0x000ee8000c1e1b00 */
[----:B------:R-:W3:Y:S04]  /*0650*/  LDG.E.64 R30, desc[UR4][R30.64] ;  /* 0x000000041e1e7981 */ /* 0x000ee8000c1e1b00 */
[----:B------:R-:W3:Y:S01]  /*0660*/  LDG.E R79, desc[UR4][R58.64] ;  /* 0x000000043a4f7981 */ /* 0x000ee2000c1e1900 */
[----:B0-----:R-:W-:-:S05]  /*0670*/  IMAD.WIDE R80, R66, 0x4, R52 ;  /* 0x0000000442507825 */ /* 0x001fca00078e0234 */
[----:B------:R-:W3:Y:S01]  /*0680*/  LDG.E R72, desc[UR4][R80.64] ;  /* 0x0000000450487981 */ /* 0x000ee2000c1e1900 */
[----:B------:R-:W-:-:S13]  /*0690*/  ISETP.NE.AND.EX P2, PT, RZ, UR11, PT, P2 ;  /* 0x0000000bff007c0c */ /* 0x000fda000bf45320 */
[----:B------:R-:W0:Y:S08]  /*06a0*/  @P2 LDC.64 R54, c[0x0][0x2c8] ;  /* 0x0000b200ff362b82 */ /* 0x000e300000000a00 */
[----:B------:R-:W1:Y:S08]  /*06b0*/  @P2 LDC.64 R52, c[0x0][0x2c8] ;  /* 0x0000b200ff342b82 */ /* 0x000e700000000a00 */
[----:B------:R-:W1:Y:S01]  /*06c0*/  @P2 LDC.64 R56, c[0x0][0x2c8] ;  /* 0x0000b200ff382b82 */ /* 0x000e620000000a00 */
[----:B------:R-:W-:Y:S01]  /*06d0*/  ISETP.NE.AND P5, PT, RZ, UR8, PT ;  /* 0x00000008ff007c0c */ /* 0x000fe2000bfa5270 */
[----:B0-----:R-:W-:-:S05]  /*06e0*/  @P2 IMAD.WIDE.U32 R76, R71, 0x8, R54 ;  /* 0x00000008474c2825 */ /* 0x001fca00078e0036 */
[----:B------:R0:W5:Y:S01]  /*06f0*/  @P2 LDG.E.64 R42, desc[UR4][R76.64] ;  /* 0x000000044c2a2981 */ /* 0x000162000c1e1b00 */
[----:B-1----:R-:W-:-:S05]  /*0700*/  @P2 IMAD.WIDE.U32 R52, R75, 0x8, R52 ;  /* 0x000000084b342825 */ /* 0x002fca00078e0034 */
[----:B------:R2:W5:Y:S01]  /*0710*/  @P2 LDG.E.64 R46, desc[UR4][R52.64] ;  /* 0x00000004342e2981 */ /* 0x000562000c1e1b00 */
[----:B------:R-:W-:Y:S01]  /*0720*/  @P2 IMAD.WIDE.U32 R54, R73, 0x8, R56 ;  /* 0x0000000849362825 */ /* 0x000fe200078e0038 */
[----:B0-----:R-:W-:-:S03]  /*0730*/  MOV R76, 0x3f800000 ;  /* 0x3f800000004c7802 */ /* 0x001fc60000000f00 */
[--C-:B------:R-:W-:Y:S01]  /*0740*/  IMAD.WIDE.U32 R56, R71, 0x4, R60.reuse ;  /* 0x0000000447387825 */ /* 0x100fe200078e003c */
[----:B------:R0:W5:Y:S05]  /*0750*/  @P2 LDG.E.64 R44, desc[UR4][R54.64] ;  /* 0x00000004362c2981 */ /* 0x00016a000c1e1b00 */
[----:B------:R3:W5:Y:S01]  /*0760*/  LDG.E R56, desc[UR4][R56.64] ;  /* 0x0000000438387981 */ /* 0x000762000c1e1900 */
[----:B------:R-:W-:-:S04]  /*0770*/  IMAD.WIDE.U32 R58, R73, 0x4, R60 ;  /* 0x00000004493a7825 */ /* 0x000fc800078e003c */
[----:B------:R-:W-:Y:S02]  /*0780*/  IMAD.WIDE.U32 R60, R75, 0x4, R60 ;  /* 0x000000044b3c7825 */ /* 0x000fe400078e003c */
[----:B------:R-:W5:Y:S04]  /*0790*/  LDG.E R58, desc[UR4][R58.64] ;  /* 0x000000043a3a7981 */ /* 0x000f68000c1e1900 */
[----:B------:R1:W5:Y:S01]  /*07a0*/  LDG.E R60, desc[UR4][R60.64] ;  /* 0x000000043c3c7981 */ /* 0x000362000c1e1900 */
[----:B------:R-:W-:Y:S01]  /*07b0*/  UMOV UR6, 0xffffffff ;  /* 0xffffffff00067882 */ /* 0x000fe20000000000 */
[----:B------:R-:W-:Y:S01]  /*07c0*/  LOP3.LUT P4, RZ, R0, 0x1f, RZ, 0xc0, !PT ;  /* 0x0000001f00ff7812 */ /* 0x000fe2000788c0ff */
[----:B----4-:R-:W-:Y:S01]  /*07d0*/  @P1 IMAD.U32 R76, R78, 0x10000, RZ ;  /* 0x000100004e4c1824 */ /* 0x010fe200078e00ff */
[----:B------:R-:W-:-:S02]  /*07e0*/  MOV R80, R48 ;  /* 0x0000003000507202 */ /* 0x000fc40000000f00 */
[----:B------:R-:W-:Y:S02]  /*07f0*/  SHF.R.U64 R78, R48, 0x10, R49 ;  /* 0x00000010304e7819 */ /* 0x000fe40000001231 */
[----:B--2---:R-:W-:Y:S02]  /*0800*/  MOV R52, R28 ;  /* 0x0000001c00347202 */ /* 0x004fe40000000f00 */
[--C-:B------:R-:W-:Y:S02]  /*0810*/  SHF.R.U64 R28, R28, 0x10, R29.reuse ;  /* 0x000000101c1c7819 */ /* 0x100fe4000000121d */
[----:B------:R-:W-:Y:S02]  /*0820*/  MOV R89, R29 ;  /* 0x0000001d00597202 */ /* 0x000fe40000000f00 */
[----:B0-----:R-:W-:Y:S02]  /*0830*/  SHF.R.U32.HI R55, RZ, 0x10, R29 ;  /* 0x00000010ff377819 */ /* 0x001fe4000001161d */
[----:B------:R-:W-:Y:S01]  /*0840*/  SHF.R.U64 R29, R24, 0x10, R25 ;  /* 0x00000010181d7819 */ /* 0x000fe20000001219 */
[----:B------:R-:W-:Y:S01]  /*0850*/  IMAD.U32 R84, R25, 0x10000, RZ ;  /* 0x0001000019547824 */ /* 0x000fe200078e00ff */
[----:B------:R-:W-:-:S02]  /*0860*/  MOV R77, R49 ;  /* 0x00000031004d7202 */ /* 0x000fc40000000f00 */
[----:B------:R-:W-:Y:S01]  /*0870*/  SHF.R.U32.HI R81, RZ, 0x10, R49 ;  /* 0x00000010ff517819 */ /* 0x000fe20000011631 */
[--C-:B------:R-:W-:Y:S01]  /*0880*/  IMAD.MOV.U32 R49, RZ, RZ, R27.reuse ;  /* 0x000000ffff317224 */ /* 0x100fe200078e001b */
[----:B------:R-:W-:Y:S02]  /*0890*/  MOV R48, R26 ;  /* 0x0000001a00307202 */ /* 0x000fe40000000f00 */
[--C-:B------:R-:W-:Y:S02]  /*08a0*/  SHF.R.U64 R26, R26, 0x10, R27.reuse ;  /* 0x000000101a1a7819 */ /* 0x100fe4000000121b */
[----:B------:R-:W-:Y:S02]  /*08b0*/  SHF.R.U32.HI R54, RZ, 0x10, R27 ;  /* 0x00000010ff367819 */ /* 0x000fe4000001161b */
[----:B------:R-:W-:Y:S02]  /*08c0*/  SHF.L.U32 R82, R24, 0x10, RZ ;  /* 0x0000001018527819 */ /* 0x000fe400000006ff */
[----:B------:R-:W-:-:S02]  /*08d0*/  SHF.R.U32.HI R86, RZ, 0x10, R25 ;  /* 0x00000010ff567819 */ /* 0x000fc40000011619 */
[----:B---3--:R-:W-:Y:S02]  /*08e0*/  SHF.R.U64 R57, R50, 0x10, R51 ;  /* 0x0000001032397819 */ /* 0x008fe40000001233 */
[C-C-:B------:R-:W-:Y:S02]  /*08f0*/  SHF.R.U64 R27, R30.reuse, 0x10, R31.reuse ;  /* 0x000000101e1b7819 */ /* 0x140fe4000000121f */
[----:B------:R-:W-:Y:S02]  /*0900*/  SHF.L.U32 R88, R30, 0x10, RZ ;  /* 0x000000101e587819 */ /* 0x000fe400000006ff */
[----:B------:R-:W-:Y:S02]  /*0910*/  SHF.R.U32.HI R24, RZ, 0x10, R31 ;  /* 0x00000010ff187819 */ /* 0x000fe4000001161f */
[----:B------:R-:W-:Y:S02]  /*0920*/  FSEL R25, R79, RZ, !P5 ;  /* 0x000000ff4f197208 */ /* 0x000fe40006800000 */
[----:B------:R-:W-:-:S02]  /*0930*/  SHF.L.U32 R50, R50, 0x10, RZ ;  /* 0x0000001032327819 */ /* 0x000fc400000006ff */
[----:B------:R-:W-:Y:S01]  /*0940*/  SHF.L.U32 R30, R29, 0x10, RZ ;  /* 0x000000101d1e7819 */ /* 0x000fe200000006ff */
[----:B------:R-:W-:Y:S01]  /*0950*/  IMAD.U32 R86, R86, 0x10000, RZ ;  /* 0x0001000056567824 */ /* 0x000fe200078e00ff */
[----:B------:R-:W-:Y:S01]  /*0960*/  SHF.R.U32.HI R53, RZ, 0x10, R51 ;  /* 0x00000010ff357819 */ /* 0x000fe20000011633 */
[----:B------:R-:W-:Y:S02]  /*0970*/  IMAD.U32 R24, R24, 0x10000, RZ ;  /* 0x0001000018187824 */ /* 0x000fe400078e00ff */
[C---:B------:R-:W-:Y:S01]  /*0980*/  FADD.FTZ R29, -R25.reuse, R50 ;  /* 0x00000032191d7221 */ /* 0x040fe20000010100 */
[----:B------:R-:W-:Y:S01]  /*0990*/  FADD.FTZ R83, -R25, R30 ;  /* 0x0000001e19537221 */ /* 0x000fe20000010100 */
[----:B------:R-:W-:Y:S01]  /*09a0*/  SHF.L.U32 R50, R57, 0x10, RZ ;  /* 0x0000001039327819 */ /* 0x000fe200000006ff */
[----:B------:R-:W-:Y:S01]  /*09b0*/  FADD.FTZ R85, -R25, R82 ;  /* 0x0000005219557221 */ /* 0x000fe20000010100 */
[----:B------:R-:W-:Y:S02]  /*09c0*/  SHF.L.U32 R80, R80, 0x10, RZ ;  /* 0x0000001050507819 */ /* 0x000fe400000006ff */
[----:B------:R-:W-:-:S02]  /*09d0*/  SHF.L.U32 R90, R31, 0x10, RZ ;  /* 0x000000101f5a7819 */ /* 0x000fc400000006ff */
[----:B------:R-:W-:Y:S02]  /*09e0*/  SHF.L.U32 R92, R51, 0x10, RZ ;  /* 0x00000010335c7819 */ /* 0x000fe400000006ff */
[----:B------:R-:W-:Y:S01]  /*09f0*/  SHF.L.U32 R30, R27, 0x10, RZ ;  /* 0x000000101b1e7819 */ /* 0x000fe200000006ff */
[----:B-1----:R-:W-:Y:S01]  /*0a00*/  FADD.FTZ R61, -R25, R86 ;  /* 0x00000056193d7221 */ /* 0x002fe20000010100 */
[----:B------:R-:W-:Y:S01]  /*0a10*/  SHF.L.U32 R82, R53, 0x10, RZ ;  /* 0x0000001035527819 */ /* 0x000fe200000006ff */
[----:B------:R-:W-:Y:S01]  /*0a20*/  FADD.FTZ R57, -R25, R24 ;  /* 0x0000001819397221 */ /* 0x000fe20000010100 */
[----:B------:R-:W-:Y:S01]  /*0a30*/  SHF.L.U32 R24, R81, 0x10, RZ ;  /* 0x0000001051187819 */ /* 0x000fe200000006ff */
[----:B------:R-:W-:Y:S01]  /*0a40*/  FADD.FTZ R53, -R25, R50 ;  /* 0x0000003219357221 */ /* 0x000fe20000010100 */
[----:B------:R-:W-:Y:S02]  /*0a50*/  IMAD.U32 R87, R78, 0x10000, RZ ;  /* 0x000100004e577824 */ /* 0x000fe400078e00ff */
[----:B------:R-:W-:Y:S01]  /*0a60*/  FMUL.FTZ R81, R65, R80 ;  /* 0x0000005041517220 */ /* 0x000fe20000410000 */
[C---:B------:R-:W-:Y:S01]  /*0a70*/  FADD.FTZ R51, -R25.reuse, R84 ;  /* 0x0000005419337221 */ /* 0x040fe20000010100 */
[C---:B------:R-:W-:Y:S01]  /*0a80*/  FADD.FTZ R59, -R25.reuse, R88 ;  /* 0x00000058193b7221 */ /* 0x040fe20000010100 */
[C---:B------:R-:W-:Y:S01]  /*0a90*/  FADD.FTZ R31, -R25.reuse, R90 ;  /* 0x0000005a191f7221 */ /* 0x040fe20000010100 */
[C---:B------:R-:W-:Y:S01]  /*0aa0*/  FADD.FTZ R27, -R25.reuse, R92 ;  /* 0x0000005c191b7221 */ /* 0x040fe20000010100 */
[C---:B------:R-:W-:Y:S01]  /*0ab0*/  FADD.FTZ R79, -R25.reuse, R30 ;  /* 0x0000001e194f7221 */ /* 0x040fe20000010100 */
[C---:B------:R-:W-:Y:S01]  /*0ac0*/  FMUL.FTZ R50, R72.reuse, R85 ;  /* 0x0000005548327220 */ /* 0x040fe20000410000 */
[----:B------:R-:W-:Y:S01]  /*0ad0*/  FADD.FTZ R25, -R25, R82 ;  /* 0x0000005219197221 */ /* 0x000fe20000010100 */
[C---:B------:R-:W-:Y:S01]  /*0ae0*/  FMUL.FTZ R86, R72.reuse, R61 ;  /* 0x0000003d48567220 */ /* 0x040fe20000410000 */
[----:B------:R-:W-:Y:S01]  /*0af0*/  SHF.L.U32 R77, R77, 0x10, RZ ;  /* 0x000000104d4d7819 */ /* 0x000fe200000006ff */
[----:B------:R-:W-:Y:S01]  /*0b00*/  FMUL.FTZ R82, R72, R83 ;  /* 0x0000005348527220 */ /* 0x000fe20000410000 */
[----:B------:R-:W-:-:S02]  /*0b10*/  IMAD.U32 R61, R26, 0x10000, RZ ;  /* 0x000100001a3d7824 */ /* 0x000fc400078e00ff */
[----:B------:R-:W-:Y:S01]  /*0b20*/  FMUL.FTZ R83, R38, R87 ;  /* 0x0000005726537220 */ /* 0x000fe20000410000 */
[----:B------:R-:W-:Y:S01]  /*0b30*/  SHF.L.U32 R30, R49, 0x10, RZ ;  /* 0x00000010311e7819 */ /* 0x000fe200000006ff */
[----:B------:R-:W-:Y:S01]  /*0b40*/  FADD.FTZ R26, RZ, R81 ;  /* 0x00000051ff1a7221 */ /* 0x000fe20000010000 */
[----:B------:R-:W-:Y:S01]  /*0b50*/  FFMA.FTZ R49, R50, R81, RZ ;  /* 0x0000005132317223 */ /* 0x000fe200000100ff */
[----:B------:R-:W-:Y:S01]  /*0b60*/  FMUL.FTZ R85, R64, R77 ;  /* 0x0000004d40557220 */ /* 0x000fe20000410000 */
[----:B------:R-:W-:Y:S01]  /*0b70*/  FMUL.FTZ R84, R72, R51 ;  /* 0x0000003348547220 */ /* 0x000fe20000410000 */
[----:B------:R-:W-:Y:S01]  /*0b80*/  FADD.FTZ R26, R26, R83 ;  /* 0x000000531a1a7221 */ /* 0x000fe20000010000 */
[C---:B------:R-:W-:Y:S01]  /*0b90*/  FFMA.FTZ R49, R82.reuse, R83, R49 ;  /* 0x0000005352317223 */ /* 0x040fe20000010031 */
[----:B------:R-:W-:Y:S01]  /*0ba0*/  FADD.FTZ R22, R87, R22 ;  /* 0x0000001657167221 */ /* 0x000fe20000010000 */
[----:B------:R-:W-:Y:S01]  /*0bb0*/  FFMA.FTZ R23, R82, R87, R23 ;  /* 0x0000005752177223 */ /* 0x000fe20000010017 */
[----:B------:R-:W-:Y:S01]  /*0bc0*/  SHF.L.U32 R48, R48, 0x10, RZ ;  /* 0x0000001030307819 */ /* 0x000fe200000006ff */
[----:B------:R-:W-:Y:S01]  /*0bd0*/  FMUL.FTZ R87, R37, R24 ;  /* 0x0000001825577220 */ /* 0x000fe20000410000 */
[----:B------:R-:W-:Y:S01]  /*0be0*/  FADD.FTZ R26, R26, R85 ;  /* 0x000000551a1a7221 */ /* 0x000fe20000010000 */
[C---:B------:R-:W-:Y:S01]  /*0bf0*/  FFMA.FTZ R49, R84.reuse, R85, R49 ;  /* 0x0000005554317223 */ /* 0x040fe20000010031 */
[----:B------:R-:W-:Y:S01]  /*0c00*/  FADD.FTZ R20, R77, R20 ;  /* 0x000000144d147221 */ /* 0x000fe20000010000 */
[----:B------:R-:W-:Y:S01]  /*0c10*/  FFMA.FTZ R21, R84, R77, R21 ;  /* 0x0000004d54157223 */ /* 0x000fe20000010015 */
[----:B------:R-:W-:Y:S01]  /*0c20*/  FMUL.FTZ R79, R72, R79 ;  /* 0x0000004f484f7220 */ /* 0x000fe20000410000 */
[----:B------:R-:W-:Y:S01]  /*0c30*/  FADD.FTZ R32, R80, R32 ;  /* 0x0000002050207221 */ /* 0x000fe20000010000 */
[----:B------:R-:W-:Y:S01]  /*0c40*/  FFMA.FTZ R39, R50, R80, R39 ;  /* 0x0000005032277223 */ /* 0x000fe20000010027 */
[----:B------:R-:W-:Y:S01]  /*0c50*/  FMUL.FTZ R77, R63, R48 ;  /* 0x000000303f4d7220 */ /* 0x000fe20000410000 */
[----:B------:R-:W-:Y:S01]  /*0c60*/  FADD.FTZ R26, R26, R87 ;  /* 0x000000571a1a7221 */ /* 0x000fe20000010000 */
[----:B------:R-:W-:Y:S01]  /*0c70*/  FMUL.FTZ R80, R72, R59 ;  /* 0x0000003b48507220 */ /* 0x000fe20000410000 */
[----:B------:R-:W-:Y:S01]  /*0c80*/  FFMA.FTZ R49, R86, R87, R49 ;  /* 0x0000005756317223 */ /* 0x000fe20000010031 */
[----:B------:R-:W-:Y:S01]  /*0c90*/  SHF.L.U32 R54, R54, 0x10, RZ ;  /* 0x0000001036367819 */ /* 0x000fe200000006ff */
[----:B------:R-:W-:Y:S01]  /*0ca0*/  FADD.FTZ R10, R61, R10 ;  /* 0x0000000a3d0a7221 */ /* 0x000fe20000010000 */
[----:B------:R-:W-:Y:S01]  /*0cb0*/  FFMA.FTZ R2, R79, R61, R2 ;  /* 0x0000003d4f027223 */ /* 0x000fe20000010002 */
[----:B------:R-:W-:Y:S01]  /*0cc0*/  FMUL.FTZ R57, R72, R57 ;  /* 0x0000003948397220 */ /* 0x000fe20000410000 */
[----:B------:R-:W-:-:S02]  /*0cd0*/  IMAD.U32 R51, R28, 0x10000, RZ ;  /* 0x000100001c337824 */ /* 0x000fc400078e00ff */
[----:B------:R-:W-:Y:S01]  /*0ce0*/  FMUL.FTZ R61, R36, R61 ;  /* 0x0000003d243d7220 */ /* 0x000fe20000410000 */
[----:B------:R-:W-:Y:S01]  /*0cf0*/  FADD.FTZ R26, R26, R77 ;  /* 0x0000004d1a1a7221 */ /* 0x000fe20000010000 */
[----:B------:R-:W-:Y:S01]  /*0d00*/  FADD.FTZ R18, R24, R18 ;  /* 0x0000001218127221 */ /* 0x000fe20000010000 */
[----:B------:R-:W-:Y:S01]  /*0d10*/  FFMA.FTZ R19, R86, R24, R19 ;  /* 0x0000001856137223 */ /* 0x000fe20000010013 */
[----:B------:R-:W-:Y:S01]  /*0d20*/  FFMA.FTZ R28, R80, R77, R49 ;  /* 0x0000004d501c7223 */ /* 0x000fe20000010031 */
[----:B------:R-:W-:Y:S01]  /*0d30*/  SHF.L.U32 R24, R55, 0x10, RZ ;  /* 0x0000001037187819 */ /* 0x000fe200000006ff */
[----:B------:R-:W-:Y:S01]  /*0d40*/  FADD.FTZ R12, R54, R12 ;  /* 0x0000000c360c7221 */ /* 0x000fe20000010000 */
[-C--:B------:R-:W-:Y:S01]  /*0d50*/  FFMA.FTZ R4, R57, R54.reuse, R4 ;  /* 0x0000003639047223 */ /* 0x080fe20000010004 */
[----:B------:R-:W-:Y:S01]  /*0d60*/  FMUL.FTZ R55, R35, R54 ;  /* 0x0000003623377220 */ /* 0x000fe20000410000 */
[----:B------:R-:W-:Y:S01]  /*0d70*/  FMUL.FTZ R59, R62, R30 ;  /* 0x0000001e3e3b7220 */ /* 0x000fe20000410000 */
[----:B------:R-:W-:Y:S01]  /*0d80*/  FMUL.FTZ R54, R72, R29 ;  /* 0x0000001d48367220 */ /* 0x000fe20000410000 */
[----:B------:R-:W-:Y:S01]  /*0d90*/  FADD.FTZ R26, R26, R61 ;  /* 0x0000003d1a1a7221 */ /* 0x000fe20000010000 */
[----:B------:R-:W-:Y:S01]  /*0da0*/  FMUL.FTZ R78, R72, R31 ;  /* 0x0000001f484e7220 */ /* 0x000fe20000410000 */
[----:B------:R-:W-:Y:S01]  /*0db0*/  FFMA.FTZ R29, R79, R61, R28 ;  /* 0x0000003d4f1d7223 */ /* 0x000fe2000001001c */
[----:B------:R-:W-:Y:S01]  /*0dc0*/  SHF.L.U32 R52, R52, 0x10, RZ ;  /* 0x0000001034347819 */ /* 0x000fe200000006ff */
[----:B------:R-:W-:-:S02]  /*0dd0*/  FADD.FTZ R26, R26, R59 ;  /* 0x0000003b1a1a7221 */ /* 0x000fc40000010000 */
[----:B------:R-:W-:Y:S01]  /*0de0*/  FFMA.FTZ R28, R78, R59, R29 ;  /* 0x0000003b4e1c7223 */ /* 0x000fe2000001001d */
[----:B------:R-:W-:Y:S01]  /*0df0*/  FMUL.FTZ R53, R72, R53 ;  /* 0x0000003548357220 */ /* 0x000fe20000410000 */
[----:B------:R-:W-:Y:S01]  /*0e00*/  FADD.FTZ R15, R52, R15 ;  /* 0x0000000f340f7221 */ /* 0x000fe20000010000 */
[-C--:B------:R-:W-:Y:S01]  /*0e10*/  FFMA.FTZ R7, R54, R52.reuse, R7 ;  /* 0x0000003436077223 */ /* 0x080fe20000010007 */
[----:B------:R-:W-:Y:S01]  /*0e20*/  FMUL.FTZ R52, R41, R52 ;  /* 0x0000003429347220 */ /* 0x000fe20000410000 */
[----:B------:R-:W-:Y:S01]  /*0e30*/  FADD.FTZ R29, R26, R55 ;  /* 0x000000371a1d7221 */ /* 0x000fe20000010000 */
[----:B------:R-:W-:Y:S01]  /*0e40*/  FMUL.FTZ R88, R72, R27 ;  /* 0x0000001b48587220 */ /* 0x000fe20000410000 */
[----:B------:R-:W-:Y:S01]  /*0e50*/  FFMA.FTZ R27, R57, R55, R28 ;  /* 0x00000037391b7223 */ /* 0x000fe2000001001c */
[----:B------:R-:W-:Y:S01]  /*0e60*/  SHF.L.U32 R89, R89, 0x10, RZ ;  /* 0x0000001059597819 */ /* 0x000fe200000006ff */
        /* <DEDUP_REMOVED lines=17> */
[----:B------:R-:W-:Y:S01]  /*0f80*/  FADD.FTZ R13, R30, R13 ;  /* 0x0000000d1e0d7221 */ /* 0x000fe20000010000 */
[----:B------:R-:W-:Y:S01]  /*0f90*/  FFMA.FTZ R5, R78, R30, R5 ;  /* 0x0000001e4e057223 */ /* 0x000fe20000010005 */
[----:B------:R-:W-:Y:S01]  /*0fa0*/  FADD.FTZ R16, R24, R16 ;  /* 0x0000001018107221 */ /* 0x000fe20000010000 */
[C---:B------:R-:W-:Y:S01]  /*0fb0*/  FFMA.FTZ R8, R91.reuse, R24, R8 ;  /* 0x000000185b087223 */ /* 0x040fe20000010008 */
        /* <DEDUP_REMOVED lines=20> */
.L_x_445:
[----:B------:R-:W3:Y:S01]  /*1100*/  S2R R29, SR_CgaCtaId ;  /* 0x00000000001d7919 */ /* 0x000ee20000008800 */
[----:B------:R-:W-:Y:S01]  /*1110*/  LOP3.LUT P3, RZ, R74, 0xff, RZ, 0xc0, !PT ;  /* 0x000000ff4aff7812 */ /* 0x000fe2000786c0ff */
[----:B0-2---:R-:W-:Y:S01]  /*1120*/  FADD.FTZ R49, R49, R28 ;  /* 0x0000001c31317221 */ /* 0x005fe20000010000 */
[----:B------:R-:W-:Y:S01]  /*1130*/  PLOP3.LUT P0, PT, PT, PT, PT, 0x80, 0x0 ;  /* 0x000000000000781c */ /* 0x000fe20003f0f070 */
[----:B-1----:R-:W-:Y:S01]  /*1140*/  FADD.FTZ R48, R48, R25 ;  /* 0x0000001930307221 */ /* 0x002fe20000010000 */
[----:B------:R-:W-:Y:S01]  /*1150*/  @!P4 PLOP3.LUT P0, PT, P3, PT, PT, 0x80, 0x0 ;  /* 0x000000000000c81c */ /* 0x000fe20001f0f070 */
[----:B------:R-:W-:Y:S05]  /*1160*/  WARPSYNC.ALL ;  /* 0x0000000000007948 */ /* 0x000fea0003800000 */
[----:B------:R-:W-:-:S02]  /*1170*/  SHF.R.U32.HI R24, RZ, 0x5, R0 ;  /* 0x00000005ff187819 */ /* 0x000fc40000011600 */
[----:B------:R-:W-:Y:S02]  /*1180*/  MOV R26, 0x400 ;  /* 0x00000400001a7802 */ /* 0x000fe40000000f00 */
[C---:B------:R-:W-:Y:S02]  /*1190*/  @!P4 LOP3.LUT R27, R24.reuse, 0x7fffffc, RZ, 0xc0, !PT ;  /* 0x07fffffc181bc812 */ /* 0x040fe400078ec0ff */
[----:B------:R-:W-:Y:S02]  /*11a0*/  LOP3.LUT R25, R24, 0x7fffffc, RZ, 0xc0, !PT ;  /* 0x07fffffc18197812 */ /* 0x000fe400078ec0ff */
[----:B------:R-:W-:Y:S02]  /*11b0*/  @!P0 IADD3 R27, R27, 0x4, RZ ;  /* 0x000000041b1b8810 */ /* 0x000fe40007ffe0ff */
[----:B------:R-:W-:Y:S02]  /*11c0*/  @!P3 IADD3 R25, R25, 0x4, RZ ;  /* 0x000000041919b810 */ /* 0x000fe40007ffe0ff */
[----:B------:R-:W-:-:S02]  /*11d0*/  @!P4 LOP3.LUT R27, R27, 0x3, R24, 0xf8, !PT ;  /* 0x000000031b1bc812 */ /* 0x000fc400078ef818 */
[C---:B-----5:R-:W-:Y:S02]  /*11e0*/  LOP3.LUT P0, RZ, R56.reuse, 0xff00, RZ, 0xc0, !PT ;  /* 0x0000ff0038ff7812 */ /* 0x060fe4000780c0ff */
[----:B------:R-:W-:Y:S02]  /*11f0*/  LOP3.LUT P6, RZ, R56, 0xff000000, RZ, 0xc0, !PT ;  /* 0xff00000038ff7812 */ /* 0x000fe400078cc0ff */
[----:B---3--:R-:W-:-:S04]  /*1200*/  LEA R26, R29, R26, 0x18 ;  /* 0x0000001a1d1a7211 */ /* 0x008fc800078ec0ff */
[----:B------:R-:W-:Y:S01]  /*1210*/  LEA R92, R25, R26, 0x3 ;  /* 0x0000001a195c7211 */ /* 0x000fe200078e18ff */
[----:B------:R-:W-:-:S05]  /*1220*/  @!P4 IMAD R74, R27, 0x8, R26 ;  /* 0x000000081b4ac824 */ /* 0x000fca00078e021a */
[----:B------:R0:W-:Y:S01]  /*1230*/  @!P4 STS.64 [R74+0x1800], R48 ;  /* 0x001800304a00c388 */ /* 0x0001e20000000a00 */
[----:B------:R-:W-:Y:S01]  /*1240*/  BAR.SYNC.DEFER_BLOCKING 0x0 ;  /* 0x0000000000007b1d */ /* 0x000fe20000010000 */
[----:B------:R-:W-:Y:S02]  /*1250*/  LOP3.LUT P4, RZ, R56, 0xff, RZ, 0xc0, !PT ;  /* 0x000000ff38ff7812 */ /* 0x000fe4000788c0ff */
[----:B0-----:R-:W-:-:S05]  /*1260*/  @P2 SHF.R.U32.HI R48, RZ, 0x10, R43 ;  /* 0x00000010ff302819 */ /* 0x001fca000001162b */
[----:B------:R-:W-:Y:S01]  /*1270*/  @P2 IMAD.U32 R48, R48, 0x10000, RZ ;  /* 0x0001000030302824 */ /* 0x000fe200078e00ff */
[----:B------:R-:W0:Y:S04]  /*1280*/  LDS.128 R24, [R92+0x1800] ;  /* 0x001800005c187984 */ /* 0x000e280000000c00 */
[----:B------:R-:W1:Y:S01]  /*1290*/  LDS.128 R28, [R92+0x1810] ;  /* 0x001810005c1c7984 */ /* 0x000e620000000c00 */
[----:B0-----:R-:W-:Y:S01]  /*12a0*/  FADD.FTZ R93, RZ, R24 ;  /* 0x00000018ff5d7221 */ /* 0x001fe20000010000 */
[----:B------:R-:W-:-:S03]  /*12b0*/  FADD.FTZ R24, RZ, R25 ;  /* 0x00000019ff187221 */ /* 0x000fc60000010000 */
[----:B------:R-:W-:Y:S01]  /*12c0*/  FADD.FTZ R93, R26, R93 ;  /* 0x0000005d1a5d7221 */ /* 0x000fe20000010000 */
[----:B------:R-:W-:Y:S01]  /*12d0*/  FADD.FTZ R24, R27, R24 ;  /* 0x000000181b187221 */ /* 0x000fe20000010000 */
[----:B------:R-:W-:Y:S02]  /*12e0*/  @P2 MOV R26, R42 ;  /* 0x0000002a001a2202 */ /* 0x000fe40000000f00 */
[----:B-1----:R-:W-:Y:S01]  /*12f0*/  FADD.FTZ R93, R93, R28 ;  /* 0x0000001c5d5d7221 */ /* 0x002fe20000010000 */
[----:B------:R-:W-:Y:S01]  /*1300*/  FADD.FTZ R24, R24, R29 ;  /* 0x0000001d18187221 */ /* 0x000fe20000010000 */
[----:B------:R-:W-:Y:S02]  /*1310*/  @P2 SHF.R.U64 R28, R42, 0x10, R43 ;  /* 0x000000102a1c2819 */ /* 0x000fe4000000122b */
[----:B------:R-:W-:Y:S01]  /*1320*/  FADD.FTZ R30, R30, R93 ;  /* 0x0000005d1e1e7221 */ /* 0x000fe20000010000 */
[----:B------:R-:W-:Y:S01]  /*1330*/  FADD.FTZ R24, R31, R24 ;  /* 0x000000181f187221 */ /* 0x000fe20000010000 */
[----:B------:R-:W-:-:S02]  /*1340*/  @P2 SHF.L.U32 R28, R28, 0x10, RZ ;  /* 0x000000101c1c2819 */ /* 0x000fc400000006ff */
[----:B------:R-:W-:Y:S01]  /*1350*/  FMUL.FTZ R30, R30, UR12 ;  /* 0x0000000c1e1e7c20 */ /* 0x000fe20008410000 */
[----:B------:R-:W-:Y:S01]  /*1360*/  FMUL.FTZ R24, R24, UR12 ;  /* 0x0000000c18187c20 */ /* 0x000fe20008410000 */
[----:B------:R-:W-:-:S03]  /*1370*/  @P2 SHF.L.U32 R26, R26, 0x10, RZ ;  /* 0x000000101a1a2819 */ /* 0x000fc600000006ff */
[----:B------:R-:W-:Y:S01]  /*1380*/  FSEL R49, R30, RZ, !P5 ;  /* 0x000000ff1e317208 */ /* 0x000fe20006800000 */
[----:B------:R-:W-:Y:S01]  /*1390*/  @P2 IMAD.MOV.U32 R30, RZ, RZ, R43 ;  /* 0x000000ffff1e2224 */ /* 0x000fe200078e002b */
[----:B------:R-:W-:-:S03]  /*13a0*/  LOP3.LUT P5, RZ, R56, 0xff0000, RZ, 0xc0, !PT ;  /* 0x00ff000038ff7812 */ /* 0x000fc600078ac0ff */
[-CC-:B------:R-:W-:Y:S01]  /*13b0*/  FFMA.FTZ R82, R82, R24.reuse, R49.reuse ;  /* 0x0000001852527223 */ /* 0x180fe20000010031 */
[-CC-:B------:R-:W-:Y:S01]  /*13c0*/  FFMA.FTZ R84, R84, R24.reuse, R49.reuse ;  /* 0x0000001854547223 */ /* 0x180fe20000010031 */
[----:B------:R-:W-:Y:S01]  /*13d0*/  @P2 SHF.L.U32 R30, R30, 0x10, RZ ;  /* 0x000000101e1e2819 */ /* 0x000fe200000006ff */
[-CC-:B------:R-:W-:Y:S01]  /*13e0*/  FFMA.FTZ R50, R50, R24.reuse, R49.reuse ;  /* 0x0000001832327223 */ /* 0x180fe20000010031 */
[----:B------:R-:W-:Y:S01]  /*13f0*/  FADD.FTZ R27, R83, -R82 ;  /* 0x80000052531b7221 */ /* 0x000fe20000010000 */
[----:B------:R-:W-:Y:S01]  /*1400*/  FADD.FTZ R29, R85, -R84 ;  /* 0x80000054551d7221 */ /* 0x000fe20000010000 */
[--C-:B------:R-:W-:Y:S01]  /*1410*/  FFMA.FTZ R86, R86, R24, R49.reuse ;  /* 0x0000001856567223 */ /* 0x100fe20000010031 */
[----:B------:R-:W-:Y:S01]  /*1420*/  FADD.FTZ R25, R81, -R50 ;  /* 0x8000003251197221 */ /* 0x000fe20000010000 */
[C---:B------:R-:W-:Y:S01]  /*1430*/  FMUL.FTZ R27, R72.reuse, R27 ;  /* 0x0000001b481b7220 */ /* 0x040fe20000410000 */
[C---:B------:R-:W-:Y:S01]  /*1440*/  FMUL.FTZ R29, R72.reuse, R29 ;  /* 0x0000001d481d7220 */ /* 0x040fe20000410000 */
[----:B------:R-:W-:Y:S01]  /*1450*/  FADD.FTZ R31, R87, -R86 ;  /* 0x80000056571f7221 */ /* 0x000fe20000010000 */
[C---:B------:R-:W-:Y:S01]  /*1460*/  FMUL.FTZ R25, R72.reuse, R25 ;  /* 0x0000001948197220 */ /* 0x040fe20000410000 */
[----:B------:R-:W-:Y:S01]  /*1470*/  @P2 FADD.FTZ R27, R27, R28 ;  /* 0x0000001c1b1b2221 */ /* 0x000fe20000010000 */
[----:B------:R-:W-:Y:S01]  /*1480*/  @P2 FADD.FTZ R29, R29, R30 ;  /* 0x0000001e1d1d2221 */ /* 0x000fe20000010000 */
[----:B------:R-:W-:Y:S01]  /*1490*/  FMUL.FTZ R31, R72, R31 ;  /* 0x0000001f481f7220 */ /* 0x000fe20000410000 */
[----:B------:R-:W-:Y:S01]  /*14a0*/  @P2 FADD.FTZ R25, R25, R26 ;  /* 0x0000001a19192221 */ /* 0x000fe20000010000 */
[-C--:B------:R-:W-:Y:S01]  /*14b0*/  FMUL.FTZ R28, R27, R76.reuse ;  /* 0x0000004c1b1c7220 */ /* 0x080fe20000410000 */
[-C--:B------:R-:W-:Y:S01]  /*14c0*/  FMUL.FTZ R30, R29, R76.reuse ;  /* 0x0000004c1d1e7220 */ /* 0x080fe20000410000 */
[----:B------:R-:W-:Y:S01]  /*14d0*/  @P2 FADD.FTZ R31, R31, R48 ;  /* 0x000000301f1f2221 */ /* 0x000fe20000010000 */
[-C--:B------:R-:W-:Y:S01]  /*14e0*/  FMUL.FTZ R26, R25, R76.reuse ;  /* 0x0000004c191a7220 */ /* 0x080fe20000410000 */
[----:B------:R-:W-:Y:S01]  /*14f0*/  FMUL.FTZ R28, R28, UR13 ;  /* 0x0000000d1c1c7c20 */ /* 0x000fe20008410000 */
[----:B------:R-:W-:Y:S01]  /*1500*/  FMUL.FTZ R50, R30, UR13 ;  /* 0x0000000d1e327c20 */ /* 0x000fe20008410000 */
[----:B------:R-:W-:Y:S01]  /*1510*/  FMUL.FTZ R56, R31, R76 ;  /* 0x0000004c1f387220 */ /* 0x000fe20000410000 */
[----:B------:R-:W-:Y:S01]  /*1520*/  FMUL.FTZ R26, R26, UR13 ;  /* 0x0000000d1a1a7c20 */ /* 0x000fe20008410000 */
[-CC-:B------:R-:W-:Y:S01]  /*1530*/  FFMA.FTZ R78, R78, R24.reuse, R49.reuse ;  /* 0x000000184e4e7223 */ /* 0x180fe20000010031 */
[----:B------:R-:W-:Y:S01]  /*1540*/  FSEL R30, R28, RZ, P0 ;  /* 0x000000ff1c1e7208 */ /* 0x000fe20000000000 */
[-CC-:B------:R-:W-:Y:S01]  /*1550*/  FFMA.FTZ R80, R80, R24.reuse, R49.reuse ;  /* 0x0000001850507223 */ /* 0x180fe20000010031 */
[----:B------:R-:W-:Y:S01]  /*1560*/  FSEL R28, R50, RZ, P5 ;  /* 0x000000ff321c7208 */ /* 0x000fe20002800000 */
[-C--:B------:R-:W-:Y:S01]  /*1570*/  FFMA.FTZ R50, R79, R24.reuse, R49 ;  /* 0x000000184f327223 */ /* 0x080fe20000010031 */
[----:B------:R-:W-:Y:S01]  /*1580*/  FSEL R48, R26, RZ, P4 ;  /* 0x000000ff1a307208 */ /* 0x000fe20002000000 */
[----:B------:R-:W-:Y:S01]  /*1590*/  FMUL.FTZ R26, R56, UR13 ;  /* 0x0000000d381a7c20 */ /* 0x000fe20008410000 */
[----:B------:R-:W-:Y:S01]  /*15a0*/  FADD.FTZ R79, R59, -R78 ;  /* 0x8000004e3b4f7221 */ /* 0x000fe20000010000 */
[----:B------:R-:W-:Y:S01]  /*15b0*/  FADD.FTZ R61, R61, -R50 ;  /* 0x800000323d3d7221 */ /* 0x000fe20000010000 */
[----:B------:R-:W-:Y:S01]  /*15c0*/  @P2 SHF.R.U64 R50, R44, 0x10, R45 ;  /* 0x000000102c322819 */ /* 0x000fe2000000122d */
[-CC-:B------:R-:W-:Y:S01]  /*15d0*/  FFMA.FTZ R56, R57, R24.reuse, R49.reuse ;  /* 0x0000001839387223 */ /* 0x180fe20000010031 */
[-CC-:B------:R-:W-:Y:S01]  /*15e0*/  FFMA.FTZ R57, R54, R24.reuse, R49.reuse ;  /* 0x0000001836397223 */ /* 0x180fe20000010031 */
[----:B------:R-:W-:Y:S01]  /*15f0*/  FMUL.FTZ R59, R72, R61 ;  /* 0x0000003d483b7220 */ /* 0x000fe20000410000 */
[----:B------:R-:W-:Y:S01]  /*1600*/  @P2 SHF.L.U32 R50, R50, 0x10, RZ ;  /* 0x0000001032322819 */ /* 0x000fe200000006ff */
[-CC-:B------:R-:W-:Y:S01]  /*1610*/  FFMA.FTZ R54, R53, R24.reuse, R49.reuse ;  /* 0x0000001835367223 */ /* 0x180fe20000010031 */
[-CC-:B------:R-:W-:Y:S01]  /*1620*/  FFMA.FTZ R88, R88, R24.reuse, R49.reuse ;  /* 0x0000001858587223 */ /* 0x180fe20000010031 */
[----:B------:R-:W-:Y:S01]  /*1630*/  FFMA.FTZ R91, R91, R24, R49 ;  /* 0x000000185b5b7223 */ /* 0x000fe20000010031 */
[----:B------:R-:W-:Y:S01]  /*1640*/  @P2 MOV R49, R45 ;  /* 0x0000002d00312202 */ /* 0x000fe20000000f00 */
[----:B------:R-:W-:Y:S01]  /*1650*/  @P2 FADD.FTZ R59, R59, R50 ;  /* 0x000000323b3b2221 */ /* 0x000fe20000010000 */
[----:B------:R-:W-:Y:S01]  /*1660*/  @P2 MOV R24, R44 ;  /* 0x0000002c00182202 */ /* 0x000fe20000000f00 */
[----:B------:R-:W-:Y:S01]  /*1670*/  FADD.FTZ R77, R77, -R80 ;  /* 0x800000504d4d7221 */ /* 0x000fe20000010000 */
[----:B------:R-:W-:Y:S01]  /*1680*/  FADD.FTZ R57, R52, -R57 ;  /* 0x8000003934397221 */ /* 0x000fe20000010000 */
[----:B------:R-:W-:Y:S01]  /*1690*/  @P2 SHF.L.U32 R52, R49, 0x10, RZ ;  /* 0x0000001031342819 */ /* 0x000fe200000006ff */
[----:B------:R-:W-:Y:S01]  /*16a0*/  FMUL.FTZ R49, R59, R76 ;  /* 0x0000004c3b317220 */ /* 0x000fe20000410000 */
[----:B------:R-:W-:-:S02]  /*16b0*/  @P2 IMAD.U32 R24, R24, 0x10000, RZ ;  /* 0x0001000018182824 */ /* 0x000fc400078e00ff */
[----:B------:R-:W-:Y:S01]  /*16c0*/  FMUL.FTZ R61, R72, R77 ;  /* 0x0000004d483d7220 */ /* 0x000fe20000410000 */
[----:B------:R-:W-:Y:S01]  /*16d0*/  LOP3.LUT P0, RZ, R58, 0xff00, RZ, 0xc0, !PT ;  /* 0x0000ff003aff7812 */ /* 0x000fe2000780c0ff */
[----:B------:R-:W-:Y:S01]  /*16e0*/  FMUL.FTZ R50, R49, UR13 ;  /* 0x0000000d31327c20 */ /* 0x000fe20008410000 */
[----:B------:R-:W-:Y:S01]  /*16f0*/  FADD.FTZ R55, R55, -R56 ;  /* 0x8000003837377221 */ /* 0x000fe20000010000 */
[----:B------:R-:W-:Y:S01]  /*1700*/  @P2 FADD.FTZ R61, R61, R24 ;  /* 0x000000183d3d2221 */ /* 0x000fe20000010000 */
[----:B------:R-:W-:Y:S01]  /*1710*/  @P2 SHF.R.U32.HI R24, RZ, 0x10, R45 ;  /* 0x00000010ff182819 */ /* 0x000fe2000001162d */
[----:B------:R-:W-:Y:S01]  /*1720*/  FMUL.FTZ R53, R72, R57 ;  /* 0x0000003948357220 */ /* 0x000fe20000410000 */
[----:B------:R-:W-:Y:S01]  /*1730*/  FSEL R50, R50, RZ, P0 ;  /* 0x000000ff32327208 */ /* 0x000fe20000000000 */
[----:B------:R0:W1:Y:S01]  /*1740*/  F2F.BF16.F32 R57, R48 ;  /* 0x0000003000397304 */ /* 0x0000620000202000 */
[----:B------:R-:W-:Y:S01]  /*1750*/  ISETP.NE.U32.AND P0, PT, RZ, UR14, PT ;  /* 0x0000000eff007c0c */ /* 0x000fe2000bf05070 */
[----:B------:R-:W-:Y:S01]  /*1760*/  FMUL.FTZ R77, R72, R55 ;  /* 0x00000037484d7220 */ /* 0x000fe20000410000 */
[----:B------:R-:W-:Y:S01]  /*1770*/  @P2 IMAD.U32 R24, R24, 0x10000, RZ ;  /* 0x0001000018182824 */ /* 0x000fe200078e00ff */
[--C-:B------:R-:W-:Y:S01]  /*1780*/  @P2 SHF.R.U64 R56, R46, 0x10, R47.reuse ;  /* 0x000000102e382819 */ /* 0x100fe2000000122f */
[----:B------:R-:W-:Y:S01]  /*1790*/  FADD.FTZ R51, R51, -R54 ;  /* 0x8000003633337221 */ /* 0x000fe20000010000 */
[----:B------:R-:W-:Y:S01]  /*17a0*/  ISETP.NE.AND.EX P0, PT, RZ, UR15, PT, P0 ;  /* 0x0000000fff007c0c */ /* 0x000fe2000bf05300 */
[----:B------:R-:W-:Y:S01]  /*17b0*/  @P2 FADD.FTZ R77, R77, R24 ;  /* 0x000000184d4d2221 */ /* 0x000fe20000010000 */
[----:B------:R-:W-:Y:S01]  /*17c0*/  FSEL R26, R26, RZ, P6 ;  /* 0x000000ff1a1a7208 */ /* 0x000fe20003000000 */
[C---:B------:R-:W-:Y:S01]  /*17d0*/  FMUL.FTZ R79, R72.reuse, R79 ;  /* 0x0000004f484f7220 */ /* 0x040fe20000410000 */
[----:B0-----:R-:W-:Y:S01]  /*17e0*/  @P2 MOV R48, R46 ;  /* 0x0000002e00302202 */ /* 0x001fe20000000f00 */
[----:B------:R-:W-:Y:S01]  /*17f0*/  FMUL.FTZ R51, R72, R51 ;  /* 0x0000003348337220 */ /* 0x000fe20000410000 */
[----:B------:R-:W-:Y:S01]  /*1800*/  @P2 SHF.L.U32 R24, R56, 0x10, RZ ;  /* 0x0000001038182819 */ /* 0x000fe200000006ff */
[----:B------:R-:W0:Y:S01]  /*1810*/  F2F.BF16.F32 R30, R30 ;  /* 0x0000001e001e7304 */ /* 0x000e220000202000 */
[----:B------:R-:W-:Y:S01]  /*1820*/  @P2 SHF.L.U32 R48, R48, 0x10, RZ ;  /* 0x0000001030302819 */ /* 0x000fe200000006ff */
[----:B------:R-:W-:Y:S01]  /*1830*/  @P2 FADD.FTZ R79, R79, R52 ;  /* 0x000000344f4f2221 */ /* 0x000fe20000010000 */
[----:B------:R-:W-:Y:S01]  /*1840*/  @P2 MOV R52, R47 ;  /* 0x0000002f00342202 */ /* 0x000fe20000000f00 */
[----:B------:R-:W-:Y:S01]  /*1850*/  @P2 FADD.FTZ R51, R51, R24 ;  /* 0x0000001833332221 */ /* 0x000fe20000010000 */
[----:B------:R-:W-:Y:S01]  /*1860*/  FADD.FTZ R89, R89, -R88 ;  /* 0x8000005859597221 */ /* 0x000fe20000010000 */
[----:B------:R-:W-:Y:S01]  /*1870*/  @P2 FADD.FTZ R53, R53, R48 ;  /* 0x0000003035352221 */ /* 0x000fe20000010000 */
[----:B------:R-:W-:Y:S01]  /*1880*/  @P2 SHF.R.U32.HI R54, RZ, 0x10, R47 ;  /* 0x00000010ff362819 */ /* 0x000fe2000001162f */
[----:B------:R-:W2:Y:S01]  /*1890*/  F2F.BF16.F32 R48, R26 ;  /* 0x0000001a00307304 */ /* 0x000ea20000202000 */
[----:B------:R-:W-:Y:S01]  /*18a0*/  FMUL.FTZ R24, R77, R76 ;  /* 0x0000004c4d187220 */ /* 0x000fe20000410000 */
[----:B------:R-:W-:Y:S01]  /*18b0*/  FADD.FTZ R91, R90, -R91 ;  /* 0x8000005b5a5b7221 */ /* 0x000fe20000010000 */
[----:B------:R-:W-:Y:S01]  /*18c0*/  @P2 SHF.L.U32 R52, R52, 0x10, RZ ;  /* 0x0000001034342819 */ /* 0x000fe200000006ff */
[----:B------:R-:W-:Y:S01]  /*18d0*/  FMUL.FTZ R49, R72, R89 ;  /* 0x0000005948317220 */ /* 0x000fe20000410000 */
[----:B------:R-:W-:Y:S01]  /*18e0*/  @P0 F2FP.BF16.F32.PACK_AB R29, RZ, R29 ;  /* 0x0000001dff1d023e */ /* 0x000fe200000010ff */
[----:B------:R-:W-:Y:S01]  /*18f0*/  FMUL.FTZ R24, R24, UR13 ;  /* 0x0000000d18187c20 */ /* 0x000fe20008410000 */
[----:B------:R-:W-:Y:S01]  /*1900*/  LOP3.LUT P6, RZ, R58, 0xff000000, RZ, 0xc0, !PT ;  /* 0xff0000003aff7812 */ /* 0x000fe200078cc0ff */
[----:B------:R-:W3:Y:S01]  /*1910*/  F2F.BF16.F32 R50, R50 ;  /* 0x0000003200327304 */ /* 0x000ee20000202000 */
[----:B------:R-:W-:Y:S01]  /*1920*/  FMUL.FTZ R55, R72, R91 ;  /* 0x0000005b48377220 */ /* 0x000fe20000410000 */
[----:B------:R-:W-:Y:S01]  /*1930*/  @P2 IMAD.U32 R54, R54, 0x10000, RZ ;  /* 0x0001000036362824 */ /* 0x000fe200078e00ff */
[----:B------:R-:W-:Y:S01]  /*1940*/  @P0 F2FP.BF16.F32.PACK_AB R25, RZ, R25 ;  /* 0x00000019ff19023e */ /* 0x000fe200000010ff */
[----:B------:R-:W-:Y:S01]  /*1950*/  @P2 FADD.FTZ R49, R49, R52 ;  /* 0x0000003431312221 */ /* 0x000fe20000010000 */
[----:B------:R-:W-:Y:S01]  /*1960*/  @P0 F2FP.BF16.F32.PACK_AB R27, RZ, R27 ;  /* 0x0000001bff1b023e */ /* 0x000fe200000010ff */
[----:B------:R-:W-:Y:S01]  /*1970*/  @P2 FADD.FTZ R55, R55, R54 ;  /* 0x0000003637372221 */ /* 0x000fe20000010000 */
[----:B------:R-:W-:Y:S01]  /*1980*/  @P0 F2FP.BF16.F32.PACK_AB R31, RZ, R31 ;  /* 0x0000001fff1f023e */ /* 0x000fe200000010ff */
[----:B------:R4:W0:Y:S01]  /*1990*/  F2F.BF16.F32 R81, R28 ;  /* 0x0000001c00517304 */ /* 0x0008220000202000 */
[----:B------:R-:W-:-:S02]  /*19a0*/  @P0 PRMT R69, R29, 0x7610, R69 ;  /* 0x000076101d450816 */ /* 0x000fc40000000045 */
[C---:B------:R-:W-:Y:S02]  /*19b0*/  LOP3.LUT P4, RZ, R58.reuse, 0xff, RZ, 0xc0, !PT ;  /* 0x000000ff3aff7812 */ /* 0x040fe4000788c0ff */
[----:B------:R-:W-:Y:S02]  /*19c0*/  LOP3.LUT P5, RZ, R58, 0xff0000, RZ, 0xc0, !PT ;  /* 0x00ff00003aff7812 */ /* 0x000fe400078ac0ff */
[----:B------:R-:W-:Y:S02]  /*19d0*/  @P0 PRMT R67, R25, 0x7610, R67 ;  /* 0x0000761019430816 */ /* 0x000fe40000000043 */
[----:B------:R-:W-:Y:S01]  /*19e0*/  @P0 PRMT R68, R27, 0x7610, R68 ;  /* 0x000076101b440816 */ /* 0x000fe20000000044 */
[----:B----4-:R-:W-:Y:S01]  /*19f0*/  FMUL.FTZ R28, R79, R76 ;  /* 0x0000004c4f1c7220 */ /* 0x010fe20000410000 */
[----:B------:R-:W-:Y:S02]  /*1a00*/  @P0 F2FP.BF16.F32.PACK_AB R52, RZ, R61 ;  /* 0x0000003dff34023e */ /* 0x000fe400000010ff */
[----:B------:R-:W-:-:S02]  /*1a10*/  FSEL R29, R24, RZ, P6 ;  /* 0x000000ff181d7208 */ /* 0x000fc40003000000 */
[----:B------:R-:W-:Y:S01]  /*1a20*/  @P0 PRMT R70, R31, 0x7610, R70 ;  /* 0x000076101f460816 */ /* 0x000fe20000000046 */
        /* <DEDUP_REMOVED lines=9> */
.L_x_431:
[----:B------:R-:W-:Y:S01]  /*1ac0*/  FMUL.FTZ R28, R28, UR13 ;  /* 0x0000000d1c1c7c20 */ /* 0x000fe20008410000 */
[----:B0-----:R-:W0:Y:S01]  /*1ad0*/  LDC.64 R24, c[0x0][0x2f8] ;  /* 0x0000be00ff187b82 */ /* 0x001e220000000a00 */
[----:B------:R1:W2:Y:S01]  /*1ae0*/  F2F.BF16.F32 R31, R29 ;  /* 0x0000001d001f7304 */ /* 0x0002a20000202000 */
[----:B------:R-:W-:Y:S01]  /*1af0*/  @P0 PRMT R67, R52, 0x7610, R67 ;  /* 0x0000761034430816 */ /* 0x000fe20000000043 */
[-C--:B------:R-:W-:Y:S01]  /*1b00*/  FMUL.FTZ R27, R53, R76.reuse ;  /* 0x0000004c351b7220 */ /* 0x080fe20000410000 */
[----:B------:R-:W-:Y:S01]  /*1b10*/  FSEL R26, R28, RZ, P5 ;  /* 0x000000ff1c1a7208 */ /* 0x000fe20002800000 */
[----:B------:R-:W-:Y:S01]  /*1b20*/  FMUL.FTZ R61, R61, R76 ;  /* 0x0000004c3d3d7220 */ /* 0x000fe20000410000 */
[----:B------:R-:W-:Y:S02]  /*1b30*/  SHF.L.U32 R48, R48, 0x10, RZ ;  /* 0x0000001030307819 */ /* 0x000fe400000006ff */
[----:B------:R-:W-:Y:S01]  /*1b40*/  LOP3.LUT P2, RZ, R60, 0xff, RZ, 0xc0, !PT ;  /* 0x000000ff3cff7812 */ /* 0x000fe2000784c0ff */
[----:B------:R3:W4:Y:S01]  /*1b50*/  F2F.BF16.F32 R52, R26 ;  /* 0x0000001a00347304 */ /* 0x0007220000202000 */
[----:B-1----:R-:W-:-:S04]  /*1b60*/  IMAD.WIDE.U32 R28, R30, 0x10000, RZ ;  /* 0x000100001e1c7825 */ /* 0x002fc800078e00ff */
[----:B------:R-:W-:Y:S01]  /*1b70*/  FMUL.FTZ R30, R27, UR13 ;  /* 0x0000000d1b1e7c20 */ /* 0x000fe20008410000 */
[----:B------:R-:W-:Y:S01]  /*1b80*/  FMUL.FTZ R61, R61, UR13 ;  /* 0x0000000d3d3d7c20 */ /* 0x000fe20008410000 */
[----:B------:R-:W-:Y:S02]  /*1b90*/  @P0 F2FP.BF16.F32.PACK_AB R59, RZ, R59 ;  /* 0x0000003bff3b023e */ /* 0x000fe400000010ff */
[----:B------:R-:W-:Y:S02]  /*1ba0*/  LOP3.LUT R29, R29, R48, R81, 0xfe, !PT ;  /* 0x000000301d1d7212 */ /* 0x000fe400078efe51 */
[----:B------:R-:W-:Y:S01]  /*1bb0*/  FSEL R48, R30, RZ, P2 ;  /* 0x000000ff1e307208 */ /* 0x000fe20001000000 */
[----:B---3--:R-:W-:Y:S01]  /*1bc0*/  IMAD.WIDE.U32 R26, R50, 0x10000, RZ ;  /* 0x00010000321a7825 */ /* 0x008fe200078e00ff */
[----:B--2---:R-:W-:-:S03]  /*1bd0*/  SHF.L.U32 R31, R31, 0x10, RZ ;  /* 0x000000101f1f7819 */ /* 0x004fc600000006ff */
[-C--:B------:R-:W-:Y:S01]  /*1be0*/  FMUL.FTZ R30, R51, R76.reuse ;  /* 0x0000004c331e7220 */ /* 0x080fe20000410000 */
[----:B------:R-:W-:Y:S02]  /*1bf0*/  LOP3.LUT R28, R28, R57, RZ, 0xfc, !PT ;  /* 0x000000391c1c7212 */ /* 0x000fe400078efcff */
[----:B------:R-:W-:Y:S01]  /*1c00*/  FSEL R61, R61, RZ, P4 ;  /* 0x000000ff3d3d7208 */ /* 0x000fe20002000000 */
[----:B------:R-:W-:Y:S01]  /*1c10*/  FMUL.FTZ R50, R30, UR13 ;  /* 0x0000000d1e327c20 */ /* 0x000fe20008410000 */
[----:B----4-:R-:W-:Y:S01]  /*1c20*/  LOP3.LUT R27, R27, R31, R52, 0xfe, !PT ;  /* 0x0000001f1b1b7212 */ /* 0x010fe200078efe34 */
[----:B0-----:R-:W-:Y:S01]  /*1c30*/  IMAD.WIDE.U32 R30, R71, 0x8, R24 ;  /* 0x00000008471e7825 */ /* 0x001fe200078e0018 */
[----:B------:R-:W-:Y:S01]  /*1c40*/  F2F.BF16.F32 R57, R48 ;  /* 0x0000003000397304 */ /* 0x000fe20000202000 */
[----:B------:R-:W-:Y:S02]  /*1c50*/  @P0 F2FP.BF16.F32.PACK_AB R79, RZ, R79 ;  /* 0x0000004fff4f023e */ /* 0x000fe400000010ff */
[----:B------:R-:W-:Y:S01]  /*1c60*/  FMUL.FTZ R52, R49, R76 ;  /* 0x0000004c31347220 */ /* 0x000fe20000410000 */
[----:B------:R-:W-:Y:S01]  /*1c70*/  @P0 F2FP.BF16.F32.PACK_AB R77, RZ, R77 ;  /* 0x0000004dff4d023e */ /* 0x000fe200000010ff */
[----:B------:R0:W-:Y:S01]  /*1c80*/  STG.E.64 desc[UR4][R30.64], R28 ;  /* 0x0000001c1e007986 */ /* 0x0001e2000c101b04 */
[----:B------:R-:W-:-:S02]  /*1c90*/  LOP3.LUT P2, RZ, R60, 0xff00, RZ, 0xc0, !PT ;  /* 0x0000ff003cff7812 */ /* 0x000fc4000784c0ff */
[----:B------:R-:W-:Y:S01]  /*1ca0*/  @P0 PRMT R68, R59, 0x7610, R68 ;  /* 0x000076103b440816 */ /* 0x000fe20000000044 */
[----:B------:R-:W1:Y:S01]  /*1cb0*/  F2F.BF16.F32 R61, R61 ;  /* 0x0000003d003d7304 */ /* 0x000e620000202000 */
[----:B------:R-:W-:Y:S02]  /*1cc0*/  @P0 PRMT R69, R79, 0x7610, R69 ;  /* 0x000076104f450816 */ /* 0x000fe40000000045 */
[----:B------:R-:W-:Y:S02]  /*1cd0*/  @P0 PRMT R70, R77, 0x7610, R70 ;  /* 0x000076104d460816 */ /* 0x000fe40000000046 */
[----:B------:R-:W-:Y:S02]  /*1ce0*/  LOP3.LUT P4, RZ, R60, 0xff0000, RZ, 0xc0, !PT ;  /* 0x00ff00003cff7812 */ /* 0x000fe4000788c0ff */
[----:B------:R-:W-:Y:S02]  /*1cf0*/  FSEL R50, R50, RZ, P2 ;  /* 0x000000ff32327208 */ /* 0x000fe40001000000 */
[----:B-1----:R-:W-:Y:S01]  /*1d00*/  LOP3.LUT R26, R26, R61, RZ, 0xfc, !PT ;  /* 0x0000003d1a1a7212 */ /* 0x002fe200078efcff */
[----:B0-----:R-:W-:Y:S08]  /*1d10*/  @!P0 BRA `(.L_x_432) ;  /* 0x0000000000208947 */ /* 0x001ff00003800000 */
        /* <DEDUP_REMOVED lines=8> */
.L_x_432:
[----:B------:R-:W-:Y:S01]  /*1da0*/  FMUL.FTZ R76, R55, R76 ;  /* 0x0000004c374c7220 */ /* 0x000fe20000410000 */
[----:B0-----:R-:W-:-:S04]  /*1db0*/  IMAD.WIDE.U32 R28, R73, 0x8, R24 ;  /* 0x00000008491c7825 */ /* 0x001fc800078e0018 */
[----:B------:R-:W-:Y:S01]  /*1dc0*/  FMUL.FTZ R52, R52, UR13 ;  /* 0x0000000d34347c20 */ /* 0x000fe20008410000 */
[----:B------:R-:W-:Y:S01]  /*1dd0*/  LOP3.LUT P2, RZ, R60, 0xff000000, RZ, 0xc0, !PT ;  /* 0xff0000003cff7812 */ /* 0x000fe2000784c0ff */
[----:B------:R-:W-:Y:S01]  /*1de0*/  FMUL.FTZ R76, R76, UR13 ;  /* 0x0000000d4c4c7c20 */ /* 0x000fe20008410000 */
[----:B------:R-:W0:Y:S01]  /*1df0*/  F2F.BF16.F32 R50, R50 ;  /* 0x0000003200327304 */ /* 0x000e220000202000 */
[----:B------:R1:W-:Y:S01]  /*1e00*/  STG.E.64 desc[UR4][R28.64], R26 ;  /* 0x0000001a1c007986 */ /* 0x0003e2000c101b04 */
[----:B------:R-:W-:Y:S02]  /*1e10*/  FSEL R52, R52, RZ, P4 ;  /* 0x000000ff34347208 */ /* 0x000fe40002000000 */
[----:B------:R-:W-:Y:S02]  /*1e20*/  FSEL R76, R76, RZ, P2 ;  /* 0x000000ff4c4c7208 */ /* 0x000fe40001000000 */
[----:B------:R-:W-:Y:S02]  /*1e30*/  @P0 F2FP.BF16.F32.PACK_AB R53, RZ, R53 ;  /* 0x00000035ff35023e */ /* 0x000fe400000010ff */
[----:B------:R-:W2:Y:S01]  /*1e40*/  F2F.BF16.F32 R52, R52 ;  /* 0x0000003400347304 */ /* 0x000ea20000202000 */
[----:B------:R-:W-:-:S02]  /*1e50*/  @P0 F2FP.BF16.F32.PACK_AB R51, RZ, R51 ;  /* 0x00000033ff33023e */ /* 0x000fc400000010ff */
[----:B------:R-:W-:Y:S02]  /*1e60*/  @P0 F2FP.BF16.F32.PACK_AB R49, RZ, R49 ;  /* 0x00000031ff31023e */ /* 0x000fe400000010ff */
[----:B------:R-:W-:Y:S02]  /*1e70*/  @P0 F2FP.BF16.F32.PACK_AB R55, RZ, R55 ;  /* 0x00000037ff37023e */ /* 0x000fe400000010ff */
[----:B------:R-:W-:Y:S01]  /*1e80*/  @P0 PRMT R67, R53, 0x7610, R67 ;  /* 0x0000761035430816 */ /* 0x000fe20000000043 */
[----:B------:R-:W3:Y:S01]  /*1e90*/  F2F.BF16.F32 R76, R76 ;  /* 0x0000004c004c7304 */ /* 0x000ee20000202000 */
[----:B------:R-:W-:Y:S02]  /*1ea0*/  @P0 PRMT R68, R51, 0x7610, R68 ;  /* 0x0000761033440816 */ /* 0x000fe40000000044 */
[----:B------:R-:W-:Y:S02]  /*1eb0*/  @P0 PRMT R69, R49, 0x7610, R69 ;  /* 0x0000761031450816 */ /* 0x000fe40000000045 */
[----:B------:R-:W-:Y:S01]  /*1ec0*/  @P0 PRMT R70, R55, 0x7610, R70 ;  /* 0x0000761037460816 */ /* 0x000fe20000000046 */
[----:B01----:R-:W-:Y:S06]  /*1ed0*/  @!P0 BRA `(.L_x_433) ;  /* 0x0000000000208947 */ /* 0x003fec0003800000 */
        /* <DEDUP_REMOVED lines=8> */
.L_x_433:
[----:B0-----:R-:W-:Y:S01]  /*1f60*/  IMAD.WIDE.U32 R26, R50, 0x10000, RZ ;  /* 0x00010000321a7825 */ /* 0x001fe200078e00ff */
[----:B---3--:R-:W-:Y:S02]  /*1f70*/  SHF.L.U32 R29, R76, 0x10, RZ ;  /* 0x000000104c1d7819 */ /* 0x008fe400000006ff */
[----:B------:R-:W-:Y:S01]  /*1f80*/  SEL R74, RZ, 0x1, P3 ;  /* 0x00000001ff4a7807 */ /* 0x000fe20001800000 */
[----:B------:R-:W-:Y:S01]  /*1f90*/  IMAD.WIDE.U32 R24, R75, 0x8, R24 ;  /* 0x000000084b187825 */ /* 0x000fe200078e0018 */
[----:B--2---:R-:W-:Y:S02]  /*1fa0*/  LOP3.LUT R27, R27, R29, R52, 0xfe, !PT ;  /* 0x0000001d1b1b7212 */ /* 0x004fe400078efe34 */
[----:B------:R-:W-:Y:S01]  /*1fb0*/  LOP3.LUT R26, R26, R57, RZ, 0xfc, !PT ;  /* 0x000000391a1a7212 */ /* 0x000fe200078efcff */
[----:B------:R-:W-:-:S04]  /*1fc0*/  VIADD R66, R66, UR16 ;  /* 0x0000001042427c36 */ /* 0x000fc80008000000 */
[----:B------:R0:W-:Y:S01]  /*1fd0*/  STG.E.64 desc[UR4][R24.64], R26 ;  /* 0x0000001a18007986 */ /* 0x0001e2000c101b04 */
[----:B------:R-:W-:-:S13]  /*1fe0*/  ISETP.GE.AND P0, PT, R66, UR17, PT ;  /* 0x0000001142007c0c */ /* 0x000fda000bf06270 */
[----:B0-----:R-:W-:Y:S05]  /*1ff0*/  @!P0 BRA `(.L_x_434) ;  /* 0xffffffe4001c8947 */ /* 0x001fea000383ffff */
        /* <DEDUP_REMOVED lines=23> */
[----:B------:R-:W-:-:S07]  /*2170*/  MOV R15, R8 ;  /* 0x00000008000f7202 */ /* 0x000fce0000000f00 */
.L_x_429:
        /* <DEDUP_REMOVED lines=17> */
.L_x_430:
[----:B------:R-:W-:Y:S01]  /*2290*/  HFMA2.MMA R26, -RZ, RZ, 0, 9.5367431640625e-07 ;  /* 0x00000010ff1a7435 */ /* 0x000fe200000001ff */
[----:B------:R-:W-:Y:S02]  /*22a0*/  MOV R24, 0xffffffff ;  /* 0xffffffff00187802 */ /* 0x000fe40000000f00 */
[----:B------:R-:W-:-:S08]  /*22b0*/  MOV R27, 0x1f ;  /* 0x0000001f001b7802 */ /* 0x000fd00000000f00 */
[----:B-----5:R-:W-:Y:S05]  /*22c0*/  WARPSYNC.COLLECTIVE R24, `(.L_x_435) ;  /* 0x0000000018087348 */ /* 0x020fea0003c00000 */
[----:B------:R0:W1:Y:S02]  /*22d0*/  SHFL.DOWN P0, R24, R29, R26, R27 ;  /* 0x0800001a1d187389 */ /* 0x000064000000001b */
[----:B01---5:R-:W-:Y:S01]  /*22e0*/  ENDCOLLECTIVE ;  /* 0x000000000000791b */ /* 0x023fe20003800000 */
.L_x_435:
[----:B------:R-:W-:Y:S01]  /*22f0*/  IMAD.MOV.U32 R28, RZ, RZ, R24 ;  /* 0x000000ffff1c7224 */ /* 0x000fe200078e0018 */
[----:B------:R-:W-:-:S03]  /*2300*/  MOV R24, 0xffffffff ;  /* 0xffffffff00187802 */ /* 0x000fc60000000f00 */
[----:B------:R-:W-:Y:S01]  /*2310*/  FADD.FTZ R28, R29, R28 ;  /* 0x0000001c1d1c7221 */ /* 0x000fe20000010000 */
[----:B------:R-:W-:-:S07]  /*2320*/  MOV R29, R25 ;  /* 0x00000019001d7202 */ /* 0x000fce0000000f00 */
[----:B------:R-:W-:Y:S05]  /*2330*/  WARPSYNC.COLLECTIVE R24, `(.L_x_436) ;  /* 0x0000000018087348 */ /* 0x000fea0003c00000 */
[----:B------:R0:W1:Y:S02]  /*2340*/  SHFL.DOWN P0, R24, R29, R26, R27 ;  /* 0x0800001a1d187389 */ /* 0x000064000000001b */
[----:B01----:R-:W-:Y:S01]  /*2350*/  ENDCOLLECTIVE ;  /* 0x000000000000791b */ /* 0x003fe20003800000 */
.L_x_436:
[----:B------:R-:W-:Y:S01]  /*2360*/  HFMA2.MMA R26, -RZ, RZ, 0, 4.76837158203125e-07 ;  /* 0x00000008ff1a7435 */ /* 0x000fe200000001ff */
[----:B------:R-:W-:Y:S01]  /*2370*/  IMAD.MOV.U32 R29, RZ, RZ, R28 ;  /* 0x000000ffff1d7224 */ /* 0x000fe200078e001c */
[----:B------:R-:W-:Y:S02]  /*2380*/  MOV R30, R24 ;  /* 0x00000018001e7202 */ /* 0x000fe40000000f00 */
[----:B------:R-:W-:-:S03]  /*2390*/  MOV R24, 0xffffffff ;  /* 0xffffffff00187802 */ /* 0x000fc60000000f00 */
[----:B------:R-:W-:-:S07]  /*23a0*/  FADD.FTZ R30, R25, R30 ;  /* 0x0000001e191e7221 */ /* 0x000fce0000010000 */
[----:B------:R-:W-:Y:S05]  /*23b0*/  WARPSYNC.COLLECTIVE R24, `(.L_x_437) ;  /* 0x0000000018087348 */ /* 0x000fea0003c00000 */
[----:B------:R0:W1:Y:S02]  /*23c0*/  SHFL.DOWN P0, R24, R29, R26, R27 ;  /* 0x0800001a1d187389 */ /* 0x000064000000001b */
[----:B01----:R-:W-:Y:S01]  /*23d0*/  ENDCOLLECTIVE ;  /* 0x000000000000791b */ /* 0x003fe20003800000 */
.L_x_437:
[----:B------:R-:W-:Y:S01]  /*23e0*/  IMAD.MOV.U32 R29, RZ, RZ, R30 ;  /* 0x000000ffff1d7224 */ /* 0x000fe200078e001e */
[----:B------:R-:W-:Y:S02]  /*23f0*/  MOV R31, R24 ;  /* 0x00000018001f7202 */ /* 0x000fe40000000f00 */
[----:B------:R-:W-:-:S03]  /*2400*/  MOV R24, 0xffffffff ;  /* 0xffffffff00187802 */ /* 0x000fc60000000f00 */
[----:B------:R-:W-:-:S07]  /*2410*/  FADD.FTZ R31, R28, R31 ;  /* 0x0000001f1c1f7221 */ /* 0x000fce0000010000 */
[----:B------:R-:W-:Y:S05]  /*2420*/  WARPSYNC.COLLECTIVE R24, `(.L_x_438) ;  /* 0x0000000018087348 */ /* 0x000fea0003c00000 */
[----:B------:R0:W1:Y:S02]  /*2430*/  SHFL.DOWN P0, R24, R29, R26, R27 ;  /* 0x0800001a1d187389 */ /* 0x000064000000001b */
[----:B01----:R-:W-:Y:S01]  /*2440*/  ENDCOLLECTIVE ;  /* 0x000000000000791b */ /* 0x003fe20003800000 */
.L_x_438:
[----:B------:R-:W-:Y:S01]  /*2450*/  MOV R29, R31 ;  /* 0x0000001f001d7202 */ /* 0x000fe20000000f00 */
[----:B------:R-:W-:Y:S01]  /*2460*/  IMAD.MOV.U32 R26, RZ, RZ, 0x4 ;  /* 0x00000004ff1a7424 */ /* 0x000fe200078e00ff */
[----:B------:R-:W-:Y:S02]  /*2470*/  MOV R49, R24 ;  /* 0x0000001800317202 */ /* 0x000fe40000000f00 */
[----:B------:R-:W-:-:S03]  /*2480*/  MOV R24, 0xffffffff ;  /* 0xffffffff00187802 */ /* 0x000fc60000000f00 */
[----:B------:R-:W-:-:S07]  /*2490*/  FADD.FTZ R92, R30, R49 ;  /* 0x000000311e5c7221 */ /* 0x000fce0000010000 */
[----:B------:R-:W-:Y:S05]  /*24a0*/  WARPSYNC.COLLECTIVE R24, `(.L_x_439) ;  /* 0x0000000018087348 */ /* 0x000fea0003c00000 */
[----:B------:R0:W1:Y:S02]  /*24b0*/  SHFL.DOWN P0, R24, R29, R26, R27 ;  /* 0x0800001a1d187389 */ /* 0x000064000000001b */
[----:B01----:R-:W-:Y:S01]  /*24c0*/  ENDCOLLECTIVE ;  /* 0x000000000000791b */ /* 0x003fe20003800000 */
.L_x_439:
[----:B------:R-:W-:Y:S02]  /*24d0*/  MOV R29, R92 ;  /* 0x0000005c001d7202 */ /* 0x000fe40000000f00 */
[----:B------:R-:W-:Y:S01]  /*24e0*/  MOV R48, R24 ;  /* 0x0000001800307202 */ /* 0x000fe20000000f00 */
[----:B------:R-:W-:-:S04]  /*24f0*/  IMAD.MOV.U32 R24, RZ, RZ, -0x1 ;  /* 0xffffffffff187424 */ /* 0x000fc800078e00ff */
[----:B------:R-:W-:-:S07]  /*2500*/  FADD.FTZ R93, R31, R48 ;  /* 0x000000301f5d7221 */ /* 0x000fce0000010000 */
[----:B------:R-:W-:Y:S05]  /*2510*/  WARPSYNC.COLLECTIVE R24, `(.L_x_440) ;  /* 0x0000000018087348 */ /* 0x000fea0003c00000 */
[----:B------:R0:W1:Y:S02]  /*2520*/  SHFL.DOWN P0, R24, R29, R26, R27 ;  /* 0x0800001a1d187389 */ /* 0x000064000000001b */
[----:B01----:R-:W-:Y:S01]  /*2530*/  ENDCOLLECTIVE ;  /* 0x000000000000791b */ /* 0x003fe20003800000 */
.L_x_440:
[----:B------:R-:W-:Y:S01]  /*2540*/  HFMA2.MMA R26, -RZ, RZ, 0, 1.1920928955078125e-07 ;  /* 0x00000002ff1a7435 */ /* 0x000fe200000001ff */
[----:B------:R-:W-:Y:S02]  /*2550*/  MOV R29, R93 ;  /* 0x0000005d001d7202 */ /* 0x000fe40000000f00 */
[----:B------:R-:W-:Y:S01]  /*2560*/  MOV R49, R24 ;  /* 0x0000001800317202 */ /* 0x000fe20000000f00 */
[----:B------:R-:W-:-:S04]  /*2570*/  IMAD.MOV.U32 R24, RZ, RZ, -0x1 ;  /* 0xffffffffff187424 */ /* 0x000fc800078e00ff */
[----:B------:R-:W-:-:S07]  /*2580*/  FADD.FTZ R49, R92, R49 ;  /* 0x000000315c317221 */ /* 0x000fce0000010000 */
[----:B------:R-:W-:Y:S05]  /*2590*/  WARPSYNC.COLLECTIVE R24, `(.L_x_441) ;  /* 0x0000000018087348 */ /* 0x000fea0003c00000 */
[----:B------:R0:W1:Y:S02]  /*25a0*/  SHFL.DOWN P0, R24, R29, R26, R27 ;  /* 0x0800001a1d187389 */ /* 0x000064000000001b */
[----:B01----:R-:W-:Y:S01]  /*25b0*/  ENDCOLLECTIVE ;  /* 0x000000000000791b */ /* 0x003fe20003800000 */
.L_x_441:
[----:B------:R-:W-:Y:S02]  /*25c0*/  MOV R29, R49 ;  /* 0x00000031001d7202 */ /* 0x000fe40000000f00 */
[----:B------:R-:W-:Y:S02]  /*25d0*/  MOV R48, R24 ;  /* 0x0000001800307202 */ /* 0x000fe40000000f00 */
[----:B------:R-:W-:-:S03]  /*25e0*/  MOV R24, 0xffffffff ;  /* 0xffffffff00187802 */ /* 0x000fc60000000f00 */
[----:B------:R-:W-:-:S07]  /*25f0*/  FADD.FTZ R48, R93, R48 ;  /* 0x000000305d307221 */ /* 0x000fce0000010000 */
[----:B------:R-:W-:Y:S05]  /*2600*/  WARPSYNC.COLLECTIVE R24, `(.L_x_442) ;  /* 0x0000000018087348 */ /* 0x000fea0003c00000 */
[----:B------:R0:W1:Y:S02]  /*2610*/  SHFL.DOWN P0, R24, R29, R26, R27 ;  /* 0x0800001a1d187389 */ /* 0x000064000000001b */
[----:B01----:R-:W-:Y:S01]  /*2620*/  ENDCOLLECTIVE ;  /* 0x000000000000791b */ /* 0x003fe20003800000 */
.L_x_442:
[----:B------:R-:W-:Y:S01]  /*2630*/  HFMA2.MMA R26, -RZ, RZ, 0, 5.9604644775390625e-08 ;  /* 0x00000001ff1a7435 */ /* 0x000fe200000001ff */
[----:B------:R-:W-:Y:S01]  /*2640*/  MOV R29, R48 ;  /* 0x00000030001d7202 */ /* 0x000fe20000000f00 */
[----:B------:R-:W-:Y:S01]  /*2650*/  IMAD.MOV.U32 R25, RZ, RZ, R24 ;  /* 0x000000ffff197224 */ /* 0x000fe200078e0018 */
[----:B------:R-:W-:-:S03]  /*2660*/  MOV R24, 0xffffffff ;  /* 0xffffffff00187802 */ /* 0x000fc60000000f00 */
[----:B------:R-:W-:-:S07]  /*2670*/  FADD.FTZ R49, R49, R25 ;  /* 0x0000001931317221 */ /* 0x000fce0000010000 */
[----:B------:R-:W-:Y:S05]  /*2680*/  WARPSYNC.COLLECTIVE R24, `(.L_x_443) ;  /* 0x0000000018087348 */ /* 0x000fea0003c00000 */
[----:B------:R0:W1:Y:S02]  /*2690*/  SHFL.DOWN P0, R24, R29, R26, R27 ;  /* 0x0800001a1d187389 */ /* 0x000064000000001b */
[----:B01----:R-:W-:Y:S01]  /*26a0*/  ENDCOLLECTIVE ;  /* 0x000000000000791b */ /* 0x003fe20003800000 */
.L_x_443:
[----:B------:R-:W-:Y:S01]  /*26b0*/  MOV R29, R49 ;  /* 0x00000031001d7202 */ /* 0x000fe20000000f00 */
[----:B------:R-:W-:Y:S01]  /*26c0*/  IMAD.MOV.U32 R25, RZ, RZ, R24 ;  /* 0x000000ffff197224 */ /* 0x000fe200078e0018 */
[----:B------:R-:W-:-:S07]  /*26d0*/  MOV R24, 0xffffffff ;  /* 0xffffffff00187802 */ /* 0x000fce0000000f00 */
[----:B------:R-:W-:Y:S05]  /*26e0*/  WARPSYNC.COLLECTIVE R24, `(.L_x_444) ;  /* 0x0000000018087348 */ /* 0x000fea0003c00000 */
[----:B------:R0:W1:Y:S02]  /*26f0*/  SHFL.DOWN P0, R24, R29, R26, R27 ;  /* 0x0800001a1d187389 */ /* 0x000064000000001b */
[----:B01----:R-:W-:Y:S01]  /*2700*/  ENDCOLLECTIVE ;  /* 0x000000000000791b */ /* 0x003fe20003800000 */
.L_x_444:
[----:B------:R-:W-:Y:S01]  /*2710*/  MOV R28, R24 ;  /* 0x00000018001c7202 */ /* 0x000fe20000000f00 */
[----:B------:R-:W-:Y:S06]  /*2720*/  BRA `(.L_x_445) ;  /* 0xffffffe800747947 */ /* 0x000fec000383ffff */
.L_x_446:
        /* <DEDUP_REMOVED lines=13> */
.L_x_8503:


//--------------------- .text._ZN10layer_norm22ln_bwd_finalize_kernelINS_22Kernel_traits_finalizeILj1536E13__nv_bfloat16S2_S2_S2_fjLb0ELj1024ELj4ENS_18Kernel_traits_baseILj1536ES2_S2_S2_S2_fjLj1024EEEEELb0ELb0EEEvNS_9BwdParamsE --------------------------
	.section	.text._ZN10layer_norm22ln_bwd_finalize_kernelINS_22Kernel_traits_finalizeILj1536E13__nv_bfloat16S2_S2_S2_fjLb0ELj1024ELj4ENS_18Kernel_traits_baseILj1536ES2_S2_S2_S2_fjLj1024EEEEELb0ELb0EEEvNS_9BwdParamsE,"ax",@progbits
	.align	128
        .global         _ZN10layer_norm22ln_bwd_finalize_kernelINS_22Kernel_traits_finalizeILj1536E13__nv_bfloat16S2_S2_S2_fjLb0ELj1024ELj4ENS_18Kernel_traits_baseILj1536ES2_S2_S2_S2_fjLj1024EEEEELb0ELb0EEEvNS_9BwdParamsE
        .type           _ZN10layer_norm22ln_bwd_finalize_kernelINS_22Kernel_traits_finalizeILj1536E13__nv_bfloat16S2_S2_S2_fjLb0ELj1024ELj4ENS_18Kernel_traits_baseILj1536ES2_S2_S2_S2_fjLj1024EEEEELb0ELb0EEEvNS_9BwdParamsE,@function
        .size           _ZN10layer_norm22ln_bwd_finalize_kernelINS_22Kernel_traits_finalizeILj1536E13__nv_bfloat16S2_S2_S2_fjLb0ELj1024ELj4ENS_18Kernel_traits_baseILj1536ES2_S2_S2_S2_fjLj1024EEEEELb0ELb0EEEvNS_9BwdParamsE,(.L_x_8504 - _ZN10layer_norm22ln_bwd_finalize_kernelINS_22Kernel_traits_finalizeILj1536E13__nv_bfloat16S2_S2_S2_fjLb0ELj1024ELj4ENS_18Kernel_traits_baseILj1536ES2_S2_S2_S2_fjLj1024EEEEELb0ELb0EEEvNS_9BwdParamsE)
        .other          _ZN10layer_norm22ln_bwd_finalize_kernelINS_22Kernel_traits_finalizeILj1536E13__nv_bfloat16S2_S2_S2_fjLb0ELj1024ELj4ENS_18Kernel_traits_baseILj1536ES2_S2_S2_S2_fjLj1024EEEEELb0ELb0EEEvNS_9BwdParamsE,@"STO_CUDA_ENTRY STV_DEFAULT"
_ZN10layer_norm22ln_bwd_finalize_kernelINS_22Kernel_traits_finalizeILj1536E13__nv_bfloat16S2_S2_S2_fjLb0ELj1024ELj4ENS_18Kernel_traits_baseILj1536ES2_S2_S2_S2_fjLj1024EEEEELb0ELb0EEEvNS_9BwdParamsE:
.text._ZN10layer_norm22ln_bwd_finalize_kernelINS_22Kernel_traits_finalizeILj1536E13__nv_bfloat16S2_S2_S2_fjLb0ELj1024ELj4ENS_18Kernel_traits_baseILj1536ES2_S2_S2_S2_fjLj1024EEEEELb0ELb0EEEvNS_9BwdParamsE:
[----:B------:R-:W-:Y:S01]  /*0000*/  LDC R1, c[0x0][0x28] ;  /* 0x00000a00ff017b82 */ /* 0x000fe20000000800 */
[----:B------:R-:W0:Y:S01]  /*0010*/  S2R R0, SR_TID.X ;  /* 0x0000000000007919 */ /* 0x000e220000002100 */
[----:B------:R-:W1:Y:S01]  /*0020*/  S2R R6, SR_CTAID.X ;  /* 0x0000000000067919 */ /* 0x000e620000002500 */
[----:B0-----:R-:W-:Y:S02]  /*0030*/  LOP3.LUT R2, R0, 0x1f, RZ, 0xc0, !PT ;  /* 0x0000001f00027812 */ /* 0x001fe400078ec0ff */
[----:B-1----:R-:W-:-:S04]  /*0040*/  SHF.L.U32 R3, R6, 0x5, RZ ;  /* 0x0000000506037819 */ /* 0x002fc800000006ff */
[----:B------:R-:W-:-:S04]  /*0050*/  LOP3.LUT R3, R3, 0xffffffe0, R2, 0xe2, !PT ;  /* 0xffffffe003037812 */ /* 0x000fc800078ee202 */
[----:B------:R-:W-:-:S13]  /*0060*/  ISETP.GT.U32.AND P0, PT, R3, 0x5ff, PT ;  /* 0x000005ff0300780c */ /* 0x000fda0003f04070 */
[----:B------:R-:W-:Y:S05]  /*0070*/  @P0 EXIT ;  /* 0x000000000000094d */ /* 0x000fea0003800000 */
[----:B------:R-:W0:Y:S01]  /*0080*/  S2UR UR5, SR_CgaCtaId ;  /* 0x00000000000579c3 */ /* 0x000e220000008800 */
[--C-:B------:R-:W-:Y:S01]  /*0090*/  SHF.R.U32.HI R5, RZ, 0x5, R0.reuse ;  /* 0x00000005ff057819 */ /* 0x100fe20000011600 */
[----:B------:R-:W-:Y:S01]  /*00a0*/  UMOV UR4, 0x400 ;  /* 0x0000040000047882 */ /* 0x000fe20000000000 */
[----:B------:R-:W-:Y:S01]  /*00b0*/  LOP3.LUT R4, R0, 0x3fffffe0, RZ, 0xc0, !PT ;  /* 0x3fffffe000047812 */ /* 0x000fe200078ec0ff */
[----:B------:R-:W-:Y:S01]  /*00c0*/  ULDC.64 UR6, c[0x0][0x208] ;  /* 0x0000820000067ab9 */ /* 0x000fe20000000a00 */
[C---:B------:R-:W-:Y:S02]  /*00d0*/  LOP3.LUT R7, R5.reuse, 0x1f, R0, 0x78, !PT ;  /* 0x0000001f05077812 */ /* 0x040fe400078e7800 */
[----:B------:R-:W-:Y:S02]  /*00e0*/  SHF.L.U32 R6, R6, 0x4, RZ ;  /* 0x0000000406067819 */ /* 0x000fe400000006ff */
[----:B------:R-:W-:Y:S01]  /*00f0*/  IADD3 R8, R4, R7, RZ ;  /* 0x0000000704087210 */ /* 0x000fe20007ffe0ff */
[----:B------:R-:W-:Y:S01]  /*0100*/  IMAD R9, R2, 0x20, R7 ;  /* 0x0000002002097824 */ /* 0x000fe200078e0207 */
[----:B------:R-:W-:-:S02]  /*0110*/  ISETP.NE.AND P0, PT, R5, 0x1f, PT ;  /* 0x0000001f0500780c */ /* 0x000fc40003f05270 */
[----:B------:R-:W-:Y:S02]  /*0120*/  LOP3.LUT R11, R6, 0x7ffffff0, RZ, 0xc0, !PT ;  /* 0x7ffffff0060b7812 */ /* 0x000fe400078ec0ff */
[C---:B------:R-:W-:Y:S02]  /*0130*/  ISETP.GT.U32.OR P0, PT, R2.reuse, 0xf, P0 ;  /* 0x0000000f0200780c */ /* 0x040fe40000704470 */
[----:B------:R-:W-:Y:S01]  /*0140*/  IADD3 R4, R2, R11, RZ ;  /* 0x0000000b02047210 */ /* 0x000fe20007ffe0ff */
[----:B0-----:R-:W-:-:S06]  /*0150*/  ULEA UR4, UR5, UR4, 0x18 ;  /* 0x0000000405047291 */ /* 0x001fcc000f8ec03f */
[----:B------:R-:W-:Y:S02]  /*0160*/  LEA R7, R8, UR4, 0x2 ;  /* 0x0000000408077c11 */ /* 0x000fe4000f8e10ff */
[----:B------:R-:W-:Y:S02]  /*0170*/  LEA R6, R5, UR4, 0x2 ;  /* 0x0000000405067c11 */ /* 0x000fe4000f8e10ff */
[----:B------:R-:W-:-:S07]  /*0180*/  LEA R8, R9, UR4, 0x2 ;  /* 0x0000000409087c11 */ /* 0x000fce000f8e10ff */
.L_x_459:
[----:B0-2---:R-:W0:Y:S01]  /*0190*/  LDC R10, c[0x0][0x210] ;  /* 0x00008400ff0a7b82 */ /* 0x005e220000000800 */
[----:B------:R-:W-:Y:S01]  /*01a0*/  BSSY B0, `(.L_x_447) ;  /* 0x0000068000007945 */ /* 0x000fe20003800000 */
[----:B------:R-:W-:Y:S01]  /*01b0*/  HFMA2.MMA R22, -RZ, RZ, 0, 0 ;  /* 0x00000000ff167435 */ /* 0x000fe200000001ff */
[----:B------:R-:W-:-:S05]  /*01c0*/  MOV R11, RZ ;  /* 0x000000ff000b7202 */ /* 0x000fca0000000f00 */
[----:B-1----:R-:W1:Y:S01]  /*01d0*/  LDC R12, c[0x0][0x218] ;  /* 0x00008600ff0c7b82 */ /* 0x002e620000000800 */
[----:B0-----:R-:W-:-:S04]  /*01e0*/  ISETP.GE.U32.AND P1, PT, R5, R10, PT ;  /* 0x0000000a0500720c */ /* 0x001fc80003f26070 */
[----:B-1----:R-:W-:-:S13]  /*01f0*/  ISETP.GE.U32.OR P1, PT, R3, R12, P1 ;  /* 0x0000000c0300720c */ /* 0x002fda0000f26470 */
[----:B------:R-:W-:Y:S05]  /*0200*/  @P1 BRA `(.L_x_448) ;  /* 0x0000000400841947 */ /* 0x000fea0003800000 */
[----:B------:R-:W-:Y:S01]  /*0210*/  ISETP.GE.U32.AND P2, PT, R5, R10, PT ;  /* 0x0000000a0500720c */ /* 0x000fe20003f46070 */
[----:B------:R-:W-:-:S12]  /*0220*/  IMAD.MOV.U32 R21, RZ, RZ, R5 ;  /* 0x000000ffff157224 */ /* 0x000fd800078e0005 */
[----:B------:R-:W0:Y:S01]  /*0230*/  @P2 LDC.64 R16, c[0x0][0x2d0] ;  /* 0x0000b400ff102b82 */ /* 0x000e220000000a00 */
[----:B------:R-:W-:-:S07]  /*0240*/  @P2 IMAD R9, R21, R12, R3 ;  /* 0x0000000c15092224 */ /* 0x000fce00078e0203 */
[----:B------:R-:W1:Y:S01]  /*0250*/  @P2 LDC.64 R14, c[0x0][0x2d8] ;  /* 0x0000b600ff0e2b82 */ /* 0x000e620000000a00 */
[----:B0-----:R-:W-:-:S06]  /*0260*/  @P2 IMAD.WIDE.U32 R16, R9, 0x4, R16 ;  /* 0x0000000409102825 */ /* 0x001fcc00078e0010 */
[----:B------:R-:W2:Y:S01]  /*0270*/  @P2 LDG.E R16, desc[UR6][R16.64] ;  /* 0x0000000610102981 */ /* 0x000ea2000c1e1900 */
[----:B-1----:R-:W-:-:S06]  /*0280*/  @P2 IMAD.WIDE.U32 R14, R9, 0x4, R14 ;  /* 0x00000004090e2825 */ /* 0x002fcc00078e000e */
[----:B------:R-:W3:Y:S01]  /*0290*/  @P2 LDG.E R15, desc[UR6][R14.64] ;  /* 0x000000060e0f2981 */ /* 0x000ee2000c1e1900 */
[----:B------:R-:W-:-:S04]  /*02a0*/  @P2 IADD3 R21, R21, 0x20, RZ ;  /* 0x0000002015152810 */ /* 0x000fc80007ffe0ff */
[CC--:B------:R-:W-:Y:S02]  /*02b0*/  ISETP.GE.U32.AND P1, PT, R21.reuse, R10.reuse, PT ;  /* 0x0000000a1500720c */ /* 0x0c0fe40003f26070 */
[----:B------:R-:W-:-:S04]  /*02c0*/  IADD3 R9, -R21, R10, RZ ;  /* 0x0000000a15097210 */ /* 0x000fc80007ffe1ff */
[----:B------:R-:W-:Y:S01]  /*02d0*/  ISETP.LE.U32.OR P1, PT, R9, 0x60, P1 ;  /* 0x000000600900780c */ /* 0x000fe20000f23470 */
[----:B------:R-:W-:Y:S01]  /*02e0*/  IMAD.MOV.U32 R22, RZ, RZ, RZ ;  /* 0x000000ffff167224 */ /* 0x000fe200078e00ff */
[----:B------:R-:W-:Y:S01]  /*02f0*/  MOV R11, RZ ;  /* 0x000000ff000b7202 */ /* 0x000fe20000000f00 */
[----:B------:R-:W-:Y:S04]  /*0300*/  BSSY B1, `(.L_x_449) ;  /* 0x000002b000017945 */ /* 0x000fe80003800000 */
[----:B--2---:R-:W-:Y:S01]  /*0310*/  @P2 FADD.FTZ R11, R11, R16 ;  /* 0x000000100b0b2221 */ /* 0x004fe20000010000 */
[----:B---3--:R-:W-:Y:S01]  /*0320*/  @P2 FADD.FTZ R22, R22, R15 ;  /* 0x0000000f16162221 */ /* 0x008fe20000010000 */
[----:B------:R-:W-:-:S04]  /*0330*/  PLOP3.LUT P2, PT, P2, PT, PT, 0x8, 0x0 ;  /* 0x000000000000781c */ /* 0x000fc8000174e170 */
[----:B------:R-:W-:Y:S09]  /*0340*/  @P1 BRA `(.L_x_450) ;  /* 0x0000000000981947 */ /* 0x000ff20003800000 */
[----:B------:R-:W-:Y:S02]  /*0350*/  PLOP3.LUT P2, PT, PT, PT, PT, 0x8, 0x0 ;  /* 0x000000000000781c */ /* 0x000fe40003f4e170 */
[----:B------:R-:W-:-:S11]  /*0360*/  IADD3 R13, R10, -0x60, RZ ;  /* 0xffffffa00a0d7810 */ /* 0x000fd60007ffe0ff */
.L_x_451:
[----:B------:R-:W0:Y:S01]  /*0370*/  LDC.64 R18, c[0x0][0x2d0] ;  /* 0x0000b400ff127b82 */ /* 0x000e220000000a00 */
[C---:B------:R-:W-:Y:S01]  /*0380*/  IADD3 R25, R21.reuse, 0x20, RZ ;  /* 0x0000002015197810 */ /* 0x040fe20007ffe0ff */
[C---:B------:R-:W-:Y:S01]  /*0390*/  IMAD R23, R21.reuse, R12, R3 ;  /* 0x0000000c15177224 */ /* 0x040fe200078e0203 */
[----:B------:R-:W-:-:S03]  /*03a0*/  IADD3 R17, R21, 0x40, RZ ;  /* 0x0000004015117810 */ /* 0x000fc60007ffe0ff */
[-CC-:B------:R-:W-:Y:S02]  /*03b0*/  IMAD R25, R25, R12.reuse, R3.reuse ;  /* 0x0000000c19197224 */ /* 0x180fe400078e0203 */
[----:B------:R-:W1:Y:S01]  /*03c0*/  LDC.64 R14, c[0x0][0x2d8] ;  /* 0x0000b600ff0e7b82 */ /* 0x000e620000000a00 */
[----:B------:R-:W-:Y:S02]  /*03d0*/  IMAD R17, R17, R12, R3 ;  /* 0x0000000c11117224 */ /* 0x000fe400078e0203 */
[----:B------:R-:W-:Y:S02]  /*03e0*/  VIADD R16, R21, 0x60 ;  /* 0x0000006015107836 */ /* 0x000fe40000000000 */
[----:B0-----:R-:W-:-:S04]  /*03f0*/  IMAD.WIDE.U32 R26, R23, 0x4, R18 ;  /* 0x00000004171a7825 */ /* 0x001fc800078e0012 */
[--C-:B------:R-:W-:Y:S01]  /*0400*/  IMAD.WIDE.U32 R28, R25, 0x4, R18.reuse ;  /* 0x00000004191c7825 */ /* 0x100fe200078e0012 */
[----:B------:R0:W2:Y:S04]  /*0410*/  LDG.E R24, desc[UR6][R26.64] ;  /* 0x000000061a187981 */ /* 0x0000a8000c1e1900 */
[----:B------:R1:W3:Y:S01]  /*0420*/  LDG.E R9, desc[UR6][R28.64] ;  /* 0x000000061c097981 */ /* 0x0002e2000c1e1900 */
[----:B0-----:R-:W-:-:S04]  /*0430*/  IMAD.WIDE.U32 R26, R17, 0x4, R18 ;  /* 0x00000004111a7825 */ /* 0x001fc800078e0012 */
[--C-:B-1----:R-:W-:Y:S01]  /*0440*/  IMAD.WIDE.U32 R28, R23, 0x4, R14.reuse ;  /* 0x00000004171c7825 */ /* 0x102fe200078e000e */
[----:B------:R0:W4:Y:S04]  /*0450*/  LDG.E R20, desc[UR6][R26.64] ;  /* 0x000000061a147981 */ /* 0x000128000c1e1900 */
[----:B------:R-:W5:Y:S01]  /*0460*/  LDG.E R23, desc[UR6][R28.64] ;  /* 0x000000061c177981 */ /* 0x000f62000c1e1900 */
[----:B0-----:R-:W-:-:S04]  /*0470*/  IMAD.WIDE.U32 R26, R25, 0x4, R14 ;  /* 0x00000004191a7825 */ /* 0x001fc800078e000e */
[----:B------:R-:W-:Y:S02]  /*0480*/  IMAD R25, R16, R12, R3 ;  /* 0x0000000c10197224 */ /* 0x000fe400078e0203 */
[----:B------:R-:W-:Y:S01]  /*0490*/  IMAD.WIDE.U32 R16, R17, 0x4, R14 ;  /* 0x0000000411107825 */ /* 0x000fe200078e000e */
[----:B------:R-:W4:Y:S03]  /*04a0*/  LDG.E R26, desc[UR6][R26.64] ;  /* 0x000000061a1a7981 */ /* 0x000f26000c1e1900 */
[C---:B------:R-:W-:Y:S02]  /*04b0*/  IMAD.WIDE.U32 R18, R25.reuse, 0x4, R18 ;  /* 0x0000000419127825 */ /* 0x040fe400078e0012 */
[----:B------:R-:W4:Y:S02]  /*04c0*/  LDG.E R16, desc[UR6][R16.64] ;  /* 0x0000000610107981 */ /* 0x000f24000c1e1900 */
[----:B------:R-:W-:-:S02]  /*04d0*/  IMAD.WIDE.U32 R14, R25, 0x4, R14 ;  /* 0x00000004190e7825 */ /* 0x000fc400078e000e */
[----:B------:R-:W4:Y:S04]  /*04e0*/  LDG.E R18, desc[UR6][R18.64] ;  /* 0x0000000612127981 */ /* 0x000f28000c1e1900 */
[----:B------:R-:W4:Y:S01]  /*04f0*/  LDG.E R14, desc[UR6][R14.64] ;  /* 0x000000060e0e7981 */ /* 0x000f22000c1e1900 */
[----:B------:R-:W-:-:S04]  /*0500*/  IADD3 R21, R21, 0x80, RZ ;  /* 0x0000008015157810 */ /* 0x000fc80007ffe0ff */
[----:B------:R-:W-:Y:S01]  /*0510*/  ISETP.GE.U32.AND P1, PT, R21, R13, PT ;  /* 0x0000000d1500720c */ /* 0x000fe20003f26070 */
[----:B--2---:R-:W-:-:S04]  /*0520*/  FADD.FTZ R24, R24, R11 ;  /* 0x0000000b18187221 */ /* 0x004fc80000010000 */
[----:B---3--:R-:W-:Y:S01]  /*0530*/  FADD.FTZ R9, R24, R9 ;  /* 0x0000000918097221 */ /* 0x008fe20000010000 */
[----:B-----5:R-:W-:-:S03]  /*0540*/  FADD.FTZ R23, R23, R22 ;  /* 0x0000001617177221 */ /* 0x020fc60000010000 */
[----:B----4-:R-:W-:Y:S01]  /*0550*/  FADD.FTZ R9, R9, R20 ;  /* 0x0000001409097221 */ /* 0x010fe20000010000 */
[----:B------:R-:W-:-:S04]  /*0560*/  FADD.FTZ R23, R23, R26 ;  /* 0x0000001a17177221 */ /* 0x000fc80000010000 */
[----:B------:R-:W-:Y:S01]  /*0570*/  FADD.FTZ R23, R23, R16 ;  /* 0x0000001017177221 */ /* 0x000fe20000010000 */
[----:B------:R-:W-:-:S03]  /*0580*/  FADD.FTZ R11, R9, R18 ;  /* 0x00000012090b7221 */ /* 0x000fc60000010000 */
[----:B------:R-:W-:Y:S01]  /*0590*/  FADD.FTZ R22, R23, R14 ;  /* 0x0000000e17167221 */ /* 0x000fe20000010000 */
[----:B------:R-:W-:Y:S06]  /*05a0*/  @!P1 BRA `(.L_x_451) ;  /* 0xfffffffc00709947 */ /* 0x000fec000383ffff */
.L_x_450:
[----:B------:R-:W-:Y:S05]  /*05b0*/  BSYNC B1 ;  /* 0x0000000000017941 */ /* 0x000fea0003800000 */
.L_x_449:
[CC--:B------:R-:W-:Y:S01]  /*05c0*/  ISETP.GE.U32.AND P1, PT, R21.reuse, R10.reuse, PT ;  /* 0x0000000a1500720c */ /* 0x0c0fe20003f26070 */
[----:B------:R-:W-:Y:S01]  /*05d0*/  BSSY B1, `(.L_x_452) ;  /* 0x0000017000017945 */ /* 0x000fe20003800000 */
[----:B------:R-:W-:-:S04]  /*05e0*/  IADD3 R9, -R21, R10, RZ ;  /* 0x0000000a15097210 */ /* 0x000fc80007ffe1ff */
[----:B------:R-:W-:-:S13]  /*05f0*/  ISETP.LE.U32.OR P1, PT, R9, 0x20, P1 ;  /* 0x000000200900780c */ /* 0x000fda0000f23470 */
[----:B------:R-:W-:Y:S05]  /*0600*/  @P1 BRA `(.L_x_453) ;  /* 0x00000000004c1947 */ /* 0x000fea0003800000 */
[----:B------:R-:W0:Y:S01]  /*0610*/  LDC.64 R24, c[0x0][0x2d0] ;  /* 0x0000b400ff187b82 */ /* 0x000e220000000a00 */
[C---:B------:R-:W-:Y:S01]  /*0620*/  IMAD R15, R21.reuse, R12, R3 ;  /* 0x0000000c150f7224 */ /* 0x040fe200078e0203 */
[----:B------:R-:W-:-:S05]  /*0630*/  IADD3 R9, R21, 0x20, RZ ;  /* 0x0000002015097810 */ /* 0x000fca0007ffe0ff */
[----:B------:R-:W-:Y:S01]  /*0640*/  IMAD R9, R9, R12, R3 ;  /* 0x0000000c09097224 */ /* 0x000fe200078e0203 */
[----:B------:R-:W1:Y:S01]  /*0650*/  LDC.64 R16, c[0x0][0x2d8] ;  /* 0x0000b600ff107b82 */ /* 0x000e620000000a00 */
[----:B0-----:R-:W-:-:S04]  /*0660*/  IMAD.WIDE.U32 R18, R15, 0x4, R24 ;  /* 0x000000040f127825 */ /* 0x001fc800078e0018 */
[----:B------:R-:W-:Y:S02]  /*0670*/  IMAD.WIDE.U32 R24, R9, 0x4, R24 ;  /* 0x0000000409187825 */ /* 0x000fe400078e0018 */
[----:B------:R-:W2:Y:S02]  /*0680*/  LDG.E R18, desc[UR6][R18.64] ;  /* 0x0000000612127981 */ /* 0x000ea4000c1e1900 */
[--C-:B-1----:R-:W-:Y:S02]  /*0690*/  IMAD.WIDE.U32 R14, R15, 0x4, R16.reuse ;  /* 0x000000040f0e7825 */ /* 0x102fe400078e0010 */
[----:B------:R-:W3:Y:S02]  /*06a0*/  LDG.E R24, desc[UR6][R24.64] ;  /* 0x0000000618187981 */ /* 0x000ee4000c1e1900 */
[----:B------:R-:W-:Y:S02]  /*06b0*/  IMAD.WIDE.U32 R16, R9, 0x4, R16 ;  /* 0x0000000409107825 */ /* 0x000fe400078e0010 */
[----:B------:R-:W4:Y:S04]  /*06c0*/  LDG.E R15, desc[UR6][R14.64] ;  /* 0x000000060e0f7981 */ /* 0x000f28000c1e1900 */
[----:B------:R-:W5:Y:S01]  /*06d0*/  LDG.E R17, desc[UR6][R16.64] ;  /* 0x0000000610117981 */ /* 0x000f62000c1e1900 */
[----:B------:R-:W-:Y:S01]  /*06e0*/  PLOP3.LUT P2, PT, PT, PT, PT, 0x8, 0x0 ;  /* 0x000000000000781c */ /* 0x000fe20003f4e170 */
[----:B------:R-:W-:-:S02]  /*06f0*/  VIADD R21, R21, 0x40 ;  /* 0x0000004015157836 */ /* 0x000fc40000000000 */
[----:B--2---:R-:W-:-:S04]  /*0700*/  FADD.FTZ R11, R11, R18 ;  /* 0x000000120b0b7221 */ /* 0x004fc80000010000 */
[----:B---3--:R-:W-:Y:S01]  /*0710*/  FADD.FTZ R11, R11, R24 ;  /* 0x000000180b0b7221 */ /* 0x008fe20000010000 */
[----:B----4-:R-:W-:-:S04]  /*0720*/  FADD.FTZ R22, R22, R15 ;  /* 0x0000000f16167221 */ /* 0x010fc80000010000 */
[----:B-----5:R-:W-:-:S07]  /*0730*/  FADD.FTZ R22, R22, R17 ;  /* 0x0000001116167221 */ /* 0x020fce0000010000 */
.L_x_453:
[----:B------:R-:W-:Y:S05]  /*0740*/  BSYNC B1 ;  /* 0x0000000000017941 */ /* 0x000fea0003800000 */
.L_x_452:
[----:B------:R-:W-:Y:S01]  /*0750*/  ISETP.LT.U32.OR P2, PT, R21, R10, P2 ;  /* 0x0000000a1500720c */ /* 0x000fe20001741470 */
[----:B------:R-:W-:-:S12]  /*0760*/  BSSY B1, `(.L_x_448) ;  /* 0x000000b000017945 */ /* 0x000fd80003800000 */
[----:B------:R-:W-:Y:S05]  /*0770*/  @!P2 BRA `(.L_x_454) ;  /* 0x000000000024a947 */ /* 0x000fea0003800000 */
[----:B------:R-:W0:Y:S01]  /*0780*/  LDC.64 R16, c[0x0][0x2d0] ;  /* 0x0000b400ff107b82 */ /* 0x000e220000000a00 */
[----:B------:R-:W-:-:S07]  /*0790*/  IMAD R9, R21, R12, R3 ;  /* 0x0000000c15097224 */ /* 0x000fce00078e0203 */
[----:B------:R-:W1:Y:S01]  /*07a0*/  LDC.64 R14, c[0x0][0x2d8] ;  /* 0x0000b600ff0e7b82 */ /* 0x000e620000000a00 */
[----:B0-----:R-:W-:-:S06]  /*07b0*/  IMAD.WIDE.U32 R16, R9, 0x4, R16 ;  /* 0x0000000409107825 */ /* 0x001fcc00078e0010 */
[----:B------:R-:W2:Y:S01]  /*07c0*/  LDG.E R16, desc[UR6][R16.64] ;  /* 0x0000000610107981 */ /* 0x000ea2000c1e1900 */
[----:B-1----:R-:W-:-:S06]  /*07d0*/  IMAD.WIDE.U32 R14, R9, 0x4, R14 ;  /* 0x00000004090e7825 */ /* 0x002fcc00078e000e */
[----:B------:R-:W3:Y:S01]  /*07e0*/  LDG.E R15, desc[UR6][R14.64] ;  /* 0x000000060e0f7981 */ /* 0x000ee2000c1e1900 */
[----:B--2---:R-:W-:Y:S01]  /*07f0*/  FADD.FTZ R11, R11, R16 ;  /* 0x000000100b0b7221 */ /* 0x004fe20000010000 */
[----:B---3--:R-:W-:-:S07]  /*0800*/  FADD.FTZ R22, R22, R15 ;  /* 0x0000000f16167221 */ /* 0x008fce0000010000 */
.L_x_454:
[----:B------:R-:W-:Y:S05]  /*0810*/  BSYNC B1 ;  /* 0x0000000000017941 */ /* 0x000fea0003800000 */
.L_x_448:
[----:B------:R-:W-:Y:S05]  /*0820*/  BSYNC B0 ;  /* 0x0000000000007941 */ /* 0x000fea0003800000 */
.L_x_447:
[----:B------:R-:W-:Y:S01]  /*0830*/  ISETP.GT.U32.AND P1, PT, R0, 0x3ff, PT ;  /* 0x000003ff0000780c */ /* 0x000fe20003f24070 */
[----:B------:R0:W-:Y:S01]  /*0840*/  STS [R7], R22 ;  /* 0x0000001607007388 */ /* 0x0001e20000000800 */
[----:B------:R-:W-:Y:S05]  /*0850*/  WARPSYNC.ALL ;  /* 0x0000000000007948 */ /* 0x000fea0003800000 */
[----:B------:R0:W-:Y:S01]  /*0860*/  STS [R7+0x1000], R11 ;  /* 0x0010000b07007388 */ /* 0x0001e20000000800 */
[----:B------:R-:W-:Y:S06]  /*0870*/  BAR.SYNC.DEFER_BLOCKING 0x0 ;  /* 0x0000000000007b1d */ /* 0x000fec0000010000 */
[----:B------:R-:W-:Y:S05]  /*0880*/  @P1 BRA `(.L_x_455) ;  /* 0x00000000006c1947 */ /* 0x000fea0003800000 */
[----:B------:R1:W2:Y:S01]  /*0890*/  LDS R9, [R8] ;  /* 0x0000000008097984 */ /* 0x0002a20000000800 */
[----:B------:R-:W-:Y:S01]  /*08a0*/  UMOV UR5, 0xffffffff ;  /* 0xffffffff00057882 */ /* 0x000fe20000000000 */
[----:B------:R-:W-:Y:S02]  /*08b0*/  ISETP.NE.AND P1, PT, R2, RZ, PT ;  /* 0x000000ff0200720c */ /* 0x000fe40003f25270 */
[----:B------:R1:W3:Y:S01]  /*08c0*/  LDS R10, [R8+0x1000] ;  /* 0x00100000080a7984 */ /* 0x0002e20000000800 */
[----:B------:R-:W-:Y:S10]  /*08d0*/  BRA.DIV UR5, `(.L_x_456) ;  /* 0x0000000205b87947 */ /* 0x000ff4000b800000 */
[----:B0--3--:R-:W0:Y:S04]  /*08e0*/  SHFL.BFLY PT, R11, R10, 0x1, 0x1f ;  /* 0x0c201f000a0b7f89 */ /* 0x009e2800000e0000 */
[----:B--2---:R-:W2:Y:S01]  /*08f0*/  SHFL.BFLY PT, R14, R9, 0x1, 0x1f ;  /* 0x0c201f00090e7f89 */ /* 0x004ea200000e0000 */
[----:B0-----:R-:W-:Y:S01]  /*0900*/  FADD.FTZ R11, R10, R11 ;  /* 0x0000000b0a0b7221 */ /* 0x001fe20000010000 */
[----:B--2---:R-:W-:-:S04]  /*0910*/  FADD.FTZ R15, R9, R14 ;  /* 0x0000000e090f7221 */ /* 0x004fc80000010000 */
[----:B------:R-:W0:Y:S04]  /*0920*/  SHFL.BFLY PT, R14, R11, 0x2, 0x1f ;  /* 0x0c401f000b0e7f89 */ /* 0x000e2800000e0000 */
[----:B------:R-:W2:Y:S01]  /*0930*/  SHFL.BFLY PT, R16, R15, 0x2, 0x1f ;  /* 0x0c401f000f107f89 */ /* 0x000ea200000e0000 */
        /* <DEDUP_REMOVED lines=10> */
[----:B------:R0:W2:Y:S04]  /*09e0*/  SHFL.BFLY PT, R11, R10, 0x10, 0x1f ;  /* 0x0e001f000a0b7f89 */ /* 0x0000a800000e0000 */
[----:B------:R0:W3:Y:S02]  /*09f0*/  SHFL.BFLY PT, R9, R18, 0x10, 0x1f ;  /* 0x0e001f0012097f89 */ /* 0x0000e400000e0000 */
.L_x_470:
[----:B---3--:R-:W-:Y:S01]  /*0a00*/  FADD.FTZ R9, R18, R9 ;  /* 0x0000000912097221 */ /* 0x008fe20000010000 */
[----:B--2---:R-:W-:-:S04]  /*0a10*/  FADD.FTZ R11, R10, R11 ;  /* 0x0000000b0a0b7221 */ /* 0x004fc80000010000 */
[----:B------:R2:W-:Y:S04]  /*0a20*/  @!P1 STS [R6+0x2000], R9 ;  /* 0x0020000906009388 */ /* 0x0005e80000000800 */
[----:B------:R2:W-:Y:S02]  /*0a30*/  @!P1 STS [R6+0x2080], R11 ;  /* 0x0020800b06009388 */ /* 0x0005e40000000800 */
.L_x_455:
[----:B--2---:R-:W-:Y:S01]  /*0a40*/  SHF.L.U32 R9, R4, 0x1, RZ ;  /* 0x0000000104097819 */ /* 0x004fe200000006ff */
[----:B------:R-:W-:Y:S05]  /*0a50*/  WARPSYNC.ALL ;  /* 0x0000000000007948 */ /* 0x000fea0003800000 */
[----:B------:R-:W-:Y:S01]  /*0a60*/  BAR.SYNC.DEFER_BLOCKING 0x0 ;  /* 0x0000000000007b1d */ /* 0x000fe20000010000 */
[----:B------:R-:W-:-:S05]  /*0a70*/  ISETP.GE.U32.OR P1, PT, R9, R12, P0 ;  /* 0x0000000c0900720c */ /* 0x000fca0000726470 */
[----:B------:R-:W-:Y:S08]  /*0a80*/  BSSY B0, `(.L_x_457) ;  /* 0x000000e000007945 */ /* 0x000ff00003800000 */
[----:B------:R-:W-:Y:S05]  /*0a90*/  @P1 BRA `(.L_x_458) ;  /* 0x0000000000301947 */ /* 0x000fea0003800000 */
[----:B------:R-:W-:Y:S01]  /*0aa0*/  SHF.L.U32 R9, R0, 0x3, RZ ;  /* 0x0000000300097819 */ /* 0x000fe200000006ff */
[----:B------:R-:W2:Y:S03]  /*0ab0*/  LDC.64 R12, c[0x0][0x318] ;  /* 0x0000c600ff0c7b82 */ /* 0x000ea60000000a00 */
[----:B------:R-:W-:-:S05]  /*0ac0*/  LOP3.LUT R9, R9, 0xf8, RZ, 0xc0, !PT ;  /* 0x000000f809097812 */ /* 0x000fca00078ec0ff */
[----:B------:R-:W3:Y:S01]  /*0ad0*/  LDS.64 R14, [R9+UR4+0x2000] ;  /* 0x00200004090e7984 */ /* 0x000ee20008000a00 */
[----:B0-----:R-:W0:Y:S03]  /*0ae0*/  LDC.64 R10, c[0x0][0x310] ;  /* 0x0000c400ff0a7b82 */ /* 0x001e260000000a00 */
[----:B------:R-:W4:Y:S01]  /*0af0*/  LDS.64 R16, [R9+UR4+0x2080] ;  /* 0x0020800409107984 */ /* 0x000f220008000a00 */
[----:B--2---:R-:W-:-:S04]  /*0b00*/  IMAD.WIDE.U32 R12, R4, 0x4, R12 ;  /* 0x00000004040c7825 */ /* 0x004fc800078e000c */
[----:B0-----:R-:W-:Y:S01]  /*0b10*/  IMAD.WIDE.U32 R10, R4, 0x4, R10 ;  /* 0x00000004040a7825 */ /* 0x001fe200078e000a */
[----:B---3--:R-:W-:Y:S02]  /*0b20*/  F2FP.BF16.F32.PACK_AB R15, R15, R14 ;  /* 0x0000000e0f0f723e */ /* 0x008fe400000010ff */
[----:B----4-:R-:W-:-:S03]  /*0b30*/  F2FP.BF16.F32.PACK_AB R17, R17, R16 ;  /* 0x000000101111723e */ /* 0x010fc600000010ff */
[----:B------:R2:W-:Y:S04]  /*0b40*/  STG.E desc[UR6][R12.64], R15 ;  /* 0x0000000f0c007986 */ /* 0x0005e8000c101906 */
[----:B------:R2:W-:Y:S02]  /*0b50*/  STG.E desc[UR6][R10.64], R17 ;  /* 0x000000110a007986 */ /* 0x0005e4000c101906 */
.L_x_458:
[----:B------:R-:W-:Y:S05]  /*0b60*/  BSYNC B0 ;  /* 0x0000000000007941 */ /* 0x000fea0003800000 */
.L_x_457:
[C---:B------:R-:W-:Y:S01]  /*0b70*/  ISETP.GT.U32.AND P1, PT, R3.reuse, -0x601, PT ;  /* 0xfffff9ff0300780c */ /* 0x040fe20003f24070 */
[----:B------:R-:W-:Y:S01]  /*0b80*/  VIADD R4, R4, 0x300 ;  /* 0x0000030004047836 */ /* 0x000fe20000000000 */
[----:B------:R-:W-:-:S11]  /*0b90*/  IADD3 R3, R3, 0x600, RZ ;  /* 0x0000060003037810 */ /* 0x000fd60007ffe0ff */
[----:B------:R-:W-:Y:S05]  /*0ba0*/  @P1 BRA `(.L_x_459) ;  /* 0xfffffff400781947 */ /* 0x000fea000383ffff */
[----:B------:R-:W-:Y:S05]  /*0bb0*/  EXIT ;  /* 0x000000000000794d */ /* 0x000fea0003800000 */
.L_x_456:
[----:B------:R-:W-:Y:S01]  /*0bc0*/  HFMA2.MMA R21, -RZ, RZ, 0, 5.9604644775390625e-08 ;  /* 0x00000001ff157435 */ /* 0x000fe200000001ff */
[----:B0--3--:R-:W-:Y:S01]  /*0bd0*/  MOV R22, R10 ;  /* 0x0000000a00167202 */ /* 0x009fe20000000f00 */
[----:B------:R-:W-:Y:S01]  /*0be0*/  IMAD.MOV.U32 R19, RZ, RZ, -0x1 ;  /* 0xffffffffff137424 */ /* 0x000fe200078e00ff */
[----:B------:R-:W-:-:S08]  /*0bf0*/  MOV R24, 0x1f ;  /* 0x0000001f00187802 */ /* 0x000fd00000000f00 */
[----:B-12---:R-:W-:Y:S05]  /*0c00*/  WARPSYNC.COLLECTIVE R19, `(.L_x_460) ;  /* 0x0000000013087348 */ /* 0x006fea0003c00000 */
[----:B------:R0:W3:Y:S02]  /*0c10*/  SHFL.BFLY P2, R20, R22, R21, R24 ;  /* 0x0c00001516147389 */ /* 0x0000e40000040018 */
[----:B0123--:R-:W-:Y:S01]  /*0c20*/  ENDCOLLECTIVE ;  /* 0x000000000000791b */ /* 0x00ffe20003800000 */
.L_x_460:
[----:B------:R-:W-:Y:S01]  /*0c30*/  HFMA2.MMA R21, -RZ, RZ, 0, 1.1920928955078125e-07 ;  /* 0x00000002ff157435 */ /* 0x000fe200000001ff */
[----:B------:R-:W-:-:S05]  /*0c40*/  MOV R11, R20 ;  /* 0x00000014000b7202 */ /* 0x000fca0000000f00 */
[----:B------:R-:W-:-:S05]  /*0c50*/  FADD.FTZ R11, R10, R11 ;  /* 0x0000000b0a0b7221 */ /* 0x000fca0000010000 */
[----:B------:R-:W-:-:S07]  /*0c60*/  MOV R22, R11 ;  /* 0x0000000b00167202 */ /* 0x000fce0000000f00 */
[----:B------:R-:W-:Y:S05]  /*0c70*/  WARPSYNC.COLLECTIVE R19, `(.L_x_461) ;  /* 0x0000000013087348 */ /* 0x000fea0003c00000 */
[----:B------:R0:W1:Y:S02]  /*0c80*/  SHFL.BFLY P2, R20, R22, R21, R24 ;  /* 0x0c00001516147389 */ /* 0x0000640000040018 */
[----:B01----:R-:W-:Y:S01]  /*0c90*/  ENDCOLLECTIVE ;  /* 0x000000000000791b */ /* 0x003fe20003800000 */
.L_x_461:
[----:B------:R-:W-:Y:S01]  /*0ca0*/  HFMA2.MMA R21, -RZ, RZ, 0, 2.384185791015625e-07 ;  /* 0x00000004ff157435 */ /* 0x000fe200000001ff */
[----:B------:R-:W-:-:S04]  /*0cb0*/  IMAD.MOV.U32 R14, RZ, RZ, R20 ;  /* 0x000000ffff0e7224 */ /* 0x000fc800078e0014 */
[----:B------:R-:W-:-:S05]  /*0cc0*/  FADD.FTZ R14, R11, R14 ;  /* 0x0000000e0b0e7221 */ /* 0x000fca0000010000 */
[----:B------:R-:W-:-:S07]  /*0cd0*/  MOV R22, R14 ;  /* 0x0000000e00167202 */ /* 0x000fce0000000f00 */
[----:B------:R-:W-:Y:S05]  /*0ce0*/  WARPSYNC.COLLECTIVE R19, `(.L_x_462) ;  /* 0x0000000013087348 */ /* 0x000fea0003c00000 */
[----:B------:R0:W1:Y:S02]  /*0cf0*/  SHFL.BFLY P2, R20, R22, R21, R24 ;  /* 0x0c00001516147389 */ /* 0x0000640000040018 */
[----:B01----:R-:W-:Y:S01]  /*0d00*/  ENDCOLLECTIVE ;  /* 0x000000000000791b */ /* 0x003fe20003800000 */
.L_x_462:
[----:B------:R-:W-:Y:S01]  /*0d10*/  HFMA2.MMA R21, -RZ, RZ, 0, 4.76837158203125e-07 ;  /* 0x00000008ff157435 */ /* 0x000fe200000001ff */
[----:B------:R-:W-:-:S05]  /*0d20*/  MOV R13, R20 ;  /* 0x00000014000d7202 */ /* 0x000fca0000000f00 */
[----:B------:R-:W-:-:S04]  /*0d30*/  FADD.FTZ R13, R14, R13 ;  /* 0x0000000d0e0d7221 */ /* 0x000fc80000010000 */
[----:B------:R-:W-:-:S07]  /*0d40*/  IMAD.MOV.U32 R22, RZ, RZ, R13 ;  /* 0x000000ffff167224 */ /* 0x000fce00078e000d */
[----:B------:R-:W-:Y:S05]  /*0d50*/  WARPSYNC.COLLECTIVE R19, `(.L_x_463) ;  /* 0x0000000013087348 */ /* 0x000fea0003c00000 */
[----:B------:R0:W1:Y:S02]  /*0d60*/  SHFL.BFLY P2, R20, R22, R21, R24 ;  /* 0x0c00001516147389 */ /* 0x0000640000040018 */
[----:B01----:R-:W-:Y:S01]  /*0d70*/  ENDCOLLECTIVE ;  /* 0x000000000000791b */ /* 0x003fe20003800000 */
.L_x_463:
[----:B------:R-:W-:Y:S01]  /*0d80*/  IMAD.MOV.U32 R21, RZ, RZ, 0x10 ;  /* 0x00000010ff157424 */ /* 0x000fe200078e00ff */
[----:B------:R-:W-:-:S05]  /*0d90*/  MOV R10, R20 ;  /* 0x00000014000a7202 */ /* 0x000fca0000000f00 */
[----:B------:R-:W-:-:S05]  /*0da0*/  FADD.FTZ R10, R13, R10 ;  /* 0x0000000a0d0a7221 */ /* 0x000fca0000010000 */
[----:B------:R-:W-:-:S07]  /*0db0*/  MOV R22, R10 ;  /* 0x0000000a00167202 */ /* 0x000fce0000000f00 */
[----:B------:R-:W-:Y:S05]  /*0dc0*/  WARPSYNC.COLLECTIVE R19, `(.L_x_464) ;  /* 0x0000000013087348 */ /* 0x000fea0003c00000 */
[----:B------:R0:W1:Y:S02]  /*0dd0*/  SHFL.BFLY P2, R20, R22, R21, R24 ;  /* 0x0c00001516147389 */ /* 0x0000640000040018 */
[----:B01----:R-:W-:Y:S01]  /*0de0*/  ENDCOLLECTIVE ;  /* 0x000000000000791b */ /* 0x003fe20003800000 */
.L_x_464:
[----:B------:R-:W-:Y:S01]  /*0df0*/  HFMA2.MMA R21, -RZ, RZ, 0, 5.9604644775390625e-08 ;  /* 0x00000001ff157435 */ /* 0x000fe200000001ff */
[----:B------:R-:W-:Y:S02]  /*0e00*/  MOV R22, R9 ;  /* 0x0000000900167202 */ /* 0x000fe40000000f00 */
[----:B------:R-:W-:-:S08]  /*0e10*/  MOV R11, R20 ;  /* 0x00000014000b7202 */ /* 0x000fd00000000f00 */
[----:B------:R-:W-:Y:S05]  /*0e20*/  WARPSYNC.COLLECTIVE R19, `(.L_x_465) ;  /* 0x0000000013087348 */ /* 0x000fea0003c00000 */
[----:B------:R0:W1:Y:S02]  /*0e30*/  SHFL.BFLY P2, R20, R22, R21, R24 ;  /* 0x0c00001516147389 */ /* 0x0000640000040018 */
[----:B01----:R-:W-:Y:S01]  /*0e40*/  ENDCOLLECTIVE ;  /* 0x000000000000791b */ /* 0x003fe20003800000 */
.L_x_465:
[----:B------:R-:W-:Y:S01]  /*0e50*/  HFMA2.MMA R21, -RZ, RZ, 0, 1.1920928955078125e-07 ;  /* 0x00000002ff157435 */ /* 0x000fe200000001ff */
[----:B------:R-:W-:-:S04]  /*0e60*/  IMAD.MOV.U32 R14, RZ, RZ, R20 ;  /* 0x000000ffff0e7224 */ /* 0x000fc800078e0014 */
[----:B------:R-:W-:-:S05]  /*0e70*/  FADD.FTZ R15, R9, R14 ;  /* 0x0000000e090f7221 */ /* 0x000fca0000010000 */
[----:B------:R-:W-:-:S07]  /*0e80*/  MOV R22, R15 ;  /* 0x0000000f00167202 */ /* 0x000fce0000000f00 */
[----:B------:R-:W-:Y:S05]  /*0e90*/  WARPSYNC.COLLECTIVE R19, `(.L_x_466) ;  /* 0x0000000013087348 */ /* 0x000fea0003c00000 */
[----:B------:R0:W1:Y:S02]  /*0ea0*/  SHFL.BFLY P2, R20, R22, R21, R24 ;  /* 0x0c00001516147389 */ /* 0x0000640000040018 */
[----:B01----:R-:W-:Y:S01]  /*0eb0*/  ENDCOLLECTIVE ;  /* 0x000000000000791b */ /* 0x003fe20003800000 */
.L_x_466:
[----:B------:R-:W-:Y:S01]  /*0ec0*/  HFMA2.MMA R21, -RZ, RZ, 0, 2.384185791015625e-07 ;  /* 0x00000004ff157435 */ /* 0x000fe200000001ff */
[----:B------:R-:W-:-:S05]  /*0ed0*/  MOV R16, R20 ;  /* 0x0000001400107202 */ /* 0x000fca0000000f00 */
[----:B------:R-:W-:-:S04]  /*0ee0*/  FADD.FTZ R16, R15, R16 ;  /* 0x000000100f107221 */ /* 0x000fc80000010000 */
[----:B------:R-:W-:-:S07]  /*0ef0*/  IMAD.MOV.U32 R22, RZ, RZ, R16 ;  /* 0x000000ffff167224 */ /* 0x000fce00078e0010 */
[----:B------:R-:W-:Y:S05]  /*0f00*/  WARPSYNC.COLLECTIVE R19, `(.L_x_467) ;  /* 0x0000000013087348 */ /* 0x000fea0003c00000 */
[----:B------:R0:W1:Y:S02]  /*0f10*/  SHFL.BFLY P2, R20, R22, R21, R24 ;  /* 0x0c00001516147389 */ /* 0x0000640000040018 */
[----:B01----:R-:W-:Y:S01]  /*0f20*/  ENDCOLLECTIVE ;  /* 0x000000000000791b */ /* 0x003fe20003800000 */
.L_x_467:
[----:B------:R-:W-:Y:S01]  /*0f30*/  IMAD.MOV.U32 R21, RZ, RZ, 0x8 ;  /* 0x00000008ff157424 */ /* 0x000fe200078e00ff */
[----:B------:R-:W-:-:S05]  /*0f40*/  MOV R17, R20 ;  /* 0x0000001400117202 */ /* 0x000fca0000000f00 */
[----:B------:R-:W-:-:S05]  /*0f50*/  FADD.FTZ R17, R16, R17 ;  /* 0x0000001110117221 */ /* 0x000fca0000010000 */
[----:B------:R-:W-:-:S07]  /*0f60*/  MOV R22, R17 ;  /* 0x0000001100167202 */ /* 0x000fce0000000f00 */
[----:B------:R-:W-:Y:S05]  /*0f70*/  WARPSYNC.COLLECTIVE R19, `(.L_x_468) ;  /* 0x0000000013087348 */ /* 0x000fea0003c00000 */
[----:B------:R0:W1:Y:S02]  /*0f80*/  SHFL.BFLY P2, R20, R22, R21, R24 ;  /* 0x0c00001516147389 */ /* 0x0000640000040018 */
[----:B01----:R-:W-:Y:S01]  /*0f90*/  ENDCOLLECTIVE ;  /* 0x000000000000791b */ /* 0x003fe20003800000 */
.L_x_468:
[----:B------:R-:W-:Y:S01]  /*0fa0*/  HFMA2.MMA R21, -RZ, RZ, 0, 9.5367431640625e-07 ;  /* 0x00000010ff157435 */ /* 0x000fe200000001ff */
[----:B------:R-:W-:-:S05]  /*0fb0*/  MOV R18, R20 ;  /* 0x0000001400127202 */ /* 0x000fca0000000f00 */
[----:B------:R-:W-:-:S05]  /*0fc0*/  FADD.FTZ R18, R17, R18 ;  /* 0x0000001211127221 */ /* 0x000fca0000010000 */
[----:B------:R-:W-:-:S07]  /*0fd0*/  MOV R22, R18 ;  /* 0x0000001200167202 */ /* 0x000fce0000000f00 */
[----:B------:R-:W-:Y:S05]  /*0fe0*/  WARPSYNC.COLLECTIVE R19, `(.L_x_469) ;  /* 0x0000000013087348 */ /* 0x000fea0003c00000 */
[----:B------:R0:W1:Y:S02]  /*0ff0*/  SHFL.BFLY P2, R20, R22, R21, R24 ;  /* 0x0c00001516147389 */ /* 0x0000640000040018 */
[----:B01----:R-:W-:Y:S01]  /*1000*/  ENDCOLLECTIVE ;  /* 0x000000000000791b */ /* 0x003fe20003800000 */
.L_x_469:
[----:B------:R-:W-:Y:S01]  /*1010*/  MOV R9, R20 ;  /* 0x0000001400097202 */ /* 0x000fe20000000f00 */
[----:B------:R-:W-:Y:S06]  /*1020*/  BRA `(.L_x_470) ;  /* 0xfffffff800747947 */ /* 0x000fec000383ffff */
.L_x_471:
        /* <DEDUP_REMOVED lines=13> */
.L_x_8504:


//--------------------- .text._ZN10layer_norm13ln_bwd_kernelINS_13Kernel_traitsI13__nv_bfloat16S2_S2_S2_fjLj1536ELj1ELj1ELj4ELj8ENS_18Kernel_traits_baseILj1536ES2_S2_S2_S2_fjLj128EEEEELb1ELb0ELb1ELb0EEEvNS_9BwdParamsE --------------------------
	.section	.text._ZN10layer_norm13ln_bwd_kernelINS_13Kernel_traitsI13__nv_bfloat16S2_S2_S2_fjLj1536ELj1ELj1ELj4ELj8ENS_18Kernel_traits_baseILj1536ES2_S2_S2_S2_fjLj128EEEEELb1ELb0ELb1ELb0EEEvNS_9BwdParamsE,"ax",@progbits
	.align	128
        .global         _ZN10layer_norm13ln_bwd_kernelINS_13Kernel_traitsI13__nv_bfloat16S2_S2_S2_fjLj1536ELj1ELj1ELj4ELj8ENS_18Kernel_traits_baseILj1536ES2_S2_S2_S2_fjLj128EEEEELb1ELb0ELb1ELb0EEEvNS_9BwdParamsE
        .type           _ZN10layer_norm13ln_bwd_kernelINS_13Kernel_traitsI13__nv_bfloat16S2_S2_S2_fjLj1536ELj1ELj1ELj4ELj8ENS_18Kernel_traits_baseILj1536ES2_S2_S2_S2_fjLj128EEEEELb1ELb0ELb1ELb0EEEvNS_9BwdParamsE,@function
        .size           _ZN10layer_norm13ln_bwd_kernelINS_13Kernel_traitsI13__nv_bfloat16S2_S2_S2_fjLj1536ELj1ELj1ELj4ELj8ENS_18Kernel_traits_baseILj1536ES2_S2_S2_S2_fjLj128EEEEELb1ELb0ELb1ELb0EEEvNS_9BwdParamsE,(.L_x_8505 - _ZN10layer_norm13ln_bwd_kernelINS_13Kernel_traitsI13__nv_bfloat16S2_S2_S2_fjLj1536ELj1ELj1ELj4ELj8ENS_18Kernel_traits_baseILj1536ES2_S2_S2_S2_fjLj128EEEEELb1ELb0ELb1ELb0EEEvNS_9BwdParamsE)
        .other          _ZN10layer_norm13ln_bwd_kernelINS_13Kernel_traitsI13__nv_bfloat16S2_S2_S2_fjLj1536ELj1ELj1ELj4ELj8ENS_18Kernel_traits_baseILj1536ES2_S2_S2_S2_fjLj128EEEEELb1ELb0ELb1ELb0EEEvNS_9BwdParamsE,@"STO_CUDA_ENTRY STV_DEFAULT"
_ZN10layer_norm13ln_bwd_kernelINS_13Kernel_traitsI13__nv_bfloat16S2_S2_S2_fjLj1536ELj1ELj1ELj4ELj8ENS_18Kernel_traits_baseILj1536ES2_S2_S2_S2_fjLj128EEEEELb1ELb0ELb1ELb0EEEvNS_9BwdParamsE:
.text._ZN10layer_norm13ln_bwd_kernelINS_13Kernel_traitsI13__nv_bfloat16S2_S2_S2_fjLj1536ELj1ELj1ELj4ELj8ENS_18Kernel_traits_baseILj1536ES2_S2_S2_S2_fjLj128EEEEELb1ELb0ELb1ELb0EEEvNS_9BwdParamsE:
        /* <DEDUP_REMOVED lines=12> */
[----:B------:R-:W-:Y:S02]  /*00c0*/  LEA.HI R3, R3, R4, RZ, 0x2 ;  /* 0x0000000403037211 */ /* 0x000fe400078f10ff */
[----:B0-----:R-:W-:-:S04]  /*00d0*/  LOP3.LUT R5, R2, 0x7f, RZ, 0xc0, !PT ;  /* 0x0000007f02057812 */ /* 0x001fc800078ec0ff */
[----:B------:R-:W-:-:S04]  /*00e0*/  LOP3.LUT R0, R5, 0x7f, RZ, 0x3c, !PT ;  /* 0x0000007f05007812 */ /* 0x000fc800078e3cff */
[----:B------:R-:W-:Y:S01]  /*00f0*/  LEA.HI.SX32 R0, R3, R0, 0x1e ;  /* 0x0000000003007211 */ /* 0x000fe200078ff2ff */
[----:B------:R-:W-:-:S03]  /*0100*/  IMAD.MOV.U32 R3, RZ, RZ, R5 ;  /* 0x000000ffff037224 */ /* 0x000fc600078e0005 */
[C---:B------:R-:W-:Y:S02]  /*0110*/  LOP3.LUT P0, RZ, R0.reuse, 0xffffff80, RZ, 0xc0, !PT ;  /* 0xffffff8000ff7812 */ /* 0x040fe4000780c0ff */
[C---:B------:R-:W-:Y:S02]  /*0120*/  ISETP.GE.U32.AND P1, PT, R0.reuse, 0x100, PT ;  /* 0x000001000000780c */ /* 0x040fe40003f26070 */
[----:B------:R-:W-:-:S09]  /*0130*/  ISETP.GE.U32.AND P2, PT, R0, 0x180, PT ;  /* 0x000001800000780c */ /* 0x000fd20003f46070 */
[----:B------:R-:W0:Y:S08]  /*0140*/  @P0 LDC.64 R6, c[0x0][0x260] ;  /* 0x00009800ff060b82 */ /* 0x000e300000000a00 */
[----:B------:R-:W2:Y:S01]  /*0150*/  @P1 LDC.64 R12, c[0x0][0x260] ;  /* 0x00009800ff0c1b82 */ /* 0x000ea20000000a00 */
[----:B-1----:R-:W-:Y:S02]  /*0160*/  LEA.HI R0, R2, UR6, RZ, 0x19 ;  /* 0x0000000602007c11 */ /* 0x002fe4000f8fc8ff */
[----:B------:R-:W-:-:S05]  /*0170*/  P2R R58, PR, RZ, 0x4 ;  /* 0x00000004ff3a7803 */ /* 0x000fca0000000000 */
[----:B------:R-:W1:Y:S01]  /*0180*/  @P2 LDC.64 R18, c[0x0][0x260] ;  /* 0x00009800ff122b82 */ /* 0x000e620000000a00 */
[C---:B0-----:R-:W-:Y:S01]  /*0190*/  @P0 IMAD.WIDE.U32 R6, R3.reuse, 0x8, R6 ;  /* 0x0000000803060825 */ /* 0x041fe200078e0006 */
[----:B------:R-:W-:-:S04]  /*01a0*/  @P0 LOP3.LUT R3, R3, 0x80, RZ, 0xfc, !PT ;  /* 0x0000008003030812 */ /* 0x000fc800078efcff */
[----:B------:R0:W5:Y:S01]  /*01b0*/  @P0 LDG.E.64 R8, desc[UR4][R6.64] ;  /* 0x0000000406080981 */ /* 0x000162000c1e1b00 */
[C---:B--2---:R-:W-:Y:S01]  /*01c0*/  @P1 IMAD.WIDE.U32 R16, R3.reuse, 0x8, R12 ;  /* 0x0000000803101825 */ /* 0x044fe200078e000c */
[----:B------:R-:W-:-:S04]  /*01d0*/  @P1 IADD3 R3, R3, 0x80, RZ ;  /* 0x0000008003031810 */ /* 0x000fc80007ffe0ff */
[----:B------:R0:W5:Y:S01]  /*01e0*/  @P1 LDG.E.64 R10, desc[UR4][R16.64] ;  /* 0x00000004100a1981 */ /* 0x000162000c1e1b00 */
[----:B-1----:R-:W-:-:S05]  /*01f0*/  @P2 IMAD.WIDE.U32 R12, R3, 0x8, R18 ;  /* 0x00000008030c2825 */ /* 0x002fca00078e0012 */
[----:B------:R0:W5:Y:S01]  /*0200*/  @P2 LDG.E.64 R14, desc[UR4][R12.64] ;  /* 0x000000040c0e2981 */ /* 0x000162000c1e1b00 */
[----:B------:R-:W-:Y:S01]  /*0210*/  ISETP.GE.AND P2, PT, R0, UR7, PT ;  /* 0x0000000700007c0c */ /* 0x000fe2000bf46270 */
[----:B------:R-:W-:Y:S01]  /*0220*/  ULDC.64 UR6, c[0x0][0x308] ;  /* 0x0000c20000067ab9 */ /* 0x000fe20000000a00 */
        /* <DEDUP_REMOVED lines=14> */
[----:B------:R-:W-:Y:S01]  /*0310*/  IMAD.MOV.U32 R3, RZ, RZ, R8 ;  /* 0x000000ffff037224 */ /* 0x000fe200078e0008 */
[----:B------:R-:W-:Y:S01]  /*0320*/  MOV R13, R9 ;  /* 0x00000009000d7202 */ /* 0x000fe20000000f00 */
[----:B------:R-:W-:Y:S01]  /*0330*/  IMAD.MOV.U32 R4, RZ, RZ, R10 ;  /* 0x000000ffff047224 */ /* 0x000fe200078e000a */
[----:B------:R-:W-:Y:S01]  /*0340*/  SHF.R.U32.HI R6, RZ, 0x10, R9 ;  /* 0x00000010ff067819 */ /* 0x000fe20000011609 */
[----:B------:R-:W-:Y:S01]  /*0350*/  IMAD.MOV.U32 R19, RZ, RZ, R14 ;  /* 0x000000ffff137224 */ /* 0x000fe200078e000e */
[----:B------:R-:W0:Y:S01]  /*0360*/  LDC.U8 R9, c[0x0][0x2a0] ;  /* 0x0000a800ff097b82 */ /* 0x000e220000000000 */
[--C-:B------:R-:W-:Y:S01]  /*0370*/  SHF.R.U64 R16, R10, 0x10, R11.reuse ;  /* 0x000000100a107819 */ /* 0x100fe2000000120b */
[----:B------:R-:W-:Y:S01]  /*0380*/  HFMA2.MMA R88, -RZ, RZ, 0, 5.9604644775390625e-08 ;  /* 0x00000001ff587435 */ /* 0x000fe200000001ff */
[----:B------:R-:W-:Y:S01]  /*0390*/  SHF.R.U32.HI R18, RZ, 0x10, R11 ;  /* 0x00000010ff127819 */ /* 0x000fe2000001160b */
[----:B------:R-:W-:Y:S01]  /*03a0*/  IMAD.MOV.U32 R45, RZ, RZ, RZ ;  /* 0x000000ffff2d7224 */ /* 0x000fe200078e00ff */
[--C-:B------:R-:W-:Y:S01]  /*03b0*/  SHF.R.U64 R20, R14, 0x10, R15.reuse ;  /* 0x000000100e147819 */ /* 0x100fe2000000120f */
[----:B------:R-:W-:Y:S01]  /*03c0*/  IMAD.U32 R12, R12, 0x10000, RZ ;  /* 0x000100000c0c7824 */ /* 0x000fe200078e00ff */
[----:B------:R-:W-:Y:S01]  /*03d0*/  SHF.R.U32.HI R22, RZ, 0x10, R15 ;  /* 0x00000010ff167819 */ /* 0x000fe2000001160f */
[----:B------:R-:W-:Y:S01]  /*03e0*/  IMAD.U32 R14, R6, 0x10000, RZ ;  /* 0x00010000060e7824 */ /* 0x000fe200078e00ff */
[----:B------:R-:W-:Y:S01]  /*03f0*/  MOV R17, R11 ;  /* 0x0000000b00117202 */ /* 0x000fe20000000f00 */
[----:B------:R-:W-:Y:S01]  /*0400*/  IMAD.MOV.U32 R11, RZ, RZ, R0 ;  /* 0x000000ffff0b7224 */ /* 0x000fe200078e0000 */
[----:B------:R-:W-:Y:S01]  /*0410*/  MOV R21, R15 ;  /* 0x0000000f00157202 */ /* 0x000fe20000000f00 */
        /* <DEDUP_REMOVED lines=9> */
[----:B------:R-:W-:-:S07]  /*04b0*/  SHF.L.U32 R21, R21, 0x10, RZ ;  /* 0x0000001015157819 */ /* 0x000fce00000006ff */
.L_x_534:
[----:B012---:R-:W1:Y:S08]  /*04c0*/  LDC.64 R50, c[0x0][0x288] ;  /* 0x0000a200ff327b82 */ /* 0x007e700000000a00 */
[----:B------:R-:W2:Y:S08]  /*04d0*/  LDC.64 R52, c[0x0][0x258] ;  /* 0x00009600ff347b82 */ /* 0x000eb00000000a00 */
[----:B------:R-:W3:Y:S01]  /*04e0*/  LDC.64 R48, c[0x0][0x280] ;  /* 0x0000a000ff307b82 */ /* 0x000ee20000000a00 */
[----:B-1----:R-:W-:Y:S01]  /*04f0*/  IMAD.WIDE R54, R11, 0x4, R50 ;  /* 0x000000040b367825 */ /* 0x002fe200078e0232 */
[----:B------:R-:W-:-:S06]  /*0500*/  MOV R4, UR14 ;  /* 0x0000000e00047c02 */ /* 0x000fcc0008000f00 */
[----:B------:R-:W1:Y:S01]  /*0510*/  LDC.64 R50, c[0x0][0x2c8] ;  /* 0x0000b200ff327b82 */ /* 0x000e620000000a00 */
[----:B------:R-:W4:Y:S01]  /*0520*/  LDG.E R54, desc[UR4][R54.64] ;  /* 0x0000000436367981 */ /* 0x000f22000c1e1900 */
[----:B--2---:R-:W-:-:S05]  /*0530*/  IMAD.WIDE R98, R11, 0x4, R52 ;  /* 0x000000040b627825 */ /* 0x004fca00078e0234 */
[----:B-----5:R2:W5:Y:S01]  /*0540*/  LDG.E R64, desc[UR4][R98.64] ;  /* 0x0000000462407981 */ /* 0x020562000c1e1900 */
[----:B---3--:R-:W-:-:S05]  /*0550*/  IMAD.WIDE R48, R11, 0x4, R48 ;  /* 0x000000040b307825 */ /* 0x008fca00078e0230 */
[----:B------:R2:W5:Y:S01]  /*0560*/  LDG.E R97, desc[UR4][R48.64] ;  /* 0x0000000430617981 */ /* 0x000562000c1e1900 */
[----:B------:R-:W-:-:S05]  /*0570*/  IMAD R23, R11, R4, RZ ;  /* 0x000000040b177224 */ /* 0x000fca00078e02ff */
[----:B------:R-:W-:-:S04]  /*0580*/  SHF.R.S32.HI R52, RZ, 0x1f, R23 ;  /* 0x0000001fff347819 */ /* 0x000fc80000011417 */
[----:B------:R-:W-:Y:S01]  /*0590*/  LEA.HI R52, R52, R23, RZ, 0x2 ;  /* 0x0000001734347211 */ /* 0x000fe200078f10ff */
[----:B------:R-:W-:Y:S03]  /*05a0*/  BSSY B0, `(.L_x_473) ;  /* 0x00000f9000007945 */ /* 0x000fe60003800000 */
[----:B------:R-:W-:-:S05]  /*05b0*/  LEA.HI.SX32 R23, R52, R5, 0x1e ;  /* 0x0000000534177211 */ /* 0x000fca00078ff2ff */
[----:B-1----:R-:W-:Y:S01]  /*05c0*/  IMAD.WIDE.U32 R52, R23, 0x8, R50 ;  /* 0x0000000817347825 */ /* 0x002fe200078e0032 */
[----:B----4-:R-:W-:-:S13]  /*05d0*/  ISETP.GT.AND P2, PT, R54, RZ, PT ;  /* 0x000000ff3600720c */ /* 0x010fda0003f44270 */
[----:B--2---:R-:W-:Y:S05]  /*05e0*/  @P2 BRA `(.L_x_474) ;  /* 0x0000000000b42947 */ /* 0x004fea0003800000 */
[----:B-----5:R-:W-:Y:S01]  /*05f0*/  ISETP.GE.AND P3, PT, R97, 0x1, PT ;  /* 0x000000016100780c */ /* 0x020fe20003f66270 */
[----:B------:R-:W-:Y:S01]  /*0600*/  BSSY B1, `(.L_x_475) ;  /* 0x0000012000017945 */ /* 0x000fe20003800000 */
[----:B------:R-:W-:Y:S01]  /*0610*/  MOV R55, RZ ;  /* 0x000000ff00377202 */ /* 0x000fe20000000f00 */
[----:B------:R-:W-:-:S10]  /*0620*/  IMAD.MOV.U32 R95, RZ, RZ, R23 ;  /* 0x000000ffff5f7224 */ /* 0x000fd400078e0017 */
[----:B------:R-:W-:Y:S01]  /*0630*/  @P3 VIADD R49, R97, 0xffffffff ;  /* 0xffffffff61313836 */ /* 0x000fe20000000000 */
[----:B------:R-:W-:-:S03]  /*0640*/  @P3 LOP3.LUT R5, R2, 0x7f, RZ, 0xc0, !PT ;  /* 0x0000007f02053812 */ /* 0x000fc600078ec0ff */
[----:B------:R-:W-:-:S05]  /*0650*/  @P3 IMAD R49, R49, R4, RZ ;  /* 0x0000000431313224 */ /* 0x000fca00078e02ff */
[----:B------:R-:W-:-:S04]  /*0660*/  @P3 SHF.R.S32.HI R48, RZ, 0x1f, R49 ;  /* 0x0000001fff303819 */ /* 0x000fc80000011431 */
[----:B------:R-:W-:-:S04]  /*0670*/  @P3 LEA.HI R48, R48, R49, RZ, 0x2 ;  /* 0x0000003130303211 */ /* 0x000fc800078f10ff */
[----:B------:R-:W-:Y:S01]  /*0680*/  @P3 LEA.HI.SX32 R55, R48, R5, 0x1e ;  /* 0x0000000530373211 */ /* 0x000fe200078ff2ff */
[----:B------:R-:W-:Y:S06]  /*0690*/  @!P0 BRA `(.L_x_476) ;  /* 0x0000000000208947 */ /* 0x000fec0003800000 */
[----:B------:R-:W1:Y:S01]  /*06a0*/  LDC.64 R48, c[0x0][0x240] ;  /* 0x00009000ff307b82 */ /* 0x000e620000000a00 */
[----:B------:R-:W-:-:S04]  /*06b0*/  ISETP.NE.U32.AND P4, PT, RZ, UR8, PT ;  /* 0x00000008ff007c0c */ /* 0x000fc8000bf85070 */
[----:B------:R-:W-:-:S13]  /*06c0*/  ISETP.NE.AND.EX P4, PT, RZ, UR9, PT, P4 ;  /* 0x00000009ff007c0c */ /* 0x000fda000bf85340 */
[----:B------:R2:W5:Y:S01]  /*06d0*/  @P4 LDG.E.64 R82, desc[UR4][R52.64] ;  /* 0x0000000434524981 */ /* 0x000562000c1e1b00 */
[----:B-1----:R-:W-:-:S05]  /*06e0*/  IMAD.WIDE.U32 R48, R55, 0x4, R48 ;  /* 0x0000000437307825 */ /* 0x002fca00078e0030 */
[----:B------:R2:W5:Y:S01]  /*06f0*/  LDG.E R56, desc[UR4][R48.64] ;  /* 0x0000000430387981 */ /* 0x000562000c1e1900 */
[----:B------:R-:W-:Y:S01]  /*0700*/  IADD3 R95, R23, 0x80, RZ ;  /* 0x00000080175f7810 */ /* 0x000fe20007ffe0ff */
[----:B------:R-:W-:-:S07]  /*0710*/  VIADD R55, R55, 0x80 ;  /* 0x0000008037377836 */ /* 0x000fce0000000000 */
.L_x_476:
[----:B------:R-:W-:Y:S05]  /*0720*/  BSYNC B1 ;  /* 0x0000000000017941 */ /* 0x000fea0003800000 */
.L_x_475:
[----:B------:R-:W-:Y:S04]  /*0730*/  BSSY B1, `(.L_x_477) ;  /* 0x000000b000017945 */ /* 0x000fe80003800000 */
[----:B------:R-:W-:Y:S05]  /*0740*/  @!P1 BRA `(.L_x_478) ;  /* 0x0000000000249947 */ /* 0x000fea0003800000 */
[----:B--2---:R-:W1:Y:S01]  /*0750*/  LDC.64 R52, c[0x0][0x240] ;  /* 0x00009000ff347b82 */ /* 0x004e620000000a00 */
[----:B------:R-:W-:-:S04]  /*0760*/  ISETP.NE.U32.AND P4, PT, RZ, UR8, PT ;  /* 0x00000008ff007c0c */ /* 0x000fc8000bf85070 */
[----:B------:R-:W-:-:S13]  /*0770*/  ISETP.NE.AND.EX P4, PT, RZ, UR9, PT, P4 ;  /* 0x00000009ff007c0c */ /* 0x000fda000bf85340 */
[----:B------:R-:W-:-:S05]  /*0780*/  @P4 IMAD.WIDE.U32 R48, R95, 0x8, R50 ;  /* 0x000000085f304825 */ /* 0x000fca00078e0032 */
[----:B------:R3:W5:Y:S01]  /*0790*/  @P4 LDG.E.64 R80, desc[UR4][R48.64] ;  /* 0x0000000430504981 */ /* 0x000762000c1e1b00 */
[----:B-1----:R-:W-:-:S05]  /*07a0*/  IMAD.WIDE.U32 R52, R55, 0x4, R52 ;  /* 0x0000000437347825 */ /* 0x002fca00078e0034 */
[----:B------:R3:W5:Y:S01]  /*07b0*/  LDG.E R0, desc[UR4][R52.64] ;  /* 0x0000000434007981 */ /* 0x000762000c1e1900 */
[----:B------:R-:W-:Y:S01]  /*07c0*/  IADD3 R55, R55, 0x80, RZ ;  /* 0x0000008037377810 */ /* 0x000fe20007ffe0ff */
[----:B------:R-:W-:-:S07]  /*07d0*/  VIADD R95, R95, 0x80 ;  /* 0x000000805f5f7836 */ /* 0x000fce0000000000 */
.L_x_478:
[----:B------:R-:W-:Y:S05]  /*07e0*/  BSYNC B1 ;  /* 0x0000000000017941 */ /* 0x000fea0003800000 */
.L_x_477:
[----:B------:R-:W-:Y:S01]  /*07f0*/  ISETP.NE.AND P4, PT, R58, RZ, PT ;  /* 0x000000ff3a00720c */ /* 0x000fe20003f85270 */
[----:B------:R-:W-:Y:S01]  /*0800*/  HFMA2.MMA R89, -RZ, RZ, 0, 0 ;  /* 0x00000000ff597435 */ /* 0x000fe200000001ff */
[----:B------:R-:W-:-:S11]  /*0810*/  IMAD.MOV.U32 R100, RZ, RZ, RZ ;  /* 0x000000ffff647224 */ /* 0x000fd600078e00ff */
[----:B------:R-:W-:Y:S05]  /*0820*/  @!P4 BRA `(.L_x_479) ;  /* 0x0000000c0040c947 */ /* 0x000fea0003800000 */
[----:B--23--:R-:W1:Y:S01]  /*0830*/  LDC.64 R48, c[0x0][0x240] ;  /* 0x00009000ff307b82 */ /* 0x00ce620000000a00 */
[----:B------:R-:W-:-:S04]  /*0840*/  ISETP.NE.U32.AND P4, PT, RZ, UR8, PT ;  /* 0x00000008ff007c0c */ /* 0x000fc8000bf85070 */
[----:B------:R-:W-:-:S13]  /*0850*/  ISETP.NE.AND.EX P4, PT, RZ, UR9, PT, P4 ;  /* 0x00000009ff007c0c */ /* 0x000fda000bf85340 */
[----:B------:R-:W-:-:S05]  /*0860*/  @P4 IMAD.WIDE.U32 R50, R95, 0x8, R50 ;  /* 0x000000085f324825 */ /* 0x000fca00078e0032 */
[----:B------:R4:W5:Y:S01]  /*0870*/  @P4 LDG.E.64 R78, desc[UR4][R50.64] ;  /* 0x00000004324e4981 */ /* 0x000962000c1e1b00 */
[----:B-1----:R-:W-:-:S05]  /*0880*/  IMAD.WIDE.U32 R48, R55, 0x4, R48 ;  /* 0x0000000437307825 */ /* 0x002fca00078e0030 */
[----:B------:R4:W5:Y:S01]  /*0890*/  LDG.E R60, desc[UR4][R48.64] ;  /* 0x00000004303c7981 */ /* 0x000962000c1e1900 */
[----:B------:R-:W-:Y:S01]  /*08a0*/  MOV R100, RZ ;  /* 0x000000ff00647202 */ /* 0x000fe20000000f00 */
[----:B------:R-:W-:Y:S06]  /*08b0*/  BRA `(.L_x_479) ;  /* 0x0000000c001c7947 */ /* 0x000fec0003800000 */
.L_x_474:
[----:B------:R-:W1:Y:S02]  /*08c0*/  LDC.64 R48, c[0x0][0x250] ;  /* 0x00009400ff307b82 */ /* 0x000e640000000a00 */
[----:B-1----:R-:W-:-:S06]  /*08d0*/  IMAD.WIDE R48, R11, 0x4, R48 ;  /* 0x000000040b307825 */ /* 0x002fcc00078e0230 */
[----:B------:R-:W2:Y:S01]  /*08e0*/  LDG.E R48, desc[UR4][R48.64] ;  /* 0x0000000430307981 */ /* 0x000ea2000c1e1900 */
[----:B-----5:R-:W-:Y:S01]  /*08f0*/  ISETP.GE.AND P3, PT, R97, 0x1, PT ;  /* 0x000000016100780c */ /* 0x020fe20003f66270 */
[----:B------:R-:W-:Y:S01]  /*0900*/  BSSY B1, `(.L_x_480) ;  /* 0x000004c000017945 */ /* 0x000fe20003800000 */
[----:B0-----:R-:W-:Y:S01]  /*0910*/  ISETP.NE.AND P4, PT, R9, RZ, PT ;  /* 0x000000ff0900720c */ /* 0x001fe20003f85270 */
[----:B------:R-:W-:Y:S01]  /*0920*/  IMAD.MOV.U32 R95, RZ, RZ, RZ ;  /* 0x000000ffff5f7224 */ /* 0x000fe200078e00ff */
[----:B------:R-:W-:Y:S01]  /*0930*/  MOV R89, RZ ;  /* 0x000000ff00597202 */ /* 0x000fe20000000f00 */
[----:B------:R-:W-:Y:S01]  /*0940*/  IMAD.MOV.U32 R100, RZ, RZ, RZ ;  /* 0x000000ffff647224 */ /* 0x000fe200078e00ff */
[----:B------:R-:W-:-:S07]  /*0950*/  MOV R99, R23 ;  /* 0x0000001700637202 */ /* 0x000fce0000000f00 */
[----:B------:R-:W-:-:S04]  /*0960*/  @P3 VIADD R5, R97, 0xffffffff ;  /* 0xffffffff61053836 */ /* 0x000fc80000000000 */
[----:B------:R-:W-:Y:S01]  /*0970*/  @P3 IMAD R55, R5, R4, RZ ;  /* 0x0000000405373224 */ /* 0x000fe200078e02ff */
[----:B------:R-:W-:-:S04]  /*0980*/  IADD3 R5, R54, -0x1, RZ ;  /* 0xffffffff36057810 */ /* 0x000fc80007ffe0ff */
[----:B------:R-:W-:Y:S01]  /*0990*/  @P3 SHF.R.S32.HI R98, RZ, 0x1f, R55 ;  /* 0x0000001fff623819 */ /* 0x000fe20000011437 */
[----:B------:R-:W-:Y:S01]  /*09a0*/  IMAD R54, R5, R4, RZ ;  /* 0x0000000405367224 */ /* 0x000fe200078e02ff */
[----:B------:R-:W-:Y:S02]  /*09b0*/  LOP3.LUT R5, R2, 0x7f, RZ, 0xc0, !PT ;  /* 0x0000007f02057812 */ /* 0x000fe400078ec0ff */
[----:B------:R-:W-:Y:S02]  /*09c0*/  @P3 LEA.HI R98, R98, R55, RZ, 0x2 ;  /* 0x0000003762623211 */ /* 0x000fe400078f10ff */
[----:B------:R-:W-:Y:S02]  /*09d0*/  SHF.R.S32.HI R55, RZ, 0x1f, R54 ;  /* 0x0000001fff377819 */ /* 0x000fe40000011436 */
[----:B------:R-:W-:Y:S02]  /*09e0*/  @P3 LEA.HI.SX32 R95, R98, R5, 0x1e ;  /* 0x00000005625f3211 */ /* 0x000fe400078ff2ff */
[----:B------:R-:W-:-:S04]  /*09f0*/  LEA.HI R54, R55, R54, RZ, 0x2 ;  /* 0x0000003637367211 */ /* 0x000fc800078f10ff */
[----:B------:R-:W-:Y:S02]  /*0a00*/  LEA.HI.SX32 R101, R54, R5, 0x1e ;  /* 0x0000000536657211 */ /* 0x000fe400078ff2ff */
[----:B--2---:R-:W-:Y:S01]  /*0a10*/  FSEL R98, R48, RZ, !P4 ;  /* 0x000000ff30627208 */ /* 0x004fe20006000000 */
[----:B------:R-:W-:Y:S06]  /*0a20*/  @!P0 BRA `(.L_x_481) ;  /* 0x0000000000e48947 */ /* 0x000fec0003800000 */
[----:B------:R-:W0:Y:S08]  /*0a30*/  LDC.64 R54, c[0x0][0x2b8] ;  /* 0x0000ae00ff367b82 */ /* 0x000e300000000a00 */
[----:B------:R-:W1:Y:S08]  /*0a40*/  LDC.64 R48, c[0x0][0x238] ;  /* 0x00008e00ff307b82 */ /* 0x000e700000000a00 */
[----:B------:R-:W2:Y:S01]  /*0a50*/  LDC.64 R66, c[0x0][0x240] ;  /* 0x00009000ff427b82 */ /* 0x000ea20000000a00 */
[----:B0-----:R-:W-:-:S06]  /*0a60*/  IMAD.WIDE.U32 R54, R101, 0x8, R54 ;  /* 0x0000000865367825 */ /* 0x001fcc00078e0036 */
[----:B------:R-:W3:Y:S01]  /*0a70*/  LDG.E.64 R54, desc[UR4][R54.64] ;  /* 0x0000000436367981 */ /* 0x000ee2000c1e1b00 */
[----:B-1----:R-:W-:-:S06]  /*0a80*/  IMAD.WIDE.U32 R48, R23, 0x8, R48 ;  /* 0x0000000817307825 */ /* 0x002fcc00078e0030 */
[----:B------:R-:W4:Y:S01]  /*0a90*/  LDG.E.64 R48, desc[UR4][R48.64] ;  /* 0x0000000430307981 */ /* 0x000f22000c1e1b00 */
[----:B------:R-:W-:-:S04]  /*0aa0*/  ISETP.NE.U32.AND P4, PT, RZ, UR8, PT ;  /* 0x00000008ff007c0c */ /* 0x000fc8000bf85070 */
[----:B------:R-:W-:Y:S01]  /*0ab0*/  ISETP.NE.AND.EX P4, PT, RZ, UR9, PT, P4 ;  /* 0x00000009ff007c0c */ /* 0x000fe2000bf85340 */
[----:B--2---:R-:W-:-:S05]  /*0ac0*/  IMAD.WIDE.U32 R66, R95, 0x4, R66 ;  /* 0x000000045f427825 */ /* 0x004fca00078e0042 */
[----:B------:R-:W5:Y:S07]  /*0ad0*/  LDG.E R56, desc[UR4][R66.64] ;  /* 0x0000000442387981 */ /* 0x000f6e000c1e1900 */
[----:B------:R0:W5:Y:S01]  /*0ae0*/  @P4 LDG.E.64 R82, desc[UR4][R52.64] ;  /* 0x0000000434524981 */ /* 0x000162000c1e1b00 */
[----:B------:R-:W-:Y:S01]  /*0af0*/  VIADD R99, R23, 0x80 ;  /* 0x0000008017637836 */ /* 0x000fe20000000000 */
[----:B------:R-:W-:Y:S01]  /*0b00*/  IADD3 R101, R101, 0x80, RZ ;  /* 0x0000008065657810 */ /* 0x000fe20007ffe0ff */
[----:B------:R-:W-:-:S02]  /*0b10*/  VIADD R95, R95, 0x80 ;  /* 0x000000805f5f7836 */ /* 0x000fc40000000000 */
[----:B---3--:R-:W-:Y:S01]  /*0b20*/  IMAD.MOV.U32 R3, RZ, RZ, R54 ;  /* 0x000000ffff037224 */ /* 0x008fe200078e0036 */
[----:B------:R-:W-:Y:S02]  /*0b30*/  SHF.R.U64 R70, R54, 0x10, R55 ;  /* 0x0000001036467819 */ /* 0x000fe40000001237 */
[----:B------:R-:W-:Y:S02]  /*0b40*/  MOV R65, R55 ;  /* 0x0000003700417202 */ /* 0x000fe40000000f00 */
[----:B----4-:R-:W-:Y:S02]  /*0b50*/  SHF.R.U64 R54, R48, 0x10, R49 ;  /* 0x0000001030367819 */ /* 0x010fe40000001231 */
[----:B------:R-:W-:Y:S02]  /*0b60*/  SHF.R.U32.HI R68, RZ, 0x10, R55 ;  /* 0x00000010ff447819 */ /* 0x000fe40000011637 */
[----:B0-----:R-:W-:Y:S01]  /*0b70*/  SHF.L.U32 R53, R54, 0x10, RZ ;  /* 0x0000001036357819 */ /* 0x001fe200000006ff */
[----:B------:R-:W-:Y:S01]  /*0b80*/  IMAD.U32 R55, R48, 0x10000, RZ ;  /* 0x0001000030377824 */ /* 0x000fe200078e00ff */
[----:B------:R-:W-:-:S02]  /*0b90*/  SHF.R.U32.HI R48, RZ, 0x10, R49 ;  /* 0x00000010ff307819 */ /* 0x000fc40000011631 */
[----:B------:R-:W-:Y:S01]  /*0ba0*/  SHF.L.U32 R69, R49, 0x10, RZ ;  /* 0x0000001031457819 */ /* 0x000fe200000006ff */
[C---:B------:R-:W-:Y:S01]  /*0bb0*/  FADD.FTZ R53, -R98.reuse, R53 ;  /* 0x0000003562357221 */ /* 0x040fe20000010100 */
[----:B------:R-:W-:Y:S01]  /*0bc0*/  SHF.L.U32 R49, R3, 0x10, RZ ;  /* 0x0000001003317819 */ /* 0x000fe200000006ff */
[----:B------:R-:W-:Y:S01]  /*0bd0*/  FADD.FTZ R3, -R98, R55 ;  /* 0x0000003762037221 */ /* 0x000fe20000010100 */
[----:B------:R-:W-:Y:S01]  /*0be0*/  IMAD.U32 R67, R70, 0x10000, RZ ;  /* 0x0001000046437824 */ /* 0x000fe200078e00ff */
[----:B------:R-:W-:Y:S01]  /*0bf0*/  SHF.L.U32 R52, R68, 0x10, RZ ;  /* 0x0000001044347819 */ /* 0x000fe200000006ff */
[----:B------:R-:W-:Y:S02]  /*0c00*/  IMAD.U32 R70, R65, 0x10000, RZ ;  /* 0x0001000041467824 */ /* 0x000fe400078e00ff */
[----:B------:R-:W-:Y:S01]  /*0c10*/  FMUL.FTZ R66, R64, R53 ;  /* 0x0000003540427220 */ /* 0x000fe20000410000 */
[----:B------:R-:W-:Y:S01]  /*0c20*/  FADD.FTZ R65, -R98, R69 ;  /* 0x0000004562417221 */ /* 0x000fe20000010100 */
[----:B------:R-:W-:Y:S01]  /*0c30*/  FMUL.FTZ R3, R64, R3 ;  /* 0x0000000340037220 */ /* 0x000fe20000410000 */
[----:B------:R-:W-:-:S02]  /*0c40*/  IMAD.U32 R55, R48, 0x10000, RZ ;  /* 0x0001000030377824 */ /* 0x000fc400078e00ff */
[----:B------:R-:W-:Y:S01]  /*0c50*/  FMUL.FTZ R68, R10, R49 ;  /* 0x000000310a447220 */ /* 0x000fe20000410000 */
[----:B------:R-:W-:Y:S01]  /*0c60*/  FADD.FTZ R33, R33, R67 ;  /* 0x0000004321217221 */ /* 0x000fe20000010000 */
[----:B------:R-:W-:Y:S01]  /*0c70*/  FFMA.FTZ R45, R66, R67, R45 ;  /* 0x00000043422d7223 */ /* 0x000fe2000001002d */
[----:B------:R-:W-:Y:S01]  /*0c80*/  FADD.FTZ R32, R32, R49 ;  /* 0x0000003120207221 */ /* 0x000fe20000010000 */
[C---:B------:R-:W-:Y:S01]  /*0c90*/  FFMA.FTZ R44, R3.reuse, R49, R44 ;  /* 0x00000031032c7223 */ /* 0x040fe2000001002c */
[----:B------:R-:W-:Y:S01]  /*0ca0*/  FMUL.FTZ R65, R64, R65 ;  /* 0x0000004140417220 */ /* 0x000fe20000410000 */
[----:B------:R-:W-:Y:S01]  /*0cb0*/  FMUL.FTZ R67, R12, R67 ;  /* 0x000000430c437220 */ /* 0x000fe20000410000 */
[----:B------:R-:W-:Y:S01]  /*0cc0*/  FADD.FTZ R55, -R98, R55 ;  /* 0x0000003762377221 */ /* 0x000fe20000010100 */
[----:B------:R-:W-:Y:S01]  /*0cd0*/  FADD.FTZ R48, RZ, R68 ;  /* 0x00000044ff307221 */ /* 0x000fe20000010000 */
[----:B------:R-:W-:Y:S01]  /*0ce0*/  FFMA.FTZ R49, R3, R68, RZ ;  /* 0x0000004403317223 */ /* 0x000fe200000100ff */
[----:B------:R-:W-:Y:S01]  /*0cf0*/  FADD.FTZ R34, R34, R70 ;  /* 0x0000004622227221 */ /* 0x000fe20000010000 */
[-C--:B------:R-:W-:Y:S01]  /*0d00*/  FFMA.FTZ R46, R65, R70.reuse, R46 ;  /* 0x00000046412e7223 */ /* 0x080fe2000001002e */
[----:B------:R-:W-:Y:S01]  /*0d10*/  FMUL.FTZ R72, R64, R55 ;  /* 0x0000003740487220 */ /* 0x000fe20000410000 */
        /* <DEDUP_REMOVED lines=10> */
.L_x_481:
[----:B------:R-:W-:Y:S05]  /*0dc0*/  BSYNC B1 ;  /* 0x0000000000017941 */ /* 0x000fea0003800000 */
.L_x_480:
[----:B------:R-:W-:Y:S04]  /*0dd0*/  BSSY B1, `(.L_x_482) ;  /* 0x000003c000017945 */ /* 0x000fe80003800000 */
[----:B------:R-:W-:Y:S05]  /*0de0*/  @!P1 BRA `(.L_x_483) ;  /* 0x0000000000e89947 */ /* 0x000fea0003800000 */
        /* <DEDUP_REMOVED lines=8> */
[----:B------:R-:W-:-:S13]  /*0e70*/  ISETP.NE.AND.EX P4, PT, RZ, UR9, PT, P4 ;  /* 0x00000009ff007c0c */ /* 0x000fda000bf85340 */
[----:B------:R-:W-:-:S05]  /*0e80*/  @P4 IMAD.WIDE.U32 R54, R99, 0x8, R50 ;  /* 0x0000000863364825 */ /* 0x000fca00078e0032 */
[----:B------:R-:W5:Y:S01]  /*0e90*/  @P4 LDG.E.64 R80, desc[UR4][R54.64] ;  /* 0x0000000436504981 */ /* 0x000f62000c1e1b00 */
[----:B--2---:R-:W-:-:S05]  /*0ea0*/  IMAD.WIDE.U32 R74, R95, 0x4, R74 ;  /* 0x000000045f4a7825 */ /* 0x004fca00078e004a */
[----:B------:R0:W5:Y:S01]  /*0eb0*/  LDG.E R0, desc[UR4][R74.64] ;  /* 0x000000044a007981 */ /* 0x000162000c1e1900 */
[----:B------:R-:W-:Y:S01]  /*0ec0*/  IADD3 R101, R101, 0x80, RZ ;  /* 0x0000008065657810 */ /* 0x000fe20007ffe0ff */
[----:B------:R-:W-:Y:S01]  /*0ed0*/  VIADD R95, R95, 0x80 ;  /* 0x000000805f5f7836 */ /* 0x000fe20000000000 */
[----:B------:R-:W-:Y:S02]  /*0ee0*/  IADD3 R99, R99, 0x80, RZ ;  /* 0x0000008063637810 */ /* 0x000fe40007ffe0ff */
[----:B---3--:R-:W-:Y:S01]  /*0ef0*/  MOV R71, R52 ;  /* 0x0000003400477202 */ /* 0x008fe20000000f00 */
[--C-:B------:R-:W-:Y:S01]  /*0f00*/  IMAD.MOV.U32 R73, RZ, RZ, R53.reuse ;  /* 0x000000ffff497224 */ /* 0x100fe200078e0035 */
[--C-:B------:R-:W-:Y:S02]  /*0f10*/  SHF.R.U64 R84, R52, 0x10, R53.reuse ;  /* 0x0000001034547819 */ /* 0x100fe40000001235 */
[----:B------:R-:W-:Y:S02]  /*0f20*/  SHF.R.U32.HI R86, RZ, 0x10, R53 ;  /* 0x00000010ff567819 */ /* 0x000fe40000011635 */
[----:B----4-:R-:W-:-:S02]  /*0f30*/  SHF.R.U64 R52, R48, 0x10, R49 ;  /* 0x0000001030347819 */ /* 0x010fc40000001231 */
[----:B------:R-:W-:Y:S01]  /*0f40*/  SHF.L.U32 R53, R48, 0x10, RZ ;  /* 0x0000001030357819 */ /* 0x000fe200000006ff */
[----:B------:R-:W-:Y:S01]  /*0f50*/  IMAD.U32 R77, R49, 0x10000, RZ ;  /* 0x00010000314d7824 */ /* 0x000fe200078e00ff */
[----:B------:R-:W-:Y:S01]  /*0f60*/  SHF.R.U32.HI R48, RZ, 0x10, R49 ;  /* 0x00000010ff307819 */ /* 0x000fe20000011631 */
[----:B------:R-:W-:Y:S02]  /*0f70*/  IMAD.U32 R49, R52, 0x10000, RZ ;  /* 0x0001000034317824 */ /* 0x000fe400078e00ff */
[C---:B------:R-:W-:Y:S01]  /*0f80*/  FADD.FTZ R53, -R98.reuse, R53 ;  /* 0x0000003562357221 */ /* 0x040fe20000010100 */
[----:B------:R-:W-:Y:S02]  /*0f90*/  IMAD.U32 R76, R71, 0x10000, RZ ;  /* 0x00010000474c7824 */ /* 0x000fe400078e00ff */
[----:B------:R-:W-:Y:S01]  /*0fa0*/  FADD.FTZ R49, -R98, R49 ;  /* 0x0000003162317221 */ /* 0x000fe20000010100 */
[----:B------:R-:W-:Y:S01]  /*0fb0*/  FMUL.FTZ R71, R64, R53 ;  /* 0x0000003540477220 */ /* 0x000fe20000410000 */
[----:B0-----:R-:W-:Y:S01]  /*0fc0*/  SHF.L.U32 R75, R84, 0x10, RZ ;  /* 0x00000010544b7819 */ /* 0x001fe200000006ff */
[----:B------:R-:W-:Y:S01]  /*0fd0*/  FADD.FTZ R28, R28, R76 ;  /* 0x0000004c1c1c7221 */ /* 0x000fe20000010000 */
[----:B------:R-:W-:Y:S01]  /*0fe0*/  SHF.L.U32 R53, R48, 0x10, RZ ;  /* 0x0000001030357819 */ /* 0x000fe200000006ff */
[----:B------:R-:W-:Y:S01]  /*0ff0*/  FMUL.FTZ R74, R64, R49 ;  /* 0x00000031404a7220 */ /* 0x000fe20000410000 */
[----:B------:R-:W-:Y:S01]  /*1000*/  SHF.L.U32 R84, R73, 0x10, RZ ;  /* 0x0000001049547819 */ /* 0x000fe200000006ff */
[-C--:B------:R-:W-:Y:S01]  /*1010*/  FFMA.FTZ R40, R71, R76.reuse, R40 ;  /* 0x0000004c47287223 */ /* 0x080fe20000010028 */
[----:B------:R-:W-:Y:S01]  /*1020*/  FADD.FTZ R73, -R98, R77 ;  /* 0x0000004d62497221 */ /* 0x000fe20000010100 */
[----:B------:R-:W-:Y:S01]  /*1030*/  FMUL.FTZ R76, R15, R76 ;  /* 0x0000004c0f4c7220 */ /* 0x000fe20000410000 */
[----:B------:R-:W-:Y:S01]  /*1040*/  FADD.FTZ R29, R29, R75 ;  /* 0x0000004b1d1d7221 */ /* 0x000fe20000010000 */
[----:B------:R-:W-:Y:S01]  /*1050*/  FFMA.FTZ R41, R74, R75, R41 ;  /* 0x0000004b4a297223 */ /* 0x000fe20000010029 */
[----:B------:R-:W-:Y:S01]  /*1060*/  FADD.FTZ R53, -R98, R53 ;  /* 0x0000003562357221 */ /* 0x000fe20000010100 */
[----:B------:R-:W-:Y:S01]  /*1070*/  FMUL.FTZ R73, R64, R73 ;  /* 0x0000004940497220 */ /* 0x000fe20000410000 */
[----:B------:R-:W-:Y:S01]  /*1080*/  FMUL.FTZ R75, R16, R75 ;  /* 0x0000004b104b7220 */ /* 0x000fe20000410000 */
[----:B------:R-:W-:Y:S01]  /*1090*/  FADD.FTZ R48, R89, R76 ;  /* 0x0000004c59307221 */ /* 0x000fe20000010000 */
[----:B------:R-:W-:Y:S01]  /*10a0*/  FFMA.FTZ R49, R71, R76, R100 ;  /* 0x0000004c47317223 */ /* 0x000fe20000010064 */
[----:B------:R-:W-:-:S02]  /*10b0*/  IMAD.U32 R52, R86, 0x10000, RZ ;  /* 0x0001000056347824 */ /* 0x000fc400078e00ff */
[----:B------:R-:W-:Y:S01]  /*10c0*/  FMUL.FTZ R86, R64, R53 ;  /* 0x0000003540567220 */ /* 0x000fe20000410000 */
        /* <DEDUP_REMOVED lines=12> */
.L_x_483:
[----:B------:R-:W-:Y:S05]  /*1190*/  BSYNC B1 ;  /* 0x0000000000017941 */ /* 0x000fea0003800000 */
.L_x_482:
[----:B------:R-:W-:-:S13]  /*11a0*/  ISETP.NE.AND P4, PT, R58, RZ, PT ;  /* 0x000000ff3a00720c */ /* 0x000fda0003f85270 */
        /* <DEDUP_REMOVED lines=8> */
[----:B--2---:R-:W-:-:S05]  /*1230*/  IMAD.WIDE.U32 R54, R95, 0x4, R54 ;  /* 0x000000045f367825 */ /* 0x004fca00078e0036 */
[----:B------:R-:W5:Y:S01]  /*1240*/  LDG.E R60, desc[UR4][R54.64] ;  /* 0x00000004363c7981 */ /* 0x000f62000c1e1900 */
[----:B------:R-:W-:-:S04]  /*1250*/  ISETP.NE.U32.AND P4, PT, RZ, UR8, PT ;  /* 0x00000008ff007c0c */ /* 0x000fc8000bf85070 */
[----:B------:R-:W-:-:S13]  /*1260*/  ISETP.NE.AND.EX P4, PT, RZ, UR9, PT, P4 ;  /* 0x00000009ff007c0c */ /* 0x000fda000bf85340 */
[----:B------:R-:W-:-:S05]  /*1270*/  @P4 IMAD.WIDE.U32 R50, R99, 0x8, R50 ;  /* 0x0000000863324825 */ /* 0x000fca00078e0032 */
[----:B------:R0:W5:Y:S01]  /*1280*/  @P4 LDG.E.64 R78, desc[UR4][R50.64] ;  /* 0x00000004324e4981 */ /* 0x000162000c1e1b00 */
[C---:B---3--:R-:W-:Y:S01]  /*1290*/  SHF.R.U64 R87, R48.reuse, 0x10, R49 ;  /* 0x0000001030577819 */ /* 0x048fe20000001231 */
[----:B------:R-:W-:Y:S01]  /*12a0*/  IMAD.U32 R85, R48, 0x10000, RZ ;  /* 0x0001000030557824 */ /* 0x000fe200078e00ff */
[----:B------:R-:W-:-:S03]  /*12b0*/  SHF.L.U32 R91, R49, 0x10, RZ ;  /* 0x00000010315b7819 */ /* 0x000fc600000006ff */
[----:B------:R-:W-:Y:S02]  /*12c0*/  IMAD.U32 R87, R87, 0x10000, RZ ;  /* 0x0001000057577824 */ /* 0x000fe400078e00ff */
[----:B----4-:R-:W-:Y:S01]  /*12d0*/  IMAD.MOV.U32 R48, RZ, RZ, R52 ;  /* 0x000000ffff307224 */ /* 0x010fe200078e0034 */
[----:B------:R-:W-:Y:S01]  /*12e0*/  SHF.R.U64 R90, R52, 0x10, R53 ;  /* 0x00000010345a7819 */ /* 0x000fe20000001235 */
[----:B------:R-:W-:Y:S02]  /*12f0*/  FADD.FTZ R85, -R98, R85 ;  /* 0x0000005562557221 */ /* 0x000fe40000010100 */
[----:B------:R-:W-:Y:S01]  /*1300*/  IMAD.U32 R48, R48, 0x10000, RZ ;  /* 0x0001000030307824 */ /* 0x000fe200078e00ff */
[----:B------:R-:W-:Y:S01]  /*1310*/  SHF.R.U32.HI R93, RZ, 0x10, R49 ;  /* 0x00000010ff5d7819 */ /* 0x000fe20000011631 */
[----:B------:R-:W-:Y:S01]  /*1320*/  FADD.FTZ R87, -R98, R87 ;  /* 0x0000005762577221 */ /* 0x000fe20000010100 */
[----:B------:R-:W-:Y:S01]  /*1330*/  MOV R49, R53 ;  /* 0x0000003500317202 */ /* 0x000fe20000000f00 */
[----:B------:R-:W-:Y:S01]  /*1340*/  FMUL.FTZ R85, R64, R85 ;  /* 0x0000005540557220 */ /* 0x000fe20000410000 */
[----:B0-----:R-:W-:Y:S01]  /*1350*/  SHF.L.U32 R50, R90, 0x10, RZ ;  /* 0x000000105a327819 */ /* 0x001fe200000006ff */
[----:B------:R-:W-:Y:S01]  /*1360*/  FADD.FTZ R91, -R98, R91 ;  /* 0x0000005b625b7221 */ /* 0x000fe20000010100 */
[-C--:B------:R-:W-:Y:S01]  /*1370*/  FMUL.FTZ R92, R19, R48.reuse ;  /* 0x00000030135c7220 */ /* 0x080fe20000410000 */
[----:B------:R-:W-:Y:S01]  /*1380*/  FADD.FTZ R24, R24, R48 ;  /* 0x0000003018187221 */ /* 0x000fe20000010000 */
[----:B------:R-:W-:Y:S01]  /*1390*/  FMUL.FTZ R90, R64, R87 ;  /* 0x00000057405a7220 */ /* 0x000fe20000410000 */
[----:B------:R-:W-:Y:S01]  /*13a0*/  FFMA.FTZ R36, R85, R48, R36 ;  /* 0x0000003055247223 */ /* 0x000fe20000010024 */
[----:B------:R-:W-:Y:S01]  /*13b0*/  SHF.L.U32 R93, R93, 0x10, RZ ;  /* 0x000000105d5d7819 */ /* 0x000fe200000006ff */
[----:B------:R-:W-:Y:S01]  /*13c0*/  IMAD.U32 R94, R49, 0x10000, RZ ;  /* 0x00010000315e7824 */ /* 0x000fe200078e00ff */
[----:B------:R-:W-:Y:S01]  /*13d0*/  SHF.R.U32.HI R52, RZ, 0x10, R53 ;  /* 0x00000010ff347819 */ /* 0x000fe20000011635 */
[----:B------:R-:W-:Y:S01]  /*13e0*/  FMUL.FTZ R87, R20, R50 ;  /* 0x0000003214577220 */ /* 0x000fe20000410000 */
[----:B------:R-:W-:Y:S01]  /*13f0*/  FMUL.FTZ R91, R64, R91 ;  /* 0x0000005b405b7220 */ /* 0x000fe20000410000 */
[----:B------:R-:W-:Y:S01]  /*1400*/  FADD.FTZ R48, R89, R92 ;  /* 0x0000005c59307221 */ /* 0x000fe20000010000 */
[----:B------:R-:W-:Y:S01]  /*1410*/  FFMA.FTZ R49, R85, R92, R100 ;  /* 0x0000005c55317223 */ /* 0x000fe20000010064 */
[----:B------:R-:W-:Y:S01]  /*1420*/  SHF.L.U32 R52, R52, 0x10, RZ ;  /* 0x0000001034347819 */ /* 0x000fe200000006ff */
        /* <DEDUP_REMOVED lines=16> */
.L_x_479:
[----:B------:R-:W-:Y:S05]  /*1530*/  BSYNC B0 ;  /* 0x0000000000007941 */ /* 0x000fea0003800000 */
.L_x_473:
[----:B------:R-:W-:Y:S01]  /*1540*/  LOP3.LUT P5, RZ, R88, 0xff, RZ, 0xc0, !PT ;  /* 0x000000ff58ff7812 */ /* 0x000fe200078ac0ff */
[----:B------:R-:W-:Y:S01]  /*1550*/  UMOV UR11, 0xffffffff ;  /* 0xffffffff000b7882 */ /* 0x000fe20000000000 */
[----:B--234-:R-:W-:Y:S02]  /*1560*/  SHF.R.U32.HI R48, RZ, 0x5, R2 ;  /* 0x00000005ff307819 */ /* 0x01cfe40000011602 */
[----:B------:R-:W-:Y:S02]  /*1570*/  LOP3.LUT P4, RZ, R2, 0x1f, RZ, 0xc0, !PT ;  /* 0x0000001f02ff7812 */ /* 0x000fe4000788c0ff */
[----:B------:R-:W-:Y:S02]  /*1580*/  LOP3.LUT R49, R48, 0x7fffffc, RZ, 0xc0, !PT ;  /* 0x07fffffc30317812 */ /* 0x000fe400078ec0ff */
[----:B------:R-:W-:-:S05]  /*1590*/  P2R R95, PR, RZ, 0x20 ;  /* 0x00000020ff5f7803 */ /* 0x000fca0000000000 */
[----:B------:R-:W-:Y:S01]  /*15a0*/  @!P5 VIADD R49, R49, 0x4 ;  /* 0x000000043131d836 */ /* 0x000fe20000000000 */
[----:B------:R-:W-:Y:S06]  /*15b0*/  BRA.DIV UR11, `(.L_x_484) ;  /* 0x0000001a0bf47947 */ /* 0x000fec000b800000 */
[----:B------:R-:W1:Y:S04]  /*15c0*/  SHFL.DOWN PT, R50, R89, 0x10, 0x1f ;  /* 0x0a001f0059327f89 */ /* 0x000e6800000e0000 */
[----:B------:R-:W2:Y:S01]  /*15d0*/  SHFL.DOWN PT, R51, R100, 0x10, 0x1f ;  /* 0x0a001f0064337f89 */ /* 0x000ea200000e0000 */
[----:B-1----:R-:W-:Y:S01]  /*15e0*/  FADD.FTZ R50, R50, R89 ;  /* 0x0000005932327221 */ /* 0x002fe20000010000 */
[----:B--2---:R-:W-:-:S04]  /*15f0*/  FADD.FTZ R51, R51, R100 ;  /* 0x0000006433337221 */ /* 0x004fc80000010000 */
        /* <DEDUP_REMOVED lines=12> */
[----:B------:R1:W2:Y:S04]  /*16c0*/  SHFL.DOWN PT, R88, R89, 0x1, 0x1f ;  /* 0x08201f0059587f89 */ /* 0x0002a800000e0000 */
[----:B------:R1:W3:Y:S02]  /*16d0*/  SHFL.DOWN PT, R51, R50, 0x1, 0x1f ;  /* 0x08201f0032337f89 */ /* 0x0002e400000e0000 */
.L_x_545:
[----:B------:R-:W4:Y:S01]  /*16e0*/  S2R R53, SR_CgaCtaId ;  /* 0x0000000000357919 */ /* 0x000f220000008800 */
[----:B------:R-:W-:Y:S01]  /*16f0*/  MOV R52, 0x400 ;  /* 0x0000040000347802 */ /* 0x000fe20000000f00 */
[----:B--2---:R-:W-:Y:S01]  /*1700*/  FADD.FTZ R88, R89, R88 ;  /* 0x0000005859587221 */ /* 0x004fe20000010000 */
[----:B------:R-:W-:Y:S01]  /*1710*/  @!P4 LOP3.LUT R48, R48, 0x3, RZ, 0xc0, !PT ;  /* 0x000000033030c812 */ /* 0x000fe200078ec0ff */
[----:B-1-3--:R-:W-:Y:S01]  /*1720*/  FADD.FTZ R89, R50, R51 ;  /* 0x0000003332597221 */ /* 0x00afe20000010000 */
[----:B------:R-:W-:Y:S05]  /*1730*/  WARPSYNC.ALL ;  /* 0x0000000000007948 */ /* 0x000fea0003800000 */
[----:B------:R-:W-:Y:S01]  /*1740*/  @!P4 IADD3 R48, R49, R48, RZ ;  /* 0x000000303130c210 */ /* 0x000fe20007ffe0ff */
[----:B------:R-:W-:Y:S01]  /*1750*/  @P3 VIADD R101, R97, 0xffffffff ;  /* 0xffffffff61653836 */ /* 0x000fe20000000000 */
[----:B------:R-:W-:Y:S01]  /*1760*/  @P3 LOP3.LUT R5, R2, 0x7f, RZ, 0xc0, !PT ;  /* 0x0000007f02053812 */ /* 0x000fe200078ec0ff */
[----:B------:R-:W-:Y:S02]  /*1770*/  BSSY B0, `(.L_x_485) ;  /* 0x0000090000007945 */ /* 0x000fe40003800000 */
[----:B------:R-:W-:Y:S01]  /*1780*/  @P3 IMAD R101, R101, R4, RZ ;  /* 0x0000000465653224 */ /* 0x000fe200078e02ff */
[----:B----4-:R-:W-:-:S04]  /*1790*/  LEA R52, R53, R52, 0x18 ;  /* 0x0000003435347211 */ /* 0x010fc800078ec0ff */
[----:B------:R-:W-:Y:S01]  /*17a0*/  LEA R99, R49, R52, 0x3 ;  /* 0x0000003431637211 */ /* 0x000fe200078e18ff */
[----:B------:R-:W-:-:S05]  /*17b0*/  @!P4 IMAD R98, R48, 0x8, R52 ;  /* 0x000000083062c824 */ /* 0x000fca00078e0234 */
[----:B------:R-:W-:Y:S01]  /*17c0*/  @!P4 STS.64 [R98+0x1800], R88 ;  /* 0x001800586200c388 */ /* 0x000fe20000000a00 */
[----:B------:R-:W-:Y:S01]  /*17d0*/  BAR.SYNC.DEFER_BLOCKING 0x0 ;  /* 0x0000000000007b1d */ /* 0x000fe20000010000 */
[----:B0-----:R-:W-:-:S05]  /*17e0*/  ISETP.NE.AND P4, PT, R9, RZ, PT ;  /* 0x000000ff0900720c */ /* 0x001fca0003f85270 */
[----:B------:R-:W0:Y:S04]  /*17f0*/  LDS.128 R48, [R99+0x1800] ;  /* 0x0018000063307984 */ /* 0x000e280000000c00 */
[----:B------:R-:W1:Y:S01]  /*1800*/  LDS.128 R52, [R99+0x1810] ;  /* 0x0018100063347984 */ /* 0x000e620000000c00 */
[----:B0-----:R-:W-:Y:S01]  /*1810*/  FADD.FTZ R97, RZ, R48 ;  /* 0x00000030ff617221 */ /* 0x001fe20000010000 */
[----:B------:R-:W-:-:S03]  /*1820*/  FADD.FTZ R48, RZ, R49 ;  /* 0x00000031ff307221 */ /* 0x000fc60000010000 */
[----:B------:R-:W-:Y:S01]  /*1830*/  FADD.FTZ R97, R50, R97 ;  /* 0x0000006132617221 */ /* 0x000fe20000010000 */
[----:B------:R-:W-:Y:S01]  /*1840*/  FADD.FTZ R48, R51, R48 ;  /* 0x0000003033307221 */ /* 0x000fe20000010000 */
[----:B------:R-:W-:Y:S02]  /*1850*/  @P3 SHF.R.S32.HI R50, RZ, 0x1f, R101 ;  /* 0x0000001fff323819 */ /* 0x000fe40000011465 */
[----:B-1----:R-:W-:Y:S01]  /*1860*/  FADD.FTZ R97, R97, R52 ;  /* 0x0000003461617221 */ /* 0x002fe20000010000 */
[----:B------:R-:W-:Y:S01]  /*1870*/  FADD.FTZ R48, R48, R53 ;  /* 0x0000003530307221 */ /* 0x000fe20000010000 */
[----:B------:R-:W-:Y:S01]  /*1880*/  HFMA2.MMA R53, -RZ, RZ, 0, 0 ;  /* 0x00000000ff357435 */ /* 0x000fe200000001ff */
[----:B------:R-:W-:Y:S01]  /*1890*/  @P3 LEA.HI R50, R50, R101, RZ, 0x2 ;  /* 0x0000006532323211 */ /* 0x000fe200078f10ff */
[----:B------:R-:W-:Y:S01]  /*18a0*/  FADD.FTZ R54, R54, R97 ;  /* 0x0000006136367221 */ /* 0x000fe20000010000 */
[----:B------:R-:W-:-:S03]  /*18b0*/  FADD.FTZ R48, R55, R48 ;  /* 0x0000003037307221 */ /* 0x000fc60000010000 */
[----:B------:R-:W-:Y:S01]  /*18c0*/  FMUL.FTZ R54, R54, UR10 ;  /* 0x0000000a36367c20 */ /* 0x000fe20008410000 */
[----:B------:R-:W-:Y:S01]  /*18d0*/  @P3 LEA.HI.SX32 R53, R50, R5, 0x1e ;  /* 0x0000000532353211 */ /* 0x000fe200078ff2ff */
[----:B------:R-:W-:-:S03]  /*18e0*/  FMUL.FTZ R52, R48, UR10 ;  /* 0x0000000a30347c20 */ /* 0x000fc60008410000 */
[----:B------:R-:W-:Y:S01]  /*18f0*/  FSEL R55, R54, RZ, !P4 ;  /* 0x000000ff36377208 */ /* 0x000fe20006000000 */
[----:B------:R-:W-:Y:S06]  /*1900*/  @!P0 BRA `(.L_x_486) ;  /* 0x0000000400d88947 */ /* 0x000fec0003800000 */
[----:B------:R-:W-:Y:S04]  /*1910*/  BSSY B1, `(.L_x_487) ;  /* 0x0000011000017945 */ /* 0x000fe80003800000 */
[----:B------:R-:W-:Y:S05]  /*1920*/  @P2 BRA `(.L_x_488) ;  /* 0x00000000001c2947 */ /* 0x000fea0003800000 */
[----:B------:R-:W-:Y:S01]  /*1930*/  UISETP.NE.U32.AND UP0, UPT, UR8, URZ, UPT ;  /* 0x0000003f0800728c */ /* 0x000fe2000bf05070 */
[----:B------:R-:W-:-:S03]  /*1940*/  IMAD.MOV.U32 R50, RZ, RZ, RZ ;  /* 0x000000ffff327224 */ /* 0x000fc600078e00ff */
[----:B------:R-:W-:-:S06]  /*1950*/  UISETP.NE.AND.EX UP0, UPT, UR9, URZ, UPT, UP0 ;  /* 0x0000003f0900728c */ /* 0x000fcc000bf05300 */
[----:B------:R-:W-:-:S13]  /*1960*/  PLOP3.LUT P4, PT, PT, PT, UP0, 0x80, 0x0 ;  /* 0x000000000000781c */ /* 0x000fda0003f8f008 */
[----:B------:R-:W-:Y:S05]  /*1970*/  @!P4 BRA `(.L_x_489) ;  /* 0x000000000028c947 */ /* 0x000fea0003800000 */
[----:B-----5:R-:W-:Y:S01]  /*1980*/  SHF.L.U32 R50, R82, 0x10, RZ ;  /* 0x0000001052327819 */ /* 0x020fe200000006ff */
[----:B------:R-:W-:Y:S06]  /*1990*/  BRA `(.L_x_489) ;  /* 0x0000000000207947 */ /* 0x000fec0003800000 */
.L_x_488:
[----:B------:R-:W-:Y:S01]  /*19a0*/  UISETP.NE.U32.AND UP0, UPT, UR8, URZ, UPT ;  /* 0x0000003f0800728c */ /* 0x000fe2000bf05070 */
[----:B------:R-:W-:-:S03]  /*19b0*/  FFMA.FTZ R49, R3, R52, R55 ;  /* 0x0000003403317223 */ /* 0x000fc60000010037 */
[----:B------:R-:W-:Y:S01]  /*19c0*/  UISETP.NE.AND.EX UP0, UPT, UR9, URZ, UPT, UP0 ;  /* 0x0000003f0900728c */ /* 0x000fe2000bf05300 */
[----:B------:R-:W-:-:S04]  /*19d0*/  FADD.FTZ R49, R68, -R49 ;  /* 0x8000003144317221 */ /* 0x000fc80000010000 */
[----:B------:R-:W-:Y:S01]  /*19e0*/  FMUL.FTZ R50, R64, R49 ;  /* 0x0000003140327220 */ /* 0x000fe20000410000 */
[----:B------:R-:W-:-:S13]  /*19f0*/  PLOP3.LUT P4, PT, PT, PT, UP0, 0x80, 0x0 ;  /* 0x000000000000781c */ /* 0x000fda0003f8f008 */
[----:B-----5:R-:W-:-:S04]  /*1a00*/  @P4 IMAD.U32 R51, R82, 0x10000, RZ ;  /* 0x0001000052334824 */ /* 0x020fc800078e00ff */
[----:B------:R-:W-:-:S07]  /*1a10*/  @P4 FADD.FTZ R50, R50, R51 ;  /* 0x0000003332324221 */ /* 0x000fce0000010000 */
.L_x_489:
[----:B------:R-:W-:Y:S05]  /*1a20*/  BSYNC B1 ;  /* 0x0000000000017941 */ /* 0x000fea0003800000 */
.L_x_487:
[----:B------:R-:W0:Y:S01]  /*1a30*/  @P3 LDC.64 R48, c[0x0][0x298] ;  /* 0x0000a600ff303b82 */ /* 0x000e220000000a00 */
[----:B-----5:R-:W-:Y:S01]  /*1a40*/  @P3 LOP3.LUT P5, RZ, R56, 0xff, RZ, 0xc0, !PT ;  /* 0x000000ff38ff3812 */ /* 0x020fe200078ac0ff */
[----:B------:R-:W-:Y:S01]  /*1a50*/  BSSY B1, `(.L_x_490) ;  /* 0x0000016000017945 */ /* 0x000fe20003800000 */
[----:B0-----:R-:W-:-:S04]  /*1a60*/  @P3 FMUL.FTZ R49, R50, R49 ;  /* 0x0000003132313220 */ /* 0x001fc80000410000 */
[----:B------:R-:W-:-:S05]  /*1a70*/  @P3 FMUL.FTZ R48, R49, R48 ;  /* 0x0000003031303220 */ /* 0x000fca0000410000 */
[----:B------:R-:W-:Y:S02]  /*1a80*/  @P3 FSEL R48, R48, RZ, P5 ;  /* 0x000000ff30303208 */ /* 0x000fe40002800000 */
[----:B------:R-:W-:Y:S02]  /*1a90*/  ISETP.NE.U32.AND P5, PT, RZ, UR6, PT ;  /* 0x00000006ff007c0c */ /* 0x000fe4000bfa5070 */
[----:B------:R-:W-:Y:S02]  /*1aa0*/  @P3 F2FP.BF16.F32.PACK_AB R48, RZ, R48 ;  /* 0x00000030ff30323e */ /* 0x000fe400000010ff */
[----:B------:R-:W-:Y:S02]  /*1ab0*/  ISETP.NE.AND.EX P5, PT, RZ, UR7, PT, P5 ;  /* 0x00000007ff007c0c */ /* 0x000fe4000bfa5350 */
[----:B------:R-:W-:-:S11]  /*1ac0*/  @P3 PRMT R63, R48, 0x7610, R63 ;  /* 0x00007610303f3816 */ /* 0x000fd6000000003f */
        /* <DEDUP_REMOVED lines=8> */
.L_x_491:
[----:B------:R-:W-:Y:S01]  /*1b50*/  FFMA.FTZ R48, R66, R52, R55 ;  /* 0x0000003442307223 */ /* 0x000fe20000010037 */
[----:B------:R-:W-:-:S03]  /*1b60*/  @P4 SHF.R.U64 R50, R82, 0x10, R83 ;  /* 0x0000001052324819 */ /* 0x000fc60000001253 */
[----:B------:R-:W-:Y:S01]  /*1b70*/  FADD.FTZ R49, R67, -R48 ;  /* 0x8000003043317221 */ /* 0x000fe20000010000 */
[----:B------:R-:W-:-:S03]  /*1b80*/  @P4 SHF.L.U32 R51, R50, 0x10, RZ ;  /* 0x0000001032334819 */ /* 0x000fc600000006ff */
[----:B------:R-:W-:-:S04]  /*1b90*/  FMUL.FTZ R50, R64, R49 ;  /* 0x0000003140327220 */ /* 0x000fc80000410000 */
[----:B------:R-:W-:-:S07]  /*1ba0*/  @P4 FADD.FTZ R50, R50, R51 ;  /* 0x0000003332324221 */ /* 0x000fce0000010000 */
.L_x_492:
[----:B------:R-:W-:Y:S05]  /*1bb0*/  BSYNC B1 ;  /* 0x0000000000017941 */ /* 0x000fea0003800000 */
.L_x_490:
[----:B------:R-:W0:Y:S01]  /*1bc0*/  @P3 LDC.64 R48, c[0x0][0x298] ;  /* 0x0000a600ff303b82 */ /* 0x000e220000000a00 */
[----:B------:R-:W-:Y:S01]  /*1bd0*/  @P3 LOP3.LUT P6, RZ, R56, 0xff00, RZ, 0xc0, !PT ;  /* 0x0000ff0038ff3812 */ /* 0x000fe200078cc0ff */
[----:B------:R-:W-:Y:S01]  /*1be0*/  BSSY B1, `(.L_x_493) ;  /* 0x0000012000017945 */ /* 0x000fe20003800000 */
[----:B0-----:R-:W-:Y:S01]  /*1bf0*/  @P3 FMUL.FTZ R49, R50, R49 ;  /* 0x0000003132313220 */ /* 0x001fe20000410000 */
[----:B------:R-:W-:-:S03]  /*1c00*/  @P5 F2FP.BF16.F32.PACK_AB R50, RZ, R50 ;  /* 0x00000032ff32523e */ /* 0x000fc600000010ff */
[----:B------:R-:W-:Y:S01]  /*1c10*/  @P3 FMUL.FTZ R48, R49, R48 ;  /* 0x0000003031303220 */ /* 0x000fe20000410000 */
[----:B------:R-:W-:-:S04]  /*1c20*/  @P5 PRMT R57, R50, 0x7610, R57 ;  /* 0x0000761032395816 */ /* 0x000fc80000000039 */
[----:B------:R-:W-:-:S04]  /*1c30*/  @P3 FSEL R48, R48, RZ, P6 ;  /* 0x000000ff30303208 */ /* 0x000fc80003000000 */
[----:B------:R-:W-:-:S04]  /*1c40*/  @P3 F2FP.BF16.F32.PACK_AB R48, RZ, R48 ;  /* 0x00000030ff30323e */ /* 0x000fc800000010ff */
[----:B------:R-:W-:Y:S01]  /*1c50*/  @P3 PRMT R61, R48, 0x7610, R61 ;  /* 0x00007610303d3816 */ /* 0x000fe2000000003d */
[----:B------:R-:W-:Y:S06]  /*1c60*/  @P2 BRA `(.L_x_494) ;  /* 0x0000000000102947 */ /* 0x000fec0003800000 */
[----:B------:R-:W-:Y:S01]  /*1c70*/  IMAD.MOV.U32 R50, RZ, RZ, RZ ;  /* 0x000000ffff327224 */ /* 0x000fe200078e00ff */
[----:B------:R-:W-:Y:S06]  /*1c80*/  @!P4 BRA `(.L_x_495) ;  /* 0x00000000001cc947 */ /* 0x000fec0003800000 */
[----:B------:R-:W-:Y:S01]  /*1c90*/  SHF.L.U32 R50, R83, 0x10, RZ ;  /* 0x0000001053327819 */ /* 0x000fe200000006ff */
[----:B------:R-:W-:Y:S06]  /*1ca0*/  BRA `(.L_x_495) ;  /* 0x0000000000147947 */ /* 0x000fec0003800000 */
.L_x_494:
[----:B------:R-:W-:Y:S01]  /*1cb0*/  FFMA.FTZ R49, R65, R52, R55 ;  /* 0x0000003441317223 */ /* 0x000fe20000010037 */
[----:B------:R-:W-:-:S03]  /*1cc0*/  @P4 IMAD.U32 R51, R83, 0x10000, RZ ;  /* 0x0001000053334824 */ /* 0x000fc600078e00ff */
[----:B------:R-:W-:-:S04]  /*1cd0*/  FADD.FTZ R49, R70, -R49 ;  /* 0x8000003146317221 */ /* 0x000fc80000010000 */
[----:B------:R-:W-:-:S04]  /*1ce0*/  FMUL.FTZ R50, R64, R49 ;  /* 0x0000003140327220 */ /* 0x000fc80000410000 */
[----:B------:R-:W-:-:S07]  /*1cf0*/  @P4 FADD.FTZ R50, R50, R51 ;  /* 0x0000003332324221 */ /* 0x000fce0000010000 */
.L_x_495:
[----:B------:R-:W-:Y:S05]  /*1d00*/  BSYNC B1 ;  /* 0x0000000000017941 */ /* 0x000fea0003800000 */
.L_x_493:
        /* <DEDUP_REMOVED lines=16> */
.L_x_497:
[----:B------:R-:W-:Y:S01]  /*1e10*/  FFMA.FTZ R48, R72, R52, R55 ;  /* 0x0000003448307223 */ /* 0x000fe20000010037 */
[----:B------:R-:W-:-:S03]  /*1e20*/  @P4 SHF.R.U32.HI R50, RZ, 0x10, R83 ;  /* 0x00000010ff324819 */ /* 0x000fc60000011653 */
[----:B------:R-:W-:Y:S01]  /*1e30*/  FADD.FTZ R49, R69, -R48 ;  /* 0x8000003045317221 */ /* 0x000fe20000010000 */
[----:B------:R-:W-:-:S03]  /*1e40*/  @P4 SHF.L.U32 R51, R50, 0x10, RZ ;  /* 0x0000001032334819 */ /* 0x000fc600000006ff */
[----:B------:R-:W-:-:S04]  /*1e50*/  FMUL.FTZ R50, R64, R49 ;  /* 0x0000003140327220 */ /* 0x000fc80000410000 */
[----:B------:R-:W-:-:S07]  /*1e60*/  @P4 FADD.FTZ R50, R50, R51 ;  /* 0x0000003332324221 */ /* 0x000fce0000010000 */
.L_x_498:
[----:B------:R-:W-:Y:S05]  /*1e70*/  BSYNC B1 ;  /* 0x0000000000017941 */ /* 0x000fea0003800000 */
.L_x_496:
[----:B------:R-:W0:Y:S01]  /*1e80*/  @P3 LDC.64 R48, c[0x0][0x298] ;  /* 0x0000a600ff303b82 */ /* 0x000e220000000a00 */
[----:B------:R-:W-:Y:S01]  /*1e90*/  @P3 LOP3.LUT P4, RZ, R56, 0xff000000, RZ, 0xc0, !PT ;  /* 0xff00000038ff3812 */ /* 0x000fe2000788c0ff */
[----:B0-----:R-:W-:Y:S01]  /*1ea0*/  @P3 FMUL.FTZ R49, R50, R49 ;  /* 0x0000003132313220 */ /* 0x001fe20000410000 */
[----:B------:R-:W-:-:S03]  /*1eb0*/  @P5 F2FP.BF16.F32.PACK_AB R50, RZ, R50 ;  /* 0x00000032ff32523e */ /* 0x000fc600000010ff */
[----:B------:R-:W-:Y:S01]  /*1ec0*/  @P3 FMUL.FTZ R48, R49, R48 ;  /* 0x0000003031303220 */ /* 0x000fe20000410000 */
[----:B------:R-:W-:-:S04]  /*1ed0*/  @P5 PRMT R7, R50, 0x7610, R7 ;  /* 0x0000761032075816 */ /* 0x000fc80000000007 */
[----:B------:R-:W-:-:S04]  /*1ee0*/  @P3 FSEL R48, R48, RZ, P4 ;  /* 0x000000ff30303208 */ /* 0x000fc80002000000 */
        /* <DEDUP_REMOVED lines=10> */
.L_x_499:
        /* <DEDUP_REMOVED lines=11> */
.L_x_501:
[----:B------:R-:W-:Y:S05]  /*2040*/  BSYNC B1 ;  /* 0x0000000000017941 */ /* 0x000fea0003800000 */
.L_x_500:
[----:B------:R-:W-:Y:S01]  /*2050*/  VIADD R23, R23, 0x80 ;  /* 0x0000008017177836 */ /* 0x000fe20000000000 */
[----:B------:R-:W-:-:S07]  /*2060*/  IADD3 R53, R53, 0x80, RZ ;  /* 0x0000008035357810 */ /* 0x000fce0007ffe0ff */
.L_x_486:
[----:B------:R-:W-:Y:S05]  /*2070*/  BSYNC B0 ;  /* 0x0000000000007941 */ /* 0x000fea0003800000 */
.L_x_485:
        /* <DEDUP_REMOVED lines=9> */
[----:B-----5:R-:W-:Y:S01]  /*2110*/  SHF.L.U32 R50, R80, 0x10, RZ ;  /* 0x0000001050327819 */ /* 0x020fe200000006ff */
[----:B------:R-:W-:Y:S06]  /*2120*/  BRA `(.L_x_506) ;  /* 0x0000000000207947 */ /* 0x000fec0003800000 */
.L_x_505:
[----:B------:R-:W-:Y:S01]  /*2130*/  UISETP.NE.U32.AND UP0, UPT, UR8, URZ, UPT ;  /* 0x0000003f0800728c */ /* 0x000fe2000bf05070 */
[----:B01----:R-:W-:-:S03]  /*2140*/  FFMA.FTZ R49, R71, R52, R55 ;  /* 0x0000003447317223 */ /* 0x003fc60000010037 */
[----:B------:R-:W-:Y:S01]  /*2150*/  UISETP.NE.AND.EX UP0, UPT, UR9, URZ, UPT, UP0 ;  /* 0x0000003f0900728c */ /* 0x000fe2000bf05300 */
[----:B------:R-:W-:-:S04]  /*2160*/  FADD.FTZ R49, R76, -R49 ;  /* 0x800000314c317221 */ /* 0x000fc80000010000 */
[----:B------:R-:W-:Y:S01]  /*2170*/  FMUL.FTZ R50, R64, R49 ;  /* 0x0000003140327220 */ /* 0x000fe20000410000 */
[----:B------:R-:W-:-:S13]  /*2180*/  PLOP3.LUT P4, PT, PT, PT, UP0, 0x80, 0x0 ;  /* 0x000000000000781c */ /* 0x000fda0003f8f008 */
[----:B-----5:R-:W-:-:S04]  /*2190*/  @P4 IMAD.U32 R51, R80, 0x10000, RZ ;  /* 0x0001000050334824 */ /* 0x020fc800078e00ff */
[----:B------:R-:W-:-:S07]  /*21a0*/  @P4 FADD.FTZ R50, R50, R51 ;  /* 0x0000003332324221 */ /* 0x000fce0000010000 */
.L_x_506:
[----:B------:R-:W-:Y:S05]  /*21b0*/  BSYNC B1 ;  /* 0x0000000000017941 */ /* 0x000fea0003800000 */
.L_x_504:
        /* <DEDUP_REMOVED lines=18> */
.L_x_508:
[----:B------:R-:W-:Y:S01]  /*22e0*/  FFMA.FTZ R48, R74, R52, R55 ;  /* 0x000000344a307223 */ /* 0x000fe20000010037 */
[----:B------:R-:W-:-:S03]  /*22f0*/  @P4 SHF.R.U64 R50, R80, 0x10, R81 ;  /* 0x0000001050324819 */ /* 0x000fc60000001251 */
[----:B------:R-:W-:Y:S01]  /*2300*/  FADD.FTZ R49, R75, -R48 ;  /* 0x800000304b317221 */ /* 0x000fe20000010000 */
[----:B------:R-:W-:-:S03]  /*2310*/  @P4 SHF.L.U32 R51, R50, 0x10, RZ ;  /* 0x0000001032334819 */ /* 0x000fc600000006ff */
[----:B------:R-:W-:-:S04]  /*2320*/  FMUL.FTZ R50, R64, R49 ;  /* 0x0000003140327220 */ /* 0x000fc80000410000 */
[----:B------:R-:W-:-:S07]  /*2330*/  @P4 FADD.FTZ R50, R50, R51 ;  /* 0x0000003332324221 */ /* 0x000fce0000010000 */
.L_x_509:
[----:B------:R-:W-:Y:S05]  /*2340*/  BSYNC B1 ;  /* 0x0000000000017941 */ /* 0x000fea0003800000 */
.L_x_507:
        /* <DEDUP_REMOVED lines=15> */
.L_x_511:
[----:B------:R-:W-:Y:S01]  /*2440*/  FFMA.FTZ R49, R73, R52, R55 ;  /* 0x0000003449317223 */ /* 0x000fe20000010037 */
[----:B------:R-:W-:-:S03]  /*2450*/  @P4 IMAD.U32 R51, R81, 0x10000, RZ ;  /* 0x0001000051334824 */ /* 0x000fc600078e00ff */
[----:B------:R-:W-:-:S04]  /*2460*/  FADD.FTZ R49, R84, -R49 ;  /* 0x8000003154317221 */ /* 0x000fc80000010000 */
[----:B------:R-:W-:-:S04]  /*2470*/  FMUL.FTZ R50, R64, R49 ;  /* 0x0000003140327220 */ /* 0x000fc80000410000 */
[----:B------:R-:W-:-:S07]  /*2480*/  @P4 FADD.FTZ R50, R50, R51 ;  /* 0x0000003332324221 */ /* 0x000fce0000010000 */
.L_x_512:
[----:B------:R-:W-:Y:S05]  /*2490*/  BSYNC B1 ;  /* 0x0000000000017941 */ /* 0x000fea0003800000 */
.L_x_510:
        /* <DEDUP_REMOVED lines=16> */
.L_x_514:
[----:B------:R-:W-:Y:S01]  /*25a0*/  FFMA.FTZ R48, R86, R52, R55 ;  /* 0x0000003456307223 */ /* 0x000fe20000010037 */
[----:B------:R-:W-:-:S03]  /*25b0*/  @P4 SHF.R.U32.HI R50, RZ, 0x10, R81 ;  /* 0x00000010ff324819 */ /* 0x000fc60000011651 */
[----:B------:R-:W-:Y:S01]  /*25c0*/  FADD.FTZ R49, R77, -R48 ;  /* 0x800000304d317221 */ /* 0x000fe20000010000 */
[----:B------:R-:W-:-:S03]  /*25d0*/  @P4 SHF.L.U32 R51, R50, 0x10, RZ ;  /* 0x0000001032334819 */ /* 0x000fc600000006ff */
[----:B------:R-:W-:-:S04]  /*25e0*/  FMUL.FTZ R50, R64, R49 ;  /* 0x0000003140327220 */ /* 0x000fc80000410000 */
[----:B------:R-:W-:-:S07]  /*25f0*/  @P4 FADD.FTZ R50, R50, R51 ;  /* 0x0000003332324221 */ /* 0x000fce0000010000 */
.L_x_515:
[----:B------:R-:W-:Y:S05]  /*2600*/  BSYNC B1 ;  /* 0x0000000000017941 */ /* 0x000fea0003800000 */
.L_x_513:
        /* <DEDUP_REMOVED lines=17> */
.L_x_516:
        /* <DEDUP_REMOVED lines=11> */
.L_x_518:
[----:B------:R-:W-:Y:S05]  /*27d0*/  BSYNC B1 ;  /* 0x0000000000017941 */ /* 0x000fea0003800000 */
.L_x_517:
[----:B------:R-:W-:Y:S01]  /*27e0*/  VIADD R23, R23, 0x80 ;  /* 0x0000008017177836 */ /* 0x000fe20000000000 */
[----:B------:R-:W-:-:S07]  /*27f0*/  IADD3 R53, R53, 0x80, RZ ;  /* 0x0000008035357810 */ /* 0x000fce0007ffe0ff */
.L_x_503:
[----:B------:R-:W-:Y:S05]  /*2800*/  BSYNC B0 ;  /* 0x0000000000007941 */ /* 0x000fea0003800000 */
.L_x_502:
[----:B------:R-:W-:Y:S01]  /*2810*/  ISETP.NE.AND P4, PT, R58, RZ, PT ;  /* 0x000000ff3a00720c */ /* 0x000fe20003f85270 */
[----:B------:R-:W-:-:S12]  /*2820*/  BSSY B0, `(.L_x_519) ;  /* 0x0000074000007945 */ /* 0x000fd80003800000 */
        /* <DEDUP_REMOVED lines=10> */
.L_x_522:
[----:B------:R-:W-:Y:S01]  /*28d0*/  UISETP.NE.U32.AND UP0, UPT, UR8, URZ, UPT ;  /* 0x0000003f0800728c */ /* 0x000fe2000bf05070 */
[----:B01----:R-:W-:-:S03]  /*28e0*/  FFMA.FTZ R49, R85, R52, R55 ;  /* 0x0000003455317223 */ /* 0x003fc60000010037 */
[----:B------:R-:W-:Y:S01]  /*28f0*/  UISETP.NE.AND.EX UP0, UPT, UR9, URZ, UPT, UP0 ;  /* 0x0000003f0900728c */ /* 0x000fe2000bf05300 */
[----:B------:R-:W-:-:S04]  /*2900*/  FADD.FTZ R49, R92, -R49 ;  /* 0x800000315c317221 */ /* 0x000fc80000010000 */
[----:B------:R-:W-:Y:S01]  /*2910*/  FMUL.FTZ R50, R64, R49 ;  /* 0x0000003140327220 */ /* 0x000fe20000410000 */
[----:B------:R-:W-:-:S13]  /*2920*/  PLOP3.LUT P4, PT, PT, PT, UP0, 0x80, 0x0 ;  /* 0x000000000000781c */ /* 0x000fda0003f8f008 */
[----:B-----5:R-:W-:-:S05]  /*2930*/  @P4 SHF.L.U32 R51, R78, 0x10, RZ ;  /* 0x000000104e334819 */ /* 0x020fca00000006ff */
[----:B------:R-:W-:-:S07]  /*2940*/  @P4 FADD.FTZ R50, R50, R51 ;  /* 0x0000003332324221 */ /* 0x000fce0000010000 */
.L_x_523:
[----:B------:R-:W-:Y:S05]  /*2950*/  BSYNC B1 ;  /* 0x0000000000017941 */ /* 0x000fea0003800000 */
.L_x_521:
        /* <DEDUP_REMOVED lines=18> */
.L_x_525:
[----:B------:R-:W-:Y:S01]  /*2a80*/  FFMA.FTZ R48, R90, R52, R55 ;  /* 0x000000345a307223 */ /* 0x000fe20000010037 */
[----:B------:R-:W-:-:S03]  /*2a90*/  @P4 SHF.R.U64 R50, R78, 0x10, R79 ;  /* 0x000000104e324819 */ /* 0x000fc6000000124f */
[----:B------:R-:W-:Y:S01]  /*2aa0*/  FADD.FTZ R49, R87, -R48 ;  /* 0x8000003057317221 */ /* 0x000fe20000010000 */
[----:B------:R-:W-:-:S03]  /*2ab0*/  @P4 SHF.L.U32 R51, R50, 0x10, RZ ;  /* 0x0000001032334819 */ /* 0x000fc600000006ff */
[----:B------:R-:W-:-:S04]  /*2ac0*/  FMUL.FTZ R50, R64, R49 ;  /* 0x0000003140327220 */ /* 0x000fc80000410000 */
[----:B------:R-:W-:-:S07]  /*2ad0*/  @P4 FADD.FTZ R50, R50, R51 ;  /* 0x0000003332324221 */ /* 0x000fce0000010000 */
.L_x_526:
[----:B------:R-:W-:Y:S05]  /*2ae0*/  BSYNC B1 ;  /* 0x0000000000017941 */ /* 0x000fea0003800000 */
.L_x_524:
        /* <DEDUP_REMOVED lines=15> */
.L_x_528:
[----:B------:R-:W-:Y:S01]  /*2be0*/  FFMA.FTZ R49, R91, R52, R55 ;  /* 0x000000345b317223 */ /* 0x000fe20000010037 */
[----:B------:R-:W-:-:S03]  /*2bf0*/  @P4 SHF.L.U32 R51, R79, 0x10, RZ ;  /* 0x000000104f334819 */ /* 0x000fc600000006ff */
[----:B------:R-:W-:-:S04]  /*2c00*/  FADD.FTZ R49, R94, -R49 ;  /* 0x800000315e317221 */ /* 0x000fc80000010000 */
[----:B------:R-:W-:-:S04]  /*2c10*/  FMUL.FTZ R50, R64, R49 ;  /* 0x0000003140327220 */ /* 0x000fc80000410000 */
[----:B------:R-:W-:-:S07]  /*2c20*/  @P4 FADD.FTZ R50, R50, R51 ;  /* 0x0000003332324221 */ /* 0x000fce0000010000 */
.L_x_529:
[----:B------:R-:W-:Y:S05]  /*2c30*/  BSYNC B1 ;  /* 0x0000000000017941 */ /* 0x000fea0003800000 */
.L_x_527:
        /* <DEDUP_REMOVED lines=13> */
[----:B------:R-:W-:-:S04]  /*2d10*/  SHF.R.U32.HI R64, RZ, 0x10, R79 ;  /* 0x00000010ff407819 */ /* 0x000fc8000001164f */
[----:B------:R-:W-:Y:S01]  /*2d20*/  SHF.L.U32 R64, R64, 0x10, RZ ;  /* 0x0000001040407819 */ /* 0x000fe200000006ff */
[----:B------:R-:W-:Y:S06]  /*2d30*/  BRA `(.L_x_532) ;  /* 0x0000000000187947 */ /* 0x000fec0003800000 */
.L_x_531:
[----:B------:R-:W-:Y:S01]  /*2d40*/  FFMA.FTZ R52, R96, R52, R55 ;  /* 0x0000003460347223 */ /* 0x000fe20000010037 */
[----:B------:R-:W-:-:S03]  /*2d50*/  @P4 SHF.R.U32.HI R48, RZ, 0x10, R79 ;  /* 0x00000010ff304819 */ /* 0x000fc6000001164f */
[----:B------:R-:W-:Y:S01]  /*2d60*/  FADD.FTZ R49, R93, -R52 ;  /* 0x800000345d317221 */ /* 0x000fe20000010000 */
[----:B------:R-:W-:-:S03]  /*2d70*/  @P4 SHF.L.U32 R51, R48, 0x10, RZ ;  /* 0x0000001030334819 */ /* 0x000fc600000006ff */
[----:B------:R-:W-:-:S04]  /*2d80*/  FMUL.FTZ R64, R64, R49 ;  /* 0x0000003140407220 */ /* 0x000fc80000410000 */
[----:B------:R-:W-:-:S07]  /*2d90*/  @P4 FADD.FTZ R64, R64, R51 ;  /* 0x0000003340404221 */ /* 0x000fce0000010000 */
.L_x_532:
[----:B------:R-:W-:Y:S05]  /*2da0*/  BSYNC B1 ;  /* 0x0000000000017941 */ /* 0x000fea0003800000 */
.L_x_530:
        /* <DEDUP_REMOVED lines=17> */
.L_x_533:
        /* <DEDUP_REMOVED lines=10> */
.L_x_520:
[----:B------:R-:W-:Y:S05]  /*2f60*/  BSYNC B0 ;  /* 0x0000000000007941 */ /* 0x000fea0003800000 */
.L_x_519:
[----:B------:R-:W-:Y:S01]  /*2f70*/  VIADD R11, R11, UR12 ;  /* 0x0000000c0b0b7c36 */ /* 0x000fe20008000000 */
[----:B------:R-:W-:-:S04]  /*2f80*/  ISETP.NE.AND P3, PT, R95, RZ, PT ;  /* 0x000000ff5f00720c */ /* 0x000fc80003f65270 */
[----:B------:R-:W-:Y:S02]  /*2f90*/  ISETP.GE.AND P2, PT, R11, UR13, PT ;  /* 0x0000000d0b007c0c */ /* 0x000fe4000bf46270 */
[----:B------:R-:W-:-:S11]  /*2fa0*/  SEL R88, RZ, 0x1, P3 ;  /* 0x00000001ff587807 */ /* 0x000fd60001800000 */
[----:B------:R-:W-:Y:S05]  /*2fb0*/  @!P2 BRA `(.L_x_534) ;  /* 0xffffffd40040a947 */ /* 0x000fea000383ffff */
.L_x_472:
[----:B-----5:R-:W3:Y:S01]  /*2fc0*/  S2R R0, SR_TID.X ;  /* 0x0000000000007919 */ /* 0x020ee20000002100 */
[----:B------:R-:W3:Y:S01]  /*2fd0*/  S2UR UR11, SR_CTAID.X ;  /* 0x00000000000b79c3 */ /* 0x000ee20000002500 */
[----:B------:R-:W-:-:S07]  /*2fe0*/  ISETP.NE.AND P2, PT, R58, RZ, PT ;  /* 0x000000ff3a00720c */ /* 0x000fce0003f45270 */
[----:B------:R-:W4:Y:S08]  /*2ff0*/  @P0 LDC.64 R2, c[0x0][0x2d0] ;  /* 0x0000b400ff020b82 */ /* 0x000f300000000a00 */
[----:B------:R-:W0:Y:S08]  /*3000*/  @P0 LDC.64 R6, c[0x0][0x2d8] ;  /* 0x0000b600ff060b82 */ /* 0x000e300000000a00 */
[----:B------:R-:W1:Y:S01]  /*3010*/  @P1 LDC.64 R8, c[0x0][0x2d0] ;  /* 0x0000b400ff081b82 */ /* 0x000e620000000a00 */
[----:B---3--:R-:W-:-:S07]  /*3020*/  LEA.HI R5, R0, UR11, RZ, 0x19 ;  /* 0x0000000b00057c11 */ /* 0x008fce000f8fc8ff */
[----:B------:R-:W3:Y:S01]  /*3030*/  @P1 LDC.64 R10, c[0x0][0x2d8] ;  /* 0x0000b600ff0a1b82 */ /* 0x000ee20000000a00 */
[----:B------:R-:W-:Y:S01]  /*3040*/  LOP3.LUT R13, R0, 0x7f, RZ, 0xc0, !PT ;  /* 0x0000007f000d7812 */ /* 0x000fe200078ec0ff */
[----:B------:R-:W-:-:S05]  /*3050*/  IMAD R4, R5, R4, RZ ;  /* 0x0000000405047224 */ /* 0x000fca00078e02ff */
[----:B------:R-:W-:-:S05]  /*3060*/  LEA.HI R13, R4, R13, RZ, 0x1e ;  /* 0x0000000d040d7211 */ /* 0x000fca00078ff0ff */
[----:B----4-:R-:W-:-:S04]  /*3070*/  @P0 IMAD.WIDE.U32 R2, R13, 0x10, R2 ;  /* 0x000000100d020825 */ /* 0x010fc800078e0002 */
[C---:B0-----:R-:W-:Y:S01]  /*3080*/  @P0 IMAD.WIDE.U32 R4, R13.reuse, 0x10, R6 ;  /* 0x000000100d040825 */ /* 0x041fe200078e0006 */
[----:B------:R-:W-:Y:S01]  /*3090*/  @P0 IADD3 R13, R13, 0x80, RZ ;  /* 0x000000800d0d0810 */ /* 0x000fe20007ffe0ff */
[----:B------:R0:W-:Y:S04]  /*30a0*/  @P0 STG.E.128 desc[UR4][R2.64], R32 ;  /* 0x0000002002000986 */ /* 0x0001e8000c101d04 */
[C---:B-1----:R-:W-:Y:S01]  /*30b0*/  @P1 IMAD.WIDE.U32 R8, R13.reuse, 0x10, R8 ;  /* 0x000000100d081825 */ /* 0x042fe200078e0008 */
[----:B------:R0:W-:Y:S03]  /*30c0*/  @P0 STG.E.128 desc[UR4][R4.64], R44 ;  /* 0x0000002c04000986 */ /* 0x0001e6000c101d04 */
[----:B---3--:R-:W-:Y:S01]  /*30d0*/  @P1 IMAD.WIDE.U32 R10, R13, 0x10, R10 ;  /* 0x000000100d0a1825 */ /* 0x008fe200078e000a */
[----:B------:R0:W-:Y:S04]  /*30e0*/  @P1 STG.E.128 desc[UR4][R8.64], R28 ;  /* 0x0000001c08001986 */ /* 0x0001e8000c101d04 */
[----:B------:R0:W-:Y:S01]  /*30f0*/  @P1 STG.E.128 desc[UR4][R10.64], R40 ;  /* 0x000000280a001986 */ /* 0x0001e2000c101d04 */
[----:B------:R-:W-:Y:S05]  /*3100*/  @!P2 EXIT ;  /* 0x000000000000a94d */ /* 0x000fea0003800000 */
[----:B0-----:R-:W0:Y:S01]  /*3110*/  LDC.64 R2, c[0x0][0x2d0] ;  /* 0x0000b400ff027b82 */ /* 0x001e220000000a00 */
[----:B------:R-:W-:-:S07]  /*3120*/  @P1 IADD3 R13, R13, 0x80, RZ ;  /* 0x000000800d0d1810 */ /* 0x000fce0007ffe0ff */
[----:B------:R-:W1:Y:S01]  /*3130*/  LDC.64 R4, c[0x0][0x2d8] ;  /* 0x0000b600ff047b82 */ /* 0x000e620000000a00 */
[----:B0-----:R-:W-:-:S05]  /*3140*/  IMAD.WIDE.U32 R2, R13, 0x10, R2 ;  /* 0x000000100d027825 */ /* 0x001fca00078e0002 */
[----:B------:R-:W-:Y:S01]  /*3150*/  STG.E.128 desc[UR4][R2.64], R24 ;  /* 0x0000001802007986 */ /* 0x000fe2000c101d04 */
[----:B-1----:R-:W-:-:S05]  /*3160*/  IMAD.WIDE.U32 R4, R13, 0x10, R4 ;  /* 0x000000100d047825 */ /* 0x002fca00078e0004 */
[----:B------:R-:W-:Y:S01]  /*3170*/  STG.E.128 desc[UR4][R4.64], R36 ;  /* 0x0000002404007986 */ /* 0x000fe2000c101d04 */
[----:B------:R-:W-:Y:S05]  /*3180*/  EXIT ;  /* 0x000000000000794d */ /* 0x000fea0003800000 */
.L_x_484:
[----:B------:R-:W-:Y:S01]  /*3190*/  HFMA2.MMA R103, -RZ, RZ, 0, 1.847743988037109375e-06 ;  /* 0x0000001fff677435 */ /* 0x000fe200000001ff */
[----:B------:R-:W-:Y:S01]  /*31a0*/  IMAD.MOV.U32 R101, RZ, RZ, R89 ;  /* 0x000000ffff657224 */ /* 0x000fe200078e0059 */
[----:B------:R-:W-:Y:S01]  /*31b0*/  MOV R102, 0x10 ;  /* 0x0000001000667802 */ /* 0x000fe20000000f00 */
[----:B------:R-:W-:-:S08]  /*31c0*/  IMAD.MOV.U32 R98, RZ, RZ, -0x1 ;  /* 0xffffffffff627424 */ /* 0x000fd000078e00ff */
[----:B0----5:R-:W-:Y:S05]  /*31d0*/  WARPSYNC.COLLECTIVE R98, `(.L_x_535) ;  /* 0x0000000062087348 */ /* 0x021fea0003c00000 */
[----:B------:R1:W2:Y:S02]  /*31e0*/  SHFL.DOWN P5, R99, R101, R102, R103 ;  /* 0x0800006665637389 */ /* 0x0002a400000a0067 */
[----:B012--5:R-:W-:Y:S01]  /*31f0*/  ENDCOLLECTIVE ;  /* 0x000000000000791b */ /* 0x027fe20003800000 */
.L_x_535:
[----:B------:R-:W-:Y:S02]  /*3200*/  MOV R101, R100 ;  /* 0x0000006400657202 */ /* 0x000fe40000000f00 */
[----:B------:R-:W-:-:S07]  /*3210*/  MOV R50, R99 ;  /* 0x0000006300327202 */ /* 0x000fce0000000f00 */
[----:B------:R-:W-:Y:S05]  /*3220*/  WARPSYNC.COLLECTIVE R98, `(.L_x_536) ;  /* 0x0000000062087348 */ /* 0x000fea0003c00000 */
[----:B------:R0:W1:Y:S02]  /*3230*/  SHFL.DOWN P5, R99, R101, R102, R103 ;  /* 0x0800006665637389 */ /* 0x00006400000a0067 */
[----:B01----:R-:W-:Y:S01]  /*3240*/  ENDCOLLECTIVE ;  /* 0x000000000000791b */ /* 0x003fe20003800000 */
.L_x_536:
[----:B------:R-:W-:Y:S01]  /*3250*/  FADD.FTZ R50, R50, R89 ;  /* 0x0000005932327221 */ /* 0x000fe20000010000 */
[----:B------:R-:W-:-:S04]  /*3260*/  HFMA2.MMA R102, -RZ, RZ, 0, 4.76837158203125e-07 ;  /* 0x00000008ff667435 */ /* 0x000fc800000001ff */
[----:B------:R-:W-:Y:S01]  /*3270*/  MOV R101, R50 ;  /* 0x0000003200657202 */ /* 0x000fe20000000f00 */
[----:B------:R-:W-:-:S07]  /*3280*/  IMAD.MOV.U32 R51, RZ, RZ, R99 ;  /* 0x000000ffff337224 */ /* 0x000fce00078e0063 */
[----:B------:R-:W-:Y:S05]  /*3290*/  WARPSYNC.COLLECTIVE R98, `(.L_x_537) ;  /* 0x0000000062087348 */ /* 0x000fea0003c00000 */
[----:B------:R0:W1:Y:S02]  /*32a0*/  SHFL.DOWN P5, R99, R101, R102, R103 ;  /* 0x0800006665637389 */ /* 0x00006400000a0067 */
[----:B01----:R-:W-:Y:S01]  /*32b0*/  ENDCOLLECTIVE ;  /* 0x000000000000791b */ /* 0x003fe20003800000 */
.L_x_537:
[----:B------:R-:W-:-:S05]  /*32c0*/  FADD.FTZ R51, R51, R100 ;  /* 0x0000006433337221 */ /* 0x000fca0000010000 */
[----:B------:R-:W-:Y:S01]  /*32d0*/  MOV R101, R51 ;  /* 0x0000003300657202 */ /* 0x000fe20000000f00 */
[----:B------:R-:W-:-:S07]  /*32e0*/  IMAD.MOV.U32 R53, RZ, RZ, R99 ;  /* 0x000000ffff357224 */ /* 0x000fce00078e0063 */
[----:B------:R-:W-:Y:S05]  /*32f0*/  WARPSYNC.COLLECTIVE R98, `(.L_x_538) ;  /* 0x0000000062087348 */ /* 0x000fea0003c00000 */
[----:B------:R0:W1:Y:S02]  /*3300*/  SHFL.DOWN P5, R99, R101, R102, R103 ;  /* 0x0800006665637389 */ /* 0x00006400000a0067 */
[----:B01----:R-:W-:Y:S01]  /*3310*/  ENDCOLLECTIVE ;  /* 0x000000000000791b */ /* 0x003fe20003800000 */
.L_x_538:
[----:B------:R-:W-:Y:S01]  /*3320*/  FADD.FTZ R53, R50, R53 ;  /* 0x0000003532357221 */ /* 0x000fe20000010000 */
[----:B------:R-:W-:-:S03]  /*3330*/  HFMA2.MMA R102, -RZ, RZ, 0, 2.384185791015625e-07 ;  /* 0x00000004ff667435 */ /* 0x000fc600000001ff */
[----:B------:R-:W-:Y:S01]  /*3340*/  IMAD.MOV.U32 R101, RZ, RZ, R53 ;  /* 0x000000ffff657224 */ /* 0x000fe200078e0035 */
[----:B------:R-:W-:-:S07]  /*3350*/  MOV R52, R99 ;  /* 0x0000006300347202 */ /* 0x000fce0000000f00 */
[----:B------:R-:W-:Y:S05]  /*3360*/  WARPSYNC.COLLECTIVE R98, `(.L_x_539) ;  /* 0x0000000062087348 */ /* 0x000fea0003c00000 */
[----:B------:R0:W1:Y:S02]  /*3370*/  SHFL.DOWN P5, R99, R101, R102, R103 ;  /* 0x0800006665637389 */ /* 0x00006400000a0067 */
[----:B01----:R-:W-:Y:S01]  /*3380*/  ENDCOLLECTIVE ;  /* 0x000000000000791b */ /* 0x003fe20003800000 */
.L_x_539:
[----:B------:R-:W-:-:S04]  /*3390*/  FADD.FTZ R52, R51, R52 ;  /* 0x0000003433347221 */ /* 0x000fc80000010000 */
[----:B------:R-:W-:Y:S01]  /*33a0*/  IMAD.MOV.U32 R101, RZ, RZ, R52 ;  /* 0x000000ffff657224 */ /* 0x000fe200078e0034 */
[----:B------:R-:W-:-:S07]  /*33b0*/  MOV R54, R99 ;  /* 0x0000006300367202 */ /* 0x000fce0000000f00 */
[----:B------:R-:W-:Y:S05]  /*33c0*/  WARPSYNC.COLLECTIVE R98, `(.L_x_540) ;  /* 0x0000000062087348 */ /* 0x000fea0003c00000 */
[----:B------:R0:W1:Y:S02]  /*33d0*/  SHFL.DOWN P5, R99, R101, R102, R103 ;  /* 0x0800006665637389 */ /* 0x00006400000a0067 */
[----:B01----:R-:W-:Y:S01]  /*33e0*/  ENDCOLLECTIVE ;  /* 0x000000000000791b */ /* 0x003fe20003800000 */
.L_x_540:
[----:B------:R-:W-:-:S05]  /*33f0*/  FADD.FTZ R54, R53, R54 ;  /* 0x0000003635367221 */ /* 0x000fca0000010000 */
[----:B------:R-:W-:Y:S01]  /*3400*/  MOV R101, R54 ;  /* 0x0000003600657202 */ /* 0x000fe20000000f00 */
[----:B------:R-:W-:Y:S01]  /*3410*/  IMAD.MOV.U32 R102, RZ, RZ, 0x2 ;  /* 0x00000002ff667424 */ /* 0x000fe200078e00ff */
[----:B------:R-:W-:-:S07]  /*3420*/  MOV R55, R99 ;  /* 0x0000006300377202 */ /* 0x000fce0000000f00 */
[----:B------:R-:W-:Y:S05]  /*3430*/  WARPSYNC.COLLECTIVE R98, `(.L_x_541) ;  /* 0x0000000062087348 */ /* 0x000fea0003c00000 */
[----:B------:R0:W1:Y:S02]  /*3440*/  SHFL.DOWN P5, R99, R101, R102, R103 ;  /* 0x0800006665637389 */ /* 0x00006400000a0067 */
[----:B01----:R-:W-:Y:S01]  /*3450*/  ENDCOLLECTIVE ;  /* 0x000000000000791b */ /* 0x003fe20003800000 */
.L_x_541:
[----:B------:R-:W-:-:S05]  /*3460*/  FADD.FTZ R55, R52, R55 ;  /* 0x0000003734377221 */ /* 0x000fca0000010000 */
[----:B------:R-:W-:Y:S02]  /*3470*/  MOV R101, R55 ;  /* 0x0000003700657202 */ /* 0x000fe40000000f00 */
[----:B------:R-:W-:-:S07]  /*3480*/  MOV R89, R99 ;  /* 0x0000006300597202 */ /* 0x000fce0000000f00 */
[----:B------:R-:W-:Y:S05]  /*3490*/  WARPSYNC.COLLECTIVE R98, `(.L_x_542) ;  /* 0x0000000062087348 */ /* 0x000fea0003c00000 */
[----:B------:R0:W1:Y:S02]  /*34a0*/  SHFL.DOWN P5, R99, R101, R102, R103 ;  /* 0x0800006665637389 */ /* 0x00006400000a0067 */
[----:B01----:R-:W-:Y:S01]  /*34b0*/  ENDCOLLECTIVE ;  /* 0x000000000000791b */ /* 0x003fe20003800000 */
.L_x_542:
[----:B------:R-:W-:Y:S01]  /*34c0*/  FADD.FTZ R89, R54, R89 ;  /* 0x0000005936597221 */ /* 0x000fe20000010000 */
[----:B------:R-:W-:-:S04]  /*34d0*/  HFMA2.MMA R102, -RZ, RZ, 0, 5.9604644775390625e-08 ;  /* 0x00000001ff667435 */ /* 0x000fc800000001ff */
[----:B------:R-:W-:Y:S01]  /*34e0*/  MOV R101, R89 ;  /* 0x0000005900657202 */ /* 0x000fe20000000f00 */
[----:B------:R-:W-:-:S07]  /*34f0*/  IMAD.MOV.U32 R88, RZ, RZ, R99 ;  /* 0x000000ffff587224 */ /* 0x000fce00078e0063 */
[----:B------:R-:W-:Y:S05]  /*3500*/  WARPSYNC.COLLECTIVE R98, `(.L_x_543) ;  /* 0x0000000062087348 */ /* 0x000fea0003c00000 */
[----:B------:R0:W1:Y:S02]  /*3510*/  SHFL.DOWN P5, R99, R101, R102, R103 ;  /* 0x0800006665637389 */ /* 0x00006400000a0067 */
[----:B01----:R-:W-:Y:S01]  /*3520*/  ENDCOLLECTIVE ;  /* 0x000000000000791b */ /* 0x003fe20003800000 */
.L_x_543:
[----:B------:R-:W-:-:S05]  /*3530*/  FADD.FTZ R50, R55, R88 ;  /* 0x0000005837327221 */ /* 0x000fca0000010000 */
[----:B------:R-:W-:Y:S01]  /*3540*/  MOV R101, R50 ;  /* 0x0000003200657202 */ /* 0x000fe20000000f00 */
[----:B------:R-:W-:-:S07]  /*3550*/  IMAD.MOV.U32 R88, RZ, RZ, R99 ;  /* 0x000000ffff587224 */ /* 0x000fce00078e0063 */
[----:B------:R-:W-:Y:S05]  /*3560*/  WARPSYNC.COLLECTIVE R98, `(.L_x_544) ;  /* 0x0000000062087348 */ /* 0x000fea0003c00000 */
[----:B------:R0:W1:Y:S02]  /*3570*/  SHFL.DOWN P5, R99, R101, R102, R103 ;  /* 0x0800006665637389 */ /* 0x00006400000a0067 */
[----:B01----:R-:W-:Y:S01]  /*3580*/  ENDCOLLECTIVE ;  /* 0x000000000000791b */ /* 0x003fe20003800000 */
.L_x_544:
[----:B------:R-:W-:Y:S01]  /*3590*/  MOV R51, R99 ;  /* 0x0000006300337202 */ /* 0x000fe20000000f00 */
[----:B------:R-:W-:Y:S06]  /*35a0*/  BRA `(.L_x_545) ;  /* 0xffffffe0004c7947 */ /* 0x000fec000383ffff */
.L_x_546:
        /* <DEDUP_REMOVED lines=13> */
.L_x_8505:


//--------------------- .text._ZN10layer_norm22ln_bwd_finalize_kernelINS_22Kernel_traits_finalizeILj1536E13__nv_bfloat16S2_S2_S2_fjLb0ELj1024ELj4ENS_18Kernel_traits_baseILj1536ES2_S2_S2_S2_fjLj1024EEEEELb0ELb1EEEvNS_9BwdParamsE --------------------------
	.section	.text._ZN10layer_norm22ln_bwd_finalize_kernelINS_22Kernel_traits_finalizeILj1536E13__nv_bfloat16S2_S2_S2_fjLb0ELj1024ELj4ENS_18Kernel_traits_baseILj1536ES2_S2_S2_S2_fjLj1024EEEEELb0ELb1EEEvNS_9BwdParamsE,"ax",@progbits
	.align	128
        .global         _ZN10layer_norm22ln_bwd_finalize_kernelINS_22Kernel_traits_finalizeILj1536E13__nv_bfloat16S2_S2_S2_fjLb0ELj1024ELj4ENS_18Kernel_traits_baseILj1536ES2_S2_S2_S2_fjLj1024EEEEELb0ELb1EEEvNS_9BwdParamsE
        .type           _ZN10layer_norm22ln_bwd_finalize_kernelINS_22Kernel_traits_finalizeILj1536E13__nv_bfloat16S2_S2_S2_fjLb0ELj1024ELj4ENS_18Kernel_traits_baseILj1536ES2_S2_S2_S2_fjLj1024EEEEELb0ELb1EEEvNS_9BwdParamsE,@function
        .size           _ZN10layer_norm22ln_bwd_finalize_kernelINS_22Kernel_traits_finalizeILj1536E13__nv_bfloat16S2_S2_S2_fjLb0ELj1024ELj4ENS_18Kernel_traits_baseILj1536ES2_S2_S2_S2_fjLj1024EEEEELb0ELb1EEEvNS_9BwdParamsE,(.L_x_8506 - _ZN10layer_norm22ln_bwd_finalize_kernelINS_22Kernel_traits_finalizeILj1536E13__nv_bfloat16S2_S2_S2_fjLb0ELj1024ELj4ENS_18Kernel_traits_baseILj1536ES2_S2_S2_S2_fjLj1024EEEEELb0ELb1EEEvNS_9BwdParamsE)
        .other          _ZN10layer_norm22ln_bwd_finalize_kernelINS_22Kernel_traits_finalizeILj1536E13__nv_bfloat16S2_S2_S2_fjLb0ELj1024ELj4ENS_18Kernel_traits_baseILj1536ES2_S2_S2_S2_fjLj1024EEEEELb0ELb1EEEvNS_9BwdParamsE,@"STO_CUDA_ENTRY STV_DEFAULT"
_ZN10layer_norm22ln_bwd_finalize_kernelINS_22Kernel_traits_finalizeILj1536E13__nv_bfloat16S2_S2_S2_fjLb0ELj1024ELj4ENS_18Kernel_traits_baseILj1536ES2_S2_S2_S2_fjLj1024EEEEELb0ELb1EEEvNS_9BwdParamsE:
.text._ZN10layer_norm22ln_bwd_finalize_kernelINS_22Kernel_traits_finalizeILj1536E13__nv_bfloat16S2_S2_S2_fjLb0ELj1024ELj4ENS_18Kernel_traits_baseILj1536ES2_S2_S2_S2_fjLj1024EEEEELb0ELb1EEEvNS_9BwdParamsE:
        /* <DEDUP_REMOVED lines=13> */
[----:B------:R-:W-:Y:S02]  /*00d0*/  LOP3.LUT R7, R5, 0x1f, R0, 0x78, !PT ;  /* 0x0000001f05077812 */ /* 0x000fe400078e7800 */
[----:B------:R-:W-:Y:S02]  /*00e0*/  SHF.L.U32 R6, R6, 0x4, RZ ;  /* 0x0000000406067819 */ /* 0x000fe400000006ff */
[----:B------:R-:W-:Y:S01]  /*00f0*/  IADD3 R8, R4, R7, RZ ;  /* 0x0000000704087210 */ /* 0x000fe20007ffe0ff */
[C---:B------:R-:W-:Y:S01]  /*0100*/  IMAD R9, R2.reuse, 0x20, R7 ;  /* 0x0000002002097824 */ /* 0x040fe200078e0207 */
[----:B------:R-:W-:-:S02]  /*0110*/  ISETP.GE.U32.AND P0, PT, R2, 0x10, PT ;  /* 0x000000100200780c */ /* 0x000fc40003f06070 */
[----:B------:R-:W-:Y:S02]  /*0120*/  LOP3.LUT R11, R6, 0x7ffffff0, RZ, 0xc0, !PT ;  /* 0x7ffffff0060b7812 */ /* 0x000fe400078ec0ff */
[----:B------:R-:W-:Y:S02]  /*0130*/  ISETP.EQ.AND P0, PT, R5, 0x1f, !P0 ;  /* 0x0000001f0500780c */ /* 0x000fe40004702270 */
[----:B------:R-:W-:Y:S01]  /*0140*/  IADD3 R4, R2, R11, RZ ;  /* 0x0000000b02047210 */ /* 0x000fe20007ffe0ff */
[----:B0-----:R-:W-:-:S03]  /*0150*/  ULEA UR4, UR5, UR4, 0x18 ;  /* 0x0000000405047291 */ /* 0x001fc6000f8ec03f */
[----:B------:R-:W-:-:S03]  /*0160*/  ULDC UR5, c[0x0][0x218] ;  /* 0x0000860000057ab9 */ /* 0x000fc60000000800 */
[----:B------:R-:W-:Y:S02]  /*0170*/  LEA R7, R8, UR4, 0x2 ;  /* 0x0000000408077c11 */ /* 0x000fe4000f8e10ff */
[----:B------:R-:W-:Y:S02]  /*0180*/  LEA R6, R2, UR4, 0x3 ;  /* 0x0000000402067c11 */ /* 0x000fe4000f8e18ff */
[----:B------:R-:W-:-:S07]  /*0190*/  LEA R8, R9, UR4, 0x2 ;  /* 0x0000000409087c11 */ /* 0x000fce000f8e10ff */
.L_x_558:
[----:B0-2-4-:R-:W0:Y:S01]  /*01a0*/  LDC R10, c[0x0][0x210] ;  /* 0x00008400ff0a7b82 */ /* 0x015e220000000800 */
[----:B------:R-:W-:Y:S01]  /*01b0*/  BSSY B0, `(.L_x_547) ;  /* 0x0000067000007945 */ /* 0x000fe20003800000 */
[----:B------:R-:W-:Y:S01]  /*01c0*/  HFMA2.MMA R26, -RZ, RZ, 0, 0 ;  /* 0x00000000ff1a7435 */ /* 0x000fe200000001ff */
[----:B------:R-:W-:Y:S02]  /*01d0*/  MOV R20, RZ ;  /* 0x000000ff00147202 */ /* 0x000fe40000000f00 */
[----:B0-----:R-:W-:-:S13]  /*01e0*/  ISETP.GE.U32.AND P1, PT, R5, R10, PT ;  /* 0x0000000a0500720c */ /* 0x001fda0003f26070 */
[----:B-1-3--:R-:W-:Y:S05]  /*01f0*/  @P1 BRA `(.L_x_548) ;  /* 0x0000000400881947 */ /* 0x00afea0003800000 */
[----:B------:R-:W-:Y:S01]  /*0200*/  ISETP.GE.U32.AND P2, PT, R5, R10, PT ;  /* 0x0000000a0500720c */ /* 0x000fe20003f46070 */
[----:B------:R-:W-:-:S12]  /*0210*/  IMAD.MOV.U32 R21, RZ, RZ, R5 ;  /* 0x000000ffff157224 */ /* 0x000fd800078e0005 */
[----:B------:R-:W0:Y:S08]  /*0220*/  @P2 LDC R16, c[0x0][0x218] ;  /* 0x00008600ff102b82 */ /* 0x000e300000000800 */
[----:B------:R-:W1:Y:S08]  /*0230*/  @P2 LDC.64 R14, c[0x0][0x2d0] ;  /* 0x0000b400ff0e2b82 */ /* 0x000e700000000a00 */
[----:B------:R-:W2:Y:S01]  /*0240*/  @P2 LDC.64 R12, c[0x0][0x2d8] ;  /* 0x0000b600ff0c2b82 */ /* 0x000ea20000000a00 */
[----:B0-----:R-:W-:-:S04]  /*0250*/  @P2 IMAD R9, R21, R16, R3 ;  /* 0x0000001015092224 */ /* 0x001fc800078e0203 */
[----:B-1----:R-:W-:-:S06]  /*0260*/  @P2 IMAD.WIDE.U32 R14, R9, 0x4, R14 ;  /* 0x00000004090e2825 */ /* 0x002fcc00078e000e */
[----:B------:R-:W3:Y:S01]  /*0270*/  @P2 LDG.E R15, desc[UR6][R14.64] ;  /* 0x000000060e0f2981 */ /* 0x000ee2000c1e1900 */
[----:B--2---:R-:W-:-:S06]  /*0280*/  @P2 IMAD.WIDE.U32 R12, R9, 0x4, R12 ;  /* 0x00000004090c2825 */ /* 0x004fcc00078e000c */
[----:B------:R-:W2:Y:S01]  /*0290*/  @P2 LDG.E R13, desc[UR6][R12.64] ;  /* 0x000000060c0d2981 */ /* 0x000ea2000c1e1900 */
[----:B------:R-:W-:-:S04]  /*02a0*/  @P2 IADD3 R21, R21, 0x20, RZ ;  /* 0x0000002015152810 */ /* 0x000fc80007ffe0ff */
[CC--:B------:R-:W-:Y:S02]  /*02b0*/  ISETP.GE.U32.AND P1, PT, R21.reuse, R10.reuse, PT ;  /* 0x0000000a1500720c */ /* 0x0c0fe40003f26070 */
[----:B------:R-:W-:-:S04]  /*02c0*/  IADD3 R9, -R21, R10, RZ ;  /* 0x0000000a15097210 */ /* 0x000fc80007ffe1ff */
[----:B------:R-:W-:Y:S01]  /*02d0*/  ISETP.LE.U32.OR P1, PT, R9, 0x60, P1 ;  /* 0x000000600900780c */ /* 0x000fe20000f23470 */
[----:B------:R-:W-:Y:S01]  /*02e0*/  IMAD.MOV.U32 R26, RZ, RZ, RZ ;  /* 0x000000ffff1a7224 */ /* 0x000fe200078e00ff */
[----:B------:R-:W-:Y:S01]  /*02f0*/  MOV R20, RZ ;  /* 0x000000ff00147202 */ /* 0x000fe20000000f00 */
[----:B------:R-:W-:Y:S04]  /*0300*/  BSSY B1, `(.L_x_549) ;  /* 0x000002b000017945 */ /* 0x000fe80003800000 */
[----:B---3--:R-:W-:Y:S01]  /*0310*/  @P2 FADD.FTZ R20, R20, R15 ;  /* 0x0000000f14142221 */ /* 0x008fe20000010000 */
[----:B--2---:R-:W-:Y:S01]  /*0320*/  @P2 FADD.FTZ R26, R26, R13 ;  /* 0x0000000d1a1a2221 */ /* 0x004fe20000010000 */
[----:B------:R-:W-:-:S04]  /*0330*/  PLOP3.LUT P2, PT, P2, PT, PT, 0x8, 0x0 ;  /* 0x000000000000781c */ /* 0x000fc8000174e170 */
[----:B------:R-:W-:Y:S09]  /*0340*/  @P1 BRA `(.L_x_550) ;  /* 0x0000000000981947 */ /* 0x000ff20003800000 */
[----:B------:R-:W0:Y:S01]  /*0350*/  LDC.64 R12, c[0x0][0x2d0] ;  /* 0x0000b400ff0c7b82 */ /* 0x000e220000000a00 */
[----:B------:R-:W-:Y:S02]  /*0360*/  PLOP3.LUT P2, PT, PT, PT, PT, 0x8, 0x0 ;  /* 0x000000000000781c */ /* 0x000fe40003f4e170 */
[----:B------:R-:W-:-:S05]  /*0370*/  IADD3 R9, R10, -0x60, RZ ;  /* 0xffffffa00a097810 */ /* 0x000fca0007ffe0ff */
[----:B------:R-:W1:Y:S06]  /*0380*/  LDC.64 R14, c[0x0][0x2d8] ;  /* 0x0000b600ff0e7b82 */ /* 0x000e6c0000000a00 */
.L_x_551:
[C---:B------:R-:W-:Y:S01]  /*0390*/  IADD3 R16, R21.reuse, 0x20, RZ ;  /* 0x0000002015107810 */ /* 0x040fe20007ffe0ff */
[C---:B------:R-:W-:Y:S01]  /*03a0*/  IMAD R25, R21.reuse, UR5, R3 ;  /* 0x0000000515197c24 */ /* 0x040fe2000f8e0203 */
[----:B------:R-:W-:-:S03]  /*03b0*/  IADD3 R18, R21, 0x40, RZ ;  /* 0x0000004015127810 */ /* 0x000fc60007ffe0ff */
[----:B------:R-:W-:Y:S02]  /*03c0*/  IMAD R17, R16, UR5, R3 ;  /* 0x0000000510117c24 */ /* 0x000fe4000f8e0203 */
[----:B0-----:R-:W-:-:S04]  /*03d0*/  IMAD.WIDE.U32 R22, R25, 0x4, R12 ;  /* 0x0000000419167825 */ /* 0x001fc800078e000c */
[----:B------:R-:W-:Y:S01]  /*03e0*/  IMAD.WIDE.U32 R28, R17, 0x4, R12 ;  /* 0x00000004111c7825 */ /* 0x000fe200078e000c */
[----:B------:R0:W2:Y:S03]  /*03f0*/  LDG.E R11, desc[UR6][R22.64] ;  /* 0x00000006160b7981 */ /* 0x0000a6000c1e1900 */
[--C-:B-1----:R-:W-:Y:S02]  /*0400*/  IMAD.WIDE.U32 R24, R25, 0x4, R14.reuse ;  /* 0x0000000419187825 */ /* 0x102fe400078e000e */
[----:B------:R-:W3:Y:S02]  /*0410*/  LDG.E R28, desc[UR6][R28.64] ;  /* 0x000000061c1c7981 */ /* 0x000ee4000c1e1900 */
[----:B------:R-:W-:Y:S02]  /*0420*/  IMAD.WIDE.U32 R16, R17, 0x4, R14 ;  /* 0x0000000411107825 */ /* 0x000fe400078e000e */
[----:B------:R1:W4:Y:S02]  /*0430*/  LDG.E R27, desc[UR6][R24.64] ;  /* 0x00000006181b7981 */ /* 0x000324000c1e1900 */
[----:B------:R-:W-:-:S02]  /*0440*/  IMAD R19, R18, UR5, R3 ;  /* 0x0000000512137c24 */ /* 0x000fc4000f8e0203 */
[----:B0-----:R-:W-:Y:S01]  /*0450*/  VIADD R22, R21, 0x60 ;  /* 0x0000006015167836 */ /* 0x001fe20000000000 */
[----:B------:R0:W5:Y:S03]  /*0460*/  LDG.E R29, desc[UR6][R16.64] ;  /* 0x00000006101d7981 */ /* 0x000166000c1e1900 */
[----:B-1----:R-:W-:Y:S02]  /*0470*/  IMAD R25, R22, UR5, R3 ;  /* 0x0000000516197c24 */ /* 0x002fe4000f8e0203 */
[----:B0-----:R-:W-:-:S04]  /*0480*/  IMAD.WIDE.U32 R16, R19, 0x4, R12 ;  /* 0x0000000413107825 */ /* 0x001fc800078e000c */
[----:B------:R-:W-:Y:S02]  /*0490*/  IMAD.WIDE.U32 R18, R19, 0x4, R14 ;  /* 0x0000000413127825 */ /* 0x000fe400078e000e */
[----:B------:R-:W5:Y:S02]  /*04a0*/  LDG.E R16, desc[UR6][R16.64] ;  /* 0x0000000610107981 */ /* 0x000f64000c1e1900 */
[C---:B------:R-:W-:Y:S02]  /*04b0*/  IMAD.WIDE.U32 R22, R25.reuse, 0x4, R12 ;  /* 0x0000000419167825 */ /* 0x040fe400078e000c */
[----:B------:R-:W5:Y:S02]  /*04c0*/  LDG.E R18, desc[UR6][R18.64] ;  /* 0x0000000612127981 */ /* 0x000f64000c1e1900 */
[----:B------:R-:W-:Y:S02]  /*04d0*/  IMAD.WIDE.U32 R24, R25, 0x4, R14 ;  /* 0x0000000419187825 */ /* 0x000fe400078e000e */
[----:B------:R-:W5:Y:S04]  /*04e0*/  LDG.E R22, desc[UR6][R22.64] ;  /* 0x0000000616167981 */ /* 0x000f68000c1e1900 */
[----:B------:R-:W5:Y:S01]  /*04f0*/  LDG.E R24, desc[UR6][R24.64] ;  /* 0x0000000618187981 */ /* 0x000f62000c1e1900 */
[----:B------:R-:W-:-:S04]  /*0500*/  IADD3 R21, R21, 0x80, RZ ;  /* 0x0000008015157810 */ /* 0x000fc80007ffe0ff */
[----:B------:R-:W-:Y:S01]  /*0510*/  ISETP.GE.U32.AND P1, PT, R21, R9, PT ;  /* 0x000000091500720c */ /* 0x000fe20003f26070 */
[----:B--2---:R-:W-:-:S04]  /*0520*/  FADD.FTZ R11, R11, R20 ;  /* 0x000000140b0b7221 */ /* 0x004fc80000010000 */
[----:B---3--:R-:W-:Y:S01]  /*0530*/  FADD.FTZ R11, R11, R28 ;  /* 0x0000001c0b0b7221 */ /* 0x008fe20000010000 */
[----:B----4-:R-:W-:-:S04]  /*0540*/  FADD.FTZ R26, R27, R26 ;  /* 0x0000001a1b1a7221 */ /* 0x010fc80000010000 */
[----:B-----5:R-:W-:Y:S01]  /*0550*/  FADD.FTZ R29, R26, R29 ;  /* 0x0000001d1a1d7221 */ /* 0x020fe20000010000 */
[----:B------:R-:W-:-:S03]  /*0560*/  FADD.FTZ R11, R11, R16 ;  /* 0x000000100b0b7221 */ /* 0x000fc60000010000 */
[----:B------:R-:W-:Y:S01]  /*0570*/  FADD.FTZ R29, R29, R18 ;  /* 0x000000121d1d7221 */ /* 0x000fe20000010000 */
[----:B------:R-:W-:-:S03]  /*0580*/  FADD.FTZ R20, R11, R22 ;  /* 0x000000160b147221 */ /* 0x000fc60000010000 */
[----:B------:R-:W-:Y:S01]  /*0590*/  FADD.FTZ R26, R29, R24 ;  /* 0x000000181d1a7221 */ /* 0x000fe20000010000 */
[----:B------:R-:W-:Y:S06]  /*05a0*/  @!P1 BRA `(.L_x_551) ;  /* 0xfffffffc00789947 */ /* 0x000fec000383ffff */
.L_x_550:
[----:B------:R-:W-:Y:S05]  /*05b0*/  BSYNC B1 ;  /* 0x0000000000017941 */ /* 0x000fea0003800000 */
.L_x_549:
[CC--:B------:R-:W-:Y:S01]  /*05c0*/  ISETP.GE.U32.AND P1, PT, R21.reuse, R10.reuse, PT ;  /* 0x0000000a1500720c */ /* 0x0c0fe20003f26070 */
[----:B------:R-:W-:Y:S01]  /*05d0*/  BSSY B1, `(.L_x_552) ;  /* 0x0000018000017945 */ /* 0x000fe20003800000 */
[----:B------:R-:W-:-:S04]  /*05e0*/  IADD3 R9, -R21, R10, RZ ;  /* 0x0000000a15097210 */ /* 0x000fc80007ffe1ff */
[----:B------:R-:W-:-:S13]  /*05f0*/  ISETP.LE.U32.OR P1, PT, R9, 0x20, P1 ;  /* 0x000000200900780c */ /* 0x000fda0000f23470 */
[----:B------:R-:W-:Y:S05]  /*0600*/  @P1 BRA `(.L_x_553) ;  /* 0x0000000000501947 */ /* 0x000fea0003800000 */
[----:B------:R-:W0:Y:S01]  /*0610*/  LDC.64 R18, c[0x0][0x2d0] ;  /* 0x0000b400ff127b82 */ /* 0x000e220000000a00 */
[----:B------:R-:W-:Y:S01]  /*0620*/  ULDC UR8, c[0x0][0x218] ;  /* 0x0000860000087ab9 */ /* 0x000fe20000000800 */
[C---:B------:R-:W-:Y:S01]  /*0630*/  IADD3 R14, R21.reuse, 0x20, RZ ;  /* 0x00000020150e7810 */ /* 0x040fe20007ffe0ff */
[----:B------:R-:W-:-:S04]  /*0640*/  IMAD R15, R21, UR8, R3 ;  /* 0x00000008150f7c24 */ /* 0x000fc8000f8e0203 */
[----:B------:R-:W-:Y:S01]  /*0650*/  IMAD R9, R14, UR8, R3 ;  /* 0x000000080e097c24 */ /* 0x000fe2000f8e0203 */
        /* <DEDUP_REMOVED lines=15> */
.L_x_553:
[----:B------:R-:W-:Y:S05]  /*0750*/  BSYNC B1 ;  /* 0x0000000000017941 */ /* 0x000fea0003800000 */
.L_x_552:
[----:B------:R-:W-:-:S13]  /*0760*/  ISETP.LT.U32.OR P2, PT, R21, R10, P2 ;  /* 0x0000000a1500720c */ /* 0x000fda0001741470 */
[----:B------:R-:W-:Y:S05]  /*0770*/  @!P2 BRA `(.L_x_548) ;  /* 0x000000000028a947 */ /* 0x000fea0003800000 */
[----:B------:R-:W0:Y:S01]  /*0780*/  LDC.64 R12, c[0x0][0x2d0] ;  /* 0x0000b400ff0c7b82 */ /* 0x000e220000000a00 */
[----:B------:R-:W-:Y:S02]  /*0790*/  ULDC UR8, c[0x0][0x218] ;  /* 0x0000860000087ab9 */ /* 0x000fe40000000800 */
[----:B------:R-:W-:-:S05]  /*07a0*/  IMAD R9, R21, UR8, R3 ;  /* 0x0000000815097c24 */ /* 0x000fca000f8e0203 */
[----:B------:R-:W1:Y:S01]  /*07b0*/  LDC.64 R10, c[0x0][0x2d8] ;  /* 0x0000b600ff0a7b82 */ /* 0x000e620000000a00 */
[----:B0-----:R-:W-:-:S06]  /*07c0*/  IMAD.WIDE.U32 R12, R9, 0x4, R12 ;  /* 0x00000004090c7825 */ /* 0x001fcc00078e000c */
[----:B------:R-:W2:Y:S01]  /*07d0*/  LDG.E R13, desc[UR6][R12.64] ;  /* 0x000000060c0d7981 */ /* 0x000ea2000c1e1900 */
[----:B-1----:R-:W-:-:S06]  /*07e0*/  IMAD.WIDE.U32 R10, R9, 0x4, R10 ;  /* 0x00000004090a7825 */ /* 0x002fcc00078e000a */
[----:B------:R-:W3:Y:S01]  /*07f0*/  LDG.E R11, desc[UR6][R10.64] ;  /* 0x000000060a0b7981 */ /* 0x000ee2000c1e1900 */
[----:B--2---:R-:W-:Y:S01]  /*0800*/  FADD.FTZ R20, R20, R13 ;  /* 0x0000000d14147221 */ /* 0x004fe20000010000 */
[----:B---3--:R-:W-:-:S07]  /*0810*/  FADD.FTZ R26, R26, R11 ;  /* 0x0000000b1a1a7221 */ /* 0x008fce0000010000 */
.L_x_548:
[----:B------:R-:W-:Y:S05]  /*0820*/  BSYNC B0 ;  /* 0x0000000000007941 */ /* 0x000fea0003800000 */
.L_x_547:
        /* <DEDUP_REMOVED lines=11> */
[----:B---3--:R-:W3:Y:S04]  /*08e0*/  SHFL.BFLY PT, R11, R10, 0x1, 0x1f ;  /* 0x0c201f000a0b7f89 */ /* 0x008ee800000e0000 */
[----:B--2---:R-:W2:Y:S01]  /*08f0*/  SHFL.BFLY PT, R12, R9, 0x1, 0x1f ;  /* 0x0c201f00090c7f89 */ /* 0x004ea200000e0000 */
[----:B---3--:R-:W-:Y:S01]  /*0900*/  FADD.FTZ R11, R10, R11 ;  /* 0x0000000b0a0b7221 */ /* 0x008fe20000010000 */
[----:B--2---:R-:W-:-:S04]  /*0910*/  FADD.FTZ R14, R9, R12 ;  /* 0x0000000c090e7221 */ /* 0x004fc80000010000 */
[----:B------:R-:W2:Y:S04]  /*0920*/  SHFL.BFLY PT, R12, R11, 0x2, 0x1f ;  /* 0x0c401f000b0c7f89 */ /* 0x000ea800000e0000 */
[----:B------:R-:W3:Y:S01]  /*0930*/  SHFL.BFLY PT, R13, R14, 0x2, 0x1f ;  /* 0x0c401f000e0d7f89 */ /* 0x000ee200000e0000 */
[----:B--2---:R-:W-:Y:S01]  /*0940*/  FADD.FTZ R12, R11, R12 ;  /* 0x0000000c0b0c7221 */ /* 0x004fe20000010000 */
[----:B---3--:R-:W-:-:S04]  /*0950*/  FADD.FTZ R15, R14, R13 ;  /* 0x0000000d0e0f7221 */ /* 0x008fc80000010000 */
        /* <DEDUP_REMOVED lines=8> */
[----:B------:R2:W3:Y:S04]  /*09e0*/  SHFL.BFLY PT, R11, R10, 0x10, 0x1f ;  /* 0x0e001f000a0b7f89 */ /* 0x0004e800000e0000 */
[----:B------:R2:W4:Y:S02]  /*09f0*/  SHFL.BFLY PT, R14, R9, 0x10, 0x1f ;  /* 0x0e001f00090e7f89 */ /* 0x00052400000e0000 */
.L_x_569:
[----:B------:R-:W-:Y:S01]  /*0a00*/  @!P1 SHF.R.U32.HI R12, RZ, 0x3, R0 ;  /* 0x00000003ff0c9819 */ /* 0x000fe20000011600 */
[----:B----4-:R-:W-:Y:S01]  /*0a10*/  FADD.FTZ R14, R9, R14 ;  /* 0x0000000e090e7221 */ /* 0x010fe20000010000 */
[----:B---3--:R-:W-:Y:S02]  /*0a20*/  FADD.FTZ R11, R10, R11 ;  /* 0x0000000b0a0b7221 */ /* 0x008fe40000010000 */
[----:B------:R-:W-:-:S05]  /*0a30*/  @!P1 LOP3.LUT R12, R12, 0x1ffffffc, RZ, 0xc0, !PT ;  /* 0x1ffffffc0c0c9812 */ /* 0x000fca00078ec0ff */
[----:B------:R3:W-:Y:S04]  /*0a40*/  @!P1 STS [R12+UR4+0x2000], R14 ;  /* 0x0020000e0c009988 */ /* 0x0007e80008000804 */
[----:B------:R3:W-:Y:S02]  /*0a50*/  @!P1 STS [R12+UR4+0x2080], R11 ;  /* 0x0020800b0c009988 */ /* 0x0007e40008000804 */
.L_x_554:
[----:B------:R-:W-:Y:S05]  /*0a60*/  WARPSYNC.ALL ;  /* 0x0000000000007948 */ /* 0x000fea0003800000 */
[----:B------:R-:W-:Y:S06]  /*0a70*/  BAR.SYNC.DEFER_BLOCKING 0x0 ;  /* 0x0000000000007b1d */ /* 0x000fec0000010000 */
[----:B------:R-:W-:Y:S04]  /*0a80*/  BSSY B0, `(.L_x_556) ;  /* 0x000000c000007945 */ /* 0x000fe80003800000 */
[----:B------:R-:W-:Y:S05]  /*0a90*/  @!P0 BRA `(.L_x_557) ;  /* 0x0000000000288947 */ /* 0x000fea0003800000 */
[----:B---3--:R-:W3:Y:S01]  /*0aa0*/  LDS.64 R14, [R6+0x2000] ;  /* 0x00200000060e7984 */ /* 0x008ee20000000a00 */
[----:B------:R-:W4:Y:S03]  /*0ab0*/  LDC.64 R12, c[0x0][0x318] ;  /* 0x0000c600ff0c7b82 */ /* 0x000f260000000a00 */
[----:B------:R-:W5:Y:S05]  /*0ac0*/  LDS.64 R16, [R6+0x2080] ;  /* 0x0020800006107984 */ /* 0x000f6a0000000a00 */
[----:B--2---:R-:W2:Y:S01]  /*0ad0*/  LDC.64 R10, c[0x0][0x310] ;  /* 0x0000c400ff0a7b82 */ /* 0x004ea20000000a00 */
[----:B----4-:R-:W-:-:S04]  /*0ae0*/  IMAD.WIDE.U32 R12, R4, 0x4, R12 ;  /* 0x00000004040c7825 */ /* 0x010fc800078e000c */
[----:B--2---:R-:W-:Y:S01]  /*0af0*/  IMAD.WIDE.U32 R10, R4, 0x4, R10 ;  /* 0x00000004040a7825 */ /* 0x004fe200078e000a */
[----:B---3--:R-:W-:Y:S02]  /*0b00*/  F2FP.BF16.F32.PACK_AB R15, R15, R14 ;  /* 0x0000000e0f0f723e */ /* 0x008fe400000010ff */
[----:B-----5:R-:W-:-:S03]  /*0b10*/  F2FP.BF16.F32.PACK_AB R17, R17, R16 ;  /* 0x000000101111723e */ /* 0x020fc600000010ff */
[----:B------:R4:W-:Y:S04]  /*0b20*/  STG.E desc[UR6][R12.64], R15 ;  /* 0x0000000f0c007986 */ /* 0x0009e8000c101906 */
[----:B------:R4:W-:Y:S02]  /*0b30*/  STG.E desc[UR6][R10.64], R17 ;  /* 0x000000110a007986 */ /* 0x0009e4000c101906 */
.L_x_557:
[----:B------:R-:W-:Y:S05]  /*0b40*/  BSYNC B0 ;  /* 0x0000000000007941 */ /* 0x000fea0003800000 */
.L_x_556:
[C---:B------:R-:W-:Y:S02]  /*0b50*/  ISETP.GT.U32.AND P1, PT, R3.reuse, -0x601, PT ;  /* 0xfffff9ff0300780c */ /* 0x040fe40003f24070 */
[----:B------:R-:W-:Y:S02]  /*0b60*/  IADD3 R3, R3, 0x600, RZ ;  /* 0x0000060003037810 */ /* 0x000fe40007ffe0ff */
[----:B------:R-:W-:-:S09]  /*0b70*/  IADD3 R4, R4, 0x300, RZ ;  /* 0x0000030004047810 */ /* 0x000fd20007ffe0ff */
[----:B------:R-:W-:Y:S05]  /*0b80*/  @P1 BRA `(.L_x_558) ;  /* 0xfffffff400841947 */ /* 0x000fea000383ffff */
[----:B------:R-:W-:Y:S05]  /*0b90*/  EXIT ;  /* 0x000000000000794d */ /* 0x000fea0003800000 */
.L_x_555:
[----:B------:R-:W-:Y:S01]  /*0ba0*/  HFMA2.MMA R22, -RZ, RZ, 0, 1.847743988037109375e-06 ;  /* 0x0000001fff167435 */ /* 0x000fe200000001ff */
[----:B0--3--:R-:W-:Y:S01]  /*0bb0*/  MOV R20, R10 ;  /* 0x0000000a00147202 */ /* 0x009fe20000000f00 */
[----:B------:R-:W-:Y:S01]  /*0bc0*/  IMAD.MOV.U32 R19, RZ, RZ, 0x1 ;  /* 0x00000001ff137424 */ /* 0x000fe200078e00ff */
[----:B------:R-:W-:-:S08]  /*0bd0*/  MOV R17, 0xffffffff ;  /* 0xffffffff00117802 */ /* 0x000fd00000000f00 */
[----:B-12---:R-:W-:Y:S05]  /*0be0*/  WARPSYNC.COLLECTIVE R17, `(.L_x_559) ;  /* 0x0000000011087348 */ /* 0x006fea0003c00000 */
[----:B------:R0:W3:Y:S02]  /*0bf0*/  SHFL.BFLY P2, R18, R20, R19, R22 ;  /* 0x0c00001314127389 */ /* 0x0000e40000040016 */
[----:B0123--:R-:W-:Y:S01]  /*0c00*/  ENDCOLLECTIVE ;  /* 0x000000000000791b */ /* 0x00ffe20003800000 */
.L_x_559:
[----:B------:R-:W-:Y:S01]  /*0c10*/  HFMA2.MMA R19, -RZ, RZ, 0, 1.1920928955078125e-07 ;  /* 0x00000002ff137435 */ /* 0x000fe200000001ff */
[----:B------:R-:W-:-:S05]  /*0c20*/  MOV R11, R18 ;  /* 0x00000012000b7202 */ /* 0x000fca0000000f00 */
[----:B------:R-:W-:-:S04]  /*0c30*/  FADD.FTZ R11, R10, R11 ;  /* 0x0000000b0a0b7221 */ /* 0x000fc80000010000 */
[----:B------:R-:W-:-:S07]  /*0c40*/  IMAD.MOV.U32 R20, RZ, RZ, R11 ;  /* 0x000000ffff147224 */ /* 0x000fce00078e000b */
[----:B------:R-:W-:Y:S05]  /*0c50*/  WARPSYNC.COLLECTIVE R17, `(.L_x_560) ;  /* 0x0000000011087348 */ /* 0x000fea0003c00000 */
[----:B------:R0:W1:Y:S02]  /*0c60*/  SHFL.BFLY P2, R18, R20, R19, R22 ;  /* 0x0c00001314127389 */ /* 0x0000640000040016 */
[----:B01----:R-:W-:Y:S01]  /*0c70*/  ENDCOLLECTIVE ;  /* 0x000000000000791b */ /* 0x003fe20003800000 */
.L_x_560:
[----:B------:R-:W-:Y:S01]  /*0c80*/  IMAD.MOV.U32 R19, RZ, RZ, 0x4 ;  /* 0x00000004ff137424 */ /* 0x000fe200078e00ff */
[----:B------:R-:W-:-:S05]  /*0c90*/  MOV R12, R18 ;  /* 0x00000012000c7202 */ /* 0x000fca0000000f00 */
[----:B------:R-:W-:-:S05]  /*0ca0*/  FADD.FTZ R12, R11, R12 ;  /* 0x0000000c0b0c7221 */ /* 0x000fca0000010000 */
[----:B------:R-:W-:-:S07]  /*0cb0*/  MOV R20, R12 ;  /* 0x0000000c00147202 */ /* 0x000fce0000000f00 */
[----:B------:R-:W-:Y:S05]  /*0cc0*/  WARPSYNC.COLLECTIVE R17, `(.L_x_561) ;  /* 0x0000000011087348 */ /* 0x000fea0003c00000 */
[----:B------:R0:W1:Y:S02]  /*0cd0*/  SHFL.BFLY P2, R18, R20, R19, R22 ;  /* 0x0c00001314127389 */ /* 0x0000640000040016 */
[----:B01----:R-:W-:Y:S01]  /*0ce0*/  ENDCOLLECTIVE ;  /* 0x000000000000791b */ /* 0x003fe20003800000 */
.L_x_561:
[----:B------:R-:W-:Y:S01]  /*0cf0*/  HFMA2.MMA R19, -RZ, RZ, 0, 4.76837158203125e-07 ;  /* 0x00000008ff137435 */ /* 0x000fe200000001ff */
[----:B------:R-:W-:-:S05]  /*0d00*/  MOV R13, R18 ;  /* 0x00000012000d7202 */ /* 0x000fca0000000f00 */
[----:B------:R-:W-:-:S05]  /*0d10*/  FADD.FTZ R13, R12, R13 ;  /* 0x0000000d0c0d7221 */ /* 0x000fca0000010000 */
[----:B------:R-:W-:-:S07]  /*0d20*/  MOV R20, R13 ;  /* 0x0000000d00147202 */ /* 0x000fce0000000f00 */
[----:B------:R-:W-:Y:S05]  /*0d30*/  WARPSYNC.COLLECTIVE R17, `(.L_x_562) ;  /* 0x0000000011087348 */ /* 0x000fea0003c00000 */
[----:B------:R0:W1:Y:S02]  /*0d40*/  SHFL.BFLY P2, R18, R20, R19, R22 ;  /* 0x0c00001314127389 */ /* 0x0000640000040016 */
[----:B01----:R-:W-:Y:S01]  /*0d50*/  ENDCOLLECTIVE ;  /* 0x000000000000791b */ /* 0x003fe20003800000 */
.L_x_562:
[----:B------:R-:W-:Y:S01]  /*0d60*/  HFMA2.MMA R19, -RZ, RZ, 0, 9.5367431640625e-07 ;  /* 0x00000010ff137435 */ /* 0x000fe200000001ff */
[----:B------:R-:W-:-:S04]  /*0d70*/  IMAD.MOV.U32 R10, RZ, RZ, R18 ;  /* 0x000000ffff0a7224 */ /* 0x000fc800078e0012 */
[----:B------:R-:W-:-:S05]  /*0d80*/  FADD.FTZ R10, R13, R10 ;  /* 0x0000000a0d0a7221 */ /* 0x000fca0000010000 */
[----:B------:R-:W-:-:S07]  /*0d90*/  MOV R20, R10 ;  /* 0x0000000a00147202 */ /* 0x000fce0000000f00 */
[----:B------:R-:W-:Y:S05]  /*0da0*/  WARPSYNC.COLLECTIVE R17, `(.L_x_563) ;  /* 0x0000000011087348 */ /* 0x000fea0003c00000 */
[----:B------:R0:W1:Y:S02]  /*0db0*/  SHFL.BFLY P2, R18, R20, R19, R22 ;  /* 0x0c00001314127389 */ /* 0x0000640000040016 */
[----:B01----:R-:W-:Y:S01]  /*0dc0*/  ENDCOLLECTIVE ;  /* 0x000000000000791b */ /* 0x003fe20003800000 */
.L_x_563:
[----:B------:R-:W-:Y:S01]  /*0dd0*/  HFMA2.MMA R19, -RZ, RZ, 0, 5.9604644775390625e-08 ;  /* 0x00000001ff137435 */ /* 0x000fe200000001ff */
[----:B------:R-:W-:Y:S01]  /*0de0*/  IMAD.MOV.U32 R20, RZ, RZ, R9 ;  /* 0x000000ffff147224 */ /* 0x000fe200078e0009 */
[----:B------:R-:W-:-:S09]  /*0df0*/  MOV R11, R18 ;  /* 0x00000012000b7202 */ /* 0x000fd20000000f00 */
[----:B------:R-:W-:Y:S05]  /*0e00*/  WARPSYNC.COLLECTIVE R17, `(.L_x_564) ;  /* 0x0000000011087348 */ /* 0x000fea0003c00000 */
[----:B------:R0:W1:Y:S02]  /*0e10*/  SHFL.BFLY P2, R18, R20, R19, R22 ;  /* 0x0c00001314127389 */ /* 0x0000640000040016 */
[----:B01----:R-:W-:Y:S01]  /*0e20*/  ENDCOLLECTIVE ;  /* 0x000000000000791b */ /* 0x003fe20003800000 */
.L_x_564:
[----:B------:R-:W-:Y:S01]  /*0e30*/  HFMA2.MMA R19, -RZ, RZ, 0, 1.1920928955078125e-07 ;  /* 0x00000002ff137435 */ /* 0x000fe200000001ff */
[----:B------:R-:W-:-:S05]  /*0e40*/  MOV R12, R18 ;  /* 0x00000012000c7202 */ /* 0x000fca0000000f00 */
[----:B------:R-:W-:-:S05]  /*0e50*/  FADD.FTZ R14, R9, R12 ;  /* 0x0000000c090e7221 */ /* 0x000fca0000010000 */
[----:B------:R-:W-:-:S07]  /*0e60*/  MOV R20, R14 ;  /* 0x0000000e00147202 */ /* 0x000fce0000000f00 */
[----:B------:R-:W-:Y:S05]  /*0e70*/  WARPSYNC.COLLECTIVE R17, `(.L_x_565) ;  /* 0x0000000011087348 */ /* 0x000fea0003c00000 */
[----:B------:R0:W1:Y:S02]  /*0e80*/  SHFL.BFLY P2, R18, R20, R19, R22 ;  /* 0x0c00001314127389 */ /* 0x0000640000040016 */
[----:B01----:R-:W-:Y:S01]  /*0e90*/  ENDCOLLECTIVE ;  /* 0x000000000000791b */ /* 0x003fe20003800000 */
.L_x_565:
[----:B------:R-:W-:Y:S01]  /*0ea0*/  HFMA2.MMA R19, -RZ, RZ, 0, 2.384185791015625e-07 ;  /* 0x00000004ff137435 */ /* 0x000fe200000001ff */
[----:B------:R-:W-:-:S04]  /*0eb0*/  IMAD.MOV.U32 R13, RZ, RZ, R18 ;  /* 0x000000ffff0d7224 */ /* 0x000fc800078e0012 */
[----:B------:R-:W-:-:S05]  /*0ec0*/  FADD.FTZ R15, R14, R13 ;  /* 0x0000000d0e0f7221 */ /* 0x000fca0000010000 */
[----:B------:R-:W-:-:S07]  /*0ed0*/  MOV R20, R15 ;  /* 0x0000000f00147202 */ /* 0x000fce0000000f00 */
[----:B------:R-:W-:Y:S05]  /*0ee0*/  WARPSYNC.COLLECTIVE R17, `(.L_x_566) ;  /* 0x0000000011087348 */ /* 0x000fea0003c00000 */
[----:B------:R0:W1:Y:S02]  /*0ef0*/  SHFL.BFLY P2, R18, R20, R19, R22 ;  /* 0x0c00001314127389 */ /* 0x0000640000040016 */
[----:B01----:R-:W-:Y:S01]  /*0f00*/  ENDCOLLECTIVE ;  /* 0x000000000000791b */ /* 0x003fe20003800000 */
.L_x_566:
[----:B------:R-:W-:Y:S01]  /*0f10*/  IMAD.MOV.U32 R19, RZ, RZ, 0x8 ;  /* 0x00000008ff137424 */ /* 0x000fe200078e00ff */
[----:B------:R-:W-:-:S05]  /*0f20*/  MOV R16, R18 ;  /* 0x0000001200107202 */ /* 0x000fca0000000f00 */
[----:B------:R-:W-:-:S05]  /*0f30*/  FADD.FTZ R16, R15, R16 ;  /* 0x000000100f107221 */ /* 0x000fca0000010000 */
[----:B------:R-:W-:-:S07]  /*0f40*/  MOV R20, R16 ;  /* 0x0000001000147202 */ /* 0x000fce0000000f00 */
[----:B------:R-:W-:Y:S05]  /*0f50*/  WARPSYNC.COLLECTIVE R17, `(.L_x_567) ;  /* 0x0000000011087348 */ /* 0x000fea0003c00000 */
[----:B------:R0:W1:Y:S02]  /*0f60*/  SHFL.BFLY P2, R18, R20, R19, R22 ;  /* 0x0c00001314127389 */ /* 0x0000640000040016 */
[----:B01----:R-:W-:Y:S01]  /*0f70*/  ENDCOLLECTIVE ;  /* 0x000000000000791b */ /* 0x003fe20003800000 */
.L_x_567:
[----:B------:R-:W-:Y:S01]  /*0f80*/  HFMA2.MMA R19, -RZ, RZ, 0, 9.5367431640625e-07 ;  /* 0x00000010ff137435 */ /* 0x000fe200000001ff */
[----:B------:R-:W-:-:S05]  /*0f90*/  MOV R9, R18 ;  /* 0x0000001200097202 */ /* 0x000fca0000000f00 */
[----:B------:R-:W-:-:S05]  /*0fa0*/  FADD.FTZ R9, R16, R9 ;  /* 0x0000000910097221 */ /* 0x000fca0000010000 */
[----:B------:R-:W-:-:S07]  /*0fb0*/  MOV R20, R9 ;  /* 0x0000000900147202 */ /* 0x000fce0000000f00 */
[----:B------:R-:W-:Y:S05]  /*0fc0*/  WARPSYNC.COLLECTIVE R17, `(.L_x_568) ;  /* 0x0000000011087348 */ /* 0x000fea0003c00000 */
[----:B------:R0:W1:Y:S02]  /*0fd0*/  SHFL.BFLY P2, R18, R20, R19, R22 ;  /* 0x0c00001314127389 */ /* 0x0000640000040016 */
[----:B01----:R-:W-:Y:S01]  /*0fe0*/  ENDCOLLECTIVE ;  /* 0x000000000000791b */ /* 0x003fe20003800000 */
.L_x_568:
[----:B------:R-:W-:Y:S01]  /*0ff0*/  MOV R14, R18 ;  /* 0x00000012000e7202 */ /* 0x000fe20000000f00 */
[----:B------:R-:W-:Y:S06]  /*1000*/  BRA `(.L_x_569) ;  /* 0xfffffff8007c7947 */ /* 0x000fec000383ffff */
.L_x_570:
        /* <DEDUP_REMOVED lines=15> */
.L_x_8506:


//--------------------- .text._ZN10layer_norm13ln_bwd_kernelINS_13Kernel_traitsI13__nv_bfloat16S2_S2_S2_fjLj1536ELj1ELj1ELj4ELj8ENS_18Kernel_traits_baseILj1536ES2_S2_S2_S2_fjLj128EEEEELb1ELb0ELb1ELb1EEEvNS_9BwdParamsE --------------------------
	.section	.text._ZN10layer_norm13ln_bwd_kernelINS_13Kernel_traitsI13__nv_bfloat16S2_S2_S2_fjLj1536ELj1ELj1ELj4ELj8ENS_18Kernel_traits_baseILj1536ES2_S2_S2_S2_fjLj128EEEEELb1ELb0ELb1ELb1EEEvNS_9BwdParamsE,"ax",@progbits
	.align	128
        .global         _ZN10layer_norm13ln_bwd_kernelINS_13Kernel_traitsI13__nv_bfloat16S2_S2_S2_fjLj1536ELj1ELj1ELj4ELj8ENS_18Kernel_traits_baseILj1536ES2_S2_S2_S2_fjLj128EEEEELb1ELb0ELb1ELb1EEEvNS_9BwdParamsE
        .type           _ZN10layer_norm13ln_bwd_kernelINS_13Kernel_traitsI13__nv_bfloat16S2_S2_S2_fjLj1536ELj1ELj1ELj4ELj8ENS_18Kernel_traits_baseILj1536ES2_S2_S2_S2_fjLj128EEEEELb1ELb0ELb1ELb1EEEvNS_9BwdParamsE,@function
        .size           _ZN10layer_norm13ln_bwd_kernelINS_13Kernel_traitsI13__nv_bfloat16S2_S2_S2_fjLj1536ELj1ELj1ELj4ELj8ENS_18Kernel_traits_baseILj1536ES2_S2_S2_S2_fjLj128EEEEELb1ELb0ELb1ELb1EEEvNS_9BwdParamsE,(.L_x_8507 - _ZN10layer_norm13ln_bwd_kernelINS_13Kernel_traitsI13__nv_bfloat16S2_S2_S2_fjLj1536ELj1ELj1ELj4ELj8ENS_18Kernel_traits_baseILj1536ES2_S2_S2_S2_fjLj128EEEEELb1ELb0ELb1ELb1EEEvNS_9BwdParamsE)
        .other          _ZN10layer_norm13ln_bwd_kernelINS_13Kernel_traitsI13__nv_bfloat16S2_S2_S2_fjLj1536ELj1ELj1ELj4ELj8ENS_18Kernel_traits_baseILj1536ES2_S2_S2_S2_fjLj128EEEEELb1ELb0ELb1ELb1EEEvNS_9BwdParamsE,@"STO_CUDA_ENTRY STV_DEFAULT"
_ZN10layer_norm13ln_bwd_kernelINS_13Kernel_traitsI13__nv_bfloat16S2_S2_S2_fjLj1536ELj1ELj1ELj4ELj8ENS_18Kernel_traits_baseILj1536ES2_S2_S2_S2_fjLj128EEEEELb1ELb0ELb1ELb1EEEvNS_9BwdParamsE:
.text._ZN10layer_norm13ln_bwd_kernelINS_13Kernel_traitsI13__nv_bfloat16S2_S2_S2_fjLj1536ELj1ELj1ELj4ELj8ENS_18Kernel_traits_baseILj1536ES2_S2_S2_S2_fjLj128EEEEELb1ELb0ELb1ELb1EEEvNS_9BwdParamsE:
        /* <DEDUP_REMOVED lines=25> */
.L_x_571:
[----:B------:R-:W-:Y:S01]  /*0190*/  SHF.L.U32 R3, R0, 0x3, RZ ;  /* 0x0000000300037819 */ /* 0x000fe200000006ff */
[----:B------:R-:W-:-:S03]  /*01a0*/  ULDC.64 UR6, c[0x0][0x260] ;  /* 0x0000980000067ab9 */ /* 0x000fc60000000a00 */
[----:B------:R-:W-:-:S04]  /*01b0*/  LOP3.LUT R3, R3, 0x3f8, RZ, 0xc0, !PT ;  /* 0x000003f803037812 */ /* 0x000fc800078ec0ff */
[----:B------:R-:W-:-:S05]  /*01c0*/  IADD3 R10, P0, R3, UR6, RZ ;  /* 0x00000006030a7c10 */ /* 0x000fca000ff1e0ff */
[----:B------:R-:W-:-:S05]  /*01d0*/  IMAD.X R11, RZ, RZ, UR7, P0 ;  /* 0x00000007ff0b7e24 */ /* 0x000fca00080e06ff */
[----:B------:R-:W2:Y:S04]  /*01e0*/  LDG.E.64 R4, desc[UR4][R10.64] ;  /* 0x000000040a047981 */ /* 0x000ea8000c1e1b00 */
[----:B------:R-:W3:Y:S04]  /*01f0*/  LDG.E.64 R6, desc[UR4][R10.64+0x400] ;  /* 0x000400040a067981 */ /* 0x000ee8000c1e1b00 */
[----:B------:R0:W4:Y:S01]  /*0200*/  LDG.E.64 R8, desc[UR4][R10.64+0x800] ;  /* 0x000800040a087981 */ /* 0x000122000c1e1b00 */
[----:B------:R-:W-:Y:S01]  /*0210*/  HFMA2.MMA R96, -RZ, RZ, 0, 5.9604644775390625e-08 ;  /* 0x00000001ff607435 */ /* 0x000fe200000001ff */
        /* <DEDUP_REMOVED lines=8> */
[----:B0-----:R-:W0:Y:S01]  /*02a0*/  LDC.U8 R10, c[0x0][0x2a0] ;  /* 0x0000a800ff0a7b82 */ /* 0x001e220000000000 */
[----:B------:R-:W-:Y:S02]  /*02b0*/  LOP3.LUT R11, R0, 0x7f, RZ, 0xc0, !PT ;  /* 0x0000007f000b7812 */ /* 0x000fe400078ec0ff */
[----:B------:R-:W-:Y:S02]  /*02c0*/  CS2R R34, SRZ ;  /* 0x0000000000227805 */ /* 0x000fe4000001ff00 */
[----:B------:R-:W-:Y:S02]  /*02d0*/  CS2R R28, SRZ ;  /* 0x00000000001c7805 */ /* 0x000fe4000001ff00 */
[----:B------:R-:W-:Y:S02]  /*02e0*/  CS2R R30, SRZ ;  /* 0x00000000001e7805 */ /* 0x000fe4000001ff00 */
[----:B------:R-:W-:-:S02]  /*02f0*/  CS2R R48, SRZ ;  /* 0x0000000000307805 */ /* 0x000fc4000001ff00 */
[--C-:B--2---:R-:W-:Y:S02]  /*0300*/  SHF.R.U64 R12, R4, 0x10, R5.reuse ;  /* 0x00000010040c7819 */ /* 0x104fe40000001205 */
[----:B------:R-:W-:Y:S01]  /*0310*/  SHF.R.U32.HI R13, RZ, 0x10, R5 ;  /* 0x00000010ff0d7819 */ /* 0x000fe20000011605 */
[----:B------:R-:W-:Y:S01]  /*0320*/  IMAD.U32 R5, R5, 0x10000, RZ ;  /* 0x0001000005057824 */ /* 0x000fe200078e00ff */
[--C-:B---3--:R-:W-:Y:S01]  /*0330*/  SHF.R.U64 R14, R6, 0x10, R7.reuse ;  /* 0x00000010060e7819 */ /* 0x108fe20000001207 */
[----:B------:R-:W-:Y:S01]  /*0340*/  IMAD.U32 R12, R12, 0x10000, RZ ;  /* 0x000100000c0c7824 */ /* 0x000fe200078e00ff */
[----:B------:R-:W-:Y:S01]  /*0350*/  SHF.R.U32.HI R15, RZ, 0x10, R7 ;  /* 0x00000010ff0f7819 */ /* 0x000fe20000011607 */
[----:B------:R-:W-:Y:S01]  /*0360*/  IMAD.U32 R7, R7, 0x10000, RZ ;  /* 0x0001000007077824 */ /* 0x000fe200078e00ff */
[--C-:B----4-:R-:W-:Y:S01]  /*0370*/  SHF.R.U64 R16, R8, 0x10, R9.reuse ;  /* 0x0000001008107819 */ /* 0x110fe20000001209 */
[----:B------:R-:W-:Y:S01]  /*0380*/  IMAD.U32 R14, R14, 0x10000, RZ ;  /* 0x000100000e0e7824 */ /* 0x000fe200078e00ff */
[----:B------:R-:W-:Y:S01]  /*0390*/  SHF.R.U32.HI R17, RZ, 0x10, R9 ;  /* 0x00000010ff117819 */ /* 0x000fe20000011609 */
[----:B------:R-:W-:Y:S01]  /*03a0*/  IMAD.U32 R9, R9, 0x10000, RZ ;  /* 0x0001000009097824 */ /* 0x000fe200078e00ff */
[----:B------:R-:W-:Y:S01]  /*03b0*/  SHF.L.U32 R4, R4, 0x10, RZ ;  /* 0x0000001004047819 */ /* 0x000fe200000006ff */
[----:B------:R-:W-:Y:S01]  /*03c0*/  IMAD.U32 R16, R16, 0x10000, RZ ;  /* 0x0001000010107824 */ /* 0x000fe200078e00ff */
[----:B------:R-:W-:-:S02]  /*03d0*/  SHF.L.U32 R6, R6, 0x10, RZ ;  /* 0x0000001006067819 */ /* 0x000fc400000006ff */
[----:B------:R-:W-:Y:S02]  /*03e0*/  SHF.L.U32 R8, R8, 0x10, RZ ;  /* 0x0000001008087819 */ /* 0x000fe400000006ff */
[----:B------:R-:W-:Y:S02]  /*03f0*/  SHF.L.U32 R13, R13, 0x10, RZ ;  /* 0x000000100d0d7819 */ /* 0x000fe400000006ff */
[----:B------:R-:W-:Y:S02]  /*0400*/  SHF.L.U32 R15, R15, 0x10, RZ ;  /* 0x000000100f0f7819 */ /* 0x000fe400000006ff */
[----:B0-----:R-:W-:-:S07]  /*0410*/  SHF.L.U32 R17, R17, 0x10, RZ ;  /* 0x0000001011117819 */ /* 0x001fce00000006ff */
.L_x_622:
[----:B01----:R-:W0:Y:S08]  /*0420*/  LDC.64 R52, c[0x0][0x288] ;  /* 0x0000a200ff347b82 */ /* 0x003e300000000a00 */
[----:B------:R-:W1:Y:S08]  /*0430*/  LDC.64 R54, c[0x0][0x258] ;  /* 0x00009600ff367b82 */ /* 0x000e700000000a00 */
[----:B------:R-:W2:Y:S01]  /*0440*/  LDC.64 R18, c[0x0][0x280] ;  /* 0x0000a000ff127b82 */ /* 0x000ea20000000a00 */
[----:B0-----:R-:W-:-:S07]  /*0450*/  IMAD.WIDE R56, R2, 0x4, R52 ;  /* 0x0000000402387825 */ /* 0x001fce00078e0234 */
[----:B------:R-:W0:Y:S01]  /*0460*/  LDC R101, c[0x0][0x218] ;  /* 0x00008600ff657b82 */ /* 0x000e220000000800 */
[----:B------:R3:W4:Y:S01]  /*0470*/  LDG.E R86, desc[UR4][R56.64] ;  /* 0x0000000438567981 */ /* 0x000722000c1e1900 */
[----:B-1----:R-:W-:-:S06]  /*0480*/  IMAD.WIDE R58, R2, 0x4, R54 ;  /* 0x00000004023a7825 */ /* 0x002fcc00078e0236 */
[----:B------:R-:W3:Y:S01]  /*0490*/  LDC.64 R52, c[0x0][0x2c8] ;  /* 0x0000b200ff347b82 */ /* 0x000ee20000000a00 */
[----:B------:R-:W5:Y:S01]  /*04a0*/  LDG.E R91, desc[UR4][R58.64] ;  /* 0x000000043a5b7981 */ /* 0x000f62000c1e1900 */
[C---:B--2---:R-:W-:Y:S01]  /*04b0*/  IMAD.WIDE R54, R2.reuse, 0x4, R18 ;  /* 0x0000000402367825 */ /* 0x044fe200078e0212 */
[----:B------:R-:W-:Y:S04]  /*04c0*/  BSSY B0, `(.L_x_573) ;  /* 0x00000d7000007945 */ /* 0x000fe80003800000 */
[----:B------:R1:W5:Y:S01]  /*04d0*/  LDG.E R100, desc[UR4][R54.64] ;  /* 0x0000000436647981 */ /* 0x000362000c1e1900 */
[----:B0-----:R-:W-:-:S05]  /*04e0*/  IMAD R18, R2, R101, RZ ;  /* 0x0000006502127224 */ /* 0x001fca00078e02ff */
[----:B------:R-:W-:-:S04]  /*04f0*/  SHF.R.S32.HI R19, RZ, 0x1f, R18 ;  /* 0x0000001fff137819 */ /* 0x000fc80000011412 */
[----:B------:R-:W-:-:S04]  /*0500*/  LEA.HI R18, R19, R18, RZ, 0x2 ;  /* 0x0000001213127211 */ /* 0x000fc800078f10ff */
[----:B------:R-:W-:-:S04]  /*0510*/  LEA.HI.SX32 R97, R18, R11, 0x1e ;  /* 0x0000000b12617211 */ /* 0x000fc800078ff2ff */
[C---:B------:R-:W-:Y:S01]  /*0520*/  IADD3 R18, R97.reuse, 0x100, RZ ;  /* 0x0000010061127810 */ /* 0x040fe20007ffe0ff */
[C---:B------:R-:W-:Y:S02]  /*0530*/  VIADD R93, R97.reuse, 0x80 ;  /* 0x00000080615d7836 */ /* 0x040fe40000000000 */
[----:B---3--:R-:W-:-:S04]  /*0540*/  IMAD.WIDE.U32 R56, R97, 0x8, R52 ;  /* 0x0000000861387825 */ /* 0x008fc800078e0034 */
[----:B-1----:R-:W-:-:S04]  /*0550*/  IMAD.WIDE.U32 R54, R93, 0x8, R52 ;  /* 0x000000085d367825 */ /* 0x002fc800078e0034 */
[----:B------:R-:W-:Y:S01]  /*0560*/  IMAD.WIDE.U32 R52, R18, 0x8, R52 ;  /* 0x0000000812347825 */ /* 0x000fe200078e0034 */
[----:B----4-:R-:W-:-:S13]  /*0570*/  ISETP.GT.AND P2, PT, R86, RZ, PT ;  /* 0x000000ff5600720c */ /* 0x010fda0003f44270 */
[----:B------:R-:W-:Y:S05]  /*0580*/  @P2 BRA `(.L_x_574) ;  /* 0x0000000000682947 */ /* 0x000fea0003800000 */
[----:B-----5:R-:W-:Y:S01]  /*0590*/  ISETP.GE.AND P3, PT, R100, 0x1, PT ;  /* 0x000000016400780c */ /* 0x020fe20003f66270 */
[----:B------:R-:W0:Y:S01]  /*05a0*/  LDC.64 R58, c[0x0][0x240] ;  /* 0x00009000ff3a7b82 */ /* 0x000e220000000a00 */
[----:B------:R-:W-:Y:S01]  /*05b0*/  MOV R99, UR14 ;  /* 0x0000000e00637c02 */ /* 0x000fe20008000f00 */
[----:B------:R-:W-:Y:S01]  /*05c0*/  IMAD.MOV.U32 R95, RZ, RZ, RZ ;  /* 0x000000ffff5f7224 */ /* 0x000fe200078e00ff */
[----:B------:R-:W-:Y:S02]  /*05d0*/  MOV R98, UR15 ;  /* 0x0000000f00627c02 */ /* 0x000fe40008000f00 */
[----:B------:R-:W-:-:S04]  /*05e0*/  ISETP.NE.U32.AND P0, PT, R99, RZ, PT ;  /* 0x000000ff6300720c */ /* 0x000fc80003f05070 */
[----:B------:R-:W-:-:S03]  /*05f0*/  ISETP.NE.AND.EX P0, PT, R98, RZ, PT, P0 ;  /* 0x000000ff6200720c */ /* 0x000fc60003f05300 */
[----:B------:R-:W-:Y:S01]  /*0600*/  @P3 VIADD R86, R100, 0xffffffff ;  /* 0xffffffff64563836 */ /* 0x000fe20000000000 */
[----:B------:R-:W-:-:S03]  /*0610*/  @P3 LOP3.LUT R11, R0, 0x7f, RZ, 0xc0, !PT ;  /* 0x0000007f000b3812 */ /* 0x000fc600078ec0ff */
[----:B------:R-:W-:-:S05]  /*0620*/  @P3 IMAD R86, R86, R101, RZ ;  /* 0x0000006556563224 */ /* 0x000fca00078e02ff */
[----:B------:R-:W-:Y:S01]  /*0630*/  @P3 SHF.R.S32.HI R19, RZ, 0x1f, R86 ;  /* 0x0000001fff133819 */ /* 0x000fe20000011456 */
[----:B------:R1:W5:Y:S03]  /*0640*/  @P0 LDG.E.64 R80, desc[UR4][R56.64] ;  /* 0x0000000438500981 */ /* 0x000366000c1e1b00 */
[----:B------:R-:W-:Y:S01]  /*0650*/  @P3 LEA.HI R86, R19, R86, RZ, 0x2 ;  /* 0x0000005613563211 */ /* 0x000fe200078f10ff */
[----:B------:R1:W5:Y:S03]  /*0660*/  @P0 LDG.E.64 R78, desc[UR4][R54.64] ;  /* 0x00000004364e0981 */ /* 0x000366000c1e1b00 */
[----:B------:R-:W-:Y:S01]  /*0670*/  @P3 LEA.HI.SX32 R95, R86, R11, 0x1e ;  /* 0x0000000b565f3211 */ /* 0x000fe200078ff2ff */
[----:B------:R1:W5:Y:S03]  /*0680*/  @P0 LDG.E.64 R76, desc[UR4][R52.64] ;  /* 0x00000004344c0981 */ /* 0x000366000c1e1b00 */
[C---:B------:R-:W-:Y:S01]  /*0690*/  IADD3 R19, R95.reuse, 0x100, RZ ;  /* 0x000001005f137810 */ /* 0x040fe20007ffe0ff */
[----:B------:R-:W-:-:S02]  /*06a0*/  VIADD R87, R95, 0x80 ;  /* 0x000000805f577836 */ /* 0x000fc40000000000 */
[----:B0-----:R-:W-:-:S04]  /*06b0*/  IMAD.WIDE.U32 R94, R95, 0x4, R58 ;  /* 0x000000045f5e7825 */ /* 0x001fc800078e003a */
[--C-:B------:R-:W-:Y:S02]  /*06c0*/  IMAD.WIDE.U32 R86, R87, 0x4, R58.reuse ;  /* 0x0000000457567825 */ /* 0x100fe400078e003a */
[----:B------:R1:W5:Y:S02]  /*06d0*/  LDG.E R94, desc[UR4][R94.64] ;  /* 0x000000045e5e7981 */ /* 0x000364000c1e1900 */
[----:B------:R-:W-:Y:S02]  /*06e0*/  IMAD.WIDE.U32 R58, R19, 0x4, R58 ;  /* 0x00000004133a7825 */ /* 0x000fe400078e003a */
[----:B------:R1:W5:Y:S04]  /*06f0*/  LDG.E R92, desc[UR4][R86.64] ;  /* 0x00000004565c7981 */ /* 0x000368000c1e1900 */
[----:B------:R1:W5:Y:S01]  /*0700*/  LDG.E R19, desc[UR4][R58.64] ;  /* 0x000000043a137981 */ /* 0x000362000c1e1900 */
[----:B------:R-:W-:Y:S01]  /*0710*/  CS2R R102, SRZ ;  /* 0x0000000000667805 */ /* 0x000fe2000001ff00 */
[----:B------:R-:W-:Y:S06]  /*0720*/  BRA `(.L_x_575) ;  /* 0x0000000800c07947 */ /* 0x000fec0003800000 */
.L_x_574:
[----:B------:R-:W0:Y:S01]  /*0730*/  LDC.64 R22, c[0x0][0x2b8] ;  /* 0x0000ae00ff167b82 */ /* 0x000e220000000a00 */
[----:B------:R-:W-:Y:S01]  /*0740*/  VIADD R20, R86, 0xffffffff ;  /* 0xffffffff56147836 */ /* 0x000fe20000000000 */
[----:B------:R-:W-:-:S03]  /*0750*/  LOP3.LUT R11, R0, 0x7f, RZ, 0xc0, !PT ;  /* 0x0000007f000b7812 */ /* 0x000fc600078ec0ff */
[----:B------:R-:W-:-:S03]  /*0760*/  IMAD R20, R20, R101, RZ ;  /* 0x0000006514147224 */ /* 0x000fc600078e02ff */
[----:B------:R-:W1:Y:S02]  /*0770*/  LDC.64 R24, c[0x0][0x238] ;  /* 0x00008e00ff187b82 */ /* 0x000e640000000a00 */
[----:B------:R-:W-:-:S04]  /*0780*/  SHF.R.S32.HI R3, RZ, 0x1f, R20 ;  /* 0x0000001fff037819 */ /* 0x000fc80000011414 */
[----:B------:R-:W-:Y:S02]  /*0790*/  LEA.HI R20, R3, R20, RZ, 0x2 ;  /* 0x0000001403147211 */ /* 0x000fe400078f10ff */
[----:B------:R-:W2:Y:S02]  /*07a0*/  LDC.64 R26, c[0x0][0x250] ;  /* 0x00009400ff1a7b82 */ /* 0x000ea40000000a00 */
[----:B------:R-:W-:-:S04]  /*07b0*/  LEA.HI.SX32 R3, R20, R11, 0x1e ;  /* 0x0000000b14037211 */ /* 0x000fc800078ff2ff */
[C---:B------:R-:W-:Y:S01]  /*07c0*/  IADD3 R59, R3.reuse, 0x80, RZ ;  /* 0x00000080033b7810 */ /* 0x040fe20007ffe0ff */
[C-C-:B0-----:R-:W-:Y:S01]  /*07d0*/  IMAD.WIDE.U32 R60, R3.reuse, 0x8, R22.reuse ;  /* 0x00000008033c7825 */ /* 0x141fe200078e0016 */
[----:B-----5:R-:W-:Y:S01]  /*07e0*/  ISETP.GE.AND P3, PT, R100, 0x1, PT ;  /* 0x000000016400780c */ /* 0x020fe20003f66270 */
[----:B------:R-:W0:Y:S02]  /*07f0*/  LDC.64 R62, c[0x0][0x240] ;  /* 0x00009000ff3e7b82 */ /* 0x000e240000000a00 */
[----:B------:R-:W-:Y:S02]  /*0800*/  VIADD R3, R3, 0x100 ;  /* 0x0000010003037836 */ /* 0x000fe40000000000 */
[--C-:B------:R-:W-:Y:S01]  /*0810*/  IMAD.WIDE.U32 R58, R59, 0x8, R22.reuse ;  /* 0x000000083b3a7825 */ /* 0x100fe200078e0016 */
[----:B------:R-:W3:Y:S03]  /*0820*/  LDG.E.64 R60, desc[UR4][R60.64] ;  /* 0x000000043c3c7981 */ /* 0x000ee6000c1e1b00 */
[----:B------:R-:W-:-:S02]  /*0830*/  IMAD.WIDE.U32 R22, R3, 0x8, R22 ;  /* 0x0000000803167825 */ /* 0x000fc400078e0016 */
[----:B------:R-:W4:Y:S02]  /*0840*/  LDG.E.64 R58, desc[UR4][R58.64] ;  /* 0x000000043a3a7981 */ /* 0x000f24000c1e1b00 */
[--C-:B-1----:R-:W-:Y:S02]  /*0850*/  IMAD.WIDE.U32 R20, R97, 0x8, R24.reuse ;  /* 0x0000000861147825 */ /* 0x102fe400078e0018 */
[----:B------:R-:W4:Y:S02]  /*0860*/  LDG.E.64 R22, desc[UR4][R22.64] ;  /* 0x0000000416167981 */ /* 0x000f24000c1e1b00 */
[----:B------:R-:W-:Y:S02]  /*0870*/  IMAD.WIDE.U32 R66, R93, 0x8, R24 ;  /* 0x000000085d427825 */ /* 0x000fe400078e0018 */
[----:B------:R-:W4:Y:S02]  /*0880*/  LDG.E.64 R20, desc[UR4][R20.64] ;  /* 0x0000000414147981 */ /* 0x000f24000c1e1b00 */
[----:B--2---:R-:W-:-:S04]  /*0890*/  IMAD.WIDE R64, R2, 0x4, R26 ;  /* 0x0000000402407825 */ /* 0x004fc800078e021a */
[----:B------:R-:W-:Y:S01]  /*08a0*/  IMAD.WIDE.U32 R26, R18, 0x8, R24 ;  /* 0x00000008121a7825 */ /* 0x000fe200078e0018 */
[----:B------:R1:W2:Y:S04]  /*08b0*/  LDG.E R72, desc[UR4][R64.64] ;  /* 0x0000000440487981 */ /* 0x0002a8000c1e1900 */
[----:B------:R-:W2:Y:S04]  /*08c0*/  LDG.E.64 R24, desc[UR4][R66.64] ;  /* 0x0000000442187981 */ /* 0x000ea8000c1e1b00 */
[----:B------:R-:W2:Y:S01]  /*08d0*/  LDG.E.64 R26, desc[UR4][R26.64] ;  /* 0x000000041a1a7981 */ /* 0x000ea2000c1e1b00 */
[----:B------:R-:W-:-:S05]  /*08e0*/  @P3 IADD3 R68, R100, -0x1, RZ ;  /* 0xffffffff64443810 */ /* 0x000fca0007ffe0ff */
[----:B------:R-:W-:-:S05]  /*08f0*/  @P3 IMAD R68, R68, R101, RZ ;  /* 0x0000006544443224 */ /* 0x000fca00078e02ff */
[----:B------:R-:W-:-:S04]  /*0900*/  @P3 SHF.R.S32.HI R3, RZ, 0x1f, R68 ;  /* 0x0000001fff033819 */ /* 0x000fc80000011444 */
[----:B------:R-:W-:Y:S02]  /*0910*/  @P3 LEA.HI R68, R3, R68, RZ, 0x2 ;  /* 0x0000004403443211 */ /* 0x000fe400078f10ff */
[----:B------:R-:W-:Y:S02]  /*0920*/  MOV R95, RZ ;  /* 0x000000ff005f7202 */ /* 0x000fe40000000f00 */
[----:B------:R-:W-:-:S04]  /*0930*/  @P3 LEA.HI.SX32 R95, R68, R11, 0x1e ;  /* 0x0000000b445f3211 */ /* 0x000fc800078ff2ff */
[C---:B-1----:R-:W-:Y:S01]  /*0940*/  IADD3 R65, R95.reuse, 0x80, RZ ;  /* 0x000000805f417810 */ /* 0x042fe20007ffe0ff */
[C---:B------:R-:W-:Y:S02]  /*0950*/  VIADD R71, R95.reuse, 0x100 ;  /* 0x000001005f477836 */ /* 0x040fe40000000000 */
[----:B0-----:R-:W-:-:S06]  /*0960*/  IMAD.WIDE.U32 R94, R95, 0x4, R62 ;  /* 0x000000045f5e7825 */ /* 0x001fcc00078e003e */
[----:B------:R-:W5:Y:S01]  /*0970*/  LDG.E R94, desc[UR4][R94.64] ;  /* 0x000000045e5e7981 */ /* 0x000f62000c1e1900 */
[----:B------:R-:W-:Y:S02]  /*0980*/  IMAD.U32 R99, RZ, RZ, UR14 ;  /* 0x0000000eff637e24 */ /* 0x000fe4000f8e00ff */
[----:B------:R-:W-:-:S03]  /*0990*/  IMAD.U32 R98, RZ, RZ, UR15 ;  /* 0x0000000fff627e24 */ /* 0x000fc6000f8e00ff */
[----:B------:R-:W-:-:S04]  /*09a0*/  ISETP.NE.U32.AND P0, PT, R99, RZ, PT ;  /* 0x000000ff6300720c */ /* 0x000fc80003f05070 */
[----:B------:R-:W-:Y:S01]  /*09b0*/  ISETP.NE.AND.EX P0, PT, R98, RZ, PT, P0 ;  /* 0x000000ff6200720c */ /* 0x000fe20003f05300 */
[----:B------:R-:W-:-:S04]  /*09c0*/  IMAD.WIDE.U32 R64, R65, 0x4, R62 ;  /* 0x0000000441407825 */ /* 0x000fc800078e003e */
[----:B------:R-:W-:Y:S01]  /*09d0*/  IMAD.WIDE.U32 R70, R71, 0x4, R62 ;  /* 0x0000000447467825 */ /* 0x000fe200078e003e */
[----:B------:R-:W5:Y:S04]  /*09e0*/  LDG.E R92, desc[UR4][R64.64] ;  /* 0x00000004405c7981 */ /* 0x000f68000c1e1900 */
[----:B------:R-:W5:Y:S04]  /*09f0*/  LDG.E R19, desc[UR4][R70.64] ;  /* 0x0000000446137981 */ /* 0x000f68000c1e1900 */
[----:B------:R-:W5:Y:S04]  /*0a00*/  @P0 LDG.E.64 R80, desc[UR4][R56.64] ;  /* 0x0000000438500981 */ /* 0x000f68000c1e1b00 */
[----:B------:R4:W5:Y:S04]  /*0a10*/  @P0 LDG.E.64 R78, desc[UR4][R54.64] ;  /* 0x00000004364e0981 */ /* 0x000968000c1e1b00 */
[----:B------:R0:W5:Y:S01]  /*0a20*/  @P0 LDG.E.64 R76, desc[UR4][R52.64] ;  /* 0x00000004344c0981 */ /* 0x000162000c1e1b00 */
[----:B------:R-:W-:-:S02]  /*0a30*/  ISETP.NE.AND P0, PT, R10, RZ, PT ;  /* 0x000000ff0a00720c */ /* 0x000fc40003f05270 */
[----:B---3--:R-:W-:Y:S02]  /*0a40*/  MOV R69, R60 ;  /* 0x0000003c00457202 */ /* 0x008fe40000000f00 */
[--C-:B------:R-:W-:Y:S01]  /*0a50*/  SHF.R.U64 R68, R60, 0x10, R61.reuse ;  /* 0x000000103c447819 */ /* 0x100fe2000000123d */
[--C-:B------:R-:W-:Y:S01]  /*0a60*/  IMAD.MOV.U32 R62, RZ, RZ, R61.reuse ;  /* 0x000000ffff3e7224 */ /* 0x100fe200078e003d */
[----:B------:R-:W-:Y:S02]  /*0a70*/  SHF.R.U32.HI R63, RZ, 0x10, R61 ;  /* 0x00000010ff3f7819 */ /* 0x000fe4000001163d */
[--C-:B----4-:R-:W-:Y:S01]  /*0a80*/  SHF.R.U64 R54, R22, 0x10, R23.reuse ;  /* 0x0000001016367819 */ /* 0x110fe20000001217 */
[--C-:B0-----:R-:W-:Y:S01]  /*0a90*/  IMAD.MOV.U32 R52, RZ, RZ, R23.reuse ;  /* 0x000000ffff347224 */ /* 0x101fe200078e0017 */
[----:B------:R-:W-:Y:S02]  /*0aa0*/  SHF.R.U32.HI R53, RZ, 0x10, R23 ;  /* 0x00000010ff357819 */ /* 0x000fe40000011617 */
[----:B------:R-:W-:-:S02]  /*0ab0*/  SHF.R.U64 R3, R20, 0x10, R21 ;  /* 0x0000001014037819 */ /* 0x000fc40000001215 */
[----:B------:R-:W-:Y:S01]  /*0ac0*/  SHF.R.U32.HI R60, RZ, 0x10, R21 ;  /* 0x00000010ff3c7819 */ /* 0x000fe20000011615 */
[----:B------:R-:W-:Y:S01]  /*0ad0*/  IMAD.U32 R21, R21, 0x10000, RZ ;  /* 0x0001000015157824 */ /* 0x000fe200078e00ff */
[----:B------:R-:W-:Y:S02]  /*0ae0*/  MOV R56, R22 ;  /* 0x0000001600387202 */ /* 0x000fe40000000f00 */
[----:B--2---:R-:W-:Y:S02]  /*0af0*/  FSEL R106, R72, RZ, !P0 ;  /* 0x000000ff486a7208 */ /* 0x004fe40004000000 */
[--C-:B------:R-:W-:Y:S02]  /*0b00*/  SHF.R.U64 R23, R24, 0x10, R25.reuse ;  /* 0x0000001018177819 */ /* 0x100fe40000001219 */
[----:B------:R-:W-:Y:S01]  /*0b10*/  SHF.R.U32.HI R61, RZ, 0x10, R25 ;  /* 0x00000010ff3d7819 */ /* 0x000fe20000011619 */
[----:B------:R-:W-:Y:S01]  /*0b20*/  IMAD.U32 R25, R25, 0x10000, RZ ;  /* 0x0001000019197824 */ /* 0x000fe200078e00ff */
[----:B------:R-:W-:-:S02]  /*0b30*/  SHF.R.U64 R57, R26, 0x10, R27 ;  /* 0x000000101a397819 */ /* 0x000fc4000000121b */
[----:B------:R-:W-:Y:S02]  /*0b40*/  SHF.L.U32 R23, R23, 0x10, RZ ;  /* 0x0000001017177819 */ /* 0x000fe400000006ff */
[----:B------:R-:W-:Y:S02]  /*0b50*/  SHF.L.U32 R20, R20, 0x10, RZ ;  /* 0x0000001014147819 */ /* 0x000fe400000006ff */
[----:B------:R-:W-:Y:S01]  /*0b60*/  SHF.L.U32 R22, R24, 0x10, RZ ;  /* 0x0000001018167819 */ /* 0x000fe200000006ff */
[----:B------:R-:W-:Y:S01]  /*0b70*/  FADD.FTZ R24, -R106, R21 ;  /* 0x000000156a187221 */ /* 0x000fe20000010100 */
[----:B------:R-:W-:Y:S01]  /*0b80*/  SHF.L.U32 R26, R26, 0x10, RZ ;  /* 0x000000101a1a7819 */ /* 0x000fe200000006ff */
[----:B------:R-:W-:Y:S01]  /*0b90*/  IMAD.U32 R21, R60, 0x10000, RZ ;  /* 0x000100003c157824 */ /* 0x000fe200078e00ff */
[----:B------:R-:W-:Y:S01]  /*0ba0*/  SHF.L.U32 R3, R3, 0x10, RZ ;  /* 0x0000001003037819 */ /* 0x000fe200000006ff */
[----:B------:R-:W-:Y:S01]  /*0bb0*/  FADD.FTZ R70, -R106, R25 ;  /* 0x000000196a467221 */ /* 0x000fe20000010100 */
[----:B------:R-:W-:-:S02]  /*0bc0*/  IMAD.U32 R25, R61, 0x10000, RZ ;  /* 0x000100003d197824 */ /* 0x000fc400078e00ff */
[C---:B------:R-:W-:Y:S01]  /*0bd0*/  FADD.FTZ R64, -R106.reuse, R23 ;  /* 0x000000176a407221 */ /* 0x040fe20000010100 */
[C---:B------:R-:W-:Y:S01]  /*0be0*/  FADD.FTZ R20, -R106.reuse, R20 ;  /* 0x000000146a147221 */ /* 0x040fe20000010100 */
[C---:B------:R-:W-:Y:S01]  /*0bf0*/  FADD.FTZ R60, -R106.reuse, R22 ;  /* 0x000000166a3c7221 */ /* 0x040fe20000010100 */
[C---:B------:R-:W-:Y:S01]  /*0c00*/  FADD.FTZ R86, -R106.reuse, R26 ;  /* 0x0000001a6a567221 */ /* 0x040fe20000010100 */
[----:B------:R-:W-:Y:S01]  /*0c10*/  SHF.L.U32 R69, R69, 0x10, RZ ;  /* 0x0000001045457819 */ /* 0x000fe200000006ff */
[C---:B------:R-:W-:Y:S01]  /*0c20*/  FADD.FTZ R22, -R106.reuse, R3 ;  /* 0x000000036a167221 */ /* 0x040fe20000010100 */
[C---:B------:R-:W-:Y:S01]  /*0c30*/  FADD.FTZ R26, -R106.reuse, R21 ;  /* 0x000000156a1a7221 */ /* 0x040fe20000010100 */
[C---:B------:R-:W-:Y:S01]  /*0c40*/  FMUL.FTZ R21, R91.reuse, R24 ;  /* 0x000000185b157220 */ /* 0x040fe20000410000 */
[----:B------:R-:W-:Y:S01]  /*0c50*/  FADD.FTZ R72, -R106, R25 ;  /* 0x000000196a487221 */ /* 0x000fe20000010100 */
[C---:B------:R-:W-:Y:S01]  /*0c60*/  FMUL.FTZ R24, R91.reuse, R64 ;  /* 0x000000405b187220 */ /* 0x040fe20000410000 */
[C---:B------:R-:W-:Y:S01]  /*0c70*/  FMUL.FTZ R3, R91.reuse, R20 ;  /* 0x000000145b037220 */ /* 0x040fe20000410000 */
[----:B------:R-:W-:Y:S01]  /*0c80*/  SHF.L.U32 R64, R62, 0x10, RZ ;  /* 0x000000103e407819 */ /* 0x000fe200000006ff */
[----:B------:R-:W-:Y:S01]  /*0c90*/  FMUL.FTZ R20, R91, R22 ;  /* 0x000000165b147220 */ /* 0x000fe20000410000 */
[----:B------:R-:W-:-:S02]  /*0ca0*/  IMAD.U32 R68, R68, 0x10000, RZ ;  /* 0x0001000044447824 */ /* 0x000fc400078e00ff */
[----:B------:R-:W-:Y:S01]  /*0cb0*/  FMUL.FTZ R62, R4, R69 ;  /* 0x00000045043e7220 */ /* 0x000fe20000410000 */
[----:B------:R-:W-:Y:S01]  /*0cc0*/  SHF.R.U32.HI R74, RZ, 0x10, R27 ;  /* 0x00000010ff4a7819 */ /* 0x000fe2000001161b */
[----:B------:R-:W-:Y:S02]  /*0cd0*/  IMAD.U32 R55, R27, 0x10000, RZ ;  /* 0x000100001b377824 */ /* 0x000fe400078e00ff */
[----:B------:R-:W-:Y:S01]  /*0ce0*/  FMUL.FTZ R22, R91, R26 ;  /* 0x0000001a5b167220 */ /* 0x000fe20000410000 */
[----:B------:R-:W-:Y:S01]  /*0cf0*/  SHF.L.U32 R27, R57, 0x10, RZ ;  /* 0x00000010391b7819 */ /* 0x000fe200000006ff */
[C---:B------:R-:W-:Y:S01]  /*0d00*/  FMUL.FTZ R25, R91.reuse, R70 ;  /* 0x000000465b197220 */ /* 0x040fe20000410000 */
[----:B------:R-:W-:Y:S01]  /*0d10*/  FMUL.FTZ R26, R91, R72 ;  /* 0x000000485b1a7220 */ /* 0x000fe20000410000 */
[----:B------:R-:W-:Y:S01]  /*0d20*/  IMAD.U32 R70, R63, 0x10000, RZ ;  /* 0x000100003f467824 */ /* 0x000fe200078e00ff */
[----:B------:R-:W-:Y:S01]  /*0d30*/  SHF.L.U32 R57, R56, 0x10, RZ ;  /* 0x0000001038397819 */ /* 0x000fe200000006ff */
[----:B------:R-:W-:Y:S01]  /*0d40*/  FMUL.FTZ R63, R12, R68 ;  /* 0x000000440c3f7220 */ /* 0x000fe20000410000 */
[----:B------:R-:W-:Y:S01]  /*0d50*/  SHF.L.U32 R72, R52, 0x10, RZ ;  /* 0x0000001034487819 */ /* 0x000fe200000006ff */
[----:B------:R-:W-:-:S02]  /*0d60*/  IMAD.U32 R56, R53, 0x10000, RZ ;  /* 0x0001000035387824 */ /* 0x000fc400078e00ff */
[----:B------:R-:W-:Y:S01]  /*0d70*/  FADD.FTZ R52, RZ, R62 ;  /* 0x0000003eff347221 */ /* 0x000fe20000010000 */
[----:B------:R-:W-:Y:S01]  /*0d80*/  FFMA.FTZ R53, R3, R62, RZ ;  /* 0x0000003e03357223 */ /* 0x000fe200000100ff */
[----:B------:R-:W-:Y:S01]  /*0d90*/  MOV R67, R58 ;  /* 0x0000003a00437202 */ /* 0x000fe20000000f00 */
[----:B------:R-:W-:Y:S01]  /*0da0*/  FADD.FTZ R104, -R106, R55 ;  /* 0x000000376a687221 */ /* 0x000fe20000010100 */
[----:B------:R-:W-:Y:S01]  /*0db0*/  FADD.FTZ R38, R38, R64 ;  /* 0x0000004026267221 */ /* 0x000fe20000010000 */
[-C--:B------:R-:W-:Y:S01]  /*0dc0*/  FFMA.FTZ R50, R21, R64.reuse, R50 ;  /* 0x0000004015327223 */ /* 0x080fe20000010032 */
[----:B------:R-:W-:Y:S01]  /*0dd0*/  FMUL.FTZ R64, R5, R64 ;  /* 0x0000004005407220 */ /* 0x000fe20000410000 */
[----:B------:R-:W-:Y:S01]  /*0de0*/  FADD.FTZ R55, R52, R63 ;  /* 0x0000003f34377221 */ /* 0x000fe20000010000 */
[----:B------:R-:W-:Y:S01]  /*0df0*/  FFMA.FTZ R52, R20, R63, R53 ;  /* 0x0000003f14347223 */ /* 0x000fe20000010035 */
[--C-:B------:R-:W-:Y:S01]  /*0e00*/  IMAD.MOV.U32 R66, RZ, RZ, R59.reuse ;  /* 0x000000ffff427224 */ /* 0x100fe200078e003b */
[----:B------:R-:W-:Y:S01]  /*0e10*/  SHF.R.U64 R58, R58, 0x10, R59 ;  /* 0x000000103a3a7819 */ /* 0x000fe2000000123b */
[----:B------:R-:W-:Y:S01]  /*0e20*/  IMAD.U32 R71, R54, 0x10000, RZ ;  /* 0x0001000036477824 */ /* 0x000fe200078e00ff */
[----:B------:R-:W-:Y:S01]  /*0e30*/  SHF.L.U32 R67, R67, 0x10, RZ ;  /* 0x0000001043437819 */ /* 0x000fe200000006ff */
[----:B------:R-:W-:Y:S01]  /*0e40*/  FMUL.FTZ R65, R13, R70 ;  /* 0x000000460d417220 */ /* 0x000fe20000410000 */
[----:B------:R-:W-:Y:S01]  /*0e50*/  FADD.FTZ R54, R55, R64 ;  /* 0x0000004037367221 */ /* 0x000fe20000010000 */
[----:B------:R-:W-:Y:S01]  /*0e60*/  FFMA.FTZ R53, R21, R64, R52 ;  /* 0x0000004015357223 */ /* 0x000fe20000010034 */
[----:B------:R-:W-:Y:S01]  /*0e70*/  FADD.FTZ R37, R37, R68 ;  /* 0x0000004425257221 */ /* 0x000fe20000010000 */
[----:B------:R-:W-:Y:S01]  /*0e80*/  FFMA.FTZ R49, R20, R68, R49 ;  /* 0x0000004414317223 */ /* 0x000fe20000010031 */
[----:B------:R-:W-:Y:S01]  /*0e90*/  FMUL.FTZ R23, R91, R60 ;  /* 0x0000003c5b177220 */ /* 0x000fe20000410000 */
[----:B------:R-:W-:Y:S01]  /*0ea0*/  SHF.L.U32 R68, R66, 0x10, RZ ;  /* 0x0000001042447819 */ /* 0x000fe200000006ff */
[----:B------:R-:W-:-:S02]  /*0eb0*/  IMAD.U32 R58, R58, 0x10000, RZ ;  /* 0x000100003a3a7824 */ /* 0x000fc400078e00ff */
[----:B------:R-:W-:Y:S01]  /*0ec0*/  FMUL.FTZ R66, R6, R67 ;  /* 0x0000004306427220 */ /* 0x000fe20000410000 */
[----:B------:R-:W-:Y:S01]  /*0ed0*/  FADD.FTZ R55, R54, R65 ;  /* 0x0000004136377221 */ /* 0x000fe20000010000 */
[----:B------:R-:W-:Y:S01]  /*0ee0*/  FFMA.FTZ R54, R22, R65, R53 ;  /* 0x0000004116367223 */ /* 0x000fe20000010035 */
[----:B------:R-:W-:Y:S01]  /*0ef0*/  SHF.R.U32.HI R59, RZ, 0x10, R59 ;  /* 0x00000010ff3b7819 */ /* 0x000fe2000001163b */
[----:B------:R-:W-:Y:S01]  /*0f00*/  FADD.FTZ R32, R32, R67 ;  /* 0x0000004320207221 */ /* 0x000fe20000010000 */
[----:B------:R-:W-:Y:S01]  /*0f10*/  FFMA.FTZ R44, R23, R67, R44 ;  /* 0x00000043172c7223 */ /* 0x000fe2000001002c */
[----:B------:R-:W-:Y:S01]  /*0f20*/  FMUL.FTZ R67, R14, R58 ;  /* 0x0000003a0e437220 */ /* 0x000fe20000410000 */
[----:B------:R-:W-:Y:S01]  /*0f30*/  FADD.FTZ R52, R55, R66 ;  /* 0x0000004237347221 */ /* 0x000fe20000010000 */
[----:B------:R-:W-:Y:S01]  /*0f40*/  FFMA.FTZ R53, R23, R66, R54 ;  /* 0x0000004217357223 */ /* 0x000fe20000010036 */
[----:B------:R-:W-:Y:S01]  /*0f50*/  FADD.FTZ R39, R39, R70 ;  /* 0x0000004627277221 */ /* 0x000fe20000010000 */
[----:B------:R-:W-:Y:S01]  /*0f60*/  FFMA.FTZ R51, R22, R70, R51 ;  /* 0x0000004616337223 */ /* 0x000fe20000010033 */
[----:B------:R-:W-:Y:S01]  /*0f70*/  FADD.FTZ R34, R34, R68 ;  /* 0x0000004422227221 */ /* 0x000fe20000010000 */
[----:B------:R-:W-:Y:S01]  /*0f80*/  FFMA.FTZ R46, R25, R68, R46 ;  /* 0x00000044192e7223 */ /* 0x000fe2000001002e */
[----:B------:R-:W-:-:S02]  /*0f90*/  IMAD.U32 R70, R59, 0x10000, RZ ;  /* 0x000100003b467824 */ /* 0x000fc400078e00ff */
[----:B------:R-:W-:Y:S01]  /*0fa0*/  FMUL.FTZ R68, R7, R68 ;  /* 0x0000004407447220 */ /* 0x000fe20000410000 */
[----:B------:R-:W-:Y:S01]  /*0fb0*/  FADD.FTZ R55, R52, R67 ;  /* 0x0000004334377221 */ /* 0x000fe20000010000 */
[----:B------:R-:W-:Y:S01]  /*0fc0*/  FFMA.FTZ R52, R24, R67, R53 ;  /* 0x0000004318347223 */ /* 0x000fe20000010035 */
[----:B------:R-:W-:Y:S01]  /*0fd0*/  FADD.FTZ R102, -R106, R27 ;  /* 0x0000001b6a667221 */ /* 0x000fe20000010100 */
[----:B------:R-:W-:Y:S01]  /*0fe0*/  FADD.FTZ R36, R36, R69 ;  /* 0x0000004524247221 */ /* 0x000fe20000010000 */
[----:B------:R-:W-:Y:S01]  /*0ff0*/  FFMA.FTZ R48, R3, R69, R48 ;  /* 0x0000004503307223 */ /* 0x000fe20000010030 */
[----:B------:R-:W-:Y:S01]  /*1000*/  FMUL.FTZ R69, R15, R70 ;  /* 0x000000460f457220 */ /* 0x000fe20000410000 */
        /* <DEDUP_REMOVED lines=9> */
[----:B------:R-:W-:Y:S01]  /*10a0*/  FADD.FTZ R29, R29, R71 ;  /* 0x000000471d1d7221 */ /* 0x000fe20000010000 */
[-C--:B------:R-:W-:Y:S01]  /*10b0*/  FFMA.FTZ R41, R60, R71.reuse, R41 ;  /* 0x000000473c297223 */ /* 0x080fe20000010029 */
[----:B------:R-:W-:Y:S01]  /*10c0*/  FMUL.FTZ R61, R91, R104 ;  /* 0x000000685b3d7220 */ /* 0x000fe20000410000 */
[----:B------:R-:W-:Y:S01]  /*10d0*/  FMUL.FTZ R71, R16, R71 ;  /* 0x0000004710477220 */ /* 0x000fe20000410000 */
[----:B------:R-:W-:Y:S01]  /*10e0*/  FADD.FTZ R52, R55, R70 ;  /* 0x0000004637347221 */ /* 0x000fe20000010000 */
[----:B------:R-:W-:-:S02]  /*10f0*/  IMAD.U32 R74, R74, 0x10000, RZ ;  /* 0x000100004a4a7824 */ /* 0x000fc400078e00ff */
[----:B------:R-:W-:Y:S01]  /*1100*/  FFMA.FTZ R53, R27, R70, R54 ;  /* 0x000000461b357223 */ /* 0x000fe20000010036 */
[----:B------:R-:W-:Y:S01]  /*1110*/  FADD.FTZ R30, R30, R72 ;  /* 0x000000481e1e7221 */ /* 0x000fe20000010000 */
[-C--:B------:R-:W-:Y:S01]  /*1120*/  FFMA.FTZ R42, R61, R72.reuse, R42 ;  /* 0x000000483d2a7223 */ /* 0x080fe2000001002a */
[----:B------:R-:W-:Y:S01]  /*1130*/  FADD.FTZ R55, R52, R71 ;  /* 0x0000004734377221 */ /* 0x000fe20000010000 */
[----:B------:R-:W-:Y:S01]  /*1140*/  FADD.FTZ R74, -R106, R74 ;  /* 0x0000004a6a4a7221 */ /* 0x000fe20000010100 */
        /* <DEDUP_REMOVED lines=13> */
[----:B------:R-:W-:-:S07]  /*1220*/  FFMA.FTZ R103, R74, R73, R52 ;  /* 0x000000494a677223 */ /* 0x000fce0000010034 */
.L_x_575:
[----:B------:R-:W-:Y:S05]  /*1230*/  BSYNC B0 ;  /* 0x0000000000007941 */ /* 0x000fea0003800000 */
.L_x_573:
[----:B------:R-:W-:Y:S01]  /*1240*/  LOP3.LUT P4, RZ, R96, 0xff, RZ, 0xc0, !PT ;  /* 0x000000ff60ff7812 */ /* 0x000fe2000788c0ff */
[----:B------:R-:W-:Y:S01]  /*1250*/  UMOV UR6, 0xffffffff ;  /* 0xffffffff00067882 */ /* 0x000fe20000000000 */
[----:B-1----:R-:W-:Y:S02]  /*1260*/  SHF.R.U32.HI R52, RZ, 0x5, R0 ;  /* 0x00000005ff347819 */ /* 0x002fe40000011600 */
        /* <DEDUP_REMOVED lines=22> */
.L_x_633:
[----:B------:R-:W3:Y:S01]  /*13d0*/  S2R R57, SR_CgaCtaId ;  /* 0x0000000000397919 */ /* 0x000ee20000008800 */
[----:B------:R-:W-:Y:S01]  /*13e0*/  @!P0 LOP3.LUT R52, R52, 0x3, RZ, 0xc0, !PT ;  /* 0x0000000334348812 */ /* 0x000fe200078ec0ff */
[----:B01----:R-:W-:Y:S01]  /*13f0*/  FADD.FTZ R86, R86, R55 ;  /* 0x0000003756567221 */ /* 0x003fe20000010000 */
[----:B------:R-:W-:Y:S01]  /*1400*/  MOV R56, 0x400 ;  /* 0x0000040000387802 */ /* 0x000fe20000000f00 */
[----:B--2---:R-:W-:Y:S01]  /*1410*/  FADD.FTZ R87, R87, R54 ;  /* 0x0000003657577221 */ /* 0x004fe20000010000 */
[----:B------:R-:W-:Y:S05]  /*1420*/  WARPSYNC.ALL ;  /* 0x0000000000007948 */ /* 0x000fea0003800000 */
[----:B------:R-:W-:Y:S01]  /*1430*/  @!P0 IMAD.IADD R52, R53, 0x1, R52 ;  /* 0x0000000135348824 */ /* 0x000fe200078e0234 */
[----:B------:R-:W-:Y:S01]  /*1440*/  @P3 IADD3 R100, R100, -0x1, RZ ;  /* 0xffffffff64643810 */ /* 0x000fe20007ffe0ff */
[----:B------:R-:W-:Y:S01]  /*1450*/  BSSY B0, `(.L_x_577) ;  /* 0x0000028000007945 */ /* 0x000fe20003800000 */
[----:B------:R-:W-:-:S03]  /*1460*/  @P3 LOP3.LUT R11, R0, 0x7f, RZ, 0xc0, !PT ;  /* 0x0000007f000b3812 */ /* 0x000fc600078ec0ff */
[----:B------:R-:W-:Y:S01]  /*1470*/  @P3 IMAD R100, R100, R101, RZ ;  /* 0x0000006564643224 */ /* 0x000fe200078e02ff */
[----:B---3--:R-:W-:-:S04]  /*1480*/  LEA R56, R57, R56, 0x18 ;  /* 0x0000003839387211 */ /* 0x008fc800078ec0ff */
[----:B------:R-:W-:Y:S01]  /*1490*/  @!P0 LEA R95, R52, R56, 0x3 ;  /* 0x00000038345f8211 */ /* 0x000fe200078e18ff */
[----:B------:R-:W-:-:S04]  /*14a0*/  IMAD R96, R53, 0x8, R56 ;  /* 0x0000000835607824 */ /* 0x000fc800078e0238 */
[----:B------:R-:W-:Y:S01]  /*14b0*/  @!P0 STS.64 [R95+0x1800], R86 ;  /* 0x001800565f008388 */ /* 0x000fe20000000a00 */
[----:B------:R-:W-:Y:S01]  /*14c0*/  BAR.SYNC.DEFER_BLOCKING 0x0 ;  /* 0x0000000000007b1d */ /* 0x000fe20000010000 */
[----:B------:R-:W-:-:S05]  /*14d0*/  ISETP.NE.AND P0, PT, R10, RZ, PT ;  /* 0x000000ff0a00720c */ /* 0x000fca0003f05270 */
[----:B------:R-:W0:Y:S04]  /*14e0*/  LDS.128 R52, [R96+0x1800] ;  /* 0x0018000060347984 */ /* 0x000e280000000c00 */
[----:B------:R-:W1:Y:S01]  /*14f0*/  LDS.128 R56, [R96+0x1810] ;  /* 0x0018100060387984 */ /* 0x000e620000000c00 */
[----:B0-----:R-:W-:Y:S01]  /*1500*/  FADD.FTZ R103, RZ, R52 ;  /* 0x00000034ff677221 */ /* 0x001fe20000010000 */
[----:B------:R-:W-:Y:S01]  /*1510*/  FADD.FTZ R52, RZ, R53 ;  /* 0x00000035ff347221 */ /* 0x000fe20000010000 */
[----:B------:R-:W-:Y:S02]  /*1520*/  @P3 SHF.R.S32.HI R53, RZ, 0x1f, R100 ;  /* 0x0000001fff353819 */ /* 0x000fe40000011464 */
[----:B------:R-:W-:Y:S01]  /*1530*/  FADD.FTZ R103, R54, R103 ;  /* 0x0000006736677221 */ /* 0x000fe20000010000 */
[----:B------:R-:W-:Y:S01]  /*1540*/  FADD.FTZ R52, R55, R52 ;  /* 0x0000003437347221 */ /* 0x000fe20000010000 */
[----:B------:R-:W-:-:S02]  /*1550*/  @P3 LEA.HI R100, R53, R100, RZ, 0x2 ;  /* 0x0000006435643211 */ /* 0x000fc400078f10ff */
[----:B-1----:R-:W-:Y:S01]  /*1560*/  FADD.FTZ R103, R103, R56 ;  /* 0x0000003867677221 */ /* 0x002fe20000010000 */
[----:B------:R-:W-:Y:S01]  /*1570*/  FADD.FTZ R52, R52, R57 ;  /* 0x0000003934347221 */ /* 0x000fe20000010000 */
[----:B------:R-:W-:Y:S01]  /*1580*/  IMAD.MOV.U32 R57, RZ, RZ, RZ ;  /* 0x000000ffff397224 */ /* 0x000fe200078e00ff */
[----:B------:R-:W-:Y:S01]  /*1590*/  @P3 LEA.HI.SX32 R57, R100, R11, 0x1e ;  /* 0x0000000b64393211 */ /* 0x000fe200078ff2ff */
[----:B------:R-:W-:Y:S01]  /*15a0*/  FADD.FTZ R58, R58, R103 ;  /* 0x000000673a3a7221 */ /* 0x000fe20000010000 */
[----:B------:R-:W-:-:S03]  /*15b0*/  FADD.FTZ R52, R59, R52 ;  /* 0x000000343b347221 */ /* 0x000fc60000010000 */
[----:B------:R-:W-:Y:S01]  /*15c0*/  FMUL.FTZ R58, R58, UR8 ;  /* 0x000000083a3a7c20 */ /* 0x000fe20008410000 */
[----:B------:R-:W-:-:S04]  /*15d0*/  FMUL.FTZ R56, R52, UR8 ;  /* 0x0000000834387c20 */ /* 0x000fc80008410000 */
[----:B------:R-:W-:Y:S01]  /*15e0*/  FSEL R59, R58, RZ, !P0 ;  /* 0x000000ff3a3b7208 */ /* 0x000fe20004000000 */
[----:B------:R-:W-:Y:S06]  /*15f0*/  @P2 BRA `(.L_x_578) ;  /* 0x0000000000182947 */ /* 0x000fec0003800000 */
[----:B------:R-:W-:Y:S01]  /*1600*/  ISETP.NE.U32.AND P0, PT, R99, RZ, PT ;  /* 0x000000ff6300720c */ /* 0x000fe20003f05070 */
[----:B------:R-:W-:-:S03]  /*1610*/  HFMA2.MMA R54, -RZ, RZ, 0, 0 ;  /* 0x00000000ff367435 */ /* 0x000fc600000001ff */
[----:B------:R-:W-:-:S13]  /*1620*/  ISETP.NE.AND.EX P0, PT, R98, RZ, PT, P0 ;  /* 0x000000ff6200720c */ /* 0x000fda0003f05300 */
[----:B------:R-:W-:Y:S05]  /*1630*/  @!P0 BRA `(.L_x_579) ;  /* 0x0000000000248947 */ /* 0x000fea0003800000 */
[----:B-----5:R-:W-:Y:S01]  /*1640*/  IMAD.U32 R54, R80, 0x10000, RZ ;  /* 0x0001000050367824 */ /* 0x020fe200078e00ff */
[----:B------:R-:W-:Y:S06]  /*1650*/  BRA `(.L_x_579) ;  /* 0x00000000001c7947 */ /* 0x000fec0003800000 */
.L_x_578:
[----:B------:R-:W-:Y:S01]  /*1660*/  ISETP.NE.U32.AND P0, PT, R99, RZ, PT ;  /* 0x000000ff6300720c */ /* 0x000fe20003f05070 */
[----:B------:R-:W-:-:S03]  /*1670*/  FFMA.FTZ R53, R3, R56, R59 ;  /* 0x0000003803357223 */ /* 0x000fc6000001003b */
[----:B------:R-:W-:Y:S01]  /*1680*/  ISETP.NE.AND.EX P0, PT, R98, RZ, PT, P0 ;  /* 0x000000ff6200720c */ /* 0x000fe20003f05300 */
[----:B------:R-:W-:-:S04]  /*1690*/  FADD.FTZ R52, R62, -R53 ;  /* 0x800000353e347221 */ /* 0x000fc80000010000 */
[----:B------:R-:W-:-:S08]  /*16a0*/  FMUL.FTZ R54, R91, R52 ;  /* 0x000000345b367220 */ /* 0x000fd00000410000 */
[----:B-----5:R-:W-:-:S05]  /*16b0*/  @P0 SHF.L.U32 R53, R80, 0x10, RZ ;  /* 0x0000001050350819 */ /* 0x020fca00000006ff */
[----:B------:R-:W-:-:S07]  /*16c0*/  @P0 FADD.FTZ R54, R54, R53 ;  /* 0x0000003536360221 */ /* 0x000fce0000010000 */
.L_x_579:
[----:B------:R-:W-:Y:S05]  /*16d0*/  BSYNC B0 ;  /* 0x0000000000007941 */ /* 0x000fea0003800000 */
.L_x_577:
[----:B------:R-:W0:Y:S01]  /*16e0*/  @P3 LDC.64 R52, c[0x0][0x298] ;  /* 0x0000a600ff343b82 */ /* 0x000e220000000a00 */
[----:B------:R-:W-:Y:S01]  /*16f0*/  ISETP.NE.U32.AND P1, PT, RZ, UR10, PT ;  /* 0x0000000aff007c0c */ /* 0x000fe2000bf25070 */
[----:B------:R-:W-:Y:S01]  /*1700*/  BSSY B0, `(.L_x_580) ;  /* 0x0000016000007945 */ /* 0x000fe20003800000 */
[----:B-----5:R-:W-:Y:S02]  /*1710*/  @P3 LOP3.LUT P5, RZ, R94, 0xff, RZ, 0xc0, !PT ;  /* 0x000000ff5eff3812 */ /* 0x020fe400078ac0ff */
[----:B------:R-:W-:Y:S01]  /*1720*/  ISETP.NE.AND.EX P1, PT, RZ, UR11, PT, P1 ;  /* 0x0000000bff007c0c */ /* 0x000fe2000bf25310 */
[----:B0-----:R-:W-:-:S12]  /*1730*/  @P3 FMUL.FTZ R53, R54, R53 ;  /* 0x0000003536353220 */ /* 0x001fd80000410000 */
[----:B------:R-:W-:Y:S01]  /*1740*/  @P1 F2FP.BF16.F32.PACK_AB R54, RZ, R54 ;  /* 0x00000036ff36123e */ /* 0x000fe200000010ff */
[----:B------:R-:W-:-:S03]  /*1750*/  @P3 FMUL.FTZ R52, R53, R52 ;  /* 0x0000003435343220 */ /* 0x000fc60000410000 */
[----:B------:R-:W-:Y:S02]  /*1760*/  @P1 PRMT R75, R54, 0x7610, R75 ;  /* 0x00007610364b1816 */ /* 0x000fe4000000004b */
[----:B------:R-:W-:-:S04]  /*1770*/  @P3 FSEL R52, R52, RZ, P5 ;  /* 0x000000ff34343208 */ /* 0x000fc80002800000 */
        /* <DEDUP_REMOVED lines=8> */
.L_x_581:
[----:B------:R-:W-:Y:S01]  /*1800*/  FFMA.FTZ R52, R20, R56, R59 ;  /* 0x0000003814347223 */ /* 0x000fe2000001003b */
[----:B------:R-:W-:-:S03]  /*1810*/  @P0 SHF.R.U64 R53, R80, 0x10, R81 ;  /* 0x0000001050350819 */ /* 0x000fc60000001251 */
[----:B------:R-:W-:Y:S02]  /*1820*/  FADD.FTZ R52, R63, -R52 ;  /* 0x800000343f347221 */ /* 0x000fe40000010000 */
[----:B------:R-:W-:Y:S02]  /*1830*/  @P0 IMAD.U32 R53, R53, 0x10000, RZ ;  /* 0x0001000035350824 */ /* 0x000fe400078e00ff */
[----:B------:R-:W-:-:S04]  /*1840*/  FMUL.FTZ R54, R91, R52 ;  /* 0x000000345b367220 */ /* 0x000fc80000410000 */
[----:B------:R-:W-:-:S07]  /*1850*/  @P0 FADD.FTZ R54, R54, R53 ;  /* 0x0000003536360221 */ /* 0x000fce0000010000 */
.L_x_582:
[----:B------:R-:W-:Y:S05]  /*1860*/  BSYNC B0 ;  /* 0x0000000000007941 */ /* 0x000fea0003800000 */
.L_x_580:
        /* <DEDUP_REMOVED lines=11> */
[----:B------:R-:W-:Y:S01]  /*1920*/  MOV R54, RZ ;  /* 0x000000ff00367202 */ /* 0x000fe20000000f00 */
[----:B------:R-:W-:Y:S06]  /*1930*/  @!P0 BRA `(.L_x_585) ;  /* 0x00000000001c8947 */ /* 0x000fec0003800000 */
[----:B------:R-:W-:Y:S01]  /*1940*/  IMAD.U32 R54, R81, 0x10000, RZ ;  /* 0x0001000051367824 */ /* 0x000fe200078e00ff */
[----:B------:R-:W-:Y:S06]  /*1950*/  BRA `(.L_x_585) ;  /* 0x0000000000147947 */ /* 0x000fec0003800000 */
.L_x_584:
[----:B------:R-:W-:-:S04]  /*1960*/  FFMA.FTZ R53, R21, R56, R59 ;  /* 0x0000003815357223 */ /* 0x000fc8000001003b */
[----:B------:R-:W-:Y:S01]  /*1970*/  FADD.FTZ R52, R64, -R53 ;  /* 0x8000003540347221 */ /* 0x000fe20000010000 */
[----:B------:R-:W-:-:S03]  /*1980*/  @P0 SHF.L.U32 R53, R81, 0x10, RZ ;  /* 0x0000001051350819 */ /* 0x000fc600000006ff */
[----:B------:R-:W-:-:S04]  /*1990*/  FMUL.FTZ R54, R91, R52 ;  /* 0x000000345b367220 */ /* 0x000fc80000410000 */
[----:B------:R-:W-:-:S07]  /*19a0*/  @P0 FADD.FTZ R54, R54, R53 ;  /* 0x0000003536360221 */ /* 0x000fce0000010000 */
.L_x_585:
[----:B------:R-:W-:Y:S05]  /*19b0*/  BSYNC B0 ;  /* 0x0000000000007941 */ /* 0x000fea0003800000 */
.L_x_583:
        /* <DEDUP_REMOVED lines=16> */
.L_x_587:
[----:B------:R-:W-:Y:S01]  /*1ac0*/  FFMA.FTZ R52, R22, R56, R59 ;  /* 0x0000003816347223 */ /* 0x000fe2000001003b */
[----:B------:R-:W-:-:S03]  /*1ad0*/  @P0 SHF.R.U32.HI R53, RZ, 0x10, R81 ;  /* 0x00000010ff350819 */ /* 0x000fc60000011651 */
[----:B------:R-:W-:Y:S01]  /*1ae0*/  FADD.FTZ R52, R65, -R52 ;  /* 0x8000003441347221 */ /* 0x000fe20000010000 */
[----:B------:R-:W-:-:S03]  /*1af0*/  @P0 SHF.L.U32 R53, R53, 0x10, RZ ;  /* 0x0000001035350819 */ /* 0x000fc600000006ff */
[----:B------:R-:W-:-:S04]  /*1b00*/  FMUL.FTZ R54, R91, R52 ;  /* 0x000000345b367220 */ /* 0x000fc80000410000 */
[----:B------:R-:W-:-:S07]  /*1b10*/  @P0 FADD.FTZ R54, R54, R53 ;  /* 0x0000003536360221 */ /* 0x000fce0000010000 */
.L_x_588:
[----:B------:R-:W-:Y:S05]  /*1b20*/  BSYNC B0 ;  /* 0x0000000000007941 */ /* 0x000fea0003800000 */
.L_x_586:
        /* <DEDUP_REMOVED lines=17> */
.L_x_589:
        /* <DEDUP_REMOVED lines=11> */
.L_x_591:
[----:B------:R-:W-:Y:S05]  /*1cf0*/  BSYNC B0 ;  /* 0x0000000000007941 */ /* 0x000fea0003800000 */
.L_x_590:
[----:B------:R-:W-:Y:S04]  /*1d00*/  BSSY B0, `(.L_x_592) ;  /* 0x000000b000007945 */ /* 0x000fe80003800000 */
[----:B------:R-:W-:Y:S05]  /*1d10*/  @P2 BRA `(.L_x_593) ;  /* 0x0000000000102947 */ /* 0x000fea0003800000 */
[----:B01----:R-:W-:Y:S01]  /*1d20*/  IMAD.MOV.U32 R54, RZ, RZ, RZ ;  /* 0x000000ffff367224 */ /* 0x003fe200078e00ff */
[----:B------:R-:W-:Y:S06]  /*1d30*/  @!P0 BRA `(.L_x_594) ;  /* 0x00000000001c8947 */ /* 0x000fec0003800000 */
[----:B------:R-:W-:Y:S01]  /*1d40*/  SHF.L.U32 R54, R78, 0x10, RZ ;  /* 0x000000104e367819 */ /* 0x000fe200000006ff */
[----:B------:R-:W-:Y:S06]  /*1d50*/  BRA `(.L_x_594) ;  /* 0x0000000000147947 */ /* 0x000fec0003800000 */
.L_x_593:
[----:B01----:R-:W-:-:S04]  /*1d60*/  FFMA.FTZ R53, R23, R56, R59 ;  /* 0x0000003817357223 */ /* 0x003fc8000001003b */
[----:B------:R-:W-:Y:S01]  /*1d70*/  FADD.FTZ R52, R66, -R53 ;  /* 0x8000003542347221 */ /* 0x000fe20000010000 */
[----:B------:R-:W-:-:S03]  /*1d80*/  @P0 SHF.L.U32 R53, R78, 0x10, RZ ;  /* 0x000000104e350819 */ /* 0x000fc600000006ff */
[----:B------:R-:W-:-:S04]  /*1d90*/  FMUL.FTZ R54, R91, R52 ;  /* 0x000000345b367220 */ /* 0x000fc80000410000 */
[----:B------:R-:W-:-:S07]  /*1da0*/  @P0 FADD.FTZ R54, R54, R53 ;  /* 0x0000003536360221 */ /* 0x000fce0000010000 */
.L_x_594:
[----:B------:R-:W-:Y:S05]  /*1db0*/  BSYNC B0 ;  /* 0x0000000000007941 */ /* 0x000fea0003800000 */
.L_x_592:
        /* <DEDUP_REMOVED lines=16> */
.L_x_596:
[----:B------:R-:W-:Y:S01]  /*1ec0*/  FFMA.FTZ R52, R24, R56, R59 ;  /* 0x0000003818347223 */ /* 0x000fe2000001003b */
[----:B------:R-:W-:-:S03]  /*1ed0*/  @P0 SHF.R.U64 R53, R78, 0x10, R79 ;  /* 0x000000104e350819 */ /* 0x000fc6000000124f */
[----:B------:R-:W-:Y:S01]  /*1ee0*/  FADD.FTZ R52, R67, -R52 ;  /* 0x8000003443347221 */ /* 0x000fe20000010000 */
[----:B------:R-:W-:-:S03]  /*1ef0*/  @P0 SHF.L.U32 R53, R53, 0x10, RZ ;  /* 0x0000001035350819 */ /* 0x000fc600000006ff */
[----:B------:R-:W-:-:S04]  /*1f00*/  FMUL.FTZ R54, R91, R52 ;  /* 0x000000345b367220 */ /* 0x000fc80000410000 */
[----:B------:R-:W-:-:S07]  /*1f10*/  @P0 FADD.FTZ R54, R54, R53 ;  /* 0x0000003536360221 */ /* 0x000fce0000010000 */
.L_x_597:
[----:B------:R-:W-:Y:S05]  /*1f20*/  BSYNC B0 ;  /* 0x0000000000007941 */ /* 0x000fea0003800000 */
.L_x_595:
        /* <DEDUP_REMOVED lines=15> */
.L_x_599:
[----:B------:R-:W-:-:S04]  /*2020*/  FFMA.FTZ R53, R25, R56, R59 ;  /* 0x0000003819357223 */ /* 0x000fc8000001003b */
[----:B------:R-:W-:Y:S01]  /*2030*/  FADD.FTZ R52, R68, -R53 ;  /* 0x8000003544347221 */ /* 0x000fe20000010000 */
[----:B------:R-:W-:-:S03]  /*2040*/  @P0 SHF.L.U32 R53, R79, 0x10, RZ ;  /* 0x000000104f350819 */ /* 0x000fc600000006ff */
[----:B------:R-:W-:-:S04]  /*2050*/  FMUL.FTZ R54, R91, R52 ;  /* 0x000000345b367220 */ /* 0x000fc80000410000 */
[----:B------:R-:W-:-:S07]  /*2060*/  @P0 FADD.FTZ R54, R54, R53 ;  /* 0x0000003536360221 */ /* 0x000fce0000010000 */
.L_x_600:
[----:B------:R-:W-:Y:S05]  /*2070*/  BSYNC B0 ;  /* 0x0000000000007941 */ /* 0x000fea0003800000 */
.L_x_598:
        /* <DEDUP_REMOVED lines=16> */
.L_x_602:
[----:B------:R-:W-:Y:S01]  /*2180*/  FFMA.FTZ R52, R26, R56, R59 ;  /* 0x000000381a347223 */ /* 0x000fe2000001003b */
[----:B------:R-:W-:-:S03]  /*2190*/  @P0 SHF.R.U32.HI R53, RZ, 0x10, R79 ;  /* 0x00000010ff350819 */ /* 0x000fc6000001164f */
[----:B------:R-:W-:Y:S01]  /*21a0*/  FADD.FTZ R52, R69, -R52 ;  /* 0x8000003445347221 */ /* 0x000fe20000010000 */
[----:B------:R-:W-:-:S03]  /*21b0*/  @P0 SHF.L.U32 R53, R53, 0x10, RZ ;  /* 0x0000001035350819 */ /* 0x000fc600000006ff */
[----:B------:R-:W-:-:S04]  /*21c0*/  FMUL.FTZ R54, R91, R52 ;  /* 0x000000345b367220 */ /* 0x000fc80000410000 */
[----:B------:R-:W-:-:S07]  /*21d0*/  @P0 FADD.FTZ R54, R54, R53 ;  /* 0x0000003536360221 */ /* 0x000fce0000010000 */
.L_x_603:
[----:B------:R-:W-:Y:S05]  /*21e0*/  BSYNC B0 ;  /* 0x0000000000007941 */ /* 0x000fea0003800000 */
.L_x_601:
        /* <DEDUP_REMOVED lines=17> */
.L_x_604:
[----:B------:R-:W-:Y:S01]  /*2300*/  BSSY B0, `(.L_x_605) ;  /* 0x000000c000007945 */ /* 0x000fe20003800000 */
[----:B------:R-:W-:-:S03]  /*2310*/  @P3 PRMT R89, R58, 0x7610, R89 ;  /* 0x000076103a593816 */ /* 0x000fc60000000059 */
[----:B------:R-:W-:Y:S05]  /*2320*/  @!P3 BRA `(.L_x_606) ;  /* 0x000000000024b947 */ /* 0x000fea0003800000 */
[----:B0-----:R-:W0:Y:S01]  /*2330*/  LDC.64 R54, c[0x0][0x2f8] ;  /* 0x0000be00ff367b82 */ /* 0x001e220000000a00 */
[----:B------:R-:W-:Y:S01]  /*2340*/  LOP3.LUT R52, R84, 0xffff, RZ, 0xc0, !PT ;  /* 0x0000ffff54347812 */ /* 0x000fe200078ec0ff */
[----:B------:R-:W-:Y:S01]  /*2350*/  VIADD R87, R57, 0x80 ;  /* 0x0000008039577836 */ /* 0x000fe20000000000 */
[----:B------:R-:W-:-:S03]  /*2360*/  PRMT R93, R88, 0x5410, R89 ;  /* 0x00005410585d7816 */ /* 0x000fc60000000059 */
[----:B------:R-:W-:-:S05]  /*2370*/  IMAD.WIDE.U32 R52, R52, 0x10000, RZ ;  /* 0x0001000034347825 */ /* 0x000fca00078e00ff */
[----:B------:R-:W-:Y:S02]  /*2380*/  LOP3.LUT R53, R93, R53, RZ, 0xfc, !PT ;  /* 0x000000355d357212 */ /* 0x000fe400078efcff */
[----:B------:R-:W-:Y:S01]  /*2390*/  LOP3.LUT R52, R52, 0xffff, R82, 0xf8, !PT ;  /* 0x0000ffff34347812 */ /* 0x000fe200078ef852 */
[----:B0-----:R-:W-:-:S05]  /*23a0*/  IMAD.WIDE.U32 R54, R87, 0x8, R54 ;  /* 0x0000000857367825 */ /* 0x001fca00078e0036 */
[----:B------:R1:W-:Y:S02]  /*23b0*/  STG.E.64 desc[UR4][R54.64], R52 ;  /* 0x0000003436007986 */ /* 0x0003e4000c101b04 */
.L_x_606:
[----:B------:R-:W-:Y:S05]  /*23c0*/  BSYNC B0 ;  /* 0x0000000000007941 */ /* 0x000fea0003800000 */
.L_x_605:
[----:B------:R-:W-:Y:S04]  /*23d0*/  BSSY B0, `(.L_x_607) ;  /* 0x000000b000007945 */ /* 0x000fe80003800000 */
[----:B------:R-:W-:Y:S05]  /*23e0*/  @P2 BRA `(.L_x_608) ;  /* 0x0000000000102947 */ /* 0x000fea0003800000 */
[----:B01----:R-:W-:Y:S01]  /*23f0*/  HFMA2.MMA R54, -RZ, RZ, 0, 0 ;  /* 0x00000000ff367435 */ /* 0x003fe200000001ff */
[----:B------:R-:W-:Y:S10]  /*2400*/  @!P0 BRA `(.L_x_609) ;  /* 0x00000000001c8947 */ /* 0x000ff40003800000 */
[----:B------:R-:W-:Y:S01]  /*2410*/  SHF.L.U32 R54, R76, 0x10, RZ ;  /* 0x000000104c367819 */ /* 0x000fe200000006ff */
[----:B------:R-:W-:Y:S06]  /*2420*/  BRA `(.L_x_609) ;  /* 0x0000000000147947 */ /* 0x000fec0003800000 */
.L_x_608:
[----:B01----:R-:W-:-:S04]  /*2430*/  FFMA.FTZ R53, R27, R56, R59 ;  /* 0x000000381b357223 */ /* 0x003fc8000001003b */
[----:B------:R-:W-:Y:S01]  /*2440*/  FADD.FTZ R52, R70, -R53 ;  /* 0x8000003546347221 */ /* 0x000fe20000010000 */
[----:B------:R-:W-:-:S03]  /*2450*/  @P0 IMAD.U32 R53, R76, 0x10000, RZ ;  /* 0x000100004c350824 */ /* 0x000fc600078e00ff */
[----:B------:R-:W-:-:S04]  /*2460*/  FMUL.FTZ R54, R91, R52 ;  /* 0x000000345b367220 */ /* 0x000fc80000410000 */
[----:B------:R-:W-:-:S07]  /*2470*/  @P0 FADD.FTZ R54, R54, R53 ;  /* 0x0000003536360221 */ /* 0x000fce0000010000 */
.L_x_609:
[----:B------:R-:W-:Y:S05]  /*2480*/  BSYNC B0 ;  /* 0x0000000000007941 */ /* 0x000fea0003800000 */
.L_x_607:
        /* <DEDUP_REMOVED lines=13> */
[----:B------:R-:W-:-:S04]  /*2560*/  SHF.R.U64 R54, R76, 0x10, R77 ;  /* 0x000000104c367819 */ /* 0x000fc8000000124d */
[----:B------:R-:W-:Y:S01]  /*2570*/  SHF.L.U32 R54, R54, 0x10, RZ ;  /* 0x0000001036367819 */ /* 0x000fe200000006ff */
[----:B------:R-:W-:Y:S06]  /*2580*/  BRA `(.L_x_612) ;  /* 0x0000000000187947 */ /* 0x000fec0003800000 */
.L_x_611:
[----:B------:R-:W-:Y:S01]  /*2590*/  FFMA.FTZ R52, R60, R56, R59 ;  /* 0x000000383c347223 */ /* 0x000fe2000001003b */
[----:B------:R-:W-:-:S03]  /*25a0*/  @P0 SHF.R.U64 R53, R76, 0x10, R77 ;  /* 0x000000104c350819 */ /* 0x000fc6000000124d */
[----:B------:R-:W-:Y:S02]  /*25b0*/  FADD.FTZ R52, R71, -R52 ;  /* 0x8000003447347221 */ /* 0x000fe40000010000 */
[----:B------:R-:W-:Y:S02]  /*25c0*/  @P0 IMAD.U32 R53, R53, 0x10000, RZ ;  /* 0x0001000035350824 */ /* 0x000fe400078e00ff */
[----:B------:R-:W-:-:S04]  /*25d0*/  FMUL.FTZ R54, R91, R52 ;  /* 0x000000345b367220 */ /* 0x000fc80000410000 */
[----:B------:R-:W-:-:S07]  /*25e0*/  @P0 FADD.FTZ R54, R54, R53 ;  /* 0x0000003536360221 */ /* 0x000fce0000010000 */
.L_x_612:
[----:B------:R-:W-:Y:S05]  /*25f0*/  BSYNC B0 ;  /* 0x0000000000007941 */ /* 0x000fea0003800000 */
.L_x_610:
        /* <DEDUP_REMOVED lines=13> */
[----:B------:R-:W-:Y:S01]  /*26d0*/  SHF.L.U32 R54, R77, 0x10, RZ ;  /* 0x000000104d367819 */ /* 0x000fe200000006ff */
[----:B------:R-:W-:Y:S06]  /*26e0*/  BRA `(.L_x_615) ;  /* 0x0000000000147947 */ /* 0x000fec0003800000 */
.L_x_614:
[----:B------:R-:W-:-:S04]  /*26f0*/  FFMA.FTZ R53, R61, R56, R59 ;  /* 0x000000383d357223 */ /* 0x000fc8000001003b */
[----:B------:R-:W-:Y:S01]  /*2700*/  FADD.FTZ R52, R72, -R53 ;  /* 0x8000003548347221 */ /* 0x000fe20000010000 */
[----:B------:R-:W-:-:S03]  /*2710*/  @P0 IMAD.U32 R53, R77, 0x10000, RZ ;  /* 0x000100004d350824 */ /* 0x000fc600078e00ff */
[----:B------:R-:W-:-:S04]  /*2720*/  FMUL.FTZ R54, R91, R52 ;  /* 0x000000345b367220 */ /* 0x000fc80000410000 */
[----:B------:R-:W-:-:S07]  /*2730*/  @P0 FADD.FTZ R54, R54, R53 ;  /* 0x0000003536360221 */ /* 0x000fce0000010000 */
.L_x_615:
[----:B------:R-:W-:Y:S05]  /*2740*/  BSYNC B0 ;  /* 0x0000000000007941 */ /* 0x000fea0003800000 */
.L_x_613:
        /* <DEDUP_REMOVED lines=16> */
.L_x_617:
[----:B------:R-:W-:Y:S01]  /*2850*/  FFMA.FTZ R56, R74, R56, R59 ;  /* 0x000000384a387223 */ /* 0x000fe2000001003b */
[----:B------:R-:W-:-:S03]  /*2860*/  @P0 SHF.R.U32.HI R52, RZ, 0x10, R77 ;  /* 0x00000010ff340819 */ /* 0x000fc6000001164d */
[----:B------:R-:W-:Y:S02]  /*2870*/  FADD.FTZ R56, R73, -R56 ;  /* 0x8000003849387221 */ /* 0x000fe40000010000 */
[----:B------:R-:W-:Y:S02]  /*2880*/  @P0 IMAD.U32 R53, R52, 0x10000, RZ ;  /* 0x0001000034350824 */ /* 0x000fe400078e00ff */
[----:B------:R-:W-:-:S04]  /*2890*/  FMUL.FTZ R56, R91, R56 ;  /* 0x000000385b387220 */ /* 0x000fc80000410000 */
[----:B------:R-:W-:-:S07]  /*28a0*/  @P0 FADD.FTZ R56, R56, R53 ;  /* 0x0000003538380221 */ /* 0x000fce0000010000 */
.L_x_618:
[----:B------:R-:W-:Y:S05]  /*28b0*/  BSYNC B0 ;  /* 0x0000000000007941 */ /* 0x000fea0003800000 */
.L_x_616:
        /* <DEDUP_REMOVED lines=17> */
.L_x_619:
[----:B------:R-:W-:Y:S01]  /*29d0*/  BSSY B0, `(.L_x_620) ;  /* 0x000000c000007945 */ /* 0x000fe20003800000 */
[----:B------:R-:W-:-:S03]  /*29e0*/  @P3 PRMT R89, R58, 0x7610, R89 ;  /* 0x000076103a593816 */ /* 0x000fc60000000059 */
[----:B------:R-:W-:Y:S05]  /*29f0*/  @!P3 BRA `(.L_x_621) ;  /* 0x000000000024b947 */ /* 0x000fea0003800000 */
[----:B------:R-:W1:Y:S01]  /*2a00*/  LDC.64 R18, c[0x0][0x2f8] ;  /* 0x0000be00ff127b82 */ /* 0x000e620000000a00 */
[----:B0-----:R-:W-:Y:S02]  /*2a10*/  LOP3.LUT R52, R84, 0xffff, RZ, 0xc0, !PT ;  /* 0x0000ffff54347812 */ /* 0x001fe400078ec0ff */
[----:B------:R-:W-:Y:S02]  /*2a20*/  IADD3 R57, R57, 0x100, RZ ;  /* 0x0000010039397810 */ /* 0x000fe40007ffe0ff */
[----:B------:R-:W-:Y:S01]  /*2a30*/  PRMT R55, R88, 0x5410, R89 ;  /* 0x0000541058377816 */ /* 0x000fe20000000059 */
[----:B------:R-:W-:-:S05]  /*2a40*/  IMAD.WIDE.U32 R52, R52, 0x10000, RZ ;  /* 0x0001000034347825 */ /* 0x000fca00078e00ff */
[----:B------:R-:W-:Y:S02]  /*2a50*/  LOP3.LUT R53, R55, R53, RZ, 0xfc, !PT ;  /* 0x0000003537357212 */ /* 0x000fe400078efcff */
[----:B------:R-:W-:Y:S01]  /*2a60*/  LOP3.LUT R52, R52, 0xffff, R82, 0xf8, !PT ;  /* 0x0000ffff34347812 */ /* 0x000fe200078ef852 */
[----:B-1----:R-:W-:-:S05]  /*2a70*/  IMAD.WIDE.U32 R18, R57, 0x8, R18 ;  /* 0x0000000839127825 */ /* 0x002fca00078e0012 */
[----:B------:R1:W-:Y:S02]  /*2a80*/  STG.E.64 desc[UR4][R18.64], R52 ;  /* 0x0000003412007986 */ /* 0x0003e4000c101b04 */
.L_x_621:
[----:B------:R-:W-:Y:S05]  /*2a90*/  BSYNC B0 ;  /* 0x0000000000007941 */ /* 0x000fea0003800000 */
.L_x_620:
[----:B------:R-:W-:Y:S02]  /*2aa0*/  IADD3 R2, R2, UR12, RZ ;  /* 0x0000000c02027c10 */ /* 0x000fe4000fffe0ff */
[----:B------:R-:W-:Y:S02]  /*2ab0*/  SEL R96, RZ, 0x1, P4 ;  /* 0x00000001ff607807 */ /* 0x000fe40002000000 */
[----:B------:R-:W-:-:S13]  /*2ac0*/  ISETP.GE.AND P0, PT, R2, UR13, PT ;  /* 0x0000000d02007c0c */ /* 0x000fda000bf06270 */
[----:B------:R-:W-:Y:S05]  /*2ad0*/  @!P0 BRA `(.L_x_622) ;  /* 0xffffffd800508947 */ /* 0x000fea000383ffff */
.L_x_572:
[----:B------:R-:W2:Y:S01]  /*2ae0*/  S2UR UR6, SR_CTAID.X ;  /* 0x00000000000679c3 */ /* 0x000ea20000002500 */
[----:B------:R-:W-:-:S07]  /*2af0*/  LOP3.LUT R7, R0, 0x7f, RZ, 0xc0, !PT ;  /* 0x0000007f00077812 */ /* 0x000fce00078ec0ff */
[----:B------:R-:W3:Y:S08]  /*2b00*/  LDC.64 R2, c[0x0][0x2d0] ;  /* 0x0000b400ff027b82 */ /* 0x000ef00000000a00 */
[----:B------:R-:W4:Y:S01]  /*2b10*/  LDC.64 R4, c[0x0][0x2d8] ;  /* 0x0000b600ff047b82 */ /* 0x000f220000000a00 */
[----:B--2---:R-:W-:Y:S01]  /*2b20*/  LEA.HI R6, R0, UR6, RZ, 0x19 ;  /* 0x0000000600067c11 */ /* 0x004fe2000f8fc8ff */
[----:B------:R-:W-:-:S04]  /*2b30*/  ULDC UR6, c[0x0][0x218] ;  /* 0x0000860000067ab9 */ /* 0x000fc80000000800 */
[----:B------:R-:W-:-:S05]  /*2b40*/  IMAD R6, R6, UR6, RZ ;  /* 0x0000000606067c24 */ /* 0x000fca000f8e02ff */
[----:B------:R-:W-:-:S05]  /*2b50*/  LEA.HI R7, R6, R7, RZ, 0x1e ;  /* 0x0000000706077211 */ /* 0x000fca00078ff0ff */
[----:B---3--:R-:W-:-:S04]  /*2b60*/  IMAD.WIDE.U32 R2, R7, 0x10, R2 ;  /* 0x0000001007027825 */ /* 0x008fc800078e0002 */
[----:B----4-:R-:W-:Y:S01]  /*2b70*/  IMAD.WIDE.U32 R4, R7, 0x10, R4 ;  /* 0x0000001007047825 */ /* 0x010fe200078e0004 */
[----:B------:R-:W-:Y:S04]  /*2b80*/  STG.E.128 desc[UR4][R2.64], R36 ;  /* 0x0000002402007986 */ /* 0x000fe8000c101d04 */
[----:B------:R-:W-:Y:S04]  /*2b90*/  STG.E.128 desc[UR4][R4.64], R48 ;  /* 0x0000003004007986 */ /* 0x000fe8000c101d04 */
[----:B------:R-:W-:Y:S04]  /*2ba0*/  STG.E.128 desc[UR4][R2.64+0x800], R32 ;  /* 0x0008002002007986 */ /* 0x000fe8000c101d04 */
[----:B------:R-:W-:Y:S04]  /*2bb0*/  STG.E.128 desc[UR4][R4.64+0x800], R44 ;  /* 0x0008002c04007986 */ /* 0x000fe8000c101d04 */
[----:B------:R-:W-:Y:S04]  /*2bc0*/  STG.E.128 desc[UR4][R2.64+0x1000], R28 ;  /* 0x0010001c02007986 */ /* 0x000fe8000c101d04 */
[----:B------:R-:W-:Y:S01]  /*2bd0*/  STG.E.128 desc[UR4][R4.64+0x1000], R40 ;  /* 0x0010002804007986 */ /* 0x000fe2000c101d04 */
[----:B------:R-:W-:Y:S05]  /*2be0*/  EXIT ;  /* 0x000000000000794d */ /* 0x000fea0003800000 */
.L_x_576:
[----:B------:R-:W-:Y:S01]  /*2bf0*/  HFMA2.MMA R105, -RZ, RZ, 0, 9.5367431640625e-07 ;  /* 0x00000010ff697435 */ /* 0x000fe200000001ff */
[----:B------:R-:W-:Y:S01]  /*2c00*/  IMAD.MOV.U32 R104, RZ, RZ, R102 ;  /* 0x000000ffff687224 */ /* 0x000fe200078e0066 */
[----:B------:R-:W-:Y:S01]  /*2c10*/  MOV R106, 0x1f ;  /* 0x0000001f006a7802 */ /* 0x000fe20000000f00 */
[----:B------:R-:W-:-:S08]  /*2c20*/  IMAD.MOV.U32 R95, RZ, RZ, -0x1 ;  /* 0xffffffffff5f7424 */ /* 0x000fd000078e00ff */
[----:B-----5:R-:W-:Y:S05]  /*2c30*/  WARPSYNC.COLLECTIVE R95, `(.L_x_623) ;  /* 0x000000005f087348 */ /* 0x020fea0003c00000 */
[----:B------:R0:W1:Y:S02]  /*2c40*/  SHFL.DOWN P1, R96, R104, R105, R106 ;  /* 0x0800006968607389 */ /* 0x000064000002006a */
[----:B01---5:R-:W-:Y:S01]  /*2c50*/  ENDCOLLECTIVE ;  /* 0x000000000000791b */ /* 0x023fe20003800000 */
.L_x_623:
[----:B------:R-:W-:Y:S02]  /*2c60*/  MOV R104, R103 ;  /* 0x0000006700687202 */ /* 0x000fe40000000f00 */
[----:B------:R-:W-:-:S07]  /*2c70*/  MOV R55, R96 ;  /* 0x0000006000377202 */ /* 0x000fce0000000f00 */
[----:B------:R-:W-:Y:S05]  /*2c80*/  WARPSYNC.COLLECTIVE R95, `(.L_x_624) ;  /* 0x000000005f087348 */ /* 0x000fea0003c00000 */
[----:B------:R0:W1:Y:S02]  /*2c90*/  SHFL.DOWN P1, R96, R104, R105, R106 ;  /* 0x0800006968607389 */ /* 0x000064000002006a */
[----:B01----:R-:W-:Y:S01]  /*2ca0*/  ENDCOLLECTIVE ;  /* 0x000000000000791b */ /* 0x003fe20003800000 */
.L_x_624:
[----:B------:R-:W-:Y:S01]  /*2cb0*/  FADD.FTZ R55, R55, R102 ;  /* 0x0000006637377221 */ /* 0x000fe20000010000 */
[----:B------:R-:W-:-:S04]  /*2cc0*/  HFMA2.MMA R105, -RZ, RZ, 0, 4.76837158203125e-07 ;  /* 0x00000008ff697435 */ /* 0x000fc800000001ff */
[----:B------:R-:W-:Y:S01]  /*2cd0*/  MOV R104, R55 ;  /* 0x0000003700687202 */ /* 0x000fe20000000f00 */
[----:B------:R-:W-:-:S07]  /*2ce0*/  IMAD.MOV.U32 R54, RZ, RZ, R96 ;  /* 0x000000ffff367224 */ /* 0x000fce00078e0060 */
[----:B------:R-:W-:Y:S05]  /*2cf0*/  WARPSYNC.COLLECTIVE R95, `(.L_x_625) ;  /* 0x000000005f087348 */ /* 0x000fea0003c00000 */
[----:B------:R0:W1:Y:S02]  /*2d00*/  SHFL.DOWN P1, R96, R104, R105, R106 ;  /* 0x0800006968607389 */ /* 0x000064000002006a */
[----:B01----:R-:W-:Y:S01]  /*2d10*/  ENDCOLLECTIVE ;  /* 0x000000000000791b */ /* 0x003fe20003800000 */
.L_x_625:
[----:B------:R-:W-:-:S05]  /*2d20*/  FADD.FTZ R54, R54, R103 ;  /* 0x0000006736367221 */ /* 0x000fca0000010000 */
[----:B------:R-:W-:Y:S01]  /*2d30*/  MOV R104, R54 ;  /* 0x0000003600687202 */ /* 0x000fe20000000f00 */
[----:B------:R-:W-:-:S07]  /*2d40*/  IMAD.MOV.U32 R56, RZ, RZ, R96 ;  /* 0x000000ffff387224 */ /* 0x000fce00078e0060 */
[----:B------:R-:W-:Y:S05]  /*2d50*/  WARPSYNC.COLLECTIVE R95, `(.L_x_626) ;  /* 0x000000005f087348 */ /* 0x000fea0003c00000 */
[----:B------:R0:W1:Y:S02]  /*2d60*/  SHFL.DOWN P1, R96, R104, R105, R106 ;  /* 0x0800006968607389 */ /* 0x000064000002006a */
[----:B01----:R-:W-:Y:S01]  /*2d70*/  ENDCOLLECTIVE ;  /* 0x000000000000791b */ /* 0x003fe20003800000 */
.L_x_626:
[----:B------:R-:W-:Y:S01]  /*2d80*/  FADD.FTZ R56, R55, R56 ;  /* 0x0000003837387221 */ /* 0x000fe20000010000 */
[----:B------:R-:W-:-:S03]  /*2d90*/  HFMA2.MMA R105, -RZ, RZ, 0, 2.384185791015625e-07 ;  /* 0x00000004ff697435 */ /* 0x000fc600000001ff */
[----:B------:R-:W-:Y:S01]  /*2da0*/  IMAD.MOV.U32 R104, RZ, RZ, R56 ;  /* 0x000000ffff687224 */ /* 0x000fe200078e0038 */
[----:B------:R-:W-:-:S07]  /*2db0*/  MOV R57, R96 ;  /* 0x0000006000397202 */ /* 0x000fce0000000f00 */
[----:B------:R-:W-:Y:S05]  /*2dc0*/  WARPSYNC.COLLECTIVE R95, `(.L_x_627) ;  /* 0x000000005f087348 */ /* 0x000fea0003c00000 */
[----:B------:R0:W1:Y:S02]  /*2dd0*/  SHFL.DOWN P1, R96, R104, R105, R106 ;  /* 0x0800006968607389 */ /* 0x000064000002006a */
[----:B01----:R-:W-:Y:S01]  /*2de0*/  ENDCOLLECTIVE ;  /* 0x000000000000791b */ /* 0x003fe20003800000 */
.L_x_627:
[----:B------:R-:W-:-:S04]  /*2df0*/  FADD.FTZ R57, R54, R57 ;  /* 0x0000003936397221 */ /* 0x000fc80000010000 */
[----:B------:R-:W-:Y:S01]  /*2e00*/  IMAD.MOV.U32 R104, RZ, RZ, R57 ;  /* 0x000000ffff687224 */ /* 0x000fe200078e0039 */
[----:B------:R-:W-:-:S07]  /*2e10*/  MOV R59, R96 ;  /* 0x00000060003b7202 */ /* 0x000fce0000000f00 */
[----:B------:R-:W-:Y:S05]  /*2e20*/  WARPSYNC.COLLECTIVE R95, `(.L_x_628) ;  /* 0x000000005f087348 */ /* 0x000fea0003c00000 */
[----:B------:R0:W1:Y:S02]  /*2e30*/  SHFL.DOWN P1, R96, R104, R105, R106 ;  /* 0x0800006968607389 */ /* 0x000064000002006a */
[----:B01----:R-:W-:Y:S01]  /*2e40*/  ENDCOLLECTIVE ;  /* 0x000000000000791b */ /* 0x003fe20003800000 */
.L_x_628:
[----:B------:R-:W-:-:S05]  /*2e50*/  FADD.FTZ R59, R56, R59 ;  /* 0x0000003b383b7221 */ /* 0x000fca0000010000 */
[----:B------:R-:W-:Y:S01]  /*2e60*/  MOV R104, R59 ;  /* 0x0000003b00687202 */ /* 0x000fe20000000f00 */
[----:B------:R-:W-:Y:S01]  /*2e70*/  IMAD.MOV.U32 R105, RZ, RZ, 0x2 ;  /* 0x00000002ff697424 */ /* 0x000fe200078e00ff */
[----:B------:R-:W-:-:S07]  /*2e80*/  MOV R58, R96 ;  /* 0x00000060003a7202 */ /* 0x000fce0000000f00 */
[----:B------:R-:W-:Y:S05]  /*2e90*/  WARPSYNC.COLLECTIVE R95, `(.L_x_629) ;  /* 0x000000005f087348 */ /* 0x000fea0003c00000 */
[----:B------:R0:W1:Y:S02]  /*2ea0*/  SHFL.DOWN P1, R96, R104, R105, R106 ;  /* 0x0800006968607389 */ /* 0x000064000002006a */
[----:B01----:R-:W-:Y:S01]  /*2eb0*/  ENDCOLLECTIVE ;  /* 0x000000000000791b */ /* 0x003fe20003800000 */
.L_x_629:
[----:B------:R-:W-:-:S05]  /*2ec0*/  FADD.FTZ R58, R57, R58 ;  /* 0x0000003a393a7221 */ /* 0x000fca0000010000 */
[----:B------:R-:W-:Y:S02]  /*2ed0*/  MOV R104, R58 ;  /* 0x0000003a00687202 */ /* 0x000fe40000000f00 */
[----:B------:R-:W-:-:S07]  /*2ee0*/  MOV R86, R96 ;  /* 0x0000006000567202 */ /* 0x000fce0000000f00 */
[----:B------:R-:W-:Y:S05]  /*2ef0*/  WARPSYNC.COLLECTIVE R95, `(.L_x_630) ;  /* 0x000000005f087348 */ /* 0x000fea0003c00000 */
[----:B------:R0:W1:Y:S02]  /*2f00*/  SHFL.DOWN P1, R96, R104, R105, R106 ;  /* 0x0800006968607389 */ /* 0x000064000002006a */
[----:B01----:R-:W-:Y:S01]  /*2f10*/  ENDCOLLECTIVE ;  /* 0x000000000000791b */ /* 0x003fe20003800000 */
.L_x_630:
[----:B------:R-:W-:Y:S01]  /*2f20*/  FADD.FTZ R86, R59, R86 ;  /* 0x000000563b567221 */ /* 0x000fe20000010000 */
[----:B------:R-:W-:-:S04]  /*2f30*/  HFMA2.MMA R105, -RZ, RZ, 0, 5.9604644775390625e-08 ;  /* 0x00000001ff697435 */ /* 0x000fc800000001ff */
[----:B------:R-:W-:Y:S01]  /*2f40*/  MOV R104, R86 ;  /* 0x0000005600687202 */ /* 0x000fe20000000f00 */
[----:B------:R-:W-:-:S07]  /*2f50*/  IMAD.MOV.U32 R87, RZ, RZ, R96 ;  /* 0x000000ffff577224 */ /* 0x000fce00078e0060 */
[----:B------:R-:W-:Y:S05]  /*2f60*/  WARPSYNC.COLLECTIVE R95, `(.L_x_631) ;  /* 0x000000005f087348 */ /* 0x000fea0003c00000 */
[----:B------:R0:W1:Y:S02]  /*2f70*/  SHFL.DOWN P1, R96, R104, R105, R106 ;  /* 0x0800006968607389 */ /* 0x000064000002006a */
[----:B01----:R-:W-:Y:S01]  /*2f80*/  ENDCOLLECTIVE ;  /* 0x000000000000791b */ /* 0x003fe20003800000 */
.L_x_631:
[----:B------:R-:W-:-:S05]  /*2f90*/  FADD.FTZ R87, R58, R87 ;  /* 0x000000573a577221 */ /* 0x000fca0000010000 */
[----:B------:R-:W-:Y:S01]  /*2fa0*/  MOV R104, R87 ;  /* 0x0000005700687202 */ /* 0x000fe20000000f00 */
[----:B------:R-:W-:-:S07]  /*2fb0*/  IMAD.MOV.U32 R55, RZ, RZ, R96 ;  /* 0x000000ffff377224 */ /* 0x000fce00078e0060 */
[----:B------:R-:W-:Y:S05]  /*2fc0*/  WARPSYNC.COLLECTIVE R95, `(.L_x_632) ;  /* 0x000000005f087348 */ /* 0x000fea0003c00000 */
[----:B------:R0:W1:Y:S02]  /*2fd0*/  SHFL.DOWN P1, R96, R104, R105, R106 ;  /* 0x0800006968607389 */ /* 0x000064000002006a */
[----:B01----:R-:W-:Y:S01]  /*2fe0*/  ENDCOLLECTIVE ;  /* 0x000000000000791b */ /* 0x003fe20003800000 */
.L_x_632:
[----:B------:R-:W-:Y:S01]  /*2ff0*/  MOV R54, R96 ;  /* 0x0000006000367202 */ /* 0x000fe20000000f00 */
[----:B------:R-:W-:Y:S06]  /*3000*/  BRA `(.L_x_633) ;  /* 0xffffffe000f07947 */ /* 0x000fec000383ffff */
.L_x_634:
        /* <DEDUP_REMOVED lines=15> */
.L_x_8507:


//--------------------- .text._ZN10layer_norm13ln_bwd_kernelINS_13Kernel_traitsI13__nv_bfloat16S2_S2_S2_fjLj1536ELj1ELj1ELj4ELj8ENS_18Kernel_traits_baseILj1536ES2_S2_S2_S2_fjLj128EEEEELb1ELb1ELb0ELb0EEEvNS_9BwdParamsE --------------------------
	.section	.text._ZN10layer_norm13ln_bwd_kernelINS_13Kernel_traitsI13__nv_bfloat16S2_S2_S2_fjLj1536ELj1ELj1ELj4ELj8ENS_18Kernel_traits_baseILj1536ES2_S2_S2_S2_fjLj128EEEEELb1ELb1ELb0ELb0EEEvNS_9BwdParamsE,"ax",@progbits
	.align	128
        .global         _ZN10layer_norm13ln_bwd_kernelINS_13Kernel_traitsI13__nv_bfloat16S2_S2_S2_fjLj1536ELj1ELj1ELj4ELj8ENS_18Kernel_traits_baseILj1536ES2_S2_S2_S2_fjLj128EEEEELb1ELb1ELb0ELb0EEEvNS_9BwdParamsE
        .type           _ZN10layer_norm13ln_bwd_kernelINS_13Kernel_traitsI13__nv_bfloat16S2_S2_S2_fjLj1536ELj1ELj1ELj4ELj8ENS_18Kernel_traits_baseILj1536ES2_S2_S2_S2_fjLj128EEEEELb1ELb1ELb0ELb0EEEvNS_9BwdParamsE,@function
        .size           _ZN10layer_norm13ln_bwd_kernelINS_13Kernel_traitsI13__nv_bfloat16S2_S2_S2_fjLj1536ELj1ELj1ELj4ELj8ENS_18Kernel_traits_baseILj1536ES2_S2_S2_S2_fjLj128EEEEELb1ELb1ELb0ELb0EEEvNS_9BwdParamsE,(.L_x_8508 - _ZN10layer_norm13ln_bwd_kernelINS_13Kernel_traitsI13__nv_bfloat16S2_S2_S2_fjLj1536ELj1ELj1ELj4ELj8ENS_18Kernel_traits_baseILj1536ES2_S2_S2_S2_fjLj128EEEEELb1ELb1ELb0ELb0EEEvNS_9BwdParamsE)
        .other          _ZN10layer_norm13ln_bwd_kernelINS_13Kernel_traitsI13__nv_bfloat16S2_S2_S2_fjLj1536ELj1ELj1ELj4ELj8ENS_18Kernel_traits_baseILj1536ES2_S2_S2_S2_fjLj128EEEEELb1ELb1ELb0ELb0EEEvNS_9BwdParamsE,@"STO_CUDA_ENTRY STV_DEFAULT"
_ZN10layer_norm13ln_bwd_kernelINS_13Kernel_traitsI13__nv_bfloat16S2_S2_S2_fjLj1536ELj1ELj1ELj4ELj8ENS_18Kernel_traits_baseILj1536ES2_S2_S2_S2_fjLj128EEEEELb1ELb1ELb0ELb0EEEvNS_9BwdParamsE:
.text._ZN10layer_norm13ln_bwd_kernelINS_13Kernel_traitsI13__nv_bfloat16S2_S2_S2_fjLj1536ELj1ELj1ELj4ELj8ENS_18Kernel_traits_baseILj1536ES2_S2_S2_S2_fjLj128EEEEELb1ELb1ELb0ELb0EEEvNS_9BwdParamsE:
        /* <DEDUP_REMOVED lines=31> */
[----:B------:R1:W5:Y:S02]  /*01f0*/  @P3 LDG.E.64 R8, desc[UR4][R6.64] ;  /* 0x0000000406083981 */ /* 0x000364000c1e1b00 */
[----:B------:R-:W0:Y:S01]  /*0200*/  @P1 LDC.64 R26, c[0x0][0x260] ;  /* 0x00009800ff1a1b82 */ /* 0x000e220000000a00 */
[C---:B--2---:R-:W-:Y:S01]  /*0210*/  @P3 IMAD.WIDE.U32 R10, R31.reuse, 0x8, R10 ;  /* 0x000000081f0a3825 */ /* 0x044fe200078e000a */
[----:B------:R-:W-:-:S04]  /*0220*/  @P3 LOP3.LUT R31, R31, 0x80, RZ, 0xfc, !PT ;  /* 0x000000801f1f3812 */ /* 0x000fc800078efcff */
[----:B------:R-:W5:Y:S01]  /*0230*/  @P3 LDG.E.64 R12, desc[UR4][R10.64] ;  /* 0x000000040a0c3981 */ /* 0x000f62000c1e1b00 */
[C---:B---3--:R-:W-:Y:S01]  /*0240*/  @P2 IMAD.WIDE.U32 R22, R31.reuse, 0x8, R16 ;  /* 0x000000081f162825 */ /* 0x048fe200078e0010 */
        /* <DEDUP_REMOVED lines=32> */
[--C-:B------:R-:W-:Y:S01]  /*0450*/  SHF.R.U64 R60, R8, 0x10, R9.reuse ;  /* 0x00000010083c7819 */ /* 0x100fe20000001209 */
        /* <DEDUP_REMOVED lines=8> */
[----:B------:R-:W-:Y:S01]  /*04e0*/  IMAD.MOV.U32 R53, RZ, RZ, RZ ;  /* 0x000000ffff357224 */ /* 0x000fe200078e00ff */
[----:B------:R-:W-:Y:S01]  /*04f0*/  SHF.R.U32.HI R58, RZ, 0x10, R15 ;  /* 0x00000010ff3a7819 */ /* 0x000fe2000001160f */
[--C-:B------:R-:W-:Y:S01]  /*0500*/  IMAD.MOV.U32 R15, RZ, RZ, R19.reuse ;  /* 0x000000ffff0f7224 */ /* 0x100fe200078e0013 */
[----:B------:R-:W-:Y:S01]  /*0510*/  MOV R14, R18 ;  /* 0x00000012000e7202 */ /* 0x000fe20000000f00 */
[----:B------:R-:W-:Y:S01]  /*0520*/  IMAD.U32 R9, R9, 0x10000, RZ ;  /* 0x0001000009097824 */ /* 0x000fe200078e00ff */
[----:B------:R-:W-:-:S02]  /*0530*/  SHF.R.U64 R57, R18, 0x10, R19 ;  /* 0x0000001012397819 */ /* 0x000fc40000001213 */
[----:B------:R-:W-:Y:S02]  /*0540*/  SHF.R.U32.HI R56, RZ, 0x10, R19 ;  /* 0x00000010ff387819 */ /* 0x000fe40000011613 */
[----:B------:R-:W-:Y:S02]  /*0550*/  MOV R18, R13 ;  /* 0x0000000d00127202 */ /* 0x000fe40000000f00 */
[----:B------:R-:W-:Y:S02]  /*0560*/  SHF.R.U64 R65, R4, 0x10, R5 ;  /* 0x0000001004417819 */ /* 0x000fe40000001205 */
[----:B------:R-:W-:Y:S01]  /*0570*/  MOV R68, R2 ;  /* 0x0000000200447202 */ /* 0x000fe20000000f00 */
[----:B------:R-:W-:Y:S01]  /*0580*/  IMAD.U32 R18, R18, 0x10000, RZ ;  /* 0x0001000012127824 */ /* 0x000fe200078e00ff */
[----:B------:R-:W-:Y:S01]  /*0590*/  SHF.R.U32.HI R71, RZ, 0x10, R3 ;  /* 0x00000010ff477819 */ /* 0x000fe20000011603 */
[----:B------:R-:W-:Y:S01]  /*05a0*/  IMAD.U32 R65, R65, 0x10000, RZ ;  /* 0x0001000041417824 */ /* 0x000fe200078e00ff */
[----:B------:R-:W-:Y:S01]  /*05b0*/  MOV R16, R12 ;  /* 0x0000000c00107202 */ /* 0x000fe20000000f00 */
[----:B------:R-:W-:Y:S01]  /*05c0*/  IMAD.U32 R68, R68, 0x10000, RZ ;  /* 0x0001000044447824 */ /* 0x000fe200078e00ff */
[--C-:B------:R-:W-:Y:S01]  /*05d0*/  SHF.R.U64 R17, R12, 0x10, R13.reuse ;  /* 0x000000100c117819 */ /* 0x100fe2000000120d */
[----:B------:R-:W-:Y:S01]  /*05e0*/  IMAD.U32 R12, R14, 0x10000, RZ ;  /* 0x000100000e0c7824 */ /* 0x000fe200078e00ff */
[----:B------:R-:W-:Y:S01]  /*05f0*/  SHF.R.U32.HI R19, RZ, 0x10, R13 ;  /* 0x00000010ff137819 */ /* 0x000fe2000001160d */
[----:B------:R-:W-:Y:S01]  /*0600*/  IMAD.U32 R71, R71, 0x10000, RZ ;  /* 0x0001000047477824 */ /* 0x000fe200078e00ff */
[----:B------:R-:W-:-:S02]  /*0610*/  MOV R66, R5 ;  /* 0x0000000500427202 */ /* 0x000fc40000000f00 */
[----:B------:R-:W-:Y:S02]  /*0620*/  SHF.R.U32.HI R67, RZ, 0x10, R5 ;  /* 0x00000010ff437819 */ /* 0x000fe40000011605 */
[----:B------:R-:W-:Y:S02]  /*0630*/  ISETP.NE.U32.AND P0, PT, RZ, UR6, PT ;  /* 0x00000006ff007c0c */ /* 0x000fe4000bf05070 */
[----:B------:R-:W-:Y:S02]  /*0640*/  SHF.R.U64 R69, R2, 0x10, R3 ;  /* 0x0000001002457819 */ /* 0x000fe40000001203 */
[----:B------:R-:W-:Y:S01]  /*0650*/  MOV R2, R6 ;  /* 0x0000000600027202 */ /* 0x000fe20000000f00 */
[----:B------:R-:W-:Y:S01]  /*0660*/  IMAD.U32 R6, R10, 0x10000, RZ ;  /* 0x000100000a067824 */ /* 0x000fe200078e00ff */
[----:B------:R-:W-:Y:S02]  /*0670*/  SHF.L.U32 R4, R7, 0x10, RZ ;  /* 0x0000001007047819 */ /* 0x000fe400000006ff */
[----:B------:R-:W-:-:S02]  /*0680*/  SHF.L.U32 R10, R11, 0x10, RZ ;  /* 0x000000100b0a7819 */ /* 0x000fc400000006ff */
[----:B------:R-:W-:Y:S01]  /*0690*/  SHF.L.U32 R14, R15, 0x10, RZ ;  /* 0x000000100f0e7819 */ /* 0x000fe200000006ff */
[----:B------:R-:W-:Y:S01]  /*06a0*/  IMAD.U32 R15, R56, 0x10000, RZ ;  /* 0x00010000380f7824 */ /* 0x000fe200078e00ff */
[----:B------:R-:W-:Y:S02]  /*06b0*/  ISETP.NE.AND.EX P0, PT, RZ, UR7, PT, P0 ;  /* 0x00000007ff007c0c */ /* 0x000fe4000bf05300 */
        /* <DEDUP_REMOVED lines=12> */
[----:B------:R-:W-:-:S07]  /*0780*/  SHF.L.U32 R70, R70, 0x10, RZ ;  /* 0x0000001046467819 */ /* 0x000fce00000006ff */
.L_x_652:
[----:B01----:R-:W0:Y:S01]  /*0790*/  @P0 LDC.64 R56, c[0x0][0x270] ;  /* 0x00009c00ff380b82 */ /* 0x003e220000000a00 */
[----:B--23--:R-:W-:-:S07]  /*07a0*/  SHF.R.S32.HI R60, RZ, 0x1f, R2 ;  /* 0x0000001fff3c7819 */ /* 0x00cfce0000011402 */
        /* <DEDUP_REMOVED lines=9> */
[----:B------:R-:W-:-:S05]  /*0840*/  MOV R113, UR19 ;  /* 0x0000001300717c02 */ /* 0x000fca0008000f00 */
[----:B------:R-:W-:Y:S01]  /*0850*/  IMAD R62, R2, R113, RZ ;  /* 0x00000071023e7224 */ /* 0x000fe200078e02ff */
[----:B------:R-:W-:-:S04]  /*0860*/  LOP3.LUT R112, R0, 0x7f, RZ, 0xc0, !PT ;  /* 0x0000007f00707812 */ /* 0x000fc800078ec0ff */
[----:B------:R-:W-:-:S04]  /*0870*/  SHF.R.S32.HI R63, RZ, 0x1f, R62 ;  /* 0x0000001fff3f7819 */ /* 0x000fc8000001143e */
[----:B------:R-:W-:Y:S01]  /*0880*/  LEA.HI R63, R63, R62, RZ, 0x2 ;  /* 0x0000003e3f3f7211 */ /* 0x000fe200078f10ff */
[----:B------:R-:W-:Y:S01]  /*0890*/  BSSY B0, `(.L_x_636) ;  /* 0x0000041000007945 */ /* 0x000fe20003800000 */
[----:B------:R-:W-:Y:S02]  /*08a0*/  ISETP.NE.AND P5, PT, RZ, UR8, PT ;  /* 0x00000008ff007c0c */ /* 0x000fe4000bfa5270 */
[----:B------:R-:W-:Y:S01]  /*08b0*/  LEA.HI.SX32 R109, R63, R112, 0x1e ;  /* 0x000000703f6d7211 */ /* 0x000fe200078ff2ff */
[----:B------:R-:W-:Y:S01]  /*08c0*/  IMAD.MOV.U32 R116, RZ, RZ, RZ ;  /* 0x000000ffff747224 */ /* 0x000fe200078e00ff */
[----:B------:R-:W-:Y:S02]  /*08d0*/  MOV R115, RZ ;  /* 0x000000ff00737202 */ /* 0x000fe40000000f00 */
[----:B------:R-:W-:Y:S02]  /*08e0*/  MOV R117, R109 ;  /* 0x0000006d00757202 */ /* 0x000fe40000000f00 */
[----:B--2---:R-:W-:Y:S01]  /*08f0*/  FSEL R114, R58, RZ, !P5 ;  /* 0x000000ff3a727208 */ /* 0x004fe20006800000 */
[----:B-1----:R-:W-:Y:S06]  /*0900*/  @!P3 BRA `(.L_x_637) ;  /* 0x0000000000e4b947 */ /* 0x002fec0003800000 */
[----:B------:R-:W0:Y:S01]  /*0910*/  LDC.64 R58, c[0x0][0x2b8] ;  /* 0x0000ae00ff3a7b82 */ /* 0x000e220000000a00 */
[----:B------:R-:W-:-:S04]  /*0920*/  LEA R56, P4, R109, UR12, 0x3 ;  /* 0x0000000c6d387c11 */ /* 0x000fc8000f8818ff */
[----:B------:R-:W-:Y:S02]  /*0930*/  LEA.HI.X R57, R109, UR13, RZ, 0x3, P4 ;  /* 0x0000000d6d397c11 */ /* 0x000fe4000a0f1cff */
[----:B------:R-:W-:-:S04]  /*0940*/  ISETP.NE.U32.AND P4, PT, RZ, UR10, PT ;  /* 0x0000000aff007c0c */ /* 0x000fc8000bf85070 */
[----:B------:R-:W2:Y:S01]  /*0950*/  LDG.E.64 R56, desc[UR4][R56.64] ;  /* 0x0000000438387981 */ /* 0x000ea2000c1e1b00 */
[----:B0-----:R-:W-:-:S06]  /*0960*/  IMAD.WIDE.U32 R58, R109, 0x8, R58 ;  /* 0x000000086d3a7825 */ /* 0x001fcc00078e003a */
[----:B------:R-:W3:Y:S01]  /*0970*/  LDG.E.64 R58, desc[UR4][R58.64] ;  /* 0x000000043a3a7981 */ /* 0x000ee2000c1e1b00 */
[----:B------:R-:W-:-:S13]  /*0980*/  ISETP.NE.AND.EX P4, PT, RZ, UR11, PT, P4 ;  /* 0x0000000bff007c0c */ /* 0x000fda000bf85340 */
[----:B------:R-:W-:-:S04]  /*0990*/  @P4 LEA R60, P5, R109, UR10, 0x3 ;  /* 0x0000000a6d3c4c11 */ /* 0x000fc8000f8a18ff */
[C---:B------:R-:W-:Y:S02]  /*09a0*/  @P4 LEA.HI.X R61, R109.reuse, UR11, RZ, 0x3, P5 ;  /* 0x0000000b6d3d4c11 */ /* 0x040fe4000a8f1cff */
[----:B------:R-:W-:-:S03]  /*09b0*/  LEA R62, P5, R109, UR14, 0x2 ;  /* 0x0000000e6d3e7c11 */ /* 0x000fc6000f8a10ff */
[----:B------:R0:W5:Y:S01]  /*09c0*/  @P4 LDG.E.64 R86, desc[UR4][R60.64] ;  /* 0x000000043c564981 */ /* 0x000162000c1e1b00 */
[----:B------:R-:W-:-:S05]  /*09d0*/  LEA.HI.X R63, R109, UR15, RZ, 0x2, P5 ;  /* 0x0000000f6d3f7c11 */ /* 0x000fca000a8f14ff */
[----:B------:R1:W5:Y:S01]  /*09e0*/  LDG.E R72, desc[UR4][R62.64] ;  /* 0x000000043e487981 */ /* 0x000362000c1e1900 */
[----:B------:R-:W-:Y:S01]  /*09f0*/  VIADD R117, R109, 0x80 ;  /* 0x000000806d757836 */ /* 0x000fe20000000000 */
[----:B--2---:R-:W-:Y:S02]  /*0a00*/  SHF.R.U64 R104, R56, 0x10, R57 ;  /* 0x0000001038687819 */ /* 0x004fe40000001239 */
[----:B------:R-:W-:Y:S02]  /*0a10*/  SHF.L.U32 R105, R57, 0x10, RZ ;  /* 0x0000001039697819 */ /* 0x000fe400000006ff */
[----:B---3--:R-:W-:Y:S02]  /*0a20*/  MOV R3, R58 ;  /* 0x0000003a00037202 */ /* 0x008fe40000000f00 */
[--C-:B------:R-:W-:Y:S01]  /*0a30*/  SHF.R.U64 R106, R58, 0x10, R59.reuse ;  /* 0x000000103a6a7819 */ /* 0x100fe2000000123b */
[----:B------:R-:W-:Y:S01]  /*0a40*/  IMAD.MOV.U32 R103, RZ, RZ, R59 ;  /* 0x000000ffff677224 */ /* 0x000fe200078e003b */
[----:B------:R-:W-:Y:S01]  /*0a50*/  SHF.R.U32.HI R58, RZ, 0x10, R57 ;  /* 0x00000010ff3a7819 */ /* 0x000fe20000011639 */
[----:B------:R-:W-:Y:S01]  /*0a60*/  IMAD.U32 R57, R3, 0x10000, RZ ;  /* 0x0001000003397824 */ /* 0x000fe200078e00ff */
[----:B------:R-:W-:-:S02]  /*0a70*/  SHF.R.U32.HI R107, RZ, 0x10, R59 ;  /* 0x00000010ff6b7819 */ /* 0x000fc4000001163b */
[----:B------:R-:W-:Y:S02]  /*0a80*/  SHF.L.U32 R59, R56, 0x10, RZ ;  /* 0x00000010383b7819 */ /* 0x000fe400000006ff */
[----:B------:R-:W-:-:S03]  /*0a90*/  SHF.L.U32 R3, R104, 0x10, RZ ;  /* 0x0000001068037819 */ /* 0x000fc600000006ff */
[C---:B------:R-:W-:Y:S02]  /*0aa0*/  FADD.FTZ R56, -R114.reuse, R59 ;  /* 0x0000003b72387221 */ /* 0x040fe40000010100 */
[----:B------:R-:W-:Y:S01]  /*0ab0*/  FADD.FTZ R110, -R114, R3 ;  /* 0x00000003726e7221 */ /* 0x000fe20000010100 */
[----:B------:R-:W-:Y:S01]  /*0ac0*/  SHF.L.U32 R106, R106, 0x10, RZ ;  /* 0x000000106a6a7819 */ /* 0x000fe200000006ff */
[C---:B-----5:R-:W-:Y:S01]  /*0ad0*/  FMUL.FTZ R3, R111.reuse, R56 ;  /* 0x000000386f037220 */ /* 0x060fe20000410000 */
[-C--:B------:R-:W-:Y:S01]  /*0ae0*/  FMUL.FTZ R108, R4, R57.reuse ;  /* 0x00000039046c7220 */ /* 0x080fe20000410000 */
[----:B------:R-:W-:Y:S01]  /*0af0*/  FMUL.FTZ R110, R111, R110 ;  /* 0x0000006e6f6e7220 */ /* 0x000fe20000410000 */
[----:B------:R-:W-:Y:S01]  /*0b00*/  FADD.FTZ R56, -R114, R105 ;  /* 0x0000006972387221 */ /* 0x000fe20000010100 */
[----:B------:R-:W-:Y:S01]  /*0b10*/  FADD.FTZ R40, R40, R57 ;  /* 0x0000003928287221 */ /* 0x000fe20000010000 */
[----:B------:R-:W-:Y:S01]  /*0b20*/  FFMA.FTZ R52, R3, R57, R52 ;  /* 0x0000003903347223 */ /* 0x000fe20000010034 */
[----:B------:R-:W-:Y:S01]  /*0b30*/  FADD.FTZ R41, R41, R106 ;  /* 0x0000006a29297221 */ /* 0x000fe20000010000 */
[----:B------:R-:W-:Y:S01]  /*0b40*/  FFMA.FTZ R53, R110, R106, R53 ;  /* 0x0000006a6e357223 */ /* 0x000fe20000010035 */
[----:B0-----:R-:W-:Y:S01]  /*0b50*/  SHF.L.U32 R61, R58, 0x10, RZ ;  /* 0x000000103a3d7819 */ /* 0x001fe200000006ff */
[----:B------:R-:W-:-:S02]  /*0b60*/  IMAD.U32 R103, R103, 0x10000, RZ ;  /* 0x0001000067677824 */ /* 0x000fc400078e00ff */
[----:B------:R-:W-:Y:S01]  /*0b70*/  FMUL.FTZ R106, R5, R106 ;  /* 0x0000006a056a7220 */ /* 0x000fe20000410000 */
[----:B------:R-:W-:Y:S01]  /*0b80*/  FADD.FTZ R57, RZ, R108 ;  /* 0x0000006cff397221 */ /* 0x000fe20000010000 */
[----:B------:R-:W-:Y:S01]  /*0b90*/  FFMA.FTZ R59, R3, R108, RZ ;  /* 0x0000006c033b7223 */ /* 0x000fe200000100ff */
[----:B------:R-:W-:Y:S01]  /*0ba0*/  SHF.L.U32 R60, R107, 0x10, RZ ;  /* 0x000000106b3c7819 */ /* 0x000fe200000006ff */
[----:B------:R-:W-:Y:S01]  /*0bb0*/  FMUL.FTZ R107, R111, R56 ;  /* 0x000000386f6b7220 */ /* 0x000fe20000410000 */
[-C--:B------:R-:W-:Y:S01]  /*0bc0*/  FMUL.FTZ R105, R6, R103.reuse ;  /* 0x0000006706697220 */ /* 0x080fe20000410000 */
[----:B------:R-:W-:Y:S01]  /*0bd0*/  FADD.FTZ R104, -R114, R61 ;  /* 0x0000003d72687221 */ /* 0x000fe20000010100 */
        /* <DEDUP_REMOVED lines=11> */
[----:B-1----:R-:W-:-:S07]  /*0c90*/  FFMA.FTZ R116, R104, R103, R58 ;  /* 0x0000006768747223 */ /* 0x002fce000001003a */
.L_x_637:
[----:B------:R-:W-:Y:S05]  /*0ca0*/  BSYNC B0 ;  /* 0x0000000000007941 */ /* 0x000fea0003800000 */
.L_x_636:
[----:B------:R-:W-:Y:S04]  /*0cb0*/  BSSY B0, `(.L_x_638) ;  /* 0x000003b000007945 */ /* 0x000fe80003800000 */
[----:B------:R-:W-:Y:S05]  /*0cc0*/  @!P2 BRA `(.L_x_639) ;  /* 0x0000000000e4a947 */ /* 0x000fea0003800000 */
        /* <DEDUP_REMOVED lines=14> */
[----:B------:R-:W-:Y:S02]  /*0db0*/  IADD3 R117, R117, 0x80, RZ ;  /* 0x0000008075757810 */ /* 0x000fe40007ffe0ff */
[----:B--2---:R-:W-:Y:S02]  /*0dc0*/  SHF.R.U32.HI R118, RZ, 0x10, R57 ;  /* 0x00000010ff767819 */ /* 0x004fe40000011639 */
[----:B------:R-:W-:Y:S02]  /*0dd0*/  SHF.L.U32 R97, R57, 0x10, RZ ;  /* 0x0000001039617819 */ /* 0x000fe400000006ff */
[----:B---3--:R-:W-:Y:S02]  /*0de0*/  MOV R95, R58 ;  /* 0x0000003a005f7202 */ /* 0x008fe40000000f00 */
[----:B------:R-:W-:Y:S02]  /*0df0*/  SHF.R.U64 R98, R58, 0x10, R59 ;  /* 0x000000103a627819 */ /* 0x000fe4000000123b */
[----:B------:R-:W-:-:S02]  /*0e00*/  SHF.R.U64 R58, R56, 0x10, R57 ;  /* 0x00000010383a7819 */ /* 0x000fc40000001239 */
[----:B------:R-:W-:Y:S02]  /*0e10*/  MOV R96, R59 ;  /* 0x0000003b00607202 */ /* 0x000fe40000000f00 */
[----:B------:R-:W-:Y:S01]  /*0e20*/  SHF.R.U32.HI R99, RZ, 0x10, R59 ;  /* 0x00000010ff637819 */ /* 0x000fe2000001163b */
[----:B------:R-:W-:Y:S02]  /*0e30*/  IMAD.U32 R57, R58, 0x10000, RZ ;  /* 0x000100003a397824 */ /* 0x000fe400078e00ff */
[----:B------:R-:W-:Y:S01]  /*0e40*/  IMAD.U32 R59, R56, 0x10000, RZ ;  /* 0x00010000383b7824 */ /* 0x000fe200078e00ff */
[----:B------:R-:W-:Y:S01]  /*0e50*/  SHF.L.U32 R95, R95, 0x10, RZ ;  /* 0x000000105f5f7819 */ /* 0x000fe200000006ff */
[C---:B------:R-:W-:Y:S02]  /*0e60*/  FADD.FTZ R102, -R114.reuse, R57 ;  /* 0x0000003972667221 */ /* 0x040fe40000010100 */
[----:B------:R-:W-:Y:S01]  /*0e70*/  FADD.FTZ R58, -R114, R59 ;  /* 0x0000003b723a7221 */ /* 0x000fe20000010100 */
[----:B------:R-:W-:Y:S01]  /*0e80*/  SHF.L.U32 R98, R98, 0x10, RZ ;  /* 0x0000001062627819 */ /* 0x000fe200000006ff */
[C---:B-----5:R-:W-:Y:S01]  /*0e90*/  FMUL.FTZ R102, R111.reuse, R102 ;  /* 0x000000666f667220 */ /* 0x060fe20000410000 */
[----:B------:R-:W-:Y:S01]  /*0ea0*/  FMUL.FTZ R100, R8, R95 ;  /* 0x0000005f08647220 */ /* 0x000fe20000410000 */
[----:B------:R-:W-:Y:S01]  /*0eb0*/  FMUL.FTZ R101, R111, R58 ;  /* 0x0000003a6f657220 */ /* 0x000fe20000410000 */
[----:B------:R-:W-:Y:S01]  /*0ec0*/  SHF.L.U32 R59, R96, 0x10, RZ ;  /* 0x00000010603b7819 */ /* 0x000fe200000006ff */
[----:B------:R-:W-:Y:S01]  /*0ed0*/  FADD.FTZ R58, -R114, R97 ;  /* 0x00000061723a7221 */ /* 0x000fe20000010100 */
[----:B------:R-:W-:Y:S01]  /*0ee0*/  FADD.FTZ R37, R37, R98 ;  /* 0x0000006225257221 */ /* 0x000fe20000010000 */
[-C--:B------:R-:W-:Y:S01]  /*0ef0*/  FFMA.FTZ R49, R102, R98.reuse, R49 ;  /* 0x0000006266317223 */ /* 0x080fe20000010031 */
[----:B0-----:R-:W-:Y:S01]  /*0f00*/  SHF.L.U32 R61, R118, 0x10, RZ ;  /* 0x00000010763d7819 */ /* 0x001fe200000006ff */
[----:B------:R-:W-:Y:S01]  /*0f10*/  FMUL.FTZ R98, R9, R98 ;  /* 0x0000006209627220 */ /* 0x000fe20000410000 */
[----:B------:R-:W-:Y:S01]  /*0f20*/  FADD.FTZ R115, R115, R100 ;  /* 0x0000006473737221 */ /* 0x000fe20000010000 */
[----:B------:R-:W-:Y:S01]  /*0f30*/  FFMA.FTZ R57, R101, R100, R116 ;  /* 0x0000006465397223 */ /* 0x000fe20000010074 */
[----:B------:R-:W-:-:S02]  /*0f40*/  IMAD.U32 R56, R99, 0x10000, RZ ;  /* 0x0001000063387824 */ /* 0x000fc400078e00ff */
[----:B------:R-:W-:Y:S01]  /*0f50*/  FMUL.FTZ R99, R111, R58 ;  /* 0x0000003a6f637220 */ /* 0x000fe20000410000 */
[----:B------:R-:W-:Y:S01]  /*0f60*/  FMUL.FTZ R97, R10, R59 ;  /* 0x0000003b0a617220 */ /* 0x000fe20000410000 */
        /* <DEDUP_REMOVED lines=14> */
[----:B-1----:R-:W-:-:S07]  /*1050*/  FFMA.FTZ R116, R96, R95, R60 ;  /* 0x0000005f60747223 */ /* 0x002fce000001003c */
.L_x_639:
[----:B------:R-:W-:Y:S05]  /*1060*/  BSYNC B0 ;  /* 0x0000000000007941 */ /* 0x000fea0003800000 */
.L_x_638:
        /* <DEDUP_REMOVED lines=13> */
[----:B------:R0:W5:Y:S01]  /*1140*/  @P4 LDG.E.64 R82, desc[UR4][R60.64] ;  /* 0x000000043c524981 */ /* 0x000162000c1e1b00 */
[----:B------:R-:W-:-:S05]  /*1150*/  LEA.HI.X R63, R117, UR15, RZ, 0x2, P5 ;  /* 0x0000000f753f7c11 */ /* 0x000fca000a8f14ff */
[----:B------:R1:W5:Y:S01]  /*1160*/  LDG.E R74, desc[UR4][R62.64] ;  /* 0x000000043e4a7981 */ /* 0x000362000c1e1900 */
[C-C-:B--2---:R-:W-:Y:S01]  /*1170*/  SHF.R.U64 R81, R56.reuse, 0x10, R57.reuse ;  /* 0x0000001038517819 */ /* 0x144fe20000001239 */
[----:B------:R-:W-:Y:S01]  /*1180*/  IMAD.U32 R79, R56, 0x10000, RZ ;  /* 0x00010000384f7824 */ /* 0x000fe200078e00ff */
[----:B------:R-:W-:Y:S02]  /*1190*/  SHF.R.U32.HI R91, RZ, 0x10, R57 ;  /* 0x00000010ff5b7819 */ /* 0x000fe40000011639 */
[----:B------:R-:W-:Y:S02]  /*11a0*/  SHF.L.U32 R81, R81, 0x10, RZ ;  /* 0x0000001051517819 */ /* 0x000fe400000006ff */
[----:B------:R-:W-:Y:S02]  /*11b0*/  SHF.L.U32 R89, R57, 0x10, RZ ;  /* 0x0000001039597819 */ /* 0x000fe400000006ff */
[----:B------:R-:W-:Y:S01]  /*11c0*/  SHF.L.U32 R91, R91, 0x10, RZ ;  /* 0x000000105b5b7819 */ /* 0x000fe200000006ff */
[----:B------:R-:W-:-:S02]  /*11d0*/  FADD.FTZ R94, -R114, R81 ;  /* 0x00000051725e7221 */ /* 0x000fc40000010100 */
[----:B0-----:R-:W-:Y:S01]  /*11e0*/  FADD.FTZ R60, -R114, R89 ;  /* 0x00000059723c7221 */ /* 0x001fe20000010100 */
[----:B---3--:R-:W-:Y:S01]  /*11f0*/  MOV R56, R58 ;  /* 0x0000003a00387202 */ /* 0x008fe20000000f00 */
[--C-:B------:R-:W-:Y:S01]  /*1200*/  IMAD.MOV.U32 R57, RZ, RZ, R59.reuse ;  /* 0x000000ffff397224 */ /* 0x100fe200078e003b */
[----:B------:R-:W-:Y:S01]  /*1210*/  SHF.R.U64 R88, R58, 0x10, R59 ;  /* 0x000000103a587819 */ /* 0x000fe2000000123b */
[----:B------:R-:W-:Y:S01]  /*1220*/  FADD.FTZ R58, -R114, R79 ;  /* 0x0000004f723a7221 */ /* 0x000fe20000010100 */
[----:B-1----:R-:W-:Y:S01]  /*1230*/  SHF.R.U32.HI R62, RZ, 0x10, R59 ;  /* 0x00000010ff3e7819 */ /* 0x002fe2000001163b */
[----:B------:R-:W-:Y:S01]  /*1240*/  IMAD.U32 R59, R56, 0x10000, RZ ;  /* 0x00010000383b7824 */ /* 0x000fe200078e00ff */
[----:B------:R-:W-:Y:S01]  /*1250*/  SHF.L.U32 R88, R88, 0x10, RZ ;  /* 0x0000001058587819 */ /* 0x000fe200000006ff */
[----:B------:R-:W-:Y:S01]  /*1260*/  FADD.FTZ R80, -R114, R91 ;  /* 0x0000005b72507221 */ /* 0x000fe20000010100 */
[C---:B-----5:R-:W-:Y:S01]  /*1270*/  FMUL.FTZ R94, R111.reuse, R94 ;  /* 0x0000005e6f5e7220 */ /* 0x060fe20000410000 */
[----:B------:R-:W-:Y:S01]  /*1280*/  FMUL.FTZ R91, R111, R58 ;  /* 0x0000003a6f5b7220 */ /* 0x000fe20000410000 */
[----:B------:R-:W-:Y:S01]  /*1290*/  FMUL.FTZ R90, R12, R59 ;  /* 0x0000003b0c5a7220 */ /* 0x000fe20000410000 */
        /* <DEDUP_REMOVED lines=23> */
.L_x_641:
[----:B------:R-:W-:Y:S05]  /*1410*/  BSYNC B0 ;  /* 0x0000000000007941 */ /* 0x000fea0003800000 */
.L_x_640:
[----:B------:R-:W-:Y:S01]  /*1420*/  LOP3.LUT P4, RZ, R92, 0xff, RZ, 0xc0, !PT ;  /* 0x000000ff5cff7812 */ /* 0x000fe2000788c0ff */
[----:B------:R-:W-:Y:S01]  /*1430*/  HFMA2.MMA R114, -RZ, RZ, 1.875, 0 ;  /* 0x3f800000ff727435 */ /* 0x000fe200000001ff */
[----:B------:R-:W-:Y:S01]  /*1440*/  SHF.R.U32.HI R57, RZ, 0x5, R0 ;  /* 0x00000005ff397819 */ /* 0x000fe20000011600 */
[----:B------:R-:W-:Y:S01]  /*1450*/  UMOV UR6, 0xffffffff ;  /* 0xffffffff00067882 */ /* 0x000fe20000000000 */
[----:B------:R-:W-:Y:S02]  /*1460*/  LOP3.LUT P5, RZ, R0, 0x1f, RZ, 0xc0, !PT ;  /* 0x0000001f00ff7812 */ /* 0x000fe400078ac0ff */
[----:B------:R-:W-:Y:S02]  /*1470*/  LOP3.LUT R56, R57, 0x7fffffc, RZ, 0xc0, !PT ;  /* 0x07fffffc39387812 */ /* 0x000fe400078ec0ff */
[----:B-----5:R-:W-:-:S05]  /*1480*/  @P0 SHF.L.U32 R114, R93, 0x10, RZ ;  /* 0x000000105d720819 */ /* 0x020fca00000006ff */
        /* <DEDUP_REMOVED lines=20> */
.L_x_667:
[----:B------:R-:W3:Y:S01]  /*15d0*/  S2R R61, SR_CgaCtaId ;  /* 0x00000000003d7919 */ /* 0x000ee20000008800 */
[----:B------:R-:W-:Y:S01]  /*15e0*/  MOV R60, 0x400 ;  /* 0x00000400003c7802 */ /* 0x000fe20000000f00 */
[----:B-1----:R-:W-:Y:S01]  /*15f0*/  FADD.FTZ R92, R93, R92 ;  /* 0x0000005c5d5c7221 */ /* 0x002fe20000010000 */
[----:B------:R-:W-:Y:S01]  /*1600*/  @!P5 LOP3.LUT R57, R57, 0x3, RZ, 0xc0, !PT ;  /* 0x000000033939d812 */ /* 0x000fe200078ec0ff */
[----:B0-2---:R-:W-:Y:S01]  /*1610*/  FADD.FTZ R93, R58, R59 ;  /* 0x0000003b3a5d7221 */ /* 0x005fe20000010000 */
[----:B------:R-:W-:Y:S05]  /*1620*/  WARPSYNC.ALL ;  /* 0x0000000000007948 */ /* 0x000fea0003800000 */
[----:B------:R-:W-:Y:S01]  /*1630*/  @!P5 IADD3 R57, R56, R57, RZ ;  /* 0x000000393839d210 */ /* 0x000fe20007ffe0ff */
[----:B------:R-:W-:Y:S01]  /*1640*/  BSSY B0, `(.L_x_643) ;  /* 0x0000077000007945 */ /* 0x000fe20003800000 */
[----:B------:R-:W-:-:S02]  /*1650*/  ISETP.NE.AND P6, PT, RZ, UR8, PT ;  /* 0x00000008ff007c0c */ /* 0x000fc4000bfc5270 */
        /* <DEDUP_REMOVED lines=23> */
[-C--:B------:R-:W-:Y:S01]  /*17d0*/  FFMA.FTZ R61, R3, R92.reuse, R93 ;  /* 0x0000005c033d7223 */ /* 0x080fe2000001005d */
[----:B------:R-:W-:Y:S01]  /*17e0*/  LOP3.LUT P6, RZ, R72, 0xff, RZ, 0xc0, !PT ;  /* 0x000000ff48ff7812 */ /* 0x000fe200078cc0ff */
[----:B------:R-:W-:Y:S01]  /*17f0*/  HFMA2.MMA R115, -RZ, RZ, 0, 0 ;  /* 0x00000000ff737435 */ /* 0x000fe200000001ff */
[----:B------:R-:W-:Y:S01]  /*1800*/  ISETP.NE.AND.EX P5, PT, RZ, UR11, PT, P5 ;  /* 0x0000000bff007c0c */ /* 0x000fe2000bfa5350 */
[----:B------:R-:W-:Y:S01]  /*1810*/  FADD.FTZ R60, R108, -R61 ;  /* 0x8000003d6c3c7221 */ /* 0x000fe20000010000 */
[----:B------:R-:W-:Y:S01]  /*1820*/  FFMA.FTZ R63, R110, R92, R93 ;  /* 0x0000005c6e3f7223 */ /* 0x000fe2000001005d */
[----:B------:R-:W-:Y:S02]  /*1830*/  HFMA2.MMA R118, -RZ, RZ, 0, 0 ;  /* 0x00000000ff767435 */ /* 0x000fe400000001ff */
[----:B------:R-:W-:-:S08]  /*1840*/  FMUL.FTZ R61, R111, R60 ;  /* 0x0000003c6f3d7220 */ /* 0x000fd00000410000 */
[----:B------:R-:W-:-:S04]  /*1850*/  @P5 MOV R62, R86 ;  /* 0x00000056003e5202 */ /* 0x000fc80000000f00 */
[----:B------:R-:W-:-:S05]  /*1860*/  @P5 SHF.L.U32 R62, R62, 0x10, RZ ;  /* 0x000000103e3e5819 */ /* 0x000fca00000006ff */
[----:B------:R-:W-:Y:S01]  /*1870*/  @P5 FADD.FTZ R61, R61, R62 ;  /* 0x0000003e3d3d5221 */ /* 0x000fe20000010000 */
[----:B------:R-:W-:-:S03]  /*1880*/  @P5 SHF.R.U64 R62, R86, 0x10, R87 ;  /* 0x00000010563e5819 */ /* 0x000fc60000001257 */
[----:B0-----:R-:W-:Y:S01]  /*1890*/  FMUL.FTZ R56, R61, R114 ;  /* 0x000000723d387220 */ /* 0x001fe20000410000 */
[----:B------:R-:W-:-:S03]  /*18a0*/  @P5 SHF.L.U32 R62, R62, 0x10, RZ ;  /* 0x000000103e3e5819 */ /* 0x000fc600000006ff */
[----:B------:R-:W-:Y:S01]  /*18b0*/  FMUL.FTZ R116, R56, UR18 ;  /* 0x0000001238747c20 */ /* 0x000fe20008410000 */
[----:B------:R-:W-:-:S04]  /*18c0*/  FADD.FTZ R56, R106, -R63 ;  /* 0x8000003f6a387221 */ /* 0x000fc80000010000 */
[----:B------:R-:W-:Y:S01]  /*18d0*/  FMUL.FTZ R119, R111, R56 ;  /* 0x000000386f777220 */ /* 0x000fe20000410000 */
[----:B------:R-:W-:-:S03]  /*18e0*/  FFMA.FTZ R56, R107, R92, R93 ;  /* 0x0000005c6b387223 */ /* 0x000fc6000001005d */
[----:B------:R-:W-:Y:S01]  /*18f0*/  @P5 FADD.FTZ R119, R119, R62 ;  /* 0x0000003e77775221 */ /* 0x000fe20000010000 */
[----:B------:R-:W-:-:S04]  /*1900*/  FADD.FTZ R56, R105, -R56 ;  /* 0x8000003869387221 */ /* 0x000fc80000010000 */
[----:B------:R-:W-:Y:S01]  /*1910*/  FMUL.FTZ R121, R111, R56 ;  /* 0x000000386f797220 */ /* 0x000fe20000410000 */
[----:B------:R-:W-:-:S04]  /*1920*/  FMUL.FTZ R56, R119, R114 ;  /* 0x0000007277387220 */ /* 0x000fc80000410000 */
[----:B------:R-:W-:Y:S01]  /*1930*/  FMUL.FTZ R56, R56, UR18 ;  /* 0x0000001238387c20 */ /* 0x000fe20008410000 */
[----:B--2---:R-:W-:-:S05]  /*1940*/  @P6 IMAD.MOV.U32 R60, RZ, RZ, R58 ;  /* 0x000000ffff3c6224 */ /* 0x004fca00078e003a */
[----:B------:R-:W-:Y:S01]  /*1950*/  @P6 SHF.L.U32 R57, R60, 0x10, RZ ;  /* 0x000000103c396819 */ /* 0x000fe200000006ff */
[----:B------:R-:W-:Y:S02]  /*1960*/  IMAD.MOV.U32 R60, RZ, RZ, RZ ;  /* 0x000000ffff3c7224 */ /* 0x000fe400078e00ff */
[----:B------:R-:W-:Y:S02]  /*1970*/  @P6 FMUL.FTZ R60, R16, R116 ;  /* 0x00000074103c6220 */ /* 0x000fe40000410000 */
[----:B------:R-:W-:Y:S01]  /*1980*/  @P6 FMUL.FTZ R115, R116, R57 ;  /* 0x0000003974736220 */ /* 0x000fe20000410000 */
[----:B------:R-:W-:Y:S02]  /*1990*/  LOP3.LUT P6, RZ, R72, 0xff00, RZ, 0xc0, !PT ;  /* 0x0000ff0048ff7812 */ /* 0x000fe400078cc0ff */
[----:B------:R-:W-:Y:S02]  /*19a0*/  CS2R R116, SRZ ;  /* 0x0000000000747805 */ /* 0x000fe4000001ff00 */
[----:B------:R-:W-:Y:S01]  /*19b0*/  @P5 MOV R57, R87 ;  /* 0x0000005700395202 */ /* 0x000fe20000000f00 */
[----:B------:R-:W-:Y:S04]  /*19c0*/  F2F.BF16.F32 R60, R60 ;  /* 0x0000003c003c7304 */ /* 0x000fe80000202000 */
[----:B------:R-:W-:-:S04]  /*19d0*/  @P5 IMAD.U32 R62, R57, 0x10000, RZ ;  /* 0x00010000393e5824 */ /* 0x000fc800078e00ff */
[----:B------:R-:W-:Y:S01]  /*19e0*/  @P5 FADD.FTZ R121, R121, R62 ;  /* 0x0000003e79795221 */ /* 0x000fe20000010000 */
[----:B------:R-:W-:Y:S02]  /*19f0*/  CS2R R62, SRZ ;  /* 0x00000000003e7805 */ /* 0x000fe4000001ff00 */
[----:B------:R-:W-:Y:S01]  /*1a00*/  @P6 SHF.R.U64 R57, R58, 0x10, R59 ;  /* 0x000000103a396819 */ /* 0x000fe2000000123b */
[----:B------:R-:W-:Y:S01]  /*1a10*/  @P6 FMUL.FTZ R62, R17, R56 ;  /* 0x00000038113e6220 */ /* 0x000fe20000410000 */
[----:B------:R-:W-:Y:S02]  /*1a20*/  @P5 SHF.R.U32.HI R58, RZ, 0x10, R87 ;  /* 0x00000010ff3a5819 */ /* 0x000fe40000011657 */
[----:B------:R-:W-:Y:S02]  /*1a30*/  @P6 SHF.L.U32 R57, R57, 0x10, RZ ;  /* 0x0000001039396819 */ /* 0x000fe400000006ff */
[----:B------:R-:W-:-:S03]  /*1a40*/  @P5 SHF.L.U32 R58, R58, 0x10, RZ ;  /* 0x000000103a3a5819 */ /* 0x000fc600000006ff */
[----:B------:R-:W-:Y:S01]  /*1a50*/  @P6 FMUL.FTZ R116, R56, R57 ;  /* 0x0000003938746220 */ /* 0x000fe20000410000 */
[----:B------:R-:W-:Y:S01]  /*1a60*/  LOP3.LUT P6, RZ, R72, 0xff0000, RZ, 0xc0, !PT ;  /* 0x00ff000048ff7812 */ /* 0x000fe200078cc0ff */
[----:B------:R-:W-:-:S04]  /*1a70*/  FFMA.FTZ R56, R104, R92, R93 ;  /* 0x0000005c68387223 */ /* 0x000fc8000001005d */
[----:B------:R-:W-:-:S04]  /*1a80*/  FADD.FTZ R56, R103, -R56 ;  /* 0x8000003867387221 */ /* 0x000fc80000010000 */
[----:B------:R-:W-:Y:S01]  /*1a90*/  FMUL.FTZ R123, R111, R56 ;  /* 0x000000386f7b7220 */ /* 0x000fe20000410000 */
[----:B------:R-:W-:-:S03]  /*1aa0*/  FMUL.FTZ R56, R121, R114 ;  /* 0x0000007279387220 */ /* 0x000fc60000410000 */
[----:B------:R-:W-:Y:S02]  /*1ab0*/  @P6 IMAD.MOV.U32 R57, RZ, RZ, R59 ;  /* 0x000000ffff396224 */ /* 0x000fe400078e003b */
[----:B------:R-:W-:Y:S01]  /*1ac0*/  FMUL.FTZ R56, R56, UR18 ;  /* 0x0000001238387c20 */ /* 0x000fe20008410000 */
[----:B------:R-:W-:Y:S01]  /*1ad0*/  @P5 FADD.FTZ R123, R123, R58 ;  /* 0x0000003a7b7b5221 */ /* 0x000fe20000010000 */
[----:B------:R-:W-:Y:S02]  /*1ae0*/  ISETP.NE.U32.AND P5, PT, RZ, UR16, PT ;  /* 0x00000010ff007c0c */ /* 0x000fe4000bfa5070 */
[----:B------:R-:W-:Y:S01]  /*1af0*/  @P6 SHF.L.U32 R57, R57, 0x10, RZ ;  /* 0x0000001039396819 */ /* 0x000fe200000006ff */
[----:B------:R-:W-:Y:S01]  /*1b00*/  @P6 FMUL.FTZ R63, R18, R56 ;  /* 0x00000038123f6220 */ /* 0x000fe20000410000 */
[----:B------:R-:W-:Y:S01]  /*1b10*/  FMUL.FTZ R58, R123, R114 ;  /* 0x000000727b3a7220 */ /* 0x000fe20000410000 */
[----:B------:R-:W-:Y:S02]  /*1b20*/  ISETP.NE.AND.EX P5, PT, RZ, UR17, PT, P5 ;  /* 0x00000011ff007c0c */ /* 0x000fe4000bfa5350 */
[----:B------:R-:W-:Y:S01]  /*1b30*/  @P6 FMUL.FTZ R117, R56, R57 ;  /* 0x0000003938756220 */ /* 0x000fe20000410000 */
[----:B------:R-:W-:Y:S01]  /*1b40*/  LOP3.LUT P6, RZ, R72, 0xff000000, RZ, 0xc0, !PT ;  /* 0xff00000048ff7812 */ /* 0x000fe200078cc0ff */
[----:B------:R-:W-:Y:S01]  /*1b50*/  FMUL.FTZ R58, R58, UR18 ;  /* 0x000000123a3a7c20 */ /* 0x000fe20008410000 */
[----:B------:R-:W0:Y:S08]  /*1b60*/  F2F.BF16.F32 R56, R62 ;  /* 0x0000003e00387304 */ /* 0x000e300000202000 */
[----:B------:R-:W-:Y:S01]  /*1b70*/  F2F.BF16.F32 R63, R63 ;  /* 0x0000003f003f7304 */ /* 0x000fe20000202000 */
[----:B------:R-:W-:-:S02]  /*1b80*/  @P5 F2FP.BF16.F32.PACK_AB R61, RZ, R61 ;  /* 0x0000003dff3d523e */ /* 0x000fc400000010ff */
[----:B------:R-:W-:Y:S01]  /*1b90*/  @P6 FMUL.FTZ R118, R19, R58 ;  /* 0x0000003a13766220 */ /* 0x000fe20000410000 */
[----:B------:R-:W-:Y:S02]  /*1ba0*/  @P6 SHF.R.U32.HI R59, RZ, 0x10, R59 ;  /* 0x00000010ff3b6819 */ /* 0x000fe4000001163b */
[----:B------:R-:W-:Y:S01]  /*1bb0*/  @P5 F2FP.BF16.F32.PACK_AB R119, RZ, R119 ;  /* 0x00000077ff77523e */ /* 0x000fe200000010ff */
[----:B0-----:R-:W-:Y:S01]  /*1bc0*/  IMAD.WIDE.U32 R56, R56, 0x10000, RZ ;  /* 0x0001000038387825 */ /* 0x001fe200078e00ff */
[----:B------:R-:W-:Y:S01]  /*1bd0*/  @P6 SHF.L.U32 R59, R59, 0x10, RZ ;  /* 0x000000103b3b6819 */ /* 0x000fe200000006ff */
[----:B------:R-:W0:Y:S01]  /*1be0*/  F2F.BF16.F32 R118, R118 ;  /* 0x0000007600767304 */ /* 0x000e220000202000 */
[----:B------:R-:W-:Y:S02]  /*1bf0*/  @P5 F2FP.BF16.F32.PACK_AB R121, RZ, R121 ;  /* 0x00000079ff79523e */ /* 0x000fe400000010ff */
[----:B------:R-:W-:Y:S02]  /*1c00*/  @P5 F2FP.BF16.F32.PACK_AB R123, RZ, R123 ;  /* 0x0000007bff7b523e */ /* 0x000fe400000010ff */
[----:B------:R-:W-:-:S02]  /*1c10*/  LOP3.LUT R56, R56, R60, RZ, 0xfc, !PT ;  /* 0x0000003c38387212 */ /* 0x000fc400078efcff */
[----:B------:R-:W-:Y:S02]  /*1c20*/  @P5 PRMT R75, R61, 0x7610, R75 ;  /* 0x000076103d4b5816 */ /* 0x000fe4000000004b */
[----:B------:R-:W-:Y:S02]  /*1c30*/  @P5 PRMT R76, R119, 0x7610, R76 ;  /* 0x00007610774c5816 */ /* 0x000fe4000000004c */
[----:B------:R-:W-:Y:S02]  /*1c40*/  @P5 PRMT R77, R121, 0x7610, R77 ;  /* 0x00007610794d5816 */ /* 0x000fe4000000004d */
[----:B------:R-:W-:Y:S01]  /*1c50*/  @P5 PRMT R78, R123, 0x7610, R78 ;  /* 0x000076107b4e5816 */ /* 0x000fe2000000004e */
[----:B0-----:R-:W-:Y:S01]  /*1c60*/  IMAD.U32 R125, R118, 0x10000, RZ ;  /* 0x00010000767d7824 */ /* 0x001fe200078e00ff */
[----:B------:R-:W-:Y:S01]  /*1c70*/  MOV R118, RZ ;  /* 0x000000ff00767202 */ /* 0x000fe20000000f00 */
[----:B------:R-:W-:-:S03]  /*1c80*/  @P6 FMUL.FTZ R118, R58, R59 ;  /* 0x0000003b3a766220 */ /* 0x000fc60000410000 */
[----:B------:R-:W-:Y:S02]  /*1c90*/  LOP3.LUT R57, R57, R125, R63, 0xfe, !PT ;  /* 0x0000007d39397212 */ /* 0x000fe400078efe3f */
[----:B------:R-:W0:Y:S02]  /*1ca0*/  LDC.64 R62, c[0x0][0x2f8] ;  /* 0x0000be00ff3e7b82 */ /* 0x000e240000000a00 */
        /* <DEDUP_REMOVED lines=10> */
.L_x_645:
[----:B------:R1:W-:Y:S01]  /*1d50*/  STG.E.64 desc[UR4][R62.64], R56 ;  /* 0x000000383e007986 */ /* 0x0003e2000c101b04 */
[----:B------:R-:W-:Y:S01]  /*1d60*/  FADD.FTZ R31, R31, R118 ;  /* 0x000000761f1f7221 */ /* 0x000fe20000010000 */
[----:B------:R-:W-:Y:S01]  /*1d70*/  FADD.FTZ R30, R30, R117 ;  /* 0x000000751e1e7221 */ /* 0x000fe20000010000 */
[----:B------:R-:W-:Y:S01]  /*1d80*/  FADD.FTZ R29, R29, R116 ;  /* 0x000000741d1d7221 */ /* 0x000fe20000010000 */
[----:B------:R-:W-:Y:S01]  /*1d90*/  FADD.FTZ R28, R28, R115 ;  /* 0x000000731c1c7221 */ /* 0x000fe20000010000 */
[----:B------:R-:W-:-:S07]  /*1da0*/  VIADD R109, R109, 0x80 ;  /* 0x000000806d6d7836 */ /* 0x000fce0000000000 */
.L_x_644:
[----:B------:R-:W-:Y:S05]  /*1db0*/  BSYNC B0 ;  /* 0x0000000000007941 */ /* 0x000fea0003800000 */
.L_x_643:
[----:B------:R-:W-:Y:S04]  /*1dc0*/  BSSY B0, `(.L_x_646) ;  /* 0x0000065000007945 */ /* 0x000fe80003800000 */
[----:B------:R-:W-:Y:S05]  /*1dd0*/  @!P2 BRA `(.L_x_647) ;  /* 0x00000004008ca947 */ /* 0x000fea0003800000 */
[----:B-1----:R-:W1:Y:S02]  /*1de0*/  LDC.64 R56, c[0x0][0x220] ;  /* 0x00008800ff387b82 */ /* 0x002e640000000a00 */
[----:B-1----:R-:W-:-:S06]  /*1df0*/  IMAD.WIDE.U32 R56, R109, 0x8, R56 ;  /* 0x000000086d387825 */ /* 0x002fcc00078e0038 */
[----:B------:R-:W2:Y:S01]  /*1e00*/  LDG.E.64 R56, desc[UR4][R56.64] ;  /* 0x0000000438387981 */ /* 0x000ea2000c1e1b00 */
[----:B------:R-:W-:Y:S01]  /*1e10*/  ISETP.NE.U32.AND P5, PT, RZ, UR10, PT ;  /* 0x0000000aff007c0c */ /* 0x000fe2000bfa5070 */
[-C--:B0-----:R-:W-:Y:S01]  /*1e20*/  FFMA.FTZ R59, R102, R92.reuse, R93 ;  /* 0x0000005c663b7223 */ /* 0x081fe2000001005d */
[----:B------:R-:W-:Y:S01]  /*1e30*/  LOP3.LUT P6, RZ, R73, 0xff00, RZ, 0xc0, !PT ;  /* 0x0000ff0049ff7812 */ /* 0x000fe200078cc0ff */
[----:B------:R-:W-:Y:S01]  /*1e40*/  HFMA2.MMA R62, -RZ, RZ, 0, 0 ;  /* 0x00000000ff3e7435 */ /* 0x000fe200000001ff */
[----:B------:R-:W-:Y:S01]  /*1e50*/  ISETP.NE.AND.EX P5, PT, RZ, UR11, PT, P5 ;  /* 0x0000000bff007c0c */ /* 0x000fe2000bfa5350 */
[----:B------:R-:W-:Y:S01]  /*1e60*/  FADD.FTZ R58, R98, -R59 ;  /* 0x8000003b623a7221 */ /* 0x000fe20000010000 */
[----:B------:R-:W-:-:S03]  /*1e70*/  FFMA.FTZ R117, R101, R92, R93 ;  /* 0x0000005c65757223 */ /* 0x000fc6000001005d */
[----:B------:R-:W-:-:S08]  /*1e80*/  FMUL.FTZ R59, R111, R58 ;  /* 0x0000003a6f3b7220 */ /* 0x000fd00000410000 */
[----:B------:R-:W-:-:S04]  /*1e90*/  @P5 SHF.R.U64 R60, R84, 0x10, R85 ;  /* 0x00000010543c5819 */ /* 0x000fc80000001255 */
[----:B------:R-:W-:-:S05]  /*1ea0*/  @P5 SHF.L.U32 R60, R60, 0x10, RZ ;  /* 0x000000103c3c5819 */ /* 0x000fca00000006ff */
[----:B------:R-:W-:-:S04]  /*1eb0*/  @P5 FADD.FTZ R59, R59, R60 ;  /* 0x0000003c3b3b5221 */ /* 0x000fc80000010000 */
[----:B------:R-:W-:-:S04]  /*1ec0*/  FMUL.FTZ R58, R59, R114 ;  /* 0x000000723b3a7220 */ /* 0x000fc80000410000 */
[----:B------:R-:W-:Y:S01]  /*1ed0*/  FMUL.FTZ R61, R58, UR18 ;  /* 0x000000123a3d7c20 */ /* 0x000fe20008410000 */
[----:B------:R-:W-:-:S03]  /*1ee0*/  MOV R58, RZ ;  /* 0x000000ff003a7202 */ /* 0x000fc60000000f00 */
[----:B------:R-:W-:-:S04]  /*1ef0*/  @P6 FMUL.FTZ R58, R65, R61 ;  /* 0x0000003d413a6220 */ /* 0x000fc80000410000 */
[----:B------:R0:W1:Y:S01]  /*1f00*/  F2F.BF16.F32 R118, R58 ;  /* 0x0000003a00767304 */ /* 0x0000620000202000 */
[----:B--2---:R-:W-:-:S05]  /*1f10*/  @P6 SHF.R.U64 R60, R56, 0x10, R57 ;  /* 0x00000010383c6819 */ /* 0x004fca0000001239 */
[----:B------:R-:W-:-:S04]  /*1f20*/  @P6 IMAD.U32 R60, R60, 0x10000, RZ ;  /* 0x000100003c3c6824 */ /* 0x000fc800078e00ff */
[----:B------:R-:W-:Y:S01]  /*1f30*/  @P6 FMUL.FTZ R62, R61, R60 ;  /* 0x0000003c3d3e6220 */ /* 0x000fe20000410000 */
[----:B------:R-:W-:Y:S01]  /*1f40*/  FFMA.FTZ R60, R99, R92, R93 ;  /* 0x0000005c633c7223 */ /* 0x000fe2000001005d */
[----:B------:R-:W-:Y:S02]  /*1f50*/  LOP3.LUT P6, RZ, R73, 0xff0000, RZ, 0xc0, !PT ;  /* 0x00ff000049ff7812 */ /* 0x000fe400078cc0ff */
[----:B------:R-:W-:Y:S01]  /*1f60*/  @P5 MOV R61, R85 ;  /* 0x00000055003d5202 */ /* 0x000fe20000000f00 */
[----:B------:R-:W-:-:S04]  /*1f70*/  FADD.FTZ R60, R97, -R60 ;  /* 0x8000003c613c7221 */ /* 0x000fc80000010000 */
[----:B------:R-:W-:Y:S02]  /*1f80*/  @P5 IMAD.U32 R116, R61, 0x10000, RZ ;  /* 0x000100003d745824 */ /* 0x000fe400078e00ff */
[----:B------:R-:W-:-:S04]  /*1f90*/  FMUL.FTZ R61, R111, R60 ;  /* 0x0000003c6f3d7220 */ /* 0x000fc80000410000 */
[----:B------:R-:W-:Y:S01]  /*1fa0*/  @P5 FADD.FTZ R61, R61, R116 ;  /* 0x000000743d3d5221 */ /* 0x000fe20000010000 */
[----:B------:R-:W-:Y:S02]  /*1fb0*/  @P6 MOV R63, R57 ;  /* 0x00000039003f6202 */ /* 0x000fe40000000f00 */
[----:B------:R-:W-:Y:S01]  /*1fc0*/  @P5 MOV R116, R84 ;  /* 0x0000005400745202 */ /* 0x000fe20000000f00 */
[----:B------:R-:W-:Y:S01]  /*1fd0*/  FMUL.FTZ R60, R61, R114 ;  /* 0x000000723d3c7220 */ /* 0x000fe20000410000 */
[----:B------:R-:W-:Y:S01]  /*1fe0*/  @P6 SHF.L.U32 R115, R63, 0x10, RZ ;  /* 0x000000103f736819 */ /* 0x000fe200000006ff */
[----:B------:R-:W-:Y:S02]  /*1ff0*/  IMAD.MOV.U32 R63, RZ, RZ, RZ ;  /* 0x000000ffff3f7224 */ /* 0x000fe400078e00ff */
[----:B------:R-:W-:Y:S01]  /*2000*/  FMUL.FTZ R60, R60, UR18 ;  /* 0x000000123c3c7c20 */ /* 0x000fe20008410000 */
[----:B------:R-:W-:-:S03]  /*2010*/  @P5 IMAD.U32 R116, R116, 0x10000, RZ ;  /* 0x0001000074745824 */ /* 0x000fc600078e00ff */
[----:B------:R-:W-:Y:S01]  /*2020*/  @P6 FMUL.FTZ R63, R60, R115 ;  /* 0x000000733c3f6220 */ /* 0x000fe20000410000 */
[----:B------:R-:W-:-:S06]  /*2030*/  HFMA2.MMA R115, -RZ, RZ, 0, 0 ;  /* 0x00000000ff737435 */ /* 0x000fcc00000001ff */
[----:B------:R-:W-:Y:S01]  /*2040*/  @P6 FMUL.FTZ R115, R66, R60 ;  /* 0x0000003c42736220 */ /* 0x000fe20000410000 */
[----:B------:R-:W-:Y:S01]  /*2050*/  FADD.FTZ R60, R100, -R117 ;  /* 0x80000075643c7221 */ /* 0x000fe20000010000 */
[----:B------:R-:W-:-:S03]  /*2060*/  ISETP.NE.U32.AND P6, PT, RZ, UR16, PT ;  /* 0x00000010ff007c0c */ /* 0x000fc6000bfc5070 */
[----:B------:R-:W-:Y:S01]  /*2070*/  FMUL.FTZ R117, R111, R60 ;  /* 0x0000003c6f757220 */ /* 0x000fe20000410000 */
[----:B------:R-:W-:Y:S01]  /*2080*/  ISETP.NE.AND.EX P6, PT, RZ, UR17, PT, P6 ;  /* 0x00000011ff007c0c */ /* 0x000fe2000bfc5360 */
[----:B------:R-:W-:Y:S02]  /*2090*/  FFMA.FTZ R60, R96, R92, R93 ;  /* 0x0000005c603c7223 */ /* 0x000fe4000001005d */
[----:B------:R-:W-:Y:S01]  /*20a0*/  @P5 FADD.FTZ R117, R117, R116 ;  /* 0x0000007475755221 */ /* 0x000fe20000010000 */
[----:B------:R-:W-:Y:S01]  /*20b0*/  @P5 SHF.R.U32.HI R116, RZ, 0x10, R85 ;  /* 0x00000010ff745819 */ /* 0x000fe20000011655 */
[----:B------:R-:W-:-:S03]  /*20c0*/  FADD.FTZ R60, R95, -R60 ;  /* 0x8000003c5f3c7221 */ /* 0x000fc60000010000 */
[----:B------:R-:W-:Y:S01]  /*20d0*/  @P5 SHF.L.U32 R116, R116, 0x10, RZ ;  /* 0x0000001074745819 */ /* 0x000fe200000006ff */
[----:B------:R-:W-:-:S04]  /*20e0*/  FMUL.FTZ R119, R111, R60 ;  /* 0x0000003c6f777220 */ /* 0x000fc80000410000 */
[----:B------:R-:W-:Y:S01]  /*20f0*/  @P6 F2FP.BF16.F32.PACK_AB R59, RZ, R59 ;  /* 0x0000003bff3b623e */ /* 0x000fe200000010ff */
[----:B------:R-:W-:Y:S01]  /*2100*/  @P5 FADD.FTZ R119, R119, R116 ;  /* 0x0000007477775221 */ /* 0x000fe20000010000 */
[----:B------:R-:W-:Y:S02]  /*2110*/  @P6 F2FP.BF16.F32.PACK_AB R60, RZ, R117 ;  /* 0x00000075ff3c623e */ /* 0x000fe400000010ff */
[----:B------:R-:W-:Y:S01]  /*2120*/  @P6 PRMT R76, R59, 0x7610, R76 ;  /* 0x000076103b4c6816 */ /* 0x000fe2000000004c */
[----:B------:R-:W-:Y:S01]  /*2130*/  FMUL.FTZ R116, R119, R114 ;  /* 0x0000007277747220 */ /* 0x000fe20000410000 */
[----:B------:R-:W-:Y:S02]  /*2140*/  @P6 F2FP.BF16.F32.PACK_AB R61, RZ, R61 ;  /* 0x0000003dff3d623e */ /* 0x000fe400000010ff */
[----:B------:R-:W-:Y:S01]  /*2150*/  @P6 F2FP.BF16.F32.PACK_AB R59, RZ, R119 ;  /* 0x00000077ff3b623e */ /* 0x000fe200000010ff */
[----:B------:R-:W-:Y:S01]  /*2160*/  FMUL.FTZ R116, R116, UR18 ;  /* 0x0000001274747c20 */ /* 0x000fe20008410000 */
[----:B------:R-:W-:-:S02]  /*2170*/  @P6 PRMT R75, R60, 0x7610, R75 ;  /* 0x000076103c4b6816 */ /* 0x000fc4000000004b */
[----:B------:R-:W-:Y:S02]  /*2180*/  LOP3.LUT P5, RZ, R73, 0xff000000, RZ, 0xc0, !PT ;  /* 0xff00000049ff7812 */ /* 0x000fe400078ac0ff */
[----:B------:R-:W-:Y:S02]  /*2190*/  @P6 PRMT R77, R61, 0x7610, R77 ;  /* 0x000076103d4d6816 */ /* 0x000fe4000000004d */
[----:B------:R-:W-:Y:S01]  /*21a0*/  @P6 PRMT R78, R59, 0x7610, R78 ;  /* 0x000076103b4e6816 */ /* 0x000fe2000000004e */
[----:B01----:R-:W-:Y:S08]  /*21b0*/  @!P6 BRA `(.L_x_648) ;  /* 0x000000000020e947 */ /* 0x003ff00003800000 */
        /* <DEDUP_REMOVED lines=8> */
.L_x_648:
[----:B0-----:R-:W-:Y:S01]  /*2240*/  LEA R58, P6, R109, UR20, 0x3 ;  /* 0x000000146d3a7c11 */ /* 0x001fe2000f8c18ff */
[----:B------:R-:W-:Y:S01]  /*2250*/  FMUL.FTZ R117, R117, R114 ;  /* 0x0000007275757220 */ /* 0x000fe20000410000 */
[----:B------:R-:W-:Y:S01]  /*2260*/  MOV R120, RZ ;  /* 0x000000ff00787202 */ /* 0x000fe20000000f00 */
[----:B------:R-:W-:Y:S01]  /*2270*/  @P5 FMUL.FTZ R120, R67, R116 ;  /* 0x0000007443785220 */ /* 0x000fe20000410000 */
[----:B------:R-:W-:Y:S01]  /*2280*/  LEA.HI.X R59, R109, UR21, RZ, 0x3, P6 ;  /* 0x000000156d3b7c11 */ /* 0x000fe2000b0f1cff */
[----:B------:R-:W-:Y:S01]  /*2290*/  FMUL.FTZ R117, R117, UR18 ;  /* 0x0000001275757c20 */ /* 0x000fe20008410000 */
[----:B------:R-:W-:Y:S01]  /*22a0*/  LOP3.LUT P6, RZ, R73, 0xff, RZ, 0xc0, !PT ;  /* 0x000000ff49ff7812 */ /* 0x000fe200078cc0ff */
[----:B------:R-:W-:Y:S01]  /*22b0*/  IMAD.MOV.U32 R119, RZ, RZ, RZ ;  /* 0x000000ffff777224 */ /* 0x000fe200078e00ff */
[----:B------:R-:W-:Y:S01]  /*22c0*/  F2F.BF16.F32 R121, R115 ;  /* 0x0000007300797304 */ /* 0x000fe20000202000 */
[----:B------:R-:W-:Y:S01]  /*22d0*/  IMAD.WIDE.U32 R60, R118, 0x10000, RZ ;  /* 0x00010000763c7825 */ /* 0x000fe200078e00ff */
[----:B------:R-:W-:-:S03]  /*22e0*/  @P5 SHF.R.U32.HI R57, RZ, 0x10, R57 ;  /* 0x00000010ff395819 */ /* 0x000fc60000011639 */
[----:B------:R-:W-:Y:S01]  /*22f0*/  FADD.FTZ R26, R26, R63 ;  /* 0x0000003f1a1a7221 */ /* 0x000fe20000010000 */
[----:B------:R-:W-:Y:S01]  /*2300*/  MOV R118, RZ ;  /* 0x000000ff00767202 */ /* 0x000fe20000000f00 */
[----:B------:R-:W-:Y:S01]  /*2310*/  FADD.FTZ R25, R25, R62 ;  /* 0x0000003e19197221 */ /* 0x000fe20000010000 */
[----:B------:R-:W-:Y:S01]  /*2320*/  VIADD R109, R109, 0x80 ;  /* 0x000000806d6d7836 */ /* 0x000fe20000000000 */
[----:B------:R-:W0:Y:S01]  /*2330*/  F2F.BF16.F32 R120, R120 ;  /* 0x0000007800787304 */ /* 0x000e220000202000 */
[----:B------:R-:W-:Y:S02]  /*2340*/  @P5 IMAD.U32 R57, R57, 0x10000, RZ ;  /* 0x0001000039395824 */ /* 0x000fe400078e00ff */
[----:B------:R-:W-:Y:S01]  /*2350*/  @P6 FMUL.FTZ R119, R64, R117 ;  /* 0x0000007540776220 */ /* 0x000fe20000410000 */
[----:B------:R-:W-:Y:S01]  /*2360*/  @P6 SHF.L.U32 R56, R56, 0x10, RZ ;  /* 0x0000001038386819 */ /* 0x000fe200000006ff */
[----:B------:R-:W-:Y:S01]  /*2370*/  @P5 FMUL.FTZ R118, R116, R57 ;  /* 0x0000003974765220 */ /* 0x000fe20000410000 */
[----:B------:R-:W-:-:S03]  /*2380*/  MOV R57, RZ ;  /* 0x000000ff00397202 */ /* 0x000fc60000000f00 */
[----:B------:R-:W1:Y:S01]  /*2390*/  F2F.BF16.F32 R119, R119 ;  /* 0x0000007700777304 */ /* 0x000e620000202000 */
[----:B------:R-:W-:Y:S01]  /*23a0*/  @P6 FMUL.FTZ R57, R117, R56 ;  /* 0x0000003875396220 */ /* 0x000fe20000410000 */
[----:B------:R-:W-:-:S03]  /*23b0*/  FADD.FTZ R27, R27, R118 ;  /* 0x000000761b1b7221 */ /* 0x000fc60000010000 */
[----:B------:R-:W-:Y:S01]  /*23c0*/  FADD.FTZ R24, R24, R57 ;  /* 0x0000003918187221 */ /* 0x000fe20000010000 */
[----:B0-----:R-:W-:-:S04]  /*23d0*/  SHF.L.U32 R115, R120, 0x10, RZ ;  /* 0x0000001078737819 */ /* 0x001fc800000006ff */
[----:B------:R-:W-:Y:S02]  /*23e0*/  LOP3.LUT R61, R61, R115, R121, 0xfe, !PT ;  /* 0x000000733d3d7212 */ /* 0x000fe400078efe79 */
[----:B-1----:R-:W-:-:S05]  /*23f0*/  LOP3.LUT R60, R60, R119, RZ, 0xfc, !PT ;  /* 0x000000773c3c7212 */ /* 0x002fca00078efcff */
[----:B------:R2:W-:Y:S02]  /*2400*/  STG.E.64 desc[UR4][R58.64], R60 ;  /* 0x0000003c3a007986 */ /* 0x0005e4000c101b04 */
.L_x_647:
[----:B------:R-:W-:Y:S05]  /*2410*/  BSYNC B0 ;  /* 0x0000000000007941 */ /* 0x000fea0003800000 */
.L_x_646:
[----:B------:R-:W-:Y:S04]  /*2420*/  BSSY B0, `(.L_x_649) ;  /* 0x0000062000007945 */ /* 0x000fe80003800000 */
[----:B------:R-:W-:Y:S05]  /*2430*/  @!P1 BRA `(.L_x_650) ;  /* 0x0000000400809947 */ /* 0x000fea0003800000 */
[----:B-1----:R-:W1:Y:S02]  /*2440*/  LDC.64 R56, c[0x0][0x220] ;  /* 0x00008800ff387b82 */ /* 0x002e640000000a00 */
[----:B-1----:R-:W-:-:S06]  /*2450*/  IMAD.WIDE.U32 R56, R109, 0x8, R56 ;  /* 0x000000086d387825 */ /* 0x002fcc00078e0038 */
[----:B------:R-:W3:Y:S01]  /*2460*/  LDG.E.64 R56, desc[UR4][R56.64] ;  /* 0x0000000438387981 */ /* 0x000ee2000c1e1b00 */
[----:B------:R-:W-:Y:S01]  /*2470*/  ISETP.NE.U32.AND P5, PT, RZ, UR10, PT ;  /* 0x0000000aff007c0c */ /* 0x000fe2000bfa5070 */
[-CC-:B0-2---:R-:W-:Y:S01]  /*2480*/  FFMA.FTZ R61, R94, R92.reuse, R93.reuse ;  /* 0x0000005c5e3d7223 */ /* 0x185fe2000001005d */
[-CC-:B------:R-:W-:Y:S01]  /*2490*/  FFMA.FTZ R59, R91, R92.reuse, R93.reuse ;  /* 0x0000005c5b3b7223 */ /* 0x180fe2000001005d */
[-C--:B------:R-:W-:Y:S01]  /*24a0*/  FFMA.FTZ R62, R89, R92.reuse, R93 ;  /* 0x0000005c593e7223 */ /* 0x080fe2000001005d */
[----:B------:R-:W-:Y:S01]  /*24b0*/  ISETP.NE.AND.EX P6, PT, RZ, UR11, PT, P5 ;  /* 0x0000000bff007c0c */ /* 0x000fe2000bfc5350 */
[----:B------:R-:W-:Y:S01]  /*24c0*/  FADD.FTZ R60, R88, -R61 ;  /* 0x8000003d583c7221 */ /* 0x000fe20000010000 */
[----:B------:R-:W-:Y:S01]  /*24d0*/  FADD.FTZ R58, R90, -R59 ;  /* 0x8000003b5a3a7221 */ /* 0x000fe20000010000 */
[----:B------:R-:W-:Y:S01]  /*24e0*/  LOP3.LUT P5, RZ, R74, 0xff00, RZ, 0xc0, !PT ;  /* 0x0000ff004aff7812 */ /* 0x000fe200078ac0ff */
[----:B------:R-:W-:Y:S01]  /*24f0*/  FFMA.FTZ R92, R80, R92, R93 ;  /* 0x0000005c505c7223 */ /* 0x000fe2000001005d */
[C---:B------:R-:W-:Y:S01]  /*2500*/  FMUL.FTZ R61, R111.reuse, R60 ;  /* 0x0000003c6f3d7220 */ /* 0x040fe20000410000 */
[----:B------:R-:W-:Y:S01]  /*2510*/  FMUL.FTZ R115, R111, R58 ;  /* 0x0000003a6f737220 */ /* 0x000fe20000410000 */
[----:B------:R-:W-:Y:S01]  /*2520*/  FADD.FTZ R62, R81, -R62 ;  /* 0x8000003e513e7221 */ /* 0x000fe20000010000 */
[----:B------:R-:W-:Y:S01]  /*2530*/  FADD.FTZ R92, R79, -R92 ;  /* 0x8000005c4f5c7221 */ /* 0x000fe20000010000 */
[----:B------:R-:W-:-:S02]  /*2540*/  CS2R R116, SRZ ;  /* 0x0000000000747805 */ /* 0x000fc4000001ff00 */
[C---:B------:R-:W-:Y:S01]  /*2550*/  FMUL.FTZ R59, R111.reuse, R62 ;  /* 0x0000003e6f3b7220 */ /* 0x040fe20000410000 */
[----:B------:R-:W-:Y:S01]  /*2560*/  FMUL.FTZ R111, R111, R92 ;  /* 0x0000005c6f6f7220 */ /* 0x000fe20000410000 */
[--C-:B------:R-:W-:Y:S02]  /*2570*/  @P6 SHF.R.U64 R60, R82, 0x10, R83.reuse ;  /* 0x00000010523c6819 */ /* 0x100fe40000001253 */
[----:B------:R-:W-:Y:S02]  /*2580*/  @P6 MOV R58, R82 ;  /* 0x00000052003a6202 */ /* 0x000fe40000000f00 */
[----:B------:R-:W-:Y:S02]  /*2590*/  @P6 SHF.L.U32 R60, R60, 0x10, RZ ;  /* 0x000000103c3c6819 */ /* 0x000fe400000006ff */
[----:B------:R-:W-:Y:S01]  /*25a0*/  @P6 SHF.R.U32.HI R92, RZ, 0x10, R83 ;  /* 0x00000010ff5c6819 */ /* 0x000fe20000011653 */
[----:B------:R-:W-:Y:S01]  /*25b0*/  @P6 IMAD.U32 R58, R58, 0x10000, RZ ;  /* 0x000100003a3a6824 */ /* 0x000fe200078e00ff */
[----:B------:R-:W-:Y:S01]  /*25c0*/  @P6 MOV R62, R83 ;  /* 0x00000053003e6202 */ /* 0x000fe20000000f00 */
[----:B------:R-:W-:-:S02]  /*25d0*/  @P6 FADD.FTZ R61, R61, R60 ;  /* 0x0000003c3d3d6221 */ /* 0x000fc40000010000 */
[----:B------:R-:W-:Y:S01]  /*25e0*/  @P6 FADD.FTZ R115, R115, R58 ;  /* 0x0000003a73736221 */ /* 0x000fe20000010000 */
[----:B------:R-:W-:Y:S01]  /*25f0*/  @P6 SHF.L.U32 R62, R62, 0x10, RZ ;  /* 0x000000103e3e6819 */ /* 0x000fe200000006ff */
[----:B------:R-:W-:Y:S01]  /*2600*/  FMUL.FTZ R58, R61, R114 ;  /* 0x000000723d3a7220 */ /* 0x000fe20000410000 */
[----:B------:R-:W-:-:S03]  /*2610*/  @P6 IMAD.U32 R92, R92, 0x10000, RZ ;  /* 0x000100005c5c6824 */ /* 0x000fc600078e00ff */
[----:B------:R-:W-:Y:S01]  /*2620*/  FMUL.FTZ R58, R58, UR18 ;  /* 0x000000123a3a7c20 */ /* 0x000fe20008410000 */
[----:B------:R-:W-:Y:S01]  /*2630*/  @P6 FADD.FTZ R111, R111, R92 ;  /* 0x0000005c6f6f6221 */ /* 0x000fe20000010000 */
[----:B------:R-:W-:Y:S01]  /*2640*/  @P6 FADD.FTZ R59, R59, R62 ;  /* 0x0000003e3b3b6221 */ /* 0x000fe20000010000 */
[----:B------:R-:W-:Y:S02]  /*2650*/  CS2R R92, SRZ ;  /* 0x00000000005c7805 */ /* 0x000fe4000001ff00 */
[----:B------:R-:W-:Y:S01]  /*2660*/  LOP3.LUT P6, RZ, R74, 0xff0000, RZ, 0xc0, !PT ;  /* 0x00ff00004aff7812 */ /* 0x000fe200078cc0ff */
[----:B------:R-:W-:Y:S01]  /*2670*/  @P5 FMUL.FTZ R116, R69, R58 ;  /* 0x0000003a45745220 */ /* 0x000fe20000410000 */
[----:B---3--:R-:W-:-:S04]  /*2680*/  @P5 SHF.R.U64 R60, R56, 0x10, R57 ;  /* 0x00000010383c5819 */ /* 0x008fc80000001239 */
[----:B------:R-:W-:-:S05]  /*2690*/  @P5 SHF.L.U32 R60, R60, 0x10, RZ ;  /* 0x000000103c3c5819 */ /* 0x000fca00000006ff */
[----:B------:R-:W-:Y:S01]  /*26a0*/  @P5 FMUL.FTZ R92, R58, R60 ;  /* 0x0000003c3a5c5220 */ /* 0x000fe20000410000 */
[----:B------:R-:W-:Y:S01]  /*26b0*/  ISETP.NE.U32.AND P5, PT, RZ, UR16, PT ;  /* 0x00000010ff007c0c */ /* 0x000fe2000bfa5070 */
[----:B------:R-:W-:Y:S01]  /*26c0*/  FMUL.FTZ R58, R59, R114 ;  /* 0x000000723b3a7220 */ /* 0x000fe20000410000 */
[----:B------:R-:W-:Y:S02]  /*26d0*/  @P6 MOV R60, R57 ;  /* 0x00000039003c6202 */ /* 0x000fe40000000f00 */
[----:B------:R-:W-:Y:S01]  /*26e0*/  ISETP.NE.AND.EX P5, PT, RZ, UR17, PT, P5 ;  /* 0x00000011ff007c0c */ /* 0x000fe2000bfa5350 */
[----:B------:R-:W-:Y:S02]  /*26f0*/  FMUL.FTZ R63, R58, UR18 ;  /* 0x000000123a3f7c20 */ /* 0x000fe40008410000 */
[----:B------:R-:W-:Y:S02]  /*2700*/  @P6 IMAD.U32 R60, R60, 0x10000, RZ ;  /* 0x000100003c3c6824 */ /* 0x000fe400078e00ff */
[----:B------:R-:W-:-:S02]  /*2710*/  @P6 FMUL.FTZ R117, R70, R63 ;  /* 0x0000003f46756220 */ /* 0x000fc40000410000 */
[----:B------:R-:W-:Y:S01]  /*2720*/  @P6 FMUL.FTZ R93, R63, R60 ;  /* 0x0000003c3f5d6220 */ /* 0x000fe20000410000 */
[----:B------:R-:W-:-:S05]  /*2730*/  LEA R60, P6, R109, UR20, 0x3 ;  /* 0x000000146d3c7c11 */ /* 0x000fca000f8c18ff */
[----:B------:R-:W-:Y:S02]  /*2740*/  @P5 F2FP.BF16.F32.PACK_AB R61, RZ, R61 ;  /* 0x0000003dff3d523e */ /* 0x000fe400000010ff */
[----:B------:R-:W-:Y:S02]  /*2750*/  @P5 F2FP.BF16.F32.PACK_AB R58, RZ, R115 ;  /* 0x00000073ff3a523e */ /* 0x000fe400000010ff */
[----:B------:R-:W-:Y:S02]  /*2760*/  @P5 F2FP.BF16.F32.PACK_AB R59, RZ, R59 ;  /* 0x0000003bff3b523e */ /* 0x000fe400000010ff */
[----:B------:R-:W-:Y:S02]  /*2770*/  @P5 F2FP.BF16.F32.PACK_AB R62, RZ, R111 ;  /* 0x0000006fff3e523e */ /* 0x000fe400000010ff */
[----:B------:R-:W-:Y:S02]  /*2780*/  @P5 PRMT R75, R58, 0x7610, R75 ;  /* 0x000076103a4b5816 */ /* 0x000fe4000000004b */
[----:B------:R-:W-:-:S02]  /*2790*/  @P5 PRMT R76, R61, 0x7610, R76 ;  /* 0x000076103d4c5816 */ /* 0x000fc4000000004c */
[----:B------:R-:W-:Y:S02]  /*27a0*/  @P5 PRMT R77, R59, 0x7610, R77 ;  /* 0x000076103b4d5816 */ /* 0x000fe4000000004d */
        /* <DEDUP_REMOVED lines=10> */
.L_x_651:
[C---:B------:R-:W-:Y:S01]  /*2850*/  LOP3.LUT P5, RZ, R74.reuse, 0xff000000, RZ, 0xc0, !PT ;  /* 0xff0000004aff7812 */ /* 0x040fe200078ac0ff */
[-C--:B0-----:R-:W-:Y:S01]  /*2860*/  FMUL.FTZ R62, R111, R114.reuse ;  /* 0x000000726f3e7220 */ /* 0x081fe20000410000 */
[----:B------:R-:W-:Y:S01]  /*2870*/  LEA.HI.X R61, R109, UR21, RZ, 0x3, P6 ;  /* 0x000000156d3d7c11 */ /* 0x000fe2000b0f1cff */
[----:B------:R-:W-:Y:S01]  /*2880*/  HFMA2.MMA R111, -RZ, RZ, 0, 0 ;  /* 0x00000000ff6f7435 */ /* 0x000fe200000001ff */
[----:B------:R-:W-:Y:S01]  /*2890*/  LOP3.LUT P6, RZ, R74, 0xff, RZ, 0xc0, !PT ;  /* 0x000000ff4aff7812 */ /* 0x000fe200078cc0ff */
[----:B------:R-:W-:Y:S01]  /*28a0*/  FMUL.FTZ R62, R62, UR18 ;  /* 0x000000123e3e7c20 */ /* 0x000fe20008410000 */
[----:B------:R-:W-:Y:S01]  /*28b0*/  FMUL.FTZ R63, R115, R114 ;  /* 0x00000072733f7220 */ /* 0x000fe20000410000 */
[----:B------:R-:W-:Y:S01]  /*28c0*/  MOV R109, RZ ;  /* 0x000000ff006d7202 */ /* 0x000fe20000000f00 */
[----:B------:R-:W0:Y:S01]  /*28d0*/  F2F.BF16.F32 R58, R116 ;  /* 0x00000074003a7304 */ /* 0x000e220000202000 */
[----:B------:R-:W-:Y:S01]  /*28e0*/  HFMA2.MMA R114, -RZ, RZ, 0, 0 ;  /* 0x00000000ff727435 */ /* 0x000fe200000001ff */
[----:B------:R-:W-:Y:S01]  /*28f0*/  FMUL.FTZ R63, R63, UR18 ;  /* 0x000000123f3f7c20 */ /* 0x000fe20008410000 */
[----:B------:R-:W-:Y:S01]  /*2900*/  FADD.FTZ R22, R22, R93 ;  /* 0x0000005d16167221 */ /* 0x000fe20000010000 */
[----:B------:R-:W-:Y:S01]  /*2910*/  FADD.FTZ R21, R21, R92 ;  /* 0x0000005c15157221 */ /* 0x000fe20000010000 */
[----:B------:R-:W-:Y:S01]  /*2920*/  @P5 FMUL.FTZ R111, R71, R62 ;  /* 0x0000003e476f5220 */ /* 0x000fe20000410000 */
[----:B------:R-:W-:-:S02]  /*2930*/  @P5 SHF.R.U32.HI R57, RZ, 0x10, R57 ;  /* 0x00000010ff395819 */ /* 0x000fc40000011639 */
[----:B------:R-:W-:Y:S01]  /*2940*/  F2F.BF16.F32 R117, R117 ;  /* 0x0000007500757304 */ /* 0x000fe20000202000 */
[----:B------:R-:W-:Y:S01]  /*2950*/  @P6 FMUL.FTZ R109, R68, R63 ;  /* 0x0000003f446d6220 */ /* 0x000fe20000410000 */
[----:B------:R-:W-:Y:S01]  /*2960*/  @P6 SHF.L.U32 R56, R56, 0x10, RZ ;  /* 0x0000001038386819 */ /* 0x000fe200000006ff */
[----:B0-----:R-:W-:-:S05]  /*2970*/  IMAD.WIDE.U32 R58, R58, 0x10000, RZ ;  /* 0x000100003a3a7825 */ /* 0x001fca00078e00ff */
[----:B------:R-:W0:Y:S08]  /*2980*/  F2F.BF16.F32 R111, R111 ;  /* 0x0000006f006f7304 */ /* 0x000e300000202000 */
[----:B------:R-:W1:Y:S01]  /*2990*/  F2F.BF16.F32 R109, R109 ;  /* 0x0000006d006d7304 */ /* 0x000e620000202000 */
[----:B0-----:R-:W-:Y:S01]  /*29a0*/  IMAD.U32 R115, R111, 0x10000, RZ ;  /* 0x000100006f737824 */ /* 0x001fe200078e00ff */
[----:B------:R-:W-:Y:S01]  /*29b0*/  @P5 SHF.L.U32 R111, R57, 0x10, RZ ;  /* 0x00000010396f5819 */ /* 0x000fe200000006ff */
[----:B------:R-:W-:-:S02]  /*29c0*/  IMAD.MOV.U32 R57, RZ, RZ, RZ ;  /* 0x000000ffff397224 */ /* 0x000fc400078e00ff */
[----:B------:R-:W-:Y:S01]  /*29d0*/  @P6 FMUL.FTZ R57, R63, R56 ;  /* 0x000000383f396220 */ /* 0x000fe20000410000 */
[----:B------:R-:W-:Y:S01]  /*29e0*/  LOP3.LUT R59, R59, R115, R117, 0xfe, !PT ;  /* 0x000000733b3b7212 */ /* 0x000fe200078efe75 */
[----:B------:R-:W-:Y:S02]  /*29f0*/  @P5 FMUL.FTZ R114, R62, R111 ;  /* 0x0000006f3e725220 */ /* 0x000fe40000410000 */
[----:B------:R-:W-:Y:S01]  /*2a00*/  FADD.FTZ R20, R20, R57 ;  /* 0x0000003914147221 */ /* 0x000fe20000010000 */
[----:B-1----:R-:W-:Y:S01]  /*2a10*/  LOP3.LUT R58, R58, R109, RZ, 0xfc, !PT ;  /* 0x0000006d3a3a7212 */ /* 0x002fe200078efcff */
[----:B------:R-:W-:-:S04]  /*2a20*/  FADD.FTZ R23, R23, R114 ;  /* 0x0000007217177221 */ /* 0x000fc80000010000 */
[----:B------:R3:W-:Y:S03]  /*2a30*/  STG.E.64 desc[UR4][R60.64], R58 ;  /* 0x0000003a3c007986 */ /* 0x0007e6000c101b04 */
.L_x_650:
[----:B------:R-:W-:Y:S05]  /*2a40*/  BSYNC B0 ;  /* 0x0000000000007941 */ /* 0x000fea0003800000 */
.L_x_649:
[----:B------:R-:W-:Y:S02]  /*2a50*/  IADD3 R2, R2, UR22, RZ ;  /* 0x0000001602027c10 */ /* 0x000fe4000fffe0ff */
[----:B------:R-:W-:Y:S02]  /*2a60*/  SEL R92, RZ, 0x1, P4 ;  /* 0x00000001ff5c7807 */ /* 0x000fe40002000000 */
[----:B------:R-:W-:-:S13]  /*2a70*/  ISETP.GE.AND P5, PT, R2, UR23, PT ;  /* 0x0000001702007c0c */ /* 0x000fda000bfa6270 */
[----:B------:R-:W-:Y:S05]  /*2a80*/  @!P5 BRA `(.L_x_652) ;  /* 0xffffffdc0040d947 */ /* 0x000fea000383ffff */
.L_x_635:
[----:B------:R-:W4:Y:S01]  /*2a90*/  S2R R0, SR_TID.X ;  /* 0x0000000000007919 */ /* 0x000f220000002100 */
[----:B------:R-:W4:Y:S01]  /*2aa0*/  S2UR UR6, SR_CTAID.X ;  /* 0x00000000000679c3 */ /* 0x000f220000002500 */
[----:B------:R-:W-:Y:S01]  /*2ab0*/  BSSY B0, `(.L_x_653) ;  /* 0x000000f000007945 */ /* 0x000fe20003800000 */
[----:B----4-:R-:W-:-:S05]  /*2ac0*/  LEA.HI R0, R0, UR6, RZ, 0x19 ;  /* 0x0000000600007c11 */ /* 0x010fca000f8fc8ff */
[----:B------:R-:W-:-:S05]  /*2ad0*/  IMAD R113, R0, R113, RZ ;  /* 0x0000007100717224 */ /* 0x000fca00078e02ff */
[----:B------:R-:W-:Y:S01]  /*2ae0*/  LEA.HI R113, R113, R112, RZ, 0x1e ;  /* 0x0000007071717211 */ /* 0x000fe200078ff0ff */
[----:B------:R-:W-:Y:S06]  /*2af0*/  @!P3 BRA `(.L_x_654) ;  /* 0x000000000028b947 */ /* 0x000fec0003800000 */
[----:B-----5:R-:W4:Y:S08]  /*2b00*/  LDC.64 R2, c[0x0][0x2d0] ;  /* 0x0000b400ff027b82 */ /* 0x020f300000000a00 */
[----:B------:R-:W0:Y:S08]  /*2b10*/  LDC.64 R4, c[0x0][0x2d8] ;  /* 0x0000b600ff047b82 */ /* 0x000e300000000a00 */
[----:B------:R-:W1:Y:S01]  /*2b20*/  LDC.64 R6, c[0x0][0x2f0] ;  /* 0x0000bc00ff067b82 */ /* 0x000e620000000a00 */
[----:B----4-:R-:W-:-:S05]  /*2b30*/  IMAD.WIDE.U32 R2, R113, 0x10, R2 ;  /* 0x0000001071027825 */ /* 0x010fca00078e0002 */
[----:B------:R4:W-:Y:S01]  /*2b40*/  STG.E.128 desc[UR4][R2.64], R40 ;  /* 0x0000002802007986 */ /* 0x0009e2000c101d04 */
[----:B0-----:R-:W-:-:S05]  /*2b50*/  IMAD.WIDE.U32 R4, R113, 0x10, R4 ;  /* 0x0000001071047825 */ /* 0x001fca00078e0004 */
[----:B------:R4:W-:Y:S01]  /*2b60*/  STG.E.128 desc[UR4][R4.64], R52 ;  /* 0x0000003404007986 */ /* 0x0009e2000c101d04 */
[C---:B-1----:R-:W-:Y:S01]  /*2b70*/  IMAD.WIDE.U32 R6, R113.reuse, 0x10, R6 ;  /* 0x0000001071067825 */ /* 0x042fe200078e0006 */
[----:B------:R-:W-:-:S04]  /*2b80*/  IADD3 R113, R113, 0x80, RZ ;  /* 0x0000008071717810 */ /* 0x000fc80007ffe0ff */
[----:B------:R4:W-:Y:S03]  /*2b90*/  STG.E.128 desc[UR4][R6.64], R28 ;  /* 0x0000001c06007986 */ /* 0x0009e6000c101d04 */
.L_x_654:
[----:B------:R-:W-:Y:S05]  /*2ba0*/  BSYNC B0 ;  /* 0x0000000000007941 */ /* 0x000fea0003800000 */
.L_x_653:
[----:B------:R-:W-:Y:S04]  /*2bb0*/  BSSY B0, `(.L_x_655) ;  /* 0x000000c000007945 */ /* 0x000fe80003800000 */
[----:B------:R-:W-:Y:S05]  /*2bc0*/  @!P2 BRA `(.L_x_656) ;  /* 0x000000000028a947 */ /* 0x000fea0003800000 */
[----:B----45:R-:W4:Y:S08]  /*2bd0*/  LDC.64 R2, c[0x0][0x2d0] ;  /* 0x0000b400ff027b82 */ /* 0x030f300000000a00 */
[----:B------:R-:W0:Y:S08]  /*2be0*/  LDC.64 R4, c[0x0][0x2d8] ;  /* 0x0000b600ff047b82 */ /* 0x000e300000000a00 */
[----:B------:R-:W1:Y:S01]  /*2bf0*/  LDC.64 R6, c[0x0][0x2f0] ;  /* 0x0000bc00ff067b82 */ /* 0x000e620000000a00 */
[----:B----4-:R-:W-:-:S05]  /*2c00*/  IMAD.WIDE.U32 R2, R113, 0x10, R2 ;  /* 0x0000001071027825 */ /* 0x010fca00078e0002 */
[----:B------:R4:W-:Y:S01]  /*2c10*/  STG.E.128 desc[UR4][R2.64], R36 ;  /* 0x0000002402007986 */ /* 0x0009e2000c101d04 */
[----:B0-----:R-:W-:-:S05]  /*2c20*/  IMAD.WIDE.U32 R4, R113, 0x10, R4 ;  /* 0x0000001071047825 */ /* 0x001fca00078e0004 */
[----:B------:R4:W-:Y:S01]  /*2c30*/  STG.E.128 desc[UR4][R4.64], R48 ;  /* 0x0000003004007986 */ /* 0x0009e2000c101d04 */
[----:B-1----:R-:W-:-:S04]  /*2c40*/  IMAD.WIDE.U32 R6, R113, 0x10, R6 ;  /* 0x0000001071067825 */ /* 0x002fc800078e0006 */
[----:B------:R-:W-:Y:S01]  /*2c50*/  VIADD R113, R113, 0x80 ;  /* 0x0000008071717836 */ /* 0x000fe20000000000 */
[----:B------:R4:W-:Y:S06]  /*2c60*/  STG.E.128 desc[UR4][R6.64], R24 ;  /* 0x0000001806007986 */ /* 0x0009ec000c101d04 */
.L_x_656:
[----:B------:R-:W-:Y:S05]  /*2c70*/  BSYNC B0 ;  /* 0x0000000000007941 */ /* 0x000fea0003800000 */
.L_x_655:
[----:B------:R-:W-:Y:S05]  /*2c80*/  @!P1 EXIT ;  /* 0x000000000000994d */ /* 0x000fea0003800000 */
[----:B----45:R-:W4:Y:S08]  /*2c90*/  LDC.64 R2, c[0x0][0x2d0] ;  /* 0x0000b400ff027b82 */ /* 0x030f300000000a00 */
[----:B------:R-:W0:Y:S08]  /*2ca0*/  LDC.64 R4, c[0x0][0x2d8] ;  /* 0x0000b600ff047b82 */ /* 0x000e300000000a00 */
[----:B------:R-:W1:Y:S01]  /*2cb0*/  LDC.64 R6, c[0x0][0x2f0] ;  /* 0x0000bc00ff067b82 */ /* 0x000e620000000a00 */
[----:B----4-:R-:W-:-:S05]  /*2cc0*/  IMAD.WIDE.U32 R2, R113, 0x10, R2 ;  /* 0x0000001071027825 */ /* 0x010fca00078e0002 */
[----:B------:R-:W-:Y:S01]  /*2cd0*/  STG.E.128 desc[UR4][R2.64], R32 ;  /* 0x0000002002007986 */ /* 0x000fe2000c101d04 */
[----:B0-----:R-:W-:-:S05]  /*2ce0*/  IMAD.WIDE.U32 R4, R113, 0x10, R4 ;  /* 0x0000001071047825 */ /* 0x001fca00078e0004 */
[----:B------:R-:W-:Y:S01]  /*2cf0*/  STG.E.128 desc[UR4][R4.64], R44 ;  /* 0x0000002c04007986 */ /* 0x000fe2000c101d04 */
[----:B-1----:R-:W-:-:S05]  /*2d00*/  IMAD.WIDE.U32 R6, R113, 0x10, R6 ;  /* 0x0000001071067825 */ /* 0x002fca00078e0006 */
[----:B------:R-:W-:Y:S01]  /*2d10*/  STG.E.128 desc[UR4][R6.64], R20 ;  /* 0x0000001406007986 */ /* 0x000fe2000c101d04 */
[----:B------:R-:W-:Y:S05]  /*2d20*/  EXIT ;  /* 0x000000000000794d */ /* 0x000fea0003800000 */
.L_x_642:
[----:B------:R-:W-:Y:S01]  /*2d30*/  MOV R120, R115 ;  /* 0x0000007300787202 */ /* 0x000fe20000000f00 */
[----:B------:R-:W-:Y:S01]  /*2d40*/  IMAD.MOV.U32 R117, RZ, RZ, -0x1 ;  /* 0xffffffffff757424 */ /* 0x000fe200078e00ff */
[----:B------:R-:W-:Y:S02]  /*2d50*/  MOV R119, 0x10 ;  /* 0x0000001000777802 */ /* 0x000fe40000000f00 */
[----:B------:R-:W-:-:S07]  /*2d60*/  MOV R122, 0x1f ;  /* 0x0000001f007a7802 */ /* 0x000fce0000000f00 */
[----:B------:R-:W-:Y:S05]  /*2d70*/  WARPSYNC.COLLECTIVE R117, `(.L_x_657) ;  /* 0x0000000075087348 */ /* 0x000fea0003c00000 */
[----:B------:R0:W1:Y:S02]  /*2d80*/  SHFL.DOWN P6, R118, R120, R119, R122 ;  /* 0x0800007778767389 */ /* 0x00006400000c007a */
[----:B01----:R-:W-:Y:S01]  /*2d90*/  ENDCOLLECTIVE ;  /* 0x000000000000791b */ /* 0x003fe20003800000 */
.L_x_657:
[----:B------:R-:W-:Y:S02]  /*2da0*/  MOV R120, R116 ;  /* 0x0000007400787202 */ /* 0x000fe40000000f00 */
[----:B------:R-:W-:-:S07]  /*2db0*/  MOV R58, R118 ;  /* 0x00000076003a7202 */ /* 0x000fce0000000f00 */
[----:B------:R-:W-:Y:S05]  /*2dc0*/  WARPSYNC.COLLECTIVE R117, `(.L_x_658) ;  /* 0x0000000075087348 */ /* 0x000fea0003c00000 */
[----:B------:R0:W1:Y:S02]  /*2dd0*/  SHFL.DOWN P6, R118, R120, R119, R122 ;  /* 0x0800007778767389 */ /* 0x00006400000c007a */
[----:B01----:R-:W-:Y:S01]  /*2de0*/  ENDCOLLECTIVE ;  /* 0x000000000000791b */ /* 0x003fe20003800000 */
.L_x_658:
[----:B------:R-:W-:-:S04]  /*2df0*/  FADD.FTZ R58, R58, R115 ;  /* 0x000000733a3a7221 */ /* 0x000fc80000010000 */
[----:B------:R-:W-:Y:S01]  /*2e00*/  IMAD.MOV.U32 R120, RZ, RZ, R58 ;  /* 0x000000ffff787224 */ /* 0x000fe200078e003a */
[----:B------:R-:W-:Y:S02]  /*2e10*/  MOV R119, 0x8 ;  /* 0x0000000800777802 */ /* 0x000fe40000000f00 */
[----:B------:R-:W-:-:S07]  /*2e20*/  MOV R59, R118 ;  /* 0x00000076003b7202 */ /* 0x000fce0000000f00 */
[----:B------:R-:W-:Y:S05]  /*2e30*/  WARPSYNC.COLLECTIVE R117, `(.L_x_659) ;  /* 0x0000000075087348 */ /* 0x000fea0003c00000 */
[----:B------:R0:W1:Y:S02]  /*2e40*/  SHFL.DOWN P6, R118, R120, R119, R122 ;  /* 0x0800007778767389 */ /* 0x00006400000c007a */
[----:B01----:R-:W-:Y:S01]  /*2e50*/  ENDCOLLECTIVE ;  /* 0x000000000000791b */ /* 0x003fe20003800000 */
.L_x_659:
[----:B------:R-:W-:-:S05]  /*2e60*/  FADD.FTZ R59, R59, R116 ;  /* 0x000000743b3b7221 */ /* 0x000fca0000010000 */
[----:B------:R-:W-:Y:S02]  /*2e70*/  MOV R120, R59 ;  /* 0x0000003b00787202 */ /* 0x000fe40000000f00 */
[----:B------:R-:W-:-:S07]  /*2e80*/  MOV R61, R118 ;  /* 0x00000076003d7202 */ /* 0x000fce0000000f00 */
[----:B------:R-:W-:Y:S05]  /*2e90*/  WARPSYNC.COLLECTIVE R117, `(.L_x_660) ;  /* 0x0000000075087348 */ /* 0x000fea0003c00000 */
[----:B------:R0:W1:Y:S02]  /*2ea0*/  SHFL.DOWN P6, R118, R120, R119, R122 ;  /* 0x0800007778767389 */ /* 0x00006400000c007a */
[----:B01----:R-:W-:Y:S01]  /*2eb0*/  ENDCOLLECTIVE ;  /* 0x000000000000791b */ /* 0x003fe20003800000 */
.L_x_660:
[----:B------:R-:W-:-:S05]  /*2ec0*/  FADD.FTZ R61, R58, R61 ;  /* 0x0000003d3a3d7221 */ /* 0x000fca0000010000 */
[----:B------:R-:W-:Y:S02]  /*2ed0*/  MOV R120, R61 ;  /* 0x0000003d00787202 */ /* 0x000fe40000000f00 */
[----:B------:R-:W-:Y:S01]  /*2ee0*/  MOV R119, 0x4 ;  /* 0x0000000400777802 */ /* 0x000fe20000000f00 */
[----:B------:R-:W-:-:S07]  /*2ef0*/  IMAD.MOV.U32 R60, RZ, RZ, R118 ;  /* 0x000000ffff3c7224 */ /* 0x000fce00078e0076 */
[----:B------:R-:W-:Y:S05]  /*2f00*/  WARPSYNC.COLLECTIVE R117, `(.L_x_661) ;  /* 0x0000000075087348 */ /* 0x000fea0003c00000 */
[----:B------:R0:W1:Y:S02]  /*2f10*/  SHFL.DOWN P6, R118, R120, R119, R122 ;  /* 0x0800007778767389 */ /* 0x00006400000c007a */
[----:B01----:R-:W-:Y:S01]  /*2f20*/  ENDCOLLECTIVE ;  /* 0x000000000000791b */ /* 0x003fe20003800000 */
.L_x_661:
[----:B------:R-:W-:-:S04]  /*2f30*/  FADD.FTZ R60, R59, R60 ;  /* 0x0000003c3b3c7221 */ /* 0x000fc80000010000 */
[----:B------:R-:W-:Y:S01]  /*2f40*/  IMAD.MOV.U32 R120, RZ, RZ, R60 ;  /* 0x000000ffff787224 */ /* 0x000fe200078e003c */
[----:B------:R-:W-:-:S07]  /*2f50*/  MOV R62, R118 ;  /* 0x00000076003e7202 */ /* 0x000fce0000000f00 */
[----:B------:R-:W-:Y:S05]  /*2f60*/  WARPSYNC.COLLECTIVE R117, `(.L_x_662) ;  /* 0x0000000075087348 */ /* 0x000fea0003c00000 */
[----:B------:R0:W1:Y:S02]  /*2f70*/  SHFL.DOWN P6, R118, R120, R119, R122 ;  /* 0x0800007778767389 */ /* 0x00006400000c007a */
[----:B01----:R-:W-:Y:S01]  /*2f80*/  ENDCOLLECTIVE ;  /* 0x000000000000791b */ /* 0x003fe20003800000 */
.L_x_662:
[----:B------:R-:W-:-:S05]  /*2f90*/  FADD.FTZ R62, R61, R62 ;  /* 0x0000003e3d3e7221 */ /* 0x000fca0000010000 */
[----:B------:R-:W-:Y:S02]  /*2fa0*/  MOV R120, R62 ;  /* 0x0000003e00787202 */ /* 0x000fe40000000f00 */
[----:B------:R-:W-:Y:S02]  /*2fb0*/  MOV R119, 0x2 ;  /* 0x0000000200777802 */ /* 0x000fe40000000f00 */
[----:B------:R-:W-:-:S07]  /*2fc0*/  MOV R63, R118 ;  /* 0x00000076003f7202 */ /* 0x000fce0000000f00 */
[----:B------:R-:W-:Y:S05]  /*2fd0*/  WARPSYNC.COLLECTIVE R117, `(.L_x_663) ;  /* 0x0000000075087348 */ /* 0x000fea0003c00000 */
[----:B------:R0:W1:Y:S02]  /*2fe0*/  SHFL.DOWN P6, R118, R120, R119, R122 ;  /* 0x0800007778767389 */ /* 0x00006400000c007a */
[----:B01----:R-:W-:Y:S01]  /*2ff0*/  ENDCOLLECTIVE ;  /* 0x000000000000791b */ /* 0x003fe20003800000 */
.L_x_663:
[----:B------:R-:W-:-:S05]  /*3000*/  FADD.FTZ R63, R60, R63 ;  /* 0x0000003f3c3f7221 */ /* 0x000fca0000010000 */
[----:B------:R-:W-:Y:S01]  /*3010*/  MOV R120, R63 ;  /* 0x0000003f00787202 */ /* 0x000fe20000000f00 */
[----:B------:R-:W-:-:S07]  /*3020*/  IMAD.MOV.U32 R93, RZ, RZ, R118 ;  /* 0x000000ffff5d7224 */ /* 0x000fce00078e0076 */
[----:B------:R-:W-:Y:S05]  /*3030*/  WARPSYNC.COLLECTIVE R117, `(.L_x_664) ;  /* 0x0000000075087348 */ /* 0x000fea0003c00000 */
[----:B------:R0:W1:Y:S02]  /*3040*/  SHFL.DOWN P6, R118, R120, R119, R122 ;  /* 0x0800007778767389 */ /* 0x00006400000c007a */
[----:B01----:R-:W-:Y:S01]  /*3050*/  ENDCOLLECTIVE ;  /* 0x000000000000791b */ /* 0x003fe20003800000 */
.L_x_664:
[----:B------:R-:W-:-:S05]  /*3060*/  FADD.FTZ R93, R62, R93 ;  /* 0x0000005d3e5d7221 */ /* 0x000fca0000010000 */
[----:B------:R-:W-:Y:S01]  /*3070*/  MOV R120, R93 ;  /* 0x0000005d00787202 */ /* 0x000fe20000000f00 */
[----:B------:R-:W-:Y:S01]  /*3080*/  IMAD.MOV.U32 R119, RZ, RZ, 0x1 ;  /* 0x00000001ff777424 */ /* 0x000fe200078e00ff */
[----:B------:R-:W-:-:S07]  /*3090*/  MOV R92, R118 ;  /* 0x00000076005c7202 */ /* 0x000fce0000000f00 */
[----:B------:R-:W-:Y:S05]  /*30a0*/  WARPSYNC.COLLECTIVE R117, `(.L_x_665) ;  /* 0x0000000075087348 */ /* 0x000fea0003c00000 */
[----:B------:R0:W1:Y:S02]  /*30b0*/  SHFL.DOWN P6, R118, R120, R119, R122 ;  /* 0x0800007778767389 */ /* 0x00006400000c007a */
[----:B01----:R-:W-:Y:S01]  /*30c0*/  ENDCOLLECTIVE ;  /* 0x000000000000791b */ /* 0x003fe20003800000 */
.L_x_665:
[----:B------:R-:W-:-:S05]  /*30d0*/  FADD.FTZ R58, R63, R92 ;  /* 0x0000005c3f3a7221 */ /* 0x000fca0000010000 */
[----:B------:R-:W-:Y:S02]  /*30e0*/  MOV R120, R58 ;  /* 0x0000003a00787202 */ /* 0x000fe40000000f00 */
[----:B------:R-:W-:-:S07]  /*30f0*/  MOV R92, R118 ;  /* 0x00000076005c7202 */ /* 0x000fce0000000f00 */
[----:B------:R-:W-:Y:S05]  /*3100*/  WARPSYNC.COLLECTIVE R117, `(.L_x_666) ;  /* 0x0000000075087348 */ /* 0x000fea0003c00000 */
[----:B------:R0:W1:Y:S02]  /*3110*/  SHFL.DOWN P6, R118, R120, R119, R122 ;  /* 0x0800007778767389 */ /* 0x00006400000c007a */
[----:B01----:R-:W-:Y:S01]  /*3120*/  ENDCOLLECTIVE ;  /* 0x000000000000791b */ /* 0x003fe20003800000 */
.L_x_666:
[----:B------:R-:W-:Y:S01]  /*3130*/  MOV R59, R118 ;  /* 0x00000076003b7202 */ /* 0x000fe20000000f00 */
[----:B------:R-:W-:Y:S06]  /*3140*/  BRA `(.L_x_667) ;  /* 0xffffffe400207947 */ /* 0x000fec000383ffff */
.L_x_668:
        /* <DEDUP_REMOVED lines=11> */
.L_x_8508:


//--------------------- .text._ZN10layer_norm13ln_bwd_kernelINS_13Kernel_traitsI13__nv_bfloat16S2_S2_S2_fjLj1536ELj1ELj1ELj4ELj8ENS_18Kernel_traits_baseILj1536ES2_S2_S2_S2_fjLj128EEEEELb1ELb1ELb0ELb1EEEvNS_9BwdParamsE --------------------------
	.section	.text._ZN10layer_norm13ln_bwd_kernelINS_13Kernel_traitsI13__nv_bfloat16S2_S2_S2_fjLj1536ELj1ELj1ELj4ELj8ENS_18Kernel_traits_baseILj1536ES2_S2_S2_S2_fjLj128EEEEELb1ELb1ELb0ELb1EEEvNS_9BwdParamsE,"ax",@progbits
	.align	128
        .global         _ZN10layer_norm13ln_bwd_kernelINS_13Kernel_traitsI13__nv_bfloat16S2_S2_S2_fjLj1536ELj1ELj1ELj4ELj8ENS_18Kernel_traits_baseILj1536ES2_S2_S2_S2_fjLj128EEEEELb1ELb1ELb0ELb1EEEvNS_9BwdParamsE
        .type           _ZN10layer_norm13ln_bwd_kernelINS_13Kernel_traitsI13__nv_bfloat16S2_S2_S2_fjLj1536ELj1ELj1ELj4ELj8ENS_18Kernel_traits_baseILj1536ES2_S2_S2_S2_fjLj128EEEEELb1ELb1ELb0ELb1EEEvNS_9BwdParamsE,@function
        .size           _ZN10layer_norm13ln_bwd_kernelINS_13Kernel_traitsI13__nv_bfloat16S2_S2_S2_fjLj1536ELj1ELj1ELj4ELj8ENS_18Kernel_traits_baseILj1536ES2_S2_S2_S2_fjLj128EEEEELb1ELb1ELb0ELb1EEEvNS_9BwdParamsE,(.L_x_8509 - _ZN10layer_norm13ln_bwd_kernelINS_13Kernel_traitsI13__nv_bfloat16S2_S2_S2_fjLj1536ELj1ELj1ELj4ELj8ENS_18Kernel_traits_baseILj1536ES2_S2_S2_S2_fjLj128EEEEELb1ELb1ELb0ELb1EEEvNS_9BwdParamsE)
        .other          _ZN10layer_norm13ln_bwd_kernelINS_13Kernel_traitsI13__nv_bfloat16S2_S2_S2_fjLj1536ELj1ELj1ELj4ELj8ENS_18Kernel_traits_baseILj1536ES2_S2_S2_S2_fjLj128EEEEELb1ELb1ELb0ELb1EEEvNS_9BwdParamsE,@"STO_CUDA_ENTRY STV_DEFAULT"
_ZN10layer_norm13ln_bwd_kernelINS_13Kernel_traitsI13__nv_bfloat16S2_S2_S2_fjLj1536ELj1ELj1ELj4ELj8ENS_18Kernel_traits_baseILj1536ES2_S2_S2_S2_fjLj128EEEEELb1ELb1ELb0ELb1EEEvNS_9BwdParamsE:
.text._ZN10layer_norm13ln_bwd_kernelINS_13Kernel_traitsI13__nv_bfloat16S2_S2_S2_fjLj1536ELj1ELj1ELj4ELj8ENS_18Kernel_traits_baseILj1536ES2_S2_S2_S2_fjLj128EEEEELb1ELb1ELb0ELb1EEEvNS_9BwdParamsE:
[----:B------:R-:W-:Y:S01]  /*0000*/  LDC R1, c[0x0][0x28] ;  /* 0x00000a00ff017b82 */ /* 0x000fe20000000800 */
[----:B------:R-:W0:Y:S07]  /*0010*/  S2R R0, SR_TID.X ;  /* 0x0000000000007919 */ /* 0x000e2e0000002100 */
[----:B------:R-:W0:Y:S01]  /*0020*/  S2UR UR4, SR_CTAID.X ;  /* 0x00000000000479c3 */ /* 0x000e220000002500 */
[----:B------:R-:W-:Y:S01]  /*0030*/  ULDC UR6, c[0x0][0x214] ;  /* 0x0000850000067ab9 */ /* 0x000fe20000000800 */
[----:B------:R-:W-:Y:S01]  /*0040*/  ULDC UR9, c[0x0][0x218] ;  /* 0x0000860000097ab9 */ /* 0x000fe20000000800 */
[----:B------:R-:W-:Y:S01]  /*0050*/  ULDC.U8 UR8, c[0x0][0x2a0] ;  /* 0x0000a80000087ab9 */ /* 0x000fe20000000000 */
[----:B------:R-:W-:Y:S01]  /*0060*/  ULDC UR12, c[0x0][0x290] ;  /* 0x0000a400000c7ab9 */ /* 0x000fe20000000800 */
[----:B------:R-:W-:Y:S01]  /*0070*/  ULDC UR13, c[0x0][0x298] ;  /* 0x0000a600000d7ab9 */ /* 0x000fe20000000800 */
[----:B------:R-:W-:Y:S01]  /*0080*/  ULDC.64 UR10, c[0x0][0x2c8] ;  /* 0x0000b200000a7ab9 */ /* 0x000fe20000000a00 */
[----:B------:R-:W-:Y:S01]  /*0090*/  ULDC.64 UR14, c[0x0][0x308] ;  /* 0x0000c200000e7ab9 */ /* 0x000fe20000000a00 */
[----:B------:R-:W-:Y:S01]  /*00a0*/  ULDC.64 UR16, c[0x0][0x2f8] ;  /* 0x0000be0000107ab9 */ /* 0x000fe20000000a00 */
[----:B------:R-:W-:Y:S01]  /*00b0*/  ULDC.64 UR18, c[0x0][0x210] ;  /* 0x0000840000127ab9 */ /* 0x000fe20000000a00 */
[----:B0-----:R-:W-:Y:S01]  /*00c0*/  LEA.HI R82, R0, UR4, RZ, 0x19 ;  /* 0x0000000400527c11 */ /* 0x001fe2000f8fc8ff */
[----:B------:R-:W-:-:S03]  /*00d0*/  ULDC.64 UR4, c[0x0][0x208] ;  /* 0x0000820000047ab9 */ /* 0x000fc60000000a00 */
        /* <DEDUP_REMOVED lines=21> */
.L_x_669:
        /* <DEDUP_REMOVED lines=16> */
[----:B------:R-:W-:Y:S01]  /*0330*/  HFMA2.MMA R92, -RZ, RZ, 0, 5.9604644775390625e-08 ;  /* 0x00000001ff5c7435 */ /* 0x000fe200000001ff */
[----:B------:R-:W-:-:S02]  /*0340*/  CS2R R20, SRZ ;  /* 0x0000000000147805 */ /* 0x000fc4000001ff00 */
[----:B------:R-:W-:Y:S02]  /*0350*/  CS2R R18, SRZ ;  /* 0x0000000000127805 */ /* 0x000fe4000001ff00 */
[----:B------:R-:W-:Y:S02]  /*0360*/  ISETP.NE.AND.EX P1, PT, RZ, UR7, PT, P1 ;  /* 0x00000007ff007c0c */ /* 0x000fe4000bf25310 */
[----:B------:R-:W-:Y:S02]  /*0370*/  CS2R R24, SRZ ;  /* 0x0000000000187805 */ /* 0x000fe4000001ff00 */
[----:B------:R-:W-:Y:S02]  /*0380*/  CS2R R22, SRZ ;  /* 0x0000000000167805 */ /* 0x000fe4000001ff00 */
[----:B------:R-:W-:Y:S02]  /*0390*/  CS2R R40, SRZ ;  /* 0x0000000000287805 */ /* 0x000fe4000001ff00 */
[----:B------:R-:W-:-:S02]  /*03a0*/  CS2R R26, SRZ ;  /* 0x00000000001a7805 */ /* 0x000fc4000001ff00 */
[----:B------:R-:W-:Y:S02]  /*03b0*/  CS2R R34, SRZ ;  /* 0x0000000000227805 */ /* 0x000fe4000001ff00 */
[----:B------:R-:W-:Y:S02]  /*03c0*/  MOV R44, RZ ;  /* 0x000000ff002c7202 */ /* 0x000fe40000000f00 */
[----:B------:R-:W-:Y:S02]  /*03d0*/  CS2R R42, SRZ ;  /* 0x00000000002a7805 */ /* 0x000fe4000001ff00 */
[----:B0-----:R-:W-:Y:S02]  /*03e0*/  CS2R R4, SRZ ;  /* 0x0000000000047805 */ /* 0x001fe4000001ff00 */
[----:B------:R-:W-:Y:S02]  /*03f0*/  CS2R R2, SRZ ;  /* 0x0000000000027805 */ /* 0x000fe4000001ff00 */
[----:B------:R-:W-:Y:S01]  /*0400*/  CS2R R32, SRZ ;  /* 0x0000000000207805 */ /* 0x000fe2000001ff00 */
[----:B------:R-:W-:Y:S01]  /*0410*/  IMAD.MOV.U32 R57, RZ, RZ, RZ ;  /* 0x000000ffff397224 */ /* 0x000fe200078e00ff */
[----:B--2---:R-:W-:-:S02]  /*0420*/  SHF.R.U64 R54, R10, 0x10, R11 ;  /* 0x000000100a367819 */ /* 0x004fc4000000120b */
[----:B------:R-:W-:Y:S02]  /*0430*/  SHF.R.U32.HI R53, RZ, 0x10, R11 ;  /* 0x00000010ff357819 */ /* 0x000fe4000001160b */
[--C-:B---3--:R-:W-:Y:S02]  /*0440*/  SHF.R.U32.HI R51, RZ, 0x10, R15.reuse ;  /* 0x00000010ff337819 */ /* 0x108fe4000001160f */
[----:B------:R-:W-:Y:S02]  /*0450*/  SHF.R.U64 R52, R14, 0x10, R15 ;  /* 0x000000100e347819 */ /* 0x000fe4000000120f */
[--C-:B----4-:R-:W-:Y:S02]  /*0460*/  SHF.R.U64 R48, R12, 0x10, R13.reuse ;  /* 0x000000100c307819 */ /* 0x110fe4000000120d */
[----:B------:R-:W-:Y:S02]  /*0470*/  SHF.R.U32.HI R47, RZ, 0x10, R13 ;  /* 0x00000010ff2f7819 */ /* 0x000fe4000001160d */
[----:B-----5:R-:W-:-:S02]  /*0480*/  SHF.R.U32.HI R45, RZ, 0x10, R17 ;  /* 0x00000010ff2d7819 */ /* 0x020fc40000011611 */
[----:B------:R-:W-:Y:S02]  /*0490*/  SHF.R.U64 R46, R16, 0x10, R17 ;  /* 0x00000010102e7819 */ /* 0x000fe40000001211 */
[--C-:B------:R-:W-:Y:S02]  /*04a0*/  SHF.R.U64 R56, R6, 0x10, R7.reuse ;  /* 0x0000001006387819 */ /* 0x100fe40000001207 */
[----:B------:R-:W-:Y:S02]  /*04b0*/  SHF.R.U32.HI R55, RZ, 0x10, R7 ;  /* 0x00000010ff377819 */ /* 0x000fe40000011607 */
[--C-:B------:R-:W-:Y:S02]  /*04c0*/  SHF.R.U64 R50, R8, 0x10, R9.reuse ;  /* 0x0000001008327819 */ /* 0x100fe40000001209 */
        /* <DEDUP_REMOVED lines=9> */
[----:B------:R-:W-:Y:S02]  /*0560*/  CS2R R14, SRZ ;  /* 0x00000000000e7805 */ /* 0x000fe4000001ff00 */
[----:B------:R-:W-:Y:S02]  /*0570*/  SHF.L.U32 R75, R8, 0x10, RZ ;  /* 0x00000010084b7819 */ /* 0x000fe400000006ff */
[----:B------:R-:W-:Y:S02]  /*0580*/  CS2R R10, SRZ ;  /* 0x00000000000a7805 */ /* 0x000fe4000001ff00 */
[----:B------:R-:W-:Y:S02]  /*0590*/  SHF.L.U32 R74, R9, 0x10, RZ ;  /* 0x00000010094a7819 */ /* 0x000fe400000006ff */
[----:B------:R-:W-:Y:S02]  /*05a0*/  CS2R R8, SRZ ;  /* 0x0000000000087805 */ /* 0x000fe4000001ff00 */
[----:B------:R-:W-:-:S02]  /*05b0*/  SHF.L.U32 R60, R13, 0x10, RZ ;  /* 0x000000100d3c7819 */ /* 0x000fc400000006ff */
[----:B------:R-:W-:Y:S02]  /*05c0*/  CS2R R12, SRZ ;  /* 0x00000000000c7805 */ /* 0x000fe4000001ff00 */
[----:B------:R-:W-:Y:S02]  /*05d0*/  SHF.L.U32 R59, R16, 0x10, RZ ;  /* 0x00000010103b7819 */ /* 0x000fe400000006ff */
[----:B------:R-:W-:Y:S02]  /*05e0*/  CS2R R16, SRZ ;  /* 0x0000000000107805 */ /* 0x000fe4000001ff00 */
[----:B------:R-:W-:Y:S02]  /*05f0*/  CS2R R6, SRZ ;  /* 0x0000000000067805 */ /* 0x000fe4000001ff00 */
[----:B------:R-:W-:Y:S01]  /*0600*/  SHF.L.U32 R56, R56, 0x10, RZ ;  /* 0x0000001038387819 */ /* 0x000fe200000006ff */
        /* <DEDUP_REMOVED lines=10> */
[----:B------:R-:W-:-:S07]  /*06b0*/  SHF.L.U32 R46, R46, 0x10, RZ ;  /* 0x000000102e2e7819 */ /* 0x000fce00000006ff */
.L_x_673:
[----:B------:R-:W0:Y:S01]  /*06c0*/  @P1 LDC.64 R28, c[0x0][0x270] ;  /* 0x00009c00ff1c1b82 */ /* 0x000e220000000a00 */
[----:B------:R-:W-:Y:S01]  /*06d0*/  SHF.R.S32.HI R62, RZ, 0x1f, R82 ;  /* 0x0000001fff3e7819 */ /* 0x000fe20000011452 */
[----:B------:R-:W-:-:S05]  /*06e0*/  IMAD R30, R82, UR9, RZ ;  /* 0x00000009521e7c24 */ /* 0x000fca000f8e02ff */
[----:B------:R-:W-:Y:S01]  /*06f0*/  SHF.R.S32.HI R31, RZ, 0x1f, R30 ;  /* 0x0000001fff1f7819 */ /* 0x000fe2000001141e */
[----:B------:R-:W1:Y:S03]  /*0700*/  LDC.64 R36, c[0x0][0x238] ;  /* 0x00008e00ff247b82 */ /* 0x000e660000000a00 */
[----:B------:R-:W-:Y:S02]  /*0710*/  LEA.HI R31, R31, R30, RZ, 0x2 ;  /* 0x0000001e1f1f7211 */ /* 0x000fe400078f10ff */
[----:B------:R-:W-:-:S03]  /*0720*/  LOP3.LUT R30, R0, 0x7f, RZ, 0xc0, !PT ;  /* 0x0000007f001e7812 */ /* 0x000fc600078ec0ff */
[----:B------:R-:W2:Y:S01]  /*0730*/  LDC.64 R38, c[0x0][0x2b8] ;  /* 0x0000ae00ff267b82 */ /* 0x000ea20000000a00 */
[----:B------:R-:W-:-:S04]  /*0740*/  LEA.HI.SX32 R95, R31, R30, 0x1e ;  /* 0x0000001e1f5f7211 */ /* 0x000fc800078ff2ff */
[----:B------:R-:W-:Y:S02]  /*0750*/  IADD3 R93, R95, 0x80, RZ ;  /* 0x000000805f5d7810 */ /* 0x000fe40007ffe0ff */
[C---:B0-----:R-:W-:Y:S01]  /*0760*/  @P1 LEA R72, P0, R82.reuse, R28, 0x1 ;  /* 0x0000001c52481211 */ /* 0x041fe200078008ff */
[----:B------:R-:W0:Y:S03]  /*0770*/  LDC.64 R98, c[0x0][0x250] ;  /* 0x00009400ff627b82 */ /* 0x000e260000000a00 */
[----:B------:R-:W-:-:S05]  /*0780*/  @P1 LEA.HI.X R73, R82, R29, R62, 0x1, P0 ;  /* 0x0000001d52491211 */ /* 0x000fca00000f0c3e */
[----:B------:R3:W4:Y:S01]  /*0790*/  @P1 LDG.E.U16 R94, desc[UR4][R72.64] ;  /* 0x00000004485e1981 */ /* 0x000722000c1e1500 */
[C---:B------:R-:W-:Y:S01]  /*07a0*/  IADD3 R91, R95.reuse, 0x100, RZ ;  /* 0x000001005f5b7810 */ /* 0x040fe20007ffe0ff */
[----:B------:R-:W0:Y:S01]  /*07b0*/  LDC.64 R96, c[0x0][0x240] ;  /* 0x00009000ff607b82 */ /* 0x000e220000000a00 */
[----:B--2---:R-:W-:-:S07]  /*07c0*/  IMAD.WIDE.U32 R70, R95, 0x8, R38 ;  /* 0x000000085f467825 */ /* 0x004fce00078e0026 */
[----:B---3--:R-:W2:Y:S01]  /*07d0*/  LDC.64 R72, c[0x0][0x258] ;  /* 0x00009600ff487b82 */ /* 0x008ea20000000a00 */
[----:B-1----:R-:W-:Y:S01]  /*07e0*/  IMAD.WIDE.U32 R28, R95, 0x8, R36 ;  /* 0x000000085f1c7825 */ /* 0x002fe200078e0024 */
[----:B------:R-:W3:Y:S03]  /*07f0*/  LDG.E.64 R70, desc[UR4][R70.64] ;  /* 0x0000000446467981 */ /* 0x000ee6000c1e1b00 */
[----:B0-----:R-:W-:Y:S02]  /*0800*/  IMAD.WIDE R98, R82, 0x4, R98 ;  /* 0x0000000452627825 */ /* 0x001fe400078e0262 */
[----:B------:R-:W3:Y:S04]  /*0810*/  LDG.E.64 R28, desc[UR4][R28.64] ;  /* 0x000000041c1c7981 */ /* 0x000ee8000c1e1b00 */
[----:B------:R0:W3:Y:S01]  /*0820*/  LDG.E R108, desc[UR4][R98.64] ;  /* 0x00000004626c7981 */ /* 0x0000e2000c1e1900 */
[----:B------:R-:W-:-:S04]  /*0830*/  IMAD.WIDE.U32 R62, R93, 0x8, R38 ;  /* 0x000000085d3e7825 */ /* 0x000fc800078e0026 */
[----:B------:R-:W-:Y:S02]  /*0840*/  IMAD.WIDE.U32 R30, R93, 0x8, R36 ;  /* 0x000000085d1e7825 */ /* 0x000fe400078e0024 */
[----:B------:R-:W3:Y:S02]  /*0850*/  LDG.E.64 R62, desc[UR4][R62.64] ;  /* 0x000000043e3e7981 */ /* 0x000ee4000c1e1b00 */
[C---:B------:R-:W-:Y:S02]  /*0860*/  IMAD.WIDE.U32 R38, R91.reuse, 0x8, R38 ;  /* 0x000000085b267825 */ /* 0x040fe400078e0026 */
[----:B------:R-:W3:Y:S02]  /*0870*/  LDG.E.64 R30, desc[UR4][R30.64] ;  /* 0x000000041e1e7981 */ /* 0x000ee4000c1e1b00 */
[----:B------:R-:W-:Y:S02]  /*0880*/  IMAD.WIDE.U32 R36, R91, 0x8, R36 ;  /* 0x000000085b247825 */ /* 0x000fe400078e0024 */
[----:B------:R-:W3:Y:S02]  /*0890*/  LDG.E.64 R38, desc[UR4][R38.64] ;  /* 0x0000000426267981 */ /* 0x000ee4000c1e1b00 */
[----:B--2---:R-:W-:-:S02]  /*08a0*/  IMAD.WIDE R106, R82, 0x4, R72 ;  /* 0x00000004526a7825 */ /* 0x004fc400078e0248 */
[----:B------:R-:W2:Y:S04]  /*08b0*/  LDG.E.64 R36, desc[UR4][R36.64] ;  /* 0x0000000424247981 */ /* 0x000ea8000c1e1b00 */
[----:B------:R-:W2:Y:S01]  /*08c0*/  LDG.E R90, desc[UR4][R106.64] ;  /* 0x000000046a5a7981 */ /* 0x000ea2000c1e1900 */
[----:B------:R-:W-:-:S04]  /*08d0*/  ISETP.NE.U32.AND P2, PT, RZ, UR10, PT ;  /* 0x0000000aff007c0c */ /* 0x000fc8000bf45070 */
[----:B------:R-:W-:-:S13]  /*08e0*/  ISETP.NE.AND.EX P2, PT, RZ, UR11, PT, P2 ;  /* 0x0000000bff007c0c */ /* 0x000fda000bf45320 */
[----:B------:R-:W1:Y:S08]  /*08f0*/  @P2 LDC.64 R88, c[0x0][0x2c8] ;  /* 0x0000b200ff582b82 */ /* 0x000e700000000a00 */
[----:B------:R-:W1:Y:S01]  /*0900*/  @P2 LDC.64 R72, c[0x0][0x2c8] ;  /* 0x0000b200ff482b82 */ /* 0x000e620000000a00 */
[----:B0-----:R-:W-:-:S07]  /*0910*/  IMAD.WIDE.U32 R98, R93, 0x4, R96 ;  /* 0x000000045d627825 */ /* 0x001fce00078e0060 */
[----:B------:R-:W0:Y:S01]  /*0920*/  @P2 LDC.64 R100, c[0x0][0x2c8] ;  /* 0x0000b200ff642b82 */ /* 0x000e220000000a00 */
[----:B------:R-:W-:Y:S01]  /*0930*/  ISETP.NE.AND P5, PT, RZ, UR8, PT ;  /* 0x00000008ff007c0c */ /* 0x000fe2000bfa5270 */
[C---:B-1----:R-:W-:Y:S02]  /*0940*/  @P2 IMAD.WIDE.U32 R104, R95.reuse, 0x8, R88 ;  /* 0x000000085f682825 */ /* 0x042fe400078e0058 */
[----:B------:R3:W5:Y:S02]  /*0950*/  LDG.E R89, desc[UR4][R98.64] ;  /* 0x0000000462597981 */ /* 0x000764000c1e1900 */
[----:B------:R-:W-:Y:S02]  /*0960*/  IMAD.WIDE.U32 R102, R95, 0x4, R96 ;  /* 0x000000045f667825 */ /* 0x000fe400078e0060 */
[----:B------:R1:W5:Y:S02]  /*0970*/  @P2 LDG.E.64 R64, desc[UR4][R104.64] ;  /* 0x0000000468402981 */ /* 0x000364000c1e1b00 */
[C---:B------:R-:W-:Y:S01]  /*0980*/  @P2 IMAD.WIDE.U32 R72, R91.reuse, 0x8, R72 ;  /* 0x000000085b482825 */ /* 0x040fe200078e0048 */
[----:B------:R-:W-:Y:S01]  /*0990*/  LOP3.LUT P3, RZ, R92, 0xff, RZ, 0xc0, !PT ;  /* 0x000000ff5cff7812 */ /* 0x000fe2000786c0ff */
[----:B------:R1:W5:Y:S02]  /*09a0*/  LDG.E R111, desc[UR4][R102.64] ;  /* 0x00000004666f7981 */ /* 0x000364000c1e1900 */
[----:B------:R-:W-:-:S02]  /*09b0*/  IMAD.WIDE.U32 R96, R91, 0x4, R96 ;  /* 0x000000045b607825 */ /* 0x000fc400078e0060 */
[----:B------:R1:W5:Y:S02]  /*09c0*/  @P2 LDG.E.64 R68, desc[UR4][R72.64] ;  /* 0x0000000448442981 */ /* 0x000364000c1e1b00 */
[----:B0-----:R-:W-:Y:S02]  /*09d0*/  @P2 IMAD.WIDE.U32 R100, R93, 0x8, R100 ;  /* 0x000000085d642825 */ /* 0x001fe400078e0064 */
[----:B------:R0:W5:Y:S02]  /*09e0*/  LDG.E R88, desc[UR4][R96.64] ;  /* 0x0000000460587981 */ /* 0x000164000c1e1900 */
[----:B------:R-:W-:Y:S02]  /*09f0*/  IMAD.MOV.U32 R86, RZ, RZ, 0x3f800000 ;  /* 0x3f800000ff567424 */ /* 0x000fe400078e00ff */
[----:B------:R2:W5:Y:S01]  /*0a00*/  @P2 LDG.E.64 R66, desc[UR4][R100.64] ;  /* 0x0000000464422981 */ /* 0x000562000c1e1b00 */
[----:B------:R-:W-:Y:S01]  /*0a10*/  UMOV UR6, 0xffffffff ;  /* 0xffffffff00067882 */ /* 0x000fe20000000000 */
[----:B------:R-:W-:-:S02]  /*0a20*/  LOP3.LUT P4, RZ, R0, 0x1f, RZ, 0xc0, !PT ;  /* 0x0000001f00ff7812 */ /* 0x000fc4000788c0ff */
[----:B----4-:R-:W-:Y:S02]  /*0a30*/  @P1 SHF.L.U32 R86, R94, 0x10, RZ ;  /* 0x000000105e561819 */ /* 0x010fe400000006ff */
[--C-:B---3--:R-:W-:Y:S01]  /*0a40*/  SHF.R.U64 R98, R28, 0x10, R29.reuse ;  /* 0x000000101c627819 */ /* 0x108fe2000000121d */
[----:B------:R-:W-:Y:S01]  /*0a50*/  IMAD.U32 R107, R29, 0x10000, RZ ;  /* 0x000100001d6b7824 */ /* 0x000fe200078e00ff */
[----:B------:R-:W-:Y:S02]  /*0a60*/  SHF.R.U32.HI R109, RZ, 0x10, R29 ;  /* 0x00000010ff6d7819 */ /* 0x000fe4000001161d */
[----:B------:R-:W-:Y:S01]  /*0a70*/  FSEL R108, R108, RZ, !P5 ;  /* 0x000000ff6c6c7208 */ /* 0x000fe20006800000 */
[----:B------:R-:W-:Y:S01]  /*0a80*/  IMAD.U32 R29, R98, 0x10000, RZ ;  /* 0x00010000621d7824 */ /* 0x000fe200078e00ff */
[----:B------:R-:W-:Y:S02]  /*0a90*/  MOV R106, R70 ;  /* 0x00000046006a7202 */ /* 0x000fe40000000f00 */
[----:B------:R-:W-:Y:S01]  /*0aa0*/  SHF.L.U32 R28, R28, 0x10, RZ ;  /* 0x000000101c1c7819 */ /* 0x000fe200000006ff */
[----:B------:R-:W-:Y:S01]  /*0ab0*/  FADD.FTZ R115, -R108, R29 ;  /* 0x0000001d6c737221 */ /* 0x000fe20000010100 */
[----:B-1----:R-:W-:-:S02]  /*0ac0*/  SHF.R.U64 R104, R70, 0x10, R71 ;  /* 0x0000001046687819 */ /* 0x002fc40000001247 */
[----:B------:R-:W-:Y:S01]  /*0ad0*/  SHF.L.U32 R106, R106, 0x10, RZ ;  /* 0x000000106a6a7819 */ /* 0x000fe200000006ff */
[----:B------:R-:W-:Y:S01]  /*0ae0*/  FADD.FTZ R113, -R108, R28 ;  /* 0x0000001c6c717221 */ /* 0x000fe20000010100 */
[----:B------:R-:W-:Y:S01]  /*0af0*/  IMAD.MOV.U32 R92, RZ, RZ, R71 ;  /* 0x000000ffff5c7224 */ /* 0x000fe200078e0047 */
[--C-:B------:R-:W-:Y:S01]  /*0b00*/  SHF.R.U64 R103, R30, 0x10, R31.reuse ;  /* 0x000000101e677819 */ /* 0x100fe2000000121f */
[----:B------:R-:W-:Y:S01]  /*0b10*/  IMAD.U32 R117, R104, 0x10000, RZ ;  /* 0x0001000068757824 */ /* 0x000fe200078e00ff */
[----:B------:R-:W-:Y:S01]  /*0b20*/  SHF.L.U32 R99, R30, 0x10, RZ ;  /* 0x000000101e637819 */ /* 0x000fe200000006ff */
[----:B------:R-:W-:Y:S01]  /*0b30*/  FMUL.FTZ R119, R81, R106 ;  /* 0x0000006a51777220 */ /* 0x000fe20000410000 */
[----:B------:R-:W-:Y:S01]  /*0b40*/  IMAD.MOV.U32 R73, RZ, RZ, R38 ;  /* 0x000000ffff497224 */ /* 0x000fe200078e0026 */
[----:B0-----:R-:W-:Y:S01]  /*0b50*/  SHF.R.U32.HI R96, RZ, 0x10, R31 ;  /* 0x00000010ff607819 */ /* 0x001fe2000001161f */
[----:B--2---:R-:W-:Y:S02]  /*0b60*/  IMAD.U32 R30, R37, 0x10000, RZ ;  /* 0x00010000251e7824 */ /* 0x004fe400078e00ff */
[C---:B------:R-:W-:Y:S01]  /*0b70*/  FMUL.FTZ R120, R90.reuse, R115 ;  /* 0x000000735a787220 */ /* 0x040fe20000410000 */
[----:B------:R-:W-:Y:S01]  /*0b80*/  FMUL.FTZ R112, R90, R113 ;  /* 0x000000715a707220 */ /* 0x000fe20000410000 */
[----:B------:R-:W-:Y:S01]  /*0b90*/  SHF.R.U32.HI R94, RZ, 0x10, R71 ;  /* 0x00000010ff5e7819 */ /* 0x000fe20000011647 */
[----:B------:R-:W-:Y:S01]  /*0ba0*/  FADD.FTZ R29, -R108, R30 ;  /* 0x0000001e6c1d7221 */ /* 0x000fe20000010100 */
[----:B------:R-:W-:Y:S01]  /*0bb0*/  SHF.L.U32 R92, R92, 0x10, RZ ;  /* 0x000000105c5c7819 */ /* 0x000fe200000006ff */
[----:B------:R-:W-:Y:S01]  /*0bc0*/  FADD.FTZ R42, R117, R42 ;  /* 0x0000002a752a7221 */ /* 0x000fe20000010000 */
[-C--:B------:R-:W-:Y:S01]  /*0bd0*/  FFMA.FTZ R43, R120, R117.reuse, R43 ;  /* 0x00000075782b7223 */ /* 0x080fe2000001002b */
[----:B------:R-:W-:Y:S01]  /*0be0*/  SHF.L.U32 R109, R109, 0x10, RZ ;  /* 0x000000106d6d7819 */ /* 0x000fe200000006ff */
[----:B------:R-:W-:Y:S01]  /*0bf0*/  FMUL.FTZ R117, R56, R117 ;  /* 0x0000007538757220 */ /* 0x000fe20000410000 */
[----:B------:R-:W-:Y:S01]  /*0c00*/  SHF.L.U32 R28, R73, 0x10, RZ ;  /* 0x00000010491c7819 */ /* 0x000fe200000006ff */
[----:B------:R-:W-:Y:S01]  /*0c10*/  FADD.FTZ R30, RZ, R119 ;  /* 0x00000077ff1e7221 */ /* 0x000fe20000010000 */
[----:B------:R-:W-:Y:S01]  /*0c20*/  SHF.R.U64 R101, R36, 0x10, R37 ;  /* 0x0000001024657819 */ /* 0x000fe20000001225 */
[----:B------:R-:W-:Y:S01]  /*0c30*/  FADD.FTZ R107, -R108, R107 ;  /* 0x0000006b6c6b7221 */ /* 0x000fe20000010100 */
[----:B------:R-:W-:Y:S01]  /*0c40*/  SHF.R.U32.HI R105, RZ, 0x10, R37 ;  /* 0x00000010ff697819 */ /* 0x000fe20000011625 */
[----:B------:R-:W-:Y:S01]  /*0c50*/  FFMA.FTZ R73, R112, R119, RZ ;  /* 0x0000007770497223 */ /* 0x000fe200000100ff */
[----:B------:R-:W-:Y:S01]  /*0c60*/  MOV R71, R62 ;  /* 0x0000003e00477202 */ /* 0x000fe20000000f00 */
[----:B------:R-:W-:Y:S01]  /*0c70*/  FADD.FTZ R99, -R108, R99 ;  /* 0x000000636c637221 */ /* 0x000fe20000010100 */
[----:B------:R-:W-:Y:S01]  /*0c80*/  SHF.L.U32 R37, R96, 0x10, RZ ;  /* 0x0000001060257819 */ /* 0x000fe200000006ff */
[----:B------:R-:W-:Y:S01]  /*0c90*/  FMUL.FTZ R115, R80, R92 ;  /* 0x0000005c50737220 */ /* 0x000fe20000410000 */
[----:B------:R-:W-:Y:S01]  /*0ca0*/  SHF.L.U32 R94, R94, 0x10, RZ ;  /* 0x000000105e5e7819 */ /* 0x000fe200000006ff */
[----:B------:R-:W-:Y:S01]  /*0cb0*/  FADD.FTZ R30, R30, R117 ;  /* 0x000000751e1e7221 */ /* 0x000fe20000010000 */
[----:B------:R-:W-:Y:S01]  /*0cc0*/  SHF.L.U32 R97, R31, 0x10, RZ ;  /* 0x000000101f617819 */ /* 0x000fe200000006ff */
[----:B------:R-:W-:Y:S01]  /*0cd0*/  FADD.FTZ R109, -R108, R109 ;  /* 0x0000006d6c6d7221 */ /* 0x000fe20000010100 */
[----:B------:R-:W-:Y:S01]  /*0ce0*/  FMUL.FTZ R118, R90, R107 ;  /* 0x0000006b5a767220 */ /* 0x000fe20000410000 */
[----:B------:R-:W-:Y:S01]  /*0cf0*/  FFMA.FTZ R73, R120, R117, R73 ;  /* 0x0000007578497223 */ /* 0x000fe20000010049 */
[----:B------:R-:W-:Y:S01]  /*0d00*/  SHF.L.U32 R31, R36, 0x10, RZ ;  /* 0x00000010241f7819 */ /* 0x000fe200000006ff */
[----:B------:R-:W-:Y:S01]  /*0d10*/  FADD.FTZ R37, -R108, R37 ;  /* 0x000000256c257221 */ /* 0x000fe20000010100 */
[----:B------:R-:W-:Y:S01]  /*0d20*/  SHF.L.U32 R103, R103, 0x10, RZ ;  /* 0x0000001067677819 */ /* 0x000fe200000006ff */
[----:B------:R-:W-:Y:S01]  /*0d30*/  IMAD.U32 R100, R71, 0x10000, RZ ;  /* 0x0001000047647824 */ /* 0x000fe200078e00ff */
[----:B------:R-:W-:Y:S01]  /*0d40*/  SHF.R.U64 R62, R62, 0x10, R63 ;  /* 0x000000103e3e7819 */ /* 0x000fe2000000123f */
[----:B------:R-:W-:Y:S01]  /*0d50*/  FMUL.FTZ R99, R90, R99 ;  /* 0x000000635a637220 */ /* 0x000fe20000410000 */
[----:B------:R-:W-:Y:S01]  /*0d60*/  FMUL.FTZ R113, R55, R94 ;  /* 0x0000005e37717220 */ /* 0x000fe20000410000 */
[----:B------:R-:W-:Y:S01]  /*0d70*/  FADD.FTZ R30, R30, R115 ;  /* 0x000000731e1e7221 */ /* 0x000fe20000010000 */
[----:B------:R-:W-:Y:S01]  /*0d80*/  SHF.L.U32 R105, R105, 0x10, RZ ;  /* 0x0000001069697819 */ /* 0x000fe200000006ff */
[----:B------:R-:W-:Y:S01]  /*0d90*/  FMUL.FTZ R116, R90, R109 ;  /* 0x0000006d5a747220 */ /* 0x000fe20000410000 */
[----:B------:R-:W-:Y:S01]  /*0da0*/  FFMA.FTZ R73, R118, R115, R73 ;  /* 0x0000007376497223 */ /* 0x000fe20000010049 */
[----:B------:R-:W-:Y:S01]  /*0db0*/  IMAD.U32 R101, R101, 0x10000, RZ ;  /* 0x0001000065657824 */ /* 0x000fe200078e00ff */
[----:B------:R-:W-:Y:S01]  /*0dc0*/  MOV R70, R63 ;  /* 0x0000003f00467202 */ /* 0x000fe20000000f00 */
[C---:B------:R-:W-:Y:S01]  /*0dd0*/  FADD.FTZ R31, -R108.reuse, R31 ;  /* 0x0000001f6c1f7221 */ /* 0x040fe20000010100 */
[----:B------:R-:W-:Y:S01]  /*0de0*/  FADD.FTZ R103, -R108, R103 ;  /* 0x000000676c677221 */ /* 0x000fe20000010100 */
[----:B------:R-:W-:Y:S01]  /*0df0*/  SHF.L.U32 R107, R62, 0x10, RZ ;  /* 0x000000103e6b7819 */ /* 0x000fe200000006ff */
[----:B------:R-:W-:Y:S01]  /*0e00*/  FADD.FTZ R40, R100, R40 ;  /* 0x0000002864287221 */ /* 0x000fe20000010000 */
[-C--:B------:R-:W-:Y:S01]  /*0e10*/  FFMA.FTZ R32, R99, R100.reuse, R32 ;  /* 0x0000006463207223 */ /* 0x080fe20000010020 */
[----:B------:R-:W-:Y:S01]  /*0e20*/  FMUL.FTZ R110, R90, R37 ;  /* 0x000000255a6e7220 */ /* 0x000fe20000410000 */
[----:B------:R-:W-:Y:S01]  /*0e30*/  FMUL.FTZ R100, R79, R100 ;  /* 0x000000644f647220 */ /* 0x000fe20000410000 */
[----:B------:R-:W-:Y:S01]  /*0e40*/  FADD.FTZ R37, R30, R113 ;  /* 0x000000711e257221 */ /* 0x000fe20000010000 */
[----:B------:R-:W-:Y:S01]  /*0e50*/  FFMA.FTZ R30, R116, R113, R73 ;  /* 0x00000071741e7223 */ /* 0x000fe20000010049 */
[C---:B------:R-:W-:Y:S01]  /*0e60*/  FADD.FTZ R97, -R108.reuse, R97 ;  /* 0x000000616c617221 */ /* 0x040fe20000010100 */
[C---:B------:R-:W-:Y:S01]  /*0e70*/  FADD.FTZ R101, -R108.reuse, R101 ;  /* 0x000000656c657221 */ /* 0x040fe20000010100 */
[----:B------:R-:W-:Y:S01]  /*0e80*/  FADD.FTZ R105, -R108, R105 ;  /* 0x000000696c697221 */ /* 0x000fe20000010100 */
[----:B------:R-:W-:Y:S01]  /*0e90*/  FADD.FTZ R27, R94, R27 ;  /* 0x0000001b5e1b7221 */ /* 0x000fe20000010000 */
[----:B------:R-:W-:Y:S01]  /*0ea0*/  FFMA.FTZ R34, R116, R94, R34 ;  /* 0x0000005e74227223 */ /* 0x000fe20000010022 */
[----:B------:R-:W-:Y:S01]  /*0eb0*/  SHF.R.U32.HI R72, RZ, 0x10, R63 ;  /* 0x00000010ff487819 */ /* 0x000fe2000001163f */
[----:B------:R-:W-:Y:S01]  /*0ec0*/  FMUL.FTZ R108, R90, R103 ;  /* 0x000000675a6c7220 */ /* 0x000fe20000410000 */
[----:B------:R-:W-:Y:S01]  /*0ed0*/  SHF.L.U32 R109, R70, 0x10, RZ ;  /* 0x00000010466d7819 */ /* 0x000fe200000006ff */
[----:B------:R-:W-:Y:S01]  /*0ee0*/  FMUL.FTZ R94, R90, R31 ;  /* 0x0000001f5a5e7220 */ /* 0x000fe20000410000 */
[-C--:B------:R-:W-:Y:S01]  /*0ef0*/  FMUL.FTZ R98, R54, R107.reuse ;  /* 0x0000006b36627220 */ /* 0x080fe20000410000 */
        /* <DEDUP_REMOVED lines=9> */
[----:B------:R-:W-:-:S02]  /*0f90*/  IMAD.U32 R72, R72, 0x10000, RZ ;  /* 0x0001000048487824 */ /* 0x000fc400078e00ff */
[----:B------:R-:W-:Y:S01]  /*0fa0*/  FMUL.FTZ R107, R78, R109 ;  /* 0x0000006d4e6b7220 */ /* 0x000fe20000410000 */
[----:B------:R-:W-:Y:S01]  /*0fb0*/  FADD.FTZ R28, R31, R98 ;  /* 0x000000621f1c7221 */ /* 0x000fe20000010000 */
[----:B------:R-:W-:Y:S01]  /*0fc0*/  FMUL.FTZ R106, R90, R97 ;  /* 0x000000615a6a7220 */ /* 0x000fe20000410000 */
[----:B------:R-:W-:Y:S01]  /*0fd0*/  FFMA.FTZ R37, R108, R98, R37 ;  /* 0x000000626c257223 */ /* 0x000fe20000010025 */
[----:B------:R-:W-:Y:S01]  /*0fe0*/  SHF.R.U64 R38, R38, 0x10, R39 ;  /* 0x0000001026267819 */ /* 0x000fe20000001227 */
[----:B------:R-:W-:Y:S01]  /*0ff0*/  FMUL.FTZ R97, R53, R72 ;  /* 0x0000004835617220 */ /* 0x000fe20000410000 */
[----:B------:R-:W-:Y:S01]  /*1000*/  FADD.FTZ R28, R28, R107 ;  /* 0x0000006b1c1c7221 */ /* 0x000fe20000010000 */
[----:B------:R-:W-:Y:S01]  /*1010*/  FFMA.FTZ R37, R106, R107, R37 ;  /* 0x0000006b6a257223 */ /* 0x000fe20000010025 */
[----:B------:R-:W-:Y:S02]  /*1020*/  MOV R63, R39 ;  /* 0x00000027003f7202 */ /* 0x000fe40000000f00 */
[----:B------:R-:W-:Y:S01]  /*1030*/  SHF.L.U32 R71, R38, 0x10, RZ ;  /* 0x0000001026477819 */ /* 0x000fe200000006ff */
[----:B------:R-:W-:Y:S01]  /*1040*/  FADD.FTZ R28, R28, R97 ;  /* 0x000000611c1c7221 */ /* 0x000fe20000010000 */
[----:B------:R-:W-:Y:S01]  /*1050*/  FFMA.FTZ R37, R110, R97, R37 ;  /* 0x000000616e257223 */ /* 0x000fe20000010025 */
[----:B------:R-:W-:Y:S01]  /*1060*/  FMUL.FTZ R102, R90, R29 ;  /* 0x0000001d5a667220 */ /* 0x000fe20000410000 */
[----:B------:R-:W-:Y:S01]  /*1070*/  SHF.R.U32.HI R39, RZ, 0x10, R39 ;  /* 0x00000010ff277819 */ /* 0x000fe20000011627 */
[----:B------:R-:W-:Y:S01]  /*1080*/  FADD.FTZ R29, R28, R103 ;  /* 0x000000671c1d7221 */ /* 0x000fe20000010000 */
[----:B------:R-:W-:-:S02]  /*1090*/  IMAD.U32 R63, R63, 0x10000, RZ ;  /* 0x000100003f3f7824 */ /* 0x000fc400078e00ff */
[----:B------:R-:W-:Y:S01]  /*10a0*/  FMUL.FTZ R101, R90, R101 ;  /* 0x000000655a657220 */ /* 0x000fe20000410000 */
[----:B------:R-:W-:Y:S01]  /*10b0*/  FMUL.FTZ R104, R52, R71 ;  /* 0x0000004734687220 */ /* 0x000fe20000410000 */
[----:B------:R-:W-:Y:S01]  /*10c0*/  FFMA.FTZ R28, R94, R103, R37 ;  /* 0x000000675e1c7223 */ /* 0x000fe20000010025 */
[----:B------:R-:W-:Y:S01]  /*10d0*/  FADD.FTZ R35, R92, R35 ;  /* 0x000000235c237221 */ /* 0x000fe20000010000 */
[----:B------:R-:W-:Y:S01]  /*10e0*/  FFMA.FTZ R41, R118, R92, R41 ;  /* 0x0000005c76297223 */ /* 0x000fe20000010029 */
[----:B------:R-:W-:Y:S01]  /*10f0*/  SHF.L.U32 R39, R39, 0x10, RZ ;  /* 0x0000001027277819 */ /* 0x000fe200000006ff */
        /* <DEDUP_REMOVED lines=38> */
.L_x_684:
[----:B------:R-:W3:Y:S01]  /*1360*/  S2R R37, SR_CgaCtaId ;  /* 0x0000000000257919 */ /* 0x000ee20000008800 */
[----:B------:R-:W-:Y:S01]  /*1370*/  PLOP3.LUT P0, PT, PT, PT, PT, 0x80, 0x0 ;  /* 0x000000000000781c */ /* 0x000fe20003f0f070 */
[----:B------:R-:W4:Y:S01]  /*1380*/  LDC.64 R70, c[0x0][0x220] ;  /* 0x00008800ff467b82 */ /* 0x000f220000000a00 */
[----:B------:R-:W-:Y:S01]  /*1390*/  @!P4 PLOP3.LUT P0, PT, P3, PT, PT, 0x80, 0x0 ;  /* 0x000000000000c81c */ /* 0x000fe20001f0f070 */
[----:B0-2---:R-:W-:Y:S01]  /*13a0*/  FADD.FTZ R73, R73, R28 ;  /* 0x0000001c49497221 */ /* 0x005fe20000010000 */
[----:B------:R-:W-:Y:S01]  /*13b0*/  SHF.R.U32.HI R30, RZ, 0x5, R0 ;  /* 0x00000005ff1e7819 */ /* 0x000fe20000011600 */
[----:B-1----:R-:W-:Y:S01]  /*13c0*/  FADD.FTZ R72, R72, R29 ;  /* 0x0000001d48487221 */ /* 0x002fe20000010000 */
[----:B------:R-:W-:Y:S01]  /*13d0*/  MOV R36, 0x400 ;  /* 0x0000040000247802 */ /* 0x000fe20000000f00 */
[----:B------:R-:W-:Y:S05]  /*13e0*/  WARPSYNC.ALL ;  /* 0x0000000000007948 */ /* 0x000fea0003800000 */
[----:B------:R-:W-:-:S04]  /*13f0*/  @!P4 LOP3.LUT R31, R30, 0x7fffffc, RZ, 0xc0, !PT ;  /* 0x07fffffc1e1fc812 */ /* 0x000fc800078ec0ff */
[----:B------:R-:W-:-:S04]  /*1400*/  @!P0 IADD3 R31, R31, 0x4, RZ ;  /* 0x000000041f1f8810 */ /* 0x000fc80007ffe0ff */
[----:B------:R-:W-:Y:S01]  /*1410*/  @!P4 LOP3.LUT R31, R31, 0x3, R30, 0xf8, !PT ;  /* 0x000000031f1fc812 */ /* 0x000fe200078ef81e */
[----:B----4-:R-:W-:Y:S01]  /*1420*/  IMAD.WIDE.U32 R62, R95, 0x8, R70 ;  /* 0x000000085f3e7825 */ /* 0x010fe200078e0046 */
[----:B---3--:R-:W-:-:S04]  /*1430*/  LEA R36, R37, R36, 0x18 ;  /* 0x0000002425247211 */ /* 0x008fc800078ec0ff */
[----:B------:R-:W-:-:S05]  /*1440*/  @!P4 LEA R109, R31, R36, 0x3 ;  /* 0x000000241f6dc211 */ /* 0x000fca00078e18ff */
[----:B------:R-:W-:Y:S01]  /*1450*/  @!P4 STS.64 [R109+0x1800], R72 ;  /* 0x001800486d00c388 */ /* 0x000fe20000000a00 */
[----:B------:R-:W-:Y:S06]  /*1460*/  BAR.SYNC.DEFER_BLOCKING 0x0 ;  /* 0x0000000000007b1d */ /* 0x000fec0000010000 */
[----:B------:R-:W2:Y:S01]  /*1470*/  LDG.E.64 R62, desc[UR4][R62.64] ;  /* 0x000000043e3e7981 */ /* 0x000ea2000c1e1b00 */
[----:B------:R-:W-:Y:S02]  /*1480*/  LOP3.LUT R29, R30, 0x7fffffc, RZ, 0xc0, !PT ;  /* 0x07fffffc1e1d7812 */ /* 0x000fe400078ec0ff */
[----:B-----5:R-:W-:-:S02]  /*1490*/  LOP3.LUT P0, RZ, R111, 0xff, RZ, 0xc0, !PT ;  /* 0x000000ff6fff7812 */ /* 0x020fc4000780c0ff */
[----:B------:R-:W-:Y:S01]  /*14a0*/  LOP3.LUT P6, RZ, R111, 0xff000000, RZ, 0xc0, !PT ;  /* 0xff0000006fff7812 */ /* 0x000fe200078cc0ff */
[----:B------:R-:W-:Y:S01]  /*14b0*/  @!P3 VIADD R29, R29, 0x4 ;  /* 0x000000041d1db836 */ /* 0x000fe20000000000 */
[----:B------:R-:W-:-:S04]  /*14c0*/  LOP3.LUT P4, RZ, R111, 0xff00, RZ, 0xc0, !PT ;  /* 0x0000ff006fff7812 */ /* 0x000fc8000788c0ff */
[----:B------:R-:W-:-:S05]  /*14d0*/  LEA R114, R29, R36, 0x3 ;  /* 0x000000241d727211 */ /* 0x000fca00078e18ff */
[----:B------:R-:W0:Y:S04]  /*14e0*/  LDS.128 R28, [R114+0x1800] ;  /* 0x00180000721c7984 */ /* 0x000e280000000c00 */
[----:B------:R-:W1:Y:S01]  /*14f0*/  LDS.128 R36, [R114+0x1810] ;  /* 0x0018100072247984 */ /* 0x000e620000000c00 */
[----:B0-----:R-:W-:Y:S01]  /*1500*/  FADD.FTZ R121, RZ, R28 ;  /* 0x0000001cff797221 */ /* 0x001fe20000010000 */
[----:B------:R-:W-:Y:S01]  /*1510*/  FADD.FTZ R28, RZ, R29 ;  /* 0x0000001dff1c7221 */ /* 0x000fe20000010000 */
[----:B------:R-:W-:Y:S02]  /*1520*/  @P2 MOV R29, R65 ;  /* 0x00000041001d2202 */ /* 0x000fe40000000f00 */
[----:B------:R-:W-:Y:S01]  /*1530*/  FADD.FTZ R121, R30, R121 ;  /* 0x000000791e797221 */ /* 0x000fe20000010000 */
[----:B------:R-:W-:Y:S01]  /*1540*/  FADD.FTZ R28, R31, R28 ;  /* 0x0000001c1f1c7221 */ /* 0x000fe20000010000 */
[----:B------:R-:W-:-:S02]  /*1550*/  HFMA2.MMA R30, -RZ, RZ, 0, 0 ;  /* 0x00000000ff1e7435 */ /* 0x000fc400000001ff */
[----:B-1----:R-:W-:Y:S01]  /*1560*/  FADD.FTZ R121, R121, R36 ;  /* 0x0000002479797221 */ /* 0x002fe20000010000 */
[----:B------:R-:W-:Y:S01]  /*1570*/  FADD.FTZ R28, R28, R37 ;  /* 0x000000251c1c7221 */ /* 0x000fe20000010000 */
[----:B------:R-:W-:Y:S02]  /*1580*/  @P2 SHF.R.U32.HI R36, RZ, 0x10, R65 ;  /* 0x00000010ff242819 */ /* 0x000fe40000011641 */
[----:B------:R-:W-:Y:S01]  /*1590*/  FADD.FTZ R38, R38, R121 ;  /* 0x0000007926267221 */ /* 0x000fe20000010000 */
[----:B------:R-:W-:Y:S01]  /*15a0*/  FADD.FTZ R28, R39, R28 ;  /* 0x0000001c271c7221 */ /* 0x000fe20000010000 */
[----:B------:R-:W-:Y:S02]  /*15b0*/  @P2 SHF.L.U32 R36, R36, 0x10, RZ ;  /* 0x0000001024242819 */ /* 0x000fe400000006ff */
[----:B------:R-:W-:Y:S01]  /*15c0*/  FMUL.FTZ R38, R38, UR12 ;  /* 0x0000000c26267c20 */ /* 0x000fe20008410000 */
[----:B------:R-:W-:Y:S01]  /*15d0*/  FMUL.FTZ R114, R28, UR12 ;  /* 0x0000000c1c727c20 */ /* 0x000fe20008410000 */
[----:B------:R-:W-:-:S03]  /*15e0*/  @P2 SHF.R.U64 R28, R64, 0x10, R65 ;  /* 0x00000010401c2819 */ /* 0x000fc60000001241 */
[----:B------:R-:W-:Y:S01]  /*15f0*/  FSEL R109, R38, RZ, !P5 ;  /* 0x000000ff266d7208 */ /* 0x000fe20006800000 */
[----:B------:R-:W-:Y:S01]  /*1600*/  HFMA2.MMA R38, -RZ, RZ, 0, 0 ;  /* 0x00000000ff267435 */ /* 0x000fe200000001ff */
[----:B------:R-:W-:Y:S02]  /*1610*/  @P2 SHF.L.U32 R28, R28, 0x10, RZ ;  /* 0x000000101c1c2819 */ /* 0x000fe400000006ff */
[----:B------:R-:W-:Y:S01]  /*1620*/  LOP3.LUT P5, RZ, R111, 0xff0000, RZ, 0xc0, !PT ;  /* 0x00ff00006fff7812 */ /* 0x000fe200078ac0ff */
[-CC-:B------:R-:W-:Y:S01]  /*1630*/  FFMA.FTZ R120, R120, R114.reuse, R109.reuse ;  /* 0x0000007278787223 */ /* 0x180fe2000001006d */
[-CC-:B------:R-:W-:Y:S01]  /*1640*/  FFMA.FTZ R118, R118, R114.reuse, R109.reuse ;  /* 0x0000007276767223 */ /* 0x180fe2000001006d */
[-CC-:B------:R-:W-:Y:S01]  /*1650*/  FFMA.FTZ R116, R116, R114.reuse, R109.reuse ;  /* 0x0000007274747223 */ /* 0x180fe2000001006d */
[----:B------:R-:W-:Y:S01]  /*1660*/  FFMA.FTZ R112, R112, R114, R109 ;  /* 0x0000007270707223 */ /* 0x000fe2000001006d */
[----:B------:R-:W-:Y:S01]  /*1670*/  FADD.FTZ R37, R117, -R120 ;  /* 0x8000007875257221 */ /* 0x000fe20000010000 */
[----:B------:R-:W-:Y:S01]  /*1680*/  FADD.FTZ R39, R115, -R118 ;  /* 0x8000007673277221 */ /* 0x000fe20000010000 */
[----:B------:R-:W-:Y:S01]  /*1690*/  FADD.FTZ R31, R113, -R116 ;  /* 0x80000074711f7221 */ /* 0x000fe20000010000 */
[----:B------:R-:W-:Y:S01]  /*16a0*/  FADD.FTZ R119, R119, -R112 ;  /* 0x8000007077777221 */ /* 0x000fe20000010000 */
[C---:B------:R-:W-:Y:S01]  /*16b0*/  FMUL.FTZ R37, R90.reuse, R37 ;  /* 0x000000255a257220 */ /* 0x040fe20000410000 */
[C---:B------:R-:W-:Y:S01]  /*16c0*/  FMUL.FTZ R39, R90.reuse, R39 ;  /* 0x000000275a277220 */ /* 0x040fe20000410000 */
[C---:B------:R-:W-:Y:S01]  /*16d0*/  FMUL.FTZ R31, R90.reuse, R31 ;  /* 0x0000001f5a1f7220 */ /* 0x040fe20000410000 */
[----:B------:R-:W-:Y:S01]  /*16e0*/  FMUL.FTZ R119, R90, R119 ;  /* 0x000000775a777220 */ /* 0x000fe20000410000 */
[----:B------:R-:W-:Y:S01]  /*16f0*/  @P2 FADD.FTZ R37, R37, R28 ;  /* 0x0000001c25252221 */ /* 0x000fe20000010000 */
[----:B------:R-:W-:-:S02]  /*1700*/  @P2 IMAD.U32 R28, R29, 0x10000, RZ ;  /* 0x000100001d1c2824 */ /* 0x000fc400078e00ff */
[----:B------:R-:W-:Y:S01]  /*1710*/  @P2 FADD.FTZ R31, R31, R36 ;  /* 0x000000241f1f2221 */ /* 0x000fe20000010000 */
[----:B------:R-:W-:Y:S01]  /*1720*/  HFMA2.MMA R112, -RZ, RZ, 0, 0 ;  /* 0x00000000ff707435 */ /* 0x000fe200000001ff */
[----:B------:R-:W-:Y:S01]  /*1730*/  FMUL.FTZ R113, R37, R86 ;  /* 0x0000005625717220 */ /* 0x000fe20000410000 */
[----:B------:R-:W-:Y:S01]  /*1740*/  @P2 FADD.FTZ R39, R39, R28 ;  /* 0x0000001c27272221 */ /* 0x000fe20000010000 */
[----:B------:R-:W-:Y:S01]  /*1750*/  @P2 MOV R28, R64 ;  /* 0x00000040001c2202 */ /* 0x000fe20000000f00 */
[-C--:B------:R-:W-:Y:S01]  /*1760*/  FMUL.FTZ R116, R31, R86.reuse ;  /* 0x000000561f747220 */ /* 0x080fe20000410000 */
[----:B------:R-:W-:Y:S01]  /*1770*/  FMUL.FTZ R113, R113, UR13 ;  /* 0x0000000d71717c20 */ /* 0x000fe20008410000 */
[----:B------:R-:W-:Y:S01]  /*1780*/  FMUL.FTZ R111, R39, R86 ;  /* 0x00000056276f7220 */ /* 0x000fe20000410000 */
[----:B------:R-:W-:Y:S01]  /*1790*/  @P2 SHF.L.U32 R28, R28, 0x10, RZ ;  /* 0x000000101c1c2819 */ /* 0x000fe200000006ff */
[----:B------:R-:W-:Y:S01]  /*17a0*/  FMUL.FTZ R116, R116, UR13 ;  /* 0x0000000d74747c20 */ /* 0x000fe20008410000 */
[----:B------:R-:W-:Y:S01]  /*17b0*/  @P4 FMUL.FTZ R30, R50, R113 ;  /* 0x00000071321e4220 */ /* 0x000fe20000410000 */
[----:B------:R-:W-:Y:S01]  /*17c0*/  FMUL.FTZ R111, R111, UR13 ;  /* 0x0000000d6f6f7c20 */ /* 0x000fe20008410000 */
[----:B------:R-:W-:-:S02]  /*17d0*/  IMAD.MOV.U32 R36, RZ, RZ, RZ ;  /* 0x000000ffff247224 */ /* 0x000fc400078e00ff */
[----:B------:R-:W-:Y:S01]  /*17e0*/  @P2 FADD.FTZ R119, R119, R28 ;  /* 0x0000001c77772221 */ /* 0x000fe20000010000 */
[----:B------:R-:W-:Y:S01]  /*17f0*/  @P6 FMUL.FTZ R38, R49, R116 ;  /* 0x0000007431266220 */ /* 0x000fe20000410000 */
[----:B------:R-:W-:Y:S01]  /*1800*/  @P5 FMUL.FTZ R36, R74, R111 ;  /* 0x0000006f4a245220 */ /* 0x000fe20000410000 */
[----:B------:R0:W-:Y:S01]  /*1810*/  F2F.BF16.F32 R72, R30 ;  /* 0x0000001e00487304 */ /* 0x0001e20000202000 */
[----:B------:R-:W-:-:S04]  /*1820*/  FMUL.FTZ R28, R119, R86 ;  /* 0x00000056771c7220 */ /* 0x000fc80000410000 */
[----:B------:R-:W-:-:S03]  /*1830*/  FMUL.FTZ R28, R28, UR13 ;  /* 0x0000000d1c1c7c20 */ /* 0x000fc60008410000 */
[----:B------:R-:W1:Y:S01]  /*1840*/  F2F.BF16.F32 R38, R38 ;  /* 0x0000002600267304 */ /* 0x000e620000202000 */
[----:B0-----:R-:W-:Y:S01]  /*1850*/  MOV R30, RZ ;  /* 0x000000ff001e7202 */ /* 0x001fe20000000f00 */
[----:B------:R-:W-:-:S06]  /*1860*/  @P0 FMUL.FTZ R30, R75, R28 ;  /* 0x0000001c4b1e0220 */ /* 0x000fcc0000410000 */
[----:B------:R-:W0:Y:S01]  /*1870*/  F2F.BF16.F32 R36, R36 ;  /* 0x0000002400247304 */ /* 0x000e220000202000 */
[----:B-1----:R-:W-:-:S07]  /*1880*/  SHF.L.U32 R73, R38, 0x10, RZ ;  /* 0x0000001026497819 */ /* 0x002fce00000006ff */
[----:B------:R-:W1:Y:S01]  /*1890*/  F2F.BF16.F32 R115, R30 ;  /* 0x0000001e00737304 */ /* 0x000e620000202000 */
[----:B--2---:R-:W-:-:S05]  /*18a0*/  @P0 MOV R29, R62 ;  /* 0x0000003e001d0202 */ /* 0x004fca0000000f00 */
[----:B------:R-:W-:-:S04]  /*18b0*/  @P0 IMAD.U32 R29, R29, 0x10000, RZ ;  /* 0x000100001d1d0824 */ /* 0x000fc800078e00ff */
[----:B------:R-:W-:Y:S01]  /*18c0*/  @P0 FMUL.FTZ R112, R28, R29 ;  /* 0x0000001d1c700220 */ /* 0x000fe20000410000 */
[----:B------:R-:W-:Y:S01]  /*18d0*/  ISETP.NE.U32.AND P0, PT, RZ, UR14, PT ;  /* 0x0000000eff007c0c */ /* 0x000fe2000bf05070 */
[----:B------:R-:W-:-:S03]  /*18e0*/  IMAD.WIDE.U32 R28, R72, 0x10000, RZ ;  /* 0x00010000481c7825 */ /* 0x000fc600078e00ff */
[----:B------:R-:W-:Y:S02]  /*18f0*/  ISETP.NE.AND.EX P0, PT, RZ, UR15, PT, P0 ;  /* 0x0000000fff007c0c */ /* 0x000fe4000bf05300 */
[----:B0-----:R-:W-:Y:S02]  /*1900*/  LOP3.LUT R29, R29, R73, R36, 0xfe, !PT ;  /* 0x000000491d1d7212 */ /* 0x001fe400078efe24 */
[----:B-1----:R-:W-:-:S09]  /*1910*/  LOP3.LUT R28, R28, R115, RZ, 0xfc, !PT ;  /* 0x000000731c1c7212 */ /* 0x002fd200078efcff */
[----:B------:R-:W-:Y:S02]  /*1920*/  @P0 F2FP.BF16.F32.PACK_AB R72, RZ, R37 ;  /* 0x00000025ff48023e */ /* 0x000fe400000010ff */
[----:B------:R-:W0:Y:S01]  /*1930*/  @P0 LDC.64 R36, c[0x0][0x308] ;  /* 0x0000c200ff240b82 */ /* 0x000e220000000a00 */
[----:B------:R-:W-:Y:S02]  /*1940*/  @P0 F2FP.BF16.F32.PACK_AB R73, RZ, R39 ;  /* 0x00000027ff49023e */ /* 0x000fe400000010ff */
[----:B------:R-:W-:Y:S02]  /*1950*/  @P0 PRMT R83, R72, 0x7610, R83 ;  /* 0x0000761048530816 */ /* 0x000fe40000000053 */
[----:B------:R-:W-:Y:S02]  /*1960*/  @P0 F2FP.BF16.F32.PACK_AB R31, RZ, R31 ;  /* 0x0000001fff1f023e */ /* 0x000fe400000010ff */
[----:B------:R-:W-:Y:S01]  /*1970*/  @P0 LOP3.LUT R30, R83, 0xffff, RZ, 0xc0, !PT ;  /* 0x0000ffff531e0812 */ /* 0x000fe200078ec0ff */
[----:B------:R-:W1:Y:S01]  /*1980*/  LDC.64 R38, c[0x0][0x2f8] ;  /* 0x0000be00ff267b82 */ /* 0x000e620000000a00 */
[----:B------:R-:W-:-:S02]  /*1990*/  @P0 PRMT R84, R73, 0x7610, R84 ;  /* 0x0000761049540816 */ /* 0x000fc40000000054 */
[----:B------:R-:W-:Y:S02]  /*19a0*/  @P0 F2FP.BF16.F32.PACK_AB R119, RZ, R119 ;  /* 0x00000077ff77023e */ /* 0x000fe400000010ff */
[----:B------:R-:W-:Y:S01]  /*19b0*/  @P0 PRMT R85, R31, 0x7610, R85 ;  /* 0x000076101f550816 */ /* 0x000fe20000000055 */
[----:B------:R-:W-:Y:S01]  /*19c0*/  @P0 IMAD.WIDE.U32 R30, R30, 0x10000, RZ ;  /* 0x000100001e1e0825 */ /* 0x000fe200078e00ff */
[----:B------:R-:W-:Y:S02]  /*19d0*/  @P0 PRMT R87, R119, 0x7610, R87 ;  /* 0x0000761077570816 */ /* 0x000fe40000000057 */
[----:B------:R-:W-:Y:S02]  /*19e0*/  @P0 PRMT R73, R84, 0x5410, R85 ;  /* 0x0000541054490816 */ /* 0x000fe40000000055 */
[----:B------:R-:W-:Y:S02]  /*19f0*/  @P0 LOP3.LUT R30, R30, 0xffff, R87, 0xf8, !PT ;  /* 0x0000ffff1e1e0812 */ /* 0x000fe400078ef857 */
[----:B------:R-:W-:Y:S01]  /*1a00*/  @P0 LOP3.LUT R31, R73, R31, RZ, 0xfc, !PT ;  /* 0x0000001f491f0212 */ /* 0x000fe200078efcff */
[----:B------:R-:W-:-:S04]  /*1a10*/  IMAD.WIDE.U32 R72, R93, 0x8, R70 ;  /* 0x000000085d487825 */ /* 0x000fc800078e0046 */
[----:B0-----:R-:W-:-:S05]  /*1a20*/  @P0 IMAD.WIDE.U32 R36, R95, 0x8, R36 ;  /* 0x000000085f240825 */ /* 0x001fca00078e0024 */
[----:B------:R0:W-:Y:S01]  /*1a30*/  @P0 STG.E.64 desc[UR4][R36.64], R30 ;  /* 0x0000001e24000986 */ /* 0x0001e2000c101b04 */
[----:B-1----:R-:W-:-:S05]  /*1a40*/  IMAD.WIDE.U32 R38, R95, 0x8, R38 ;  /* 0x000000085f267825 */ /* 0x002fca00078e0026 */
[----:B------:R1:W-:Y:S04]  /*1a50*/  STG.E.64 desc[UR4][R38.64], R28 ;  /* 0x0000001c26007986 */ /* 0x0003e8000c101b04 */
[----:B------:R-:W2:Y:S01]  /*1a60*/  LDG.E.64 R72, desc[UR4][R72.64] ;  /* 0x0000000448487981 */ /* 0x000ea2000c1e1b00 */
[----:B------:R-:W-:Y:S01]  /*1a70*/  @P4 SHF.R.U64 R62, R62, 0x10, R63 ;  /* 0x000000103e3e4819 */ /* 0x000fe2000000123f */
[-CC-:B------:R-:W-:Y:S01]  /*1a80*/  FFMA.FTZ R99, R99, R114.reuse, R109.reuse ;  /* 0x0000007263637223 */ /* 0x180fe2000001006d */
[----:B------:R-:W-:Y:S02]  /*1a90*/  IMAD.MOV.U32 R95, RZ, RZ, RZ ;  /* 0x000000ffff5f7224 */ /* 0x000fe400078e00ff */
[-CC-:B------:R-:W-:Y:S01]  /*1aa0*/  FFMA.FTZ R115, R108, R114.reuse, R109.reuse ;  /* 0x000000726c737223 */ /* 0x180fe2000001006d */
[----:B------:R-:W-:Y:S01]  /*1ab0*/  @P4 SHF.L.U32 R62, R62, 0x10, RZ ;  /* 0x000000103e3e4819 */ /* 0x000fe200000006ff */
[----:B------:R-:W-:Y:S01]  /*1ac0*/  FFMA.FTZ R106, R106, R114, R109 ;  /* 0x000000726a6a7223 */ /* 0x000fe2000001006d */
[----:B------:R-:W-:Y:S01]  /*1ad0*/  FADD.FTZ R99, R100, -R99 ;  /* 0x8000006364637221 */ /* 0x000fe20000010000 */
[----:B0-----:R-:W-:Y:S01]  /*1ae0*/  @P2 SHF.R.U64 R30, R66, 0x10, R67 ;  /* 0x00000010421e2819 */ /* 0x001fe20000001243 */
[----:B------:R-:W-:Y:S01]  /*1af0*/  FADD.FTZ R115, R98, -R115 ;  /* 0x8000007362737221 */ /* 0x000fe20000010000 */
[----:B------:R-:W-:Y:S01]  /*1b00*/  @P4 FMUL.FTZ R95, R113, R62 ;  /* 0x0000003e715f4220 */ /* 0x000fe20000410000 */
[----:B-1----:R-:W-:Y:S01]  /*1b10*/  @P2 MOV R28, R66 ;  /* 0x00000042001c2202 */ /* 0x002fe20000000f00 */
[----:B------:R-:W-:Y:S01]  /*1b20*/  FADD.FTZ R107, R107, -R106 ;  /* 0x8000006a6b6b7221 */ /* 0x000fe20000010000 */
[----:B------:R-:W-:Y:S01]  /*1b30*/  LOP3.LUT P4, RZ, R89, 0xff, RZ, 0xc0, !PT ;  /* 0x000000ff59ff7812 */ /* 0x000fe2000788c0ff */
[----:B------:R-:W-:Y:S01]  /*1b40*/  FMUL.FTZ R31, R90, R99 ;  /* 0x000000635a1f7220 */ /* 0x000fe20000410000 */
[----:B------:R-:W-:Y:S01]  /*1b50*/  @P2 MOV R29, R67 ;  /* 0x00000043001d2202 */ /* 0x000fe20000000f00 */
[----:B------:R-:W-:Y:S01]  /*1b60*/  @P2 IMAD.U32 R28, R28, 0x10000, RZ ;  /* 0x000100001c1c2824 */ /* 0x000fe200078e00ff */
[----:B------:R-:W-:Y:S01]  /*1b70*/  @P2 SHF.L.U32 R30, R30, 0x10, RZ ;  /* 0x000000101e1e2819 */ /* 0x000fe200000006ff */
[C---:B------:R-:W-:Y:S01]  /*1b80*/  FMUL.FTZ R39, R90.reuse, R115 ;  /* 0x000000735a277220 */ /* 0x040fe20000410000 */
[----:B------:R-:W-:Y:S01]  /*1b90*/  @P2 SHF.L.U32 R36, R29, 0x10, RZ ;  /* 0x000000101d242819 */ /* 0x000fe200000006ff */
[----:B------:R-:W-:Y:S01]  /*1ba0*/  FMUL.FTZ R99, R90, R107 ;  /* 0x0000006b5a637220 */ /* 0x000fe20000410000 */
[----:B------:R-:W-:Y:S01]  /*1bb0*/  @P2 FADD.FTZ R31, R31, R28 ;  /* 0x0000001c1f1f2221 */ /* 0x000fe20000010000 */
[----:B------:R-:W-:Y:S01]  /*1bc0*/  @P2 FADD.FTZ R39, R39, R30 ;  /* 0x0000001e27272221 */ /* 0x000fe20000010000 */
[----:B------:R-:W-:Y:S01]  /*1bd0*/  @P5 MOV R28, R63 ;  /* 0x0000003f001c5202 */ /* 0x000fe20000000f00 */
[----:B------:R-:W-:Y:S01]  /*1be0*/  @P2 FADD.FTZ R99, R99, R36 ;  /* 0x0000002463632221 */ /* 0x000fe20000010000 */
[----:B------:R-:W-:Y:S01]  /*1bf0*/  @P6 SHF.R.U32.HI R29, RZ, 0x10, R63 ;  /* 0x00000010ff1d6819 */ /* 0x000fe2000001163f */
[----:B------:R-:W-:Y:S01]  /*1c00*/  FMUL.FTZ R30, R31, R86 ;  /* 0x000000561f1e7220 */ /* 0x000fe20000410000 */
[----:B------:R-:W-:Y:S01]  /*1c10*/  FFMA.FTZ R110, R110, R114, R109 ;  /* 0x000000726e6e7223 */ /* 0x000fe2000001006d */
[----:B------:R-:W-:-:S02]  /*1c20*/  @P5 SHF.L.U32 R28, R28, 0x10, RZ ;  /* 0x000000101c1c5819 */ /* 0x000fc400000006ff */
[----:B------:R-:W-:Y:S02]  /*1c30*/  CS2R R62, SRZ ;  /* 0x00000000003e7805 */ /* 0x000fe4000001ff00 */
[----:B------:R-:W-:Y:S01]  /*1c40*/  @P6 SHF.L.U32 R29, R29, 0x10, RZ ;  /* 0x000000101d1d6819 */ /* 0x000fe200000006ff */
[----:B------:R-:W-:Y:S01]  /*1c50*/  FMUL.FTZ R38, R30, UR13 ;  /* 0x0000000d1e267c20 */ /* 0x000fe20008410000 */
[----:B------:R-:W-:Y:S01]  /*1c60*/  FADD.FTZ R37, R97, -R110 ;  /* 0x8000006e61257221 */ /* 0x000fe20000010000 */
[----:B------:R-:W-:Y:S01]  /*1c70*/  @P5 FMUL.FTZ R62, R111, R28 ;  /* 0x0000001c6f3e5220 */ /* 0x000fe20000410000 */
[----:B------:R-:W-:Y:S01]  /*1c80*/  CS2R R106, SRZ ;  /* 0x00000000006a7805 */ /* 0x000fe2000001ff00 */
[----:B------:R-:W-:Y:S01]  /*1c90*/  @P6 FMUL.FTZ R63, R116, R29 ;  /* 0x0000001d743f6220 */ /* 0x000fe20000410000 */
[----:B------:R-:W-:Y:S01]  /*1ca0*/  LEA R28, P6, R93, UR16, 0x3 ;  /* 0x000000105d1c7c11 */ /* 0x000fe2000f8c18ff */
[----:B------:R-:W-:Y:S01]  /*1cb0*/  FMUL.FTZ R111, R90, R37 ;  /* 0x000000255a6f7220 */ /* 0x000fe20000410000 */
[----:B------:R-:W-:Y:S01]  /*1cc0*/  LOP3.LUT P5, RZ, R89, 0xff00, RZ, 0xc0, !PT ;  /* 0x0000ff0059ff7812 */ /* 0x000fe200078ac0ff */
[----:B------:R-:W-:Y:S01]  /*1cd0*/  IMAD.MOV.U32 R98, RZ, RZ, RZ ;  /* 0x000000ffff627224 */ /* 0x000fe200078e00ff */
[----:B------:R-:W-:Y:S01]  /*1ce0*/  LEA.HI.X R29, R93, UR17, RZ, 0x3, P6 ;  /* 0x000000115d1d7c11 */ /* 0x000fe2000b0f1cff */
[----:B------:R-:W-:Y:S01]  /*1cf0*/  @P4 FMUL.FTZ R106, R61, R38 ;  /* 0x000000263d6a4220 */ /* 0x000fe20000410000 */
[----:B------:R-:W-:Y:S01]  /*1d00*/  LOP3.LUT P6, RZ, R89, 0xff000000, RZ, 0xc0, !PT ;  /* 0xff00000059ff7812 */ /* 0x000fe200078cc0ff */
[----:B------:R-:W-:Y:S01]  /*1d10*/  FMUL.FTZ R97, R39, R86 ;  /* 0x0000005627617220 */ /* 0x000fe20000410000 */
[----:B------:R-:W-:Y:S01]  /*1d20*/  @P0 F2FP.BF16.F32.PACK_AB R39, RZ, R39 ;  /* 0x00000027ff27023e */ /* 0x000fe200000010ff */
[----:B------:R-:W-:-:S04]  /*1d30*/  IMAD.WIDE.U32 R70, R91, 0x8, R70 ;  /* 0x000000085b467825 */ /* 0x000fc800078e0046 */
[----:B------:R-:W-:Y:S01]  /*1d40*/  FMUL.FTZ R97, R97, UR13 ;  /* 0x0000000d61617c20 */ /* 0x000fe20008410000 */
[----:B------:R-:W-:Y:S02]  /*1d50*/  @P0 PRMT R83, R39, 0x7610, R83 ;  /* 0x0000761027530816 */ /* 0x000fe40000000053 */
[----:B--2---:R-:W-:-:S05]  /*1d60*/  @P4 MOV R36, R72 ;  /* 0x0000004800244202 */ /* 0x004fca0000000f00 */
[----:B------:R-:W-:Y:S01]  /*1d70*/  @P4 IMAD.U32 R30, R36, 0x10000, RZ ;  /* 0x00010000241e4824 */ /* 0x000fe200078e00ff */
[----:B------:R-:W-:-:S03]  /*1d80*/  @P2 SHF.R.U32.HI R36, RZ, 0x10, R67 ;  /* 0x00000010ff242819 */ /* 0x000fc60000011643 */
[----:B------:R-:W-:Y:S01]  /*1d90*/  @P4 FMUL.FTZ R98, R38, R30 ;  /* 0x0000001e26624220 */ /* 0x000fe20000410000 */
[----:B------:R-:W-:Y:S01]  /*1da0*/  @P2 SHF.L.U32 R36, R36, 0x10, RZ ;  /* 0x0000001024242819 */ /* 0x000fe200000006ff */
[----:B------:R-:W-:Y:S01]  /*1db0*/  HFMA2.MMA R30, -RZ, RZ, 0, 0 ;  /* 0x00000000ff1e7435 */ /* 0x000fe200000001ff */
[----:B------:R-:W-:Y:S01]  /*1dc0*/  LOP3.LUT P4, RZ, R89, 0xff0000, RZ, 0xc0, !PT ;  /* 0x00ff000059ff7812 */ /* 0x000fe2000788c0ff */
[-C--:B------:R-:W-:Y:S01]  /*1dd0*/  FMUL.FTZ R89, R99, R86.reuse ;  /* 0x0000005663597220 */ /* 0x080fe20000410000 */
[----:B------:R-:W-:Y:S01]  /*1de0*/  MOV R38, RZ ;  /* 0x000000ff00267202 */ /* 0x000fe20000000f00 */
[----:B------:R-:W-:Y:S01]  /*1df0*/  @P2 FADD.FTZ R111, R111, R36 ;  /* 0x000000246f6f2221 */ /* 0x000fe20000010000 */
[----:B------:R-:W-:Y:S01]  /*1e00*/  @P0 F2FP.BF16.F32.PACK_AB R99, RZ, R99 ;  /* 0x00000063ff63023e */ /* 0x000fe200000010ff */
[----:B------:R-:W-:Y:S01]  /*1e10*/  FMUL.FTZ R89, R89, UR13 ;  /* 0x0000000d59597c20 */ /* 0x000fe20008410000 */
[----:B------:R-:W0:Y:S01]  /*1e20*/  @P0 LDC.64 R36, c[0x0][0x308] ;  /* 0x0000c200ff240b82 */ /* 0x000e220000000a00 */
[----:B------:R-:W-:Y:S01]  /*1e30*/  FMUL.FTZ R100, R111, R86 ;  /* 0x000000566f647220 */ /* 0x000fe20000410000 */
[----:B------:R-:W-:Y:S01]  /*1e40*/  @P5 FMUL.FTZ R30, R48, R97 ;  /* 0x00000061301e5220 */ /* 0x000fe20000410000 */
[----:B------:R-:W-:-:S02]  /*1e50*/  @P0 F2FP.BF16.F32.PACK_AB R39, RZ, R111 ;  /* 0x0000006fff27023e */ /* 0x000fc400000010ff */
[----:B------:R-:W-:Y:S01]  /*1e60*/  FMUL.FTZ R100, R100, UR13 ;  /* 0x0000000d64647c20 */ /* 0x000fe20008410000 */
[----:B------:R1:W2:Y:S01]  /*1e70*/  F2F.BF16.F32 R108, R30 ;  /* 0x0000001e006c7304 */ /* 0x0002a20000202000 */
[----:B------:R-:W-:Y:S01]  /*1e80*/  @P4 FMUL.FTZ R107, R60, R89 ;  /* 0x000000593c6b4220 */ /* 0x000fe20000410000 */
[----:B------:R-:W-:Y:S01]  /*1e90*/  @P0 PRMT R85, R39, 0x7610, R85 ;  /* 0x0000761027550816 */ /* 0x000fe20000000055 */
[----:B------:R-:W-:Y:S01]  /*1ea0*/  @P6 FMUL.FTZ R38, R47, R100 ;  /* 0x000000642f266220 */ /* 0x000fe20000410000 */
[----:B------:R-:W-:Y:S02]  /*1eb0*/  @P0 F2FP.BF16.F32.PACK_AB R39, RZ, R31 ;  /* 0x0000001fff27023e */ /* 0x000fe400000010ff */
[----:B------:R-:W-:Y:S02]  /*1ec0*/  @P0 PRMT R84, R99, 0x7610, R84 ;  /* 0x0000761063540816 */ /* 0x000fe40000000054 */
[----:B------:R2:W3:Y:S01]  /*1ed0*/  F2F.BF16.F32 R110, R38 ;  /* 0x00000026006e7304 */ /* 0x0004e20000202000 */
[----:B-1----:R-:W-:-:S02]  /*1ee0*/  @P0 LOP3.LUT R30, R83, 0xffff, RZ, 0xc0, !PT ;  /* 0x0000ffff531e0812 */ /* 0x002fc400078ec0ff */
[----:B------:R-:W-:Y:S02]  /*1ef0*/  @P0 PRMT R87, R39, 0x7610, R87 ;  /* 0x0000761027570816 */ /* 0x000fe40000000057 */
[----:B------:R-:W-:Y:S01]  /*1f00*/  @P0 PRMT R113, R84, 0x5410, R85 ;  /* 0x0000541054710816 */ /* 0x000fe20000000055 */
[----:B------:R-:W-:Y:S02]  /*1f10*/  @P0 IMAD.WIDE.U32 R30, R30, 0x10000, RZ ;  /* 0x000100001e1e0825 */ /* 0x000fe400078e00ff */
[----:B------:R-:W1:Y:S02]  /*1f20*/  F2F.BF16.F32 R107, R107 ;  /* 0x0000006b006b7304 */ /* 0x000e640000202000 */
[----:B--2---:R-:W-:Y:S01]  /*1f30*/  IMAD.WIDE.U32 R38, R108, 0x10000, RZ ;  /* 0x000100006c267825 */ /* 0x004fe200078e00ff */
[----:B------:R-:W-:Y:S02]  /*1f40*/  @P0 LOP3.LUT R31, R113, R31, RZ, 0xfc, !PT ;  /* 0x0000001f711f0212 */ /* 0x000fe400078efcff */
[----:B------:R-:W-:Y:S01]  /*1f50*/  @P0 LOP3.LUT R30, R30, 0xffff, R87, 0xf8, !PT ;  /* 0x0000ffff1e1e0812 */ /* 0x000fe200078ef857 */
[----:B0-----:R-:W-:-:S02]  /*1f60*/  @P0 IMAD.WIDE.U32 R36, R93, 0x8, R36 ;  /* 0x000000085d240825 */ /* 0x001fc400078e0024 */
[----:B------:R-:W0:Y:S02]  /*1f70*/  F2F.BF16.F32 R111, R106 ;  /* 0x0000006a006f7304 */ /* 0x000e240000202000 */
[----:B---3--:R-:W-:Y:S01]  /*1f80*/  IMAD.U32 R99, R110, 0x10000, RZ ;  /* 0x000100006e637824 */ /* 0x008fe200078e00ff */
[----:B------:R-:W-:Y:S04]  /*1f90*/  @P0 STG.E.64 desc[UR4][R36.64], R30 ;  /* 0x0000001e24000986 */ /* 0x000fe8000c101b04 */
[----:B-1----:R-:W-:Y:S02]  /*1fa0*/  LOP3.LUT R39, R39, R99, R107, 0xfe, !PT ;  /* 0x0000006327277212 */ /* 0x002fe400078efe6b */
[----:B0-----:R-:W-:-:S05]  /*1fb0*/  LOP3.LUT R38, R38, R111, RZ, 0xfc, !PT ;  /* 0x0000006f26267212 */ /* 0x001fca00078efcff */
[----:B------:R0:W-:Y:S04]  /*1fc0*/  STG.E.64 desc[UR4][R28.64], R38 ;  /* 0x000000261c007986 */ /* 0x0001e8000c101b04 */
[----:B------:R-:W2:Y:S01]  /*1fd0*/  LDG.E.64 R70, desc[UR4][R70.64] ;  /* 0x0000000446467981 */ /* 0x000ea2000c1e1b00 */
[--C-:B------:R-:W-:Y:S01]  /*1fe0*/  FFMA.FTZ R94, R94, R114, R109.reuse ;  /* 0x000000725e5e7223 */ /* 0x100fe2000001006d */
[----:B------:R-:W-:Y:S01]  /*1ff0*/  @P2 MOV R93, R68 ;  /* 0x00000044005d2202 */ /* 0x000fe20000000f00 */
[-CC-:B------:R-:W-:Y:S01]  /*2000*/  FFMA.FTZ R101, R101, R114.reuse, R109.reuse ;  /* 0x0000007265657223 */ /* 0x180fe2000001006d */
[-C--:B------:R-:W-:Y:S01]  /*2010*/  FFMA.FTZ R99, R102, R114.reuse, R109 ;  /* 0x0000007266637223 */ /* 0x080fe2000001006d */
[----:B------:R-:W-:Y:S01]  /*2020*/  FADD.FTZ R103, R103, -R94 ;  /* 0x8000005e67677221 */ /* 0x000fe20000010000 */
[----:B------:R-:W-:Y:S01]  /*2030*/  @P2 SHF.R.U64 R94, R68, 0x10, R69 ;  /* 0x00000010445e2819 */ /* 0x000fe20000001245 */
[----:B------:R-:W-:Y:S01]  /*2040*/  FADD.FTZ R101, R104, -R101 ;  /* 0x8000006568657221 */ /* 0x000fe20000010000 */
[----:B------:R-:W-:Y:S01]  /*2050*/  FFMA.FTZ R105, R105, R114, R109 ;  /* 0x0000007269697223 */ /* 0x000fe2000001006d */
[C---:B------:R-:W-:Y:S01]  /*2060*/  FMUL.FTZ R103, R90.reuse, R103 ;  /* 0x000000675a677220 */ /* 0x040fe20000410000 */
[----:B0-----:R-:W-:Y:S01]  /*2070*/  @P2 SHF.L.U32 R28, R93, 0x10, RZ ;  /* 0x000000105d1c2819 */ /* 0x001fe200000006ff */
[----:B------:R-:W-:Y:S01]  /*2080*/  FMUL.FTZ R101, R90, R101 ;  /* 0x000000655a657220 */ /* 0x000fe20000410000 */
[----:B------:R-:W-:Y:S01]  /*2090*/  @P2 SHF.L.U32 R30, R94, 0x10, RZ ;  /* 0x000000105e1e2819 */ /* 0x000fe200000006ff */
[----:B------:R-:W-:Y:S01]  /*20a0*/  FADD.FTZ R99, R92, -R99 ;  /* 0x800000635c637221 */ /* 0x000fe20000010000 */
[----:B------:R-:W-:Y:S01]  /*20b0*/  @P5 SHF.R.U64 R36, R72, 0x10, R73 ;  /* 0x0000001048245819 */ /* 0x000fe20000001249 */
[----:B------:R-:W-:Y:S01]  /*20c0*/  @P2 FADD.FTZ R103, R103, R28 ;  /* 0x0000001c67672221 */ /* 0x000fe20000010000 */
[----:B------:R-:W-:Y:S01]  /*20d0*/  @P2 MOV R28, R69 ;  /* 0x00000045001c2202 */ /* 0x000fe20000000f00 */
[----:B------:R-:W-:Y:S01]  /*20e0*/  FADD.FTZ R105, R96, -R105 ;  /* 0x8000006960697221 */ /* 0x000fe20000010000 */
[----:B------:R-:W-:Y:S01]  /*20f0*/  @P2 SHF.R.U32.HI R72, RZ, 0x10, R69 ;  /* 0x00000010ff482819 */ /* 0x000fe20000011645 */
[----:B------:R-:W-:-:S02]  /*2100*/  @P4 IMAD.MOV.U32 R31, RZ, RZ, R73 ;  /* 0x000000ffff1f4224 */ /* 0x000fc400078e0049 */
[----:B------:R-:W-:Y:S01]  /*2110*/  @P2 FADD.FTZ R101, R101, R30 ;  /* 0x0000001e65652221 */ /* 0x000fe20000010000 */
[----:B------:R-:W-:Y:S01]  /*2120*/  HFMA2.MMA R30, -RZ, RZ, 0, 0 ;  /* 0x00000000ff1e7435 */ /* 0x000fe200000001ff */
[----:B------:R-:W-:Y:S01]  /*2130*/  @P2 SHF.L.U32 R38, R28, 0x10, RZ ;  /* 0x000000101c262819 */ /* 0x000fe200000006ff */
[----:B------:R-:W-:Y:S01]  /*2140*/  FMUL.FTZ R99, R90, R99 ;  /* 0x000000635a637220 */ /* 0x000fe20000410000 */
[----:B------:R-:W-:Y:S01]  /*2150*/  @P2 SHF.L.U32 R72, R72, 0x10, RZ ;  /* 0x0000001048482819 */ /* 0x000fe200000006ff */
[----:B------:R-:W-:Y:S01]  /*2160*/  FMUL.FTZ R105, R90, R105 ;  /* 0x000000695a697220 */ /* 0x000fe20000410000 */
[----:B------:R-:W-:Y:S01]  /*2170*/  @P5 SHF.L.U32 R28, R36, 0x10, RZ ;  /* 0x00000010241c5819 */ /* 0x000fe200000006ff */
[----:B------:R-:W-:Y:S01]  /*2180*/  @P4 IMAD.U32 R36, R31, 0x10000, RZ ;  /* 0x000100001f244824 */ /* 0x000fe200078e00ff */
[----:B------:R-:W-:Y:S01]  /*2190*/  @P6 SHF.R.U32.HI R39, RZ, 0x10, R73 ;  /* 0x00000010ff276819 */ /* 0x000fe20000011649 */
[----:B------:R-:W-:Y:S01]  /*21a0*/  HFMA2.MMA R29, -RZ, RZ, 0, 0 ;  /* 0x00000000ff1d7435 */ /* 0x000fe200000001ff */
[----:B------:R-:W-:Y:S01]  /*21b0*/  @P2 FADD.FTZ R99, R99, R38 ;  /* 0x0000002663632221 */ /* 0x000fe20000010000 */
[----:B------:R-:W-:Y:S01]  /*21c0*/  @P2 FADD.FTZ R105, R105, R72 ;  /* 0x0000004869692221 */ /* 0x000fe20000010000 */
[----:B------:R-:W-:Y:S01]  /*21d0*/  @P6 SHF.L.U32 R31, R39, 0x10, RZ ;  /* 0x00000010271f6819 */ /* 0x000fe200000006ff */
[----:B------:R-:W-:Y:S01]  /*21e0*/  @P4 FMUL.FTZ R30, R89, R36 ;  /* 0x00000024591e4220 */ /* 0x000fe20000410000 */
[C---:B------:R-:W-:Y:S01]  /*21f0*/  LOP3.LUT P2, RZ, R88.reuse, 0xff, RZ, 0xc0, !PT ;  /* 0x000000ff58ff7812 */ /* 0x040fe2000784c0ff */
[----:B------:R-:W-:Y:S01]  /*2200*/  IMAD.MOV.U32 R37, RZ, RZ, RZ ;  /* 0x000000ffff257224 */ /* 0x000fe200078e00ff */
[----:B------:R-:W-:Y:S01]  /*2210*/  LOP3.LUT P4, RZ, R88, 0xff00, RZ, 0xc0, !PT ;  /* 0x0000ff0058ff7812 */ /* 0x000fe2000788c0ff */
[----:B------:R-:W-:Y:S01]  /*2220*/  @P5 FMUL.FTZ R29, R97, R28 ;  /* 0x0000001c611d5220 */ /* 0x000fe20000410000 */
[----:B------:R-:W-:Y:S01]  /*2230*/  @P6 FMUL.FTZ R37, R100, R31 ;  /* 0x0000001f64256220 */ /* 0x000fe20000410000 */
[----:B------:R-:W-:Y:S01]  /*2240*/  LOP3.LUT P5, RZ, R88, 0xff0000, RZ, 0xc0, !PT ;  /* 0x00ff000058ff7812 */ /* 0x000fe200078ac0ff */
[----:B------:R-:W-:Y:S01]  /*2250*/  FADD.FTZ R17, R30, R17 ;  /* 0x000000111e117221 */ /* 0x000fe20000010000 */
[----:B------:R-:W-:Y:S01]  /*2260*/  LOP3.LUT P6, RZ, R88, 0xff000000, RZ, 0xc0, !PT ;  /* 0xff00000058ff7812 */ /* 0x000fe200078cc0ff */
[----:B------:R-:W-:Y:S01]  /*2270*/  FADD.FTZ R14, R29, R14 ;  /* 0x0000000e1d0e7221 */ /* 0x000fe20000010000 */
[----:B------:R-:W-:Y:S01]  /*2280*/  @P0 F2FP.BF16.F32.PACK_AB R31, RZ, R99 ;  /* 0x00000063ff1f023e */ /* 0x000fe200000010ff */
[-C--:B------:R-:W-:Y:S01]  /*2290*/  FMUL.FTZ R99, R99, R86.reuse ;  /* 0x0000005663637220 */ /* 0x080fe20000410000 */
[----:B------:R-:W-:Y:S01]  /*22a0*/  @P0 F2FP.BF16.F32.PACK_AB R36, RZ, R105 ;  /* 0x00000069ff24023e */ /* 0x000fe200000010ff */
[-C--:B------:R-:W-:Y:S01]  /*22b0*/  FMUL.FTZ R105, R105, R86.reuse ;  /* 0x0000005669697220 */ /* 0x080fe20000410000 */
[----:B------:R-:W-:Y:S01]  /*22c0*/  @P0 F2FP.BF16.F32.PACK_AB R28, RZ, R101 ;  /* 0x00000065ff1c023e */ /* 0x000fe200000010ff */
[-C--:B------:R-:W-:Y:S01]  /*22d0*/  FMUL.FTZ R101, R101, R86.reuse ;  /* 0x0000005665657220 */ /* 0x080fe20000410000 */
[----:B------:R-:W-:Y:S01]  /*22e0*/  FMUL.FTZ R86, R103, R86 ;  /* 0x0000005667567220 */ /* 0x000fe20000410000 */
[----:B------:R-:W-:Y:S01]  /*22f0*/  @P0 PRMT R84, R31, 0x7610, R84 ;  /* 0x000076101f540816 */ /* 0x000fe20000000054 */
[----:B------:R-:W-:Y:S01]  /*2300*/  FMUL.FTZ R99, R99, UR13 ;  /* 0x0000000d63637c20 */ /* 0x000fe20008410000 */
[----:B------:R-:W-:Y:S01]  /*2310*/  @P0 PRMT R85, R36, 0x7610, R85 ;  /* 0x0000761024550816 */ /* 0x000fe20000000055 */
[----:B------:R-:W-:Y:S01]  /*2320*/  HFMA2.MMA R31, -RZ, RZ, 0, 0 ;  /* 0x00000000ff1f7435 */ /* 0x000fe200000001ff */
[----:B------:R-:W-:Y:S01]  /*2330*/  FADD.FTZ R16, R37, R16 ;  /* 0x0000001025107221 */ /* 0x000fe20000010000 */
[----:B------:R-:W-:Y:S01]  /*2340*/  FADD.FTZ R13, R62, R13 ;  /* 0x0000000d3e0d7221 */ /* 0x000fe20000010000 */
[----:B------:R-:W-:Y:S01]  /*2350*/  CS2R R36, SRZ ;  /* 0x0000000000247805 */ /* 0x000fe2000001ff00 */
[----:B------:R-:W-:Y:S01]  /*2360*/  FMUL.FTZ R86, R86, UR13 ;  /* 0x0000000d56567c20 */ /* 0x000fe20008410000 */
[----:B------:R-:W-:Y:S01]  /*2370*/  FMUL.FTZ R101, R101, UR13 ;  /* 0x0000000d65657c20 */ /* 0x000fe20008410000 */
[----:B------:R-:W-:Y:S01]  /*2380*/  MOV R62, RZ ;  /* 0x000000ff003e7202 */ /* 0x000fe20000000f00 */
[----:B------:R-:W-:Y:S01]  /*2390*/  @P5 FMUL.FTZ R36, R58, R99 ;  /* 0x000000633a245220 */ /* 0x000fe20000410000 */
[----:B------:R-:W-:Y:S01]  /*23a0*/  @P0 PRMT R83, R28, 0x7610, R83 ;  /* 0x000076101c530816 */ /* 0x000fe20000000053 */
[----:B------:R-:W-:Y:S01]  /*23b0*/  @P4 FMUL.FTZ R31, R46, R101 ;  /* 0x000000652e1f4220 */ /* 0x000fe20000410000 */
[----:B------:R-:W-:Y:S01]  /*23c0*/  MOV R28, RZ ;  /* 0x000000ff001c7202 */ /* 0x000fe20000000f00 */
[----:B------:R-:W-:Y:S01]  /*23d0*/  @P2 FMUL.FTZ R28, R59, R86 ;  /* 0x000000563b1c2220 */ /* 0x000fe20000410000 */
[----:B------:R-:W-:Y:S01]  /*23e0*/  FADD.FTZ R12, R63, R12 ;  /* 0x0000000c3f0c7221 */ /* 0x000fe20000010000 */
[----:B------:R-:W0:Y:S01]  /*23f0*/  F2F.BF16.F32 R36, R36 ;  /* 0x0000002400247304 */ /* 0x000e220000202000 */
[----:B------:R-:W-:Y:S01]  /*2400*/  IMAD.MOV.U32 R38, RZ, RZ, RZ ;  /* 0x000000ffff267224 */ /* 0x000fe200078e00ff */
[----:B------:R-:W-:Y:S01]  /*2410*/  @P0 F2FP.BF16.F32.PACK_AB R103, RZ, R103 ;  /* 0x00000067ff67023e */ /* 0x000fe200000010ff */
[----:B------:R-:W-:Y:S01]  /*2420*/  FADD.FTZ R11, R112, R11 ;  /* 0x0000000b700b7221 */ /* 0x000fe20000010000 */
[----:B------:R-:W-:Y:S01]  /*2430*/  FADD.FTZ R10, R95, R10 ;  /* 0x0000000a5f0a7221 */ /* 0x000fe20000010000 */
[----:B------:R-:W-:Y:S01]  /*2440*/  FADD.FTZ R15, R98, R15 ;  /* 0x0000000f620f7221 */ /* 0x000fe20000010000 */
[----:B------:R-:W-:-:S02]  /*2450*/  @P0 PRMT R87, R103, 0x7610, R87 ;  /* 0x0000761067570816 */ /* 0x000fc40000000057 */
[----:B------:R1:W3:Y:S08]  /*2460*/  F2F.BF16.F32 R73, R28 ;  /* 0x0000001c00497304 */ /* 0x0002f00000202000 */
[----:B------:R4:W0:Y:S01]  /*2470*/  F2F.BF16.F32 R72, R31 ;  /* 0x0000001f00487304 */ /* 0x0008220000202000 */
[----:B-1----:R-:W-:Y:S02]  /*2480*/  HFMA2.MMA R28, -RZ, RZ, 0, 0 ;  /* 0x00000000ff1c7435 */ /* 0x002fe400000001ff */
[----:B----4-:R-:W-:Y:S01]  /*2490*/  HFMA2.MMA R31, -RZ, RZ, 0, 0 ;  /* 0x00000000ff1f7435 */ /* 0x010fe200000001ff */
[----:B--2---:R-:W-:Y:S01]  /*24a0*/  @P2 IMAD.MOV.U32 R29, RZ, RZ, R70 ;  /* 0x000000ffff1d2224 */ /* 0x004fe200078e0046 */
[----:B------:R-:W-:Y:S01]  /*24b0*/  @P4 SHF.R.U64 R30, R70, 0x10, R71 ;  /* 0x00000010461e4819 */ /* 0x000fe20000001247 */
[----:B------:R-:W-:Y:S01]  /*24c0*/  FMUL.FTZ R70, R105, UR13 ;  /* 0x0000000d69467c20 */ /* 0x000fe20008410000 */
[----:B------:R-:W-:-:S02]  /*24d0*/  @P5 MOV R39, R71 ;  /* 0x0000004700275202 */ /* 0x000fc40000000f00 */
[----:B------:R-:W-:Y:S01]  /*24e0*/  @P6 SHF.R.U32.HI R63, RZ, 0x10, R71 ;  /* 0x00000010ff3f6819 */ /* 0x000fe20000011647 */
[----:B------:R-:W-:Y:S01]  /*24f0*/  @P6 FMUL.FTZ R62, R45, R70 ;  /* 0x000000462d3e6220 */ /* 0x000fe20000410000 */
[----:B------:R-:W-:Y:S01]  /*2500*/  @P2 SHF.L.U32 R29, R29, 0x10, RZ ;  /* 0x000000101d1d2819 */ /* 0x000fe200000006ff */
[----:B------:R-:W-:Y:S01]  /*2510*/  @P5 IMAD.U32 R39, R39, 0x10000, RZ ;  /* 0x0001000027275824 */ /* 0x000fe200078e00ff */
[----:B------:R-:W-:Y:S02]  /*2520*/  @P4 SHF.L.U32 R30, R30, 0x10, RZ ;  /* 0x000000101e1e4819 */ /* 0x000fe400000006ff */
[----:B------:R-:W-:Y:S01]  /*2530*/  @P6 SHF.L.U32 R63, R63, 0x10, RZ ;  /* 0x000000103f3f6819 */ /* 0x000fe200000006ff */
[----:B------:R-:W1:Y:S01]  /*2540*/  F2F.BF16.F32 R62, R62 ;  /* 0x0000003e003e7304 */ /* 0x000e620000202000 */
[----:B------:R-:W-:Y:S01]  /*2550*/  @P2 FMUL.FTZ R28, R86, R29 ;  /* 0x0000001d561c2220 */ /* 0x000fe20000410000 */
[----:B------:R-:W-:Y:S01]  /*2560*/  @P4 FMUL.FTZ R37, R101, R30 ;  /* 0x0000001e65254220 */ /* 0x000fe20000410000 */
[----:B------:R-:W-:Y:S01]  /*2570*/  @P5 FMUL.FTZ R38, R99, R39 ;  /* 0x0000002763265220 */ /* 0x000fe20000410000 */
[----:B------:R-:W-:Y:S01]  /*2580*/  @P6 FMUL.FTZ R31, R70, R63 ;  /* 0x0000003f461f6220 */ /* 0x000fe20000410000 */
[----:B------:R-:W-:Y:S01]  /*2590*/  FADD.FTZ R21, R28, R21 ;  /* 0x000000151c157221 */ /* 0x000fe20000010000 */
[----:B------:R-:W-:Y:S01]  /*25a0*/  FADD.FTZ R18, R37, R18 ;  /* 0x0000001225127221 */ /* 0x000fe20000010000 */
[----:B------:R-:W-:Y:S01]  /*25b0*/  FADD.FTZ R19, R38, R19 ;  /* 0x0000001326137221 */ /* 0x000fe20000010000 */
[----:B------:R-:W-:Y:S01]  /*25c0*/  FADD.FTZ R20, R31, R20 ;  /* 0x000000141f147221 */ /* 0x000fe20000010000 */
[----:B0--3--:R-:W-:Y:S06]  /*25d0*/  @!P0 BRA `(.L_x_672) ;  /* 0x0000000000208947 */ /* 0x009fec0003800000 */
        /* <DEDUP_REMOVED lines=8> */
.L_x_672:
[----:B0-----:R-:W-:Y:S01]  /*2660*/  IMAD.WIDE.U32 R30, R72, 0x10000, RZ ;  /* 0x00010000481e7825 */ /* 0x001fe200078e00ff */
[----:B-1----:R-:W-:Y:S02]  /*2670*/  SHF.L.U32 R29, R62, 0x10, RZ ;  /* 0x000000103e1d7819 */ /* 0x002fe400000006ff */
[----:B------:R-:W-:Y:S02]  /*2680*/  LEA R28, P0, R91, UR16, 0x3 ;  /* 0x000000105b1c7c11 */ /* 0x000fe4000f8018ff */
[----:B------:R-:W-:Y:S02]  /*2690*/  LOP3.LUT R31, R31, R29, R36, 0xfe, !PT ;  /* 0x0000001d1f1f7212 */ /* 0x000fe400078efe24 */
[----:B------:R-:W-:Y:S02]  /*26a0*/  LOP3.LUT R30, R30, R73, RZ, 0xfc, !PT ;  /* 0x000000491e1e7212 */ /* 0x000fe400078efcff */
[----:B------:R-:W-:Y:S02]  /*26b0*/  LEA.HI.X R29, R91, UR17, RZ, 0x3, P0 ;  /* 0x000000115b1d7c11 */ /* 0x000fe400080f1cff */
[----:B------:R-:W-:-:S02]  /*26c0*/  IADD3 R82, R82, UR18, RZ ;  /* 0x0000001252527c10 */ /* 0x000fc4000fffe0ff */
[----:B------:R-:W-:Y:S01]  /*26d0*/  SEL R92, RZ, 0x1, P3 ;  /* 0x00000001ff5c7807 */ /* 0x000fe20001800000 */
[----:B------:R0:W-:Y:S01]  /*26e0*/  STG.E.64 desc[UR4][R28.64], R30 ;  /* 0x0000001e1c007986 */ /* 0x0001e2000c101b04 */
[----:B------:R-:W-:-:S13]  /*26f0*/  ISETP.GE.AND P0, PT, R82, UR19, PT ;  /* 0x0000001352007c0c */ /* 0x000fda000bf06270 */
[----:B0-----:R-:W-:Y:S05]  /*2700*/  @!P0 BRA `(.L_x_673) ;  /* 0xffffffdc00ec8947 */ /* 0x001fea000383ffff */
        /* <DEDUP_REMOVED lines=14> */
[----:B------:R-:W-:Y:S01]  /*27f0*/  MOV R12, R15 ;  /* 0x0000000f000c7202 */ /* 0x000fe20000000f00 */
[----:B------:R-:W-:Y:S01]  /*2800*/  IMAD.MOV.U32 R15, RZ, RZ, R16 ;  /* 0x000000ffff0f7224 */ /* 0x000fe200078e0010 */
[----:B------:R-:W-:Y:S02]  /*2810*/  MOV R17, R18 ;  /* 0x0000001200117202 */ /* 0x000fe40000000f00 */
[----:B------:R-:W-:Y:S01]  /*2820*/  MOV R29, R43 ;  /* 0x0000002b001d7202 */ /* 0x000fe20000000f00 */
[----:B------:R-:W-:Y:S01]  /*2830*/  IMAD.MOV.U32 R43, RZ, RZ, R22 ;  /* 0x000000ffff2b7224 */ /* 0x000fe200078e0016 */
[----:B------:R-:W-:-:S02]  /*2840*/  MOV R38, R35 ;  /* 0x0000002300267202 */ /* 0x000fc40000000f00 */
[----:B------:R-:W-:Y:S02]  /*2850*/  MOV R34, R25 ;  /* 0x0000001900227202 */ /* 0x000fe40000000f00 */
[----:B------:R-:W-:Y:S02]  /*2860*/  MOV R42, R24 ;  /* 0x00000018002a7202 */ /* 0x000fe40000000f00 */
[----:B------:R-:W-:Y:S02]  /*2870*/  MOV R26, R5 ;  /* 0x00000005001a7202 */ /* 0x000fe40000000f00 */
        /* <DEDUP_REMOVED lines=9> */
[----:B------:R-:W-:-:S07]  /*2910*/  MOV R16, R21 ;  /* 0x0000001500107202 */ /* 0x000fce0000000f00 */
.L_x_670:
        /* <DEDUP_REMOVED lines=22> */
.L_x_671:
[----:B------:R-:W-:Y:S01]  /*2a80*/  HFMA2.MMA R70, -RZ, RZ, 0, 9.5367431640625e-07 ;  /* 0x00000010ff467435 */ /* 0x000fe200000001ff */
[----:B------:R-:W-:Y:S01]  /*2a90*/  MOV R71, R29 ;  /* 0x0000001d00477202 */ /* 0x000fe20000000f00 */
[----:B------:R-:W-:Y:S01]  /*2aa0*/  IMAD.MOV.U32 R62, RZ, RZ, -0x1 ;  /* 0xffffffffff3e7424 */ /* 0x000fe200078e00ff */
[----:B------:R-:W-:-:S08]  /*2ab0*/  MOV R109, 0x1f ;  /* 0x0000001f006d7802 */ /* 0x000fd00000000f00 */
[----:B-----5:R-:W-:Y:S05]  /*2ac0*/  WARPSYNC.COLLECTIVE R62, `(.L_x_674) ;  /* 0x000000003e087348 */ /* 0x020fea0003c00000 */
[----:B------:R0:W1:Y:S02]  /*2ad0*/  SHFL.DOWN P0, R63, R71, R70, R109 ;  /* 0x08000046473f7389 */ /* 0x000064000000006d */
[----:B01---5:R-:W-:Y:S01]  /*2ae0*/  ENDCOLLECTIVE ;  /* 0x000000000000791b */ /* 0x023fe20003800000 */
.L_x_674:
[----:B------:R-:W-:Y:S02]  /*2af0*/  MOV R71, R31 ;  /* 0x0000001f00477202 */ /* 0x000fe40000000f00 */
[----:B------:R-:W-:-:S07]  /*2b00*/  MOV R28, R63 ;  /* 0x0000003f001c7202 */ /* 0x000fce0000000f00 */
[----:B------:R-:W-:Y:S05]  /*2b10*/  WARPSYNC.COLLECTIVE R62, `(.L_x_675) ;  /* 0x000000003e087348 */ /* 0x000fea0003c00000 */
[----:B------:R0:W1:Y:S02]  /*2b20*/  SHFL.DOWN P0, R63, R71, R70, R109 ;  /* 0x08000046473f7389 */ /* 0x000064000000006d */
[----:B01----:R-:W-:Y:S01]  /*2b30*/  ENDCOLLECTIVE ;  /* 0x000000000000791b */ /* 0x003fe20003800000 */
.L_x_675:
[----:B------:R-:W-:Y:S01]  /*2b40*/  FADD.FTZ R28, R29, R28 ;  /* 0x0000001c1d1c7221 */ /* 0x000fe20000010000 */
[----:B------:R-:W-:-:S03]  /*2b50*/  HFMA2.MMA R70, -RZ, RZ, 0, 4.76837158203125e-07 ;  /* 0x00000008ff467435 */ /* 0x000fc600000001ff */
[----:B------:R-:W-:Y:S01]  /*2b60*/  IMAD.MOV.U32 R71, RZ, RZ, R28 ;  /* 0x000000ffff477224 */ /* 0x000fe200078e001c */
[----:B------:R-:W-:-:S07]  /*2b70*/  MOV R30, R63 ;  /* 0x0000003f001e7202 */ /* 0x000fce0000000f00 */
[----:B------:R-:W-:Y:S05]  /*2b80*/  WARPSYNC.COLLECTIVE R62, `(.L_x_676) ;  /* 0x000000003e087348 */ /* 0x000fea0003c00000 */
[----:B------:R0:W1:Y:S02]  /*2b90*/  SHFL.DOWN P0, R63, R71, R70, R109 ;  /* 0x08000046473f7389 */ /* 0x000064000000006d */
[----:B01----:R-:W-:Y:S01]  /*2ba0*/  ENDCOLLECTIVE ;  /* 0x000000000000791b */ /* 0x003fe20003800000 */
.L_x_676:
[----:B------:R-:W-:-:S05]  /*2bb0*/  FADD.FTZ R30, R31, R30 ;  /* 0x0000001e1f1e7221 */ /* 0x000fca0000010000 */
[----:B------:R-:W-:Y:S02]  /*2bc0*/  MOV R71, R30 ;  /* 0x0000001e00477202 */ /* 0x000fe40000000f00 */
[----:B------:R-:W-:-:S07]  /*2bd0*/  MOV R37, R63 ;  /* 0x0000003f00257202 */ /* 0x000fce0000000f00 */
[----:B------:R-:W-:Y:S05]  /*2be0*/  WARPSYNC.COLLECTIVE R62, `(.L_x_677) ;  /* 0x000000003e087348 */ /* 0x000fea0003c00000 */
[----:B------:R0:W1:Y:S02]  /*2bf0*/  SHFL.DOWN P0, R63, R71, R70, R109 ;  /* 0x08000046473f7389 */ /* 0x000064000000006d */
[----:B01----:R-:W-:Y:S01]  /*2c00*/  ENDCOLLECTIVE ;  /* 0x000000000000791b */ /* 0x003fe20003800000 */
.L_x_677:
[----:B------:R-:W-:Y:S01]  /*2c10*/  FADD.FTZ R37, R28, R37 ;  /* 0x000000251c257221 */ /* 0x000fe20000010000 */
[----:B------:R-:W-:-:S04]  /*2c20*/  HFMA2.MMA R70, -RZ, RZ, 0, 2.384185791015625e-07 ;  /* 0x00000004ff467435 */ /* 0x000fc800000001ff */
[----:B------:R-:W-:Y:S01]  /*2c30*/  MOV R71, R37 ;  /* 0x0000002500477202 */ /* 0x000fe20000000f00 */
[----:B------:R-:W-:-:S07]  /*2c40*/  IMAD.MOV.U32 R39, RZ, RZ, R63 ;  /* 0x000000ffff277224 */ /* 0x000fce00078e003f */
[----:B------:R-:W-:Y:S05]  /*2c50*/  WARPSYNC.COLLECTIVE R62, `(.L_x_678) ;  /* 0x000000003e087348 */ /* 0x000fea0003c00000 */
[----:B------:R0:W1:Y:S02]  /*2c60*/  SHFL.DOWN P0, R63, R71, R70, R109 ;  /* 0x08000046473f7389 */ /* 0x000064000000006d */
[----:B01----:R-:W-:Y:S01]  /*2c70*/  ENDCOLLECTIVE ;  /* 0x000000000000791b */ /* 0x003fe20003800000 */
.L_x_678:
[----:B------:R-:W-:-:S04]  /*2c80*/  FADD.FTZ R39, R30, R39 ;  /* 0x000000271e277221 */ /* 0x000fc80000010000 */
[----:B------:R-:W-:Y:S01]  /*2c90*/  IMAD.MOV.U32 R71, RZ, RZ, R39 ;  /* 0x000000ffff477224 */ /* 0x000fe200078e0027 */
[----:B------:R-:W-:-:S07]  /*2ca0*/  MOV R36, R63 ;  /* 0x0000003f00247202 */ /* 0x000fce0000000f00 */
[----:B------:R-:W-:Y:S05]  /*2cb0*/  WARPSYNC.COLLECTIVE R62, `(.L_x_679) ;  /* 0x000000003e087348 */ /* 0x000fea0003c00000 */
[----:B------:R0:W1:Y:S02]  /*2cc0*/  SHFL.DOWN P0, R63, R71, R70, R109 ;  /* 0x08000046473f7389 */ /* 0x000064000000006d */
[----:B01----:R-:W-:Y:S01]  /*2cd0*/  ENDCOLLECTIVE ;  /* 0x000000000000791b */ /* 0x003fe20003800000 */
.L_x_679:
[----:B------:R-:W-:Y:S01]  /*2ce0*/  FADD.FTZ R36, R37, R36 ;  /* 0x0000002425247221 */ /* 0x000fe20000010000 */
[----:B------:R-:W-:-:S04]  /*2cf0*/  HFMA2.MMA R70, -RZ, RZ, 0, 1.1920928955078125e-07 ;  /* 0x00000002ff467435 */ /* 0x000fc800000001ff */
[----:B------:R-:W-:Y:S02]  /*2d00*/  MOV R71, R36 ;  /* 0x0000002400477202 */ /* 0x000fe40000000f00 */
[----:B------:R-:W-:-:S07]  /*2d10*/  MOV R38, R63 ;  /* 0x0000003f00267202 */ /* 0x000fce0000000f00 */
[----:B------:R-:W-:Y:S05]  /*2d20*/  WARPSYNC.COLLECTIVE R62, `(.L_x_680) ;  /* 0x000000003e087348 */ /* 0x000fea0003c00000 */
[----:B------:R0:W1:Y:S02]  /*2d30*/  SHFL.DOWN P0, R63, R71, R70, R109 ;  /* 0x08000046473f7389 */ /* 0x000064000000006d */
[----:B01----:R-:W-:Y:S01]  /*2d40*/  ENDCOLLECTIVE ;  /* 0x000000000000791b */ /* 0x003fe20003800000 */
.L_x_680:
[----:B------:R-:W-:-:S05]  /*2d50*/  FADD.FTZ R38, R39, R38 ;  /* 0x0000002627267221 */ /* 0x000fca0000010000 */
[----:B------:R-:W-:Y:S01]  /*2d60*/  MOV R71, R38 ;  /* 0x0000002600477202 */ /* 0x000fe20000000f00 */
[----:B------:R-:W-:-:S07]  /*2d70*/  IMAD.MOV.U32 R29, RZ, RZ, R63 ;  /* 0x000000ffff1d7224 */ /* 0x000fce00078e003f */
[----:B------:R-:W-:Y:S05]  /*2d80*/  WARPSYNC.COLLECTIVE R62, `(.L_x_681) ;  /* 0x000000003e087348 */ /* 0x000fea0003c00000 */
[----:B------:R0:W1:Y:S02]  /*2d90*/  SHFL.DOWN P0, R63, R71, R70, R109 ;  /* 0x08000046473f7389 */ /* 0x000064000000006d */
[----:B01----:R-:W-:Y:S01]  /*2da0*/  ENDCOLLECTIVE ;  /* 0x000000000000791b */ /* 0x003fe20003800000 */
.L_x_681:
[----:B------:R-:W-:-:S05]  /*2db0*/  FADD.FTZ R72, R36, R29 ;  /* 0x0000001d24487221 */ /* 0x000fca0000010000 */
[----:B------:R-:W-:Y:S01]  /*2dc0*/  MOV R71, R72 ;  /* 0x0000004800477202 */ /* 0x000fe20000000f00 */
[----:B------:R-:W-:Y:S01]  /*2dd0*/  IMAD.MOV.U32 R70, RZ, RZ, 0x1 ;  /* 0x00000001ff467424 */ /* 0x000fe200078e00ff */
[----:B------:R-:W-:-:S07]  /*2de0*/  MOV R73, R63 ;  /* 0x0000003f00497202 */ /* 0x000fce0000000f00 */
[----:B------:R-:W-:Y:S05]  /*2df0*/  WARPSYNC.COLLECTIVE R62, `(.L_x_682) ;  /* 0x000000003e087348 */ /* 0x000fea0003c00000 */
[----:B------:R0:W1:Y:S02]  /*2e00*/  SHFL.DOWN P0, R63, R71, R70, R109 ;  /* 0x08000046473f7389 */ /* 0x000064000000006d */
[----:B01----:R-:W-:Y:S01]  /*2e10*/  ENDCOLLECTIVE ;  /* 0x000000000000791b */ /* 0x003fe20003800000 */
.L_x_682:
[----:B------:R-:W-:-:S05]  /*2e20*/  FADD.FTZ R73, R38, R73 ;  /* 0x0000004926497221 */ /* 0x000fca0000010000 */
[----:B------:R-:W-:Y:S02]  /*2e30*/  MOV R71, R73 ;  /* 0x0000004900477202 */ /* 0x000fe40000000f00 */
[----:B------:R-:W-:-:S07]  /*2e40*/  MOV R29, R63 ;  /* 0x0000003f001d7202 */ /* 0x000fce0000000f00 */
[----:B------:R-:W-:Y:S05]  /*2e50*/  WARPSYNC.COLLECTIVE R62, `(.L_x_683) ;  /* 0x000000003e087348 */ /* 0x000fea0003c00000 */
[----:B------:R0:W1:Y:S02]  /*2e60*/  SHFL.DOWN P0, R63, R71, R70, R109 ;  /* 0x08000046473f7389 */ /* 0x000064000000006d */
[----:B01----:R-:W-:Y:S01]  /*2e70*/  ENDCOLLECTIVE ;  /* 0x000000000000791b */ /* 0x003fe20003800000 */
.L_x_683:
[----:B------:R-:W-:Y:S01]  /*2e80*/  MOV R28, R63 ;  /* 0x0000003f001c7202 */ /* 0x000fe20000000f00 */
[----:B------:R-:W-:Y:S06]  /*2e90*/  BRA `(.L_x_684) ;  /* 0xffffffe400307947 */ /* 0x000fec000383ffff */
.L_x_685:
        /* <DEDUP_REMOVED lines=14> */
.L_x_8509:


//--------------------- .text._ZN10layer_norm22ln_bwd_finalize_kernelINS_22Kernel_traits_finalizeILj1536E13__nv_bfloat16S2_S2_S2_fjLb1ELj1024ELj4ENS_18Kernel_traits_baseILj1536ES2_S2_S2_S2_fjLj1024EEEEELb1ELb0EEEvNS_9BwdParamsE --------------------------
	.section	.text._ZN10layer_norm22ln_bwd_finalize_kernelINS_22Kernel_traits_finalizeILj1536E13__nv_bfloat16S2_S2_S2_fjLb1ELj1024ELj4ENS_18Kernel_traits_baseILj1536ES2_S2_S2_S2_fjLj1024EEEEELb1ELb0EEEvNS_9BwdParamsE,"ax",@progbits
	.align	128
        .global         _ZN10layer_norm22ln_bwd_finalize_kernelINS_22Kernel_traits_finalizeILj1536E13__nv_bfloat16S2_S2_S2_fjLb1ELj1024ELj4ENS_18Kernel_traits_baseILj1536ES2_S2_S2_S2_fjLj1024EEEEELb1ELb0EEEvNS_9BwdParamsE
        .type           _ZN10layer_norm22ln_bwd_finalize_kernelINS_22Kernel_traits_finalizeILj1536E13__nv_bfloat16S2_S2_S2_fjLb1ELj1024ELj4ENS_18Kernel_traits_baseILj1536ES2_S2_S2_S2_fjLj1024EEEEELb1ELb0EEEvNS_9BwdParamsE,@function
        .size           _ZN10layer_norm22ln_bwd_finalize_kernelINS_22Kernel_traits_finalizeILj1536E13__nv_bfloat16S2_S2_S2_fjLb1ELj1024ELj4ENS_18Kernel_traits_baseILj1536ES2_S2_S2_S2_fjLj1024EEEEELb1ELb0EEEvNS_9BwdParamsE,(.L_x_8510 - _ZN10layer_norm22ln_bwd_finalize_kernelINS_22Kernel_traits_finalizeILj1536E13__nv_bfloat16S2_S2_S2_fjLb1ELj1024ELj4ENS_18Kernel_traits_baseILj1536ES2_S2_S2_S2_fjLj1024EEEEELb1ELb0EEEvNS_9BwdParamsE)
        .other          _ZN10layer_norm22ln_bwd_finalize_kernelINS_22Kernel_traits_finalizeILj1536E13__nv_bfloat16S2_S2_S2_fjLb1ELj1024ELj4ENS_18Kernel_traits_baseILj1536ES2_S2_S2_S2_fjLj1024EEEEELb1ELb0EEEvNS_9BwdParamsE,@"STO_CUDA_ENTRY STV_DEFAULT"
_ZN10layer_norm22ln_bwd_finalize_kernelINS_22Kernel_traits_finalizeILj1536E13__nv_bfloat16S2_S2_S2_fjLb1ELj1024ELj4ENS_18Kernel_traits_baseILj1536ES2_S2_S2_S2_fjLj1024EEEEELb1ELb0EEEvNS_9BwdParamsE:
.text._ZN10layer_norm22ln_bwd_finalize_kernelINS_22Kernel_traits_finalizeILj1536E13__nv_bfloat16S2_S2_S2_fjLb1ELj1024ELj4ENS_18Kernel_traits_baseILj1536ES2_S2_S2_S2_fjLj1024EEEEELb1ELb0EEEvNS_9BwdParamsE:
        /* <DEDUP_REMOVED lines=11> */
[----:B------:R-:W-:Y:S01]  /*00b0*/  SHF.L.U32 R7, R7, 0x4, RZ ;  /* 0x0000000407077819 */ /* 0x000fe200000006ff */
[----:B------:R-:W-:Y:S01]  /*00c0*/  ULDC.64 UR6, c[0x0][0x208] ;  /* 0x0000820000067ab9 */ /* 0x000fe20000000a00 */
[----:B------:R-:W-:Y:S02]  /*00d0*/  LOP3.LUT R5, R0, 0x3fffffe0, RZ, 0xc0, !PT ;  /* 0x3fffffe000057812 */ /* 0x000fe400078ec0ff */
[----:B------:R-:W-:Y:S02]  /*00e0*/  LOP3.LUT R6, R3, 0x1f, R0, 0x78, !PT ;  /* 0x0000001f03067812 */ /* 0x000fe400078e7800 */
[----:B------:R-:W-:Y:S02]  /*00f0*/  LOP3.LUT R9, R7, 0x7ffffff0, RZ, 0xc0, !PT ;  /* 0x7ffffff007097812 */ /* 0x000fe400078ec0ff */
[----:B------:R-:W-:-:S02]  /*0100*/  IADD3 R7, R5, R6, RZ ;  /* 0x0000000605077210 */ /* 0x000fc40007ffe0ff */
[----:B------:R-:W-:Y:S02]  /*0110*/  ISETP.NE.AND P0, PT, R3, 0x1f, PT ;  /* 0x0000001f0300780c */ /* 0x000fe40003f05270 */
[C---:B------:R-:W-:Y:S02]  /*0120*/  LEA R8, R2.reuse, R6, 0x5 ;  /* 0x0000000602087211 */ /* 0x040fe400078e28ff */
[C---:B------:R-:W-:Y:S02]  /*0130*/  ISETP.GT.U32.OR P0, PT, R2.reuse, 0xf, P0 ;  /* 0x0000000f0200780c */ /* 0x040fe40000704470 */
[----:B------:R-:W-:Y:S01]  /*0140*/  IADD3 R5, R2, R9, RZ ;  /* 0x0000000902057210 */ /* 0x000fe20007ffe0ff */
[----:B0-----:R-:W-:-:S06]  /*0150*/  ULEA UR4, UR5, UR4, 0x18 ;  /* 0x0000000405047291 */ /* 0x001fcc000f8ec03f */
[----:B------:R-:W-:Y:S02]  /*0160*/  LEA R6, R7, UR4, 0x2 ;  /* 0x0000000407067c11 */ /* 0x000fe4000f8e10ff */
[----:B------:R-:W-:-:S07]  /*0170*/  LEA R7, R8, UR4, 0x2 ;  /* 0x0000000408077c11 */ /* 0x000fce000f8e10ff */
.L_x_698:
[----:B0--3--:R-:W0:Y:S01]  /*0180*/  LDC R8, c[0x0][0x210] ;  /* 0x00008400ff087b82 */ /* 0x009e220000000800 */
[----:B------:R-:W-:Y:S01]  /*0190*/  BSSY B0, `(.L_x_686) ;  /* 0x0000086000007945 */ /* 0x000fe20003800000 */
[----:B------:R-:W-:Y:S01]  /*01a0*/  HFMA2.MMA R11, -RZ, RZ, 0, 0 ;  /* 0x00000000ff0b7435 */ /* 0x000fe200000001ff */
[----:B------:R-:W-:Y:S01]  /*01b0*/  IMAD.MOV.U32 R22, RZ, RZ, RZ ;  /* 0x000000ffff167224 */ /* 0x000fe200078e00ff */
[----:B------:R-:W-:-:S04]  /*01c0*/  MOV R24, RZ ;  /* 0x000000ff00187202 */ /* 0x000fc80000000f00 */
[----:B-1----:R-:W1:Y:S01]  /*01d0*/  LDC R9, c[0x0][0x218] ;  /* 0x00008600ff097b82 */ /* 0x002e620000000800 */
[----:B0-----:R-:W-:-:S04]  /*01e0*/  ISETP.GE.U32.AND P1, PT, R3, R8, PT ;  /* 0x000000080300720c */ /* 0x001fc80003f26070 */
[----:B-1----:R-:W-:-:S13]  /*01f0*/  ISETP.GE.U32.OR P1, PT, R4, R9, P1 ;  /* 0x000000090400720c */ /* 0x002fda0000f26470 */
[----:B--2---:R-:W-:Y:S05]  /*0200*/  @P1 BRA `(.L_x_687) ;  /* 0x0000000400f81947 */ /* 0x004fea0003800000 */
[----:B------:R-:W-:Y:S02]  /*0210*/  ISETP.GE.U32.AND P2, PT, R3, R8, PT ;  /* 0x000000080300720c */ /* 0x000fe40003f46070 */
[----:B------:R-:W-:-:S11]  /*0220*/  MOV R23, R3 ;  /* 0x0000000300177202 */ /* 0x000fd60000000f00 */
[----:B------:R-:W0:Y:S01]  /*0230*/  @P2 LDC.64 R12, c[0x0][0x2d0] ;  /* 0x0000b400ff0c2b82 */ /* 0x000e220000000a00 */
[----:B------:R-:W-:-:S07]  /*0240*/  @P2 IMAD R17, R23, R9, R4 ;  /* 0x0000000917112224 */ /* 0x000fce00078e0204 */
[----:B------:R-:W1:Y:S08]  /*0250*/  @P2 LDC.64 R14, c[0x0][0x2d8] ;  /* 0x0000b600ff0e2b82 */ /* 0x000e700000000a00 */
[----:B------:R-:W2:Y:S01]  /*0260*/  @P2 LDC.64 R10, c[0x0][0x2f0] ;  /* 0x0000bc00ff0a2b82 */ /* 0x000ea20000000a00 */
[----:B0-----:R-:W-:-:S06]  /*0270*/  @P2 IMAD.WIDE.U32 R12, R17, 0x4, R12 ;  /* 0x00000004110c2825 */ /* 0x001fcc00078e000c */
[----:B------:R-:W3:Y:S01]  /*0280*/  @P2 LDG.E R13, desc[UR6][R12.64] ;  /* 0x000000060c0d2981 */ /* 0x000ee2000c1e1900 */
[----:B-1----:R-:W-:-:S06]  /*0290*/  @P2 IMAD.WIDE.U32 R14, R17, 0x4, R14 ;  /* 0x00000004110e2825 */ /* 0x002fcc00078e000e */
[----:B------:R-:W4:Y:S01]  /*02a0*/  @P2 LDG.E R15, desc[UR6][R14.64] ;  /* 0x000000060e0f2981 */ /* 0x000f22000c1e1900 */
[----:B--2---:R-:W-:-:S06]  /*02b0*/  @P2 IMAD.WIDE.U32 R16, R17, 0x4, R10 ;  /* 0x0000000411102825 */ /* 0x004fcc00078e000a */
[----:B------:R-:W2:Y:S01]  /*02c0*/  @P2 LDG.E R16, desc[UR6][R16.64] ;  /* 0x0000000610102981 */ /* 0x000ea2000c1e1900 */
[----:B------:R-:W-:-:S04]  /*02d0*/  @P2 IADD3 R23, R23, 0x20, RZ ;  /* 0x0000002017172810 */ /* 0x000fc80007ffe0ff */
[CC--:B------:R-:W-:Y:S02]  /*02e0*/  ISETP.GE.U32.AND P1, PT, R23.reuse, R8.reuse, PT ;  /* 0x000000081700720c */ /* 0x0c0fe40003f26070 */
[----:B------:R-:W-:-:S04]  /*02f0*/  IADD3 R10, -R23, R8, RZ ;  /* 0x00000008170a7210 */ /* 0x000fc80007ffe1ff */
[----:B------:R-:W-:Y:S01]  /*0300*/  ISETP.LE.U32.OR P1, PT, R10, 0x60, P1 ;  /* 0x000000600a00780c */ /* 0x000fe20000f23470 */
[----:B------:R-:W-:Y:S01]  /*0310*/  IMAD.MOV.U32 R22, RZ, RZ, RZ ;  /* 0x000000ffff167224 */ /* 0x000fe200078e00ff */
[----:B------:R-:W-:Y:S02]  /*0320*/  MOV R24, RZ ;  /* 0x000000ff00187202 */ /* 0x000fe40000000f00 */
[----:B------:R-:W-:Y:S01]  /*0330*/  MOV R11, RZ ;  /* 0x000000ff000b7202 */ /* 0x000fe20000000f00 */
[----:B------:R-:W-:Y:S02]  /*0340*/  BSSY B1, `(.L_x_688) ;  /* 0x0000039000017945 */ /* 0x000fe40003800000 */
[----:B---3--:R-:W-:Y:S01]  /*0350*/  @P2 FADD.FTZ R24, R24, R13 ;  /* 0x0000000d18182221 */ /* 0x008fe20000010000 */
[----:B----4-:R-:W-:Y:S01]  /*0360*/  @P2 FADD.FTZ R22, R22, R15 ;  /* 0x0000000f16162221 */ /* 0x010fe20000010000 */
[----:B--2---:R-:W-:Y:S01]  /*0370*/  @P2 FADD.FTZ R11, R11, R16 ;  /* 0x000000100b0b2221 */ /* 0x004fe20000010000 */
[----:B------:R-:W-:-:S03]  /*0380*/  PLOP3.LUT P2, PT, P2, PT, PT, 0x8, 0x0 ;  /* 0x000000000000781c */ /* 0x000fc6000174e170 */
[----:B------:R-:W-:Y:S10]  /*0390*/  @P1 BRA `(.L_x_689) ;  /* 0x0000000000cc1947 */ /* 0x000ff40003800000 */
[----:B------:R-:W-:Y:S02]  /*03a0*/  PLOP3.LUT P2, PT, PT, PT, PT, 0x8, 0x0 ;  /* 0x000000000000781c */ /* 0x000fe40003f4e170 */
[----:B------:R-:W-:-:S11]  /*03b0*/  IADD3 R12, R8, -0x60, RZ ;  /* 0xffffffa0080c7810 */ /* 0x000fd60007ffe0ff */
.L_x_690:
[----:B------:R-:W0:Y:S01]  /*03c0*/  LDC.64 R14, c[0x0][0x2d0] ;  /* 0x0000b400ff0e7b82 */ /* 0x000e220000000a00 */
[C---:B------:R-:W-:Y:S01]  /*03d0*/  IADD3 R27, R23.reuse, 0x20, RZ ;  /* 0x00000020171b7810 */ /* 0x040fe20007ffe0ff */
[----:B------:R-:W-:-:S04]  /*03e0*/  IMAD R25, R23, R9, R4 ;  /* 0x0000000917197224 */ /* 0x000fc800078e0204 */
[----:B------:R-:W-:Y:S02]  /*03f0*/  IMAD R27, R27, R9, R4 ;  /* 0x000000091b1b7224 */ /* 0x000fe400078e0204 */
[----:B0-----:R-:W-:-:S04]  /*0400*/  IMAD.WIDE.U32 R20, R25, 0x4, R14 ;  /* 0x0000000419147825 */ /* 0x001fc800078e000e */
[----:B------:R-:W-:Y:S01]  /*0410*/  IMAD.WIDE.U32 R16, R27, 0x4, R14 ;  /* 0x000000041b107825 */ /* 0x000fe200078e000e */
[----:B------:R-:W2:Y:S04]  /*0420*/  LDG.E R26, desc[UR6][R20.64] ;  /* 0x00000006141a7981 */ /* 0x000ea8000c1e1900 */
[----:B------:R0:W3:Y:S01]  /*0430*/  LDG.E R10, desc[UR6][R16.64] ;  /* 0x00000006100a7981 */ /* 0x0000e2000c1e1900 */
[C---:B------:R-:W-:Y:S02]  /*0440*/  IADD3 R19, R23.reuse, 0x40, RZ ;  /* 0x0000004017137810 */ /* 0x040fe40007ffe0ff */
[----:B------:R-:W-:-:S03]  /*0450*/  IADD3 R29, R23, 0x60, RZ ;  /* 0x00000060171d7810 */ /* 0x000fc60007ffe0ff */
[-CC-:B------:R-:W-:Y:S02]  /*0460*/  IMAD R19, R19, R9.reuse, R4.reuse ;  /* 0x0000000913137224 */ /* 0x180fe400078e0204 */
[----:B------:R-:W-:Y:S01]  /*0470*/  IMAD R29, R29, R9, R4 ;  /* 0x000000091d1d7224 */ /* 0x000fe200078e0204 */
[----:B0-----:R-:W0:Y:S01]  /*0480*/  LDC.64 R16, c[0x0][0x2d8] ;  /* 0x0000b600ff107b82 */ /* 0x001e220000000a00 */
[----:B------:R-:W-:-:S04]  /*0490*/  IMAD.WIDE.U32 R20, R19, 0x4, R14 ;  /* 0x0000000413147825 */ /* 0x000fc800078e000e */
[----:B------:R-:W-:Y:S01]  /*04a0*/  IMAD.WIDE.U32 R14, R29, 0x4, R14 ;  /* 0x000000041d0e7825 */ /* 0x000fe200078e000e */
[----:B------:R0:W4:Y:S04]  /*04b0*/  LDG.E R18, desc[UR6][R20.64] ;  /* 0x0000000614127981 */ /* 0x000128000c1e1900 */
[----:B------:R1:W5:Y:S01]  /*04c0*/  LDG.E R13, desc[UR6][R14.64] ;  /* 0x000000060e0d7981 */ /* 0x000362000c1e1900 */
[----:B0-----:R-:W-:-:S06]  /*04d0*/  IMAD.WIDE.U32 R20, R25, 0x4, R16 ;  /* 0x0000000419147825 */ /* 0x001fcc00078e0010 */
[----:B------:R3:W4:Y:S01]  /*04e0*/  LDG.E R20, desc[UR6][R20.64] ;  /* 0x0000000614147981 */ /* 0x000722000c1e1900 */
[----:B-1----:R-:W-:-:S04]  /*04f0*/  IMAD.WIDE.U32 R14, R27, 0x4, R16 ;  /* 0x000000041b0e7825 */ /* 0x002fc800078e0010 */
[----:B--2---:R-:W-:-:S04]  /*0500*/  FADD.FTZ R26, R26, R24 ;  /* 0x000000181a1a7221 */ /* 0x004fc80000010000 */
[----:B---3--:R-:W-:Y:S02]  /*0510*/  FADD.FTZ R21, R26, R10 ;  /* 0x0000000a1a157221 */ /* 0x008fe40000010000 */
[----:B------:R0:W2:Y:S02]  /*0520*/  LDG.E R10, desc[UR6][R14.64] ;  /* 0x000000060e0a7981 */ /* 0x0000a4000c1e1900 */
[----:B0-----:R-:W-:-:S04]  /*0530*/  IMAD.WIDE.U32 R14, R19, 0x4, R16 ;  /* 0x00000004130e7825 */ /* 0x001fc800078e0010 */
[----:B------:R-:W-:Y:S01]  /*0540*/  IMAD.WIDE.U32 R16, R29, 0x4, R16 ;  /* 0x000000041d107825 */ /* 0x000fe200078e0010 */
[----:B------:R0:W3:Y:S05]  /*0550*/  LDG.E R26, desc[UR6][R14.64] ;  /* 0x000000060e1a7981 */ /* 0x0000ea000c1e1900 */
[----:B------:R-:W3:Y:S01]  /*0560*/  LDG.E R16, desc[UR6][R16.64] ;  /* 0x0000000610107981 */ /* 0x000ee2000c1e1900 */
[----:B0-----:R-:W0:Y:S01]  /*0570*/  LDC.64 R14, c[0x0][0x2f0] ;  /* 0x0000bc00ff0e7b82 */ /* 0x001e220000000a00 */
[----:B----4-:R-:W-:Y:S01]  /*0580*/  FADD.FTZ R22, R20, R22 ;  /* 0x0000001614167221 */ /* 0x010fe20000010000 */
[----:B0-----:R-:W-:-:S05]  /*0590*/  IMAD.WIDE.U32 R24, R25, 0x4, R14 ;  /* 0x0000000419187825 */ /* 0x001fca00078e000e */
[----:B------:R0:W4:Y:S01]  /*05a0*/  LDG.E R20, desc[UR6][R24.64] ;  /* 0x0000000618147981 */ /* 0x000122000c1e1900 */
[----:B------:R-:W-:-:S06]  /*05b0*/  IMAD.WIDE.U32 R28, R29, 0x4, R14 ;  /* 0x000000041d1c7825 */ /* 0x000fcc00078e000e */
[----:B------:R-:W3:Y:S01]  /*05c0*/  LDG.E R28, desc[UR6][R28.64] ;  /* 0x000000061c1c7981 */ /* 0x000ee2000c1e1900 */
[----:B0-----:R-:W-:-:S05]  /*05d0*/  IMAD.WIDE.U32 R24, R27, 0x4, R14 ;  /* 0x000000041b187825 */ /* 0x001fca00078e000e */
[----:B------:R0:W3:Y:S02]  /*05e0*/  LDG.E R27, desc[UR6][R24.64] ;  /* 0x00000006181b7981 */ /* 0x0000e4000c1e1900 */
[----:B0-----:R-:W-:-:S05]  /*05f0*/  IMAD.WIDE.U32 R24, R19, 0x4, R14 ;  /* 0x0000000413187825 */ /* 0x001fca00078e000e */
[----:B------:R5:W3:Y:S01]  /*0600*/  LDG.E R19, desc[UR6][R24.64] ;  /* 0x0000000618137981 */ /* 0x000ae2000c1e1900 */
[----:B------:R-:W-:-:S05]  /*0610*/  VIADD R23, R23, 0x80 ;  /* 0x0000008017177836 */ /* 0x000fca0000000000 */
[----:B------:R-:W-:Y:S01]  /*0620*/  ISETP.GE.U32.AND P1, PT, R23, R12, PT ;  /* 0x0000000c1700720c */ /* 0x000fe20003f26070 */
[----:B------:R-:W-:-:S04]  /*0630*/  FADD.FTZ R18, R21, R18 ;  /* 0x0000001215127221 */ /* 0x000fc80000010000 */
[----:B-----5:R-:W-:Y:S01]  /*0640*/  FADD.FTZ R24, R18, R13 ;  /* 0x0000000d12187221 */ /* 0x020fe20000010000 */
[----:B----4-:R-:W-:Y:S01]  /*0650*/  FADD.FTZ R20, R20, R11 ;  /* 0x0000000b14147221 */ /* 0x010fe20000010000 */
[----:B--2---:R-:W-:-:S04]  /*0660*/  FADD.FTZ R11, R22, R10 ;  /* 0x0000000a160b7221 */ /* 0x004fc80000010000 */
[----:B---3--:R-:W-:Y:S01]  /*0670*/  FADD.FTZ R11, R11, R26 ;  /* 0x0000001a0b0b7221 */ /* 0x008fe20000010000 */
[----:B------:R-:W-:-:S03]  /*0680*/  FADD.FTZ R20, R20, R27 ;  /* 0x0000001b14147221 */ /* 0x000fc60000010000 */
[----:B------:R-:W-:Y:S01]  /*0690*/  FADD.FTZ R22, R11, R16 ;  /* 0x000000100b167221 */ /* 0x000fe20000010000 */
[----:B------:R-:W-:-:S04]  /*06a0*/  FADD.FTZ R19, R20, R19 ;  /* 0x0000001314137221 */ /* 0x000fc80000010000 */
[----:B------:R-:W-:Y:S01]  /*06b0*/  FADD.FTZ R11, R19, R28 ;  /* 0x0000001c130b7221 */ /* 0x000fe20000010000 */
[----:B------:R-:W-:Y:S06]  /*06c0*/  @!P1 BRA `(.L_x_690) ;  /* 0xfffffffc003c9947 */ /* 0x000fec000383ffff */
.L_x_689:
[----:B------:R-:W-:Y:S05]  /*06d0*/  BSYNC B1 ;  /* 0x0000000000017941 */ /* 0x000fea0003800000 */
.L_x_688:
        /* <DEDUP_REMOVED lines=9> */
[----:B------:R-:W1:Y:S08]  /*0770*/  LDC.64 R18, c[0x0][0x2d8] ;  /* 0x0000b600ff127b82 */ /* 0x000e700000000a00 */
[----:B------:R-:W2:Y:S01]  /*0780*/  LDC.64 R14, c[0x0][0x2f0] ;  /* 0x0000bc00ff0e7b82 */ /* 0x000ea20000000a00 */
[----:B0-----:R-:W-:-:S04]  /*0790*/  IMAD.WIDE.U32 R26, R13, 0x4, R20 ;  /* 0x000000040d1a7825 */ /* 0x001fc800078e0014 */
[----:B-1----:R-:W-:Y:S02]  /*07a0*/  IMAD.WIDE.U32 R16, R13, 0x4, R18 ;  /* 0x000000040d107825 */ /* 0x002fe400078e0012 */
[----:B------:R-:W3:Y:S02]  /*07b0*/  LDG.E R27, desc[UR6][R26.64] ;  /* 0x000000061a1b7981 */ /* 0x000ee4000c1e1900 */
[----:B------:R-:W-:Y:S02]  /*07c0*/  IMAD.WIDE.U32 R20, R25, 0x4, R20 ;  /* 0x0000000419147825 */ /* 0x000fe400078e0014 */
[----:B------:R-:W4:Y:S02]  /*07d0*/  LDG.E R17, desc[UR6][R16.64] ;  /* 0x0000000610117981 */ /* 0x000f24000c1e1900 */
[----:B--2---:R-:W-:Y:S02]  /*07e0*/  IMAD.WIDE.U32 R12, R13, 0x4, R14 ;  /* 0x000000040d0c7825 */ /* 0x004fe400078e000e */
[----:B------:R-:W2:Y:S02]  /*07f0*/  LDG.E R21, desc[UR6][R20.64] ;  /* 0x0000000614157981 */ /* 0x000ea4000c1e1900 */
[----:B------:R-:W-:-:S02]  /*0800*/  IMAD.WIDE.U32 R18, R25, 0x4, R18 ;  /* 0x0000000419127825 */ /* 0x000fc400078e0012 */
[----:B------:R-:W5:Y:S02]  /*0810*/  LDG.E R12, desc[UR6][R12.64] ;  /* 0x000000060c0c7981 */ /* 0x000f64000c1e1900 */
[----:B------:R-:W-:Y:S02]  /*0820*/  IMAD.WIDE.U32 R14, R25, 0x4, R14 ;  /* 0x00000004190e7825 */ /* 0x000fe400078e000e */
[----:B------:R-:W5:Y:S04]  /*0830*/  LDG.E R19, desc[UR6][R18.64] ;  /* 0x0000000612137981 */ /* 0x000f68000c1e1900 */
[----:B------:R-:W5:Y:S01]  /*0840*/  LDG.E R14, desc[UR6][R14.64] ;  /* 0x000000060e0e7981 */ /* 0x000f62000c1e1900 */
[----:B------:R-:W-:Y:S02]  /*0850*/  PLOP3.LUT P2, PT, PT, PT, PT, 0x8, 0x0 ;  /* 0x000000000000781c */ /* 0x000fe40003f4e170 */
[----:B------:R-:W-:Y:S01]  /*0860*/  IADD3 R23, R23, 0x40, RZ ;  /* 0x0000004017177810 */ /* 0x000fe20007ffe0ff */
[----:B---3--:R-:W-:Y:S01]  /*0870*/  FADD.FTZ R24, R24, R27 ;  /* 0x0000001b18187221 */ /* 0x008fe20000010000 */
[----:B----4-:R-:W-:-:S03]  /*0880*/  FADD.FTZ R22, R22, R17 ;  /* 0x0000001116167221 */ /* 0x010fc60000010000 */
[----:B--2---:R-:W-:Y:S01]  /*0890*/  FADD.FTZ R24, R24, R21 ;  /* 0x0000001518187221 */ /* 0x004fe20000010000 */
[----:B-----5:R-:W-:Y:S01]  /*08a0*/  FADD.FTZ R11, R11, R12 ;  /* 0x0000000c0b0b7221 */ /* 0x020fe20000010000 */
[----:B------:R-:W-:-:S03]  /*08b0*/  FADD.FTZ R22, R22, R19 ;  /* 0x0000001316167221 */ /* 0x000fc60000010000 */
[----:B------:R-:W-:-:S07]  /*08c0*/  FADD.FTZ R11, R11, R14 ;  /* 0x0000000e0b0b7221 */ /* 0x000fce0000010000 */
.L_x_692:
[----:B------:R-:W-:Y:S05]  /*08d0*/  BSYNC B1 ;  /* 0x0000000000017941 */ /* 0x000fea0003800000 */
.L_x_691:
[----:B------:R-:W-:Y:S01]  /*08e0*/  ISETP.LT.U32.OR P2, PT, R23, R8, P2 ;  /* 0x000000081700720c */ /* 0x000fe20001741470 */
[----:B------:R-:W-:-:S12]  /*08f0*/  BSSY B1, `(.L_x_687) ;  /* 0x000000f000017945 */ /* 0x000fd80003800000 */
[----:B------:R-:W-:Y:S05]  /*0900*/  @!P2 BRA `(.L_x_693) ;  /* 0x000000000034a947 */ /* 0x000fea0003800000 */
[----:B------:R-:W0:Y:S01]  /*0910*/  LDC.64 R16, c[0x0][0x2d0] ;  /* 0x0000b400ff107b82 */ /* 0x000e220000000a00 */
[----:B------:R-:W-:-:S07]  /*0920*/  IMAD R19, R23, R9, R4 ;  /* 0x0000000917137224 */ /* 0x000fce00078e0204 */
[----:B------:R-:W1:Y:S08]  /*0930*/  LDC.64 R12, c[0x0][0x2d8] ;  /* 0x0000b600ff0c7b82 */ /* 0x000e700000000a00 */
[----:B------:R-:W2:Y:S01]  /*0940*/  LDC.64 R14, c[0x0][0x2f0] ;  /* 0x0000bc00ff0e7b82 */ /* 0x000ea20000000a00 */
[----:B0-----:R-:W-:-:S06]  /*0950*/  IMAD.WIDE.U32 R16, R19, 0x4, R16 ;  /* 0x0000000413107825 */ /* 0x001fcc00078e0010 */
[----:B------:R-:W3:Y:S01]  /*0960*/  LDG.E R17, desc[UR6][R16.64] ;  /* 0x0000000610117981 */ /* 0x000ee2000c1e1900 */
[----:B-1----:R-:W-:-:S06]  /*0970*/  IMAD.WIDE.U32 R12, R19, 0x4, R12 ;  /* 0x00000004130c7825 */ /* 0x002fcc00078e000c */
[----:B------:R-:W4:Y:S01]  /*0980*/  LDG.E R13, desc[UR6][R12.64] ;  /* 0x000000060c0d7981 */ /* 0x000f22000c1e1900 */
[----:B--2---:R-:W-:-:S06]  /*0990*/  IMAD.WIDE.U32 R14, R19, 0x4, R14 ;  /* 0x00000004130e7825 */ /* 0x004fcc00078e000e */
[----:B------:R-:W2:Y:S01]  /*09a0*/  LDG.E R14, desc[UR6][R14.64] ;  /* 0x000000060e0e7981 */ /* 0x000ea2000c1e1900 */
[----:B---3--:R-:W-:Y:S01]  /*09b0*/  FADD.FTZ R24, R24, R17 ;  /* 0x0000001118187221 */ /* 0x008fe20000010000 */
[----:B----4-:R-:W-:Y:S01]  /*09c0*/  FADD.FTZ R22, R22, R13 ;  /* 0x0000000d16167221 */ /* 0x010fe20000010000 */
[----:B--2---:R-:W-:-:S07]  /*09d0*/  FADD.FTZ R11, R11, R14 ;  /* 0x0000000e0b0b7221 */ /* 0x004fce0000010000 */
.L_x_693:
[----:B------:R-:W-:Y:S05]  /*09e0*/  BSYNC B1 ;  /* 0x0000000000017941 */ /* 0x000fea0003800000 */
.L_x_687:
[----:B------:R-:W-:Y:S05]  /*09f0*/  BSYNC B0 ;  /* 0x0000000000007941 */ /* 0x000fea0003800000 */
.L_x_686:
[----:B------:R-:W-:Y:S01]  /*0a00*/  ISETP.GT.U32.AND P1, PT, R0, 0x3ff, PT ;  /* 0x000003ff0000780c */ /* 0x000fe20003f24070 */
[----:B------:R0:W-:Y:S01]  /*0a10*/  STS [R6], R22 ;  /* 0x0000001606007388 */ /* 0x0001e20000000800 */
[----:B------:R-:W-:Y:S05]  /*0a20*/  WARPSYNC.ALL ;  /* 0x0000000000007948 */ /* 0x000fea0003800000 */
[----:B------:R0:W-:Y:S04]  /*0a30*/  STS [R6+0x1000], R24 ;  /* 0x0010001806007388 */ /* 0x0001e80000000800 */
[----:B------:R0:W-:Y:S01]  /*0a40*/  STS [R6+0x2000], R11 ;  /* 0x0020000b06007388 */ /* 0x0001e20000000800 */
[----:B------:R-:W-:Y:S06]  /*0a50*/  BAR.SYNC.DEFER_BLOCKING 0x0 ;  /* 0x0000000000007b1d */ /* 0x000fec0000010000 */
[----:B------:R-:W-:Y:S05]  /*0a60*/  @P1 BRA `(.L_x_694) ;  /* 0x0000000000a41947 */ /* 0x000fea0003800000 */
[----:B------:R1:W2:Y:S01]  /*0a70*/  LDS R12, [R7] ;  /* 0x00000000070c7984 */ /* 0x0002a20000000800 */
[----:B------:R-:W-:Y:S01]  /*0a80*/  UMOV UR5, 0xffffffff ;  /* 0xffffffff00057882 */ /* 0x000fe20000000000 */
[----:B------:R-:W-:Y:S02]  /*0a90*/  ISETP.NE.AND P1, PT, R2, RZ, PT ;  /* 0x000000ff0200720c */ /* 0x000fe40003f25270 */
[----:B------:R1:W3:Y:S04]  /*0aa0*/  LDS R8, [R7+0x2000] ;  /* 0x0020000007087984 */ /* 0x0002e80000000800 */
[----:B------:R1:W4:Y:S01]  /*0ab0*/  LDS R10, [R7+0x1000] ;  /* 0x00100000070a7984 */ /* 0x0003220000000800 */
[----:B------:R-:W-:Y:S06]  /*0ac0*/  BRA.DIV UR5, `(.L_x_695) ;  /* 0x0000000605007947 */ /* 0x000fec000b800000 */
[----:B0---4-:R-:W0:Y:S04]  /*0ad0*/  SHFL.BFLY PT, R11, R10, 0x1, 0x1f ;  /* 0x0c201f000a0b7f89 */ /* 0x011e2800000e0000 */
[----:B--2---:R-:W2:Y:S04]  /*0ae0*/  SHFL.BFLY PT, R13, R12, 0x1, 0x1f ;  /* 0x0c201f000c0d7f89 */ /* 0x004ea800000e0000 */
[----:B---3--:R-:W3:Y:S01]  /*0af0*/  SHFL.BFLY PT, R17, R8, 0x1, 0x1f ;  /* 0x0c201f0008117f89 */ /* 0x008ee200000e0000 */
[----:B0-----:R-:W-:Y:S01]  /*0b00*/  FADD.FTZ R11, R10, R11 ;  /* 0x0000000b0a0b7221 */ /* 0x001fe20000010000 */
[----:B--2---:R-:W-:-:S04]  /*0b10*/  FADD.FTZ R15, R12, R13 ;  /* 0x0000000d0c0f7221 */ /* 0x004fc80000010000 */
[----:B------:R-:W0:Y:S01]  /*0b20*/  SHFL.BFLY PT, R14, R11, 0x2, 0x1f ;  /* 0x0c401f000b0e7f89 */ /* 0x000e2200000e0000 */
[----:B---3--:R-:W-:-:S03]  /*0b30*/  FADD.FTZ R18, R8, R17 ;  /* 0x0000001108127221 */ /* 0x008fc60000010000 */
[----:B------:R-:W2:Y:S04]  /*0b40*/  SHFL.BFLY PT, R16, R15, 0x2, 0x1f ;  /* 0x0c401f000f107f89 */ /* 0x000ea800000e0000 */
[----:B------:R-:W3:Y:S01]  /*0b50*/  SHFL.BFLY PT, R13, R18, 0x2, 0x1f ;  /* 0x0c401f00120d7f89 */ /* 0x000ee200000e0000 */
[----:B0-----:R-:W-:Y:S01]  /*0b60*/  FADD.FTZ R14, R11, R14 ;  /* 0x0000000e0b0e7221 */ /* 0x001fe20000010000 */
[----:B--2---:R-:W-:Y:S01]  /*0b70*/  FADD.FTZ R16, R15, R16 ;  /* 0x000000100f107221 */ /* 0x004fe20000010000 */
[----:B---3--:R-:W-:-:S04]  /*0b80*/  FADD.FTZ R19, R18, R13 ;  /* 0x0000000d12137221 */ /* 0x008fc80000010000 */
[----:B------:R-:W0:Y:S04]  /*0b90*/  SHFL.BFLY PT, R17, R16, 0x4, 0x1f ;  /* 0x0c801f0010117f89 */ /* 0x000e2800000e0000 */
[----:B------:R-:W2:Y:S04]  /*0ba0*/  SHFL.BFLY PT, R13, R14, 0x4, 0x1f ;  /* 0x0c801f000e0d7f89 */ /* 0x000ea800000e0000 */
[----:B------:R-:W3:Y:S01]  /*0bb0*/  SHFL.BFLY PT, R8, R19, 0x4, 0x1f ;  /* 0x0c801f0013087f89 */ /* 0x000ee200000e0000 */
[----:B0-----:R-:W-:Y:S01]  /*0bc0*/  FADD.FTZ R17, R16, R17 ;  /* 0x0000001110117221 */ /* 0x001fe20000010000 */
[----:B--2---:R-:W-:-:S04]  /*0bd0*/  FADD.FTZ R13, R14, R13 ;  /* 0x0000000d0e0d7221 */ /* 0x004fc80000010000 */
[----:B------:R-:W0:Y:S01]  /*0be0*/  SHFL.BFLY PT, R12, R17, 0x8, 0x1f ;  /* 0x0d001f00110c7f89 */ /* 0x000e2200000e0000 */
[----:B---3--:R-:W-:-:S03]  /*0bf0*/  FADD.FTZ R8, R19, R8 ;  /* 0x0000000813087221 */ /* 0x008fc60000010000 */
[----:B------:R-:W2:Y:S04]  /*0c00*/  SHFL.BFLY PT, R10, R13, 0x8, 0x1f ;  /* 0x0d001f000d0a7f89 */ /* 0x000ea800000e0000 */
[----:B------:R-:W3:Y:S01]  /*0c10*/  SHFL.BFLY PT, R21, R8, 0x8, 0x1f ;  /* 0x0d001f0008157f89 */ /* 0x000ee200000e0000 */
[----:B0-----:R-:W-:Y:S01]  /*0c20*/  FADD.FTZ R12, R17, R12 ;  /* 0x0000000c110c7221 */ /* 0x001fe20000010000 */
[----:B--2---:R-:W-:-:S04]  /*0c30*/  FADD.FTZ R11, R13, R10 ;  /* 0x0000000a0d0b7221 */ /* 0x004fc80000010000 */
[----:B------:R0:W2:Y:S01]  /*0c40*/  SHFL.BFLY PT, R15, R12, 0x10, 0x1f ;  /* 0x0e001f000c0f7f89 */ /* 0x0000a200000e0000 */
[----:B---3--:R-:W-:-:S03]  /*0c50*/  FADD.FTZ R21, R8, R21 ;  /* 0x0000001508157221 */ /* 0x008fc60000010000 */
[----:B------:R0:W3:Y:S04]  /*0c60*/  SHFL.BFLY PT, R10, R11, 0x10, 0x1f ;  /* 0x0e001f000b0a7f89 */ /* 0x0000e800000e0000 */
[----:B------:R0:W4:Y:S02]  /*0c70*/  SHFL.BFLY PT, R14, R21, 0x10, 0x1f ;  /* 0x0e001f00150e7f89 */ /* 0x00012400000e0000 */
.L_x_714:
[----:B------:R-:W-:Y:S01]  /*0c80*/  @!P1 SHF.R.U32.HI R8, RZ, 0x3, R0 ;  /* 0x00000003ff089819 */ /* 0x000fe20000011600 */
[----:B--2---:R-:W-:Y:S01]  /*0c90*/  FADD.FTZ R15, R12, R15 ;  /* 0x0000000f0c0f7221 */ /* 0x004fe20000010000 */
[----:B---3--:R-:W-:Y:S01]  /*0ca0*/  FADD.FTZ R10, R11, R10 ;  /* 0x0000000a0b0a7221 */ /* 0x008fe20000010000 */
[----:B----4-:R-:W-:Y:S01]  /*0cb0*/  FADD.FTZ R14, R21, R14 ;  /* 0x0000000e150e7221 */ /* 0x010fe20000010000 */
[----:B------:R-:W-:-:S05]  /*0cc0*/  @!P1 LOP3.LUT R13, R8, 0x1ffffffc, RZ, 0xc0, !PT ;  /* 0x1ffffffc080d9812 */ /* 0x000fca00078ec0ff */
[----:B------:R2:W-:Y:S04]  /*0cd0*/  @!P1 STS [R13+UR4+0x3000], R15 ;  /* 0x0030000f0d009988 */ /* 0x0005e80008000804 */
[----:B------:R2:W-:Y:S04]  /*0ce0*/  @!P1 STS [R13+UR4+0x3080], R10 ;  /* 0x0030800a0d009988 */ /* 0x0005e80008000804 */
[----:B------:R2:W-:Y:S02]  /*0cf0*/  @!P1 STS [R13+UR4+0x3100], R14 ;  /* 0x0031000e0d009988 */ /* 0x0005e40008000804 */
.L_x_694:
[----:B------:R-:W-:Y:S01]  /*0d00*/  SHF.L.U32 R8, R5, 0x1, RZ ;  /* 0x0000000105087819 */ /* 0x000fe200000006ff */
[----:B------:R-:W-:Y:S05]  /*0d10*/  WARPSYNC.ALL ;  /* 0x0000000000007948 */ /* 0x000fea0003800000 */
[----:B------:R-:W-:Y:S01]  /*0d20*/  BAR.SYNC.DEFER_BLOCKING 0x0 ;  /* 0x0000000000007b1d */ /* 0x000fe20000010000 */
[----:B------:R-:W-:-:S05]  /*0d30*/  ISETP.GE.U32.OR P1, PT, R8, R9, P0 ;  /* 0x000000090800720c */ /* 0x000fca0000726470 */
[----:B------:R-:W-:Y:S08]  /*0d40*/  BSSY B0, `(.L_x_696) ;  /* 0x0000013000007945 */ /* 0x000ff00003800000 */
[----:B------:R-:W-:Y:S05]  /*0d50*/  @P1 BRA `(.L_x_697) ;  /* 0x0000000000441947 */ /* 0x000fea0003800000 */
[----:B------:R-:W-:Y:S01]  /*0d60*/  SHF.L.U32 R8, R0, 0x3, RZ ;  /* 0x0000000300087819 */ /* 0x000fe200000006ff */
[----:B--2---:R-:W2:Y:S03]  /*0d70*/  LDC.64 R14, c[0x0][0x318] ;  /* 0x0000c600ff0e7b82 */ /* 0x004ea60000000a00 */
[----:B------:R-:W-:-:S05]  /*0d80*/  LOP3.LUT R18, R8, 0xf8, RZ, 0xc0, !PT ;  /* 0x000000f808127812 */ /* 0x000fca00078ec0ff */
[----:B0-----:R-:W0:Y:S01]  /*0d90*/  LDS.64 R20, [R18+UR4+0x3000] ;  /* 0x0030000412147984 */ /* 0x001e220008000a00 */
[----:B------:R-:W3:Y:S03]  /*0da0*/  LDC.64 R10, c[0x0][0x310] ;  /* 0x0000c400ff0a7b82 */ /* 0x000ee60000000a00 */
[----:B------:R-:W4:Y:S04]  /*0db0*/  LDS.64 R12, [R18+UR4+0x3080] ;  /* 0x00308004120c7984 */ /* 0x000f280008000a00 */
[----:B------:R-:W5:Y:S01]  /*0dc0*/  LDS.64 R16, [R18+UR4+0x3100] ;  /* 0x0031000412107984 */ /* 0x000f620008000a00 */
[----:B------:R-:W1:Y:S01]  /*0dd0*/  LDC.64 R8, c[0x0][0x330] ;  /* 0x0000cc00ff087b82 */ /* 0x000e620000000a00 */
[----:B--2---:R-:W-:-:S04]  /*0de0*/  IMAD.WIDE.U32 R14, R5, 0x4, R14 ;  /* 0x00000004050e7825 */ /* 0x004fc800078e000e */
[----:B---3--:R-:W-:-:S04]  /*0df0*/  IMAD.WIDE.U32 R10, R5, 0x4, R10 ;  /* 0x00000004050a7825 */ /* 0x008fc800078e000a */
[----:B-1----:R-:W-:Y:S01]  /*0e00*/  IMAD.WIDE.U32 R8, R5, 0x4, R8 ;  /* 0x0000000405087825 */ /* 0x002fe200078e0008 */
[----:B0-----:R-:W-:Y:S02]  /*0e10*/  F2FP.BF16.F32.PACK_AB R21, R21, R20 ;  /* 0x000000141515723e */ /* 0x001fe400000010ff */
[----:B----4-:R-:W-:-:S03]  /*0e20*/  F2FP.BF16.F32.PACK_AB R13, R13, R12 ;  /* 0x0000000c0d0d723e */ /* 0x010fc600000010ff */
[----:B------:R3:W-:Y:S01]  /*0e30*/  STG.E desc[UR6][R14.64], R21 ;  /* 0x000000150e007986 */ /* 0x0007e2000c101906 */
[----:B-----5:R-:W-:-:S03]  /*0e40*/  F2FP.BF16.F32.PACK_AB R17, R17, R16 ;  /* 0x000000101111723e */ /* 0x020fc600000010ff */
[----:B------:R3:W-:Y:S04]  /*0e50*/  STG.E desc[UR6][R10.64], R13 ;  /* 0x0000000d0a007986 */ /* 0x0007e8000c101906 */
[----:B------:R3:W-:Y:S02]  /*0e60*/  STG.E desc[UR6][R8.64], R17 ;  /* 0x0000001108007986 */ /* 0x0007e4000c101906 */
.L_x_697:
[----:B------:R-:W-:Y:S05]  /*0e70*/  BSYNC B0 ;  /* 0x0000000000007941 */ /* 0x000fea0003800000 */
.L_x_696:
[C---:B------:R-:W-:Y:S01]  /*0e80*/  ISETP.GT.U32.AND P1, PT, R4.reuse, -0x601, PT ;  /* 0xfffff9ff0400780c */ /* 0x040fe20003f24070 */
[----:B------:R-:W-:Y:S01]  /*0e90*/  VIADD R4, R4, 0x600 ;  /* 0x0000060004047836 */ /* 0x000fe20000000000 */
[----:B------:R-:W-:-:S11]  /*0ea0*/  IADD3 R5, R5, 0x300, RZ ;  /* 0x0000030005057810 */ /* 0x000fd60007ffe0ff */
[----:B------:R-:W-:Y:S05]  /*0eb0*/  @P1 BRA `(.L_x_698) ;  /* 0xfffffff000b01947 */ /* 0x000fea000383ffff */
[----:B------:R-:W-:Y:S05]  /*0ec0*/  EXIT ;  /* 0x000000000000794d */ /* 0x000fea0003800000 */
.L_x_695:
[----:B0-----:R-:W-:Y:S01]  /*0ed0*/  HFMA2.MMA R24, -RZ, RZ, 0, 5.9604644775390625e-08 ;  /* 0x00000001ff187435 */ /* 0x001fe200000001ff */
[----:B----4-:R-:W-:Y:S02]  /*0ee0*/  MOV R23, R10 ;  /* 0x0000000a00177202 */ /* 0x010fe40000000f00 */
[----:B------:R-:W-:Y:S02]  /*0ef0*/  MOV R25, 0x1f ;  /* 0x0000001f00197802 */ /* 0x000fe40000000f00 */
[----:B------:R-:W-:-:S07]  /*0f00*/  MOV R20, 0xffffffff ;  /* 0xffffffff00147802 */ /* 0x000fce0000000f00 */
[----:B-123--:R-:W-:Y:S05]  /*0f10*/  WARPSYNC.COLLECTIVE R20, `(.L_x_699) ;  /* 0x0000000014087348 */ /* 0x00efea0003c00000 */
[----:B------:R0:W4:Y:S02]  /*0f20*/  SHFL.BFLY P2, R22, R23, R24, R25 ;  /* 0x0c00001817167389 */ /* 0x0001240000040019 */
[----:B01234-:R-:W-:Y:S01]  /*0f30*/  ENDCOLLECTIVE ;  /* 0x000000000000791b */ /* 0x01ffe20003800000 */
.L_x_699:
[----:B------:R-:W-:Y:S01]  /*0f40*/  HFMA2.MMA R24, -RZ, RZ, 0, 1.1920928955078125e-07 ;  /* 0x00000002ff187435 */ /* 0x000fe200000001ff */
[----:B------:R-:W-:-:S05]  /*0f50*/  MOV R11, R22 ;  /* 0x00000016000b7202 */ /* 0x000fca0000000f00 */
[----:B------:R-:W-:-:S04]  /*0f60*/  FADD.FTZ R11, R10, R11 ;  /* 0x0000000b0a0b7221 */ /* 0x000fc80000010000 */
[----:B------:R-:W-:-:S07]  /*0f70*/  IMAD.MOV.U32 R23, RZ, RZ, R11 ;  /* 0x000000ffff177224 */ /* 0x000fce00078e000b */
[----:B------:R-:W-:Y:S05]  /*0f80*/  WARPSYNC.COLLECTIVE R20, `(.L_x_700) ;  /* 0x0000000014087348 */ /* 0x000fea0003c00000 */
[----:B------:R0:W1:Y:S02]  /*0f90*/  SHFL.BFLY P2, R22, R23, R24, R25 ;  /* 0x0c00001817167389 */ /* 0x0000640000040019 */
[----:B01----:R-:W-:Y:S01]  /*0fa0*/  ENDCOLLECTIVE ;  /* 0x000000000000791b */ /* 0x003fe20003800000 */
.L_x_700:
[----:B------:R-:W-:Y:S01]  /*0fb0*/  HFMA2.MMA R24, -RZ, RZ, 0, 2.384185791015625e-07 ;  /* 0x00000004ff187435 */ /* 0x000fe200000001ff */
[----:B------:R-:W-:-:S05]  /*0fc0*/  MOV R14, R22 ;  /* 0x00000016000e7202 */ /* 0x000fca0000000f00 */
[----:B------:R-:W-:-:S05]  /*0fd0*/  FADD.FTZ R14, R11, R14 ;  /* 0x0000000e0b0e7221 */ /* 0x000fca0000010000 */
[----:B------:R-:W-:-:S07]  /*0fe0*/  MOV R23, R14 ;  /* 0x0000000e00177202 */ /* 0x000fce0000000f00 */
[----:B------:R-:W-:Y:S05]  /*0ff0*/  WARPSYNC.COLLECTIVE R20, `(.L_x_701) ;  /* 0x0000000014087348 */ /* 0x000fea0003c00000 */
[----:B------:R0:W1:Y:S02]  /*1000*/  SHFL.BFLY P2, R22, R23, R24, R25 ;  /* 0x0c00001817167389 */ /* 0x0000640000040019 */
[----:B01----:R-:W-:Y:S01]  /*1010*/  ENDCOLLECTIVE ;  /* 0x000000000000791b */ /* 0x003fe20003800000 */
.L_x_701:
[----:B------:R-:W-:Y:S01]  /*1020*/  IMAD.MOV.U32 R24, RZ, RZ, 0x8 ;  /* 0x00000008ff187424 */ /* 0x000fe200078e00ff */
[----:B------:R-:W-:-:S05]  /*1030*/  MOV R13, R22 ;  /* 0x00000016000d7202 */ /* 0x000fca0000000f00 */
[----:B------:R-:W-:-:S05]  /*1040*/  FADD.FTZ R13, R14, R13 ;  /* 0x0000000d0e0d7221 */ /* 0x000fca0000010000 */
[----:B------:R-:W-:-:S07]  /*1050*/  MOV R23, R13 ;  /* 0x0000000d00177202 */ /* 0x000fce0000000f00 */
[----:B------:R-:W-:Y:S05]  /*1060*/  WARPSYNC.COLLECTIVE R20, `(.L_x_702) ;  /* 0x0000000014087348 */ /* 0x000fea0003c00000 */
[----:B------:R0:W1:Y:S02]  /*1070*/  SHFL.BFLY P2, R22, R23, R24, R25 ;  /* 0x0c00001817167389 */ /* 0x0000640000040019 */
[----:B01----:R-:W-:Y:S01]  /*1080*/  ENDCOLLECTIVE ;  /* 0x000000000000791b */ /* 0x003fe20003800000 */
.L_x_702:
[----:B------:R-:W-:Y:S01]  /*1090*/  HFMA2.MMA R24, -RZ, RZ, 0, 9.5367431640625e-07 ;  /* 0x00000010ff187435 */ /* 0x000fe200000001ff */
[----:B------:R-:W-:-:S05]  /*10a0*/  MOV R10, R22 ;  /* 0x00000016000a7202 */ /* 0x000fca0000000f00 */
[----:B------:R-:W-:-:S05]  /*10b0*/  FADD.FTZ R11, R13, R10 ;  /* 0x0000000a0d0b7221 */ /* 0x000fca0000010000 */
[----:B------:R-:W-:-:S07]  /*10c0*/  MOV R23, R11 ;  /* 0x0000000b00177202 */ /* 0x000fce0000000f00 */
[----:B------:R-:W-:Y:S05]  /*10d0*/  WARPSYNC.COLLECTIVE R20, `(.L_x_703) ;  /* 0x0000000014087348 */ /* 0x000fea0003c00000 */
[----:B------:R0:W1:Y:S02]  /*10e0*/  SHFL.BFLY P2, R22, R23, R24, R25 ;  /* 0x0c00001817167389 */ /* 0x0000640000040019 */
[----:B01----:R-:W-:Y:S01]  /*10f0*/  ENDCOLLECTIVE ;  /* 0x000000000000791b */ /* 0x003fe20003800000 */
.L_x_703:
[----:B------:R-:W-:Y:S01]  /*1100*/  HFMA2.MMA R24, -RZ, RZ, 0, 5.9604644775390625e-08 ;  /* 0x00000001ff187435 */ /* 0x000fe200000001ff */
[----:B------:R-:W-:Y:S02]  /*1110*/  MOV R23, R12 ;  /* 0x0000000c00177202 */ /* 0x000fe40000000f00 */
[----:B------:R-:W-:-:S08]  /*1120*/  MOV R10, R22 ;  /* 0x00000016000a7202 */ /* 0x000fd00000000f00 */
[----:B------:R-:W-:Y:S05]  /*1130*/  WARPSYNC.COLLECTIVE R20, `(.L_x_704) ;  /* 0x0000000014087348 */ /* 0x000fea0003c00000 */
[----:B------:R0:W1:Y:S02]  /*1140*/  SHFL.BFLY P2, R22, R23, R24, R25 ;  /* 0x0c00001817167389 */ /* 0x0000640000040019 */
[----:B01----:R-:W-:Y:S01]  /*1150*/  ENDCOLLECTIVE ;  /* 0x000000000000791b */ /* 0x003fe20003800000 */
.L_x_704:
[----:B------:R-:W-:Y:S01]  /*1160*/  HFMA2.MMA R24, -RZ, RZ, 0, 1.1920928955078125e-07 ;  /* 0x00000002ff187435 */ /* 0x000fe200000001ff */
[----:B------:R-:W-:-:S04]  /*1170*/  IMAD.MOV.U32 R13, RZ, RZ, R22 ;  /* 0x000000ffff0d7224 */ /* 0x000fc800078e0016 */
[----:B------:R-:W-:-:S05]  /*1180*/  FADD.FTZ R15, R12, R13 ;  /* 0x0000000d0c0f7221 */ /* 0x000fca0000010000 */
[----:B------:R-:W-:-:S07]  /*1190*/  MOV R23, R15 ;  /* 0x0000000f00177202 */ /* 0x000fce0000000f00 */
[----:B------:R-:W-:Y:S05]  /*11a0*/  WARPSYNC.COLLECTIVE R20, `(.L_x_705) ;  /* 0x0000000014087348 */ /* 0x000fea0003c00000 */
[----:B------:R0:W1:Y:S02]  /*11b0*/  SHFL.BFLY P2, R22, R23, R24, R25 ;  /* 0x0c00001817167389 */ /* 0x0000640000040019 */
[----:B01----:R-:W-:Y:S01]  /*11c0*/  ENDCOLLECTIVE ;  /* 0x000000000000791b */ /* 0x003fe20003800000 */
.L_x_705:
[----:B------:R-:W-:Y:S01]  /*11d0*/  HFMA2.MMA R24, -RZ, RZ, 0, 2.384185791015625e-07 ;  /* 0x00000004ff187435 */ /* 0x000fe200000001ff */
[----:B------:R-:W-:-:S05]  /*11e0*/  MOV R16, R22 ;  /* 0x0000001600107202 */ /* 0x000fca0000000f00 */
[----:B------:R-:W-:-:S05]  /*11f0*/  FADD.FTZ R16, R15, R16 ;  /* 0x000000100f107221 */ /* 0x000fca0000010000 */
[----:B------:R-:W-:-:S07]  /*1200*/  MOV R23, R16 ;  /* 0x0000001000177202 */ /* 0x000fce0000000f00 */
[----:B------:R-:W-:Y:S05]  /*1210*/  WARPSYNC.COLLECTIVE R20, `(.L_x_706) ;  /* 0x0000000014087348 */ /* 0x000fea0003c00000 */
[----:B------:R0:W1:Y:S02]  /*1220*/  SHFL.BFLY P2, R22, R23, R24, R25 ;  /* 0x0c00001817167389 */ /* 0x0000640000040019 */
[----:B01----:R-:W-:Y:S01]  /*1230*/  ENDCOLLECTIVE ;  /* 0x000000000000791b */ /* 0x003fe20003800000 */
.L_x_706:
[----:B------:R-:W-:Y:S01]  /*1240*/  HFMA2.MMA R24, -RZ, RZ, 0, 4.76837158203125e-07 ;  /* 0x00000008ff187435 */ /* 0x000fe200000001ff */
[----:B------:R-:W-:-:S05]  /*1250*/  MOV R17, R22 ;  /* 0x0000001600117202 */ /* 0x000fca0000000f00 */
[----:B------:R-:W-:-:S04]  /*1260*/  FADD.FTZ R17, R16, R17 ;  /* 0x0000001110117221 */ /* 0x000fc80000010000 */
[----:B------:R-:W-:-:S07]  /*1270*/  IMAD.MOV.U32 R23, RZ, RZ, R17 ;  /* 0x000000ffff177224 */ /* 0x000fce00078e0011 */
[----:B------:R-:W-:Y:S05]  /*1280*/  WARPSYNC.COLLECTIVE R20, `(.L_x_707) ;  /* 0x0000000014087348 */ /* 0x000fea0003c00000 */
[----:B------:R0:W1:Y:S02]  /*1290*/  SHFL.BFLY P2, R22, R23, R24, R25 ;  /* 0x0c00001817167389 */ /* 0x0000640000040019 */
[----:B01----:R-:W-:Y:S01]  /*12a0*/  ENDCOLLECTIVE ;  /* 0x000000000000791b */ /* 0x003fe20003800000 */
.L_x_707:
[----:B------:R-:W-:Y:S01]  /*12b0*/  HFMA2.MMA R24, -RZ, RZ, 0, 9.5367431640625e-07 ;  /* 0x00000010ff187435 */ /* 0x000fe200000001ff */
[----:B------:R-:W-:-:S05]  /*12c0*/  MOV R12, R22 ;  /* 0x00000016000c7202 */ /* 0x000fca0000000f00 */
[----:B------:R-:W-:-:S05]  /*12d0*/  FADD.FTZ R12, R17, R12 ;  /* 0x0000000c110c7221 */ /* 0x000fca0000010000 */
[----:B------:R-:W-:-:S07]  /*12e0*/  MOV R23, R12 ;  /* 0x0000000c00177202 */ /* 0x000fce0000000f00 */
[----:B------:R-:W-:Y:S05]  /*12f0*/  WARPSYNC.COLLECTIVE R20, `(.L_x_708) ;  /* 0x0000000014087348 */ /* 0x000fea0003c00000 */
[----:B------:R0:W1:Y:S02]  /*1300*/  SHFL.BFLY P2, R22, R23, R24, R25 ;  /* 0x0c00001817167389 */ /* 0x0000640000040019 */
[----:B01----:R-:W-:Y:S01]  /*1310*/  ENDCOLLECTIVE ;  /* 0x000000000000791b */ /* 0x003fe20003800000 */
.L_x_708:
[----:B------:R-:W-:Y:S01]  /*1320*/  MOV R23, R8 ;  /* 0x0000000800177202 */ /* 0x000fe20000000f00 */
[----:B------:R-:W-:Y:S01]  /*1330*/  IMAD.MOV.U32 R24, RZ, RZ, 0x1 ;  /* 0x00000001ff187424 */ /* 0x000fe200078e00ff */
[----:B------:R-:W-:-:S07]  /*1340*/  MOV R15, R22 ;  /* 0x00000016000f7202 */ /* 0x000fce0000000f00 */
[----:B------:R-:W-:Y:S05]  /*1350*/  WARPSYNC.COLLECTIVE R20, `(.L_x_709) ;  /* 0x0000000014087348 */ /* 0x000fea0003c00000 */
[----:B------:R0:W1:Y:S02]  /*1360*/  SHFL.BFLY P2, R22, R23, R24, R25 ;  /* 0x0c00001817167389 */ /* 0x0000640000040019 */
[----:B01----:R-:W-:Y:S01]  /*1370*/  ENDCOLLECTIVE ;  /* 0x000000000000791b */ /* 0x003fe20003800000 */
.L_x_709:
[----:B------:R-:W-:Y:S01]  /*1380*/  HFMA2.MMA R24, -RZ, RZ, 0, 1.1920928955078125e-07 ;  /* 0x00000002ff187435 */ /* 0x000fe200000001ff */
[----:B------:R-:W-:-:S05]  /*1390*/  MOV R17, R22 ;  /* 0x0000001600117202 */ /* 0x000fca0000000f00 */
[----:B------:R-:W-:-:S05]  /*13a0*/  FADD.FTZ R18, R8, R17 ;  /* 0x0000001108127221 */ /* 0x000fca0000010000 */
[----:B------:R-:W-:-:S07]  /*13b0*/  MOV R23, R18 ;  /* 0x0000001200177202 */ /* 0x000fce0000000f00 */
[----:B------:R-:W-:Y:S05]  /*13c0*/  WARPSYNC.COLLECTIVE R20, `(.L_x_710) ;  /* 0x0000000014087348 */ /* 0x000fea0003c00000 */
[----:B------:R0:W1:Y:S02]  /*13d0*/  SHFL.BFLY P2, R22, R23, R24, R25 ;  /* 0x0c00001817167389 */ /* 0x0000640000040019 */
[----:B01----:R-:W-:Y:S01]  /*13e0*/  ENDCOLLECTIVE ;  /* 0x000000000000791b */ /* 0x003fe20003800000 */
.L_x_710:
[----:B------:R-:W-:Y:S01]  /*13f0*/  HFMA2.MMA R24, -RZ, RZ, 0, 2.384185791015625e-07 ;  /* 0x00000004ff187435 */ /* 0x000fe200000001ff */
[----:B------:R-:W-:-:S05]  /*1400*/  MOV R13, R22 ;  /* 0x00000016000d7202 */ /* 0x000fca0000000f00 */
[----:B------:R-:W-:-:S05]  /*1410*/  FADD.FTZ R19, R18, R13 ;  /* 0x0000000d12137221 */ /* 0x000fca0000010000 */
[----:B------:R-:W-:-:S07]  /*1420*/  MOV R23, R19 ;  /* 0x0000001300177202 */ /* 0x000fce0000000f00 */
[----:B------:R-:W-:Y:S05]  /*1430*/  WARPSYNC.COLLECTIVE R20, `(.L_x_711) ;  /* 0x0000000014087348 */ /* 0x000fea0003c00000 */
[----:B------:R0:W1:Y:S02]  /*1440*/  SHFL.BFLY P2, R22, R23, R24, R25 ;  /* 0x0c00001817167389 */ /* 0x0000640000040019 */
[----:B01----:R-:W-:Y:S01]  /*1450*/  ENDCOLLECTIVE ;  /* 0x000000000000791b */ /* 0x003fe20003800000 */
.L_x_711:
[----:B------:R-:W-:Y:S01]  /*1460*/  HFMA2.MMA R24, -RZ, RZ, 0, 4.76837158203125e-07 ;  /* 0x00000008ff187435 */ /* 0x000fe200000001ff */
[----:B------:R-:W-:-:S04]  /*1470*/  IMAD.MOV.U32 R8, RZ, RZ, R22 ;  /* 0x000000ffff087224 */ /* 0x000fc800078e0016 */
[----:B------:R-:W-:-:S05]  /*1480*/  FADD.FTZ R8, R19, R8 ;  /* 0x0000000813087221 */ /* 0x000fca0000010000 */
[----:B------:R-:W-:-:S07]  /*1490*/  MOV R23, R8 ;  /* 0x0000000800177202 */ /* 0x000fce0000000f00 */
[----:B------:R-:W-:Y:S05]  /*14a0*/  WARPSYNC.COLLECTIVE R20, `(.L_x_712) ;  /* 0x0000000014087348 */ /* 0x000fea0003c00000 */
[----:B------:R0:W1:Y:S02]  /*14b0*/  SHFL.BFLY P2, R22, R23, R24, R25 ;  /* 0x0c00001817167389 */ /* 0x0000640000040019 */
[----:B01----:R-:W-:Y:S01]  /*14c0*/  ENDCOLLECTIVE ;  /* 0x000000000000791b */ /* 0x003fe20003800000 */
.L_x_712:
[----:B------:R-:W-:Y:S01]  /*14d0*/  HFMA2.MMA R24, -RZ, RZ, 0, 9.5367431640625e-07 ;  /* 0x00000010ff187435 */ /* 0x000fe200000001ff */
[----:B------:R-:W-:-:S05]  /*14e0*/  MOV R21, R22 ;  /* 0x0000001600157202 */ /* 0x000fca0000000f00 */
[----:B------:R-:W-:-:S05]  /*14f0*/  FADD.FTZ R21, R8, R21 ;  /* 0x0000001508157221 */ /* 0x000fca0000010000 */
[----:B------:R-:W-:-:S07]  /*1500*/  MOV R23, R21 ;  /* 0x0000001500177202 */ /* 0x000fce0000000f00 */
[----:B------:R-:W-:Y:S05]  /*1510*/  WARPSYNC.COLLECTIVE R20, `(.L_x_713) ;  /* 0x0000000014087348 */ /* 0x000fea0003c00000 */
[----:B------:R0:W1:Y:S02]  /*1520*/  SHFL.BFLY P2, R22, R23, R24, R25 ;  /* 0x0c00001817167389 */ /* 0x0000640000040019 */
[----:B01----:R-:W-:Y:S01]  /*1530*/  ENDCOLLECTIVE ;  /* 0x000000000000791b */ /* 0x003fe20003800000 */
.L_x_713:
[----:B------:R-:W-:Y:S01]  /*1540*/  MOV R14, R22 ;  /* 0x00000016000e7202 */ /* 0x000fe20000000f00 */
[----:B------:R-:W-:Y:S06]  /*1550*/  BRA `(.L_x_714) ;  /* 0xfffffff400c87947 */ /* 0x000fec000383ffff */
.L_x_715:
        /* <DEDUP_REMOVED lines=10> */
.L_x_8510:


//--------------------- .text._ZN10layer_norm13ln_bwd_kernelINS_13Kernel_traitsI13__nv_bfloat16S2_S2_S2_fjLj1536ELj1ELj1ELj4ELj8ENS_18Kernel_traits_baseILj1536ES2_S2_S2_S2_fjLj128EEEEELb1ELb1ELb1ELb0EEEvNS_9BwdParamsE --------------------------
	.section	.text._ZN10layer_norm13ln_bwd_kernelINS_13Kernel_traitsI13__nv_bfloat16S2_S2_S2_fjLj1536ELj1ELj1ELj4ELj8ENS_18Kernel_traits_baseILj1536ES2_S2_S2_S2_fjLj128EEEEELb1ELb1ELb1ELb0EEEvNS_9BwdParamsE,"ax",@progbits
	.align	128
        .global         _ZN10layer_norm13ln_bwd_kernelINS_13Kernel_traitsI13__nv_bfloat16S2_S2_S2_fjLj1536ELj1ELj1ELj4ELj8ENS_18Kernel_traits_baseILj1536ES2_S2_S2_S2_fjLj128EEEEELb1ELb1ELb1ELb0EEEvNS_9BwdParamsE
        .type           _ZN10layer_norm13ln_bwd_kernelINS_13Kernel_traitsI13__nv_bfloat16S2_S2_S2_fjLj1536ELj1ELj1ELj4ELj8ENS_18Kernel_traits_baseILj1536ES2_S2_S2_S2_fjLj128EEEEELb1ELb1ELb1ELb0EEEvNS_9BwdParamsE,@function
        .size           _ZN10layer_norm13ln_bwd_kernelINS_13Kernel_traitsI13__nv_bfloat16S2_S2_S2_fjLj1536ELj1ELj1ELj4ELj8ENS_18Kernel_traits_baseILj1536ES2_S2_S2_S2_fjLj128EEEEELb1ELb1ELb1ELb0EEEvNS_9BwdParamsE,(.L_x_8511 - _ZN10layer_norm13ln_bwd_kernelINS_13Kernel_traitsI13__nv_bfloat16S2_S2_S2_fjLj1536ELj1ELj1ELj4ELj8ENS_18Kernel_traits_baseILj1536ES2_S2_S2_S2_fjLj128EEEEELb1ELb1ELb1ELb0EEEvNS_9BwdParamsE)
        .other          _ZN10layer_norm13ln_bwd_kernelINS_13Kernel_traitsI13__nv_bfloat16S2_S2_S2_fjLj1536ELj1ELj1ELj4ELj8ENS_18Kernel_traits_baseILj1536ES2_S2_S2_S2_fjLj128EEEEELb1ELb1ELb1ELb0EEEvNS_9BwdParamsE,@"STO_CUDA_ENTRY STV_DEFAULT"
_ZN10layer_norm13ln_bwd_kernelINS_13Kernel_traitsI13__nv_bfloat16S2_S2_S2_fjLj1536ELj1ELj1ELj4ELj8ENS_18Kernel_traits_baseILj1536ES2_S2_S2_S2_fjLj128EEEEELb1ELb1ELb1ELb0EEEvNS_9BwdParamsE:
.text._ZN10layer_norm13ln_bwd_kernelINS_13Kernel_traitsI13__nv_bfloat16S2_S2_S2_fjLj1536ELj1ELj1ELj4ELj8ENS_18Kernel_traits_baseILj1536ES2_S2_S2_S2_fjLj128EEEEELb1ELb1ELb1ELb0EEEvNS_9BwdParamsE:
        /* <DEDUP_REMOVED lines=25> */
[----:B0-----:R-:W-:-:S07]  /*0190*/  @P0 IMAD.WIDE.U32 R8, R3, 0x8, R8 ;  /* 0x0000000803080825 */ /* 0x001fce00078e0008 */
[----:B------:R-:W0:Y:S01]  /*01a0*/  @P1 LDC.64 R20, c[0x0][0x278] ;  /* 0x00009e00ff141b82 */ /* 0x000e220000000a00 */
[----:B------:R-:W5:Y:S01]  /*01b0*/  @P0 LDG.E.64 R10, desc[UR4][R8.64] ;  /* 0x00000004080a0981 */ /* 0x000f62000c1e1b00 */
[----:B--2---:R-:W-:-:S06]  /*01c0*/  @P0 IMAD.WIDE.U32 R12, R3, 0x8, R12 ;  /* 0x00000008030c0825 */ /* 0x004fcc00078e000c */
[----:B------:R-:W2:Y:S01]  /*01d0*/  @P2 LDC.64 R26, c[0x0][0x260] ;  /* 0x00009800ff1a2b82 */ /* 0x000ea20000000a00 */
[----:B------:R-:W-:Y:S01]  /*01e0*/  @P0 LOP3.LUT R3, R3, 0x80, RZ, 0xfc, !PT ;  /* 0x0000008003030812 */ /* 0x000fe200078efcff */
[----:B------:R-:W5:Y:S04]  /*01f0*/  @P0 LDG.E.64 R14, desc[UR4][R12.64] ;  /* 0x000000040c0e0981 */ /* 0x000f68000c1e1b00 */
[----:B---3--:R-:W-:Y:S02]  /*0200*/  @P1 IMAD.WIDE.U32 R22, R3, 0x8, R18 ;  /* 0x0000000803161825 */ /* 0x008fe400078e0012 */
[----:B------:R-:W3:Y:S01]  /*0210*/  @P2 LDC.64 R28, c[0x0][0x278] ;  /* 0x00009e00ff1c2b82 */ /* 0x000ee20000000a00 */
        /* <DEDUP_REMOVED lines=10> */
[----:B--2---:R-:W-:-:S05]  /*02c0*/  @P2 IMAD.WIDE.U32 R18, R3, 0x8, R26 ;  /* 0x0000000803122825 */ /* 0x004fca00078e001a */
[----:B------:R-:W5:Y:S01]  /*02d0*/  @P2 LDG.E.64 R56, desc[UR4][R18.64] ;  /* 0x0000000412382981 */ /* 0x000f62000c1e1b00 */
[----:B---3--:R-:W-:Y:S01]  /*02e0*/  @P2 IMAD.WIDE.U32 R20, R3, 0x8, R28 ;  /* 0x0000000803142825 */ /* 0x008fe200078e001c */
[----:B-1----:R-:W-:-:S04]  /*02f0*/  LEA.HI R3, R30, UR6, RZ, 0x19 ;  /* 0x000000061e037c11 */ /* 0x002fc8000f8fc8ff */
        /* <DEDUP_REMOVED lines=16> */
[----:B-----5:R-:W-:Y:S01]  /*0400*/  MOV R121, R11 ;  /* 0x0000000b00797202 */ /* 0x020fe20000000f00 */
        /* <DEDUP_REMOVED lines=11> */
[--C-:B------:R-:W-:Y:S01]  /*04c0*/  SHF.R.U64 R122, R10, 0x10, R11.reuse ;  /* 0x000000100a7a7819 */ /* 0x100fe2000000120b */
[----:B------:R-:W-:Y:S01]  /*04d0*/  HFMA2.MMA R53, -RZ, RZ, 0, 0 ;  /* 0x00000000ff357435 */ /* 0x000fe200000001ff */
[----:B------:R-:W-:Y:S01]  /*04e0*/  SHF.R.U32.HI R120, RZ, 0x10, R11 ;  /* 0x00000010ff787819 */ /* 0x000fe2000001160b */
        /* <DEDUP_REMOVED lines=35> */
.L_x_808:
[----:B012---:R-:W0:Y:S08]  /*0720*/  LDC.64 R56, c[0x0][0x288] ;  /* 0x0000a200ff387b82 */ /* 0x007e300000000a00 */
[----:B------:R-:W1:Y:S08]  /*0730*/  LDC.64 R58, c[0x0][0x258] ;  /* 0x00009600ff3a7b82 */ /* 0x000e700000000a00 */
[----:B------:R-:W2:Y:S01]  /*0740*/  LDC.64 R96, c[0x0][0x280] ;  /* 0x0000a000ff607b82 */ /* 0x000ea20000000a00 */
[----:B0-----:R-:W-:-:S07]  /*0750*/  IMAD.WIDE R56, R3, 0x4, R56 ;  /* 0x0000000403387825 */ /* 0x001fce00078e0238 */
[----:B------:R-:W0:Y:S01]  /*0760*/  LDC.64 R124, c[0x0][0x2c8] ;  /* 0x0000b200ff7c7b82 */ /* 0x000e220000000a00 */
[----:B------:R2:W3:Y:S01]  /*0770*/  LDG.E R60, desc[UR4][R56.64] ;  /* 0x00000004383c7981 */ /* 0x0004e2000c1e1900 */
[----:B-1----:R-:W-:-:S05]  /*0780*/  IMAD.WIDE R58, R3, 0x4, R58 ;  /* 0x00000004033a7825 */ /* 0x002fca00078e023a */
[----:B-----5:R-:W5:Y:S01]  /*0790*/  LDG.E R90, desc[UR4][R58.64] ;  /* 0x000000043a5a7981 */ /* 0x020f62000c1e1900 */
[----:B------:R-:W-:Y:S02]  /*07a0*/  IMAD.U32 R2, RZ, RZ, UR16 ;  /* 0x00000010ff027e24 */ /* 0x000fe4000f8e00ff */
[----:B--2---:R-:W-:-:S04]  /*07b0*/  IMAD.WIDE R56, R3, 0x4, R96 ;  /* 0x0000000403387825 */ /* 0x004fc800078e0260 */
[----:B------:R-:W-:Y:S01]  /*07c0*/  IMAD R61, R3, R2, RZ ;  /* 0x00000002033d7224 */ /* 0x000fe200078e02ff */
[----:B------:R-:W-:Y:S01]  /*07d0*/  BSSY B0, `(.L_x_717) ;  /* 0x00000ff000007945 */ /* 0x000fe20003800000 */
[----:B------:R0:W5:Y:S03]  /*07e0*/  LDG.E R96, desc[UR4][R56.64] ;  /* 0x0000000438607981 */ /* 0x000166000c1e1900 */
[----:B------:R-:W-:-:S04]  /*07f0*/  SHF.R.S32.HI R62, RZ, 0x1f, R61 ;  /* 0x0000001fff3e7819 */ /* 0x000fc8000001143d */
[----:B------:R-:W-:-:S04]  /*0800*/  LEA.HI R62, R62, R61, RZ, 0x2 ;  /* 0x0000003d3e3e7211 */ /* 0x000fc800078f10ff */
[----:B------:R-:W-:-:S05]  /*0810*/  LEA.HI.SX32 R88, R62, R89, 0x1e ;  /* 0x000000593e587211 */ /* 0x000fca00078ff2ff */
[----:B0-----:R-:W-:Y:S01]  /*0820*/  IMAD.WIDE.U32 R56, R88, 0x8, R124 ;  /* 0x0000000858387825 */ /* 0x001fe200078e007c */
[----:B---3--:R-:W-:-:S13]  /*0830*/  ISETP.GT.AND P2, PT, R60, RZ, PT ;  /* 0x000000ff3c00720c */ /* 0x008fda0003f44270 */
[----:B------:R-:W-:Y:S05]  /*0840*/  @P2 BRA `(.L_x_718) ;  /* 0x0000000000b82947 */ /* 0x000fea0003800000 */
[----:B------:R-:W0:Y:S01]  /*0850*/  S2R R99, SR_TID.X ;  /* 0x0000000000637919 */ /* 0x000e220000002100 */
[----:B-----5:R-:W-:Y:S01]  /*0860*/  ISETP.GE.AND P3, PT, R96, 0x1, PT ;  /* 0x000000016000780c */ /* 0x020fe20003f66270 */
[----:B------:R-:W-:-:S12]  /*0870*/  BSSY B1, `(.L_x_719) ;  /* 0x0000012000017945 */ /* 0x000fd80003800000 */
[----:B------:R-:W-:-:S05]  /*0880*/  @P3 IADD3 R59, R96, -0x1, RZ ;  /* 0xffffffff603b3810 */ /* 0x000fca0007ffe0ff */
[----:B------:R-:W-:-:S05]  /*0890*/  @P3 IMAD R59, R59, R2, RZ ;  /* 0x000000023b3b3224 */ /* 0x000fca00078e02ff */
[----:B------:R-:W-:-:S04]  /*08a0*/  @P3 SHF.R.S32.HI R58, RZ, 0x1f, R59 ;  /* 0x0000001fff3a3819 */ /* 0x000fc8000001143b */
[----:B------:R-:W-:Y:S01]  /*08b0*/  @P3 LEA.HI R60, R58, R59, RZ, 0x2 ;  /* 0x0000003b3a3c3211 */ /* 0x000fe200078f10ff */
[----:B------:R-:W-:Y:S01]  /*08c0*/  IMAD.MOV.U32 R58, RZ, RZ, RZ ;  /* 0x000000ffff3a7224 */ /* 0x000fe200078e00ff */
[----:B------:R-:W-:Y:S02]  /*08d0*/  MOV R59, R88 ;  /* 0x00000058003b7202 */ /* 0x000fe40000000f00 */
[----:B0-----:R-:W-:-:S04]  /*08e0*/  @P3 LOP3.LUT R89, R99, 0x7f, RZ, 0xc0, !PT ;  /* 0x0000007f63593812 */ /* 0x001fc800078ec0ff */
[----:B------:R-:W-:Y:S01]  /*08f0*/  @P3 LEA.HI.SX32 R58, R60, R89, 0x1e ;  /* 0x000000593c3a3211 */ /* 0x000fe200078ff2ff */
[----:B------:R-:W-:Y:S06]  /*0900*/  @!P0 BRA `(.L_x_720) ;  /* 0x0000000000208947 */ /* 0x000fec0003800000 */
[----:B------:R-:W0:Y:S01]  /*0910*/  LDC.64 R60, c[0x0][0x240] ;  /* 0x00009000ff3c7b82 */ /* 0x000e220000000a00 */
[----:B------:R-:W-:-:S04]  /*0920*/  ISETP.NE.U32.AND P4, PT, RZ, UR8, PT ;  /* 0x00000008ff007c0c */ /* 0x000fc8000bf85070 */
[----:B------:R-:W-:-:S13]  /*0930*/  ISETP.NE.AND.EX P4, PT, RZ, UR9, PT, P4 ;  /* 0x00000009ff007c0c */ /* 0x000fda000bf85340 */
[----:B------:R0:W5:Y:S02]  /*0940*/  @P4 LDG.E.64 R82, desc[UR4][R56.64] ;  /* 0x0000000438524981 */ /* 0x000164000c1e1b00 */
[----:B0-----:R-:W-:-:S05]  /*0950*/  IMAD.WIDE.U32 R56, R58, 0x4, R60 ;  /* 0x000000043a387825 */ /* 0x001fca00078e003c */
[----:B------:R0:W5:Y:S01]  /*0960*/  LDG.E R4, desc[UR4][R56.64] ;  /* 0x0000000438047981 */ /* 0x000162000c1e1900 */
[----:B------:R-:W-:Y:S01]  /*0970*/  VIADD R58, R58, 0x80 ;  /* 0x000000803a3a7836 */ /* 0x000fe20000000000 */
[----:B------:R-:W-:-:S07]  /*0980*/  IADD3 R59, R88, 0x80, RZ ;  /* 0x00000080583b7810 */ /* 0x000fce0007ffe0ff */
.L_x_720:
[----:B------:R-:W-:Y:S05]  /*0990*/  BSYNC B1 ;  /* 0x0000000000017941 */ /* 0x000fea0003800000 */
.L_x_719:
[----:B------:R-:W-:Y:S04]  /*09a0*/  BSSY B1, `(.L_x_721) ;  /* 0x000000b000017945 */ /* 0x000fe80003800000 */
[----:B------:R-:W-:Y:S05]  /*09b0*/  @!P1 BRA `(.L_x_722) ;  /* 0x0000000000249947 */ /* 0x000fea0003800000 */
[----:B------:R-:W-:-:S04]  /*09c0*/  ISETP.NE.U32.AND P4, PT, RZ, UR8, PT ;  /* 0x00000008ff007c0c */ /* 0x000fc8000bf85070 */
[----:B------:R-:W-:-:S13]  /*09d0*/  ISETP.NE.AND.EX P4, PT, RZ, UR9, PT, P4 ;  /* 0x00000009ff007c0c */ /* 0x000fda000bf85340 */
[----:B0-----:R-:W-:-:S05]  /*09e0*/  @P4 IMAD.WIDE.U32 R56, R59, 0x8, R124 ;  /* 0x000000083b384825 */ /* 0x001fca00078e007c */
[----:B------:R0:W5:Y:S02]  /*09f0*/  @P4 LDG.E.64 R84, desc[UR4][R56.64] ;  /* 0x0000000438544981 */ /* 0x000164000c1e1b00 */
[----:B0-----:R-:W0:Y:S02]  /*0a00*/  LDC.64 R56, c[0x0][0x240] ;  /* 0x00009000ff387b82 */ /* 0x001e240000000a00 */
[----:B0-----:R-:W-:-:S05]  /*0a10*/  IMAD.WIDE.U32 R56, R58, 0x4, R56 ;  /* 0x000000043a387825 */ /* 0x001fca00078e0038 */
[----:B------:R1:W5:Y:S01]  /*0a20*/  LDG.E R5, desc[UR4][R56.64] ;  /* 0x0000000438057981 */ /* 0x000362000c1e1900 */
[----:B------:R-:W-:Y:S01]  /*0a30*/  IADD3 R58, R58, 0x80, RZ ;  /* 0x000000803a3a7810 */ /* 0x000fe20007ffe0ff */
[----:B------:R-:W-:-:S07]  /*0a40*/  VIADD R59, R59, 0x80 ;  /* 0x000000803b3b7836 */ /* 0x000fce0000000000 */
.L_x_722:
[----:B------:R-:W-:Y:S05]  /*0a50*/  BSYNC B1 ;  /* 0x0000000000017941 */ /* 0x000fea0003800000 */
.L_x_721:
[----:B------:R-:W-:Y:S01]  /*0a60*/  ISETP.NE.AND P4, PT, R95, RZ, PT ;  /* 0x000000ff5f00720c */ /* 0x000fe20003f85270 */
[----:B------:R-:W-:Y:S01]  /*0a70*/  HFMA2.MMA R99, -RZ, RZ, 0, 0 ;  /* 0x00000000ff637435 */ /* 0x000fe200000001ff */
[----:B------:R-:W-:-:S11]  /*0a80*/  MOV R103, RZ ;  /* 0x000000ff00677202 */ /* 0x000fd60000000f00 */
[----:B------:R-:W-:Y:S05]  /*0a90*/  @!P4 BRA `(.L_x_723) ;  /* 0x0000000c0048c947 */ /* 0x000fea0003800000 */
[----:B------:R-:W2:Y:S01]  /*0aa0*/  LDC.64 R60, c[0x0][0x240] ;  /* 0x00009000ff3c7b82 */ /* 0x000ea20000000a00 */
[----:B------:R-:W-:-:S04]  /*0ab0*/  ISETP.NE.U32.AND P4, PT, RZ, UR8, PT ;  /* 0x00000008ff007c0c */ /* 0x000fc8000bf85070 */
[----:B------:R-:W-:-:S13]  /*0ac0*/  ISETP.NE.AND.EX P4, PT, RZ, UR9, PT, P4 ;  /* 0x00000009ff007c0c */ /* 0x000fda000bf85340 */
[----:B01----:R-:W-:-:S05]  /*0ad0*/  @P4 IMAD.WIDE.U32 R56, R59, 0x8, R124 ;  /* 0x000000083b384825 */ /* 0x003fca00078e007c */
[----:B------:R3:W5:Y:S01]  /*0ae0*/  @P4 LDG.E.64 R86, desc[UR4][R56.64] ;  /* 0x0000000438564981 */ /* 0x000762000c1e1b00 */
[----:B--2---:R-:W-:-:S05]  /*0af0*/  IMAD.WIDE.U32 R58, R58, 0x4, R60 ;  /* 0x000000043a3a7825 */ /* 0x004fca00078e003c */
[----:B------:R3:W5:Y:S01]  /*0b00*/  LDG.E R91, desc[UR4][R58.64] ;  /* 0x000000043a5b7981 */ /* 0x000762000c1e1900 */
[----:B------:R-:W-:Y:S01]  /*0b10*/  IMAD.MOV.U32 R103, RZ, RZ, RZ ;  /* 0x000000ffff677224 */ /* 0x000fe200078e00ff */
[----:B------:R-:W-:Y:S06]  /*0b20*/  BRA `(.L_x_723) ;  /* 0x0000000c00247947 */ /* 0x000fec0003800000 */
.L_x_718:
[----:B------:R-:W0:Y:S01]  /*0b30*/  LDC.64 R58, c[0x0][0x250] ;  /* 0x00009400ff3a7b82 */ /* 0x000e220000000a00 */
[----:B-----5:R-:W-:Y:S02]  /*0b40*/  ISETP.GE.AND P3, PT, R96, 0x1, PT ;  /* 0x000000016000780c */ /* 0x020fe40003f66270 */
[----:B------:R-:W-:-:S05]  /*0b50*/  IADD3 R61, R60, -0x1, RZ ;  /* 0xffffffff3c3d7810 */ /* 0x000fca0007ffe0ff */
[----:B------:R-:W1:Y:S01]  /*0b60*/  LDC.U8 R103, c[0x0][0x2a0] ;  /* 0x0000a800ff677b82 */ /* 0x000e620000000000 */
[----:B0-----:R-:W-:-:S06]  /*0b70*/  IMAD.WIDE R58, R3, 0x4, R58 ;  /* 0x00000004033a7825 */ /* 0x001fcc00078e023a */
[----:B------:R0:W2:Y:S01]  /*0b80*/  LDG.E R58, desc[UR4][R58.64] ;  /* 0x000000043a3a7981 */ /* 0x0000a2000c1e1900 */
[-C--:B------:R-:W-:Y:S01]  /*0b90*/  IMAD R61, R61, R2.reuse, RZ ;  /* 0x000000023d3d7224 */ /* 0x080fe200078e02ff */
[----:B------:R-:W-:Y:S01]  /*0ba0*/  @P3 IADD3 R89, R96, -0x1, RZ ;  /* 0xffffffff60593810 */ /* 0x000fe20007ffe0ff */
[----:B------:R-:W-:Y:S01]  /*0bb0*/  BSSY B1, `(.L_x_724) ;  /* 0x000004a000017945 */ /* 0x000fe20003800000 */
[----:B------:R-:W3:Y:S01]  /*0bc0*/  S2R R97, SR_TID.X ;  /* 0x0000000000617919 */ /* 0x000ee20000002100 */
[----:B-1----:R-:W-:Y:S01]  /*0bd0*/  ISETP.NE.AND P4, PT, R103, RZ, PT ;  /* 0x000000ff6700720c */ /* 0x002fe20003f85270 */
[----:B------:R-:W-:Y:S01]  /*0be0*/  HFMA2.MMA R99, -RZ, RZ, 0, 0 ;  /* 0x00000000ff637435 */ /* 0x000fe200000001ff */
[----:B------:R-:W-:Y:S01]  /*0bf0*/  SHF.R.S32.HI R60, RZ, 0x1f, R61 ;  /* 0x0000001fff3c7819 */ /* 0x000fe2000001143d */
[----:B------:R-:W-:Y:S01]  /*0c00*/  @P3 IMAD R89, R89, R2, RZ ;  /* 0x0000000259593224 */ /* 0x000fe200078e02ff */
[----:B------:R-:W-:Y:S01]  /*0c10*/  MOV R103, RZ ;  /* 0x000000ff00677202 */ /* 0x000fe20000000f00 */
[----:B0-----:R-:W-:Y:S01]  /*0c20*/  IMAD.MOV.U32 R59, RZ, RZ, R88 ;  /* 0x000000ffff3b7224 */ /* 0x001fe200078e0058 */
[----:B------:R-:W-:-:S02]  /*0c30*/  LEA.HI R61, R60, R61, RZ, 0x2 ;  /* 0x0000003d3c3d7211 */ /* 0x000fc400078f10ff */
[----:B------:R-:W-:-:S04]  /*0c40*/  @P3 SHF.R.S32.HI R60, RZ, 0x1f, R89 ;  /* 0x0000001fff3c3819 */ /* 0x000fc80000011459 */
[----:B------:R-:W-:Y:S01]  /*0c50*/  @P3 LEA.HI R62, R60, R89, RZ, 0x2 ;  /* 0x000000593c3e3211 */ /* 0x000fe200078f10ff */
[----:B------:R-:W-:Y:S01]  /*0c60*/  IMAD.MOV.U32 R60, RZ, RZ, RZ ;  /* 0x000000ffff3c7224 */ /* 0x000fe200078e00ff */
[----:B---3--:R-:W-:-:S04]  /*0c70*/  LOP3.LUT R89, R97, 0x7f, RZ, 0xc0, !PT ;  /* 0x0000007f61597812 */ /* 0x008fc800078ec0ff */
[-C--:B------:R-:W-:Y:S02]  /*0c80*/  @P3 LEA.HI.SX32 R60, R62, R89.reuse, 0x1e ;  /* 0x000000593e3c3211 */ /* 0x080fe400078ff2ff */
[----:B--2---:R-:W-:Y:S02]  /*0c90*/  FSEL R62, R58, RZ, !P4 ;  /* 0x000000ff3a3e7208 */ /* 0x004fe40006000000 */
[----:B------:R-:W-:Y:S01]  /*0ca0*/  LEA.HI.SX32 R58, R61, R89, 0x1e ;  /* 0x000000593d3a7211 */ /* 0x000fe200078ff2ff */
        /* <DEDUP_REMOVED lines=10> */
[----:B------:R2:W5:Y:S02]  /*0d50*/  @P4 LDG.E.64 R82, desc[UR4][R56.64] ;  /* 0x0000000438524981 */ /* 0x000564000c1e1b00 */
[----:B--2---:R-:W-:-:S05]  /*0d60*/  IMAD.WIDE.U32 R56, R60, 0x4, R92 ;  /* 0x000000043c387825 */ /* 0x004fca00078e005c */
[----:B------:R0:W5:Y:S01]  /*0d70*/  LDG.E R4, desc[UR4][R56.64] ;  /* 0x0000000438047981 */ /* 0x000162000c1e1900 */
[----:B------:R-:W-:Y:S01]  /*0d80*/  IADD3 R58, R58, 0x80, RZ ;  /* 0x000000803a3a7810 */ /* 0x000fe20007ffe0ff */
[----:B------:R-:W-:Y:S01]  /*0d90*/  VIADD R60, R60, 0x80 ;  /* 0x000000803c3c7836 */ /* 0x000fe20000000000 */
[C---:B---3--:R-:W-:Y:S01]  /*0da0*/  SHF.R.U64 R61, R8.reuse, 0x10, R9 ;  /* 0x00000010083d7819 */ /* 0x048fe20000001209 */
[----:B------:R-:W-:-:S03]  /*0db0*/  IMAD.U32 R59, R8, 0x10000, RZ ;  /* 0x00010000083b7824 */ /* 0x000fc600078e00ff */
[----:B0-----:R-:W-:Y:S01]  /*0dc0*/  SHF.L.U32 R57, R61, 0x10, RZ ;  /* 0x000000103d397819 */ /* 0x001fe200000006ff */
[----:B------:R-:W-:Y:S01]  /*0dd0*/  FADD.FTZ R59, -R62, R59 ;  /* 0x0000003b3e3b7221 */ /* 0x000fe20000010100 */
[----:B----4-:R-:W-:Y:S02]  /*0de0*/  MOV R0, R6 ;  /* 0x0000000600007202 */ /* 0x010fe40000000f00 */
[--C-:B------:R-:W-:Y:S02]  /*0df0*/  SHF.R.U64 R94, R6, 0x10, R7.reuse ;  /* 0x00000010065e7819 */ /* 0x100fe40000001207 */
[----:B------:R-:W-:Y:S02]  /*0e00*/  MOV R93, R7 ;  /* 0x00000007005d7202 */ /* 0x000fe40000000f00 */
[----:B------:R-:W-:Y:S02]  /*0e10*/  SHF.R.U32.HI R92, RZ, 0x10, R7 ;  /* 0x00000010ff5c7819 */ /* 0x000fe40000011607 */
[----:B------:R-:W-:Y:S01]  /*0e20*/  SHF.R.U32.HI R6, RZ, 0x10, R9 ;  /* 0x00000010ff067819 */ /* 0x000fe20000011609 */
[----:B------:R-:W-:Y:S01]  /*0e30*/  FADD.FTZ R57, -R62, R57 ;  /* 0x000000393e397221 */ /* 0x000fe20000010100 */
[----:B------:R-:W-:-:S02]  /*0e40*/  SHF.L.U32 R9, R9, 0x10, RZ ;  /* 0x0000001009097819 */ /* 0x000fc400000006ff */
[----:B------:R-:W-:Y:S01]  /*0e50*/  SHF.L.U32 R7, R0, 0x10, RZ ;  /* 0x0000001000077819 */ /* 0x000fe200000006ff */
[----:B------:R-:W-:Y:S01]  /*0e60*/  FMUL.FTZ R0, R90, R59 ;  /* 0x0000003b5a007220 */ /* 0x000fe20000410000 */
[----:B------:R-:W-:Y:S01]  /*0e70*/  SHF.L.U32 R59, R6, 0x10, RZ ;  /* 0x00000010063b7819 */ /* 0x000fe200000006ff */
[----:B------:R-:W-:Y:S02]  /*0e80*/  IMAD.U32 R94, R94, 0x10000, RZ ;  /* 0x000100005e5e7824 */ /* 0x000fe400078e00ff */
[----:B------:R-:W-:Y:S01]  /*0e90*/  FADD.FTZ R9, -R62, R9 ;  /* 0x000000093e097221 */ /* 0x000fe20000010100 */
[----:B------:R-:W-:Y:S01]  /*0ea0*/  FADD.FTZ R40, R40, R7 ;  /* 0x0000000728287221 */ /* 0x000fe20000010000 */
[----:B------:R-:W-:Y:S01]  /*0eb0*/  FMUL.FTZ R6, R90, R57 ;  /* 0x000000395a067220 */ /* 0x000fe20000410000 */
[-C--:B------:R-:W-:Y:S01]  /*0ec0*/  FFMA.FTZ R52, R0, R7.reuse, R52 ;  /* 0x0000000700347223 */ /* 0x080fe20000010034 */
[----:B------:R-:W-:Y:S01]  /*0ed0*/  FMUL.FTZ R7, R123, R7 ;  /* 0x000000077b077220 */ /* 0x000fe20000410000 */
[----:B------:R-:W-:Y:S01]  /*0ee0*/  SHF.L.U32 R93, R93, 0x10, RZ ;  /* 0x000000105d5d7819 */ /* 0x000fe200000006ff */
[----:B------:R-:W-:Y:S01]  /*0ef0*/  FMUL.FTZ R8, R90, R9 ;  /* 0x000000095a087220 */ /* 0x000fe20000410000 */
[----:B------:R-:W-:Y:S01]  /*0f00*/  FADD.FTZ R41, R41, R94 ;  /* 0x0000005e29297221 */ /* 0x000fe20000010000 */
[-C--:B------:R-:W-:Y:S01]  /*0f10*/  FFMA.FTZ R53, R6, R94.reuse, R53 ;  /* 0x0000005e06357223 */ /* 0x080fe20000010035 */
[----:B------:R-:W-:Y:S01]  /*0f20*/  FMUL.FTZ R94, R122, R94 ;  /* 0x0000005e7a5e7220 */ /* 0x000fe20000410000 */
[----:B------:R-:W-:Y:S01]  /*0f30*/  FADD.FTZ R9, -R62, R59 ;  /* 0x0000003b3e097221 */ /* 0x000fe20000010100 */
[----:B------:R-:W-:Y:S01]  /*0f40*/  FADD.FTZ R57, RZ, R7 ;  /* 0x00000007ff397221 */ /* 0x000fe20000010000 */
[----:B------:R-:W-:Y:S01]  /*0f50*/  FFMA.FTZ R59, R0, R7, RZ ;  /* 0x00000007003b7223 */ /* 0x000fe200000100ff */
[----:B------:R-:W-:Y:S01]  /*0f60*/  FADD.FTZ R42, R42, R93 ;  /* 0x0000005d2a2a7221 */ /* 0x000fe20000010000 */
[----:B------:R-:W-:Y:S01]  /*0f70*/  FFMA.FTZ R54, R8, R93, R54 ;  /* 0x0000005d08367223 */ /* 0x000fe20000010036 */
[----:B------:R-:W-:-:S02]  /*0f80*/  IMAD.U32 R92, R92, 0x10000, RZ ;  /* 0x000100005c5c7824 */ /* 0x000fc400078e00ff */
        /* <DEDUP_REMOVED lines=9> */
[----:B------:R-:W-:Y:S02]  /*1020*/  IADD3 R59, R88, 0x80, RZ ;  /* 0x00000080583b7810 */ /* 0x000fe40007ffe0ff */
[----:B------:R-:W-:Y:S01]  /*1030*/  FADD.FTZ R99, R99, R92 ;  /* 0x0000005c63637221 */ /* 0x000fe20000010000 */
[----:B------:R-:W-:-:S07]  /*1040*/  FFMA.FTZ R103, R9, R92, R56 ;  /* 0x0000005c09677223 */ /* 0x000fce0000010038 */
.L_x_725:
[----:B------:R-:W-:Y:S05]  /*1050*/  BSYNC B1 ;  /* 0x0000000000017941 */ /* 0x000fea0003800000 */
.L_x_724:
[----:B------:R-:W-:Y:S04]  /*1060*/  BSSY B1, `(.L_x_726) ;  /* 0x000003c000017945 */ /* 0x000fe80003800000 */
[----:B------:R-:W-:Y:S05]  /*1070*/  @!P1 BRA `(.L_x_727) ;  /* 0x0000000000e89947 */ /* 0x000fea0003800000 */
[----:B------:R-:W0:Y:S01]  /*1080*/  LDC.64 R10, c[0x0][0x2b8] ;  /* 0x0000ae00ff0a7b82 */ /* 0x000e220000000a00 */
[----:B------:R-:W-:-:S07]  /*1090*/  ISETP.NE.U32.AND P4, PT, RZ, UR8, PT ;  /* 0x00000008ff007c0c */ /* 0x000fce000bf85070 */
[----:B------:R-:W1:Y:S01]  /*10a0*/  LDC.64 R14, c[0x0][0x240] ;  /* 0x00009000ff0e7b82 */ /* 0x000e620000000a00 */
[----:B0-----:R-:W-:-:S06]  /*10b0*/  IMAD.WIDE.U32 R10, R58, 0x8, R10 ;  /* 0x000000083a0a7825 */ /* 0x001fcc00078e000a */
[----:B------:R-:W2:Y:S01]  /*10c0*/  LDG.E.64 R10, desc[UR4][R10.64] ;  /* 0x000000040a0a7981 */ /* 0x000ea2000c1e1b00 */
[----:B------:R-:W-:-:S13]  /*10d0*/  ISETP.NE.AND.EX P4, PT, RZ, UR9, PT, P4 ;  /* 0x00000009ff007c0c */ /* 0x000fda000bf85340 */
[----:B------:R-:W-:-:S05]  /*10e0*/  @P4 IMAD.WIDE.U32 R12, R59, 0x8, R124 ;  /* 0x000000083b0c4825 */ /* 0x000fca00078e007c */
[----:B------:R1:W5:Y:S02]  /*10f0*/  @P4 LDG.E.64 R84, desc[UR4][R12.64] ;  /* 0x000000040c544981 */ /* 0x000364000c1e1b00 */
[----:B-1----:R-:W-:-:S05]  /*1100*/  IMAD.WIDE.U32 R12, R60, 0x4, R14 ;  /* 0x000000043c0c7825 */ /* 0x002fca00078e000e */
[----:B------:R0:W5:Y:S01]  /*1110*/  LDG.E R5, desc[UR4][R12.64] ;  /* 0x000000040c057981 */ /* 0x000162000c1e1900 */
[----:B--2---:R-:W-:Y:S01]  /*1120*/  MOV R16, R10 ;  /* 0x0000000a00107202 */ /* 0x004fe20000000f00 */
[--C-:B------:R-:W-:Y:S01]  /*1130*/  IMAD.MOV.U32 R14, RZ, RZ, R11.reuse ;  /* 0x000000ffff0e7224 */ /* 0x100fe200078e000b */
[--C-:B------:R-:W-:Y:S02]  /*1140*/  SHF.R.U64 R15, R10, 0x10, R11.reuse ;  /* 0x000000100a0f7819 */ /* 0x100fe4000000120b */
[----:B------:R-:W-:Y:S02]  /*1150*/  SHF.R.U32.HI R17, RZ, 0x10, R11 ;  /* 0x00000010ff117819 */ /* 0x000fe4000001160b */
[----:B------:R-:W1:Y:S02]  /*1160*/  LDC.64 R10, c[0x0][0x238] ;  /* 0x00008e00ff0a7b82 */ /* 0x000e640000000a00 */
[----:B-1----:R-:W-:-:S06]  /*1170*/  IMAD.WIDE.U32 R10, R59, 0x8, R10 ;  /* 0x000000083b0a7825 */ /* 0x002fcc00078e000a */
[----:B------:R-:W2:Y:S01]  /*1180*/  LDG.E.64 R10, desc[UR4][R10.64] ;  /* 0x000000040a0a7981 */ /* 0x000ea2000c1e1b00 */
[----:B0-----:R-:W-:Y:S02]  /*1190*/  SHF.L.U32 R13, R16, 0x10, RZ ;  /* 0x00000010100d7819 */ /* 0x001fe400000006ff */
[----:B------:R-:W-:Y:S02]  /*11a0*/  SHF.L.U32 R16, R14, 0x10, RZ ;  /* 0x000000100e107819 */ /* 0x000fe400000006ff */
[----:B------:R-:W-:Y:S01]  /*11b0*/  SHF.L.U32 R15, R15, 0x10, RZ ;  /* 0x000000100f0f7819 */ /* 0x000fe200000006ff */
[----:B------:R-:W-:Y:S01]  /*11c0*/  FADD.FTZ R36, R36, R13 ;  /* 0x0000000d24247221 */ /* 0x000fe20000010000 */
[----:B------:R-:W-:Y:S01]  /*11d0*/  SHF.L.U32 R17, R17, 0x10, RZ ;  /* 0x0000001011117819 */ /* 0x000fe200000006ff */
[----:B------:R-:W-:Y:S02]  /*11e0*/  FADD.FTZ R38, R38, R16 ;  /* 0x0000001026267221 */ /* 0x000fe40000010000 */
[----:B------:R-:W-:-:S02]  /*11f0*/  FADD.FTZ R37, R37, R15 ;  /* 0x0000000f25257221 */ /* 0x000fc40000010000 */
[----:B------:R-:W-:Y:S01]  /*1200*/  FADD.FTZ R39, R39, R17 ;  /* 0x0000001127277221 */ /* 0x000fe20000010000 */
[----:B------:R-:W-:Y:S01]  /*1210*/  VIADD R58, R58, 0x80 ;  /* 0x000000803a3a7836 */ /* 0x000fe20000000000 */
[----:B------:R-:W-:Y:S02]  /*1220*/  IADD3 R60, R60, 0x80, RZ ;  /* 0x000000803c3c7810 */ /* 0x000fe40007ffe0ff */
[----:B------:R-:W-:Y:S02]  /*1230*/  IADD3 R59, R59, 0x80, RZ ;  /* 0x000000803b3b7810 */ /* 0x000fe40007ffe0ff */
[C-C-:B--2---:R-:W-:Y:S02]  /*1240*/  SHF.R.U64 R56, R10.reuse, 0x10, R11.reuse ;  /* 0x000000100a387819 */ /* 0x144fe4000000120b */
[----:B------:R-:W-:Y:S02]  /*1250*/  SHF.L.U32 R10, R10, 0x10, RZ ;  /* 0x000000100a0a7819 */ /* 0x000fe400000006ff */
[----:B------:R-:W-:-:S02]  /*1260*/  SHF.R.U32.HI R12, RZ, 0x10, R11 ;  /* 0x00000010ff0c7819 */ /* 0x000fc4000001160b */
[----:B------:R-:W-:Y:S01]  /*1270*/  SHF.L.U32 R11, R11, 0x10, RZ ;  /* 0x000000100b0b7819 */ /* 0x000fe200000006ff */
[----:B------:R-:W-:Y:S02]  /*1280*/  IMAD.U32 R56, R56, 0x10000, RZ ;  /* 0x0001000038387824 */ /* 0x000fe400078e00ff */
[C---:B------:R-:W-:Y:S02]  /*1290*/  FADD.FTZ R10, -R62.reuse, R10 ;  /* 0x0000000a3e0a7221 */ /* 0x040fe40000010100 */
[C---:B------:R-:W-:Y:S01]  /*12a0*/  FADD.FTZ R14, -R62.reuse, R11 ;  /* 0x0000000b3e0e7221 */ /* 0x040fe20000010100 */
[----:B------:R-:W-:Y:S01]  /*12b0*/  FADD.FTZ R11, -R62, R56 ;  /* 0x000000383e0b7221 */ /* 0x000fe20000010100 */
[----:B------:R-:W-:Y:S01]  /*12c0*/  FMUL.FTZ R10, R90, R10 ;  /* 0x0000000a5a0a7220 */ /* 0x000fe20000410000 */
[----:B------:R-:W-:Y:S02]  /*12d0*/  IMAD.U32 R56, R12, 0x10000, RZ ;  /* 0x000100000c387824 */ /* 0x000fe400078e00ff */
[----:B------:R-:W-:Y:S01]  /*12e0*/  FMUL.FTZ R12, R119, R13 ;  /* 0x0000000d770c7220 */ /* 0x000fe20000410000 */
[----:B------:R-:W-:Y:S01]  /*12f0*/  FMUL.FTZ R11, R90, R11 ;  /* 0x0000000b5a0b7220 */ /* 0x000fe20000410000 */
[----:B------:R-:W-:Y:S01]  /*1300*/  FFMA.FTZ R48, R10, R13, R48 ;  /* 0x0000000d0a307223 */ /* 0x000fe20000010030 */
[----:B------:R-:W-:Y:S01]  /*1310*/  FMUL.FTZ R13, R90, R14 ;  /* 0x0000000e5a0d7220 */ /* 0x000fe20000410000 */
[----:B------:R-:W-:Y:S01]  /*1320*/  FADD.FTZ R57, -R62, R56 ;  /* 0x000000383e397221 */ /* 0x000fe20000010100 */
[-C--:B------:R-:W-:Y:S01]  /*1330*/  FMUL.FTZ R14, R118, R15.reuse ;  /* 0x0000000f760e7220 */ /* 0x080fe20000410000 */
[----:B------:R-:W-:Y:S01]  /*1340*/  FADD.FTZ R99, R99, R12 ;  /* 0x0000000c63637221 */ /* 0x000fe20000010000 */
[----:B------:R-:W-:Y:S01]  /*1350*/  FFMA.FTZ R56, R10, R12, R103 ;  /* 0x0000000c0a387223 */ /* 0x000fe20000010067 */
[----:B------:R-:W-:Y:S01]  /*1360*/  FFMA.FTZ R49, R11, R15, R49 ;  /* 0x0000000f0b317223 */ /* 0x000fe20000010031 */
[-C--:B------:R-:W-:Y:S01]  /*1370*/  FFMA.FTZ R50, R13, R16.reuse, R50 ;  /* 0x000000100d327223 */ /* 0x080fe20000010032 */
[----:B------:R-:W-:Y:S01]  /*1380*/  FMUL.FTZ R15, R117, R16 ;  /* 0x00000010750f7220 */ /* 0x000fe20000410000 */
[----:B------:R-:W-:Y:S01]  /*1390*/  FMUL.FTZ R16, R90, R57 ;  /* 0x000000395a107220 */ /* 0x000fe20000410000 */
[----:B------:R-:W-:Y:S01]  /*13a0*/  FADD.FTZ R99, R99, R14 ;  /* 0x0000000e63637221 */ /* 0x000fe20000010000 */
[----:B------:R-:W-:-:S02]  /*13b0*/  FFMA.FTZ R56, R11, R14, R56 ;  /* 0x0000000e0b387223 */ /* 0x000fc40000010038 */
[-C--:B------:R-:W-:Y:S01]  /*13c0*/  FFMA.FTZ R51, R16, R17.reuse, R51 ;  /* 0x0000001110337223 */ /* 0x080fe20000010033 */
[----:B------:R-:W-:Y:S01]  /*13d0*/  FMUL.FTZ R17, R116, R17 ;  /* 0x0000001174117220 */ /* 0x000fe20000410000 */
[----:B------:R-:W-:Y:S01]  /*13e0*/  FADD.FTZ R99, R99, R15 ;  /* 0x0000000f63637221 */ /* 0x000fe20000010000 */
[----:B------:R-:W-:-:S03]  /*13f0*/  FFMA.FTZ R103, R13, R15, R56 ;  /* 0x0000000f0d677223 */ /* 0x000fc60000010038 */
[----:B------:R-:W-:Y:S01]  /*1400*/  FADD.FTZ R99, R99, R17 ;  /* 0x0000001163637221 */ /* 0x000fe20000010000 */
[----:B------:R-:W-:-:S07]  /*1410*/  FFMA.FTZ R103, R16, R17, R103 ;  /* 0x0000001110677223 */ /* 0x000fce0000010067 */
.L_x_727:
[----:B------:R-:W-:Y:S05]  /*1420*/  BSYNC B1 ;  /* 0x0000000000017941 */ /* 0x000fea0003800000 */
.L_x_726:
        /* <DEDUP_REMOVED lines=13> */
[----:B------:R-:W-:-:S05]  /*1500*/  @P4 IMAD.WIDE.U32 R58, R59, 0x8, R124 ;  /* 0x000000083b3a4825 */ /* 0x000fca00078e007c */
[----:B------:R0:W5:Y:S01]  /*1510*/  @P4 LDG.E.64 R86, desc[UR4][R58.64] ;  /* 0x000000043a564981 */ /* 0x000162000c1e1b00 */
[----:B---3--:R-:W-:Y:S01]  /*1520*/  IMAD.MOV.U32 R66, RZ, RZ, R18 ;  /* 0x000000ffff427224 */ /* 0x008fe200078e0012 */
[----:B------:R-:W-:Y:S02]  /*1530*/  SHF.R.U64 R65, R18, 0x10, R19 ;  /* 0x0000001012417819 */ /* 0x000fe40000001213 */
[--C-:B----4-:R-:W-:Y:S01]  /*1540*/  SHF.R.U64 R18, R56, 0x10, R57.reuse ;  /* 0x0000001038127819 */ /* 0x110fe20000001239 */
[----:B------:R-:W-:Y:S01]  /*1550*/  IMAD.U32 R69, R57, 0x10000, RZ ;  /* 0x0001000039457824 */ /* 0x000fe200078e00ff */
[----:B------:R-:W-:Y:S02]  /*1560*/  SHF.R.U32.HI R125, RZ, 0x10, R57 ;  /* 0x00000010ff7d7819 */ /* 0x000fe40000011639 */
[----:B------:R-:W-:Y:S02]  /*1570*/  SHF.L.U32 R57, R18, 0x10, RZ ;  /* 0x0000001012397819 */ /* 0x000fe400000006ff */
[----:B------:R-:W-:-:S02]  /*1580*/  SHF.L.U32 R67, R56, 0x10, RZ ;  /* 0x0000001038437819 */ /* 0x000fc400000006ff */
[----:B------:R-:W-:Y:S02]  /*1590*/  MOV R64, R19 ;  /* 0x0000001300407202 */ /* 0x000fe40000000f00 */
[----:B------:R-:W-:Y:S01]  /*15a0*/  SHF.R.U32.HI R19, RZ, 0x10, R19 ;  /* 0x00000010ff137819 */ /* 0x000fe20000011613 */
[C---:B0-----:R-:W-:Y:S01]  /*15b0*/  FADD.FTZ R59, -R62.reuse, R69 ;  /* 0x000000453e3b7221 */ /* 0x041fe20000010100 */
[C---:B------:R-:W-:Y:S01]  /*15c0*/  FADD.FTZ R97, -R62.reuse, R57 ;  /* 0x000000393e617221 */ /* 0x040fe20000010100 */
[----:B------:R-:W-:Y:S01]  /*15d0*/  FADD.FTZ R67, -R62, R67 ;  /* 0x000000433e437221 */ /* 0x000fe20000010100 */
[----:B------:R-:W-:Y:S01]  /*15e0*/  IMAD.U32 R61, R66, 0x10000, RZ ;  /* 0x00010000423d7824 */ /* 0x000fe200078e00ff */
[----:B------:R-:W-:Y:S01]  /*15f0*/  SHF.L.U32 R125, R125, 0x10, RZ ;  /* 0x000000107d7d7819 */ /* 0x000fe200000006ff */
[----:B------:R-:W-:Y:S01]  /*1600*/  IMAD.U32 R69, R19, 0x10000, RZ ;  /* 0x0001000013457824 */ /* 0x000fe200078e00ff */
[----:B------:R-:W-:Y:S01]  /*1610*/  SHF.L.U32 R66, R65, 0x10, RZ ;  /* 0x0000001041427819 */ /* 0x000fe200000006ff */
[----:B------:R-:W-:Y:S01]  /*1620*/  FMUL.FTZ R19, R90, R97 ;  /* 0x000000615a137220 */ /* 0x000fe20000410000 */
[----:B------:R-:W-:Y:S01]  /*1630*/  SHF.L.U32 R56, R64, 0x10, RZ ;  /* 0x0000001040387819 */ /* 0x000fe200000006ff */
[C---:B------:R-:W-:Y:S01]  /*1640*/  FMUL.FTZ R65, R90.reuse, R59 ;  /* 0x0000003b5a417220 */ /* 0x040fe20000410000 */
[----:B------:R-:W-:Y:S01]  /*1650*/  FMUL.FTZ R18, R90, R67 ;  /* 0x000000435a127220 */ /* 0x000fe20000410000 */
[----:B------:R-:W-:Y:S01]  /*1660*/  FMUL.FTZ R64, R115, R61 ;  /* 0x0000003d73407220 */ /* 0x000fe20000410000 */
[----:B------:R-:W-:Y:S01]  /*1670*/  FADD.FTZ R57, -R62, R125 ;  /* 0x0000007d3e397221 */ /* 0x000fe20000010100 */
        /* <DEDUP_REMOVED lines=20> */
.L_x_723:
[----:B------:R-:W-:Y:S05]  /*17c0*/  BSYNC B0 ;  /* 0x0000000000007941 */ /* 0x000fea0003800000 */
.L_x_717:
[----:B01-3--:R-:W0:Y:S01]  /*17d0*/  S2R R56, SR_TID.X ;  /* 0x0000000000387919 */ /* 0x00be220000002100 */
        /* <DEDUP_REMOVED lines=26> */
.L_x_823:
[----:B------:R-:W3:Y:S01]  /*1980*/  S2R R59, SR_CgaCtaId ;  /* 0x00000000003b7919 */ /* 0x000ee20000008800 */
[----:B------:R-:W-:Y:S01]  /*1990*/  MOV R60, 0x400 ;  /* 0x00000400003c7802 */ /* 0x000fe20000000f00 */
[----:B-1----:R-:W-:Y:S01]  /*19a0*/  FADD.FTZ R56, R99, R63 ;  /* 0x0000003f63387221 */ /* 0x002fe20000010000 */
[----:B------:R-:W-:Y:S01]  /*19b0*/  @!P4 LOP3.LUT R57, R57, 0x3, RZ, 0xc0, !PT ;  /* 0x000000033939c812 */ /* 0x000fe200078ec0ff */
[----:B------:R-:W-:Y:S05]  /*19c0*/  WARPSYNC.ALL ;  /* 0x0000000000007948 */ /* 0x000fea0003800000 */
[----:B------:R-:W1:Y:S01]  /*19d0*/  LDC.U8 R125, c[0x0][0x2a0] ;  /* 0x0000a800ff7d7b82 */ /* 0x000e620000000000 */
[----:B------:R-:W-:Y:S01]  /*19e0*/  BSSY B0, `(.L_x_729) ;  /* 0x00000b7000007945 */ /* 0x000fe20003800000 */
[----:B---3--:R-:W-:-:S02]  /*19f0*/  LEA R60, R59, R60, 0x18 ;  /* 0x0000003c3b3c7211 */ /* 0x008fc400078ec0ff */
[C---:B------:R-:W-:Y:S01]  /*1a00*/  @!P4 IADD3 R59, R58.reuse, R57, RZ ;  /* 0x000000393a3bc210 */ /* 0x040fe20007ffe0ff */
[----:B--2---:R-:W-:Y:S01]  /*1a10*/  FADD.FTZ R57, R103, R62 ;  /* 0x0000003e67397221 */ /* 0x004fe20000010000 */
[----:B------:R-:W-:-:S03]  /*1a20*/  LEA R124, R58, R60, 0x3 ;  /* 0x0000003c3a7c7211 */ /* 0x000fc600078e18ff */
[----:B0-----:R-:W-:-:S05]  /*1a30*/  @!P4 IMAD R103, R59, 0x8, R60 ;  /* 0x000000083b67c824 */ /* 0x001fca00078e023c */
[----:B------:R0:W-:Y:S01]  /*1a40*/  @!P4 STS.64 [R103+0x1800], R56 ;  /* 0x001800386700c388 */ /* 0x0001e20000000a00 */
[----:B------:R-:W-:Y:S01]  /*1a50*/  BAR.SYNC.DEFER_BLOCKING 0x0 ;  /* 0x0000000000007b1d */ /* 0x000fe20000010000 */
[----:B-1----:R-:W-:-:S05]  /*1a60*/  ISETP.NE.AND P4, PT, R125, RZ, PT ;  /* 0x000000ff7d00720c */ /* 0x002fca0003f85270 */
[----:B0-----:R-:W0:Y:S01]  /*1a70*/  S2R R103, SR_TID.X ;  /* 0x0000000000677919 */ /* 0x001e220000002100 */
[----:B------:R-:W1:Y:S04]  /*1a80*/  LDS.128 R56, [R124+0x1800] ;  /* 0x001800007c387984 */ /* 0x000e680000000c00 */
[----:B------:R-:W2:Y:S01]  /*1a90*/  LDS.128 R60, [R124+0x1810] ;  /* 0x001810007c3c7984 */ /* 0x000ea20000000c00 */
[----:B0-----:R-:W-:Y:S01]  /*1aa0*/  @P3 LOP3.LUT R89, R103, 0x7f, RZ, 0xc0, !PT ;  /* 0x0000007f67593812 */ /* 0x001fe200078ec0ff */
[----:B-1----:R-:W-:-:S04]  /*1ab0*/  FADD.FTZ R99, RZ, R56 ;  /* 0x00000038ff637221 */ /* 0x002fc80000010000 */
[----:B------:R-:W-:Y:S01]  /*1ac0*/  FADD.FTZ R99, R58, R99 ;  /* 0x000000633a637221 */ /* 0x000fe20000010000 */
[----:B------:R-:W-:-:S03]  /*1ad0*/  FADD.FTZ R58, RZ, R57 ;  /* 0x00000039ff3a7221 */ /* 0x000fc60000010000 */
[----:B--2---:R-:W-:Y:S01]  /*1ae0*/  FADD.FTZ R99, R99, R60 ;  /* 0x0000003c63637221 */ /* 0x004fe20000010000 */
[----:B------:R-:W-:Y:S01]  /*1af0*/  FADD.FTZ R58, R59, R58 ;  /* 0x0000003a3b3a7221 */ /* 0x000fe20000010000 */
[----:B------:R-:W-:Y:S01]  /*1b00*/  @P3 IADD3 R59, R96, -0x1, RZ ;  /* 0xffffffff603b3810 */ /* 0x000fe20007ffe0ff */
[----:B------:R-:W-:Y:S02]  /*1b10*/  IMAD.MOV.U32 R60, RZ, RZ, RZ ;  /* 0x000000ffff3c7224 */ /* 0x000fe400078e00ff */
[----:B------:R-:W-:Y:S01]  /*1b20*/  FADD.FTZ R62, R62, R99 ;  /* 0x000000633e3e7221 */ /* 0x000fe20000010000 */
[----:B------:R-:W-:Y:S01]  /*1b30*/  FADD.FTZ R58, R58, R61 ;  /* 0x0000003d3a3a7221 */ /* 0x000fe20000010000 */
[----:B------:R-:W-:Y:S02]  /*1b40*/  @P3 IMAD R59, R59, R2, RZ ;  /* 0x000000023b3b3224 */ /* 0x000fe400078e02ff */
[----:B------:R-:W-:Y:S01]  /*1b50*/  FMUL.FTZ R62, R62, UR10 ;  /* 0x0000000a3e3e7c20 */ /* 0x000fe20008410000 */
[----:B------:R-:W-:-:S02]  /*1b60*/  FADD.FTZ R58, R63, R58 ;  /* 0x0000003a3f3a7221 */ /* 0x000fc40000010000 */
[----:B------:R-:W-:Y:S02]  /*1b70*/  @P3 SHF.R.S32.HI R56, RZ, 0x1f, R59 ;  /* 0x0000001fff383819 */ /* 0x000fe4000001143b */
[----:B------:R-:W-:Y:S01]  /*1b80*/  FMUL.FTZ R61, R58, UR10 ;  /* 0x0000000a3a3d7c20 */ /* 0x000fe20008410000 */
[----:B------:R-:W-:Y:S02]  /*1b90*/  FSEL R62, R62, RZ, !P4 ;  /* 0x000000ff3e3e7208 */ /* 0x000fe40006000000 */
        /* <DEDUP_REMOVED lines=8> */
[--C-:B--2---:R-:W-:Y:S02]  /*1c20*/  SHF.R.U64 R72, R70, 0x10, R71.reuse ;  /* 0x0000001046487819 */ /* 0x104fe40000001247 */
[----:B------:R-:W-:-:S07]  /*1c30*/  SHF.R.U32.HI R73, RZ, 0x10, R71 ;  /* 0x00000010ff497819 */ /* 0x000fce0000011647 */
.L_x_732:
[----:B------:R-:W-:Y:S05]  /*1c40*/  BSYNC B1 ;  /* 0x0000000000017941 */ /* 0x000fea0003800000 */
.L_x_731:
[----:B------:R-:W-:Y:S04]  /*1c50*/  BSSY B1, `(.L_x_733) ;  /* 0x0000011000017945 */ /* 0x000fe80003800000 */
[----:B------:R-:W-:Y:S05]  /*1c60*/  @P2 BRA `(.L_x_734) ;  /* 0x00000000001c2947 */ /* 0x000fea0003800000 */
[----:B------:R-:W-:Y:S01]  /*1c70*/  UISETP.NE.U32.AND UP0, UPT, UR8, URZ, UPT ;  /* 0x0000003f0800728c */ /* 0x000fe2000bf05070 */
[----:B------:R-:W-:-:S03]  /*1c80*/  HFMA2.MMA R57, -RZ, RZ, 0, 0 ;  /* 0x00000000ff397435 */ /* 0x000fc600000001ff */
[----:B------:R-:W-:-:S06]  /*1c90*/  UISETP.NE.AND.EX UP0, UPT, UR9, URZ, UPT, UP0 ;  /* 0x0000003f0900728c */ /* 0x000fcc000bf05300 */
[----:B------:R-:W-:-:S13]  /*1ca0*/  PLOP3.LUT P4, PT, PT, PT, UP0, 0x80, 0x0 ;  /* 0x000000000000781c */ /* 0x000fda0003f8f008 */
[----:B------:R-:W-:Y:S05]  /*1cb0*/  @!P4 BRA `(.L_x_735) ;  /* 0x000000000028c947 */ /* 0x000fea0003800000 */
[----:B-----5:R-:W-:Y:S01]  /*1cc0*/  SHF.L.U32 R57, R82, 0x10, RZ ;  /* 0x0000001052397819 */ /* 0x020fe200000006ff */
[----:B------:R-:W-:Y:S06]  /*1cd0*/  BRA `(.L_x_735) ;  /* 0x0000000000207947 */ /* 0x000fec0003800000 */
.L_x_734:
        /* <DEDUP_REMOVED lines=8> */
.L_x_735:
[----:B------:R-:W-:Y:S05]  /*1d60*/  BSYNC B1 ;  /* 0x0000000000017941 */ /* 0x000fea0003800000 */
.L_x_733:
[----:B------:R-:W-:Y:S01]  /*1d70*/  ISETP.NE.U32.AND P5, PT, RZ, UR6, PT ;  /* 0x00000006ff007c0c */ /* 0x000fe2000bfa5070 */
[----:B------:R-:W-:Y:S03]  /*1d80*/  BSSY B1, `(.L_x_736) ;  /* 0x000000e000017945 */ /* 0x000fe60003800000 */
[----:B------:R-:W-:-:S13]  /*1d90*/  ISETP.NE.AND.EX P5, PT, RZ, UR7, PT, P5 ;  /* 0x00000007ff007c0c */ /* 0x000fda000bfa5350 */
[----:B------:R-:W-:Y:S01]  /*1da0*/  @P5 F2FP.BF16.F32.PACK_AB R63, RZ, R57 ;  /* 0x00000039ff3f523e */ /* 0x000fe200000010ff */
[----:B------:R-:W-:Y:S06]  /*1db0*/  @!P3 BRA `(.L_x_737) ;  /* 0x000000000028b947 */ /* 0x000fec0003800000 */
[----:B-----5:R-:W-:Y:S01]  /*1dc0*/  LOP3.LUT P6, RZ, R4, 0xff, RZ, 0xc0, !PT ;  /* 0x000000ff04ff7812 */ /* 0x020fe200078cc0ff */
[----:B------:R-:W-:-:S04]  /*1dd0*/  FMUL.FTZ R57, R57, UR13 ;  /* 0x0000000d39397c20 */ /* 0x000fc80008410000 */
[----:B------:R-:W-:Y:S01]  /*1de0*/  FMUL.FTZ R59, R57, UR12 ;  /* 0x0000000c393b7c20 */ /* 0x000fe20008410000 */
[----:B------:R-:W-:-:S07]  /*1df0*/  CS2R R56, SRZ ;  /* 0x0000000000387805 */ /* 0x000fce000001ff00 */
[----:B------:R-:W-:Y:S01]  /*1e00*/  @P6 FMUL.FTZ R56, R111, R59 ;  /* 0x0000003b6f386220 */ /* 0x000fe20000410000 */
[----:B------:R-:W-:-:S04]  /*1e10*/  @P6 SHF.L.U32 R58, R70, 0x10, RZ ;  /* 0x00000010463a6819 */ /* 0x000fc800000006ff */
[----:B------:R-:W-:Y:S01]  /*1e20*/  F2FP.BF16.F32.PACK_AB R56, RZ, R56 ;  /* 0x00000038ff38723e */ /* 0x000fe200000010ff */
[----:B------:R-:W-:-:S03]  /*1e30*/  @P6 FMUL.FTZ R57, R59, R58 ;  /* 0x0000003a3b396220 */ /* 0x000fc60000410000 */
[----:B------:R-:W-:Y:S01]  /*1e40*/  PRMT R74, R56, 0x7610, R74 ;  /* 0x00007610384a7816 */ /* 0x000fe2000000004a */
[----:B------:R-:W-:-:S07]  /*1e50*/  FADD.FTZ R28, R28, R57 ;  /* 0x000000391c1c7221 */ /* 0x000fce0000010000 */
.L_x_737:
[----:B------:R-:W-:Y:S05]  /*1e60*/  BSYNC B1 ;  /* 0x0000000000017941 */ /* 0x000fea0003800000 */
.L_x_736:
[----:B------:R-:W-:Y:S01]  /*1e70*/  BSSY B1, `(.L_x_738) ;  /* 0x000000e000017945 */ /* 0x000fe20003800000 */
[----:B------:R-:W-:-:S03]  /*1e80*/  @P5 PRMT R75, R63, 0x7610, R75 ;  /* 0x000076103f4b5816 */ /* 0x000fc6000000004b */
[----:B------:R-:W-:Y:S05]  /*1e90*/  @P2 BRA `(.L_x_739) ;  /* 0x0000000000142947 */ /* 0x000fea0003800000 */
[----:B------:R-:W-:Y:S01]  /*1ea0*/  MOV R57, RZ ;  /* 0x000000ff00397202 */ /* 0x000fe20000000f00 */
[----:B------:R-:W-:Y:S06]  /*1eb0*/  @!P4 BRA `(.L_x_740) ;  /* 0x000000000024c947 */ /* 0x000fec0003800000 */
[----:B-----5:R-:W-:-:S05]  /*1ec0*/  SHF.R.U64 R57, R82, 0x10, R83 ;  /* 0x0000001052397819 */ /* 0x020fca0000001253 */
[----:B------:R-:W-:Y:S01]  /*1ed0*/  IMAD.U32 R57, R57, 0x10000, RZ ;  /* 0x0001000039397824 */ /* 0x000fe200078e00ff */
[----:B------:R-:W-:Y:S06]  /*1ee0*/  BRA `(.L_x_740) ;  /* 0x0000000000187947 */ /* 0x000fec0003800000 */
.L_x_739:
[----:B------:R-:W-:Y:S01]  /*1ef0*/  FFMA.FTZ R57, R6, R61, R62 ;  /* 0x0000003d06397223 */ /* 0x000fe2000001003e */
[----:B-----5:R-:W-:-:S03]  /*1f00*/  @P4 SHF.R.U64 R56, R82, 0x10, R83 ;  /* 0x0000001052384819 */ /* 0x020fc60000001253 */
[----:B------:R-:W-:Y:S01]  /*1f10*/  FADD.FTZ R57, R94, -R57 ;  /* 0x800000395e397221 */ /* 0x000fe20000010000 */
[----:B------:R-:W-:-:S03]  /*1f20*/  @P4 SHF.L.U32 R56, R56, 0x10, RZ ;  /* 0x0000001038384819 */ /* 0x000fc600000006ff */
[----:B------:R-:W-:-:S04]  /*1f30*/  FMUL.FTZ R57, R90, R57 ;  /* 0x000000395a397220 */ /* 0x000fc80000410000 */
[----:B------:R-:W-:-:S07]  /*1f40*/  @P4 FADD.FTZ R57, R57, R56 ;  /* 0x0000003839394221 */ /* 0x000fce0000010000 */
.L_x_740:
[----:B------:R-:W-:Y:S05]  /*1f50*/  BSYNC B1 ;  /* 0x0000000000017941 */ /* 0x000fea0003800000 */
.L_x_738:
[----:B------:R-:W-:Y:S01]  /*1f60*/  BSSY B1, `(.L_x_741) ;  /* 0x000000e000017945 */ /* 0x000fe20003800000 */
[----:B------:R-:W-:-:S03]  /*1f70*/  @P5 F2FP.BF16.F32.PACK_AB R63, RZ, R57 ;  /* 0x00000039ff3f523e */ /* 0x000fc600000010ff */
[----:B------:R-:W-:Y:S05]  /*1f80*/  @!P3 BRA `(.L_x_742) ;  /* 0x00000000002cb947 */ /* 0x000fea0003800000 */
[----:B-----5:R-:W-:Y:S01]  /*1f90*/  LOP3.LUT P6, RZ, R4, 0xff00, RZ, 0xc0, !PT ;  /* 0x0000ff0004ff7812 */ /* 0x020fe200078cc0ff */
[----:B------:R-:W-:Y:S01]  /*1fa0*/  FMUL.FTZ R57, R57, UR13 ;  /* 0x0000000d39397c20 */ /* 0x000fe20008410000 */
[----:B------:R-:W-:Y:S01]  /*1fb0*/  HFMA2.MMA R56, -RZ, RZ, 0, 0 ;  /* 0x00000000ff387435 */ /* 0x000fe200000001ff */
[----:B------:R-:W-:Y:S02]  /*1fc0*/  IMAD.MOV.U32 R58, RZ, RZ, RZ ;  /* 0x000000ffff3a7224 */ /* 0x000fe400078e00ff */
[----:B------:R-:W-:-:S08]  /*1fd0*/  FMUL.FTZ R59, R57, UR12 ;  /* 0x0000000c393b7c20 */ /* 0x000fd00008410000 */
[----:B------:R-:W-:Y:S01]  /*1fe0*/  @P6 FMUL.FTZ R56, R110, R59 ;  /* 0x0000003b6e386220 */ /* 0x000fe20000410000 */
[----:B------:R-:W-:-:S04]  /*1ff0*/  @P6 SHF.L.U32 R57, R72, 0x10, RZ ;  /* 0x0000001048396819 */ /* 0x000fc800000006ff */
[----:B------:R-:W-:Y:S01]  /*2000*/  F2FP.BF16.F32.PACK_AB R56, RZ, R56 ;  /* 0x00000038ff38723e */ /* 0x000fe200000010ff */
[----:B------:R-:W-:-:S03]  /*2010*/  @P6 FMUL.FTZ R58, R59, R57 ;  /* 0x000000393b3a6220 */ /* 0x000fc60000410000 */
[----:B------:R-:W-:Y:S01]  /*2020*/  PRMT R76, R56, 0x7610, R76 ;  /* 0x00007610384c7816 */ /* 0x000fe2000000004c */
[----:B------:R-:W-:-:S07]  /*2030*/  FADD.FTZ R29, R29, R58 ;  /* 0x0000003a1d1d7221 */ /* 0x000fce0000010000 */
.L_x_742:
[----:B------:R-:W-:Y:S05]  /*2040*/  BSYNC B1 ;  /* 0x0000000000017941 */ /* 0x000fea0003800000 */
.L_x_741:
[----:B------:R-:W-:Y:S01]  /*2050*/  BSSY B1, `(.L_x_743) ;  /* 0x000000c000017945 */ /* 0x000fe20003800000 */
[----:B------:R-:W-:-:S03]  /*2060*/  @P5 PRMT R77, R63, 0x7610, R77 ;  /* 0x000076103f4d5816 */ /* 0x000fc6000000004d */
[----:B------:R-:W-:Y:S05]  /*2070*/  @P2 BRA `(.L_x_744) ;  /* 0x0000000000102947 */ /* 0x000fea0003800000 */
[----:B------:R-:W-:Y:S01]  /*2080*/  MOV R57, RZ ;  /* 0x000000ff00397202 */ /* 0x000fe20000000f00 */
[----:B------:R-:W-:Y:S06]  /*2090*/  @!P4 BRA `(.L_x_745) ;  /* 0x00000000001cc947 */ /* 0x000fec0003800000 */
[----:B-----5:R-:W-:Y:S01]  /*20a0*/  IMAD.U32 R57, R83, 0x10000, RZ ;  /* 0x0001000053397824 */ /* 0x020fe200078e00ff */
[----:B------:R-:W-:Y:S06]  /*20b0*/  BRA `(.L_x_745) ;  /* 0x0000000000147947 */ /* 0x000fec0003800000 */
.L_x_744:
[----:B------:R-:W-:-:S04]  /*20c0*/  FFMA.FTZ R56, R8, R61, R62 ;  /* 0x0000003d08387223 */ /* 0x000fc8000001003e */
[----:B------:R-:W-:Y:S01]  /*20d0*/  FADD.FTZ R57, R93, -R56 ;  /* 0x800000385d397221 */ /* 0x000fe20000010000 */
[----:B-----5:R-:W-:-:S03]  /*20e0*/  @P4 SHF.L.U32 R56, R83, 0x10, RZ ;  /* 0x0000001053384819 */ /* 0x020fc600000006ff */
[----:B------:R-:W-:-:S04]  /*20f0*/  FMUL.FTZ R57, R90, R57 ;  /* 0x000000395a397220 */ /* 0x000fc80000410000 */
[----:B------:R-:W-:-:S07]  /*2100*/  @P4 FADD.FTZ R57, R57, R56 ;  /* 0x0000003839394221 */ /* 0x000fce0000010000 */
.L_x_745:
[----:B------:R-:W-:Y:S05]  /*2110*/  BSYNC B1 ;  /* 0x0000000000017941 */ /* 0x000fea0003800000 */
.L_x_743:
[----:B------:R-:W-:Y:S01]  /*2120*/  BSSY B1, `(.L_x_746) ;  /* 0x000000d000017945 */ /* 0x000fe20003800000 */
[----:B------:R-:W-:-:S03]  /*2130*/  @P5 F2FP.BF16.F32.PACK_AB R63, RZ, R57 ;  /* 0x00000039ff3f523e */ /* 0x000fc600000010ff */
[----:B------:R-:W-:Y:S05]  /*2140*/  @!P3 BRA `(.L_x_747) ;  /* 0x000000000028b947 */ /* 0x000fea0003800000 */
        /* <DEDUP_REMOVED lines=10> */
.L_x_747:
[----:B------:R-:W-:Y:S05]  /*21f0*/  BSYNC B1 ;  /* 0x0000000000017941 */ /* 0x000fea0003800000 */
.L_x_746:
[----:B------:R-:W-:Y:S01]  /*2200*/  BSSY B1, `(.L_x_748) ;  /* 0x000000e000017945 */ /* 0x000fe20003800000 */
[----:B------:R-:W-:-:S03]  /*2210*/  @P5 PRMT R79, R63, 0x7610, R79 ;  /* 0x000076103f4f5816 */ /* 0x000fc6000000004f */
[----:B------:R-:W-:Y:S05]  /*2220*/  @P2 BRA `(.L_x_749) ;  /* 0x0000000000142947 */ /* 0x000fea0003800000 */
[----:B------:R-:W-:Y:S01]  /*2230*/  IMAD.MOV.U32 R57, RZ, RZ, RZ ;  /* 0x000000ffff397224 */ /* 0x000fe200078e00ff */
[----:B------:R-:W-:Y:S06]  /*2240*/  @!P4 BRA `(.L_x_750) ;  /* 0x000000000024c947 */ /* 0x000fec0003800000 */
[----:B-----5:R-:W-:-:S04]  /*2250*/  SHF.R.U32.HI R57, RZ, 0x10, R83 ;  /* 0x00000010ff397819 */ /* 0x020fc80000011653 */
[----:B------:R-:W-:Y:S01]  /*2260*/  SHF.L.U32 R57, R57, 0x10, RZ ;  /* 0x0000001039397819 */ /* 0x000fe200000006ff */
[----:B------:R-:W-:Y:S06]  /*2270*/  BRA `(.L_x_750) ;  /* 0x0000000000187947 */ /* 0x000fec0003800000 */
.L_x_749:
[----:B------:R-:W-:Y:S01]  /*2280*/  FFMA.FTZ R57, R9, R61, R62 ;  /* 0x0000003d09397223 */ /* 0x000fe2000001003e */
[----:B-----5:R-:W-:-:S03]  /*2290*/  @P4 SHF.R.U32.HI R56, RZ, 0x10, R83 ;  /* 0x00000010ff384819 */ /* 0x020fc60000011653 */
[----:B------:R-:W-:Y:S01]  /*22a0*/  FADD.FTZ R57, R92, -R57 ;  /* 0x800000395c397221 */ /* 0x000fe20000010000 */
[----:B------:R-:W-:-:S03]  /*22b0*/  @P4 SHF.L.U32 R56, R56, 0x10, RZ ;  /* 0x0000001038384819 */ /* 0x000fc600000006ff */
[----:B------:R-:W-:-:S04]  /*22c0*/  FMUL.FTZ R57, R90, R57 ;  /* 0x000000395a397220 */ /* 0x000fc80000410000 */
[----:B------:R-:W-:-:S07]  /*22d0*/  @P4 FADD.FTZ R57, R57, R56 ;  /* 0x0000003839394221 */ /* 0x000fce0000010000 */
.L_x_750:
[----:B------:R-:W-:Y:S05]  /*22e0*/  BSYNC B1 ;  /* 0x0000000000017941 */ /* 0x000fea0003800000 */
.L_x_748:
[----:B------:R-:W-:Y:S01]  /*22f0*/  @P5 F2FP.BF16.F32.PACK_AB R56, RZ, R57 ;  /* 0x00000039ff38523e */ /* 0x000fe200000010ff */
[----:B------:R-:W-:Y:S03]  /*2300*/  BSSY B1, `(.L_x_751) ;  /* 0x000000e000017945 */ /* 0x000fe60003800000 */
[----:B------:R-:W-:Y:S01]  /*2310*/  @P5 PRMT R80, R56, 0x7610, R80 ;  /* 0x0000761038505816 */ /* 0x000fe20000000050 */
[----:B------:R-:W-:Y:S06]  /*2320*/  @!P3 BRA `(.L_x_752) ;  /* 0x00000000002cb947 */ /* 0x000fec0003800000 */
[----:B-----5:R-:W-:Y:S01]  /*2330*/  LOP3.LUT P4, RZ, R4, 0xff000000, RZ, 0xc0, !PT ;  /* 0xff00000004ff7812 */ /* 0x020fe2000788c0ff */
[----:B------:R-:W-:Y:S01]  /*2340*/  FMUL.FTZ R57, R57, UR13 ;  /* 0x0000000d39397c20 */ /* 0x000fe20008410000 */
[----:B------:R-:W-:Y:S01]  /*2350*/  IMAD.MOV.U32 R56, RZ, RZ, RZ ;  /* 0x000000ffff387224 */ /* 0x000fe200078e00ff */
[----:B------:R-:W-:Y:S02]  /*2360*/  HFMA2.MMA R58, -RZ, RZ, 0, 0 ;  /* 0x00000000ff3a7435 */ /* 0x000fe400000001ff */
[----:B------:R-:W-:-:S08]  /*2370*/  FMUL.FTZ R59, R57, UR12 ;  /* 0x0000000c393b7c20 */ /* 0x000fd00008410000 */
[----:B------:R-:W-:Y:S01]  /*2380*/  @P4 FMUL.FTZ R56, R108, R59 ;  /* 0x0000003b6c384220 */ /* 0x000fe20000410000 */
[----:B------:R-:W-:-:S04]  /*2390*/  @P4 SHF.L.U32 R57, R73, 0x10, RZ ;  /* 0x0000001049394819 */ /* 0x000fc800000006ff */
[----:B------:R-:W-:Y:S01]  /*23a0*/  F2FP.BF16.F32.PACK_AB R56, RZ, R56 ;  /* 0x00000038ff38723e */ /* 0x000fe200000010ff */
[----:B------:R-:W-:-:S03]  /*23b0*/  @P4 FMUL.FTZ R58, R59, R57 ;  /* 0x000000393b3a4220 */ /* 0x000fc60000410000 */
[----:B------:R-:W-:Y:S01]  /*23c0*/  PRMT R81, R56, 0x7610, R81 ;  /* 0x0000761038517816 */ /* 0x000fe20000000051 */
[----:B------:R-:W-:-:S07]  /*23d0*/  FADD.FTZ R31, R31, R58 ;  /* 0x0000003a1f1f7221 */ /* 0x000fce0000010000 */
.L_x_752:
[----:B------:R-:W-:Y:S05]  /*23e0*/  BSYNC B1 ;  /* 0x0000000000017941 */ /* 0x000fea0003800000 */
.L_x_751:
[----:B------:R-:W-:Y:S05]  /*23f0*/  @!P5 BRA `(.L_x_753) ;  /* 0x000000000020d947 */ /* 0x000fea0003800000 */
        /* <DEDUP_REMOVED lines=8> */
.L_x_753:
        /* <DEDUP_REMOVED lines=10> */
.L_x_755:
[----:B------:R-:W-:Y:S05]  /*2520*/  BSYNC B1 ;  /* 0x0000000000017941 */ /* 0x000fea0003800000 */
.L_x_754:
[----:B------:R-:W-:Y:S01]  /*2530*/  VIADD R88, R88, 0x80 ;  /* 0x0000008058587836 */ /* 0x000fe20000000000 */
[----:B------:R-:W-:-:S07]  /*2540*/  IADD3 R60, R60, 0x80, RZ ;  /* 0x000000803c3c7810 */ /* 0x000fce0007ffe0ff */
.L_x_730:
[----:B------:R-:W-:Y:S05]  /*2550*/  BSYNC B0 ;  /* 0x0000000000007941 */ /* 0x000fea0003800000 */
.L_x_729:
[----:B------:R-:W-:Y:S04]  /*2560*/  BSSY B0, `(.L_x_756) ;  /* 0x000009a000007945 */ /* 0x000fe80003800000 */
[----:B------:R-:W-:Y:S05]  /*2570*/  @!P1 BRA `(.L_x_757) ;  /* 0x0000000800609947 */ /* 0x000fea0003800000 */
[----:B------:R-:W-:Y:S04]  /*2580*/  BSSY B1, `(.L_x_758) ;  /* 0x0000007000017945 */ /* 0x000fe80003800000 */
[----:B------:R-:W-:Y:S05]  /*2590*/  @!P3 BRA `(.L_x_759) ;  /* 0x000000000014b947 */ /* 0x000fea0003800000 */
[----:B------:R-:W2:Y:S02]  /*25a0*/  LDC.64 R70, c[0x0][0x220] ;  /* 0x00008800ff467b82 */ /* 0x000ea40000000a00 */
[----:B--2---:R-:W-:-:S06]  /*25b0*/  IMAD.WIDE.U32 R70, R60, 0x8, R70 ;  /* 0x000000083c467825 */ /* 0x004fcc00078e0046 */
[----:B------:R-:W2:Y:S02]  /*25c0*/  LDG.E.64 R70, desc[UR4][R70.64] ;  /* 0x0000000446467981 */ /* 0x000ea4000c1e1b00 */
[--C-:B--2---:R-:W-:Y:S02]  /*25d0*/  SHF.R.U64 R72, R70, 0x10, R71.reuse ;  /* 0x0000001046487819 */ /* 0x104fe40000001247 */
[----:B------:R-:W-:-:S07]  /*25e0*/  SHF.R.U32.HI R73, RZ, 0x10, R71 ;  /* 0x00000010ff497819 */ /* 0x000fce0000011647 */
.L_x_759:
[----:B------:R-:W-:Y:S05]  /*25f0*/  BSYNC B1 ;  /* 0x0000000000017941 */ /* 0x000fea0003800000 */
.L_x_758:
[----:B------:R-:W-:Y:S04]  /*2600*/  BSSY B1, `(.L_x_760) ;  /* 0x0000011000017945 */ /* 0x000fe80003800000 */
[----:B------:R-:W-:Y:S05]  /*2610*/  @P2 BRA `(.L_x_761) ;  /* 0x00000000001c2947 */ /* 0x000fea0003800000 */
[----:B------:R-:W-:Y:S01]  /*2620*/  UISETP.NE.U32.AND UP0, UPT, UR8, URZ, UPT ;  /* 0x0000003f0800728c */ /* 0x000fe2000bf05070 */
[----:B01----:R-:W-:-:S03]  /*2630*/  MOV R57, RZ ;  /* 0x000000ff00397202 */ /* 0x003fc60000000f00 */
[----:B------:R-:W-:-:S06]  /*2640*/  UISETP.NE.AND.EX UP0, UPT, UR9, URZ, UPT, UP0 ;  /* 0x0000003f0900728c */ /* 0x000fcc000bf05300 */
[----:B------:R-:W-:-:S13]  /*2650*/  PLOP3.LUT P4, PT, PT, PT, UP0, 0x80, 0x0 ;  /* 0x000000000000781c */ /* 0x000fda0003f8f008 */
[----:B------:R-:W-:Y:S05]  /*2660*/  @!P4 BRA `(.L_x_762) ;  /* 0x000000000028c947 */ /* 0x000fea0003800000 */
[----:B-----5:R-:W-:Y:S01]  /*2670*/  IMAD.U32 R57, R84, 0x10000, RZ ;  /* 0x0001000054397824 */ /* 0x020fe200078e00ff */
[----:B------:R-:W-:Y:S06]  /*2680*/  BRA `(.L_x_762) ;  /* 0x0000000000207947 */ /* 0x000fec0003800000 */
.L_x_761:
        /* <DEDUP_REMOVED lines=8> */
.L_x_762:
[----:B------:R-:W-:Y:S05]  /*2710*/  BSYNC B1 ;  /* 0x0000000000017941 */ /* 0x000fea0003800000 */
.L_x_760:
        /* <DEDUP_REMOVED lines=15> */
.L_x_764:
[----:B------:R-:W-:Y:S05]  /*2810*/  BSYNC B1 ;  /* 0x0000000000017941 */ /* 0x000fea0003800000 */
.L_x_763:
[----:B------:R-:W-:Y:S01]  /*2820*/  BSSY B1, `(.L_x_765) ;  /* 0x000000e000017945 */ /* 0x000fe20003800000 */
[----:B------:R-:W-:-:S03]  /*2830*/  @P5 PRMT R75, R63, 0x7610, R75 ;  /* 0x000076103f4b5816 */ /* 0x000fc6000000004b */
[----:B------:R-:W-:Y:S05]  /*2840*/  @P2 BRA `(.L_x_766) ;  /* 0x0000000000142947 */ /* 0x000fea0003800000 */
[----:B------:R-:W-:Y:S01]  /*2850*/  IMAD.MOV.U32 R57, RZ, RZ, RZ ;  /* 0x000000ffff397224 */ /* 0x000fe200078e00ff */
[----:B------:R-:W-:Y:S06]  /*2860*/  @!P4 BRA `(.L_x_767) ;  /* 0x000000000024c947 */ /* 0x000fec0003800000 */
[----:B-----5:R-:W-:-:S04]  /*2870*/  SHF.R.U64 R57, R84, 0x10, R85 ;  /* 0x0000001054397819 */ /* 0x020fc80000001255 */
[----:B------:R-:W-:Y:S01]  /*2880*/  SHF.L.U32 R57, R57, 0x10, RZ ;  /* 0x0000001039397819 */ /* 0x000fe200000006ff */
[----:B------:R-:W-:Y:S06]  /*2890*/  BRA `(.L_x_767) ;  /* 0x0000000000187947 */ /* 0x000fec0003800000 */
.L_x_766:
[----:B------:R-:W-:Y:S01]  /*28a0*/  FFMA.FTZ R57, R11, R61, R62 ;  /* 0x0000003d0b397223 */ /* 0x000fe2000001003e */
[----:B-----5:R-:W-:-:S03]  /*28b0*/  @P4 SHF.R.U64 R56, R84, 0x10, R85 ;  /* 0x0000001054384819 */ /* 0x020fc60000001255 */
[----:B------:R-:W-:Y:S01]  /*28c0*/  FADD.FTZ R57, R14, -R57 ;  /* 0x800000390e397221 */ /* 0x000fe20000010000 */
[----:B------:R-:W-:-:S03]  /*28d0*/  @P4 SHF.L.U32 R56, R56, 0x10, RZ ;  /* 0x0000001038384819 */ /* 0x000fc600000006ff */
[----:B------:R-:W-:-:S04]  /*28e0*/  FMUL.FTZ R57, R90, R57 ;  /* 0x000000395a397220 */ /* 0x000fc80000410000 */
[----:B------:R-:W-:-:S07]  /*28f0*/  @P4 FADD.FTZ R57, R57, R56 ;  /* 0x0000003839394221 */ /* 0x000fce0000010000 */
.L_x_767:
[----:B------:R-:W-:Y:S05]  /*2900*/  BSYNC B1 ;  /* 0x0000000000017941 */ /* 0x000fea0003800000 */
.L_x_765:
[----:B------:R-:W-:Y:S01]  /*2910*/  BSSY B1, `(.L_x_768) ;  /* 0x000000e000017945 */ /* 0x000fe20003800000 */
[----:B------:R-:W-:-:S03]  /*2920*/  @P5 F2FP.BF16.F32.PACK_AB R59, RZ, R57 ;  /* 0x00000039ff3b523e */ /* 0x000fc600000010ff */
[----:B------:R-:W-:Y:S05]  /*2930*/  @!P3 BRA `(.L_x_769) ;  /* 0x00000000002cb947 */ /* 0x000fea0003800000 */
        /* <DEDUP_REMOVED lines=11> */
.L_x_769:
[----:B------:R-:W-:Y:S05]  /*29f0*/  BSYNC B1 ;  /* 0x0000000000017941 */ /* 0x000fea0003800000 */
.L_x_768:
[----:B------:R-:W-:Y:S01]  /*2a00*/  BSSY B1, `(.L_x_770) ;  /* 0x000000c000017945 */ /* 0x000fe20003800000 */
[----:B------:R-:W-:-:S03]  /*2a10*/  @P5 PRMT R77, R59, 0x7610, R77 ;  /* 0x000076103b4d5816 */ /* 0x000fc6000000004d */
[----:B------:R-:W-:Y:S05]  /*2a20*/  @P2 BRA `(.L_x_771) ;  /* 0x0000000000102947 */ /* 0x000fea0003800000 */
[----:B------:R-:W-:Y:S01]  /*2a30*/  IMAD.MOV.U32 R57, RZ, RZ, RZ ;  /* 0x000000ffff397224 */ /* 0x000fe200078e00ff */
[----:B------:R-:W-:Y:S06]  /*2a40*/  @!P4 BRA `(.L_x_772) ;  /* 0x00000000001cc947 */ /* 0x000fec0003800000 */
[----:B-----5:R-:W-:Y:S01]  /*2a50*/  SHF.L.U32 R57, R85, 0x10, RZ ;  /* 0x0000001055397819 */ /* 0x020fe200000006ff */
[----:B------:R-:W-:Y:S06]  /*2a60*/  BRA `(.L_x_772) ;  /* 0x0000000000147947 */ /* 0x000fec0003800000 */
.L_x_771:
[----:B------:R-:W-:-:S04]  /*2a70*/  FFMA.FTZ R56, R13, R61, R62 ;  /* 0x0000003d0d387223 */ /* 0x000fc8000001003e */
[----:B------:R-:W-:Y:S01]  /*2a80*/  FADD.FTZ R57, R15, -R56 ;  /* 0x800000380f397221 */ /* 0x000fe20000010000 */
[----:B-----5:R-:W-:-:S03]  /*2a90*/  @P4 SHF.L.U32 R56, R85, 0x10, RZ ;  /* 0x0000001055384819 */ /* 0x020fc600000006ff */
[----:B------:R-:W-:-:S04]  /*2aa0*/  FMUL.FTZ R57, R90, R57 ;  /* 0x000000395a397220 */ /* 0x000fc80000410000 */
[----:B------:R-:W-:-:S07]  /*2ab0*/  @P4 FADD.FTZ R57, R57, R56 ;  /* 0x0000003839394221 */ /* 0x000fce0000010000 */
.L_x_772:
[----:B------:R-:W-:Y:S05]  /*2ac0*/  BSYNC B1 ;  /* 0x0000000000017941 */ /* 0x000fea0003800000 */
.L_x_770:
        /* <DEDUP_REMOVED lines=8> */
[----:B------:R-:W-:-:S04]  /*2b50*/  @P6 IMAD.U32 R59, R71, 0x10000, RZ ;  /* 0x00010000473b6824 */ /* 0x000fc800078e00ff */
[----:B------:R-:W-:Y:S01]  /*2b60*/  @P6 FMUL.FTZ R57, R59, R58 ;  /* 0x0000003a3b396220 */ /* 0x000fe20000410000 */
[----:B------:R-:W-:-:S03]  /*2b70*/  F2FP.BF16.F32.PACK_AB R56, RZ, R56 ;  /* 0x00000038ff38723e */ /* 0x000fc600000010ff */
[----:B------:R-:W-:Y:S01]  /*2b80*/  FADD.FTZ R26, R26, R57 ;  /* 0x000000391a1a7221 */ /* 0x000fe20000010000 */
[----:B------:R-:W-:-:S07]  /*2b90*/  PRMT R78, R56, 0x7610, R78 ;  /* 0x00007610384e7816 */ /* 0x000fce000000004e */
.L_x_774:
[----:B------:R-:W-:Y:S05]  /*2ba0*/  BSYNC B1 ;  /* 0x0000000000017941 */ /* 0x000fea0003800000 */
.L_x_773:
[----:B------:R-:W-:Y:S01]  /*2bb0*/  BSSY B1, `(.L_x_775) ;  /* 0x000000e000017945 */ /* 0x000fe20003800000 */
[----:B------:R-:W-:-:S03]  /*2bc0*/  @P5 PRMT R79, R63, 0x7610, R79 ;  /* 0x000076103f4f5816 */ /* 0x000fc6000000004f */
[----:B------:R-:W-:Y:S05]  /*2bd0*/  @P2 BRA `(.L_x_776) ;  /* 0x0000000000142947 */ /* 0x000fea0003800000 */
[----:B------:R-:W-:Y:S01]  /*2be0*/  MOV R57, RZ ;  /* 0x000000ff00397202 */ /* 0x000fe20000000f00 */
[----:B------:R-:W-:Y:S06]  /*2bf0*/  @!P4 BRA `(.L_x_777) ;  /* 0x000000000024c947 */ /* 0x000fec0003800000 */
[----:B-----5:R-:W-:-:S04]  /*2c00*/  SHF.R.U32.HI R57, RZ, 0x10, R85 ;  /* 0x00000010ff397819 */ /* 0x020fc80000011655 */
[----:B------:R-:W-:Y:S01]  /*2c10*/  SHF.L.U32 R57, R57, 0x10, RZ ;  /* 0x0000001039397819 */ /* 0x000fe200000006ff */
[----:B------:R-:W-:Y:S06]  /*2c20*/  BRA `(.L_x_777) ;  /* 0x0000000000187947 */ /* 0x000fec0003800000 */
.L_x_776:
[----:B------:R-:W-:-:S04]  /*2c30*/  FFMA.FTZ R56, R16, R61, R62 ;  /* 0x0000003d10387223 */ /* 0x000fc8000001003e */
[----:B------:R-:W-:Y:S01]  /*2c40*/  FADD.FTZ R57, R17, -R56 ;  /* 0x8000003811397221 */ /* 0x000fe20000010000 */
[----:B-----5:R-:W-:-:S03]  /*2c50*/  @P4 SHF.R.U32.HI R56, RZ, 0x10, R85 ;  /* 0x00000010ff384819 */ /* 0x020fc60000011655 */
[----:B------:R-:W-:Y:S02]  /*2c60*/  FMUL.FTZ R57, R90, R57 ;  /* 0x000000395a397220 */ /* 0x000fe40000410000 */
[----:B------:R-:W-:-:S04]  /*2c70*/  @P4 IMAD.U32 R56, R56, 0x10000, RZ ;  /* 0x0001000038384824 */ /* 0x000fc800078e00ff */
[----:B------:R-:W-:-:S07]  /*2c80*/  @P4 FADD.FTZ R57, R57, R56 ;  /* 0x0000003839394221 */ /* 0x000fce0000010000 */
.L_x_777:
[----:B------:R-:W-:Y:S05]  /*2c90*/  BSYNC B1 ;  /* 0x0000000000017941 */ /* 0x000fea0003800000 */
.L_x_775:
[----:B------:R-:W-:Y:S01]  /*2ca0*/  @P5 F2FP.BF16.F32.PACK_AB R56, RZ, R57 ;  /* 0x00000039ff38523e */ /* 0x000fe200000010ff */
[----:B------:R-:W-:Y:S03]  /*2cb0*/  BSSY B1, `(.L_x_778) ;  /* 0x000000e000017945 */ /* 0x000fe60003800000 */
[----:B------:R-:W-:Y:S01]  /*2cc0*/  @P5 PRMT R80, R56, 0x7610, R80 ;  /* 0x0000761038505816 */ /* 0x000fe20000000050 */
[----:B------:R-:W-:Y:S06]  /*2cd0*/  @!P3 BRA `(.L_x_779) ;  /* 0x00000000002cb947 */ /* 0x000fec0003800000 */
[----:B-----5:R-:W-:Y:S01]  /*2ce0*/  LOP3.LUT P4, RZ, R5, 0xff000000, RZ, 0xc0, !PT ;  /* 0xff00000005ff7812 */ /* 0x020fe2000788c0ff */
[----:B------:R-:W-:Y:S01]  /*2cf0*/  FMUL.FTZ R57, R57, UR13 ;  /* 0x0000000d39397c20 */ /* 0x000fe20008410000 */
[----:B------:R-:W-:Y:S01]  /*2d00*/  HFMA2.MMA R56, -RZ, RZ, 0, 0 ;  /* 0x00000000ff387435 */ /* 0x000fe200000001ff */
[----:B------:R-:W-:Y:S02]  /*2d10*/  MOV R58, RZ ;  /* 0x000000ff003a7202 */ /* 0x000fe40000000f00 */
[----:B------:R-:W-:-:S08]  /*2d20*/  FMUL.FTZ R57, R57, UR12 ;  /* 0x0000000c39397c20 */ /* 0x000fd00008410000 */
[----:B------:R-:W-:Y:S01]  /*2d30*/  @P4 FMUL.FTZ R56, R104, R57 ;  /* 0x0000003968384220 */ /* 0x000fe20000410000 */
[----:B------:R-:W-:-:S04]  /*2d40*/  @P4 IMAD.U32 R96, R73, 0x10000, RZ ;  /* 0x0001000049604824 */ /* 0x000fc800078e00ff */
[----:B------:R-:W-:Y:S01]  /*2d50*/  @P4 FMUL.FTZ R58, R96, R57 ;  /* 0x00000039603a4220 */ /* 0x000fe20000410000 */
[----:B------:R-:W-:-:S03]  /*2d60*/  F2FP.BF16.F32.PACK_AB R56, RZ, R56 ;  /* 0x00000038ff38723e */ /* 0x000fc600000010ff */
[----:B------:R-:W-:Y:S01]  /*2d70*/  FADD.FTZ R27, R27, R58 ;  /* 0x0000003a1b1b7221 */ /* 0x000fe20000010000 */
[----:B------:R-:W-:-:S07]  /*2d80*/  PRMT R81, R56, 0x7610, R81 ;  /* 0x0000761038517816 */ /* 0x000fce0000000051 */
.L_x_779:
[----:B------:R-:W-:Y:S05]  /*2d90*/  BSYNC B1 ;  /* 0x0000000000017941 */ /* 0x000fea0003800000 */
.L_x_778:
        /* <DEDUP_REMOVED lines=9> */
.L_x_780:
        /* <DEDUP_REMOVED lines=10> */
.L_x_782:
[----:B------:R-:W-:Y:S05]  /*2ed0*/  BSYNC B1 ;  /* 0x0000000000017941 */ /* 0x000fea0003800000 */
.L_x_781:
[----:B------:R-:W-:Y:S02]  /*2ee0*/  IADD3 R88, R88, 0x80, RZ ;  /* 0x0000008058587810 */ /* 0x000fe40007ffe0ff */
[----:B------:R-:W-:-:S07]  /*2ef0*/  IADD3 R60, R60, 0x80, RZ ;  /* 0x000000803c3c7810 */ /* 0x000fce0007ffe0ff */
.L_x_757:
[----:B------:R-:W-:Y:S05]  /*2f00*/  BSYNC B0 ;  /* 0x0000000000007941 */ /* 0x000fea0003800000 */
.L_x_756:
[----:B------:R-:W-:Y:S01]  /*2f10*/  ISETP.NE.AND P4, PT, R95, RZ, PT ;  /* 0x000000ff5f00720c */ /* 0x000fe20003f85270 */
[----:B------:R-:W-:-:S12]  /*2f20*/  BSSY B0, `(.L_x_783) ;  /* 0x0000096000007945 */ /* 0x000fd80003800000 */
        /* <DEDUP_REMOVED lines=8> */
.L_x_786:
[----:B------:R-:W-:Y:S05]  /*2fb0*/  BSYNC B1 ;  /* 0x0000000000017941 */ /* 0x000fea0003800000 */
.L_x_785:
        /* <DEDUP_REMOVED lines=9> */
.L_x_788:
        /* <DEDUP_REMOVED lines=8> */
.L_x_789:
[----:B------:R-:W-:Y:S05]  /*30d0*/  BSYNC B1 ;  /* 0x0000000000017941 */ /* 0x000fea0003800000 */
.L_x_787:
        /* <DEDUP_REMOVED lines=15> */
.L_x_791:
[----:B------:R-:W-:Y:S05]  /*31d0*/  BSYNC B1 ;  /* 0x0000000000017941 */ /* 0x000fea0003800000 */
.L_x_790:
[----:B------:R-:W-:Y:S01]  /*31e0*/  BSSY B1, `(.L_x_792) ;  /* 0x000000e000017945 */ /* 0x000fe20003800000 */
[----:B------:R-:W-:-:S03]  /*31f0*/  @P5 PRMT R75, R63, 0x7610, R75 ;  /* 0x000076103f4b5816 */ /* 0x000fc6000000004b */
[----:B------:R-:W-:Y:S05]  /*3200*/  @P2 BRA `(.L_x_793) ;  /* 0x0000000000142947 */ /* 0x000fea0003800000 */
[----:B------:R-:W-:Y:S01]  /*3210*/  HFMA2.MMA R57, -RZ, RZ, 0, 0 ;  /* 0x00000000ff397435 */ /* 0x000fe200000001ff */
[----:B------:R-:W-:Y:S10]  /*3220*/  @!P4 BRA `(.L_x_794) ;  /* 0x000000000024c947 */ /* 0x000ff40003800000 */
[----:B-----5:R-:W-:-:S04]  /*3230*/  SHF.R.U64 R57, R86, 0x10, R87 ;  /* 0x0000001056397819 */ /* 0x020fc80000001257 */
[----:B------:R-:W-:Y:S01]  /*3240*/  SHF.L.U32 R57, R57, 0x10, RZ ;  /* 0x0000001039397819 */ /* 0x000fe200000006ff */
[----:B------:R-:W-:Y:S06]  /*3250*/  BRA `(.L_x_794) ;  /* 0x0000000000187947 */ /* 0x000fec0003800000 */
.L_x_793:
[----:B------:R-:W-:Y:S01]  /*3260*/  FFMA.FTZ R57, R19, R61, R62 ;  /* 0x0000003d13397223 */ /* 0x000fe2000001003e */
[----:B-----5:R-:W-:-:S03]  /*3270*/  @P4 SHF.R.U64 R56, R86, 0x10, R87 ;  /* 0x0000001056384819 */ /* 0x020fc60000001257 */
[----:B------:R-:W-:Y:S02]  /*3280*/  FADD.FTZ R57, R66, -R57 ;  /* 0x8000003942397221 */ /* 0x000fe40000010000 */
[----:B------:R-:W-:Y:S02]  /*3290*/  @P4 IMAD.U32 R56, R56, 0x10000, RZ ;  /* 0x0001000038384824 */ /* 0x000fe400078e00ff */
[----:B------:R-:W-:-:S04]  /*32a0*/  FMUL.FTZ R57, R90, R57 ;  /* 0x000000395a397220 */ /* 0x000fc80000410000 */
[----:B------:R-:W-:-:S07]  /*32b0*/  @P4 FADD.FTZ R57, R57, R56 ;  /* 0x0000003839394221 */ /* 0x000fce0000010000 */
.L_x_794:
[----:B------:R-:W-:Y:S05]  /*32c0*/  BSYNC B1 ;  /* 0x0000000000017941 */ /* 0x000fea0003800000 */
.L_x_792:
[----:B------:R-:W-:Y:S01]  /*32d0*/  BSSY B1, `(.L_x_795) ;  /* 0x000000e000017945 */ /* 0x000fe20003800000 */
[----:B------:R-:W-:-:S03]  /*32e0*/  @P5 F2FP.BF16.F32.PACK_AB R59, RZ, R57 ;  /* 0x00000039ff3b523e */ /* 0x000fc600000010ff */
[----:B------:R-:W-:Y:S05]  /*32f0*/  @!P3 BRA `(.L_x_796) ;  /* 0x00000000002cb947 */ /* 0x000fea0003800000 */
[----:B-----5:R-:W-:Y:S01]  /*3300*/  LOP3.LUT P6, RZ, R91, 0xff00, RZ, 0xc0, !PT ;  /* 0x0000ff005bff7812 */ /* 0x020fe200078cc0ff */
[----:B------:R-:W-:Y:S01]  /*3310*/  FMUL.FTZ R57, R57, UR13 ;  /* 0x0000000d39397c20 */ /* 0x000fe20008410000 */
[----:B------:R-:W-:Y:S01]  /*3320*/  MOV R56, RZ ;  /* 0x000000ff00387202 */ /* 0x000fe20000000f00 */
[----:B------:R-:W-:Y:S02]  /*3330*/  HFMA2.MMA R58, -RZ, RZ, 0, 0 ;  /* 0x00000000ff3a7435 */ /* 0x000fe400000001ff */
[----:B------:R-:W-:-:S08]  /*3340*/  FMUL.FTZ R76, R57, UR12 ;  /* 0x0000000c394c7c20 */ /* 0x000fd00008410000 */
[----:B------:R-:W-:Y:S01]  /*3350*/  @P6 FMUL.FTZ R56, R101, R76 ;  /* 0x0000004c65386220 */ /* 0x000fe20000410000 */
[----:B------:R-:W-:-:S04]  /*3360*/  @P6 IMAD.U32 R57, R72, 0x10000, RZ ;  /* 0x0001000048396824 */ /* 0x000fc800078e00ff */
[----:B------:R-:W-:Y:S01]  /*3370*/  @P6 FMUL.FTZ R58, R57, R76 ;  /* 0x0000004c393a6220 */ /* 0x000fe20000410000 */
[----:B------:R-:W-:-:S03]  /*3380*/  F2FP.BF16.F32.PACK_AB R56, RZ, R56 ;  /* 0x00000038ff38723e */ /* 0x000fc600000010ff */
[----:B------:R-:W-:Y:S01]  /*3390*/  FADD.FTZ R21, R21, R58 ;  /* 0x0000003a15157221 */ /* 0x000fe20000010000 */
[----:B------:R-:W-:-:S07]  /*33a0*/  PRMT R76, R56, 0x7610, R76 ;  /* 0x00007610384c7816 */ /* 0x000fce000000004c */
.L_x_796:
[----:B------:R-:W-:Y:S05]  /*33b0*/  BSYNC B1 ;  /* 0x0000000000017941 */ /* 0x000fea0003800000 */
.L_x_795:
[----:B------:R-:W-:Y:S01]  /*33c0*/  BSSY B1, `(.L_x_797) ;  /* 0x000000c000017945 */ /* 0x000fe20003800000 */
[----:B------:R-:W-:-:S03]  /*33d0*/  @P5 PRMT R77, R59, 0x7610, R77 ;  /* 0x000076103b4d5816 */ /* 0x000fc6000000004d */
[----:B------:R-:W-:Y:S05]  /*33e0*/  @P2 BRA `(.L_x_798) ;  /* 0x0000000000102947 */ /* 0x000fea0003800000 */
[----:B------:R-:W-:Y:S01]  /*33f0*/  MOV R57, RZ ;  /* 0x000000ff00397202 */ /* 0x000fe20000000f00 */
[----:B------:R-:W-:Y:S06]  /*3400*/  @!P4 BRA `(.L_x_799) ;  /* 0x00000000001cc947 */ /* 0x000fec0003800000 */
[----:B-----5:R-:W-:Y:S01]  /*3410*/  SHF.L.U32 R57, R87, 0x10, RZ ;  /* 0x0000001057397819 */ /* 0x020fe200000006ff */
[----:B------:R-:W-:Y:S06]  /*3420*/  BRA `(.L_x_799) ;  /* 0x0000000000147947 */ /* 0x000fec0003800000 */
.L_x_798:
[----:B------:R-:W-:-:S04]  /*3430*/  FFMA.FTZ R56, R65, R61, R62 ;  /* 0x0000003d41387223 */ /* 0x000fc8000001003e */
[----:B------:R-:W-:Y:S01]  /*3440*/  FADD.FTZ R57, R67, -R56 ;  /* 0x8000003843397221 */ /* 0x000fe20000010000 */
[----:B-----5:R-:W-:-:S03]  /*3450*/  @P4 IMAD.U32 R56, R87, 0x10000, RZ ;  /* 0x0001000057384824 */ /* 0x020fc600078e00ff */
[----:B------:R-:W-:-:S04]  /*3460*/  FMUL.FTZ R57, R90, R57 ;  /* 0x000000395a397220 */ /* 0x000fc80000410000 */
[----:B------:R-:W-:-:S07]  /*3470*/  @P4 FADD.FTZ R57, R57, R56 ;  /* 0x0000003839394221 */ /* 0x000fce0000010000 */
.L_x_799:
[----:B------:R-:W-:Y:S05]  /*3480*/  BSYNC B1 ;  /* 0x0000000000017941 */ /* 0x000fea0003800000 */
.L_x_797:
        /* <DEDUP_REMOVED lines=13> */
.L_x_801:
[----:B------:R-:W-:Y:S05]  /*3560*/  BSYNC B1 ;  /* 0x0000000000017941 */ /* 0x000fea0003800000 */
.L_x_800:
[----:B------:R-:W-:Y:S01]  /*3570*/  BSSY B1, `(.L_x_802) ;  /* 0x000000e000017945 */ /* 0x000fe20003800000 */
[----:B------:R-:W-:-:S03]  /*3580*/  @P5 PRMT R79, R63, 0x7610, R79 ;  /* 0x000076103f4f5816 */ /* 0x000fc6000000004f */
[----:B------:R-:W-:Y:S05]  /*3590*/  @P2 BRA `(.L_x_803) ;  /* 0x0000000000142947 */ /* 0x000fea0003800000 */
[----:B------:R-:W-:Y:S01]  /*35a0*/  HFMA2.MMA R57, -RZ, RZ, 0, 0 ;  /* 0x00000000ff397435 */ /* 0x000fe200000001ff */
[----:B------:R-:W-:Y:S10]  /*35b0*/  @!P4 BRA `(.L_x_804) ;  /* 0x000000000024c947 */ /* 0x000ff40003800000 */
[----:B-----5:R-:W-:-:S05]  /*35c0*/  SHF.R.U32.HI R57, RZ, 0x10, R87 ;  /* 0x00000010ff397819 */ /* 0x020fca0000011657 */
[----:B------:R-:W-:Y:S01]  /*35d0*/  IMAD.U32 R57, R57, 0x10000, RZ ;  /* 0x0001000039397824 */ /* 0x000fe200078e00ff */
[----:B------:R-:W-:Y:S06]  /*35e0*/  BRA `(.L_x_804) ;  /* 0x0000000000187947 */ /* 0x000fec0003800000 */
.L_x_803:
[----:B------:R-:W-:Y:S01]  /*35f0*/  FFMA.FTZ R62, R68, R61, R62 ;  /* 0x0000003d443e7223 */ /* 0x000fe2000001003e */
[----:B-----5:R-:W-:-:S03]  /*3600*/  @P4 SHF.R.U32.HI R56, RZ, 0x10, R87 ;  /* 0x00000010ff384819 */ /* 0x020fc60000011657 */
[----:B------:R-:W-:Y:S01]  /*3610*/  FADD.FTZ R57, R69, -R62 ;  /* 0x8000003e45397221 */ /* 0x000fe20000010000 */
[----:B------:R-:W-:-:S03]  /*3620*/  @P4 SHF.L.U32 R56, R56, 0x10, RZ ;  /* 0x0000001038384819 */ /* 0x000fc600000006ff */
[----:B------:R-:W-:-:S04]  /*3630*/  FMUL.FTZ R57, R90, R57 ;  /* 0x000000395a397220 */ /* 0x000fc80000410000 */
[----:B------:R-:W-:-:S07]  /*3640*/  @P4 FADD.FTZ R57, R57, R56 ;  /* 0x0000003839394221 */ /* 0x000fce0000010000 */
.L_x_804:
[----:B------:R-:W-:Y:S05]  /*3650*/  BSYNC B1 ;  /* 0x0000000000017941 */ /* 0x000fea0003800000 */
.L_x_802:
        /* <DEDUP_REMOVED lines=15> */
.L_x_806:
[----:B------:R-:W-:Y:S05]  /*3750*/  BSYNC B1 ;  /* 0x0000000000017941 */ /* 0x000fea0003800000 */
.L_x_805:
        /* <DEDUP_REMOVED lines=9> */
.L_x_807:
        /* <DEDUP_REMOVED lines=9> */
.L_x_784:
[----:B------:R-:W-:Y:S05]  /*3880*/  BSYNC B0 ;  /* 0x0000000000007941 */ /* 0x000fea0003800000 */
.L_x_783:
[----:B------:R-:W-:Y:S02]  /*3890*/  IADD3 R3, R3, UR14, RZ ;  /* 0x0000000e03037c10 */ /* 0x000fe4000fffe0ff */
[----:B------:R-:W-:Y:S02]  /*38a0*/  ISETP.NE.AND P3, PT, R97, RZ, PT ;  /* 0x000000ff6100720c */ /* 0x000fe40003f65270 */
[----:B------:R-:W-:Y:S02]  /*38b0*/  ISETP.GE.AND P2, PT, R3, UR15, PT ;  /* 0x0000000f03007c0c */ /* 0x000fe4000bf46270 */
[----:B------:R-:W-:-:S11]  /*38c0*/  SEL R63, RZ, 0x1, P3 ;  /* 0x00000001ff3f7807 */ /* 0x000fd60001800000 */
[----:B------:R-:W-:Y:S05]  /*38d0*/  @!P2 BRA `(.L_x_808) ;  /* 0xffffffcc0090a947 */ /* 0x000fea000383ffff */
.L_x_716:
[----:B------:R-:W3:Y:S01]  /*38e0*/  S2R R0, SR_TID.X ;  /* 0x0000000000007919 */ /* 0x000ee20000002100 */
[----:B------:R-:W3:Y:S01]  /*38f0*/  S2UR UR11, SR_CTAID.X ;  /* 0x00000000000b79c3 */ /* 0x000ee20000002500 */
[----:B------:R-:W-:Y:S01]  /*3900*/  BSSY B0, `(.L_x_809) ;  /* 0x0000010000007945 */ /* 0x000fe20003800000 */
[C---:B---3--:R-:W-:Y:S02]  /*3910*/  LEA.HI R3, R0.reuse, UR11, RZ, 0x19 ;  /* 0x0000000b00037c11 */ /* 0x048fe4000f8fc8ff */
[----:B------:R-:W-:-:S03]  /*3920*/  LOP3.LUT R9, R0, 0x7f, RZ, 0xc0, !PT ;  /* 0x0000007f00097812 */ /* 0x000fc600078ec0ff */
[----:B------:R-:W-:-:S05]  /*3930*/  IMAD R2, R3, R2, RZ ;  /* 0x0000000203027224 */ /* 0x000fca00078e02ff */
[----:B------:R-:W-:Y:S01]  /*3940*/  LEA.HI R9, R2, R9, RZ, 0x1e ;  /* 0x0000000902097211 */ /* 0x000fe200078ff0ff */
[----:B------:R-:W-:Y:S06]  /*3950*/  @!P0 BRA `(.L_x_810) ;  /* 0x0000000000288947 */ /* 0x000fec0003800000 */
[----:B------:R-:W3:Y:S08]  /*3960*/  LDC.64 R2, c[0x0][0x2d0] ;  /* 0x0000b400ff027b82 */ /* 0x000ef00000000a00 */
[----:B-----5:R-:W4:Y:S08]  /*3970*/  LDC.64 R4, c[0x0][0x2d8] ;  /* 0x0000b600ff047b82 */ /* 0x020f300000000a00 */
[----:B------:R-:W0:Y:S01]  /*3980*/  LDC.64 R6, c[0x0][0x2f0] ;  /* 0x0000bc00ff067b82 */ /* 0x000e220000000a00 */
[----:B---3--:R-:W-:-:S05]  /*3990*/  IMAD.WIDE.U32 R2, R9, 0x10, R2 ;  /* 0x0000001009027825 */ /* 0x008fca00078e0002 */
[----:B------:R3:W-:Y:S01]  /*39a0*/  STG.E.128 desc[UR4][R2.64], R40 ;  /* 0x0000002802007986 */ /* 0x0007e2000c101d04 */
[----:B----4-:R-:W-:-:S05]  /*39b0*/  IMAD.WIDE.U32 R4, R9, 0x10, R4 ;  /* 0x0000001009047825 */ /* 0x010fca00078e0004 */
[----:B------:R3:W-:Y:S01]  /*39c0*/  STG.E.128 desc[UR4][R4.64], R52 ;  /* 0x0000003404007986 */ /* 0x0007e2000c101d04 */
[----:B0-----:R-:W-:-:S04]  /*39d0*/  IMAD.WIDE.U32 R6, R9, 0x10, R6 ;  /* 0x0000001009067825 */ /* 0x001fc800078e0006 */
[----:B------:R-:W-:Y:S01]  /*39e0*/  VIADD R9, R9, 0x80 ;  /* 0x0000008009097836 */ /* 0x000fe20000000000 */
[----:B------:R3:W-:Y:S06]  /*39f0*/  STG.E.128 desc[UR4][R6.64], R28 ;  /* 0x0000001c06007986 */ /* 0x0007ec000c101d04 */
.L_x_810:
[----:B------:R-:W-:Y:S05]  /*3a00*/  BSYNC B0 ;  /* 0x0000000000007941 */ /* 0x000fea0003800000 */
.L_x_809:
[----:B------:R-:W-:Y:S04]  /*3a10*/  BSSY B0, `(.L_x_811) ;  /* 0x000000c000007945 */ /* 0x000fe80003800000 */
[----:B------:R-:W-:Y:S05]  /*3a20*/  @!P1 BRA `(.L_x_812) ;  /* 0x0000000000289947 */ /* 0x000fea0003800000 */
[----:B---3--:R-:W3:Y:S08]  /*3a30*/  LDC.64 R2, c[0x0][0x2d0] ;  /* 0x0000b400ff027b82 */ /* 0x008ef00000000a00 */
[----:B-----5:R-:W4:Y:S08]  /*3a40*/  LDC.64 R4, c[0x0][0x2d8] ;  /* 0x0000b600ff047b82 */ /* 0x020f300000000a00 */
[----:B------:R-:W0:Y:S01]  /*3a50*/  LDC.64 R6, c[0x0][0x2f0] ;  /* 0x0000bc00ff067b82 */ /* 0x000e220000000a00 */
[----:B---3--:R-:W-:-:S05]  /*3a60*/  IMAD.WIDE.U32 R2, R9, 0x10, R2 ;  /* 0x0000001009027825 */ /* 0x008fca00078e0002 */
[----:B------:R3:W-:Y:S01]  /*3a70*/  STG.E.128 desc[UR4][R2.64], R36 ;  /* 0x0000002402007986 */ /* 0x0007e2000c101d04 */
[----:B----4-:R-:W-:-:S05]  /*3a80*/  IMAD.WIDE.U32 R4, R9, 0x10, R4 ;  /* 0x0000001009047825 */ /* 0x010fca00078e0004 */
[----:B------:R3:W-:Y:S01]  /*3a90*/  STG.E.128 desc[UR4][R4.64], R48 ;  /* 0x0000003004007986 */ /* 0x0007e2000c101d04 */
[C---:B0-----:R-:W-:Y:S01]  /*3aa0*/  IMAD.WIDE.U32 R6, R9.reuse, 0x10, R6 ;  /* 0x0000001009067825 */ /* 0x041fe200078e0006 */
[----:B------:R-:W-:-:S04]  /*3ab0*/  IADD3 R9, R9, 0x80, RZ ;  /* 0x0000008009097810 */ /* 0x000fc80007ffe0ff */
[----:B------:R3:W-:Y:S03]  /*3ac0*/  STG.E.128 desc[UR4][R6.64], R24 ;  /* 0x0000001806007986 */ /* 0x0007e6000c101d04 */
.L_x_812:
[----:B------:R-:W-:Y:S05]  /*3ad0*/  BSYNC B0 ;  /* 0x0000000000007941 */ /* 0x000fea0003800000 */
.L_x_811:
[----:B------:R-:W-:-:S13]  /*3ae0*/  ISETP.NE.AND P0, PT, R95, RZ, PT ;  /* 0x000000ff5f00720c */ /* 0x000fda0003f05270 */
[----:B------:R-:W-:Y:S05]  /*3af0*/  @!P0 EXIT ;  /* 0x000000000000894d */ /* 0x000fea0003800000 */
[----:B---3--:R-:W3:Y:S08]  /*3b00*/  LDC.64 R2, c[0x0][0x2d0] ;  /* 0x0000b400ff027b82 */ /* 0x008ef00000000a00 */
[----:B-----5:R-:W4:Y:S08]  /*3b10*/  LDC.64 R4, c[0x0][0x2d8] ;  /* 0x0000b600ff047b82 */ /* 0x020f300000000a00 */
[----:B------:R-:W0:Y:S01]  /*3b20*/  LDC.64 R6, c[0x0][0x2f0] ;  /* 0x0000bc00ff067b82 */ /* 0x000e220000000a00 */
[----:B---3--:R-:W-:-:S05]  /*3b30*/  IMAD.WIDE.U32 R2, R9, 0x10, R2 ;  /* 0x0000001009027825 */ /* 0x008fca00078e0002 */
[----:B------:R-:W-:Y:S01]  /*3b40*/  STG.E.128 desc[UR4][R2.64], R32 ;  /* 0x0000002002007986 */ /* 0x000fe2000c101d04 */
[----:B----4-:R-:W-:-:S05]  /*3b50*/  IMAD.WIDE.U32 R4, R9, 0x10, R4 ;  /* 0x0000001009047825 */ /* 0x010fca00078e0004 */
[----:B------:R-:W-:Y:S01]  /*3b60*/  STG.E.128 desc[UR4][R4.64], R44 ;  /* 0x0000002c04007986 */ /* 0x000fe2000c101d04 */
[----:B0-----:R-:W-:-:S05]  /*3b70*/  IMAD.WIDE.U32 R6, R9, 0x10, R6 ;  /* 0x0000001009067825 */ /* 0x001fca00078e0006 */
[----:B------:R-:W-:Y:S01]  /*3b80*/  STG.E.128 desc[UR4][R6.64], R20 ;  /* 0x0000001406007986 */ /* 0x000fe2000c101d04 */
[----:B------:R-:W-:Y:S05]  /*3b90*/  EXIT ;  /* 0x000000000000794d */ /* 0x000fea0003800000 */
.L_x_728:
[----:B------:R-:W-:Y:S01]  /*3ba0*/  HFMA2.MMA R59, -RZ, RZ, 0, 1.847743988037109375e-06 ;  /* 0x0000001fff3b7435 */ /* 0x000fe200000001ff */
[----:B------:R-:W-:Y:S01]  /*3bb0*/  MOV R61, R99 ;  /* 0x00000063003d7202 */ /* 0x000fe20000000f00 */
[----:B------:R-:W-:Y:S01]  /*3bc0*/  IMAD.MOV.U32 R56, RZ, RZ, 0x10 ;  /* 0x00000010ff387424 */ /* 0x000fe200078e00ff */
[----:B------:R-:W-:-:S08]  /*3bd0*/  MOV R60, 0xffffffff ;  /* 0xffffffff003c7802 */ /* 0x000fd00000000f00 */
[----:B-----5:R-:W-:Y:S05]  /*3be0*/  WARPSYNC.COLLECTIVE R60, `(.L_x_813) ;  /* 0x000000003c087348 */ /* 0x020fea0003c00000 */
[----:B------:R0:W1:Y:S02]  /*3bf0*/  SHFL.DOWN P5, R62, R61, R56, R59 ;  /* 0x080000383d3e7389 */ /* 0x00006400000a003b */
[----:B01---5:R-:W-:Y:S01]  /*3c00*/  ENDCOLLECTIVE ;  /* 0x000000000000791b */ /* 0x023fe20003800000 */
.L_x_813:
[----:B------:R-:W-:Y:S02]  /*3c10*/  IMAD.MOV.U32 R61, RZ, RZ, R103 ;  /* 0x000000ffff3d7224 */ /* 0x000fe400078e0067 */
[----:B------:R-:W-:-:S07]  /*3c20*/  FADD.FTZ R99, R62, R99 ;  /* 0x000000633e637221 */ /* 0x000fce0000010000 */
[----:B------:R-:W-:Y:S05]  /*3c30*/  WARPSYNC.COLLECTIVE R60, `(.L_x_814) ;  /* 0x000000003c087348 */ /* 0x000fea0003c00000 */
[----:B------:R0:W1:Y:S02]  /*3c40*/  SHFL.DOWN P5, R62, R61, R56, R59 ;  /* 0x080000383d3e7389 */ /* 0x00006400000a003b */
[----:B01----:R-:W-:Y:S01]  /*3c50*/  ENDCOLLECTIVE ;  /* 0x000000000000791b */ /* 0x003fe20003800000 */
.L_x_814:
[----:B------:R-:W-:Y:S01]  /*3c60*/  MOV R61, R99 ;  /* 0x00000063003d7202 */ /* 0x000fe20000000f00 */
[----:B------:R-:W-:Y:S01]  /*3c70*/  IMAD.MOV.U32 R56, RZ, RZ, 0x8 ;  /* 0x00000008ff387424 */ /* 0x000fe200078e00ff */
[----:B------:R-:W-:-:S07]  /*3c80*/  MOV R124, R62 ;  /* 0x0000003e007c7202 */ /* 0x000fce0000000f00 */
[----:B------:R-:W-:Y:S05]  /*3c90*/  WARPSYNC.COLLECTIVE R60, `(.L_x_815) ;  /* 0x000000003c087348 */ /* 0x000fea0003c00000 */
[----:B------:R0:W1:Y:S02]  /*3ca0*/  SHFL.DOWN P5, R62, R61, R56, R59 ;  /* 0x080000383d3e7389 */ /* 0x00006400000a003b */
[----:B01----:R-:W-:Y:S01]  /*3cb0*/  ENDCOLLECTIVE ;  /* 0x000000000000791b */ /* 0x003fe20003800000 */
.L_x_815:
[----:B------:R-:W-:-:S05]  /*3cc0*/  FADD.FTZ R103, R124, R103 ;  /* 0x000000677c677221 */ /* 0x000fca0000010000 */
[----:B------:R-:W-:Y:S01]  /*3cd0*/  MOV R61, R103 ;  /* 0x00000067003d7202 */ /* 0x000fe20000000f00 */
[----:B------:R-:W-:-:S07]  /*3ce0*/  FADD.FTZ R99, R99, R62 ;  /* 0x0000003e63637221 */ /* 0x000fce0000010000 */
[----:B------:R-:W-:Y:S05]  /*3cf0*/  WARPSYNC.COLLECTIVE R60, `(.L_x_816) ;  /* 0x000000003c087348 */ /* 0x000fea0003c00000 */
[----:B------:R0:W1:Y:S02]  /*3d00*/  SHFL.DOWN P5, R62, R61, R56, R59 ;  /* 0x080000383d3e7389 */ /* 0x00006400000a003b */
[----:B01----:R-:W-:Y:S01]  /*3d10*/  ENDCOLLECTIVE ;  /* 0x000000000000791b */ /* 0x003fe20003800000 */
.L_x_816:
[----:B------:R-:W-:Y:S01]  /*3d20*/  HFMA2.MMA R56, -RZ, RZ, 0, 2.384185791015625e-07 ;  /* 0x00000004ff387435 */ /* 0x000fe200000001ff */
[----:B------:R-:W-:Y:S01]  /*3d30*/  IMAD.MOV.U32 R61, RZ, RZ, R99 ;  /* 0x000000ffff3d7224 */ /* 0x000fe200078e0063 */
[----:B------:R-:W-:-:S09]  /*3d40*/  MOV R124, R62 ;  /* 0x0000003e007c7202 */ /* 0x000fd20000000f00 */
[----:B------:R-:W-:Y:S05]  /*3d50*/  WARPSYNC.COLLECTIVE R60, `(.L_x_817) ;  /* 0x000000003c087348 */ /* 0x000fea0003c00000 */
[----:B------:R0:W1:Y:S02]  /*3d60*/  SHFL.DOWN P5, R62, R61, R56, R59 ;  /* 0x080000383d3e7389 */ /* 0x00006400000a003b */
[----:B01----:R-:W-:Y:S01]  /*3d70*/  ENDCOLLECTIVE ;  /* 0x000000000000791b */ /* 0x003fe20003800000 */
.L_x_817:
[----:B------:R-:W-:-:S05]  /*3d80*/  FADD.FTZ R103, R103, R124 ;  /* 0x0000007c67677221 */ /* 0x000fca0000010000 */
[----:B------:R-:W-:Y:S01]  /*3d90*/  MOV R61, R103 ;  /* 0x00000067003d7202 */ /* 0x000fe20000000f00 */
[----:B------:R-:W-:-:S07]  /*3da0*/  FADD.FTZ R99, R99, R62 ;  /* 0x0000003e63637221 */ /* 0x000fce0000010000 */
[----:B------:R-:W-:Y:S05]  /*3db0*/  WARPSYNC.COLLECTIVE R60, `(.L_x_818) ;  /* 0x000000003c087348 */ /* 0x000fea0003c00000 */
[----:B------:R0:W1:Y:S02]  /*3dc0*/  SHFL.DOWN P5, R62, R61, R56, R59 ;  /* 0x080000383d3e7389 */ /* 0x00006400000a003b */
[----:B01----:R-:W-:Y:S01]  /*3dd0*/  ENDCOLLECTIVE ;  /* 0x000000000000791b */ /* 0x003fe20003800000 */
.L_x_818:
[----:B------:R-:W-:Y:S01]  /*3de0*/  HFMA2.MMA R56, -RZ, RZ, 0, 1.1920928955078125e-07 ;  /* 0x00000002ff387435 */ /* 0x000fe200000001ff */
[----:B------:R-:W-:Y:S01]  /*3df0*/  MOV R61, R99 ;  /* 0x00000063003d7202 */ /* 0x000fe20000000f00 */
[----:B------:R-:W-:-:S09]  /*3e00*/  IMAD.MOV.U32 R124, RZ, RZ, R62 ;  /* 0x000000ffff7c7224 */ /* 0x000fd200078e003e */
[----:B------:R-:W-:Y:S05]  /*3e10*/  WARPSYNC.COLLECTIVE R60, `(.L_x_819) ;  /* 0x000000003c087348 */ /* 0x000fea0003c00000 */
[----:B------:R0:W1:Y:S02]  /*3e20*/  SHFL.DOWN P5, R62, R61, R56, R59 ;  /* 0x080000383d3e7389 */ /* 0x00006400000a003b */
[----:B01----:R-:W-:Y:S01]  /*3e30*/  ENDCOLLECTIVE ;  /* 0x000000000000791b */ /* 0x003fe20003800000 */
.L_x_819:
[----:B------:R-:W-:-:S04]  /*3e40*/  FADD.FTZ R103, R103, R124 ;  /* 0x0000007c67677221 */ /* 0x000fc80000010000 */
[----:B------:R-:W-:Y:S02]  /*3e50*/  IMAD.MOV.U32 R61, RZ, RZ, R103 ;  /* 0x000000ffff3d7224 */ /* 0x000fe400078e0067 */
[----:B------:R-:W-:-:S07]  /*3e60*/  FADD.FTZ R99, R99, R62 ;  /* 0x0000003e63637221 */ /* 0x000fce0000010000 */
[----:B------:R-:W-:Y:S05]  /*3e70*/  WARPSYNC.COLLECTIVE R60, `(.L_x_820) ;  /* 0x000000003c087348 */ /* 0x000fea0003c00000 */
[----:B------:R0:W1:Y:S02]  /*3e80*/  SHFL.DOWN P5, R62, R61, R56, R59 ;  /* 0x080000383d3e7389 */ /* 0x00006400000a003b */
[----:B01----:R-:W-:Y:S01]  /*3e90*/  ENDCOLLECTIVE ;  /* 0x000000000000791b */ /* 0x003fe20003800000 */
.L_x_820:
[----:B------:R-:W-:Y:S01]  /*3ea0*/  MOV R61, R99 ;  /* 0x00000063003d7202 */ /* 0x000fe20000000f00 */
[----:B------:R-:W-:Y:S01]  /*3eb0*/  IMAD.MOV.U32 R56, RZ, RZ, 0x1 ;  /* 0x00000001ff387424 */ /* 0x000fe200078e00ff */
[----:B------:R-:W-:-:S07]  /*3ec0*/  MOV R124, R62 ;  /* 0x0000003e007c7202 */ /* 0x000fce0000000f00 */
[----:B------:R-:W-:Y:S05]  /*3ed0*/  WARPSYNC.COLLECTIVE R60, `(.L_x_821) ;  /* 0x000000003c087348 */ /* 0x000fea0003c00000 */
[----:B------:R0:W1:Y:S02]  /*3ee0*/  SHFL.DOWN P5, R62, R61, R56, R59 ;  /* 0x080000383d3e7389 */ /* 0x00006400000a003b */
[----:B01----:R-:W-:Y:S01]  /*3ef0*/  ENDCOLLECTIVE ;  /* 0x000000000000791b */ /* 0x003fe20003800000 */
.L_x_821:
[----:B------:R-:W-:-:S05]  /*3f00*/  FADD.FTZ R103, R103, R124 ;  /* 0x0000007c67677221 */ /* 0x000fca0000010000 */
[----:B------:R-:W-:Y:S02]  /*3f10*/  MOV R61, R103 ;  /* 0x00000067003d7202 */ /* 0x000fe40000000f00 */
[----:B------:R-:W-:-:S07]  /*3f20*/  MOV R63, R62 ;  /* 0x0000003e003f7202 */ /* 0x000fce0000000f00 */
[----:B------:R-:W-:Y:S05]  /*3f30*/  WARPSYNC.COLLECTIVE R60, `(.L_x_822) ;  /* 0x000000003c087348 */ /* 0x000fea0003c00000 */
[----:B------:R0:W1:Y:S02]  /*3f40*/  SHFL.DOWN P5, R62, R61, R56, R59 ;  /* 0x080000383d3e7389 */ /* 0x00006400000a003b */
[----:B01----:R-:W-:Y:S01]  /*3f50*/  ENDCOLLECTIVE ;  /* 0x000000000000791b */ /* 0x003fe20003800000 */
.L_x_822:
[----:B------:R-:W-:Y:S05]  /*3f60*/  BRA `(.L_x_823) ;  /* 0xffffffd800847947 */ /* 0x000fea000383ffff */
.L_x_824:
        /* <DEDUP_REMOVED lines=9> */
.L_x_8511:


//--------------------- .text._ZN10layer_norm22ln_bwd_finalize_kernelINS_22Kernel_traits_finalizeILj1536E13__nv_bfloat16S2_S2_S2_fjLb1ELj1024ELj4ENS_18Kernel_traits_baseILj1536ES2_S2_S2_S2_fjLj1024EEEEELb1ELb1EEEvNS_9BwdParamsE --------------------------
	.section	.text._ZN10layer_norm22ln_bwd_finalize_kernelINS_22Kernel_traits_finalizeILj1536E13__nv_bfloat16S2_S2_S2_fjLb1ELj1024ELj4ENS_18Kernel_traits_baseILj1536ES2_S2_S2_S2_fjLj1024EEEEELb1ELb1EEEvNS_9BwdParamsE,"ax",@progbits
	.align	128
        .global         _ZN10layer_norm22ln_bwd_finalize_kernelINS_22Kernel_traits_finalizeILj1536E13__nv_bfloat16S2_S2_S2_fjLb1ELj1024ELj4ENS_18Kernel_traits_baseILj1536ES2_S2_S2_S2_fjLj1024EEEEELb1ELb1EEEvNS_9BwdParamsE
        .type           _ZN10layer_norm22ln_bwd_finalize_kernelINS_22Kernel_traits_finalizeILj1536E13__nv_bfloat16S2_S2_S2_fjLb1ELj1024ELj4ENS_18Kernel_traits_baseILj1536ES2_S2_S2_S2_fjLj1024EEEEELb1ELb1EEEvNS_9BwdParamsE,@function
        .size           _ZN10layer_norm22ln_bwd_finalize_kernelINS_22Kernel_traits_finalizeILj1536E13__nv_bfloat16S2_S2_S2_fjLb1ELj1024ELj4ENS_18Kernel_traits_baseILj1536ES2_S2_S2_S2_fjLj1024EEEEELb1ELb1EEEvNS_9BwdParamsE,(.L_x_8512 - _ZN10layer_norm22ln_bwd_finalize_kernelINS_22Kernel_traits_finalizeILj1536E13__nv_bfloat16S2_S2_S2_fjLb1ELj1024ELj4ENS_18Kernel_traits_baseILj1536ES2_S2_S2_S2_fjLj1024EEEEELb1ELb1EEEvNS_9BwdParamsE)
        .other          _ZN10layer_norm22ln_bwd_finalize_kernelINS_22Kernel_traits_finalizeILj1536E13__nv_bfloat16S2_S2_S2_fjLb1ELj1024ELj4ENS_18Kernel_traits_baseILj1536ES2_S2_S2_S2_fjLj1024EEEEELb1ELb1EEEvNS_9BwdParamsE,@"STO_CUDA_ENTRY STV_DEFAULT"
_ZN10layer_norm22ln_bwd_finalize_kernelINS_22Kernel_traits_finalizeILj1536E13__nv_bfloat16S2_S2_S2_fjLb1ELj1024ELj4ENS_18Kernel_traits_baseILj1536ES2_S2_S2_S2_fjLj1024EEEEELb1ELb1EEEvNS_9BwdParamsE:
.text._ZN10layer_norm22ln_bwd_finalize_kernelINS_22Kernel_traits_finalizeILj1536E13__nv_bfloat16S2_S2_S2_fjLb1ELj1024ELj4ENS_18Kernel_traits_baseILj1536ES2_S2_S2_S2_fjLj1024EEEEELb1ELb1EEEvNS_9BwdParamsE:
        /* <DEDUP_REMOVED lines=17> */
[C---:B------:R-:W-:Y:S02]  /*0110*/  ISETP.GE.U32.AND P0, PT, R2.reuse, 0x10, PT ;  /* 0x000000100200780c */ /* 0x040fe40003f06070 */
[C---:B------:R-:W-:Y:S02]  /*0120*/  LEA R8, R2.reuse, R6, 0x5 ;  /* 0x0000000602087211 */ /* 0x040fe400078e28ff */
[----:B------:R-:W-:Y:S02]  /*0130*/  ISETP.EQ.AND P0, PT, R3, 0x1f, !P0 ;  /* 0x0000001f0300780c */ /* 0x000fe40004702270 */
[----:B------:R-:W-:Y:S01]  /*0140*/  IADD3 R5, R2, R9, RZ ;  /* 0x0000000902057210 */ /* 0x000fe20007ffe0ff */
[----:B0-----:R-:W-:-:S03]  /*0150*/  ULEA UR4, UR5, UR4, 0x18 ;  /* 0x0000000405047291 */ /* 0x001fc6000f8ec03f */
[----:B------:R-:W-:-:S03]  /*0160*/  ULDC UR5, c[0x0][0x218] ;  /* 0x0000860000057ab9 */ /* 0x000fc60000000800 */
[----:B------:R-:W-:Y:S02]  /*0170*/  LEA R6, R7, UR4, 0x2 ;  /* 0x0000000407067c11 */ /* 0x000fe4000f8e10ff */
[----:B------:R-:W-:-:S07]  /*0180*/  LEA R7, R8, UR4, 0x2 ;  /* 0x0000000408077c11 */ /* 0x000fce000f8e10ff */
.L_x_836:
[----:B0-23--:R-:W0:Y:S01]  /*0190*/  LDC R8, c[0x0][0x210] ;  /* 0x00008400ff087b82 */ /* 0x00de220000000800 */
[----:B------:R-:W-:Y:S01]  /*01a0*/  BSSY B0, `(.L_x_825) ;  /* 0x0000083000007945 */ /* 0x000fe20003800000 */
[----:B------:R-:W-:Y:S01]  /*01b0*/  HFMA2.MMA R22, -RZ, RZ, 0, 0 ;  /* 0x00000000ff167435 */ /* 0x000fe200000001ff */
[----:B-1----:R-:W-:Y:S02]  /*01c0*/  CS2R R10, SRZ ;  /* 0x00000000000a7805 */ /* 0x002fe4000001ff00 */
[----:B0-----:R-:W-:-:S13]  /*01d0*/  ISETP.GE.U32.AND P1, PT, R3, R8, PT ;  /* 0x000000080300720c */ /* 0x001fda0003f26070 */
[----:B------:R-:W-:Y:S05]  /*01e0*/  @P1 BRA `(.L_x_826) ;  /* 0x0000000400f81947 */ /* 0x000fea0003800000 */
[----:B------:R-:W-:Y:S02]  /*01f0*/  ISETP.GE.U32.AND P2, PT, R3, R8, PT ;  /* 0x000000080300720c */ /* 0x000fe40003f46070 */
[----:B------:R-:W-:-:S11]  /*0200*/  MOV R21, R3 ;  /* 0x0000000300157202 */ /* 0x000fd60000000f00 */
[----:B------:R-:W0:Y:S08]  /*0210*/  @P2 LDC R17, c[0x0][0x218] ;  /* 0x00008600ff112b82 */ /* 0x000e300000000800 */
[----:B------:R-:W1:Y:S08]  /*0220*/  @P2 LDC.64 R12, c[0x0][0x2d0] ;  /* 0x0000b400ff0c2b82 */ /* 0x000e700000000a00 */
[----:B------:R-:W2:Y:S08]  /*0230*/  @P2 LDC.64 R14, c[0x0][0x2d8] ;  /* 0x0000b600ff0e2b82 */ /* 0x000eb00000000a00 */
[----:B------:R-:W3:Y:S01]  /*0240*/  @P2 LDC.64 R10, c[0x0][0x2f0] ;  /* 0x0000bc00ff0a2b82 */ /* 0x000ee20000000a00 */
[----:B0-----:R-:W-:-:S04]  /*0250*/  @P2 IMAD R17, R21, R17, R4 ;  /* 0x0000001115112224 */ /* 0x001fc800078e0204 */
[----:B-1----:R-:W-:-:S06]  /*0260*/  @P2 IMAD.WIDE.U32 R12, R17, 0x4, R12 ;  /* 0x00000004110c2825 */ /* 0x002fcc00078e000c */
[----:B------:R-:W4:Y:S01]  /*0270*/  @P2 LDG.E R13, desc[UR6][R12.64] ;  /* 0x000000060c0d2981 */ /* 0x000f22000c1e1900 */
[----:B--2---:R-:W-:-:S06]  /*0280*/  @P2 IMAD.WIDE.U32 R14, R17, 0x4, R14 ;  /* 0x00000004110e2825 */ /* 0x004fcc00078e000e */
[----:B------:R-:W2:Y:S01]  /*0290*/  @P2 LDG.E R15, desc[UR6][R14.64] ;  /* 0x000000060e0f2981 */ /* 0x000ea2000c1e1900 */
[----:B---3--:R-:W-:-:S06]  /*02a0*/  @P2 IMAD.WIDE.U32 R16, R17, 0x4, R10 ;  /* 0x0000000411102825 */ /* 0x008fcc00078e000a */
[----:B------:R-:W3:Y:S01]  /*02b0*/  @P2 LDG.E R16, desc[UR6][R16.64] ;  /* 0x0000000610102981 */ /* 0x000ee2000c1e1900 */
[----:B------:R-:W-:-:S04]  /*02c0*/  @P2 IADD3 R21, R21, 0x20, RZ ;  /* 0x0000002015152810 */ /* 0x000fc80007ffe0ff */
[----:B------:R-:W-:Y:S01]  /*02d0*/  ISETP.GE.U32.AND P1, PT, R21, R8, PT ;  /* 0x000000081500720c */ /* 0x000fe20003f26070 */
[----:B------:R-:W-:-:S05]  /*02e0*/  IMAD.IADD R9, R8, 0x1, -R21 ;  /* 0x0000000108097824 */ /* 0x000fca00078e0a15 */
[----:B------:R-:W-:Y:S02]  /*02f0*/  ISETP.LE.U32.OR P1, PT, R9, 0x60, P1 ;  /* 0x000000600900780c */ /* 0x000fe40000f23470 */
[----:B------:R-:W-:Y:S02]  /*0300*/  CS2R R10, SRZ ;  /* 0x00000000000a7805 */ /* 0x000fe4000001ff00 */
[----:B------:R-:W-:Y:S01]  /*0310*/  MOV R22, RZ ;  /* 0x000000ff00167202 */ /* 0x000fe20000000f00 */
[----:B------:R-:W-:Y:S03]  /*0320*/  BSSY B1, `(.L_x_827) ;  /* 0x0000039000017945 */ /* 0x000fe60003800000 */
[----:B----4-:R-:W-:Y:S01]  /*0330*/  @P2 FADD.FTZ R10, R10, R13 ;  /* 0x0000000d0a0a2221 */ /* 0x010fe20000010000 */
[----:B--2---:R-:W-:Y:S01]  /*0340*/  @P2 FADD.FTZ R22, R22, R15 ;  /* 0x0000000f16162221 */ /* 0x004fe20000010000 */
[----:B---3--:R-:W-:Y:S01]  /*0350*/  @P2 FADD.FTZ R11, R11, R16 ;  /* 0x000000100b0b2221 */ /* 0x008fe20000010000 */
[----:B------:R-:W-:-:S02]  /*0360*/  PLOP3.LUT P2, PT, P2, PT, PT, 0x8, 0x0 ;  /* 0x000000000000781c */ /* 0x000fc4000174e170 */
[----:B------:R-:W-:Y:S11]  /*0370*/  @P1 BRA `(.L_x_828) ;  /* 0x0000000000cc1947 */ /* 0x000ff60003800000 */
[----:B------:R-:W-:Y:S02]  /*0380*/  PLOP3.LUT P2, PT, PT, PT, PT, 0x8, 0x0 ;  /* 0x000000000000781c */ /* 0x000fe40003f4e170 */
[----:B------:R-:W-:-:S11]  /*0390*/  IADD3 R9, R8, -0x60, RZ ;  /* 0xffffffa008097810 */ /* 0x000fd60007ffe0ff */
.L_x_829:
[----:B------:R-:W0:Y:S01]  /*03a0*/  LDC.64 R14, c[0x0][0x2d0] ;  /* 0x0000b400ff0e7b82 */ /* 0x000e220000000a00 */
[----:B------:R-:W-:-:S07]  /*03b0*/  IMAD R23, R21, UR5, R4 ;  /* 0x0000000515177c24 */ /* 0x000fce000f8e0204 */
[----:B------:R-:W1:Y:S01]  /*03c0*/  LDC.64 R16, c[0x0][0x2d8] ;  /* 0x0000b600ff107b82 */ /* 0x000e620000000a00 */
[----:B0-----:R-:W-:-:S06]  /*03d0*/  IMAD.WIDE.U32 R24, R23, 0x4, R14 ;  /* 0x0000000417187825 */ /* 0x001fcc00078e000e */
[----:B------:R0:W2:Y:S01]  /*03e0*/  LDG.E R25, desc[UR6][R24.64] ;  /* 0x0000000618197981 */ /* 0x0000a2000c1e1900 */
[----:B-1----:R-:W-:-:S05]  /*03f0*/  IMAD.WIDE.U32 R26, R23, 0x4, R16 ;  /* 0x00000004171a7825 */ /* 0x002fca00078e0010 */
[----:B------:R1:W3:Y:S01]  /*0400*/  LDG.E R20, desc[UR6][R26.64] ;  /* 0x000000061a147981 */ /* 0x0002e2000c1e1900 */
[C---:B------:R-:W-:Y:S02]  /*0410*/  IADD3 R13, R21.reuse, 0x20, RZ ;  /* 0x00000020150d7810 */ /* 0x040fe40007ffe0ff */
[C---:B------:R-:W-:Y:S02]  /*0420*/  IADD3 R19, R21.reuse, 0x40, RZ ;  /* 0x0000004015137810 */ /* 0x040fe40007ffe0ff */
[----:B0-----:R-:W-:-:S03]  /*0430*/  IADD3 R24, R21, 0x60, RZ ;  /* 0x0000006015187810 */ /* 0x001fc60007ffe0ff */
[--C-:B------:R-:W-:Y:S02]  /*0440*/  IMAD R19, R19, UR5, R4.reuse ;  /* 0x0000000513137c24 */ /* 0x100fe4000f8e0204 */
[----:B-1----:R-:W-:-:S04]  /*0450*/  IMAD R27, R13, UR5, R4 ;  /* 0x000000050d1b7c24 */ /* 0x002fc8000f8e0204 */
[----:B------:R-:W-:-:S05]  /*0460*/  IMAD.WIDE.U32 R28, R27, 0x4, R14 ;  /* 0x000000041b1c7825 */ /* 0x000fca00078e000e */
[----:B------:R0:W4:Y:S01]  /*0470*/  LDG.E R18, desc[UR6][R28.64] ;  /* 0x000000061c127981 */ /* 0x000122000c1e1900 */
[----:B------:R-:W-:-:S06]  /*0480*/  IMAD.WIDE.U32 R12, R19, 0x4, R14 ;  /* 0x00000004130c7825 */ /* 0x000fcc00078e000e */
[----:B------:R-:W5:Y:S01]  /*0490*/  LDG.E R13, desc[UR6][R12.64] ;  /* 0x000000060c0d7981 */ /* 0x000f62000c1e1900 */
[----:B0-----:R-:W-:-:S04]  /*04a0*/  IMAD R29, R24, UR5, R4 ;  /* 0x00000005181d7c24 */ /* 0x001fc8000f8e0204 */
[----:B------:R-:W-:-:S05]  /*04b0*/  IMAD.WIDE.U32 R14, R29, 0x4, R14 ;  /* 0x000000041d0e7825 */ /* 0x000fca00078e000e */
[----:B------:R0:W5:Y:S02]  /*04c0*/  LDG.E R12, desc[UR6][R14.64] ;  /* 0x000000060e0c7981 */ /* 0x000164000c1e1900 */
[----:B0-----:R-:W-:-:S04]  /*04d0*/  IMAD.WIDE.U32 R14, R27, 0x4, R16 ;  /* 0x000000041b0e7825 */ /* 0x001fc800078e0010 */
[----:B--2---:R-:W-:Y:S02]  /*04e0*/  FADD.FTZ R25, R25, R10 ;  /* 0x0000000a19197221 */ /* 0x004fe40000010000 */
[----:B------:R0:W2:Y:S02]  /*04f0*/  LDG.E R10, desc[UR6][R14.64] ;  /* 0x000000060e0a7981 */ /* 0x0000a4000c1e1900 */
[----:B0-----:R-:W-:-:S04]  /*0500*/  IMAD.WIDE.U32 R14, R19, 0x4, R16 ;  /* 0x00000004130e7825 */ /* 0x001fc800078e0010 */
[----:B---3--:R-:W-:Y:S01]  /*0510*/  FADD.FTZ R20, R20, R22 ;  /* 0x0000001614147221 */ /* 0x008fe20000010000 */
[----:B------:R-:W-:Y:S01]  /*0520*/  IMAD.WIDE.U32 R16, R29, 0x4, R16 ;  /* 0x000000041d107825 */ /* 0x000fe200078e0010 */
[----:B------:R0:W3:Y:S05]  /*0530*/  LDG.E R24, desc[UR6][R14.64] ;  /* 0x000000060e187981 */ /* 0x0000ea000c1e1900 */
[----:B------:R-:W3:Y:S01]  /*0540*/  LDG.E R16, desc[UR6][R16.64] ;  /* 0x0000000610107981 */ /* 0x000ee2000c1e1900 */
[----:B0-----:R-:W0:Y:S02]  /*0550*/  LDC.64 R14, c[0x0][0x2f0] ;  /* 0x0000bc00ff0e7b82 */ /* 0x001e240000000a00 */
[----:B0-----:R-:W-:-:S04]  /*0560*/  IMAD.WIDE.U32 R22, R23, 0x4, R14 ;  /* 0x0000000417167825 */ /* 0x001fc800078e000e */
[--C-:B------:R-:W-:Y:S01]  /*0570*/  IMAD.WIDE.U32 R26, R27, 0x4, R14.reuse ;  /* 0x000000041b1a7825 */ /* 0x100fe200078e000e */
[----:B------:R0:W3:Y:S05]  /*0580*/  LDG.E R28, desc[UR6][R22.64] ;  /* 0x00000006161c7981 */ /* 0x0000ea000c1e1900 */
[----:B------:R-:W3:Y:S01]  /*0590*/  LDG.E R26, desc[UR6][R26.64] ;  /* 0x000000061a1a7981 */ /* 0x000ee2000c1e1900 */
[----:B0-----:R-:W-:-:S04]  /*05a0*/  IMAD.WIDE.U32 R22, R19, 0x4, R14 ;  /* 0x0000000413167825 */ /* 0x001fc800078e000e */
[----:B------:R-:W-:Y:S01]  /*05b0*/  IMAD.WIDE.U32 R14, R29, 0x4, R14 ;  /* 0x000000041d0e7825 */ /* 0x000fe200078e000e */
[----:B------:R0:W3:Y:S05]  /*05c0*/  LDG.E R19, desc[UR6][R22.64] ;  /* 0x0000000616137981 */ /* 0x0000ea000c1e1900 */
[----:B------:R-:W3:Y:S01]  /*05d0*/  LDG.E R14, desc[UR6][R14.64] ;  /* 0x000000060e0e7981 */ /* 0x000ee2000c1e1900 */
[----:B------:R-:W-:Y:S01]  /*05e0*/  IADD3 R21, R21, 0x80, RZ ;  /* 0x0000008015157810 */ /* 0x000fe20007ffe0ff */
[----:B----4-:R-:W-:-:S03]  /*05f0*/  FADD.FTZ R18, R25, R18 ;  /* 0x0000001219127221 */ /* 0x010fc60000010000 */
[----:B------:R-:W-:Y:S01]  /*0600*/  ISETP.GE.U32.AND P1, PT, R21, R9, PT ;  /* 0x000000091500720c */ /* 0x000fe20003f26070 */
[----:B-----5:R-:W-:Y:S01]  /*0610*/  FADD.FTZ R13, R18, R13 ;  /* 0x0000000d120d7221 */ /* 0x020fe20000010000 */
[----:B--2---:R-:W-:-:S04]  /*0620*/  FADD.FTZ R17, R20, R10 ;  /* 0x0000000a14117221 */ /* 0x004fc80000010000 */
[----:B---3--:R-:W-:-:S04]  /*0630*/  FADD.FTZ R17, R17, R24 ;  /* 0x0000001811117221 */ /* 0x008fc80000010000 */
[----:B0-----:R-:W-:Y:S01]  /*0640*/  FADD.FTZ R22, R17, R16 ;  /* 0x0000001011167221 */ /* 0x001fe20000010000 */
[----:B------:R-:W-:-:S04]  /*0650*/  FADD.FTZ R11, R28, R11 ;  /* 0x0000000b1c0b7221 */ /* 0x000fc80000010000 */
[----:B------:R-:W-:-:S04]  /*0660*/  FADD.FTZ R10, R11, R26 ;  /* 0x0000001a0b0a7221 */ /* 0x000fc80000010000 */
[----:B------:R-:W-:Y:S01]  /*0670*/  FADD.FTZ R19, R10, R19 ;  /* 0x000000130a137221 */ /* 0x000fe20000010000 */
[----:B------:R-:W-:-:S03]  /*0680*/  FADD.FTZ R10, R13, R12 ;  /* 0x0000000c0d0a7221 */ /* 0x000fc60000010000 */
[----:B------:R-:W-:Y:S01]  /*0690*/  FADD.FTZ R11, R19, R14 ;  /* 0x0000000e130b7221 */ /* 0x000fe20000010000 */
[----:B------:R-:W-:Y:S06]  /*06a0*/  @!P1 BRA `(.L_x_829) ;  /* 0xfffffffc003c9947 */ /* 0x000fec000383ffff */
.L_x_828:
[----:B------:R-:W-:Y:S05]  /*06b0*/  BSYNC B1 ;  /* 0x0000000000017941 */ /* 0x000fea0003800000 */
.L_x_827:
[CC--:B------:R-:W-:Y:S01]  /*06c0*/  ISETP.GE.U32.AND P1, PT, R21.reuse, R8.reuse, PT ;  /* 0x000000081500720c */ /* 0x0c0fe20003f26070 */
[----:B------:R-:W-:Y:S01]  /*06d0*/  BSSY B1, `(.L_x_830) ;  /* 0x000001f000017945 */ /* 0x000fe20003800000 */
[----:B------:R-:W-:-:S04]  /*06e0*/  IADD3 R9, -R21, R8, RZ ;  /* 0x0000000815097210 */ /* 0x000fc80007ffe1ff */
[----:B------:R-:W-:-:S13]  /*06f0*/  ISETP.LE.U32.OR P1, PT, R9, 0x20, P1 ;  /* 0x000000200900780c */ /* 0x000fda0000f23470 */
[----:B------:R-:W-:Y:S05]  /*0700*/  @P1 BRA `(.L_x_831) ;  /* 0x00000000006c1947 */ /* 0x000fea0003800000 */
[----:B------:R-:W0:Y:S01]  /*0710*/  LDC.64 R24, c[0x0][0x2d0] ;  /* 0x0000b400ff187b82 */ /* 0x000e220000000a00 */
[----:B------:R-:W-:Y:S01]  /*0720*/  ULDC UR8, c[0x0][0x218] ;  /* 0x0000860000087ab9 */ /* 0x000fe20000000800 */
[C---:B------:R-:W-:Y:S02]  /*0730*/  VIADD R9, R21.reuse, 0x20 ;  /* 0x0000002015097836 */ /* 0x040fe40000000000 */
[--C-:B------:R-:W-:Y:S02]  /*0740*/  IMAD R15, R21, UR8, R4.reuse ;  /* 0x00000008150f7c24 */ /* 0x100fe4000f8e0204 */
[----:B------:R-:W-:Y:S02]  /*0750*/  IMAD R9, R9, UR8, R4 ;  /* 0x0000000809097c24 */ /* 0x000fe4000f8e0204 */
        /* <DEDUP_REMOVED lines=22> */
.L_x_831:
[----:B------:R-:W-:Y:S05]  /*08c0*/  BSYNC B1 ;  /* 0x0000000000017941 */ /* 0x000fea0003800000 */
.L_x_830:
[----:B------:R-:W-:-:S13]  /*08d0*/  ISETP.LT.U32.OR P2, PT, R21, R8, P2 ;  /* 0x000000081500720c */ /* 0x000fda0001741470 */
[----:B------:R-:W-:Y:S05]  /*08e0*/  @!P2 BRA `(.L_x_826) ;  /* 0x000000000038a947 */ /* 0x000fea0003800000 */
[----:B------:R-:W0:Y:S01]  /*08f0*/  LDC.64 R14, c[0x0][0x2d0] ;  /* 0x0000b400ff0e7b82 */ /* 0x000e220000000a00 */
[----:B------:R-:W-:Y:S02]  /*0900*/  ULDC UR8, c[0x0][0x218] ;  /* 0x0000860000087ab9 */ /* 0x000fe40000000800 */
[----:B------:R-:W-:-:S05]  /*0910*/  IMAD R17, R21, UR8, R4 ;  /* 0x0000000815117c24 */ /* 0x000fca000f8e0204 */
        /* <DEDUP_REMOVED lines=11> */
.L_x_826:
[----:B------:R-:W-:Y:S05]  /*09d0*/  BSYNC B0 ;  /* 0x0000000000007941 */ /* 0x000fea0003800000 */
.L_x_825:
[----:B------:R-:W-:Y:S01]  /*09e0*/  ISETP.GT.U32.AND P1, PT, R0, 0x3ff, PT ;  /* 0x000003ff0000780c */ /* 0x000fe20003f24070 */
[----:B------:R0:W-:Y:S01]  /*09f0*/  STS [R6], R22 ;  /* 0x0000001606007388 */ /* 0x0001e20000000800 */
[----:B------:R-:W-:Y:S05]  /*0a00*/  WARPSYNC.ALL ;  /* 0x0000000000007948 */ /* 0x000fea0003800000 */
[----:B------:R0:W-:Y:S04]  /*0a10*/  STS [R6+0x1000], R10 ;  /* 0x0010000a06007388 */ /* 0x0001e80000000800 */
[----:B------:R0:W-:Y:S01]  /*0a20*/  STS [R6+0x2000], R11 ;  /* 0x0020000b06007388 */ /* 0x0001e20000000800 */
[----:B------:R-:W-:Y:S06]  /*0a30*/  BAR.SYNC.DEFER_BLOCKING 0x0 ;  /* 0x0000000000007b1d */ /* 0x000fec0000010000 */
[----:B------:R-:W-:Y:S05]  /*0a40*/  @P1 BRA `(.L_x_832) ;  /* 0x0000000000a41947 */ /* 0x000fea0003800000 */
[----:B0-----:R0:W1:Y:S01]  /*0a50*/  LDS R11, [R7] ;  /* 0x00000000070b7984 */ /* 0x0010620000000800 */
[----:B------:R-:W-:Y:S01]  /*0a60*/  UMOV UR8, 0xffffffff ;  /* 0xffffffff00087882 */ /* 0x000fe20000000000 */
[----:B------:R-:W-:Y:S02]  /*0a70*/  ISETP.NE.AND P1, PT, R2, RZ, PT ;  /* 0x000000ff0200720c */ /* 0x000fe40003f25270 */
[----:B------:R0:W2:Y:S04]  /*0a80*/  LDS R10, [R7+0x2000] ;  /* 0x00200000070a7984 */ /* 0x0000a80000000800 */
[----:B------:R0:W3:Y:S01]  /*0a90*/  LDS R8, [R7+0x1000] ;  /* 0x0010000007087984 */ /* 0x0000e20000000800 */
[----:B------:R-:W-:Y:S06]  /*0aa0*/  BRA.DIV UR8, `(.L_x_833) ;  /* 0x0000000208f87947 */ /* 0x000fec000b800000 */
[----:B---3--:R-:W3:Y:S04]  /*0ab0*/  SHFL.BFLY PT, R9, R8, 0x1, 0x1f ;  /* 0x0c201f0008097f89 */ /* 0x008ee800000e0000 */
[----:B-1----:R-:W1:Y:S04]  /*0ac0*/  SHFL.BFLY PT, R12, R11, 0x1, 0x1f ;  /* 0x0c201f000b0c7f89 */ /* 0x002e6800000e0000 */
[----:B--2---:R-:W2:Y:S01]  /*0ad0*/  SHFL.BFLY PT, R13, R10, 0x1, 0x1f ;  /* 0x0c201f000a0d7f89 */ /* 0x004ea200000e0000 */
[----:B---3--:R-:W-:Y:S01]  /*0ae0*/  FADD.FTZ R9, R8, R9 ;  /* 0x0000000908097221 */ /* 0x008fe20000010000 */
[----:B-1----:R-:W-:-:S04]  /*0af0*/  FADD.FTZ R14, R11, R12 ;  /* 0x0000000c0b0e7221 */ /* 0x002fc80000010000 */
[----:B------:R-:W1:Y:S01]  /*0b00*/  SHFL.BFLY PT, R12, R9, 0x2, 0x1f ;  /* 0x0c401f00090c7f89 */ /* 0x000e6200000e0000 */
[----:B--2---:R-:W-:-:S03]  /*0b10*/  FADD.FTZ R17, R10, R13 ;  /* 0x0000000d0a117221 */ /* 0x004fc60000010000 */
[----:B------:R-:W2:Y:S04]  /*0b20*/  SHFL.BFLY PT, R13, R14, 0x2, 0x1f ;  /* 0x0c401f000e0d7f89 */ /* 0x000ea800000e0000 */
[----:B------:R-:W3:Y:S01]  /*0b30*/  SHFL.BFLY PT, R16, R17, 0x2, 0x1f ;  /* 0x0c401f0011107f89 */ /* 0x000ee200000e0000 */
[----:B-1----:R-:W-:Y:S01]  /*0b40*/  FADD.FTZ R12, R9, R12 ;  /* 0x0000000c090c7221 */ /* 0x002fe20000010000 */
[----:B--2---:R-:W-:-:S04]  /*0b50*/  FADD.FTZ R15, R14, R13 ;  /* 0x0000000d0e0f7221 */ /* 0x004fc80000010000 */
[----:B------:R-:W1:Y:S01]  /*0b60*/  SHFL.BFLY PT, R13, R12, 0x4, 0x1f ;  /* 0x0c801f000c0d7f89 */ /* 0x000e6200000e0000 */
[----:B---3--:R-:W-:-:S03]  /*0b70*/  FADD.FTZ R18, R17, R16 ;  /* 0x0000001011127221 */ /* 0x008fc60000010000 */
        /* <DEDUP_REMOVED lines=10> */
[----:B------:R1:W2:Y:S01]  /*0c20*/  SHFL.BFLY PT, R8, R9, 0x10, 0x1f ;  /* 0x0e001f0009087f89 */ /* 0x0002a200000e0000 */
[----:B---3--:R-:W-:-:S03]  /*0c30*/  FADD.FTZ R10, R19, R10 ;  /* 0x0000000a130a7221 */ /* 0x008fc60000010000 */
[----:B------:R1:W3:Y:S04]  /*0c40*/  SHFL.BFLY PT, R12, R11, 0x10, 0x1f ;  /* 0x0e001f000b0c7f89 */ /* 0x0002e800000e0000 */
[----:B------:R1:W4:Y:S02]  /*0c50*/  SHFL.BFLY PT, R15, R10, 0x10, 0x1f ;  /* 0x0e001f000a0f7f89 */ /* 0x00032400000e0000 */
.L_x_852:
[----:B------:R-:W-:Y:S01]  /*0c60*/  @!P1 SHF.R.U32.HI R13, RZ, 0x3, R0 ;  /* 0x00000003ff0d9819 */ /* 0x000fe20000011600 */
[----:B---3--:R-:W-:Y:S01]  /*0c70*/  FADD.FTZ R12, R11, R12 ;  /* 0x0000000c0b0c7221 */ /* 0x008fe20000010000 */
[----:B--2---:R-:W-:Y:S01]  /*0c80*/  FADD.FTZ R8, R9, R8 ;  /* 0x0000000809087221 */ /* 0x004fe20000010000 */
[----:B----4-:R-:W-:Y:S01]  /*0c90*/  FADD.FTZ R15, R10, R15 ;  /* 0x0000000f0a0f7221 */ /* 0x010fe20000010000 */
[----:B------:R-:W-:-:S05]  /*0ca0*/  @!P1 LOP3.LUT R13, R13, 0x1ffffffc, RZ, 0xc0, !PT ;  /* 0x1ffffffc0d0d9812 */ /* 0x000fca00078ec0ff */
[----:B------:R2:W-:Y:S04]  /*0cb0*/  @!P1 STS [R13+UR4+0x3000], R12 ;  /* 0x0030000c0d009988 */ /* 0x0005e80008000804 */
[----:B------:R2:W-:Y:S04]  /*0cc0*/  @!P1 STS [R13+UR4+0x3080], R8 ;  /* 0x003080080d009988 */ /* 0x0005e80008000804 */
[----:B------:R2:W-:Y:S02]  /*0cd0*/  @!P1 STS [R13+UR4+0x3100], R15 ;  /* 0x0031000f0d009988 */ /* 0x0005e40008000804 */
.L_x_832:
[----:B------:R-:W-:Y:S05]  /*0ce0*/  WARPSYNC.ALL ;  /* 0x0000000000007948 */ /* 0x000fea0003800000 */
[----:B------:R-:W-:Y:S06]  /*0cf0*/  BAR.SYNC.DEFER_BLOCKING 0x0 ;  /* 0x0000000000007b1d */ /* 0x000fec0000010000 */
[----:B------:R-:W-:Y:S04]  /*0d00*/  BSSY B0, `(.L_x_834) ;  /* 0x0000013000007945 */ /* 0x000fe80003800000 */
[----:B------:R-:W-:Y:S05]  /*0d10*/  @!P0 BRA `(.L_x_835) ;  /* 0x0000000000448947 */ /* 0x000fea0003800000 */
[----:B--2---:R-:W-:Y:S01]  /*0d20*/  SHF.L.U32 R8, R0, 0x3, RZ ;  /* 0x0000000300087819 */ /* 0x004fe200000006ff */
[----:B------:R-:W2:Y:S03]  /*0d30*/  LDC.64 R14, c[0x0][0x318] ;  /* 0x0000c600ff0e7b82 */ /* 0x000ea60000000a00 */
[----:B------:R-:W-:-:S05]  /*0d40*/  LOP3.LUT R18, R8, 0xf8, RZ, 0xc0, !PT ;  /* 0x000000f808127812 */ /* 0x000fca00078ec0ff */
[----:B------:R-:W3:Y:S01]  /*0d50*/  LDS.64 R20, [R18+UR4+0x3000] ;  /* 0x0030000412147984 */ /* 0x000ee20008000a00 */
[----:B01----:R-:W0:Y:S03]  /*0d60*/  LDC.64 R10, c[0x0][0x310] ;  /* 0x0000c400ff0a7b82 */ /* 0x003e260000000a00 */
[----:B------:R-:W1:Y:S04]  /*0d70*/  LDS.64 R12, [R18+UR4+0x3080] ;  /* 0x00308004120c7984 */ /* 0x000e680008000a00 */
[----:B------:R-:W4:Y:S01]  /*0d80*/  LDS.64 R16, [R18+UR4+0x3100] ;  /* 0x0031000412107984 */ /* 0x000f220008000a00 */
[----:B------:R-:W5:Y:S01]  /*0d90*/  LDC.64 R8, c[0x0][0x330] ;  /* 0x0000cc00ff087b82 */ /* 0x000f620000000a00 */
[----:B--2---:R-:W-:-:S04]  /*0da0*/  IMAD.WIDE.U32 R14, R5, 0x4, R14 ;  /* 0x00000004050e7825 */ /* 0x004fc800078e000e */
[----:B0-----:R-:W-:-:S04]  /*0db0*/  IMAD.WIDE.U32 R10, R5, 0x4, R10 ;  /* 0x00000004050a7825 */ /* 0x001fc800078e000a */
[----:B-----5:R-:W-:Y:S01]  /*0dc0*/  IMAD.WIDE.U32 R8, R5, 0x4, R8 ;  /* 0x0000000405087825 */ /* 0x020fe200078e0008 */
[----:B---3--:R-:W-:Y:S02]  /*0dd0*/  F2FP.BF16.F32.PACK_AB R21, R21, R20 ;  /* 0x000000141515723e */ /* 0x008fe400000010ff */
[----:B-1----:R-:W-:-:S03]  /*0de0*/  F2FP.BF16.F32.PACK_AB R13, R13, R12 ;  /* 0x0000000c0d0d723e */ /* 0x002fc600000010ff */
[----:B------:R3:W-:Y:S01]  /*0df0*/  STG.E desc[UR6][R14.64], R21 ;  /* 0x000000150e007986 */ /* 0x0007e2000c101906 */
[----:B----4-:R-:W-:-:S03]  /*0e00*/  F2FP.BF16.F32.PACK_AB R17, R17, R16 ;  /* 0x000000101111723e */ /* 0x010fc600000010ff */
[----:B------:R3:W-:Y:S04]  /*0e10*/  STG.E desc[UR6][R10.64], R13 ;  /* 0x0000000d0a007986 */ /* 0x0007e8000c101906 */
[----:B------:R3:W-:Y:S02]  /*0e20*/  STG.E desc[UR6][R8.64], R17 ;  /* 0x0000001108007986 */ /* 0x0007e4000c101906 */
.L_x_835:
[----:B------:R-:W-:Y:S05]  /*0e30*/  BSYNC B0 ;  /* 0x0000000000007941 */ /* 0x000fea0003800000 */
.L_x_834:
[C---:B------:R-:W-:Y:S02]  /*0e40*/  ISETP.GT.U32.AND P1, PT, R4.reuse, -0x601, PT ;  /* 0xfffff9ff0400780c */ /* 0x040fe40003f24070 */
[----:B------:R-:W-:Y:S02]  /*0e50*/  IADD3 R4, R4, 0x600, RZ ;  /* 0x0000060004047810 */ /* 0x000fe40007ffe0ff */
[----:B------:R-:W-:-:S09]  /*0e60*/  IADD3 R5, R5, 0x300, RZ ;  /* 0x0000030005057810 */ /* 0x000fd20007ffe0ff */
[----:B------:R-:W-:Y:S05]  /*0e70*/  @P1 BRA `(.L_x_836) ;  /* 0xfffffff000c41947 */ /* 0x000fea000383ffff */
[----:B------:R-:W-:Y:S05]  /*0e80*/  EXIT ;  /* 0x000000000000794d */ /* 0x000fea0003800000 */
.L_x_833:
[----:B------:R-:W-:Y:S01]  /*0e90*/  HFMA2.MMA R22, -RZ, RZ, 0, 5.9604644775390625e-08 ;  /* 0x00000001ff167435 */ /* 0x000fe200000001ff */
[----:B---3--:R-:W-:Y:S01]  /*0ea0*/  MOV R23, R8 ;  /* 0x0000000800177202 */ /* 0x008fe20000000f00 */
[----:B------:R-:W-:Y:S01]  /*0eb0*/  IMAD.MOV.U32 R20, RZ, RZ, -0x1 ;  /* 0xffffffffff147424 */ /* 0x000fe200078e00ff */
[----:B------:R-:W-:-:S08]  /*0ec0*/  MOV R25, 0x1f ;  /* 0x0000001f00197802 */ /* 0x000fd00000000f00 */
[----:B012---:R-:W-:Y:S05]  /*0ed0*/  WARPSYNC.COLLECTIVE R20, `(.L_x_837) ;  /* 0x0000000014087348 */ /* 0x007fea0003c00000 */
[----:B------:R3:W4:Y:S02]  /*0ee0*/  SHFL.BFLY P2, R21, R23, R22, R25 ;  /* 0x0c00001617157389 */ /* 0x0007240000040019 */
[----:B01234-:R-:W-:Y:S01]  /*0ef0*/  ENDCOLLECTIVE ;  /* 0x000000000000791b */ /* 0x01ffe20003800000 */
.L_x_837:
[----:B------:R-:W-:Y:S01]  /*0f00*/  HFMA2.MMA R22, -RZ, RZ, 0, 1.1920928955078125e-07 ;  /* 0x00000002ff167435 */ /* 0x000fe200000001ff */
[----:B------:R-:W-:-:S05]  /*0f10*/  MOV R9, R21 ;  /* 0x0000001500097202 */ /* 0x000fca0000000f00 */
[----:B------:R-:W-:-:S05]  /*0f20*/  FADD.FTZ R9, R8, R9 ;  /* 0x0000000908097221 */ /* 0x000fca0000010000 */
[----:B------:R-:W-:-:S07]  /*0f30*/  MOV R23, R9 ;  /* 0x0000000900177202 */ /* 0x000fce0000000f00 */
[----:B------:R-:W-:Y:S05]  /*0f40*/  WARPSYNC.COLLECTIVE R20, `(.L_x_838) ;  /* 0x0000000014087348 */ /* 0x000fea0003c00000 */
[----:B------:R0:W1:Y:S02]  /*0f50*/  SHFL.BFLY P2, R21, R23, R22, R25 ;  /* 0x0c00001617157389 */ /* 0x0000640000040019 */
[----:B01----:R-:W-:Y:S01]  /*0f60*/  ENDCOLLECTIVE ;  /* 0x000000000000791b */ /* 0x003fe20003800000 */
.L_x_838:
[----:B------:R-:W-:Y:S01]  /*0f70*/  HFMA2.MMA R22, -RZ, RZ, 0, 2.384185791015625e-07 ;  /* 0x00000004ff167435 */ /* 0x000fe200000001ff */
[----:B------:R-:W-:-:S05]  /*0f80*/  MOV R12, R21 ;  /* 0x00000015000c7202 */ /* 0x000fca0000000f00 */
[----:B------:R-:W-:-:S05]  /*0f90*/  FADD.FTZ R12, R9, R12 ;  /* 0x0000000c090c7221 */ /* 0x000fca0000010000 */
[----:B------:R-:W-:-:S07]  /*0fa0*/  MOV R23, R12 ;  /* 0x0000000c00177202 */ /* 0x000fce0000000f00 */
[----:B------:R-:W-:Y:S05]  /*0fb0*/  WARPSYNC.COLLECTIVE R20, `(.L_x_839) ;  /* 0x0000000014087348 */ /* 0x000fea0003c00000 */
[----:B------:R0:W1:Y:S02]  /*0fc0*/  SHFL.BFLY P2, R21, R23, R22, R25 ;  /* 0x0c00001617157389 */ /* 0x0000640000040019 */
[----:B01----:R-:W-:Y:S01]  /*0fd0*/  ENDCOLLECTIVE ;  /* 0x000000000000791b */ /* 0x003fe20003800000 */
.L_x_839:
[----:B------:R-:W-:Y:S01]  /*0fe0*/  HFMA2.MMA R22, -RZ, RZ, 0, 4.76837158203125e-07 ;  /* 0x00000008ff167435 */ /* 0x000fe200000001ff */
[----:B------:R-:W-:-:S05]  /*0ff0*/  MOV R13, R21 ;  /* 0x00000015000d7202 */ /* 0x000fca0000000f00 */
[----:B------:R-:W-:-:S04]  /*1000*/  FADD.FTZ R13, R12, R13 ;  /* 0x0000000d0c0d7221 */ /* 0x000fc80000010000 */
[----:B------:R-:W-:-:S07]  /*1010*/  IMAD.MOV.U32 R23, RZ, RZ, R13 ;  /* 0x000000ffff177224 */ /* 0x000fce00078e000d */
[----:B------:R-:W-:Y:S05]  /*1020*/  WARPSYNC.COLLECTIVE R20, `(.L_x_840) ;  /* 0x0000000014087348 */ /* 0x000fea0003c00000 */
[----:B------:R0:W1:Y:S02]  /*1030*/  SHFL.BFLY P2, R21, R23, R22, R25 ;  /* 0x0c00001617157389 */ /* 0x0000640000040019 */
[----:B01----:R-:W-:Y:S01]  /*1040*/  ENDCOLLECTIVE ;  /* 0x000000000000791b */ /* 0x003fe20003800000 */
.L_x_840:
[----:B------:R-:W-:Y:S01]  /*1050*/  HFMA2.MMA R22, -RZ, RZ, 0, 9.5367431640625e-07 ;  /* 0x00000010ff167435 */ /* 0x000fe200000001ff */
[----:B------:R-:W-:-:S05]  /*1060*/  MOV R8, R21 ;  /* 0x0000001500087202 */ /* 0x000fca0000000f00 */
[----:B------:R-:W-:-:S05]  /*1070*/  FADD.FTZ R9, R13, R8 ;  /* 0x000000080d097221 */ /* 0x000fca0000010000 */
[----:B------:R-:W-:-:S07]  /*1080*/  MOV R23, R9 ;  /* 0x0000000900177202 */ /* 0x000fce0000000f00 */
[----:B------:R-:W-:Y:S05]  /*1090*/  WARPSYNC.COLLECTIVE R20, `(.L_x_841) ;  /* 0x0000000014087348 */ /* 0x000fea0003c00000 */
[----:B------:R0:W1:Y:S02]  /*10a0*/  SHFL.BFLY P2, R21, R23, R22, R25 ;  /* 0x0c00001617157389 */ /* 0x0000640000040019 */
[----:B01----:R-:W-:Y:S01]  /*10b0*/  ENDCOLLECTIVE ;  /* 0x000000000000791b */ /* 0x003fe20003800000 */
.L_x_841:
[----:B------:R-:W-:Y:S01]  /*10c0*/  HFMA2.MMA R22, -RZ, RZ, 0, 5.9604644775390625e-08 ;  /* 0x00000001ff167435 */ /* 0x000fe200000001ff */
[----:B------:R-:W-:Y:S02]  /*10d0*/  MOV R23, R11 ;  /* 0x0000000b00177202 */ /* 0x000fe40000000f00 */
[----:B------:R-:W-:-:S08]  /*10e0*/  MOV R8, R21 ;  /* 0x0000001500087202 */ /* 0x000fd00000000f00 */
[----:B------:R-:W-:Y:S05]  /*10f0*/  WARPSYNC.COLLECTIVE R20, `(.L_x_842) ;  /* 0x0000000014087348 */ /* 0x000fea0003c00000 */
[----:B------:R0:W1:Y:S02]  /*1100*/  SHFL.BFLY P2, R21, R23, R22, R25 ;  /* 0x0c00001617157389 */ /* 0x0000640000040019 */
[----:B01----:R-:W-:Y:S01]  /*1110*/  ENDCOLLECTIVE ;  /* 0x000000000000791b */ /* 0x003fe20003800000 */
.L_x_842:
[----:B------:R-:W-:Y:S01]  /*1120*/  HFMA2.MMA R22, -RZ, RZ, 0, 1.1920928955078125e-07 ;  /* 0x00000002ff167435 */ /* 0x000fe200000001ff */
[----:B------:R-:W-:-:S05]  /*1130*/  MOV R12, R21 ;  /* 0x00000015000c7202 */ /* 0x000fca0000000f00 */
[----:B------:R-:W-:-:S04]  /*1140*/  FADD.FTZ R14, R11, R12 ;  /* 0x0000000c0b0e7221 */ /* 0x000fc80000010000 */
[----:B------:R-:W-:-:S07]  /*1150*/  IMAD.MOV.U32 R23, RZ, RZ, R14 ;  /* 0x000000ffff177224 */ /* 0x000fce00078e000e */
[----:B------:R-:W-:Y:S05]  /*1160*/  WARPSYNC.COLLECTIVE R20, `(.L_x_843) ;  /* 0x0000000014087348 */ /* 0x000fea0003c00000 */
[----:B------:R0:W1:Y:S02]  /*1170*/  SHFL.BFLY P2, R21, R23, R22, R25 ;  /* 0x0c00001617157389 */ /* 0x0000640000040019 */
[----:B01----:R-:W-:Y:S01]  /*1180*/  ENDCOLLECTIVE ;  /* 0x000000000000791b */ /* 0x003fe20003800000 */
.L_x_843:
[----:B------:R-:W-:Y:S01]  /*1190*/  HFMA2.MMA R22, -RZ, RZ, 0, 2.384185791015625e-07 ;  /* 0x00000004ff167435 */ /* 0x000fe200000001ff */
[----:B------:R-:W-:-:S05]  /*11a0*/  MOV R13, R21 ;  /* 0x00000015000d7202 */ /* 0x000fca0000000f00 */
[----:B------:R-:W-:-:S05]  /*11b0*/  FADD.FTZ R15, R14, R13 ;  /* 0x0000000d0e0f7221 */ /* 0x000fca0000010000 */
[----:B------:R-:W-:-:S07]  /*11c0*/  MOV R23, R15 ;  /* 0x0000000f00177202 */ /* 0x000fce0000000f00 */
[----:B------:R-:W-:Y:S05]  /*11d0*/  WARPSYNC.COLLECTIVE R20, `(.L_x_844) ;  /* 0x0000000014087348 */ /* 0x000fea0003c00000 */
[----:B------:R0:W1:Y:S02]  /*11e0*/  SHFL.BFLY P2, R21, R23, R22, R25 ;  /* 0x0c00001617157389 */ /* 0x0000640000040019 */
[----:B01----:R-:W-:Y:S01]  /*11f0*/  ENDCOLLECTIVE ;  /* 0x000000000000791b */ /* 0x003fe20003800000 */
.L_x_844:
[----:B------:R-:W-:Y:S01]  /*1200*/  HFMA2.MMA R22, -RZ, RZ, 0, 4.76837158203125e-07 ;  /* 0x00000008ff167435 */ /* 0x000fe200000001ff */
[----:B------:R-:W-:-:S05]  /*1210*/  MOV R16, R21 ;  /* 0x0000001500107202 */ /* 0x000fca0000000f00 */
[----:B------:R-:W-:-:S05]  /*1220*/  FADD.FTZ R16, R15, R16 ;  /* 0x000000100f107221 */ /* 0x000fca0000010000 */
[----:B------:R-:W-:-:S07]  /*1230*/  MOV R23, R16 ;  /* 0x0000001000177202 */ /* 0x000fce0000000f00 */
[----:B------:R-:W-:Y:S05]  /*1240*/  WARPSYNC.COLLECTIVE R20, `(.L_x_845) ;  /* 0x0000000014087348 */ /* 0x000fea0003c00000 */
[----:B------:R0:W1:Y:S02]  /*1250*/  SHFL.BFLY P2, R21, R23, R22, R25 ;  /* 0x0c00001617157389 */ /* 0x0000640000040019 */
[----:B01----:R-:W-:Y:S01]  /*1260*/  ENDCOLLECTIVE ;  /* 0x000000000000791b */ /* 0x003fe20003800000 */
.L_x_845:
[----:B------:R-:W-:Y:S01]  /*1270*/  HFMA2.MMA R22, -RZ, RZ, 0, 9.5367431640625e-07 ;  /* 0x00000010ff167435 */ /* 0x000fe200000001ff */
[----:B------:R-:W-:-:S05]  /*1280*/  MOV R11, R21 ;  /* 0x00000015000b7202 */ /* 0x000fca0000000f00 */
[----:B------:R-:W-:-:S04]  /*1290*/  FADD.FTZ R11, R16, R11 ;  /* 0x0000000b100b7221 */ /* 0x000fc80000010000 */
[----:B------:R-:W-:-:S07]  /*12a0*/  IMAD.MOV.U32 R23, RZ, RZ, R11 ;  /* 0x000000ffff177224 */ /* 0x000fce00078e000b */
[----:B------:R-:W-:Y:S05]  /*12b0*/  WARPSYNC.COLLECTIVE R20, `(.L_x_846) ;  /* 0x0000000014087348 */ /* 0x000fea0003c00000 */
[----:B------:R0:W1:Y:S02]  /*12c0*/  SHFL.BFLY P2, R21, R23, R22, R25 ;  /* 0x0c00001617157389 */ /* 0x0000640000040019 */
[----:B01----:R-:W-:Y:S01]  /*12d0*/  ENDCOLLECTIVE ;  /* 0x000000000000791b */ /* 0x003fe20003800000 */
.L_x_846:
[----:B------:R-:W-:Y:S01]  /*12e0*/  HFMA2.MMA R22, -RZ, RZ, 0, 5.9604644775390625e-08 ;  /* 0x00000001ff167435 */ /* 0x000fe200000001ff */
[----:B------:R-:W-:Y:S02]  /*12f0*/  MOV R23, R10 ;  /* 0x0000000a00177202 */ /* 0x000fe40000000f00 */
[----:B------:R-:W-:-:S08]  /*1300*/  MOV R12, R21 ;  /* 0x00000015000c7202 */ /* 0x000fd00000000f00 */
[----:B------:R-:W-:Y:S05]  /*1310*/  WARPSYNC.COLLECTIVE R20, `(.L_x_847) ;  /* 0x0000000014087348 */ /* 0x000fea0003c00000 */
[----:B------:R0:W1:Y:S02]  /*1320*/  SHFL.BFLY P2, R21, R23, R22, R25 ;  /* 0x0c00001617157389 */ /* 0x0000640000040019 */
[----:B01----:R-:W-:Y:S01]  /*1330*/  ENDCOLLECTIVE ;  /* 0x000000000000791b */ /* 0x003fe20003800000 */
.L_x_847:
[----:B------:R-:W-:Y:S01]  /*1340*/  HFMA2.MMA R22, -RZ, RZ, 0, 1.1920928955078125e-07 ;  /* 0x00000002ff167435 */ /* 0x000fe200000001ff */
[----:B------:R-:W-:-:S05]  /*1350*/  MOV R13, R21 ;  /* 0x00000015000d7202 */ /* 0x000fca0000000f00 */
[----:B------:R-:W-:-:S05]  /*1360*/  FADD.FTZ R17, R10, R13 ;  /* 0x0000000d0a117221 */ /* 0x000fca0000010000 */
[----:B------:R-:W-:-:S07]  /*1370*/  MOV R23, R17 ;  /* 0x0000001100177202 */ /* 0x000fce0000000f00 */
[----:B------:R-:W-:Y:S05]  /*1380*/  WARPSYNC.COLLECTIVE R20, `(.L_x_848) ;  /* 0x0000000014087348 */ /* 0x000fea0003c00000 */
[----:B------:R0:W1:Y:S02]  /*1390*/  SHFL.BFLY P2, R21, R23, R22, R25 ;  /* 0x0c00001617157389 */ /* 0x0000640000040019 */
[----:B01----:R-:W-:Y:S01]  /*13a0*/  ENDCOLLECTIVE ;  /* 0x000000000000791b */ /* 0x003fe20003800000 */
.L_x_848:
[----:B------:R-:W-:Y:S01]  /*13b0*/  HFMA2.MMA R22, -RZ, RZ, 0, 2.384185791015625e-07 ;  /* 0x00000004ff167435 */ /* 0x000fe200000001ff */
[----:B------:R-:W-:-:S05]  /*13c0*/  MOV R16, R21 ;  /* 0x0000001500107202 */ /* 0x000fca0000000f00 */
[----:B------:R-:W-:-:S04]  /*13d0*/  FADD.FTZ R18, R17, R16 ;  /* 0x0000001011127221 */ /* 0x000fc80000010000 */
[----:B------:R-:W-:-:S07]  /*13e0*/  IMAD.MOV.U32 R23, RZ, RZ, R18 ;  /* 0x000000ffff177224 */ /* 0x000fce00078e0012 */
[----:B------:R-:W-:Y:S05]  /*13f0*/  WARPSYNC.COLLECTIVE R20, `(.L_x_849) ;  /* 0x0000000014087348 */ /* 0x000fea0003c00000 */
[----:B------:R0:W1:Y:S02]  /*1400*/  SHFL.BFLY P2, R21, R23, R22, R25 ;  /* 0x0c00001617157389 */ /* 0x0000640000040019 */
[----:B01----:R-:W-:Y:S01]  /*1410*/  ENDCOLLECTIVE ;  /* 0x000000000000791b */ /* 0x003fe20003800000 */
.L_x_849:
[----:B------:R-:W-:Y:S01]  /*1420*/  HFMA2.MMA R22, -RZ, RZ, 0, 4.76837158203125e-07 ;  /* 0x00000008ff167435 */ /* 0x000fe200000001ff */
[----:B------:R-:W-:-:S05]  /*1430*/  MOV R19, R21 ;  /* 0x0000001500137202 */ /* 0x000fca0000000f00 */
[----:B------:R-:W-:-:S05]  /*1440*/  FADD.FTZ R19, R18, R19 ;  /* 0x0000001312137221 */ /* 0x000fca0000010000 */
[----:B------:R-:W-:-:S07]  /*1450*/  MOV R23, R19 ;  /* 0x0000001300177202 */ /* 0x000fce0000000f00 */
[----:B------:R-:W-:Y:S05]  /*1460*/  WARPSYNC.COLLECTIVE R20, `(.L_x_850) ;  /* 0x0000000014087348 */ /* 0x000fea0003c00000 */
[----:B------:R0:W1:Y:S02]  /*1470*/  SHFL.BFLY P2, R21, R23, R22, R25 ;  /* 0x0c00001617157389 */ /* 0x0000640000040019 */
[----:B01----:R-:W-:Y:S01]  /*1480*/  ENDCOLLECTIVE ;  /* 0x000000000000791b */ /* 0x003fe20003800000 */
.L_x_850:
[----:B------:R-:W-:Y:S01]  /*1490*/  HFMA2.MMA R22, -RZ, RZ, 0, 9.5367431640625e-07 ;  /* 0x00000010ff167435 */ /* 0x000fe200000001ff */
[----:B------:R-:W-:-:S05]  /*14a0*/  MOV R10, R21 ;  /* 0x00000015000a7202 */ /* 0x000fca0000000f00 */
[----:B------:R-:W-:-:S05]  /*14b0*/  FADD.FTZ R10, R19, R10 ;  /* 0x0000000a130a7221 */ /* 0x000fca0000010000 */
[----:B------:R-:W-:-:S07]  /*14c0*/  MOV R23, R10 ;  /* 0x0000000a00177202 */ /* 0x000fce0000000f00 */
[----:B------:R-:W-:Y:S05]  /*14d0*/  WARPSYNC.COLLECTIVE R20, `(.L_x_851) ;  /* 0x0000000014087348 */ /* 0x000fea0003c00000 */
[----:B------:R0:W1:Y:S02]  /*14e0*/  SHFL.BFLY P2, R21, R23, R22, R25 ;  /* 0x0c00001617157389 */ /* 0x0000640000040019 */
[----:B01----:R-:W-:Y:S01]  /*14f0*/  ENDCOLLECTIVE ;  /* 0x000000000000791b */ /* 0x003fe20003800000 */
.L_x_851:
[----:B------:R-:W-:Y:S01]  /*1500*/  MOV R15, R21 ;  /* 0x00000015000f7202 */ /* 0x000fe20000000f00 */
[----:B------:R-:W-:Y:S06]  /*1510*/  BRA `(.L_x_852) ;  /* 0xfffffff400d07947 */ /* 0x000fec000383ffff */
.L_x_853:
        /* <DEDUP_REMOVED lines=14> */
.L_x_8512:


//--------------------- .text._ZN10layer_norm13ln_bwd_kernelINS_13Kernel_traitsI13__nv_bfloat16S2_S2_S2_fjLj1536ELj1ELj1ELj4ELj8ENS_18Kernel_traits_baseILj1536ES2_S2_S2_S2_fjLj128EEEEELb1ELb1ELb1ELb1EEEvNS_9BwdParamsE --------------------------
	.section	.text._ZN10layer_norm13ln_bwd_kernelINS_13Kernel_traitsI13__nv_bfloat16S2_S2_S2_fjLj1536ELj1ELj1ELj4ELj8ENS_18Kernel_traits_baseILj1536ES2_S2_S2_S2_fjLj128EEEEELb1ELb1ELb1ELb1EEEvNS_9BwdParamsE,"ax",@progbits
	.align	128
        .global         _ZN10layer_norm13ln_bwd_kernelINS_13Kernel_traitsI13__nv_bfloat16S2_S2_S2_fjLj1536ELj1ELj1ELj4ELj8ENS_18Kernel_traits_baseILj1536ES2_S2_S2_S2_fjLj128EEEEELb1ELb1ELb1ELb1EEEvNS_9BwdParamsE
        .type           _ZN10layer_norm13ln_bwd_kernelINS_13Kernel_traitsI13__nv_bfloat16S2_S2_S2_fjLj1536ELj1ELj1ELj4ELj8ENS_18Kernel_traits_baseILj1536ES2_S2_S2_S2_fjLj128EEEEELb1ELb1ELb1ELb1EEEvNS_9BwdParamsE,@function
        .size           _ZN10layer_norm13ln_bwd_kernelINS_13Kernel_traitsI13__nv_bfloat16S2_S2_S2_fjLj1536ELj1ELj1ELj4ELj8ENS_18Kernel_traits_baseILj1536ES2_S2_S2_S2_fjLj128EEEEELb1ELb1ELb1ELb1EEEvNS_9BwdParamsE,(.L_x_8513 - _ZN10layer_norm13ln_bwd_kernelINS_13Kernel_traitsI13__nv_bfloat16S2_S2_S2_fjLj1536ELj1ELj1ELj4ELj8ENS_18Kernel_traits_baseILj1536ES2_S2_S2_S2_fjLj128EEEEELb1ELb1ELb1ELb1EEEvNS_9BwdParamsE)
        .other          _ZN10layer_norm13ln_bwd_kernelINS_13Kernel_traitsI13__nv_bfloat16S2_S2_S2_fjLj1536ELj1ELj1ELj4ELj8ENS_18Kernel_traits_baseILj1536ES2_S2_S2_S2_fjLj128EEEEELb1ELb1ELb1ELb1EEEvNS_9BwdParamsE,@"STO_CUDA_ENTRY STV_DEFAULT"
_ZN10layer_norm13ln_bwd_kernelINS_13Kernel_traitsI13__nv_bfloat16S2_S2_S2_fjLj1536ELj1ELj1ELj4ELj8ENS_18Kernel_traits_baseILj1536ES2_S2_S2_S2_fjLj128EEEEELb1ELb1ELb1ELb1EEEvNS_9BwdParamsE:
.text._ZN10layer_norm13ln_bwd_kernelINS_13Kernel_traitsI13__nv_bfloat16S2_S2_S2_fjLj1536ELj1ELj1ELj4ELj8ENS_18Kernel_traits_baseILj1536ES2_S2_S2_S2_fjLj128EEEEELb1ELb1ELb1ELb1EEEvNS_9BwdParamsE:
[----:B------:R-:W-:Y:S01]  /*0000*/  LDC R1, c[0x0][0x28] ;  /* 0x00000a00ff017b82 */ /* 0x000fe20000000800 */
[----:B------:R-:W0:Y:S07]  /*0010*/  S2R R3, SR_TID.X ;  /* 0x0000000000037919 */ /* 0x000e2e0000002100 */
[----:B------:R-:W0:Y:S01]  /*0020*/  S2UR UR4, SR_CTAID.X ;  /* 0x00000000000479c3 */ /* 0x000e220000002500 */
[----:B------:R-:W-:Y:S01]  /*0030*/  ULDC UR8, c[0x0][0x290] ;  /* 0x0000a40000087ab9 */ /* 0x000fe20000000800 */
[----:B------:R-:W-:Y:S01]  /*0040*/  ULDC.64 UR12, c[0x0][0x298] ;  /* 0x0000a600000c7ab9 */ /* 0x000fe20000000a00 */
        /* <DEDUP_REMOVED lines=27> */
.L_x_854:
[----:B------:R-:W-:Y:S01]  /*0200*/  SHF.L.U32 R0, R3, 0x3, RZ ;  /* 0x0000000303007819 */ /* 0x000fe200000006ff */
[----:B------:R-:W-:-:S03]  /*0210*/  ULDC.64 UR6, c[0x0][0x260] ;  /* 0x0000980000067ab9 */ /* 0x000fc60000000a00 */
        /* <DEDUP_REMOVED lines=32> */
[C-C-:B--2---:R-:W-:Y:S01]  /*0420*/  SHF.R.U64 R120, R118.reuse, 0x10, R119.reuse ;  /* 0x0000001076787819 */ /* 0x144fe20000001277 */
[----:B------:R-:W-:Y:S01]  /*0430*/  IMAD.U32 R121, R118, 0x10000, RZ ;  /* 0x0001000076797824 */ /* 0x000fe200078e00ff */
[----:B------:R-:W-:Y:S02]  /*0440*/  SHF.R.U32.HI R118, RZ, 0x10, R119 ;  /* 0x00000010ff767819 */ /* 0x000fe40000011677 */
[C-C-:B---3--:R-:W-:Y:S01]  /*0450*/  SHF.R.U64 R116, R114.reuse, 0x10, R115.reuse ;  /* 0x0000001072747819 */ /* 0x148fe20000001273 */
[----:B------:R-:W-:Y:S01]  /*0460*/  IMAD.U32 R117, R114, 0x10000, RZ ;  /* 0x0001000072757824 */ /* 0x000fe200078e00ff */
[----:B------:R-:W-:Y:S02]  /*0470*/  SHF.R.U32.HI R114, RZ, 0x10, R115 ;  /* 0x00000010ff727819 */ /* 0x000fe40000011673 */
[C-C-:B----4-:R-:W-:Y:S01]  /*0480*/  SHF.R.U64 R112, R110.reuse, 0x10, R111.reuse ;  /* 0x000000106e707819 */ /* 0x150fe2000000126f */
[----:B------:R-:W-:Y:S01]  /*0490*/  IMAD.U32 R113, R110, 0x10000, RZ ;  /* 0x000100006e717824 */ /* 0x000fe200078e00ff */
[----:B------:R-:W-:-:S02]  /*04a0*/  SHF.R.U32.HI R110, RZ, 0x10, R111 ;  /* 0x00000010ff6e7819 */ /* 0x000fc4000001166f */
[C-C-:B-----5:R-:W-:Y:S01]  /*04b0*/  SHF.R.U64 R108, R106.reuse, 0x10, R107.reuse ;  /* 0x000000106a6c7819 */ /* 0x160fe2000000126b */
[----:B------:R-:W-:Y:S01]  /*04c0*/  IMAD.U32 R109, R106, 0x10000, RZ ;  /* 0x000100006a6d7824 */ /* 0x000fe200078e00ff */
[----:B------:R-:W-:Y:S02]  /*04d0*/  SHF.R.U32.HI R106, RZ, 0x10, R107 ;  /* 0x00000010ff6a7819 */ /* 0x000fe4000001166b */
[C-C-:B------:R-:W-:Y:S01]  /*04e0*/  SHF.R.U64 R94, R92.reuse, 0x10, R93.reuse ;  /* 0x000000105c5e7819 */ /* 0x140fe2000000125d */
[----:B------:R-:W-:Y:S01]  /*04f0*/  IMAD.U32 R95, R92, 0x10000, RZ ;  /* 0x000100005c5f7824 */ /* 0x000fe200078e00ff */
[----:B------:R-:W-:Y:S02]  /*0500*/  SHF.R.U32.HI R92, RZ, 0x10, R93 ;  /* 0x00000010ff5c7819 */ /* 0x000fe4000001165d */
[--C-:B------:R-:W-:Y:S02]  /*0510*/  SHF.R.U32.HI R96, RZ, 0x10, R9.reuse ;  /* 0x00000010ff607819 */ /* 0x100fe40000011609 */
[C---:B------:R-:W-:Y:S01]  /*0520*/  SHF.R.U64 R102, R8.reuse, 0x10, R9 ;  /* 0x0000001008667819 */ /* 0x040fe20000001209 */
[----:B------:R-:W-:Y:S01]  /*0530*/  IMAD.U32 R105, R8, 0x10000, RZ ;  /* 0x0001000008697824 */ /* 0x000fe200078e00ff */
        /* <DEDUP_REMOVED lines=17> */
[----:B------:R-:W-:-:S07]  /*0650*/  SHF.L.U32 R94, R94, 0x10, RZ ;  /* 0x000000105e5e7819 */ /* 0x000fce00000006ff */
.L_x_933:
[----:B01----:R-:W0:Y:S08]  /*0660*/  LDC.64 R60, c[0x0][0x288] ;  /* 0x0000a200ff3c7b82 */ /* 0x003e300000000a00 */
[----:B------:R-:W1:Y:S08]  /*0670*/  LDC.64 R86, c[0x0][0x280] ;  /* 0x0000a000ff567b82 */ /* 0x000e700000000a00 */
[----:B------:R-:W2:Y:S01]  /*0680*/  LDC R122, c[0x0][0x218] ;  /* 0x00008600ff7a7b82 */ /* 0x000ea20000000800 */
[----:B0-----:R-:W-:-:S07]  /*0690*/  IMAD.WIDE R60, R2, 0x4, R60 ;  /* 0x00000004023c7825 */ /* 0x001fce00078e023c */
[----:B------:R-:W0:Y:S01]  /*06a0*/  LDC.64 R62, c[0x0][0x258] ;  /* 0x00009600ff3e7b82 */ /* 0x000e220000000a00 */
[----:B------:R1:W3:Y:S02]  /*06b0*/  LDG.E R88, desc[UR4][R60.64] ;  /* 0x000000043c587981 */ /* 0x0002e4000c1e1900 */
[----:B-1----:R-:W-:-:S05]  /*06c0*/  IMAD.WIDE R60, R2, 0x4, R86 ;  /* 0x00000004023c7825 */ /* 0x002fca00078e0256 */
[----:B------:R1:W5:Y:S01]  /*06d0*/  LDG.E R104, desc[UR4][R60.64] ;  /* 0x000000043c687981 */ /* 0x000362000c1e1900 */
[C---:B--2---:R-:W-:Y:S01]  /*06e0*/  IMAD R86, R2.reuse, R122, RZ ;  /* 0x0000007a02567224 */ /* 0x044fe200078e02ff */
[----:B------:R-:W2:Y:S01]  /*06f0*/  S2R R124, SR_TID.X ;  /* 0x00000000007c7919 */ /* 0x000ea20000002100 */
[----:B0-----:R-:W-:Y:S01]  /*0700*/  IMAD.WIDE R62, R2, 0x4, R62 ;  /* 0x00000004023e7825 */ /* 0x001fe200078e023e */
[----:B-1----:R-:W0:Y:S02]  /*0710*/  LDC.64 R60, c[0x0][0x2c8] ;  /* 0x0000b200ff3c7b82 */ /* 0x002e240000000a00 */
[----:B------:R-:W-:Y:S01]  /*0720*/  SHF.R.S32.HI R87, RZ, 0x1f, R86 ;  /* 0x0000001fff577819 */ /* 0x000fe20000011456 */
[----:B------:R-:W-:Y:S01]  /*0730*/  BSSY B0, `(.L_x_856) ;  /* 0x00000d7000007945 */ /* 0x000fe20003800000 */
[----:B------:R1:W5:Y:S02]  /*0740*/  LDG.E R4, desc[UR4][R62.64] ;  /* 0x000000043e047981 */ /* 0x000364000c1e1900 */
[----:B------:R-:W-:-:S04]  /*0750*/  LEA.HI R86, R87, R86, RZ, 0x2 ;  /* 0x0000005657567211 */ /* 0x000fc800078f10ff */
[----:B------:R-:W-:-:S04]  /*0760*/  LEA.HI.SX32 R97, R86, R3, 0x1e ;  /* 0x0000000356617211 */ /* 0x000fc800078ff2ff */
[C---:B------:R-:W-:Y:S01]  /*0770*/  IADD3 R89, R97.reuse, 0x80, RZ ;  /* 0x0000008061597810 */ /* 0x040fe20007ffe0ff */
[C---:B------:R-:W-:Y:S02]  /*0780*/  VIADD R90, R97.reuse, 0x100 ;  /* 0x00000100615a7836 */ /* 0x040fe40000000000 */
[----:B0-----:R-:W-:-:S04]  /*0790*/  IMAD.WIDE.U32 R86, R97, 0x8, R60 ;  /* 0x0000000861567825 */ /* 0x001fc800078e003c */
[----:B-1----:R-:W-:-:S04]  /*07a0*/  IMAD.WIDE.U32 R62, R89, 0x8, R60 ;  /* 0x00000008593e7825 */ /* 0x002fc800078e003c */
[----:B------:R-:W-:Y:S01]  /*07b0*/  IMAD.WIDE.U32 R60, R90, 0x8, R60 ;  /* 0x000000085a3c7825 */ /* 0x000fe200078e003c */
[----:B---3--:R-:W-:-:S13]  /*07c0*/  ISETP.GT.AND P2, PT, R88, RZ, PT ;  /* 0x000000ff5800720c */ /* 0x008fda0003f44270 */
[----:B--2---:R-:W-:Y:S05]  /*07d0*/  @P2 BRA `(.L_x_857) ;  /* 0x00000000006c2947 */ /* 0x004fea0003800000 */
[----:B------:R-:W-:Y:S01]  /*07e0*/  MOV R100, UR16 ;  /* 0x0000001000647c02 */ /* 0x000fe20008000f00 */
[----:B------:R-:W-:Y:S01]  /*07f0*/  IMAD.U32 R101, RZ, RZ, UR17 ;  /* 0x00000011ff657e24 */ /* 0x000fe2000f8e00ff */
[----:B-----5:R-:W-:Y:S02]  /*0800*/  ISETP.GE.AND P3, PT, R104, 0x1, PT ;  /* 0x000000016800780c */ /* 0x020fe40003f66270 */
[----:B------:R-:W-:-:S04]  /*0810*/  ISETP.NE.U32.AND P0, PT, R100, RZ, PT ;  /* 0x000000ff6400720c */ /* 0x000fc80003f05070 */
[----:B------:R-:W-:-:S07]  /*0820*/  ISETP.NE.AND.EX P0, PT, R101, RZ, PT, P0 ;  /* 0x000000ff6500720c */ /* 0x000fce0003f05300 */
[----:B------:R-:W-:-:S06]  /*0830*/  @P3 IADD3 R91, R104, -0x1, RZ ;  /* 0xffffffff685b3810 */ /* 0x000fcc0007ffe0ff */
[----:B------:R0:W5:Y:S01]  /*0840*/  @P0 LDG.E.64 R80, desc[UR4][R62.64] ;  /* 0x000000043e500981 */ /* 0x000162000c1e1b00 */
[----:B------:R-:W-:Y:S01]  /*0850*/  @P3 IMAD R91, R91, R122, RZ ;  /* 0x0000007a5b5b3224 */ /* 0x000fe200078e02ff */
[----:B------:R-:W-:Y:S01]  /*0860*/  @P3 LOP3.LUT R3, R124, 0x7f, RZ, 0xc0, !PT ;  /* 0x0000007f7c033812 */ /* 0x000fe200078ec0ff */
[----:B------:R-:W-:Y:S01]  /*0870*/  IMAD.MOV.U32 R103, RZ, RZ, RZ ;  /* 0x000000ffff677224 */ /* 0x000fe200078e00ff */
[----:B------:R1:W5:Y:S04]  /*0880*/  @P0 LDG.E.64 R82, desc[UR4][R86.64] ;  /* 0x0000000456520981 */ /* 0x000368000c1e1b00 */
[----:B------:R2:W5:Y:S01]  /*0890*/  @P0 LDG.E.64 R78, desc[UR4][R60.64] ;  /* 0x000000043c4e0981 */ /* 0x000562000c1e1b00 */
[----:B0-----:R-:W2:Y:S01]  /*08a0*/  LDC.64 R62, c[0x0][0x240] ;  /* 0x00009000ff3e7b82 */ /* 0x001ea20000000a00 */
[----:B------:R-:W-:-:S04]  /*08b0*/  @P3 SHF.R.S32.HI R88, RZ, 0x1f, R91 ;  /* 0x0000001fff583819 */ /* 0x000fc8000001145b */
[----:B------:R-:W-:-:S04]  /*08c0*/  @P3 LEA.HI R88, R88, R91, RZ, 0x2 ;  /* 0x0000005b58583211 */ /* 0x000fc800078f10ff */
[----:B------:R-:W-:-:S04]  /*08d0*/  @P3 LEA.HI.SX32 R103, R88, R3, 0x1e ;  /* 0x0000000358673211 */ /* 0x000fc800078ff2ff */
[----:B-1----:R-:W-:-:S05]  /*08e0*/  IADD3 R87, R103, 0x80, RZ ;  /* 0x0000008067577810 */ /* 0x002fca0007ffe0ff */
[----:B--2---:R-:W-:-:S04]  /*08f0*/  IMAD.WIDE.U32 R60, R87, 0x4, R62 ;  /* 0x00000004573c7825 */ /* 0x004fc800078e003e */
[C---:B------:R-:W-:Y:S01]  /*0900*/  VIADD R87, R103.reuse, 0x100 ;  /* 0x0000010067577836 */ /* 0x040fe20000000000 */
[----:B------:R0:W5:Y:S02]  /*0910*/  LDG.E R91, desc[UR4][R60.64] ;  /* 0x000000043c5b7981 */ /* 0x000164000c1e1900 */
[----:B0-----:R-:W-:-:S04]  /*0920*/  IMAD.WIDE.U32 R60, R103, 0x4, R62 ;  /* 0x00000004673c7825 */ /* 0x001fc800078e003e */
[----:B------:R-:W-:Y:S01]  /*0930*/  IMAD.WIDE.U32 R62, R87, 0x4, R62 ;  /* 0x00000004573e7825 */ /* 0x000fe200078e003e */
[----:B------:R-:W-:Y:S01]  /*0940*/  HFMA2.MMA R123, -RZ, RZ, 0, 0 ;  /* 0x00000000ff7b7435 */ /* 0x000fe200000001ff */
[----:B------:R0:W5:Y:S04]  /*0950*/  LDG.E R103, desc[UR4][R60.64] ;  /* 0x000000043c677981 */ /* 0x000168000c1e1900 */
[----:B------:R1:W5:Y:S01]  /*0960*/  LDG.E R88, desc[UR4][R62.64] ;  /* 0x000000043e587981 */ /* 0x000362000c1e1900 */
[----:B0-----:R-:W-:Y:S01]  /*0970*/  IMAD.MOV.U32 R61, RZ, RZ, RZ ;  /* 0x000000ffff3d7224 */ /* 0x001fe200078e00ff */
[----:B------:R-:W-:Y:S06]  /*0980*/  BRA `(.L_x_858) ;  /* 0x0000000800c47947 */ /* 0x000fec0003800000 */
.L_x_857:
        /* <DEDUP_REMOVED lines=9> */
[C---:B------:R-:W-:Y:S01]  /*0a20*/  VIADD R9, R15.reuse, 0x80 ;  /* 0x000000800f097836 */ /* 0x040fe20000000000 */
[----:B-----5:R-:W-:Y:S01]  /*0a30*/  ISETP.GE.AND P3, PT, R104, 0x1, PT ;  /* 0x000000016800780c */ /* 0x020fe20003f66270 */
[C-C-:B0-----:R-:W-:Y:S01]  /*0a40*/  IMAD.WIDE.U32 R12, R15.reuse, 0x8, R10.reuse ;  /* 0x000000080f0c7825 */ /* 0x141fe200078e000a */
[----:B------:R-:W-:Y:S01]  /*0a50*/  IADD3 R15, R15, 0x100, RZ ;  /* 0x000001000f0f7810 */ /* 0x000fe20007ffe0ff */
[----:B------:R-:W0:Y:S02]  /*0a60*/  LDC.U8 R125, c[0x0][0x2a0] ;  /* 0x0000a800ff7d7b82 */ /* 0x000e240000000000 */
[--C-:B------:R-:W-:Y:S02]  /*0a70*/  IMAD.WIDE.U32 R8, R9, 0x8, R10.reuse ;  /* 0x0000000809087825 */ /* 0x100fe400078e000a */
[----:B------:R-:W3:Y:S02]  /*0a80*/  LDG.E.64 R12, desc[UR4][R12.64] ;  /* 0x000000040c0c7981 */ /* 0x000ee4000c1e1b00 */
[----:B------:R-:W-:-:S02]  /*0a90*/  IMAD.WIDE.U32 R10, R15, 0x8, R10 ;  /* 0x000000080f0a7825 */ /* 0x000fc400078e000a */
[----:B------:R-:W4:Y:S02]  /*0aa0*/  LDG.E.64 R8, desc[UR4][R8.64] ;  /* 0x0000000408087981 */ /* 0x000f24000c1e1b00 */
[--C-:B-1----:R-:W-:Y:S02]  /*0ab0*/  IMAD.WIDE.U32 R14, R97, 0x8, R20.reuse ;  /* 0x00000008610e7825 */ /* 0x102fe400078e0014 */
[----:B------:R-:W4:Y:S02]  /*0ac0*/  LDG.E.64 R10, desc[UR4][R10.64] ;  /* 0x000000040a0a7981 */ /* 0x000f24000c1e1b00 */
[----:B------:R-:W-:Y:S02]  /*0ad0*/  IMAD.WIDE.U32 R16, R89, 0x8, R20 ;  /* 0x0000000859107825 */ /* 0x000fe400078e0014 */
[----:B------:R-:W4:Y:S02]  /*0ae0*/  LDG.E.64 R14, desc[UR4][R14.64] ;  /* 0x000000040e0e7981 */ /* 0x000f24000c1e1b00 */
[----:B--2---:R-:W-:-:S02]  /*0af0*/  IMAD.WIDE R18, R2, 0x4, R18 ;  /* 0x0000000402127825 */ /* 0x004fc400078e0212 */
[----:B------:R-:W2:Y:S02]  /*0b00*/  LDG.E.64 R16, desc[UR4][R16.64] ;  /* 0x0000000410107981 */ /* 0x000ea4000c1e1b00 */
[----:B------:R-:W-:Y:S02]  /*0b10*/  IMAD.WIDE.U32 R20, R90, 0x8, R20 ;  /* 0x000000085a147825 */ /* 0x000fe400078e0014 */
[----:B------:R-:W2:Y:S04]  /*0b20*/  LDG.E R0, desc[UR4][R18.64] ;  /* 0x0000000412007981 */ /* 0x000ea8000c1e1900 */
[----:B------:R1:W2:Y:S01]  /*0b30*/  LDG.E.64 R18, desc[UR4][R20.64] ;  /* 0x0000000414127981 */ /* 0x0002a2000c1e1b00 */
[----:B------:R-:W-:Y:S02]  /*0b40*/  @P3 VIADD R23, R104, 0xffffffff ;  /* 0xffffffff68173836 */ /* 0x000fe40000000000 */
[----:B------:R-:W-:-:S02]  /*0b50*/  IMAD.U32 R100, RZ, RZ, UR16 ;  /* 0x00000010ff647e24 */ /* 0x000fc4000f8e00ff */
[----:B------:R-:W-:Y:S01]  /*0b60*/  @P3 IMAD R23, R23, R122, RZ ;  /* 0x0000007a17173224 */ /* 0x000fe200078e02ff */
[----:B-1----:R-:W1:Y:S04]  /*0b70*/  LDC.64 R20, c[0x0][0x240] ;  /* 0x00009000ff147b82 */ /* 0x002e680000000a00 */
[----:B------:R-:W-:Y:S02]  /*0b80*/  @P3 SHF.R.S32.HI R22, RZ, 0x1f, R23 ;  /* 0x0000001fff163819 */ /* 0x000fe40000011417 */
[----:B------:R-:W-:Y:S02]  /*0b90*/  MOV R101, UR17 ;  /* 0x0000001100657c02 */ /* 0x000fe40008000f00 */
[----:B------:R-:W-:Y:S02]  /*0ba0*/  ISETP.NE.U32.AND P0, PT, R100, RZ, PT ;  /* 0x000000ff6400720c */ /* 0x000fe40003f05070 */
[----:B------:R-:W-:-:S02]  /*0bb0*/  @P3 LEA.HI R22, R22, R23, RZ, 0x2 ;  /* 0x0000001716163211 */ /* 0x000fc400078f10ff */
[----:B------:R-:W-:Y:S02]  /*0bc0*/  ISETP.NE.AND.EX P0, PT, R101, RZ, PT, P0 ;  /* 0x000000ff6500720c */ /* 0x000fe40003f05300 */
[----:B------:R-:W-:Y:S02]  /*0bd0*/  MOV R65, RZ ;  /* 0x000000ff00417202 */ /* 0x000fe40000000f00 */
[----:B------:R-:W-:-:S04]  /*0be0*/  @P3 LEA.HI.SX32 R65, R22, R3, 0x1e ;  /* 0x0000000316413211 */ /* 0x000fc800078ff2ff */
[C---:B------:R-:W-:Y:S01]  /*0bf0*/  IADD3 R67, R65.reuse, 0x100, RZ ;  /* 0x0000010041437810 */ /* 0x040fe20007ffe0ff */
[----:B------:R-:W-:-:S04]  /*0c00*/  VIADD R23, R65, 0x80 ;  /* 0x0000008041177836 */ /* 0x000fc80000000000 */
[----:B------:R-:W5:Y:S01]  /*0c10*/  @P0 LDG.E.64 R82, desc[UR4][R86.64] ;  /* 0x0000000456520981 */ /* 0x000f62000c1e1b00 */
[----:B-1----:R-:W-:-:S03]  /*0c20*/  IMAD.WIDE.U32 R64, R65, 0x4, R20 ;  /* 0x0000000441407825 */ /* 0x002fc600078e0014 */
[----:B------:R-:W5:Y:S01]  /*0c30*/  @P0 LDG.E.64 R80, desc[UR4][R62.64] ;  /* 0x000000043e500981 */ /* 0x000f62000c1e1b00 */
[----:B------:R-:W-:-:S03]  /*0c40*/  IMAD.WIDE.U32 R22, R23, 0x4, R20 ;  /* 0x0000000417167825 */ /* 0x000fc600078e0014 */
[----:B------:R-:W5:Y:S01]  /*0c50*/  @P0 LDG.E.64 R78, desc[UR4][R60.64] ;  /* 0x000000043c4e0981 */ /* 0x000f62000c1e1b00 */
[----:B0-----:R-:W-:Y:S01]  /*0c60*/  ISETP.NE.AND P0, PT, R125, RZ, PT ;  /* 0x000000ff7d00720c */ /* 0x001fe20003f05270 */
[----:B------:R-:W-:Y:S02]  /*0c70*/  IMAD.WIDE.U32 R20, R67, 0x4, R20 ;  /* 0x0000000443147825 */ /* 0x000fe400078e0014 */
[----:B------:R-:W5:Y:S04]  /*0c80*/  LDG.E R103, desc[UR4][R64.64] ;  /* 0x0000000440677981 */ /* 0x000f68000c1e1900 */
[----:B------:R3:W5:Y:S04]  /*0c90*/  LDG.E R91, desc[UR4][R22.64] ;  /* 0x00000004165b7981 */ /* 0x000768000c1e1900 */
[----:B------:R0:W5:Y:S01]  /*0ca0*/  LDG.E R88, desc[UR4][R20.64] ;  /* 0x0000000414587981 */ /* 0x000162000c1e1900 */
[----:B---3--:R-:W-:Y:S01]  /*0cb0*/  IMAD.MOV.U32 R22, RZ, RZ, R12 ;  /* 0x000000ffff167224 */ /* 0x008fe200078e000c */
[----:B0-----:R-:W-:Y:S01]  /*0cc0*/  SHF.R.U64 R21, R12, 0x10, R13 ;  /* 0x000000100c157819 */ /* 0x001fe2000000120d */
[----:B----4-:R-:W-:Y:S01]  /*0cd0*/  IMAD.MOV.U32 R61, RZ, RZ, R8 ;  /* 0x000000ffff3d7224 */ /* 0x010fe200078e0008 */
[----:B------:R-:W-:-:S02]  /*0ce0*/  SHF.R.U64 R60, R8, 0x10, R9 ;  /* 0x00000010083c7819 */ /* 0x000fc40000001209 */
[--C-:B------:R-:W-:Y:S01]  /*0cf0*/  SHF.R.U64 R64, R10, 0x10, R11.reuse ;  /* 0x000000100a407819 */ /* 0x100fe2000000120b */
[----:B------:R-:W-:Y:S01]  /*0d00*/  IMAD.MOV.U32 R63, RZ, RZ, R10 ;  /* 0x000000ffff3f7224 */ /* 0x000fe200078e000a */
[----:B------:R-:W-:Y:S02]  /*0d10*/  MOV R65, R11 ;  /* 0x0000000b00417202 */ /* 0x000fe40000000f00 */
[----:B------:R-:W-:Y:S02]  /*0d20*/  SHF.R.U32.HI R67, RZ, 0x10, R11 ;  /* 0x00000010ff437819 */ /* 0x000fe4000001160b */
[----:B------:R-:W-:Y:S02]  /*0d30*/  SHF.R.U64 R11, R14, 0x10, R15 ;  /* 0x000000100e0b7819 */ /* 0x000fe4000000120f */
[----:B------:R-:W-:Y:S02]  /*0d40*/  SHF.L.U32 R69, R15, 0x10, RZ ;  /* 0x000000100f457819 */ /* 0x000fe400000006ff */
[----:B------:R-:W-:-:S02]  /*0d50*/  MOV R23, R9 ;  /* 0x0000000900177202 */ /* 0x000fc40000000f00 */
[----:B--2---:R-:W-:Y:S02]  /*0d60*/  FSEL R0, R0, RZ, !P0 ;  /* 0x000000ff00007208 */ /* 0x004fe40004000000 */
[----:B------:R-:W-:Y:S01]  /*0d70*/  SHF.R.U32.HI R62, RZ, 0x10, R9 ;  /* 0x00000010ff3e7819 */ /* 0x000fe20000011609 */
[----:B------:R-:W-:Y:S01]  /*0d80*/  IMAD.U32 R9, R14, 0x10000, RZ ;  /* 0x000100000e097824 */ /* 0x000fe200078e00ff */
[----:B------:R-:W-:Y:S02]  /*0d90*/  SHF.R.U32.HI R8, RZ, 0x10, R15 ;  /* 0x00000010ff087819 */ /* 0x000fe4000001160f */
[--C-:B------:R-:W-:Y:S02]  /*0da0*/  SHF.R.U64 R10, R16, 0x10, R17.reuse ;  /* 0x00000010100a7819 */ /* 0x100fe40000001211 */
[----:B------:R-:W-:Y:S02]  /*0db0*/  SHF.R.U32.HI R12, RZ, 0x10, R17 ;  /* 0x00000010ff0c7819 */ /* 0x000fe40000011611 */
[----:B------:R-:W-:-:S02]  /*0dc0*/  SHF.L.U32 R123, R17, 0x10, RZ ;  /* 0x00000010117b7819 */ /* 0x000fc400000006ff */
[--C-:B------:R-:W-:Y:S02]  /*0dd0*/  SHF.R.U64 R14, R18, 0x10, R19.reuse ;  /* 0x00000010120e7819 */ /* 0x100fe40000001213 */
[----:B------:R-:W-:Y:S01]  /*0de0*/  SHF.R.U32.HI R15, RZ, 0x10, R19 ;  /* 0x00000010ff0f7819 */ /* 0x000fe20000011613 */
[----:B------:R-:W-:Y:S01]  /*0df0*/  IMAD.U32 R19, R19, 0x10000, RZ ;  /* 0x0001000013137824 */ /* 0x000fe200078e00ff */
[----:B------:R-:W-:Y:S01]  /*0e00*/  SHF.L.U32 R17, R11, 0x10, RZ ;  /* 0x000000100b117819 */ /* 0x000fe200000006ff */
[----:B------:R-:W-:Y:S01]  /*0e10*/  FADD.FTZ R11, -R0, R69 ;  /* 0x00000045000b7221 */ /* 0x000fe20000010100 */
[----:B------:R-:W-:Y:S01]  /*0e20*/  SHF.L.U32 R87, R8, 0x10, RZ ;  /* 0x0000001008577819 */ /* 0x000fe200000006ff */
[----:B------:R-:W-:Y:S01]  /*0e30*/  IMAD.U32 R69, R10, 0x10000, RZ ;  /* 0x000100000a457824 */ /* 0x000fe200078e00ff */
[----:B------:R-:W-:Y:S01]  /*0e40*/  SHF.L.U32 R8, R12, 0x10, RZ ;  /* 0x000000100c087819 */ /* 0x000fe200000006ff */
[----:B------:R-:W-:Y:S01]  /*0e50*/  FADD.FTZ R12, -R0, R19 ;  /* 0x00000013000c7221 */ /* 0x000fe20000010100 */
[----:B------:R-:W-:Y:S01]  /*0e60*/  MOV R20, R13 ;  /* 0x0000000d00147202 */ /* 0x000fe20000000f00 */
[----:B------:R-:W-:Y:S01]  /*0e70*/  IMAD.U32 R19, R15, 0x10000, RZ ;  /* 0x000100000f137824 */ /* 0x000fe200078e00ff */
[----:B------:R-:W-:Y:S01]  /*0e80*/  SHF.R.U32.HI R66, RZ, 0x10, R13 ;  /* 0x00000010ff427819 */ /* 0x000fe2000001160d */
[----:B------:R-:W-:Y:S01]  /*0e90*/  IMAD.U32 R13, R16, 0x10000, RZ ;  /* 0x00010000100d7824 */ /* 0x000fe200078e00ff */
[----:B------:R-:W-:Y:S01]  /*0ea0*/  SHF.L.U32 R125, R18, 0x10, RZ ;  /* 0x00000010127d7819 */ /* 0x000fe200000006ff */
[----:B------:R-:W-:Y:S01]  /*0eb0*/  FADD.FTZ R15, -R0, R69 ;  /* 0x00000045000f7221 */ /* 0x000fe20000010100 */
        /* <DEDUP_REMOVED lines=10> */
[C---:B------:R-:W-:Y:S01]  /*0f60*/  FMUL.FTZ R16, R4.reuse, R69 ;  /* 0x0000004504107220 */ /* 0x040fe20000410000 */
[----:B------:R-:W-:Y:S01]  /*0f70*/  FMUL.FTZ R0, R4, R9 ;  /* 0x0000000904007220 */ /* 0x000fe20000410000 */
[----:B------:R-:W-:Y:S01]  /*0f80*/  SHF.L.U32 R69, R22, 0x10, RZ ;  /* 0x0000001016457819 */ /* 0x000fe200000006ff */
[C---:B------:R-:W-:Y:S01]  /*0f90*/  FMUL.FTZ R9, R4.reuse, R13 ;  /* 0x0000000d04097220 */ /* 0x040fe20000410000 */
[----:B------:R-:W-:Y:S01]  /*0fa0*/  SHF.L.U32 R22, R21, 0x10, RZ ;  /* 0x0000001015167819 */ /* 0x000fe200000006ff */
[----:B------:R-:W-:Y:S01]  /*0fb0*/  FMUL.FTZ R13, R4, R14 ;  /* 0x0000000e040d7220 */ /* 0x000fe20000410000 */
[----:B------:R-:W-:Y:S01]  /*0fc0*/  SHF.L.U32 R66, R66, 0x10, RZ ;  /* 0x0000001042427819 */ /* 0x000fe200000006ff */
[----:B------:R-:W-:Y:S01]  /*0fd0*/  FMUL.FTZ R14, R4, R87 ;  /* 0x00000057040e7220 */ /* 0x000fe20000410000 */
[----:B------:R-:W-:-:S02]  /*0fe0*/  IMAD.U32 R21, R20, 0x10000, RZ ;  /* 0x0001000014157824 */ /* 0x000fc400078e00ff */
[----:B------:R-:W-:Y:S01]  /*0ff0*/  FADD.FTZ R29, R29, R22 ;  /* 0x000000161d1d7221 */ /* 0x000fe20000010000 */
[-C--:B------:R-:W-:Y:S01]  /*1000*/  FFMA.FTZ R57, R13, R22.reuse, R57 ;  /* 0x000000160d397223 */ /* 0x080fe20000010039 */
[----:B------:R-:W-:Y:S01]  /*1010*/  FMUL.FTZ R20, R120, R22 ;  /* 0x0000001678147220 */ /* 0x000fe20000410000 */
[----:B------:R-:W-:Y:S01]  /*1020*/  FADD.FTZ R31, R31, R66 ;  /* 0x000000421f1f7221 */ /* 0x000fe20000010000 */
[-C--:B------:R-:W-:Y:S01]  /*1030*/  FFMA.FTZ R59, R14, R66.reuse, R59 ;  /* 0x000000420e3b7223 */ /* 0x080fe2000001003b */
[----:B------:R-:W-:Y:S01]  /*1040*/  FMUL.FTZ R22, R118, R66 ;  /* 0x0000004276167220 */ /* 0x000fe20000410000 */
[----:B------:R-:W-:Y:S01]  /*1050*/  FMUL.FTZ R18, R4, R19 ;  /* 0x0000001304127220 */ /* 0x000fe20000410000 */
[----:B------:R-:W-:Y:S01]  /*1060*/  SHF.L.U32 R66, R61, 0x10, RZ ;  /* 0x000000103d427819 */ /* 0x000fe200000006ff */
[-C--:B------:R-:W-:Y:S01]  /*1070*/  FMUL.FTZ R19, R121, R69.reuse ;  /* 0x0000004579137220 */ /* 0x080fe20000410000 */
[----:B------:R-:W-:Y:S01]  /*1080*/  FADD.FTZ R28, R28, R69 ;  /* 0x000000451c1c7221 */ /* 0x000fe20000010000 */
[----:B------:R-:W-:Y:S01]  /*1090*/  FFMA.FTZ R56, R0, R69, R56 ;  /* 0x0000004500387223 */ /* 0x000fe20000010038 */
[C---:B------:R-:W-:Y:S01]  /*10a0*/  FMUL.FTZ R8, R4.reuse, R11 ;  /* 0x0000000b04087220 */ /* 0x040fe20000410000 */
[----:B------:R-:W-:Y:S01]  /*10b0*/  FMUL.FTZ R15, R4, R15 ;  /* 0x0000000f040f7220 */ /* 0x000fe20000410000 */
[----:B------:R-:W-:Y:S01]  /*10c0*/  IMAD.U32 R60, R60, 0x10000, RZ ;  /* 0x000100003c3c7824 */ /* 0x000fe200078e00ff */
[----:B------:R-:W-:Y:S01]  /*10d0*/  SHF.L.U32 R61, R23, 0x10, RZ ;  /* 0x00000010173d7819 */ /* 0x000fe200000006ff */
[----:B------:R-:W-:Y:S01]  /*10e0*/  FADD.FTZ R32, R32, R66 ;  /* 0x0000004220207221 */ /* 0x000fe20000010000 */
[----:B------:R-:W-:Y:S01]  /*10f0*/  SHF.L.U32 R69, R65, 0x10, RZ ;  /* 0x0000001041457819 */ /* 0x000fe200000006ff */
[-C--:B------:R-:W-:Y:S01]  /*1100*/  FFMA.FTZ R52, R9, R66.reuse, R52 ;  /* 0x0000004209347223 */ /* 0x080fe20000010034 */
[----:B------:R-:W-:Y:S01]  /*1110*/  FMUL.FTZ R23, R117, R66 ;  /* 0x0000004275177220 */ /* 0x000fe20000410000 */
[----:B------:R-:W-:Y:S01]  /*1120*/  FADD.FTZ R65, RZ, R19 ;  /* 0x00000013ff417221 */ /* 0x000fe20000010000 */
[----:B------:R-:W-:Y:S01]  /*1130*/  FFMA.FTZ R66, R0, R19, RZ ;  /* 0x0000001300427223 */ /* 0x000fe200000100ff */
        /* <DEDUP_REMOVED lines=12> */
[----:B------:R-:W-:Y:S02]  /*1200*/  FMUL.FTZ R10, R4, R123 ;  /* 0x0000007b040a7220 */ /* 0x000fe40000410000 */
[----:B------:R-:W-:Y:S01]  /*1210*/  FADD.FTZ R60, R67, R22 ;  /* 0x00000016433c7221 */ /* 0x000fe20000010000 */
[----:B------:R-:W-:Y:S01]  /*1220*/  FFMA.FTZ R86, R14, R22, R87 ;  /* 0x000000160e567223 */ /* 0x000fe20000010057 */
[----:B------:R-:W-:Y:S01]  /*1230*/  SHF.L.U32 R62, R62, 0x10, RZ ;  /* 0x000000103e3e7819 */ /* 0x000fe200000006ff */
[----:B------:R-:W-:Y:S01]  /*1240*/  FADD.FTZ R34, R34, R61 ;  /* 0x0000003d22227221 */ /* 0x000fe20000010000 */
[-C--:B------:R-:W-:Y:S01]  /*1250*/  FFMA.FTZ R54, R10, R61.reuse, R54 ;  /* 0x0000003d0a367223 */ /* 0x080fe20000010036 */
[----:B------:R-:W-:Y:S01]  /*1260*/  FMUL.FTZ R65, R115, R61 ;  /* 0x0000003d73417220 */ /* 0x000fe20000410000 */
[----:B------:R-:W-:Y:S01]  /*1270*/  FADD.FTZ R61, R60, R23 ;  /* 0x000000173c3d7221 */ /* 0x000fe20000010000 */
[----:B------:R-:W-:Y:S01]  /*1280*/  FFMA.FTZ R60, R9, R23, R86 ;  /* 0x00000017093c7223 */ /* 0x000fe20000010056 */
[----:B------:R-:W-:Y:S01]  /*1290*/  FMUL.FTZ R11, R4, R125 ;  /* 0x0000007d040b7220 */ /* 0x000fe20000410000 */
[----:B------:R-:W-:-:S02]  /*12a0*/  IMAD.U32 R63, R63, 0x10000, RZ ;  /* 0x000100003f3f7824 */ /* 0x000fc400078e00ff */
        /* <DEDUP_REMOVED lines=31> */
.L_x_858:
[----:B------:R-:W-:Y:S05]  /*14a0*/  BSYNC B0 ;  /* 0x0000000000007941 */ /* 0x000fea0003800000 */
.L_x_856:
[----:B------:R-:W-:Y:S01]  /*14b0*/  LOP3.LUT P4, RZ, R99, 0xff, RZ, 0xc0, !PT ;  /* 0x000000ff63ff7812 */ /* 0x000fe2000788c0ff */
[----:B------:R-:W-:Y:S01]  /*14c0*/  UMOV UR6, 0xffffffff ;  /* 0xffffffff00067882 */ /* 0x000fe20000000000 */
[----:B-1----:R-:W-:Y:S02]  /*14d0*/  SHF.R.U32.HI R62, RZ, 0x5, R124 ;  /* 0x00000005ff3e7819 */ /* 0x002fe4000001167c */
        /* <DEDUP_REMOVED lines=22> */
.L_x_944:
[----:B------:R-:W2:Y:S01]  /*1640*/  S2R R87, SR_CgaCtaId ;  /* 0x0000000000577919 */ /* 0x000ea20000008800 */
[----:B------:R-:W-:Y:S01]  /*1650*/  @!P0 LOP3.LUT R86, R62, 0x3, RZ, 0xc0, !PT ;  /* 0x000000033e568812 */ /* 0x000fe200078ec0ff */
[----:B------:R-:W-:Y:S01]  /*1660*/  FADD.FTZ R60, R123, R125 ;  /* 0x0000007d7b3c7221 */ /* 0x000fe20000010000 */
[----:B------:R-:W-:Y:S01]  /*1670*/  MOV R62, 0x400 ;  /* 0x00000400003e7802 */ /* 0x000fe20000000f00 */
[----:B01----:R-:W-:Y:S01]  /*1680*/  FADD.FTZ R61, R61, R124 ;  /* 0x0000007c3d3d7221 */ /* 0x003fe20000010000 */
[----:B------:R-:W-:Y:S05]  /*1690*/  WARPSYNC.ALL ;  /* 0x0000000000007948 */ /* 0x000fea0003800000 */
[----:B------:R-:W-:Y:S01]  /*16a0*/  @P3 IADD3 R99, R104, -0x1, RZ ;  /* 0xffffffff68633810 */ /* 0x000fe20007ffe0ff */
[----:B------:R-:W0:Y:S04]  /*16b0*/  S2R R125, SR_TID.X ;  /* 0x00000000007d7919 */ /* 0x000e280000002100 */
[----:B------:R-:W-:Y:S01]  /*16c0*/  @P3 IMAD R122, R99, R122, RZ ;  /* 0x0000007a637a3224 */ /* 0x000fe200078e02ff */
[----:B--2---:R-:W-:-:S02]  /*16d0*/  LEA R62, R87, R62, 0x18 ;  /* 0x0000003e573e7211 */ /* 0x004fc400078ec0ff */
[C---:B------:R-:W-:Y:S02]  /*16e0*/  @!P0 IADD3 R87, R63.reuse, R86, RZ ;  /* 0x000000563f578210 */ /* 0x040fe40007ffe0ff */
[----:B------:R-:W-:-:S03]  /*16f0*/  LEA R104, R63, R62, 0x3 ;  /* 0x0000003e3f687211 */ /* 0x000fc600078e18ff */
[----:B------:R-:W-:Y:S01]  /*1700*/  @!P0 IMAD R87, R87, 0x8, R62 ;  /* 0x0000000857578824 */ /* 0x000fe200078e023e */
[----:B0-----:R-:W-:-:S04]  /*1710*/  @P3 LOP3.LUT R3, R125, 0x7f, RZ, 0xc0, !PT ;  /* 0x0000007f7d033812 */ /* 0x001fc800078ec0ff */
[----:B------:R-:W-:Y:S01]  /*1720*/  @!P0 STS.64 [R87+0x1800], R60 ;  /* 0x0018003c57008388 */ /* 0x000fe20000000a00 */
[----:B------:R-:W0:Y:S08]  /*1730*/  LDC.U8 R125, c[0x0][0x2a0] ;  /* 0x0000a800ff7d7b82 */ /* 0x000e300000000000 */
[----:B------:R-:W-:Y:S06]  /*1740*/  BAR.SYNC.DEFER_BLOCKING 0x0 ;  /* 0x0000000000007b1d */ /* 0x000fec0000010000 */
[----:B------:R-:W1:Y:S02]  /*1750*/  LDS.128 R60, [R104+0x1800] ;  /* 0x00180000683c7984 */ /* 0x000e640000000c00 */
[----:B-1----:R-:W-:Y:S01]  /*1760*/  FADD.FTZ R99, RZ, R60 ;  /* 0x0000003cff637221 */ /* 0x002fe20000010000 */
[----:B------:R-:W-:-:S03]  /*1770*/  FADD.FTZ R86, RZ, R61 ;  /* 0x0000003dff567221 */ /* 0x000fc60000010000 */
[----:B------:R-:W-:Y:S01]  /*1780*/  FADD.FTZ R99, R62, R99 ;  /* 0x000000633e637221 */ /* 0x000fe20000010000 */
[----:B------:R-:W-:Y:S02]  /*1790*/  FADD.FTZ R86, R63, R86 ;  /* 0x000000563f567221 */ /* 0x000fe40000010000 */
[----:B------:R-:W1:Y:S02]  /*17a0*/  LDS.128 R60, [R104+0x1810] ;  /* 0x00181000683c7984 */ /* 0x000e640000000c00 */
[----:B-1----:R-:W-:Y:S01]  /*17b0*/  FADD.FTZ R86, R86, R61 ;  /* 0x0000003d56567221 */ /* 0x002fe20000010000 */
[----:B------:R-:W-:Y:S01]  /*17c0*/  @P3 SHF.R.S32.HI R61, RZ, 0x1f, R122 ;  /* 0x0000001fff3d3819 */ /* 0x000fe2000001147a */
[----:B------:R-:W-:Y:S01]  /*17d0*/  FADD.FTZ R87, R99, R60 ;  /* 0x0000003c63577221 */ /* 0x000fe20000010000 */
[----:B------:R-:W-:Y:S02]  /*17e0*/  IMAD.MOV.U32 R99, RZ, RZ, RZ ;  /* 0x000000ffff637224 */ /* 0x000fe400078e00ff */
[----:B------:R-:W-:Y:S01]  /*17f0*/  @P3 LEA.HI R122, R61, R122, RZ, 0x2 ;  /* 0x0000007a3d7a3211 */ /* 0x000fe200078f10ff */
[----:B------:R-:W-:Y:S01]  /*1800*/  FADD.FTZ R86, R63, R86 ;  /* 0x000000563f567221 */ /* 0x000fe20000010000 */
[----:B------:R-:W1:Y:S01]  /*1810*/  @P3 LDC.64 R60, c[0x0][0x220] ;  /* 0x00008800ff3c3b82 */ /* 0x000e620000000a00 */
[----:B------:R-:W-:Y:S01]  /*1820*/  FADD.FTZ R62, R62, R87 ;  /* 0x000000573e3e7221 */ /* 0x000fe20000010000 */
[----:B------:R-:W-:-:S05]  /*1830*/  @P3 LEA.HI.SX32 R99, R122, R3, 0x1e ;  /* 0x000000037a633211 */ /* 0x000fca00078ff2ff */
[----:B-1----:R-:W-:-:S06]  /*1840*/  @P3 IMAD.WIDE.U32 R60, R99, 0x8, R60 ;  /* 0x00000008633c3825 */ /* 0x002fcc00078e003c */
[----:B------:R-:W2:Y:S01]  /*1850*/  @P3 LDG.E.64 R60, desc[UR4][R60.64] ;  /* 0x000000043c3c3981 */ /* 0x000ea2000c1e1b00 */
[----:B------:R-:W-:Y:S01]  /*1860*/  FMUL.FTZ R62, R62, UR8 ;  /* 0x000000083e3e7c20 */ /* 0x000fe20008410000 */
[----:B0-----:R-:W-:Y:S01]  /*1870*/  ISETP.NE.AND P0, PT, R125, RZ, PT ;  /* 0x000000ff7d00720c */ /* 0x001fe20003f05270 */
[----:B------:R-:W-:Y:S01]  /*1880*/  BSSY B0, `(.L_x_860) ;  /* 0x0000017000007945 */ /* 0x000fe20003800000 */
[----:B------:R-:W-:Y:S02]  /*1890*/  FMUL.FTZ R86, R86, UR8 ;  /* 0x0000000856567c20 */ /* 0x000fe40008410000 */
[----:B------:R-:W-:Y:S02]  /*18a0*/  FSEL R87, R62, RZ, !P0 ;  /* 0x000000ff3e577208 */ /* 0x000fe40004000000 */
[C---:B--2---:R-:W-:Y:S02]  /*18b0*/  @P3 SHF.R.U64 R63, R60.reuse, 0x10, R61 ;  /* 0x000000103c3f3819 */ /* 0x044fe4000000123d */
[----:B------:R-:W-:-:S02]  /*18c0*/  @P3 PRMT R71, R60, 0x7610, R71 ;  /* 0x000076103c473816 */ /* 0x000fc40000000047 */
[----:B------:R-:W-:Y:S02]  /*18d0*/  @P3 PRMT R72, R63, 0x7610, R72 ;  /* 0x000076103f483816 */ /* 0x000fe40000000048 */
[----:B------:R-:W-:Y:S02]  /*18e0*/  @P3 SHF.R.U32.HI R63, RZ, 0x10, R61 ;  /* 0x00000010ff3f3819 */ /* 0x000fe4000001163d */
[----:B------:R-:W-:Y:S02]  /*18f0*/  @P3 PRMT R73, R61, 0x7610, R73 ;  /* 0x000076103d493816 */ /* 0x000fe40000000049 */
[----:B------:R-:W-:Y:S01]  /*1900*/  @P3 PRMT R74, R63, 0x7610, R74 ;  /* 0x000076103f4a3816 */ /* 0x000fe2000000004a */
[----:B------:R-:W-:Y:S06]  /*1910*/  @P2 BRA `(.L_x_861) ;  /* 0x0000000000182947 */ /* 0x000fec0003800000 */
[----:B------:R-:W-:Y:S01]  /*1920*/  ISETP.NE.U32.AND P0, PT, R100, RZ, PT ;  /* 0x000000ff6400720c */ /* 0x000fe20003f05070 */
[----:B------:R-:W-:-:S03]  /*1930*/  HFMA2.MMA R61, -RZ, RZ, 0, 0 ;  /* 0x00000000ff3d7435 */ /* 0x000fc600000001ff */
[----:B------:R-:W-:-:S13]  /*1940*/  ISETP.NE.AND.EX P0, PT, R101, RZ, PT, P0 ;  /* 0x000000ff6500720c */ /* 0x000fda0003f05300 */
[----:B------:R-:W-:Y:S05]  /*1950*/  @!P0 BRA `(.L_x_862) ;  /* 0x0000000000248947 */ /* 0x000fea0003800000 */
[----:B-----5:R-:W-:Y:S01]  /*1960*/  SHF.L.U32 R61, R82, 0x10, RZ ;  /* 0x00000010523d7819 */ /* 0x020fe200000006ff */
[----:B------:R-:W-:Y:S06]  /*1970*/  BRA `(.L_x_862) ;  /* 0x00000000001c7947 */ /* 0x000fec0003800000 */
.L_x_861:
[----:B------:R-:W-:Y:S01]  /*1980*/  ISETP.NE.U32.AND P0, PT, R100, RZ, PT ;  /* 0x000000ff6400720c */ /* 0x000fe20003f05070 */
[----:B------:R-:W-:-:S03]  /*1990*/  FFMA.FTZ R60, R0, R86, R87 ;  /* 0x00000056003c7223 */ /* 0x000fc60000010057 */
[----:B------:R-:W-:Y:S01]  /*19a0*/  ISETP.NE.AND.EX P0, PT, R101, RZ, PT, P0 ;  /* 0x000000ff6500720c */ /* 0x000fe20003f05300 */
[----:B------:R-:W-:-:S04]  /*19b0*/  FADD.FTZ R61, R19, -R60 ;  /* 0x8000003c133d7221 */ /* 0x000fc80000010000 */
[----:B------:R-:W-:-:S08]  /*19c0*/  FMUL.FTZ R61, R4, R61 ;  /* 0x0000003d043d7220 */ /* 0x000fd00000410000 */
[----:B-----5:R-:W-:-:S04]  /*19d0*/  @P0 IMAD.U32 R60, R82, 0x10000, RZ ;  /* 0x00010000523c0824 */ /* 0x020fc800078e00ff */
[----:B------:R-:W-:-:S07]  /*19e0*/  @P0 FADD.FTZ R61, R61, R60 ;  /* 0x0000003c3d3d0221 */ /* 0x000fce0000010000 */
.L_x_862:
[----:B------:R-:W-:Y:S05]  /*19f0*/  BSYNC B0 ;  /* 0x0000000000007941 */ /* 0x000fea0003800000 */
.L_x_860:
        /* <DEDUP_REMOVED lines=15> */
.L_x_864:
[----:B------:R-:W-:Y:S05]  /*1af0*/  BSYNC B0 ;  /* 0x0000000000007941 */ /* 0x000fea0003800000 */
.L_x_863:
        /* <DEDUP_REMOVED lines=8> */
.L_x_866:
[----:B------:R-:W-:Y:S01]  /*1b80*/  FFMA.FTZ R61, R13, R86, R87 ;  /* 0x000000560d3d7223 */ /* 0x000fe20000010057 */
[----:B-----5:R-:W-:-:S03]  /*1b90*/  @P0 SHF.R.U64 R60, R82, 0x10, R83 ;  /* 0x00000010523c0819 */ /* 0x020fc60000001253 */
[----:B------:R-:W-:Y:S01]  /*1ba0*/  FADD.FTZ R61, R20, -R61 ;  /* 0x8000003d143d7221 */ /* 0x000fe20000010000 */
[----:B------:R-:W-:-:S03]  /*1bb0*/  @P0 SHF.L.U32 R60, R60, 0x10, RZ ;  /* 0x000000103c3c0819 */ /* 0x000fc600000006ff */
[----:B------:R-:W-:-:S04]  /*1bc0*/  FMUL.FTZ R61, R4, R61 ;  /* 0x0000003d043d7220 */ /* 0x000fc80000410000 */
[----:B------:R-:W-:-:S07]  /*1bd0*/  @P0 FADD.FTZ R61, R61, R60 ;  /* 0x0000003c3d3d0221 */ /* 0x000fce0000010000 */
.L_x_867:
[----:B------:R-:W-:Y:S05]  /*1be0*/  BSYNC B0 ;  /* 0x0000000000007941 */ /* 0x000fea0003800000 */
.L_x_865:
        /* <DEDUP_REMOVED lines=14> */
.L_x_869:
[----:B------:R-:W-:Y:S05]  /*1cd0*/  BSYNC B0 ;  /* 0x0000000000007941 */ /* 0x000fea0003800000 */
.L_x_868:
[----:B------:R-:W-:Y:S01]  /*1ce0*/  BSSY B0, `(.L_x_870) ;  /* 0x000000c000007945 */ /* 0x000fe20003800000 */
[----:B------:R-:W-:-:S03]  /*1cf0*/  @P1 PRMT R84, R100, 0x7610, R84 ;  /* 0x0000761064541816 */ /* 0x000fc60000000054 */
[----:B------:R-:W-:Y:S05]  /*1d00*/  @P2 BRA `(.L_x_871) ;  /* 0x0000000000102947 */ /* 0x000fea0003800000 */
[----:B------:R-:W-:Y:S01]  /*1d10*/  MOV R61, RZ ;  /* 0x000000ff003d7202 */ /* 0x000fe20000000f00 */
[----:B------:R-:W-:Y:S06]  /*1d20*/  @!P0 BRA `(.L_x_872) ;  /* 0x00000000001c8947 */ /* 0x000fec0003800000 */
[----:B-----5:R-:W-:Y:S01]  /*1d30*/  IMAD.U32 R61, R83, 0x10000, RZ ;  /* 0x00010000533d7824 */ /* 0x020fe200078e00ff */
[----:B------:R-:W-:Y:S06]  /*1d40*/  BRA `(.L_x_872) ;  /* 0x0000000000147947 */ /* 0x000fec0003800000 */
.L_x_871:
[----:B------:R-:W-:-:S04]  /*1d50*/  FFMA.FTZ R60, R8, R86, R87 ;  /* 0x00000056083c7223 */ /* 0x000fc80000010057 */
[----:B------:R-:W-:Y:S01]  /*1d60*/  FADD.FTZ R61, R21, -R60 ;  /* 0x8000003c153d7221 */ /* 0x000fe20000010000 */
[----:B-----5:R-:W-:-:S03]  /*1d70*/  @P0 SHF.L.U32 R60, R83, 0x10, RZ ;  /* 0x00000010533c0819 */ /* 0x020fc600000006ff */
[----:B------:R-:W-:-:S04]  /*1d80*/  FMUL.FTZ R61, R4, R61 ;  /* 0x0000003d043d7220 */ /* 0x000fc80000410000 */
[----:B------:R-:W-:-:S07]  /*1d90*/  @P0 FADD.FTZ R61, R61, R60 ;  /* 0x0000003c3d3d0221 */ /* 0x000fce0000010000 */
.L_x_872:
[----:B------:R-:W-:Y:S05]  /*1da0*/  BSYNC B0 ;  /* 0x0000000000007941 */ /* 0x000fea0003800000 */
.L_x_870:
        /* <DEDUP_REMOVED lines=13> */
.L_x_874:
[----:B------:R-:W-:Y:S05]  /*1e80*/  BSYNC B0 ;  /* 0x0000000000007941 */ /* 0x000fea0003800000 */
.L_x_873:
        /* <DEDUP_REMOVED lines=8> */
.L_x_876:
[----:B------:R-:W-:Y:S01]  /*1f10*/  FFMA.FTZ R61, R14, R86, R87 ;  /* 0x000000560e3d7223 */ /* 0x000fe20000010057 */
[----:B-----5:R-:W-:-:S03]  /*1f20*/  @P0 SHF.R.U32.HI R60, RZ, 0x10, R83 ;  /* 0x00000010ff3c0819 */ /* 0x020fc60000011653 */
[----:B------:R-:W-:Y:S01]  /*1f30*/  FADD.FTZ R61, R22, -R61 ;  /* 0x8000003d163d7221 */ /* 0x000fe20000010000 */
[----:B------:R-:W-:-:S03]  /*1f40*/  @P0 SHF.L.U32 R60, R60, 0x10, RZ ;  /* 0x000000103c3c0819 */ /* 0x000fc600000006ff */
[----:B------:R-:W-:-:S04]  /*1f50*/  FMUL.FTZ R61, R4, R61 ;  /* 0x0000003d043d7220 */ /* 0x000fc80000410000 */
[----:B------:R-:W-:-:S07]  /*1f60*/  @P0 FADD.FTZ R61, R61, R60 ;  /* 0x0000003c3d3d0221 */ /* 0x000fce0000010000 */
.L_x_877:
[----:B------:R-:W-:Y:S05]  /*1f70*/  BSYNC B0 ;  /* 0x0000000000007941 */ /* 0x000fea0003800000 */
.L_x_875:
[----:B------:R-:W-:Y:S04]  /*1f80*/  BSSY B0, `(.L_x_878) ;  /* 0x000000c000007945 */ /* 0x000fe80003800000 */
[----:B------:R-:W-:Y:S05]  /*1f90*/  @!P3 BRA `(.L_x_879) ;  /* 0x000000000028b947 */ /* 0x000fea0003800000 */
[----:B-----5:R-:W-:Y:S01]  /*1fa0*/  LOP3.LUT P5, RZ, R103, 0xff000000, RZ, 0xc0, !PT ;  /* 0xff00000067ff7812 */ /* 0x020fe200078ac0ff */
[----:B------:R-:W-:Y:S01]  /*1fb0*/  FMUL.FTZ R6, R61, UR13 ;  /* 0x0000000d3d067c20 */ /* 0x000fe20008410000 */
[----:B------:R-:W-:-:S03]  /*1fc0*/  HFMA2.MMA R60, -RZ, RZ, 0, 0 ;  /* 0x00000000ff3c7435 */ /* 0x000fc600000001ff */
[----:B------:R-:W-:Y:S01]  /*1fd0*/  FMUL.FTZ R63, R6, UR12 ;  /* 0x0000000c063f7c20 */ /* 0x000fe20008410000 */
[----:B------:R-:W-:-:S07]  /*1fe0*/  IMAD.MOV.U32 R6, RZ, RZ, RZ ;  /* 0x000000ffff067224 */ /* 0x000fce00078e00ff */
[----:B------:R-:W-:Y:S01]  /*1ff0*/  @P5 SHF.L.U32 R62, R74, 0x10, RZ ;  /* 0x000000104a3e5819 */ /* 0x000fe200000006ff */
[----:B------:R-:W-:-:S04]  /*2000*/  @P5 FMUL.FTZ R6, R106, R63 ;  /* 0x0000003f6a065220 */ /* 0x000fc80000410000 */
[----:B------:R-:W-:Y:S01]  /*2010*/  @P5 FMUL.FTZ R60, R63, R62 ;  /* 0x0000003e3f3c5220 */ /* 0x000fe20000410000 */
[----:B------:R-:W-:-:S03]  /*2020*/  F2FP.BF16.F32.PACK_AB R6, RZ, R6 ;  /* 0x00000006ff06723e */ /* 0x000fc600000010ff */
[----:B------:R-:W-:-:S07]  /*2030*/  FADD.FTZ R43, R43, R60 ;  /* 0x0000003c2b2b7221 */ /* 0x000fce0000010000 */
.L_x_879:
[----:B------:R-:W-:Y:S05]  /*2040*/  BSYNC B0 ;  /* 0x0000000000007941 */ /* 0x000fea0003800000 */
.L_x_878:
        /* <DEDUP_REMOVED lines=11> */
.L_x_880:
        /* <DEDUP_REMOVED lines=10> */
.L_x_882:
[----:B------:R-:W-:Y:S05]  /*21a0*/  BSYNC B0 ;  /* 0x0000000000007941 */ /* 0x000fea0003800000 */
.L_x_881:
        /* <DEDUP_REMOVED lines=10> */
.L_x_884:
[----:B------:R-:W-:Y:S05]  /*2250*/  BSYNC B0 ;  /* 0x0000000000007941 */ /* 0x000fea0003800000 */
.L_x_883:
[----:B------:R-:W-:Y:S04]  /*2260*/  BSSY B0, `(.L_x_885) ;  /* 0x000000b000007945 */ /* 0x000fe80003800000 */
[----:B------:R-:W-:Y:S05]  /*2270*/  @P2 BRA `(.L_x_886) ;  /* 0x0000000000102947 */ /* 0x000fea0003800000 */
[----:B01----:R-:W-:Y:S01]  /*2280*/  MOV R61, RZ ;  /* 0x000000ff003d7202 */ /* 0x003fe20000000f00 */
[----:B------:R-:W-:Y:S06]  /*2290*/  @!P0 BRA `(.L_x_887) ;  /* 0x00000000001c8947 */ /* 0x000fec0003800000 */
[----:B-----5:R-:W-:Y:S01]  /*22a0*/  SHF.L.U32 R61, R80, 0x10, RZ ;  /* 0x00000010503d7819 */ /* 0x020fe200000006ff */
[----:B------:R-:W-:Y:S06]  /*22b0*/  BRA `(.L_x_887) ;  /* 0x0000000000147947 */ /* 0x000fec0003800000 */
.L_x_886:
[----:B01----:R-:W-:-:S04]  /*22c0*/  FFMA.FTZ R60, R9, R86, R87 ;  /* 0x00000056093c7223 */ /* 0x003fc80000010057 */
[----:B------:R-:W-:Y:S01]  /*22d0*/  FADD.FTZ R61, R23, -R60 ;  /* 0x8000003c173d7221 */ /* 0x000fe20000010000 */
[----:B-----5:R-:W-:-:S03]  /*22e0*/  @P0 IMAD.U32 R60, R80, 0x10000, RZ ;  /* 0x00010000503c0824 */ /* 0x020fc600078e00ff */
[----:B------:R-:W-:-:S04]  /*22f0*/  FMUL.FTZ R61, R4, R61 ;  /* 0x0000003d043d7220 */ /* 0x000fc80000410000 */
[----:B------:R-:W-:-:S07]  /*2300*/  @P0 FADD.FTZ R61, R61, R60 ;  /* 0x0000003c3d3d0221 */ /* 0x000fce0000010000 */
.L_x_887:
[----:B------:R-:W-:Y:S05]  /*2310*/  BSYNC B0 ;  /* 0x0000000000007941 */ /* 0x000fea0003800000 */
.L_x_885:
        /* <DEDUP_REMOVED lines=13> */
.L_x_889:
[----:B------:R-:W-:Y:S05]  /*23f0*/  BSYNC B0 ;  /* 0x0000000000007941 */ /* 0x000fea0003800000 */
.L_x_888:
[----:B------:R-:W-:Y:S01]  /*2400*/  BSSY B0, `(.L_x_890) ;  /* 0x000000e000007945 */ /* 0x000fe20003800000 */
[----:B------:R-:W-:-:S03]  /*2410*/  @P1 PRMT R76, R97, 0x7610, R76 ;  /* 0x00007610614c1816 */ /* 0x000fc6000000004c */
[----:B------:R-:W-:Y:S05]  /*2420*/  @P2 BRA `(.L_x_891) ;  /* 0x0000000000142947 */ /* 0x000fea0003800000 */
[----:B------:R-:W-:Y:S01]  /*2430*/  HFMA2.MMA R61, -RZ, RZ, 0, 0 ;  /* 0x00000000ff3d7435 */ /* 0x000fe200000001ff */
[----:B------:R-:W-:Y:S10]  /*2440*/  @!P0 BRA `(.L_x_892) ;  /* 0x0000000000248947 */ /* 0x000ff40003800000 */
[----:B-----5:R-:W-:-:S05]  /*2450*/  SHF.R.U64 R61, R80, 0x10, R81 ;  /* 0x00000010503d7819 */ /* 0x020fca0000001251 */
[----:B------:R-:W-:Y:S01]  /*2460*/  IMAD.U32 R61, R61, 0x10000, RZ ;  /* 0x000100003d3d7824 */ /* 0x000fe200078e00ff */
[----:B------:R-:W-:Y:S06]  /*2470*/  BRA `(.L_x_892) ;  /* 0x0000000000187947 */ /* 0x000fec0003800000 */
.L_x_891:
[----:B------:R-:W-:Y:S01]  /*2480*/  FFMA.FTZ R61, R15, R86, R87 ;  /* 0x000000560f3d7223 */ /* 0x000fe20000010057 */
[----:B-----5:R-:W-:-:S03]  /*2490*/  @P0 SHF.R.U64 R60, R80, 0x10, R81 ;  /* 0x00000010503c0819 */ /* 0x020fc60000001251 */
[----:B------:R-:W-:Y:S01]  /*24a0*/  FADD.FTZ R61, R64, -R61 ;  /* 0x8000003d403d7221 */ /* 0x000fe20000010000 */
[----:B------:R-:W-:-:S03]  /*24b0*/  @P0 SHF.L.U32 R60, R60, 0x10, RZ ;  /* 0x000000103c3c0819 */ /* 0x000fc600000006ff */
[----:B------:R-:W-:-:S04]  /*24c0*/  FMUL.FTZ R61, R4, R61 ;  /* 0x0000003d043d7220 */ /* 0x000fc80000410000 */
[----:B------:R-:W-:-:S07]  /*24d0*/  @P0 FADD.FTZ R61, R61, R60 ;  /* 0x0000003c3d3d0221 */ /* 0x000fce0000010000 */
.L_x_892:
[----:B------:R-:W-:Y:S05]  /*24e0*/  BSYNC B0 ;  /* 0x0000000000007941 */ /* 0x000fea0003800000 */
.L_x_890:
[----:B------:R-:W-:Y:S01]  /*24f0*/  BSSY B0, `(.L_x_893) ;  /* 0x000000e000007945 */ /* 0x000fe20003800000 */
[----:B------:R-:W-:-:S03]  /*2500*/  @P1 F2FP.BF16.F32.PACK_AB R63, RZ, R61 ;  /* 0x0000003dff3f123e */ /* 0x000fc600000010ff */
[----:B------:R-:W-:Y:S05]  /*2510*/  @!P3 BRA `(.L_x_894) ;  /* 0x00000000002cb947 */ /* 0x000fea0003800000 */
[----:B-----5:R-:W-:Y:S01]  /*2520*/  LOP3.LUT P5, RZ, R91, 0xff00, RZ, 0xc0, !PT ;  /* 0x0000ff005bff7812 */ /* 0x020fe200078ac0ff */
[----:B------:R-:W-:Y:S01]  /*2530*/  FMUL.FTZ R61, R61, UR13 ;  /* 0x0000000d3d3d7c20 */ /* 0x000fe20008410000 */
[----:B------:R-:W-:Y:S01]  /*2540*/  MOV R60, RZ ;  /* 0x000000ff003c7202 */ /* 0x000fe20000000f00 */
        /* <DEDUP_REMOVED lines=8> */
.L_x_894:
[----:B------:R-:W-:Y:S05]  /*25d0*/  BSYNC B0 ;  /* 0x0000000000007941 */ /* 0x000fea0003800000 */
.L_x_893:
[----:B------:R-:W-:Y:S01]  /*25e0*/  BSSY B0, `(.L_x_895) ;  /* 0x000000c000007945 */ /* 0x000fe20003800000 */
[----:B------:R-:W-:-:S03]  /*25f0*/  @P1 PRMT R84, R63, 0x7610, R84 ;  /* 0x000076103f541816 */ /* 0x000fc60000000054 */
[----:B------:R-:W-:Y:S05]  /*2600*/  @P2 BRA `(.L_x_896) ;  /* 0x0000000000102947 */ /* 0x000fea0003800000 */
[----:B------:R-:W-:Y:S01]  /*2610*/  HFMA2.MMA R61, -RZ, RZ, 0, 0 ;  /* 0x00000000ff3d7435 */ /* 0x000fe200000001ff */
[----:B------:R-:W-:Y:S10]  /*2620*/  @!P0 BRA `(.L_x_897) ;  /* 0x00000000001c8947 */ /* 0x000ff40003800000 */
[----:B-----5:R-:W-:Y:S01]  /*2630*/  IMAD.U32 R61, R81, 0x10000, RZ ;  /* 0x00010000513d7824 */ /* 0x020fe200078e00ff */
[----:B------:R-:W-:Y:S06]  /*2640*/  BRA `(.L_x_897) ;  /* 0x0000000000147947 */ /* 0x000fec0003800000 */
.L_x_896:
[----:B------:R-:W-:-:S04]  /*2650*/  FFMA.FTZ R60, R10, R86, R87 ;  /* 0x000000560a3c7223 */ /* 0x000fc80000010057 */
[----:B------:R-:W-:Y:S01]  /*2660*/  FADD.FTZ R61, R65, -R60 ;  /* 0x8000003c413d7221 */ /* 0x000fe20000010000 */
[----:B-----5:R-:W-:-:S03]  /*2670*/  @P0 SHF.L.U32 R60, R81, 0x10, RZ ;  /* 0x00000010513c0819 */ /* 0x020fc600000006ff */
[----:B------:R-:W-:-:S04]  /*2680*/  FMUL.FTZ R61, R4, R61 ;  /* 0x0000003d043d7220 */ /* 0x000fc80000410000 */
[----:B------:R-:W-:-:S07]  /*2690*/  @P0 FADD.FTZ R61, R61, R60 ;  /* 0x0000003c3d3d0221 */ /* 0x000fce0000010000 */
.L_x_897:
[----:B------:R-:W-:Y:S05]  /*26a0*/  BSYNC B0 ;  /* 0x0000000000007941 */ /* 0x000fea0003800000 */
.L_x_895:
        /* <DEDUP_REMOVED lines=13> */
.L_x_899:
[----:B------:R-:W-:Y:S05]  /*2780*/  BSYNC B0 ;  /* 0x0000000000007941 */ /* 0x000fea0003800000 */
.L_x_898:
        /* <DEDUP_REMOVED lines=8> */
.L_x_901:
[----:B------:R-:W-:Y:S01]  /*2810*/  FFMA.FTZ R61, R16, R86, R87 ;  /* 0x00000056103d7223 */ /* 0x000fe20000010057 */
[----:B-----5:R-:W-:-:S03]  /*2820*/  @P0 SHF.R.U32.HI R60, RZ, 0x10, R81 ;  /* 0x00000010ff3c0819 */ /* 0x020fc60000011651 */
[----:B------:R-:W-:Y:S01]  /*2830*/  FADD.FTZ R61, R66, -R61 ;  /* 0x8000003d423d7221 */ /* 0x000fe20000010000 */
[----:B------:R-:W-:-:S03]  /*2840*/  @P0 SHF.L.U32 R60, R60, 0x10, RZ ;  /* 0x000000103c3c0819 */ /* 0x000fc600000006ff */
[----:B------:R-:W-:-:S04]  /*2850*/  FMUL.FTZ R61, R4, R61 ;  /* 0x0000003d043d7220 */ /* 0x000fc80000410000 */
[----:B------:R-:W-:-:S07]  /*2860*/  @P0 FADD.FTZ R61, R61, R60 ;  /* 0x0000003c3d3d0221 */ /* 0x000fce0000010000 */
.L_x_902:
[----:B------:R-:W-:Y:S05]  /*2870*/  BSYNC B0 ;  /* 0x0000000000007941 */ /* 0x000fea0003800000 */
.L_x_900:
[----:B------:R-:W-:Y:S04]  /*2880*/  BSSY B0, `(.L_x_903) ;  /* 0x000000c000007945 */ /* 0x000fe80003800000 */
[----:B------:R-:W-:Y:S05]  /*2890*/  @!P3 BRA `(.L_x_904) ;  /* 0x000000000028b947 */ /* 0x000fea0003800000 */
[----:B-----5:R-:W-:Y:S01]  /*28a0*/  LOP3.LUT P5, RZ, R91, 0xff000000, RZ, 0xc0, !PT ;  /* 0xff0000005bff7812 */ /* 0x020fe200078ac0ff */
[----:B------:R-:W-:Y:S01]  /*28b0*/  FMUL.FTZ R6, R61, UR13 ;  /* 0x0000000d3d067c20 */ /* 0x000fe20008410000 */
[----:B------:R-:W-:-:S03]  /*28c0*/  MOV R60, RZ ;  /* 0x000000ff003c7202 */ /* 0x000fc60000000f00 */
[----:B------:R-:W-:Y:S01]  /*28d0*/  FMUL.FTZ R63, R6, UR12 ;  /* 0x0000000c063f7c20 */ /* 0x000fe20008410000 */
[----:B------:R-:W-:-:S07]  /*28e0*/  IMAD.MOV.U32 R6, RZ, RZ, RZ ;  /* 0x000000ffff067224 */ /* 0x000fce00078e00ff */
[----:B------:R-:W-:Y:S01]  /*28f0*/  @P5 SHF.L.U32 R62, R74, 0x10, RZ ;  /* 0x000000104a3e5819 */ /* 0x000fe200000006ff */
[----:B------:R-:W-:-:S04]  /*2900*/  @P5 FMUL.FTZ R6, R96, R63 ;  /* 0x0000003f60065220 */ /* 0x000fc80000410000 */
[----:B------:R-:W-:Y:S01]  /*2910*/  @P5 FMUL.FTZ R60, R62, R63 ;  /* 0x0000003f3e3c5220 */ /* 0x000fe20000410000 */
[----:B------:R-:W-:-:S03]  /*2920*/  F2FP.BF16.F32.PACK_AB R6, RZ, R6 ;  /* 0x00000006ff06723e */ /* 0x000fc600000010ff */
[----:B------:R-:W-:-:S07]  /*2930*/  FADD.FTZ R47, R47, R60 ;  /* 0x0000003c2f2f7221 */ /* 0x000fce0000010000 */
.L_x_904:
[----:B------:R-:W-:Y:S05]  /*2940*/  BSYNC B0 ;  /* 0x0000000000007941 */ /* 0x000fea0003800000 */
.L_x_903:
[----:B------:R-:W-:-:S04]  /*2950*/  @P1 F2FP.BF16.F32.PACK_AB R61, RZ, R61 ;  /* 0x0000003dff3d123e */ /* 0x000fc800000010ff */
[----:B------:R-:W-:Y:S01]  /*2960*/  @P1 PRMT R7, R61, 0x7610, R7 ;  /* 0x000076103d071816 */ /* 0x000fe20000000007 */
[----:B------:R-:W-:Y:S06]  /*2970*/  @!P1 BRA `(.L_x_905) ;  /* 0x0000000000209947 */ /* 0x000fec0003800000 */
[----:B------:R-:W0:Y:S01]  /*2980*/  LDC.64 R62, c[0x0][0x308] ;  /* 0x0000c200ff3e7b82 */ /* 0x000e220000000a00 */
[----:B------:R-:W-:Y:S02]  /*2990*/  LOP3.LUT R60, R84, 0xffff, RZ, 0xc0, !PT ;  /* 0x0000ffff543c7812 */ /* 0x000fe400078ec0ff */
[----:B-----5:R-:W-:-:S03]  /*29a0*/  PRMT R91, R5, 0x5410, R7 ;  /* 0x00005410055b7816 */ /* 0x020fc60000000007 */
[----:B------:R-:W-:-:S05]  /*29b0*/  IMAD.WIDE.U32 R60, R60, 0x10000, RZ ;  /* 0x000100003c3c7825 */ /* 0x000fca00078e00ff */
[----:B------:R-:W-:Y:S02]  /*29c0*/  LOP3.LUT R61, R91, R61, RZ, 0xfc, !PT ;  /* 0x0000003d5b3d7212 */ /* 0x000fe400078efcff */
[----:B------:R-:W-:Y:S01]  /*29d0*/  LOP3.LUT R60, R60, 0xffff, R76, 0xf8, !PT ;  /* 0x0000ffff3c3c7812 */ /* 0x000fe200078ef84c */
[----:B0-----:R-:W-:-:S05]  /*29e0*/  IMAD.WIDE.U32 R62, R89, 0x8, R62 ;  /* 0x00000008593e7825 */ /* 0x001fca00078e003e */
[----:B------:R0:W-:Y:S02]  /*29f0*/  STG.E.64 desc[UR4][R62.64], R60 ;  /* 0x0000003c3e007986 */ /* 0x0001e4000c101b04 */
.L_x_905:
[----:B------:R-:W-:Y:S01]  /*2a00*/  BSSY B0, `(.L_x_906) ;  /* 0x000000c000007945 */ /* 0x000fe20003800000 */
[----:B------:R-:W-:-:S03]  /*2a10*/  VIADD R89, R99, 0x100 ;  /* 0x0000010063597836 */ /* 0x000fc60000000000 */
[----:B------:R-:W-:Y:S05]  /*2a20*/  @!P3 BRA `(.L_x_907) ;  /* 0x000000000024b947 */ /* 0x000fea0003800000 */
[----:B0-----:R-:W0:Y:S01]  /*2a30*/  LDC.64 R62, c[0x0][0x2f8] ;  /* 0x0000be00ff3e7b82 */ /* 0x001e220000000a00 */
[----:B------:R-:W-:Y:S02]  /*2a40*/  LOP3.LUT R60, R77, 0xffff, RZ, 0xc0, !PT ;  /* 0x0000ffff4d3c7812 */ /* 0x000fe400078ec0ff */
[----:B------:R-:W-:Y:S02]  /*2a50*/  IADD3 R99, R99, 0x80, RZ ;  /* 0x0000008063637810 */ /* 0x000fe40007ffe0ff */
[----:B-----5:R-:W-:Y:S01]  /*2a60*/  PRMT R91, R85, 0x5410, R6 ;  /* 0x00005410555b7816 */ /* 0x020fe20000000006 */
[----:B------:R-:W-:-:S05]  /*2a70*/  IMAD.WIDE.U32 R60, R60, 0x10000, RZ ;  /* 0x000100003c3c7825 */ /* 0x000fca00078e00ff */
[----:B------:R-:W-:Y:S02]  /*2a80*/  LOP3.LUT R61, R91, R61, RZ, 0xfc, !PT ;  /* 0x0000003d5b3d7212 */ /* 0x000fe400078efcff */
[----:B------:R-:W-:Y:S01]  /*2a90*/  LOP3.LUT R60, R60, 0xffff, R75, 0xf8, !PT ;  /* 0x0000ffff3c3c7812 */ /* 0x000fe200078ef84b */
[----:B0-----:R-:W-:-:S05]  /*2aa0*/  IMAD.WIDE.U32 R62, R99, 0x8, R62 ;  /* 0x00000008633e7825 */ /* 0x001fca00078e003e */
[----:B------:R1:W-:Y:S02]  /*2ab0*/  STG.E.64 desc[UR4][R62.64], R60 ;  /* 0x0000003c3e007986 */ /* 0x0003e4000c101b04 */
.L_x_907:
[----:B------:R-:W-:Y:S05]  /*2ac0*/  BSYNC B0 ;  /* 0x0000000000007941 */ /* 0x000fea0003800000 */
.L_x_906:
[----:B------:R-:W-:Y:S04]  /*2ad0*/  BSSY B0, `(.L_x_908) ;  /* 0x0000009000007945 */ /* 0x000fe80003800000 */
        /* <DEDUP_REMOVED lines=8> */
.L_x_909:
[----:B------:R-:W-:Y:S05]  /*2b60*/  BSYNC B0 ;  /* 0x0000000000007941 */ /* 0x000fea0003800000 */
.L_x_908:
[----:B------:R-:W-:Y:S04]  /*2b70*/  BSSY B0, `(.L_x_910) ;  /* 0x000000b000007945 */ /* 0x000fe80003800000 */
[----:B------:R-:W-:Y:S05]  /*2b80*/  @P2 BRA `(.L_x_911) ;  /* 0x0000000000102947 */ /* 0x000fea0003800000 */
[----:B01----:R-:W-:Y:S01]  /*2b90*/  HFMA2.MMA R61, -RZ, RZ, 0, 0 ;  /* 0x00000000ff3d7435 */ /* 0x003fe200000001ff */
[----:B------:R-:W-:Y:S10]  /*2ba0*/  @!P0 BRA `(.L_x_912) ;  /* 0x00000000001c8947 */ /* 0x000ff40003800000 */
[----:B-----5:R-:W-:Y:S01]  /*2bb0*/  IMAD.U32 R61, R78, 0x10000, RZ ;  /* 0x000100004e3d7824 */ /* 0x020fe200078e00ff */
[----:B------:R-:W-:Y:S06]  /*2bc0*/  BRA `(.L_x_912) ;  /* 0x0000000000147947 */ /* 0x000fec0003800000 */
.L_x_911:
[----:B01----:R-:W-:-:S04]  /*2bd0*/  FFMA.FTZ R60, R11, R86, R87 ;  /* 0x000000560b3c7223 */ /* 0x003fc80000010057 */
[----:B------:R-:W-:Y:S01]  /*2be0*/  FADD.FTZ R61, R67, -R60 ;  /* 0x8000003c433d7221 */ /* 0x000fe20000010000 */
[----:B-----5:R-:W-:-:S03]  /*2bf0*/  @P0 SHF.L.U32 R60, R78, 0x10, RZ ;  /* 0x000000104e3c0819 */ /* 0x020fc600000006ff */
[----:B------:R-:W-:-:S04]  /*2c00*/  FMUL.FTZ R61, R4, R61 ;  /* 0x0000003d043d7220 */ /* 0x000fc80000410000 */
[----:B------:R-:W-:-:S07]  /*2c10*/  @P0 FADD.FTZ R61, R61, R60 ;  /* 0x0000003c3d3d0221 */ /* 0x000fce0000010000 */
.L_x_912:
[----:B------:R-:W-:Y:S05]  /*2c20*/  BSYNC B0 ;  /* 0x0000000000007941 */ /* 0x000fea0003800000 */
.L_x_910:
[----:B------:R-:W-:Y:S01]  /*2c30*/  BSSY B0, `(.L_x_913) ;  /* 0x000000e000007945 */ /* 0x000fe20003800000 */
[----:B-----5:R-:W-:-:S03]  /*2c40*/  @P1 F2FP.BF16.F32.PACK_AB R91, RZ, R61 ;  /* 0x0000003dff5b123e */ /* 0x020fc600000010ff */
[----:B------:R-:W-:Y:S05]  /*2c50*/  @!P3 BRA `(.L_x_914) ;  /* 0x00000000002cb947 */ /* 0x000fea0003800000 */
[----:B------:R-:W-:Y:S01]  /*2c60*/  LOP3.LUT P5, RZ, R88, 0xff, RZ, 0xc0, !PT ;  /* 0x000000ff58ff7812 */ /* 0x000fe200078ac0ff */
[----:B------:R-:W-:Y:S01]  /*2c70*/  FMUL.FTZ R61, R61, UR13 ;  /* 0x0000000d3d3d7c20 */ /* 0x000fe20008410000 */
[----:B------:R-:W-:-:S03]  /*2c80*/  MOV R60, RZ ;  /* 0x000000ff003c7202 */ /* 0x000fc60000000f00 */
[----:B------:R-:W-:Y:S01]  /*2c90*/  FMUL.FTZ R62, R61, UR12 ;  /* 0x0000000c3d3e7c20 */ /* 0x000fe20008410000 */
[----:B------:R-:W-:-:S07]  /*2ca0*/  IMAD.MOV.U32 R61, RZ, RZ, RZ ;  /* 0x000000ffff3d7224 */ /* 0x000fce00078e00ff */
[----:B------:R-:W-:Y:S01]  /*2cb0*/  @P5 FMUL.FTZ R60, R95, R62 ;  /* 0x0000003e5f3c5220 */ /* 0x000fe20000410000 */
[----:B------:R-:W-:-:S04]  /*2cc0*/  @P5 SHF.L.U32 R63, R71, 0x10, RZ ;  /* 0x00000010473f5819 */ /* 0x000fc800000006ff */
[----:B------:R-:W-:Y:S01]  /*2cd0*/  F2FP.BF16.F32.PACK_AB R60, RZ, R60 ;  /* 0x0000003cff3c723e */ /* 0x000fe200000010ff */
[----:B------:R-:W-:-:S03]  /*2ce0*/  @P5 FMUL.FTZ R61, R63, R62 ;  /* 0x0000003e3f3d5220 */ /* 0x000fc60000410000 */
[----:B------:R-:W-:Y:S01]  /*2cf0*/  PRMT R75, R60, 0x7610, R75 ;  /* 0x000076103c4b7816 */ /* 0x000fe2000000004b */
[----:B------:R-:W-:-:S07]  /*2d00*/  FADD.FTZ R48, R48, R61 ;  /* 0x0000003d30307221 */ /* 0x000fce0000010000 */
.L_x_914:
[----:B------:R-:W-:Y:S05]  /*2d10*/  BSYNC B0 ;  /* 0x0000000000007941 */ /* 0x000fea0003800000 */
.L_x_913:
[----:B------:R-:W-:Y:S01]  /*2d20*/  BSSY B0, `(.L_x_915) ;  /* 0x000000e000007945 */ /* 0x000fe20003800000 */
[----:B------:R-:W-:-:S03]  /*2d30*/  @P1 PRMT R76, R91, 0x7610, R76 ;  /* 0x000076105b4c1816 */ /* 0x000fc6000000004c */
[----:B------:R-:W-:Y:S05]  /*2d40*/  @P2 BRA `(.L_x_916) ;  /* 0x0000000000142947 */ /* 0x000fea0003800000 */
[----:B------:R-:W-:Y:S01]  /*2d50*/  HFMA2.MMA R61, -RZ, RZ, 0, 0 ;  /* 0x00000000ff3d7435 */ /* 0x000fe200000001ff */
[----:B------:R-:W-:Y:S10]  /*2d60*/  @!P0 BRA `(.L_x_917) ;  /* 0x0000000000248947 */ /* 0x000ff40003800000 */
[----:B------:R-:W-:-:S05]  /*2d70*/  SHF.R.U64 R61, R78, 0x10, R79 ;  /* 0x000000104e3d7819 */ /* 0x000fca000000124f */
[----:B------:R-:W-:Y:S01]  /*2d80*/  IMAD.U32 R61, R61, 0x10000, RZ ;  /* 0x000100003d3d7824 */ /* 0x000fe200078e00ff */
[----:B------:R-:W-:Y:S06]  /*2d90*/  BRA `(.L_x_917) ;  /* 0x0000000000187947 */ /* 0x000fec0003800000 */
.L_x_916:
[----:B------:R-:W-:Y:S01]  /*2da0*/  FFMA.FTZ R61, R17, R86, R87 ;  /* 0x00000056113d7223 */ /* 0x000fe20000010057 */
[----:B------:R-:W-:-:S03]  /*2db0*/  @P0 SHF.R.U64 R60, R78, 0x10, R79 ;  /* 0x000000104e3c0819 */ /* 0x000fc6000000124f */
[----:B------:R-:W-:Y:S01]  /*2dc0*/  FADD.FTZ R61, R68, -R61 ;  /* 0x8000003d443d7221 */ /* 0x000fe20000010000 */
[----:B------:R-:W-:-:S03]  /*2dd0*/  @P0 SHF.L.U32 R60, R60, 0x10, RZ ;  /* 0x000000103c3c0819 */ /* 0x000fc600000006ff */
[----:B------:R-:W-:-:S04]  /*2de0*/  FMUL.FTZ R61, R4, R61 ;  /* 0x0000003d043d7220 */ /* 0x000fc80000410000 */
[----:B------:R-:W-:-:S07]  /*2df0*/  @P0 FADD.FTZ R61, R61, R60 ;  /* 0x0000003c3d3d0221 */ /* 0x000fce0000010000 */
.L_x_917:
[----:B------:R-:W-:Y:S05]  /*2e00*/  BSYNC B0 ;  /* 0x0000000000007941 */ /* 0x000fea0003800000 */
.L_x_915:
[----:B------:R-:W-:Y:S01]  /*2e10*/  BSSY B0, `(.L_x_918) ;  /* 0x000000e000007945 */ /* 0x000fe20003800000 */
[----:B------:R-:W-:-:S03]  /*2e20*/  @P1 F2FP.BF16.F32.PACK_AB R63, RZ, R61 ;  /* 0x0000003dff3f123e */ /* 0x000fc600000010ff */
[----:B------:R-:W-:Y:S05]  /*2e30*/  @!P3 BRA `(.L_x_919) ;  /* 0x00000000002cb947 */ /* 0x000fea0003800000 */
[----:B------:R-:W-:Y:S01]  /*2e40*/  LOP3.LUT P5, RZ, R88, 0xff00, RZ, 0xc0, !PT ;  /* 0x0000ff0058ff7812 */ /* 0x000fe200078ac0ff */
        /* <DEDUP_REMOVED lines=10> */
.L_x_919:
[----:B------:R-:W-:Y:S05]  /*2ef0*/  BSYNC B0 ;  /* 0x0000000000007941 */ /* 0x000fea0003800000 */
.L_x_918:
[----:B------:R-:W-:Y:S01]  /*2f00*/  BSSY B0, `(.L_x_920) ;  /* 0x000000c000007945 */ /* 0x000fe20003800000 */
[----:B------:R-:W-:-:S03]  /*2f10*/  @P1 PRMT R84, R63, 0x7610, R84 ;  /* 0x000076103f541816 */ /* 0x000fc60000000054 */
[----:B------:R-:W-:Y:S05]  /*2f20*/  @P2 BRA `(.L_x_921) ;  /* 0x0000000000102947 */ /* 0x000fea0003800000 */
[----:B------:R-:W-:Y:S01]  /*2f30*/  HFMA2.MMA R61, -RZ, RZ, 0, 0 ;  /* 0x00000000ff3d7435 */ /* 0x000fe200000001ff */
[----:B------:R-:W-:Y:S10]  /*2f40*/  @!P0 BRA `(.L_x_922) ;  /* 0x00000000001c8947 */ /* 0x000ff40003800000 */
[----:B------:R-:W-:Y:S01]  /*2f50*/  IMAD.U32 R61, R79, 0x10000, RZ ;  /* 0x000100004f3d7824 */ /* 0x000fe200078e00ff */
[----:B------:R-:W-:Y:S06]  /*2f60*/  BRA `(.L_x_922) ;  /* 0x0000000000147947 */ /* 0x000fec0003800000 */
.L_x_921:
[----:B------:R-:W-:-:S04]  /*2f70*/  FFMA.FTZ R60, R12, R86, R87 ;  /* 0x000000560c3c7223 */ /* 0x000fc80000010057 */
[----:B------:R-:W-:Y:S01]  /*2f80*/  FADD.FTZ R61, R69, -R60 ;  /* 0x8000003c453d7221 */ /* 0x000fe20000010000 */
[----:B------:R-:W-:-:S03]  /*2f90*/  @P0 SHF.L.U32 R60, R79, 0x10, RZ ;  /* 0x000000104f3c0819 */ /* 0x000fc600000006ff */
[----:B------:R-:W-:-:S04]  /*2fa0*/  FMUL.FTZ R61, R4, R61 ;  /* 0x0000003d043d7220 */ /* 0x000fc80000410000 */
[----:B------:R-:W-:-:S07]  /*2fb0*/  @P0 FADD.FTZ R61, R61, R60 ;  /* 0x0000003c3d3d0221 */ /* 0x000fce0000010000 */
.L_x_922:
[----:B------:R-:W-:Y:S05]  /*2fc0*/  BSYNC B0 ;  /* 0x0000000000007941 */ /* 0x000fea0003800000 */
.L_x_920:
[----:B------:R-:W-:Y:S01]  /*2fd0*/  BSSY B0, `(.L_x_923) ;  /* 0x000000e000007945 */ /* 0x000fe20003800000 */
[----:B------:R-:W-:-:S03]  /*2fe0*/  @P1 F2FP.BF16.F32.PACK_AB R91, RZ, R61 ;  /* 0x0000003dff5b123e */ /* 0x000fc600000010ff */
        /* <DEDUP_REMOVED lines=12> */
.L_x_924:
[----:B------:R-:W-:Y:S05]  /*30b0*/  BSYNC B0 ;  /* 0x0000000000007941 */ /* 0x000fea0003800000 */
.L_x_923:
[----:B------:R-:W-:Y:S01]  /*30c0*/  BSSY B0, `(.L_x_925) ;  /* 0x000000e000007945 */ /* 0x000fe20003800000 */
[----:B------:R-:W-:-:S03]  /*30d0*/  @P1 PRMT R5, R91, 0x7610, R5 ;  /* 0x000076105b051816 */ /* 0x000fc60000000005 */
[----:B------:R-:W-:Y:S05]  /*30e0*/  @P2 BRA `(.L_x_926) ;  /* 0x0000000000142947 */ /* 0x000fea0003800000 */
[----:B------:R-:W-:Y:S01]  /*30f0*/  HFMA2.MMA R4, -RZ, RZ, 0, 0 ;  /* 0x00000000ff047435 */ /* 0x000fe200000001ff */
[----:B------:R-:W-:Y:S10]  /*3100*/  @!P0 BRA `(.L_x_927) ;  /* 0x0000000000248947 */ /* 0x000ff40003800000 */
[----:B------:R-:W-:-:S05]  /*3110*/  SHF.R.U32.HI R4, RZ, 0x10, R79 ;  /* 0x00000010ff047819 */ /* 0x000fca000001164f */
[----:B------:R-:W-:Y:S01]  /*3120*/  IMAD.U32 R4, R4, 0x10000, RZ ;  /* 0x0001000004047824 */ /* 0x000fe200078e00ff */
[----:B------:R-:W-:Y:S06]  /*3130*/  BRA `(.L_x_927) ;  /* 0x0000000000187947 */ /* 0x000fec0003800000 */
.L_x_926:
[----:B------:R-:W-:Y:S01]  /*3140*/  FFMA.FTZ R87, R18, R86, R87 ;  /* 0x0000005612577223 */ /* 0x000fe20000010057 */
[----:B------:R-:W-:-:S03]  /*3150*/  @P0 SHF.R.U32.HI R60, RZ, 0x10, R79 ;  /* 0x00000010ff3c0819 */ /* 0x000fc6000001164f */
[----:B------:R-:W-:Y:S01]  /*3160*/  FADD.FTZ R87, R70, -R87 ;  /* 0x8000005746577221 */ /* 0x000fe20000010000 */
[----:B------:R-:W-:-:S03]  /*3170*/  @P0 SHF.L.U32 R61, R60, 0x10, RZ ;  /* 0x000000103c3d0819 */ /* 0x000fc600000006ff */
[----:B------:R-:W-:-:S04]  /*3180*/  FMUL.FTZ R4, R4, R87 ;  /* 0x0000005704047220 */ /* 0x000fc80000410000 */
[----:B------:R-:W-:-:S07]  /*3190*/  @P0 FADD.FTZ R4, R4, R61 ;  /* 0x0000003d04040221 */ /* 0x000fce0000010000 */
.L_x_927:
[----:B------:R-:W-:Y:S05]  /*31a0*/  BSYNC B0 ;  /* 0x0000000000007941 */ /* 0x000fea0003800000 */
.L_x_925:
[----:B------:R-:W-:Y:S01]  /*31b0*/  @P1 F2FP.BF16.F32.PACK_AB R60, RZ, R4 ;  /* 0x00000004ff3c123e */ /* 0x000fe200000010ff */
[----:B------:R-:W-:Y:S03]  /*31c0*/  BSSY B0, `(.L_x_928) ;  /* 0x000000d000007945 */ /* 0x000fe60003800000 */
[----:B------:R-:W-:Y:S01]  /*31d0*/  @P1 PRMT R7, R60, 0x7610, R7 ;  /* 0x000076103c071816 */ /* 0x000fe20000000007 */
[----:B------:R-:W-:Y:S06]  /*31e0*/  @!P3 BRA `(.L_x_929) ;  /* 0x000000000028b947 */ /* 0x000fec0003800000 */
[----:B------:R-:W-:Y:S01]  /*31f0*/  LOP3.LUT P0, RZ, R88, 0xff000000, RZ, 0xc0, !PT ;  /* 0xff00000058ff7812 */ /* 0x000fe2000780c0ff */
        /* <DEDUP_REMOVED lines=9> */
.L_x_929:
[----:B------:R-:W-:Y:S05]  /*3290*/  BSYNC B0 ;  /* 0x0000000000007941 */ /* 0x000fea0003800000 */
.L_x_928:
        /* <DEDUP_REMOVED lines=9> */
.L_x_930:
[----:B------:R-:W-:Y:S04]  /*3330*/  BSSY B0, `(.L_x_931) ;  /* 0x000000a000007945 */ /* 0x000fe80003800000 */
[----:B------:R-:W-:Y:S05]  /*3340*/  @!P3 BRA `(.L_x_932) ;  /* 0x000000000020b947 */ /* 0x000fea0003800000 */
[----:B------:R-:W1:Y:S01]  /*3350*/  LDC.64 R62, c[0x0][0x2f8] ;  /* 0x0000be00ff3e7b82 */ /* 0x000e620000000a00 */
[----:B0-----:R-:W-:Y:S02]  /*3360*/  LOP3.LUT R60, R77, 0xffff, RZ, 0xc0, !PT ;  /* 0x0000ffff4d3c7812 */ /* 0x001fe400078ec0ff */
[----:B------:R-:W-:-:S03]  /*3370*/  PRMT R87, R85, 0x5410, R6 ;  /* 0x0000541055577816 */ /* 0x000fc60000000006 */
[----:B------:R-:W-:-:S05]  /*3380*/  IMAD.WIDE.U32 R60, R60, 0x10000, RZ ;  /* 0x000100003c3c7825 */ /* 0x000fca00078e00ff */
[----:B------:R-:W-:Y:S02]  /*3390*/  LOP3.LUT R61, R87, R61, RZ, 0xfc, !PT ;  /* 0x0000003d573d7212 */ /* 0x000fe400078efcff */
[----:B------:R-:W-:Y:S01]  /*33a0*/  LOP3.LUT R60, R60, 0xffff, R75, 0xf8, !PT ;  /* 0x0000ffff3c3c7812 */ /* 0x000fe200078ef84b */
[----:B-1----:R-:W-:-:S05]  /*33b0*/  IMAD.WIDE.U32 R62, R89, 0x8, R62 ;  /* 0x00000008593e7825 */ /* 0x002fca00078e003e */
[----:B------:R1:W-:Y:S02]  /*33c0*/  STG.E.64 desc[UR4][R62.64], R60 ;  /* 0x0000003c3e007986 */ /* 0x0003e4000c101b04 */
.L_x_932:
[----:B------:R-:W-:Y:S05]  /*33d0*/  BSYNC B0 ;  /* 0x0000000000007941 */ /* 0x000fea0003800000 */
.L_x_931:
[----:B------:R-:W-:Y:S02]  /*33e0*/  IADD3 R2, R2, UR14, RZ ;  /* 0x0000000e02027c10 */ /* 0x000fe4000fffe0ff */
[----:B------:R-:W-:Y:S02]  /*33f0*/  SEL R99, RZ, 0x1, P4 ;  /* 0x00000001ff637807 */ /* 0x000fe40002000000 */
[----:B------:R-:W-:-:S13]  /*3400*/  ISETP.GE.AND P0, PT, R2, UR15, PT ;  /* 0x0000000f02007c0c */ /* 0x000fda000bf06270 */
[----:B------:R-:W-:Y:S05]  /*3410*/  @!P0 BRA `(.L_x_933) ;  /* 0xffffffd000908947 */ /* 0x000fea000383ffff */
.L_x_855:
[----:B01----:R-:W0:Y:S01]  /*3420*/  S2R R60, SR_TID.X ;  /* 0x00000000003c7919 */ /* 0x003e220000002100 */
[----:B------:R-:W0:Y:S08]  /*3430*/  S2UR UR6, SR_CTAID.X ;  /* 0x00000000000679c3 */ /* 0x000e300000002500 */
[----:B------:R-:W1:Y:S08]  /*3440*/  LDC.64 R2, c[0x0][0x2d0] ;  /* 0x0000b400ff027b82 */ /* 0x000e700000000a00 */
[----:B------:R-:W2:Y:S08]  /*3450*/  LDC.64 R4, c[0x0][0x2d8] ;  /* 0x0000b600ff047b82 */ /* 0x000eb00000000a00 */
[----:B------:R-:W3:Y:S01]  /*3460*/  LDC.64 R6, c[0x0][0x2f0] ;  /* 0x0000bc00ff067b82 */ /* 0x000ee20000000a00 */
[C---:B0-----:R-:W-:Y:S01]  /*3470*/  LEA.HI R0, R60.reuse, UR6, RZ, 0x19 ;  /* 0x000000063c007c11 */ /* 0x041fe2000f8fc8ff */
[----:B------:R-:W-:Y:S01]  /*3480*/  ULDC UR6, c[0x0][0x218] ;  /* 0x0000860000067ab9 */ /* 0x000fe20000000800 */
[----:B------:R-:W-:-:S03]  /*3490*/  LOP3.LUT R9, R60, 0x7f, RZ, 0xc0, !PT ;  /* 0x0000007f3c097812 */ /* 0x000fc600078ec0ff */
        /* <DEDUP_REMOVED lines=15> */
.L_x_859:
[----:B------:R-:W-:Y:S01]  /*3590*/  HFMA2.MMA R87, -RZ, RZ, 0, 9.5367431640625e-07 ;  /* 0x00000010ff577435 */ /* 0x000fe200000001ff */
[----:B------:R-:W-:Y:S01]  /*35a0*/  IMAD.MOV.U32 R99, RZ, RZ, R123 ;  /* 0x000000ffff637224 */ /* 0x000fe200078e007b */
[----:B------:R-:W-:Y:S01]  /*35b0*/  MOV R86, 0x1f ;  /* 0x0000001f00567802 */ /* 0x000fe20000000f00 */
[----:B------:R-:W-:-:S08]  /*35c0*/  IMAD.MOV.U32 R60, RZ, RZ, -0x1 ;  /* 0xffffffffff3c7424 */ /* 0x000fd000078e00ff */
[----:B-----5:R-:W-:Y:S05]  /*35d0*/  WARPSYNC.COLLECTIVE R60, `(.L_x_934) ;  /* 0x000000003c087348 */ /* 0x020fea0003c00000 */
[----:B------:R0:W1:Y:S02]  /*35e0*/  SHFL.DOWN P1, R124, R99, R87, R86 ;  /* 0x08000057637c7389 */ /* 0x0000640000020056 */
[----:B01---5:R-:W-:Y:S01]  /*35f0*/  ENDCOLLECTIVE ;  /* 0x000000000000791b */ /* 0x023fe20003800000 */
.L_x_934:
[----:B------:R-:W-:Y:S01]  /*3600*/  MOV R99, R61 ;  /* 0x0000003d00637202 */ /* 0x000fe20000000f00 */
[----:B------:R-:W-:-:S07]  /*3610*/  FADD.FTZ R123, R124, R123 ;  /* 0x0000007b7c7b7221 */ /* 0x000fce0000010000 */
[----:B------:R-:W-:Y:S05]  /*3620*/  WARPSYNC.COLLECTIVE R60, `(.L_x_935) ;  /* 0x000000003c087348 */ /* 0x000fea0003c00000 */
[----:B------:R0:W1:Y:S02]  /*3630*/  SHFL.DOWN P1, R124, R99, R87, R86 ;  /* 0x08000057637c7389 */ /* 0x0000640000020056 */
[----:B01----:R-:W-:Y:S01]  /*3640*/  ENDCOLLECTIVE ;  /* 0x000000000000791b */ /* 0x003fe20003800000 */
.L_x_935:
[----:B------:R-:W-:Y:S01]  /*3650*/  MOV R99, R123 ;  /* 0x0000007b00637202 */ /* 0x000fe20000000f00 */
[----:B------:R-:W-:Y:S02]  /*3660*/  IMAD.MOV.U32 R87, RZ, RZ, 0x8 ;  /* 0x00000008ff577424 */ /* 0x000fe400078e00ff */
[----:B------:R-:W-:-:S07]  /*3670*/  FADD.FTZ R61, R124, R61 ;  /* 0x0000003d7c3d7221 */ /* 0x000fce0000010000 */
[----:B------:R-:W-:Y:S05]  /*3680*/  WARPSYNC.COLLECTIVE R60, `(.L_x_936) ;  /* 0x000000003c087348 */ /* 0x000fea0003c00000 */
[----:B------:R0:W1:Y:S02]  /*3690*/  SHFL.DOWN P1, R124, R99, R87, R86 ;  /* 0x08000057637c7389 */ /* 0x0000640000020056 */
[----:B01----:R-:W-:Y:S01]  /*36a0*/  ENDCOLLECTIVE ;  /* 0x000000000000791b */ /* 0x003fe20003800000 */
.L_x_936:
[----:B------:R-:W-:Y:S01]  /*36b0*/  MOV R99, R61 ;  /* 0x0000003d00637202 */ /* 0x000fe20000000f00 */
[----:B------:R-:W-:-:S07]  /*36c0*/  FADD.FTZ R123, R123, R124 ;  /* 0x0000007c7b7b7221 */ /* 0x000fce0000010000 */
[----:B------:R-:W-:Y:S05]  /*36d0*/  WARPSYNC.COLLECTIVE R60, `(.L_x_937) ;  /* 0x000000003c087348 */ /* 0x000fea0003c00000 */
[----:B------:R0:W1:Y:S02]  /*36e0*/  SHFL.DOWN P1, R124, R99, R87, R86 ;  /* 0x08000057637c7389 */ /* 0x0000640000020056 */
[----:B01----:R-:W-:Y:S01]  /*36f0*/  ENDCOLLECTIVE ;  /* 0x000000000000791b */ /* 0x003fe20003800000 */
.L_x_937:
[----:B------:R-:W-:Y:S01]  /*3700*/  MOV R99, R123 ;  /* 0x0000007b00637202 */ /* 0x000fe20000000f00 */
[----:B------:R-:W-:Y:S02]  /*3710*/  IMAD.MOV.U32 R87, RZ, RZ, 0x4 ;  /* 0x00000004ff577424 */ /* 0x000fe400078e00ff */
[----:B------:R-:W-:-:S07]  /*3720*/  FADD.FTZ R61, R61, R124 ;  /* 0x0000007c3d3d7221 */ /* 0x000fce0000010000 */
[----:B------:R-:W-:Y:S05]  /*3730*/  WARPSYNC.COLLECTIVE R60, `(.L_x_938) ;  /* 0x000000003c087348 */ /* 0x000fea0003c00000 */
[----:B------:R0:W1:Y:S02]  /*3740*/  SHFL.DOWN P1, R124, R99, R87, R86 ;  /* 0x08000057637c7389 */ /* 0x0000640000020056 */
[----:B01----:R-:W-:Y:S01]  /*3750*/  ENDCOLLECTIVE ;  /* 0x000000000000791b */ /* 0x003fe20003800000 */
.L_x_938:
[----:B------:R-:W-:Y:S01]  /*3760*/  MOV R99, R61 ;  /* 0x0000003d00637202 */ /* 0x000fe20000000f00 */
[----:B------:R-:W-:-:S07]  /*3770*/  FADD.FTZ R123, R123, R124 ;  /* 0x0000007c7b7b7221 */ /* 0x000fce0000010000 */
[----:B------:R-:W-:Y:S05]  /*3780*/  WARPSYNC.COLLECTIVE R60, `(.L_x_939) ;  /* 0x000000003c087348 */ /* 0x000fea0003c00000 */
[----:B------:R0:W1:Y:S02]  /*3790*/  SHFL.DOWN P1, R124, R99, R87, R86 ;  /* 0x08000057637c7389 */ /* 0x0000640000020056 */
[----:B01----:R-:W-:Y:S01]  /*37a0*/  ENDCOLLECTIVE ;  /* 0x000000000000791b */ /* 0x003fe20003800000 */
.L_x_939:
[----:B------:R-:W-:Y:S01]  /*37b0*/  MOV R99, R123 ;  /* 0x0000007b00637202 */ /* 0x000fe20000000f00 */
[----:B------:R-:W-:Y:S02]  /*37c0*/  IMAD.MOV.U32 R87, RZ, RZ, 0x2 ;  /* 0x00000002ff577424 */ /* 0x000fe400078e00ff */
[----:B------:R-:W-:-:S07]  /*37d0*/  FADD.FTZ R61, R61, R124 ;  /* 0x0000007c3d3d7221 */ /* 0x000fce0000010000 */
[----:B------:R-:W-:Y:S05]  /*37e0*/  WARPSYNC.COLLECTIVE R60, `(.L_x_940) ;  /* 0x000000003c087348 */ /* 0x000fea0003c00000 */
[----:B------:R0:W1:Y:S02]  /*37f0*/  SHFL.DOWN P1, R124, R99, R87, R86 ;  /* 0x08000057637c7389 */ /* 0x0000640000020056 */
[----:B01----:R-:W-:Y:S01]  /*3800*/  ENDCOLLECTIVE ;  /* 0x000000000000791b */ /* 0x003fe20003800000 */
.L_x_940:
[----:B------:R-:W-:Y:S01]  /*3810*/  MOV R99, R61 ;  /* 0x0000003d00637202 */ /* 0x000fe20000000f00 */
[----:B------:R-:W-:-:S07]  /*3820*/  FADD.FTZ R123, R123, R124 ;  /* 0x0000007c7b7b7221 */ /* 0x000fce0000010000 */
[----:B------:R-:W-:Y:S05]  /*3830*/  WARPSYNC.COLLECTIVE R60, `(.L_x_941) ;  /* 0x000000003c087348 */ /* 0x000fea0003c00000 */
[----:B------:R0:W1:Y:S02]  /*3840*/  SHFL.DOWN P1, R124, R99, R87, R86 ;  /* 0x08000057637c7389 */ /* 0x0000640000020056 */
[----:B01----:R-:W-:Y:S01]  /*3850*/  ENDCOLLECTIVE ;  /* 0x000000000000791b */ /* 0x003fe20003800000 */
.L_x_941:
[----:B------:R-:W-:Y:S01]  /*3860*/  MOV R99, R123 ;  /* 0x0000007b00637202 */ /* 0x000fe20000000f00 */
[----:B------:R-:W-:Y:S02]  /*3870*/  IMAD.MOV.U32 R87, RZ, RZ, 0x1 ;  /* 0x00000001ff577424 */ /* 0x000fe400078e00ff */
[----:B------:R-:W-:-:S07]  /*3880*/  FADD.FTZ R61, R61, R124 ;  /* 0x0000007c3d3d7221 */ /* 0x000fce0000010000 */
[----:B------:R-:W-:Y:S05]  /*3890*/  WARPSYNC.COLLECTIVE R60, `(.L_x_942) ;  /* 0x000000003c087348 */ /* 0x000fea0003c00000 */
[----:B------:R0:W1:Y:S02]  /*38a0*/  SHFL.DOWN P1, R124, R99, R87, R86 ;  /* 0x08000057637c7389 */ /* 0x0000640000020056 */
[----:B01----:R-:W-:Y:S01]  /*38b0*/  ENDCOLLECTIVE ;  /* 0x000000000000791b */ /* 0x003fe20003800000 */
.L_x_942:
[----:B------:R-:W-:Y:S02]  /*38c0*/  MOV R99, R61 ;  /* 0x0000003d00637202 */ /* 0x000fe40000000f00 */
[----:B------:R-:W-:-:S07]  /*38d0*/  MOV R125, R124 ;  /* 0x0000007c007d7202 */ /* 0x000fce0000000f00 */
[----:B------:R-:W-:Y:S05]  /*38e0*/  WARPSYNC.COLLECTIVE R60, `(.L_x_943) ;  /* 0x000000003c087348 */ /* 0x000fea0003c00000 */
[----:B------:R0:W1:Y:S02]  /*38f0*/  SHFL.DOWN P1, R124, R99, R87, R86 ;  /* 0x08000057637c7389 */ /* 0x0000640000020056 */
[----:B01----:R-:W-:Y:S01]  /*3900*/  ENDCOLLECTIVE ;  /* 0x000000000000791b */ /* 0x003fe20003800000 */
.L_x_943:
[----:B------:R-:W-:Y:S05]  /*3910*/  BRA `(.L_x_944) ;  /* 0xffffffdc00487947 */ /* 0x000fea000383ffff */
.L_x_945:
        /* <DEDUP_REMOVED lines=14> */
.L_x_8513:


//--------------------- .text._ZN10layer_norm13ln_bwd_kernelINS_13Kernel_traitsI6__halfS2_S2_S2_fjLj1536ELj1ELj1ELj4ELj8ENS_18Kernel_traits_baseILj1536ES2_S2_S2_S2_fjLj128EEEEELb0ELb0ELb0ELb0EEEvNS_9BwdParamsE --------------------------
	.section	.text._ZN10layer_norm13ln_bwd_kernelINS_13Kernel_traitsI6__halfS2_S2_S2_fjLj1536ELj1ELj1ELj4ELj8ENS_18Kernel_traits_baseILj1536ES2_S2_S2_S2_fjLj128EEEEELb0ELb0ELb0ELb0EEEvNS_9BwdParamsE,"ax",@progbits
	.align	128
        .global         _ZN10layer_norm13ln_bwd_kernelINS_13Kernel_traitsI6__halfS2_S2_S2_fjLj1536ELj1ELj1ELj4ELj8ENS_18Kernel_traits_baseILj1536ES2_S2_S2_S2_fjLj128EEEEELb0ELb0ELb0ELb0EEEvNS_9BwdParamsE
        .type           _ZN10layer_norm13ln_bwd_kernelINS_13Kernel_traitsI6__halfS2_S2_S2_fjLj1536ELj1ELj1ELj4ELj8ENS_18Kernel_traits_baseILj1536ES2_S2_S2_S2_fjLj128EEEEELb0ELb0ELb0ELb0EEEvNS_9BwdParamsE,@function
        .size           _ZN10layer_norm13ln_bwd_kernelINS_13Kernel_traitsI6__halfS2_S2_S2_fjLj1536ELj1ELj1ELj4ELj8ENS_18Kernel_traits_baseILj1536ES2_S2_S2_S2_fjLj128EEEEELb0ELb0ELb0ELb0EEEvNS_9BwdParamsE,(.L_x_8514 - _ZN10layer_norm13ln_bwd_kernelINS_13Kernel_traitsI6__halfS2_S2_S2_fjLj1536ELj1ELj1ELj4ELj8ENS_18Kernel_traits_baseILj1536ES2_S2_S2_S2_fjLj128EEEEELb0ELb0ELb0ELb0EEEvNS_9BwdParamsE)
        .other          _ZN10layer_norm13ln_bwd_kernelINS_13Kernel_traitsI6__halfS2_S2_S2_fjLj1536ELj1ELj1ELj4ELj8ENS_18Kernel_traits_baseILj1536ES2_S2_S2_S2_fjLj128EEEEELb0ELb0ELb0ELb0EEEvNS_9BwdParamsE,@"STO_CUDA_ENTRY STV_DEFAULT"
_ZN10layer_norm13ln_bwd_kernelINS_13Kernel_traitsI6__halfS2_S2_S2_fjLj1536ELj1ELj1ELj4ELj8ENS_18Kernel_traits_baseILj1536ES2_S2_S2_S2_fjLj128EEEEELb0ELb0ELb0ELb0EEEvNS_9BwdParamsE:
.text._ZN10layer_norm13ln_bwd_kernelINS_13Kernel_traitsI6__halfS2_S2_S2_fjLj1536ELj1ELj1ELj4ELj8ENS_18Kernel_traits_baseILj1536ES2_S2_S2_S2_fjLj128EEEEELb0ELb0ELb0ELb0EEEvNS_9BwdParamsE:
        /* <DEDUP_REMOVED lines=50> */
[----:B------:R-:W-:Y:S01]  /*0320*/  ULDC.64 UR6, c[0x0][0x270] ;  /* 0x00009c0000067ab9 */ /* 0x000fe20000000a00 */
[----:B------:R-:W-:Y:S01]  /*0330*/  MOV R12, R7 ;  /* 0x00000007000c7202 */ /* 0x000fe20000000f00 */
[----:B------:R-:W-:Y:S01]  /*0340*/  HFMA2.MMA R46, -RZ, RZ, 0, 5.9604644775390625e-08 ;  /* 0x00000001ff2e7435 */ /* 0x000fe200000001ff */
[----:B------:R-:W-:Y:S02]  /*0350*/  MOV R9, R6 ;  /* 0x0000000600097202 */ /* 0x000fe40000000f00 */
[----:B------:R-:W-:Y:S02]  /*0360*/  MOV R13, R10 ;  /* 0x0000000a000d7202 */ /* 0x000fe40000000f00 */
[----:B------:R-:W-:Y:S02]  /*0370*/  MOV R3, R4 ;  /* 0x0000000400037202 */ /* 0x000fe40000000f00 */
[----:B------:R-:W-:-:S02]  /*0380*/  SHF.R.U64 R44, R4, 0x10, R5 ;  /* 0x00000010042c7819 */ /* 0x000fc40000001205 */
[----:B------:R-:W-:Y:S01]  /*0390*/  SHF.R.U32.HI R43, RZ, 0x10, R5 ;  /* 0x00000010ff2b7819 */ /* 0x000fe20000011605 */
[----:B------:R-:W-:Y:S01]  /*03a0*/  HADD2.F32 R4, -RZ, R3.H0_H0 ;  /* 0x20000003ff047230 */ /* 0x000fe20000004100 */
[--C-:B------:R-:W-:Y:S01]  /*03b0*/  SHF.R.U64 R42, R6, 0x10, R7.reuse ;  /* 0x00000010062a7819 */ /* 0x100fe20000001207 */
[----:B------:R-:W-:Y:S01]  /*03c0*/  HADD2.F32 R6, -RZ, R8.H0_H0 ;  /* 0x20000008ff067230 */ /* 0x000fe20000004100 */
[----:B------:R-:W-:Y:S01]  /*03d0*/  SHF.R.U32.HI R41, RZ, 0x10, R7 ;  /* 0x00000010ff297819 */ /* 0x000fe20000011607 */
[----:B------:R-:W-:Y:S01]  /*03e0*/  HADD2.F32 R8, -RZ, R9.H0_H0 ;  /* 0x20000009ff087230 */ /* 0x000fe20000004100 */
[--C-:B------:R-:W-:Y:S01]  /*03f0*/  SHF.R.U64 R40, R10, 0x10, R11.reuse ;  /* 0x000000100a287819 */ /* 0x100fe2000000120b */
[----:B------:R-:W-:Y:S01]  /*0400*/  HADD2.F32 R10, -RZ, R12.H0_H0 ;  /* 0x2000000cff0a7230 */ /* 0x000fe20000004100 */
[----:B------:R-:W-:Y:S01]  /*0410*/  MOV R14, R11 ;  /* 0x0000000b000e7202 */ /* 0x000fe20000000f00 */
[----:B------:R-:W-:Y:S01]  /*0420*/  HADD2.F32 R12, -RZ, R13.H0_H0 ;  /* 0x2000000dff0c7230 */ /* 0x000fe20000004100 */
[----:B------:R-:W-:Y:S01]  /*0430*/  SHF.R.U32.HI R15, RZ, 0x10, R11 ;  /* 0x00000010ff0f7819 */ /* 0x000fe2000001160b */
[----:B------:R-:W-:Y:S01]  /*0440*/  HADD2.F32 R5, -RZ, R44.H0_H0 ;  /* 0x2000002cff057230 */ /* 0x000fe20000004100 */
[----:B------:R-:W-:Y:S01]  /*0450*/  ISETP.NE.U32.AND P0, PT, RZ, UR6, PT ;  /* 0x00000006ff007c0c */ /* 0x000fe2000bf05070 */
[----:B------:R-:W-:Y:S01]  /*0460*/  HADD2.F32 R7, -RZ, R43.H0_H0 ;  /* 0x2000002bff077230 */ /* 0x000fe20000004100 */
[----:B------:R-:W-:Y:S01]  /*0470*/  MOV R37, RZ ;  /* 0x000000ff00257202 */ /* 0x000fe20000000f00 */
[----:B------:R-:W-:Y:S01]  /*0480*/  HADD2.F32 R9, -RZ, R42.H0_H0 ;  /* 0x2000002aff097230 */ /* 0x000fe20000004100 */
[----:B------:R-:W-:Y:S01]  /*0490*/  ISETP.NE.AND.EX P0, PT, RZ, UR7, PT, P0 ;  /* 0x00000007ff007c0c */ /* 0x000fe2000bf05300 */
[----:B------:R-:W-:-:S02]  /*04a0*/  HADD2.F32 R11, -RZ, R41.H0_H0 ;  /* 0x20000029ff0b7230 */ /* 0x000fc40000004100 */
[----:B------:R-:W-:Y:S02]  /*04b0*/  HADD2.F32 R13, -RZ, R40.H0_H0 ;  /* 0x20000028ff0d7230 */ /* 0x000fe40000004100 */
[----:B------:R-:W-:Y:S02]  /*04c0*/  HADD2.F32 R14, -RZ, R14.H0_H0 ;  /* 0x2000000eff0e7230 */ /* 0x000fe40000004100 */
[----:B------:R-:W-:-:S07]  /*04d0*/  HADD2.F32 R15, -RZ, R15.H0_H0 ;  /* 0x2000000fff0f7230 */ /* 0x000fce0000004100 */
.L_x_963:
        /* <DEDUP_REMOVED lines=21> */
[----:B0-----:R-:W-:-:S02]  /*0630*/  MOV R45, R83 ;  /* 0x00000053002d7202 */ /* 0x001fc40000000f00 */
        /* <DEDUP_REMOVED lines=13> */
[----:B--2---:R-:W-:Y:S01]  /*0710*/  SHF.R.U64 R77, R40, 0x10, R41 ;  /* 0x00000010284d7819 */ /* 0x004fe20000001229 */
[----:B------:R-:W-:-:S04]  /*0720*/  HADD2.F32 R79, -RZ, R41.H0_H0 ;  /* 0x20000029ff4f7230 */ /* 0x000fc80000004100 */
[----:B------:R-:W-:Y:S01]  /*0730*/  HADD2.F32 R77, -RZ, R77.H0_H0 ;  /* 0x2000004dff4d7230 */ /* 0x000fe20000004100 */
[----:B------:R-:W-:Y:S01]  /*0740*/  SHF.R.U32.HI R76, RZ, 0x10, R41 ;  /* 0x00000010ff4c7819 */ /* 0x000fe20000011629 */
[----:B------:R-:W-:-:S03]  /*0750*/  FADD.FTZ R79, -R70, R79 ;  /* 0x0000004f464f7221 */ /* 0x000fc60000010100 */
[----:B------:R-:W-:Y:S01]  /*0760*/  FADD.FTZ R77, -R70, R77 ;  /* 0x0000004d464d7221 */ /* 0x000fe20000010100 */
[----:B---3--:R-:W-:Y:S02]  /*0770*/  MOV R3, R42 ;  /* 0x0000002a00037202 */ /* 0x008fe40000000f00 */
[--C-:B------:R-:W-:Y:S02]  /*0780*/  SHF.R.U64 R80, R42, 0x10, R43.reuse ;  /* 0x000000102a507819 */ /* 0x100fe4000000122b */
[----:B------:R-:W-:Y:S02]  /*0790*/  MOV R71, R43 ;  /* 0x0000002b00477202 */ /* 0x000fe40000000f00 */
[----:B------:R-:W-:Y:S01]  /*07a0*/  SHF.R.U32.HI R78, RZ, 0x10, R43 ;  /* 0x00000010ff4e7819 */ /* 0x000fe2000001162b */
[----:B------:R-:W-:Y:S02]  /*07b0*/  HADD2.F32 R43, -RZ, R40.H0_H0 ;  /* 0x20000028ff2b7230 */ /* 0x000fe40000004100 */
[----:B------:R-:W-:-:S03]  /*07c0*/  HADD2.F32 R41, -RZ, R3.H0_H0 ;  /* 0x20000003ff297230 */ /* 0x000fc60000004100 */
[----:B------:R-:W-:Y:S01]  /*07d0*/  FADD.FTZ R3, -R70, R43 ;  /* 0x0000002b46037221 */ /* 0x000fe20000010100 */
[----:B------:R-:W-:Y:S02]  /*07e0*/  HADD2.F32 R42, -RZ, R80.H0_H0 ;  /* 0x20000050ff2a7230 */ /* 0x000fe40000004100 */
[----:B-----5:R-:W-:Y:S01]  /*07f0*/  FMUL.FTZ R82, R84, R77 ;  /* 0x0000004d54527220 */ /* 0x020fe20000410000 */
[----:B------:R-:W-:Y:S01]  /*0800*/  FMUL.FTZ R80, R4, R41 ;  /* 0x0000002904507220 */ /* 0x000fe20000410000 */
[C---:B------:R-:W-:Y:S01]  /*0810*/  FMUL.FTZ R3, R84.reuse, R3 ;  /* 0x0000000354037220 */ /* 0x040fe20000410000 */
[----:B------:R-:W-:Y:S01]  /*0820*/  FMUL.FTZ R81, R84, R79 ;  /* 0x0000004f54517220 */ /* 0x000fe20000410000 */
[----:B------:R-:W-:Y:S02]  /*0830*/  HADD2.F32 R43, -RZ, R76.H0_H0 ;  /* 0x2000004cff2b7230 */ /* 0x000fe40000004100 */
[----:B------:R-:W-:Y:S01]  /*0840*/  FADD.FTZ R25, R25, R42 ;  /* 0x0000002a19197221 */ /* 0x000fe20000010000 */
[-C--:B------:R-:W-:Y:S01]  /*0850*/  FFMA.FTZ R37, R82, R42.reuse, R37 ;  /* 0x0000002a52257223 */ /* 0x080fe20000010025 */
[----:B------:R-:W-:Y:S01]  /*0860*/  FMUL.FTZ R79, R5, R42 ;  /* 0x0000002a054f7220 */ /* 0x000fe20000410000 */
[----:B------:R-:W-:-:S02]  /*0870*/  HADD2.F32 R71, -RZ, R71.H0_H0 ;  /* 0x20000047ff477230 */ /* 0x000fc40000004100 */
[----:B------:R-:W-:Y:S01]  /*0880*/  FADD.FTZ R24, R24, R41 ;  /* 0x0000002918187221 */ /* 0x000fe20000010000 */
[C---:B------:R-:W-:Y:S01]  /*0890*/  FFMA.FTZ R36, R3.reuse, R41, R36 ;  /* 0x0000002903247223 */ /* 0x040fe20000010024 */
[----:B------:R-:W-:Y:S01]  /*08a0*/  FADD.FTZ R42, RZ, R80 ;  /* 0x00000050ff2a7221 */ /* 0x000fe20000010000 */
[----:B------:R-:W-:Y:S01]  /*08b0*/  FFMA.FTZ R41, R3, R80, RZ ;  /* 0x0000005003297223 */ /* 0x000fe200000100ff */
[----:B0-----:R-:W-:Y:S01]  /*08c0*/  FADD.FTZ R45, -R70, R43 ;  /* 0x0000002b462d7221 */ /* 0x001fe20000010100 */
[----:B------:R-:W-:Y:S02]  /*08d0*/  HADD2.F32 R40, -RZ, R78.H0_H0 ;  /* 0x2000004eff287230 */ /* 0x000fe40000004100 */
        /* <DEDUP_REMOVED lines=14> */
.L_x_948:
[----:B------:R-:W-:Y:S05]  /*09c0*/  BSYNC B0 ;  /* 0x0000000000007941 */ /* 0x000fea0003800000 */
.L_x_947:
        /* <DEDUP_REMOVED lines=15> */
[----:B------:R-:W-:-:S04]  /*0ac0*/  HADD2.F32 R73, -RZ, R41.H0_H0 ;  /* 0x20000029ff497230 */ /* 0x000fc80000004100 */
[----:B------:R-:W-:-:S05]  /*0ad0*/  HADD2.F32 R69, -RZ, R69.H0_H0 ;  /* 0x20000045ff457230 */ /* 0x000fca0000004100 */
[----:B------:R-:W-:Y:S01]  /*0ae0*/  FADD.FTZ R69, -R70, R69 ;  /* 0x0000004546457221 */ /* 0x000fe20000010100 */
[----:B---3--:R-:W-:Y:S02]  /*0af0*/  MOV R44, R42 ;  /* 0x0000002a002c7202 */ /* 0x008fe40000000f00 */
[--C-:B------:R-:W-:Y:S02]  /*0b00*/  SHF.R.U64 R74, R42, 0x10, R43.reuse ;  /* 0x000000102a4a7819 */ /* 0x100fe4000000122b */
[----:B------:R-:W-:Y:S02]  /*0b10*/  MOV R68, R43 ;  /* 0x0000002b00447202 */ /* 0x000fe40000000f00 */
[----:B------:R-:W-:Y:S01]  /*0b20*/  SHF.R.U32.HI R72, RZ, 0x10, R43 ;  /* 0x00000010ff487819 */ /* 0x000fe2000001162b */
[----:B------:R-:W-:Y:S01]  /*0b30*/  HADD2.F32 R43, -RZ, R40.H0_H0 ;  /* 0x20000028ff2b7230 */ /* 0x000fe20000004100 */
[----:B------:R-:W-:Y:S01]  /*0b40*/  SHF.R.U32.HI R42, RZ, 0x10, R41 ;  /* 0x00000010ff2a7819 */ /* 0x000fe20000011629 */
[----:B------:R-:W-:-:S03]  /*0b50*/  HADD2.F32 R41, -RZ, R44.H0_H0 ;  /* 0x2000002cff297230 */ /* 0x000fc60000004100 */
[----:B------:R-:W-:Y:S01]  /*0b60*/  FADD.FTZ R43, -R70, R43 ;  /* 0x0000002b462b7221 */ /* 0x000fe20000010100 */
[----:B------:R-:W-:Y:S02]  /*0b70*/  HADD2.F32 R44, -RZ, R74.H0_H0 ;  /* 0x2000004aff2c7230 */ /* 0x000fe40000004100 */
[----:B------:R-:W-:Y:S02]  /*0b80*/  HADD2.F32 R40, -RZ, R72.H0_H0 ;  /* 0x20000048ff287230 */ /* 0x000fe40000004100 */
[----:B-----5:R-:W-:Y:S01]  /*0b90*/  FMUL.FTZ R75, R84, R43 ;  /* 0x0000002b544b7220 */ /* 0x020fe20000410000 */
[----:B------:R-:W-:Y:S01]  /*0ba0*/  FMUL.FTZ R72, R8, R41 ;  /* 0x0000002908487220 */ /* 0x000fe20000410000 */
[----:B------:R-:W-:Y:S02]  /*0bb0*/  HADD2.F32 R43, -RZ, R42.H0_H0 ;  /* 0x2000002aff2b7230 */ /* 0x000fe40000004100 */
[----:B------:R-:W-:Y:S01]  /*0bc0*/  FMUL.FTZ R74, R84, R69 ;  /* 0x00000045544a7220 */ /* 0x000fe20000410000 */
[----:B0-----:R-:W-:-:S02]  /*0bd0*/  HADD2.F32 R67, -RZ, R68.H0_H0 ;  /* 0x20000044ff437230 */ /* 0x001fc40000004100 */
        /* <DEDUP_REMOVED lines=23> */
.L_x_950:
[----:B------:R-:W-:Y:S05]  /*0d50*/  BSYNC B0 ;  /* 0x0000000000007941 */ /* 0x000fea0003800000 */
.L_x_949:
        /* <DEDUP_REMOVED lines=13> */
[--C-:B--2---:R-:W-:Y:S02]  /*0e30*/  SHF.R.U64 R54, R40, 0x10, R41.reuse ;  /* 0x0000001028367819 */ /* 0x104fe40000001229 */
[----:B------:R-:W-:Y:S01]  /*0e40*/  SHF.R.U32.HI R57, RZ, 0x10, R41 ;  /* 0x00000010ff397819 */ /* 0x000fe20000011629 */
[----:B------:R-:W-:Y:S02]  /*0e50*/  HADD2.F32 R53, -RZ, R40.H0_H0 ;  /* 0x20000028ff357230 */ /* 0x000fe40000004100 */
[----:B------:R-:W-:Y:S02]  /*0e60*/  HADD2.F32 R55, -RZ, R41.H0_H0 ;  /* 0x20000029ff377230 */ /* 0x000fe40000004100 */
[----:B------:R-:W-:Y:S02]  /*0e70*/  HADD2.F32 R41, -RZ, R54.H0_H0 ;  /* 0x20000036ff297230 */ /* 0x000fe40000004100 */
[----:B------:R-:W-:-:S02]  /*0e80*/  HADD2.F32 R57, -RZ, R57.H0_H0 ;  /* 0x20000039ff397230 */ /* 0x000fc40000004100 */
[----:B------:R-:W-:Y:S01]  /*0e90*/  FADD.FTZ R53, -R70, R53 ;  /* 0x0000003546357221 */ /* 0x000fe20000010100 */
[----:B---3--:R-:W-:Y:S02]  /*0ea0*/  MOV R40, R42 ;  /* 0x0000002a00287202 */ /* 0x008fe40000000f00 */
[--C-:B------:R-:W-:Y:S02]  /*0eb0*/  SHF.R.U64 R56, R42, 0x10, R43.reuse ;  /* 0x000000102a387819 */ /* 0x100fe4000000122b */
[----:B------:R-:W-:Y:S02]  /*0ec0*/  MOV R52, R43 ;  /* 0x0000002b00347202 */ /* 0x000fe40000000f00 */
[----:B------:R-:W-:Y:S01]  /*0ed0*/  SHF.R.U32.HI R42, RZ, 0x10, R43 ;  /* 0x00000010ff2a7819 */ /* 0x000fe2000001162b */
[C---:B------:R-:W-:Y:S01]  /*0ee0*/  FADD.FTZ R43, -R70.reuse, R41 ;  /* 0x00000029462b7221 */ /* 0x040fe20000010100 */
[----:B------:R-:W-:Y:S01]  /*0ef0*/  FADD.FTZ R41, -R70, R57 ;  /* 0x0000003946297221 */ /* 0x000fe20000010100 */
[----:B------:R-:W-:-:S02]  /*0f00*/  HADD2.F32 R57, -RZ, R40.H0_H0 ;  /* 0x20000028ff397230 */ /* 0x000fc40000004100 */
[C---:B-----5:R-:W-:Y:S01]  /*0f10*/  FMUL.FTZ R59, R84.reuse, R53 ;  /* 0x00000035543b7220 */ /* 0x060fe20000410000 */
[----:B------:R-:W-:Y:S02]  /*0f20*/  HADD2.F32 R56, -RZ, R56.H0_H0 ;  /* 0x20000038ff387230 */ /* 0x000fe40000004100 */
[----:B------:R-:W-:Y:S01]  /*0f30*/  FMUL.FTZ R58, R84, R43 ;  /* 0x0000002b543a7220 */ /* 0x000fe20000410000 */
[----:B------:R-:W-:Y:S01]  /*0f40*/  FADD.FTZ R16, R16, R57 ;  /* 0x0000003910107221 */ /* 0x000fe20000010000 */
[-C--:B------:R-:W-:Y:S01]  /*0f50*/  FFMA.FTZ R28, R59, R57.reuse, R28 ;  /* 0x000000393b1c7223 */ /* 0x080fe2000001001c */
[----:B------:R-:W-:Y:S01]  /*0f60*/  FMUL.FTZ R57, R12, R57 ;  /* 0x000000390c397220 */ /* 0x000fe20000410000 */
[----:B0-----:R-:W-:Y:S02]  /*0f70*/  HADD2.F32 R45, -RZ, R52.H0_H0 ;  /* 0x20000034ff2d7230 */ /* 0x001fe40000004100 */
[----:B------:R-:W-:Y:S01]  /*0f80*/  FADD.FTZ R17, R17, R56 ;  /* 0x0000003811117221 */ /* 0x000fe20000010000 */
[-C--:B------:R-:W-:Y:S01]  /*0f90*/  FFMA.FTZ R29, R58, R56.reuse, R29 ;  /* 0x000000383a1d7223 */ /* 0x080fe2000001001d */
[----:B------:R-:W-:Y:S01]  /*0fa0*/  FADD.FTZ R55, -R70, R55 ;  /* 0x0000003746377221 */ /* 0x000fe20000010100 */
[----:B------:R-:W-:Y:S01]  /*0fb0*/  FMUL.FTZ R56, R13, R56 ;  /* 0x000000380d387220 */ /* 0x000fe20000410000 */
[----:B------:R-:W-:Y:S01]  /*0fc0*/  FADD.FTZ R71, R71, R57 ;  /* 0x0000003947477221 */ /* 0x000fe20000010000 */
[----:B------:R-:W-:Y:S01]  /*0fd0*/  FFMA.FTZ R43, R59, R57, R88 ;  /* 0x000000393b2b7223 */ /* 0x000fe20000010058 */
[----:B------:R-:W-:-:S02]  /*0fe0*/  HADD2.F32 R44, -RZ, R42.H0_H0 ;  /* 0x2000002aff2c7230 */ /* 0x000fc40000004100 */
        /* <DEDUP_REMOVED lines=14> */
.L_x_952:
[----:B------:R-:W-:Y:S05]  /*10d0*/  BSYNC B0 ;  /* 0x0000000000007941 */ /* 0x000fea0003800000 */
.L_x_951:
[----:B------:R-:W-:Y:S01]  /*10e0*/  LOP3.LUT P4, RZ, R46, 0xff, RZ, 0xc0, !PT ;  /* 0x000000ff2eff7812 */ /* 0x000fe2000788c0ff */
[----:B------:R-:W-:Y:S01]  /*10f0*/  HFMA2.MMA R86, -RZ, RZ, 1.875, 0 ;  /* 0x3f800000ff567435 */ /* 0x000fe200000001ff */
[----:B------:R-:W-:Y:S01]  /*1100*/  SHF.R.U32.HI R41, RZ, 0x5, R0 ;  /* 0x00000005ff297819 */ /* 0x000fe20000011600 */
[----:B------:R-:W-:Y:S01]  /*1110*/  UMOV UR6, 0xffffffff ;  /* 0xffffffff00067882 */ /* 0x000fe20000000000 */
[----:B------:R-:W-:Y:S02]  /*1120*/  LOP3.LUT P5, RZ, R0, 0x1f, RZ, 0xc0, !PT ;  /* 0x0000001f00ff7812 */ /* 0x000fe400078ac0ff */
[----:B------:R-:W-:Y:S01]  /*1130*/  LOP3.LUT R40, R41, 0x7fffffc, RZ, 0xc0, !PT ;  /* 0x07fffffc29287812 */ /* 0x000fe200078ec0ff */
[----:B-----5:R-:W-:-:S06]  /*1140*/  @P0 HADD2.F32 R86, -RZ, R47.H0_H0 ;  /* 0x2000002fff560230 */ /* 0x020fcc0000004100 */
        /* <DEDUP_REMOVED lines=20> */
.L_x_974:
        /* <DEDUP_REMOVED lines=39> */
[----:B------:R-:W-:-:S03]  /*1500*/  @P5 SHF.R.U32.HI R42, RZ, 0x10, R63 ;  /* 0x00000010ff2a5819 */ /* 0x000fc6000001163f */
[----:B------:R-:W-:Y:S02]  /*1510*/  @P5 HADD2.F32 R40, -RZ, R41.H0_H0 ;  /* 0x20000029ff285230 */ /* 0x000fe40000004100 */
[----:B------:R-:W-:Y:S01]  /*1520*/  FFMA.FTZ R41, R81, R71, R70 ;  /* 0x0000004751297223 */ /* 0x000fe20000010046 */
[----:B------:R-:W-:Y:S02]  /*1530*/  @P5 HADD2.F32 R42, -RZ, R42.H0_H0 ;  /* 0x2000002aff2a5230 */ /* 0x000fe40000004100 */
[----:B------:R-:W-:Y:S01]  /*1540*/  @P5 FADD.FTZ R45, R45, R40 ;  /* 0x000000282d2d5221 */ /* 0x000fe20000010000 */
[----:B------:R-:W-:Y:S01]  /*1550*/  @P5 MOV R40, R63 ;  /* 0x0000003f00285202 */ /* 0x000fe20000000f00 */
[----:B------:R-:W-:Y:S01]  /*1560*/  FADD.FTZ R41, R78, -R41 ;  /* 0x800000294e297221 */ /* 0x000fe20000010000 */
[----:B------:R-:W-:-:S03]  /*1570*/  @P5 FADD.FTZ R89, R89, R42 ;  /* 0x0000002a59595221 */ /* 0x000fc60000010000 */
[----:B------:R-:W-:Y:S02]  /*1580*/  @P5 HADD2.F32 R42, -RZ, R40.H0_H0 ;  /* 0x20000028ff2a5230 */ /* 0x000fe40000004100 */
[----:B------:R-:W-:Y:S01]  /*1590*/  FMUL.FTZ R91, R84, R41 ;  /* 0x00000029545b7220 */ /* 0x000fe20000410000 */
[-C--:B------:R-:W-:Y:S01]  /*15a0*/  FMUL.FTZ R40, R45, R86.reuse ;  /* 0x000000562d287220 */ /* 0x080fe20000410000 */
[----:B------:R-:W-:Y:S01]  /*15b0*/  FMUL.FTZ R43, R89, R86 ;  /* 0x00000056592b7220 */ /* 0x000fe20000410000 */
[----:B------:R-:W-:Y:S01]  /*15c0*/  FFMA.FTZ R41, R3, R71, R70 ;  /* 0x0000004703297223 */ /* 0x000fe20000010046 */
[----:B------:R-:W-:Y:S01]  /*15d0*/  @P5 FADD.FTZ R91, R91, R42 ;  /* 0x0000002a5b5b5221 */ /* 0x000fe20000010000 */
[----:B------:R-:W-:Y:S02]  /*15e0*/  @P5 MOV R42, R62 ;  /* 0x0000003e002a5202 */ /* 0x000fe40000000f00 */
[----:B------:R-:W0:Y:S01]  /*15f0*/  F2F.F16.F32 R40, R40 ;  /* 0x0000002800287304 */ /* 0x000e220000200800 */
[----:B------:R-:W-:Y:S01]  /*1600*/  FMUL.FTZ R88, R91, R86 ;  /* 0x000000565b587220 */ /* 0x000fe20000410000 */
[----:B------:R-:W-:Y:S01]  /*1610*/  FADD.FTZ R41, R80, -R41 ;  /* 0x8000002950297221 */ /* 0x000fe20000010000 */
[----:B------:R-:W-:-:S03]  /*1620*/  @P5 HADD2.F32 R42, -RZ, R42.H0_H0 ;  /* 0x2000002aff2a5230 */ /* 0x000fc60000004100 */
[----:B------:R-:W-:Y:S02]  /*1630*/  FMUL.FTZ R93, R84, R41 ;  /* 0x00000029545d7220 */ /* 0x000fe40000410000 */
[----:B------:R-:W1:Y:S02]  /*1640*/  F2F.F16.F32 R43, R43 ;  /* 0x0000002b002b7304 */ /* 0x000e640000200800 */
[----:B------:R-:W-:Y:S01]  /*1650*/  @P5 FADD.FTZ R93, R93, R42 ;  /* 0x0000002a5d5d5221 */ /* 0x000fe20000010000 */
[----:B------:R-:W-:-:S03]  /*1660*/  ISETP.NE.U32.AND P5, PT, RZ, UR14, PT ;  /* 0x0000000eff007c0c */ /* 0x000fc6000bfa5070 */
[----:B------:R-:W-:Y:S01]  /*1670*/  FMUL.FTZ R44, R93, R86 ;  /* 0x000000565d2c7220 */ /* 0x000fe20000410000 */
[----:B0-----:R-:W-:Y:S01]  /*1680*/  IMAD.WIDE.U32 R40, R40, 0x10000, RZ ;  /* 0x0001000028287825 */ /* 0x001fe200078e00ff */
[----:B------:R-:W0:Y:S01]  /*1690*/  F2F.F16.F32 R88, R88 ;  /* 0x0000005800587304 */ /* 0x000e220000200800 */
[----:B------:R-:W-:Y:S02]  /*16a0*/  ISETP.NE.AND.EX P5, PT, RZ, UR15, PT, P5 ;  /* 0x0000000fff007c0c */ /* 0x000fe4000bfa5350 */
[----:B-1----:R-:W-:-:S05]  /*16b0*/  SHF.L.U32 R47, R43, 0x10, RZ ;  /* 0x000000102b2f7819 */ /* 0x002fca00000006ff */
[----:B------:R-:W1:Y:S06]  /*16c0*/  F2F.F16.F32 R44, R44 ;  /* 0x0000002c002c7304 */ /* 0x000e6c0000200800 */
[----:B------:R-:W-:Y:S02]  /*16d0*/  @P5 F2FP.F16.F32.PACK_AB R93, RZ, R93 ;  /* 0x0000005dff5d523e */ /* 0x000fe400000000ff */
[----:B0-----:R-:W-:Y:S02]  /*16e0*/  LOP3.LUT R43, R41, R47, R88, 0xfe, !PT ;  /* 0x0000002f292b7212 */ /* 0x001fe400078efe58 */
[----:B------:R-:W0:Y:S01]  /*16f0*/  LDC.64 R46, c[0x0][0x2f8] ;  /* 0x0000be00ff2e7b82 */ /* 0x000e220000000a00 */
[----:B------:R-:W-:-:S02]  /*1700*/  @P5 F2FP.F16.F32.PACK_AB R45, RZ, R45 ;  /* 0x0000002dff2d523e */ /* 0x000fc400000000ff */
[----:B------:R-:W-:Y:S02]  /*1710*/  @P5 F2FP.F16.F32.PACK_AB R91, RZ, R91 ;  /* 0x0000005bff5b523e */ /* 0x000fe400000000ff */
[----:B------:R-:W-:Y:S02]  /*1720*/  @P5 F2FP.F16.F32.PACK_AB R89, RZ, R89 ;  /* 0x00000059ff59523e */ /* 0x000fe400000000ff */
[----:B-1----:R-:W-:Y:S02]  /*1730*/  LOP3.LUT R42, R40, R44, RZ, 0xfc, !PT ;  /* 0x0000002c282a7212 */ /* 0x002fe400078efcff */
[----:B------:R-:W-:Y:S02]  /*1740*/  @P5 PRMT R48, R93, 0x7610, R48 ;  /* 0x000076105d305816 */ /* 0x000fe40000000030 */
[----:B------:R-:W-:Y:S02]  /*1750*/  @P5 PRMT R49, R45, 0x7610, R49 ;  /* 0x000076102d315816 */ /* 0x000fe40000000031 */
[----:B------:R-:W-:-:S02]  /*1760*/  @P5 PRMT R50, R91, 0x7610, R50 ;  /* 0x000076105b325816 */ /* 0x000fc40000000032 */
        /* <DEDUP_REMOVED lines=11> */
.L_x_956:
[----:B------:R1:W-:Y:S01]  /*1820*/  STG.E.64 desc[UR4][R46.64], R42 ;  /* 0x0000002a2e007986 */ /* 0x0003e2000c101b04 */
[----:B------:R-:W-:-:S07]  /*1830*/  IADD3 R83, R83, 0x80, RZ ;  /* 0x0000008053537810 */ /* 0x000fce0007ffe0ff */
.L_x_955:
[----:B------:R-:W-:Y:S05]  /*1840*/  BSYNC B0 ;  /* 0x0000000000007941 */ /* 0x000fea0003800000 */
.L_x_954:
        /* <DEDUP_REMOVED lines=20> */
[----:B------:R-:W-:Y:S01]  /*1990*/  @P5 FADD.FTZ R89, R89, R42 ;  /* 0x0000002a59595221 */ /* 0x000fe20000010000 */
[----:B------:R-:W-:Y:S02]  /*19a0*/  FMUL.FTZ R42, R45, R86 ;  /* 0x000000562d2a7220 */ /* 0x000fe40000410000 */
[----:B------:R-:W-:-:S02]  /*19b0*/  @P5 HADD2.F32 R40, -RZ, R40.H0_H0 ;  /* 0x20000028ff285230 */ /* 0x000fc40000004100 */
[----:B------:R-:W-:Y:S01]  /*19c0*/  FMUL.FTZ R91, R84, R41 ;  /* 0x00000029545b7220 */ /* 0x000fe20000410000 */
[----:B------:R-:W-:Y:S01]  /*19d0*/  FFMA.FTZ R41, R75, R71, R70 ;  /* 0x000000474b297223 */ /* 0x000fe20000010046 */
[----:B------:R-:W-:Y:S01]  /*19e0*/  FMUL.FTZ R46, R89, R86 ;  /* 0x00000056592e7220 */ /* 0x000fe20000410000 */
[----:B------:R-:W0:Y:S01]  /*19f0*/  F2F.F16.F32 R42, R42 ;  /* 0x0000002a002a7304 */ /* 0x000e220000200800 */
[----:B------:R-:W-:Y:S01]  /*1a00*/  @P5 FADD.FTZ R91, R91, R40 ;  /* 0x000000285b5b5221 */ /* 0x000fe20000010000 */
[----:B------:R-:W-:Y:S01]  /*1a10*/  @P5 MOV R40, R60 ;  /* 0x0000003c00285202 */ /* 0x000fe20000000f00 */
[----:B------:R-:W-:Y:S02]  /*1a20*/  FADD.FTZ R41, R72, -R41 ;  /* 0x8000002948297221 */ /* 0x000fe40000010000 */
[----:B------:R-:W-:Y:S02]  /*1a30*/  FMUL.FTZ R88, R91, R86 ;  /* 0x000000565b587220 */ /* 0x000fe40000410000 */
[----:B------:R-:W-:-:S02]  /*1a40*/  @P5 HADD2.F32 R40, -RZ, R40.H0_H0 ;  /* 0x20000028ff285230 */ /* 0x000fc40000004100 */
[----:B------:R-:W-:Y:S01]  /*1a50*/  FMUL.FTZ R93, R84, R41 ;  /* 0x00000029545d7220 */ /* 0x000fe20000410000 */
[----:B------:R-:W1:Y:S03]  /*1a60*/  F2F.F16.F32 R46, R46 ;  /* 0x0000002e002e7304 */ /* 0x000e660000200800 */
[----:B------:R-:W-:Y:S01]  /*1a70*/  @P5 FADD.FTZ R93, R93, R40 ;  /* 0x000000285d5d5221 */ /* 0x000fe20000010000 */
[----:B------:R-:W-:Y:S01]  /*1a80*/  ISETP.NE.U32.AND P5, PT, RZ, UR14, PT ;  /* 0x0000000eff007c0c */ /* 0x000fe2000bfa5070 */
[----:B------:R-:W2:Y:S01]  /*1a90*/  LDC.64 R40, c[0x0][0x2f8] ;  /* 0x0000be00ff287b82 */ /* 0x000ea20000000a00 */
[----:B0-----:R-:W-:-:S04]  /*1aa0*/  IMAD.WIDE.U32 R42, R42, 0x10000, RZ ;  /* 0x000100002a2a7825 */ /* 0x001fc800078e00ff */
[----:B------:R-:W-:Y:S01]  /*1ab0*/  FMUL.FTZ R44, R93, R86 ;  /* 0x000000565d2c7220 */ /* 0x000fe20000410000 */
[----:B------:R-:W-:Y:S01]  /*1ac0*/  ISETP.NE.AND.EX P5, PT, RZ, UR15, PT, P5 ;  /* 0x0000000fff007c0c */ /* 0x000fe2000bfa5350 */
[----:B------:R-:W0:Y:S01]  /*1ad0*/  F2F.F16.F32 R88, R88 ;  /* 0x0000005800587304 */ /* 0x000e220000200800 */
[----:B-1----:R-:W-:-:S07]  /*1ae0*/  SHF.L.U32 R47, R46, 0x10, RZ ;  /* 0x000000102e2f7819 */ /* 0x002fce00000006ff */
[----:B------:R-:W1:Y:S04]  /*1af0*/  F2F.F16.F32 R44, R44 ;  /* 0x0000002c002c7304 */ /* 0x000e680000200800 */
[----:B------:R-:W-:Y:S02]  /*1b00*/  @P5 F2FP.F16.F32.PACK_AB R93, RZ, R93 ;  /* 0x0000005dff5d523e */ /* 0x000fe400000000ff */
[----:B------:R-:W-:Y:S02]  /*1b10*/  @P5 F2FP.F16.F32.PACK_AB R45, RZ, R45 ;  /* 0x0000002dff2d523e */ /* 0x000fe400000000ff */
[----:B------:R-:W-:Y:S02]  /*1b20*/  @P5 F2FP.F16.F32.PACK_AB R91, RZ, R91 ;  /* 0x0000005bff5b523e */ /* 0x000fe400000000ff */
[----:B------:R-:W-:-:S02]  /*1b30*/  @P5 F2FP.F16.F32.PACK_AB R89, RZ, R89 ;  /* 0x00000059ff59523e */ /* 0x000fc400000000ff */
        /* <DEDUP_REMOVED lines=16> */
.L_x_959:
[----:B------:R2:W-:Y:S01]  /*1c40*/  STG.E.64 desc[UR4][R40.64], R46 ;  /* 0x0000002e28007986 */ /* 0x0005e2000c101b04 */
[----:B------:R-:W-:-:S07]  /*1c50*/  IADD3 R83, R83, 0x80, RZ ;  /* 0x0000008053537810 */ /* 0x000fce0007ffe0ff */
.L_x_958:
[----:B------:R-:W-:Y:S05]  /*1c60*/  BSYNC B0 ;  /* 0x0000000000007941 */ /* 0x000fea0003800000 */
.L_x_957:
[----:B------:R-:W-:Y:S04]  /*1c70*/  BSSY B0, `(.L_x_960) ;  /* 0x0000040000007945 */ /* 0x000fe80003800000 */
[----:B------:R-:W-:Y:S05]  /*1c80*/  @!P1 BRA `(.L_x_961) ;  /* 0x0000000000f89947 */ /* 0x000fea0003800000 */
[----:B------:R-:W-:Y:S01]  /*1c90*/  ISETP.NE.U32.AND P5, PT, RZ, UR10, PT ;  /* 0x0000000aff007c0c */ /* 0x000fe2000bfa5070 */
[-CC-:B0-2---:R-:W-:Y:S01]  /*1ca0*/  FFMA.FTZ R41, R58, R71.reuse, R70.reuse ;  /* 0x000000473a297223 */ /* 0x185fe20000010046 */
[-CC-:B------:R-:W-:Y:S01]  /*1cb0*/  FFMA.FTZ R40, R59, R71.reuse, R70.reuse ;  /* 0x000000473b287223 */ /* 0x180fe20000010046 */
[-CC-:B-1----:R-:W-:Y:S01]  /*1cc0*/  FFMA.FTZ R43, R55, R71.reuse, R70.reuse ;  /* 0x00000047372b7223 */ /* 0x182fe20000010046 */
[----:B------:R-:W-:Y:S01]  /*1cd0*/  ISETP.NE.AND.EX P5, PT, RZ, UR11, PT, P5 ;  /* 0x0000000bff007c0c */ /* 0x000fe2000bfa5350 */
[----:B------:R-:W-:Y:S01]  /*1ce0*/  FADD.FTZ R41, R56, -R41 ;  /* 0x8000002938297221 */ /* 0x000fe20000010000 */
[----:B------:R-:W-:Y:S01]  /*1cf0*/  FFMA.FTZ R70, R52, R71, R70 ;  /* 0x0000004734467223 */ /* 0x000fe20000010046 */
[----:B------:R-:W-:Y:S01]  /*1d00*/  FADD.FTZ R43, R54, -R43 ;  /* 0x8000002b362b7221 */ /* 0x000fe20000010000 */
[----:B------:R-:W-:Y:S01]  /*1d10*/  ISETP.NE.U32.AND P6, PT, RZ, UR14, PT ;  /* 0x0000000eff007c0c */ /* 0x000fe2000bfc5070 */
[C---:B------:R-:W-:Y:S01]  /*1d20*/  FMUL.FTZ R41, R84.reuse, R41 ;  /* 0x0000002954297220 */ /* 0x040fe20000410000 */
[----:B------:R-:W-:Y:S01]  /*1d30*/  FADD.FTZ R45, R53, -R70 ;  /* 0x80000046352d7221 */ /* 0x000fe20000010000 */
[C---:B------:R-:W-:Y:S01]  /*1d40*/  FMUL.FTZ R43, R84.reuse, R43 ;  /* 0x0000002b542b7220 */ /* 0x040fe20000410000 */
[----:B------:R-:W-:Y:S01]  /*1d50*/  FADD.FTZ R47, R57, -R40 ;  /* 0x80000028392f7221 */ /* 0x000fe20000010000 */
[----:B------:R-:W-:Y:S01]  /*1d60*/  ISETP.NE.AND.EX P6, PT, RZ, UR15, PT, P6 ;  /* 0x0000000fff007c0c */ /* 0x000fe2000bfc5360 */
[----:B------:R-:W-:-:S02]  /*1d70*/  FMUL.FTZ R45, R84, R45 ;  /* 0x0000002d542d7220 */ /* 0x000fc40000410000 */
[----:B------:R-:W-:Y:S01]  /*1d80*/  FMUL.FTZ R89, R84, R47 ;  /* 0x0000002f54597220 */ /* 0x000fe20000410000 */
[----:B------:R-:W-:Y:S01]  /*1d90*/  @P5 SHF.R.U64 R42, R64, 0x10, R65 ;  /* 0x00000010402a5819 */ /* 0x000fe20000001241 */
[----:B------:R-:W0:Y:S01]  /*1da0*/  LDC.64 R46, c[0x0][0x2f8] ;  /* 0x0000be00ff2e7b82 */ /* 0x000e220000000a00 */
[----:B------:R-:W-:-:S03]  /*1db0*/  @P5 MOV R44, R65 ;  /* 0x00000041002c5202 */ /* 0x000fc60000000f00 */
[----:B------:R-:W-:Y:S02]  /*1dc0*/  @P5 HADD2.F32 R42, -RZ, R42.H0_H0 ;  /* 0x2000002aff2a5230 */ /* 0x000fe40000004100 */
[----:B------:R-:W-:-:S03]  /*1dd0*/  @P5 HADD2.F32 R44, -RZ, R44.H0_H0 ;  /* 0x2000002cff2c5230 */ /* 0x000fc60000004100 */
[----:B------:R-:W-:Y:S01]  /*1de0*/  @P5 FADD.FTZ R41, R41, R42 ;  /* 0x0000002a29295221 */ /* 0x000fe20000010000 */
[----:B------:R-:W-:Y:S01]  /*1df0*/  @P5 SHF.R.U32.HI R42, RZ, 0x10, R65 ;  /* 0x00000010ff2a5819 */ /* 0x000fe20000011641 */
[----:B------:R-:W-:Y:S02]  /*1e00*/  @P5 FADD.FTZ R43, R43, R44 ;  /* 0x0000002c2b2b5221 */ /* 0x000fe40000010000 */
[-C--:B------:R-:W-:Y:S02]  /*1e10*/  FMUL.FTZ R40, R41, R86.reuse ;  /* 0x0000005629287220 */ /* 0x080fe40000410000 */
[----:B------:R-:W-:Y:S02]  /*1e20*/  @P5 HADD2.F32 R42, -RZ, R42.H0_H0 ;  /* 0x2000002aff2a5230 */ /* 0x000fe40000004100 */
[----:B------:R-:W-:Y:S01]  /*1e30*/  FMUL.FTZ R71, R43, R86 ;  /* 0x000000562b477220 */ /* 0x000fe20000410000 */
[----:B------:R-:W-:Y:S01]  /*1e40*/  @P6 F2FP.F16.F32.PACK_AB R43, RZ, R43 ;  /* 0x0000002bff2b623e */ /* 0x000fe200000000ff */
[----:B------:R-:W1:Y:S01]  /*1e50*/  F2F.F16.F32 R40, R40 ;  /* 0x0000002800287304 */ /* 0x000e620000200800 */
[----:B------:R-:W-:Y:S01]  /*1e60*/  @P5 FADD.FTZ R45, R45, R42 ;  /* 0x0000002a2d2d5221 */ /* 0x000fe20000010000 */
[----:B------:R-:W-:-:S02]  /*1e70*/  @P5 MOV R42, R64 ;  /* 0x00000040002a5202 */ /* 0x000fc40000000f00 */
[----:B------:R-:W-:Y:S01]  /*1e80*/  @P6 PRMT R50, R43, 0x7610, R50 ;  /* 0x000076102b326816 */ /* 0x000fe20000000032 */
[----:B------:R-:W-:Y:S01]  /*1e90*/  FMUL.FTZ R44, R45, R86 ;  /* 0x000000562d2c7220 */ /* 0x000fe20000410000 */
[----:B0-----:R-:W-:Y:S02]  /*1ea0*/  IMAD.WIDE.U32 R46, R83, 0x8, R46 ;  /* 0x00000008532e7825 */ /* 0x001fe400078e002e */
[----:B------:R-:W-:Y:S02]  /*1eb0*/  F2F.F16.F32 R71, R71 ;  /* 0x0000004700477304 */ /* 0x000fe40000200800 */
[----:B------:R-:W-:-:S05]  /*1ec0*/  @P5 HADD2.F32 R42, -RZ, R42.H0_H0 ;  /* 0x2000002aff2a5230 */ /* 0x000fca0000004100 */
[----:B------:R-:W-:Y:S01]  /*1ed0*/  @P5 FADD.FTZ R89, R89, R42 ;  /* 0x0000002a59595221 */ /* 0x000fe20000010000 */
[----:B------:R-:W0:Y:S01]  /*1ee0*/  F2F.F16.F32 R44, R44 ;  /* 0x0000002c002c7304 */ /* 0x000e220000200800 */
[----:B------:R-:W-:Y:S02]  /*1ef0*/  ISETP.NE.U32.AND P5, PT, RZ, UR14, PT ;  /* 0x0000000eff007c0c */ /* 0x000fe4000bfa5070 */
[----:B------:R-:W-:Y:S01]  /*1f00*/  FMUL.FTZ R86, R89, R86 ;  /* 0x0000005659567220 */ /* 0x000fe20000410000 */
[----:B------:R-:W-:Y:S02]  /*1f10*/  @P6 F2FP.F16.F32.PACK_AB R42, RZ, R89 ;  /* 0x00000059ff2a623e */ /* 0x000fe400000000ff */
[----:B------:R-:W-:Y:S02]  /*1f20*/  ISETP.NE.AND.EX P5, PT, RZ, UR15, PT, P5 ;  /* 0x0000000fff007c0c */ /* 0x000fe4000bfa5350 */
[----:B------:R-:W2:Y:S01]  /*1f30*/  F2F.F16.F32 R89, R86 ;  /* 0x0000005600597304 */ /* 0x000ea20000200800 */
[----:B------:R-:W-:-:S02]  /*1f40*/  @P6 PRMT R48, R42, 0x7610, R48 ;  /* 0x000076102a306816 */ /* 0x000fc40000000030 */
[----:B------:R-:W-:Y:S01]  /*1f50*/  @P6 F2FP.F16.F32.PACK_AB R42, RZ, R41 ;  /* 0x00000029ff2a623e */ /* 0x000fe200000000ff */
[----:B-1----:R-:W-:Y:S01]  /*1f60*/  IMAD.WIDE.U32 R40, R40, 0x10000, RZ ;  /* 0x0001000028287825 */ /* 0x002fe200078e00ff */
[----:B0-----:R-:W-:Y:S02]  /*1f70*/  SHF.L.U32 R44, R44, 0x10, RZ ;  /* 0x000000102c2c7819 */ /* 0x001fe400000006ff */
[----:B------:R-:W-:Y:S02]  /*1f80*/  @P6 PRMT R49, R42, 0x7610, R49 ;  /* 0x000076102a316816 */ /* 0x000fe40000000031 */
[----:B------:R-:W-:Y:S02]  /*1f90*/  @P6 F2FP.F16.F32.PACK_AB R42, RZ, R45 ;  /* 0x0000002dff2a623e */ /* 0x000fe400000000ff */
[----:B------:R-:W-:Y:S02]  /*1fa0*/  LOP3.LUT R45, R41, R44, R71, 0xfe, !PT ;  /* 0x0000002c292d7212 */ /* 0x000fe400078efe47 */
[----:B--2---:R-:W-:-:S02]  /*1fb0*/  LOP3.LUT R44, R40, R89, RZ, 0xfc, !PT ;  /* 0x00000059282c7212 */ /* 0x004fc400078efcff */
        /* <DEDUP_REMOVED lines=10> */
.L_x_962:
[----:B------:R3:W-:Y:S02]  /*2060*/  STG.E.64 desc[UR4][R46.64], R44 ;  /* 0x0000002c2e007986 */ /* 0x0007e4000c101b04 */
.L_x_961:
[----:B------:R-:W-:Y:S05]  /*2070*/  BSYNC B0 ;  /* 0x0000000000007941 */ /* 0x000fea0003800000 */
.L_x_960:
[----:B------:R-:W-:Y:S02]  /*2080*/  IADD3 R2, R2, UR16, RZ ;  /* 0x0000001002027c10 */ /* 0x000fe4000fffe0ff */
[----:B-123--:R-:W-:Y:S02]  /*2090*/  SEL R46, RZ, 0x1, P4 ;  /* 0x00000001ff2e7807 */ /* 0x00efe40002000000 */
[----:B------:R-:W-:-:S13]  /*20a0*/  ISETP.GE.AND P5, PT, R2, UR17, PT ;  /* 0x0000001102007c0c */ /* 0x000fda000bfa6270 */
[----:B------:R-:W-:Y:S05]  /*20b0*/  @!P5 BRA `(.L_x_963) ;  /* 0xffffffe40008d947 */ /* 0x000fea000383ffff */
.L_x_946:
        /* <DEDUP_REMOVED lines=27> */
.L_x_953:
[----:B------:R-:W-:Y:S02]  /*2270*/  MOV R93, R71 ;  /* 0x00000047005d7202 */ /* 0x000fe40000000f00 */
[----:B------:R-:W-:Y:S02]  /*2280*/  MOV R42, 0x10 ;  /* 0x00000010002a7802 */ /* 0x000fe40000000f00 */
[----:B------:R-:W-:Y:S02]  /*2290*/  MOV R43, 0x1f ;  /* 0x0000001f002b7802 */ /* 0x000fe40000000f00 */
[----:B------:R-:W-:-:S07]  /*22a0*/  MOV R44, 0xffffffff ;  /* 0xffffffff002c7802 */ /* 0x000fce0000000f00 */
[----:B------:R-:W-:Y:S05]  /*22b0*/  WARPSYNC.COLLECTIVE R44, `(.L_x_964) ;  /* 0x000000002c087348 */ /* 0x000fea0003c00000 */
[----:B------:R0:W1:Y:S02]  /*22c0*/  SHFL.DOWN P6, R92, R93, R42, R43 ;  /* 0x0800002a5d5c7389 */ /* 0x00006400000c002b */
[----:B01----:R-:W-:Y:S01]  /*22d0*/  ENDCOLLECTIVE ;  /* 0x000000000000791b */ /* 0x003fe20003800000 */
.L_x_964:
[----:B------:R-:W-:Y:S02]  /*22e0*/  MOV R93, R88 ;  /* 0x00000058005d7202 */ /* 0x000fe40000000f00 */
[----:B------:R-:W-:-:S07]  /*22f0*/  MOV R46, R92 ;  /* 0x0000005c002e7202 */ /* 0x000fce0000000f00 */
[----:B------:R-:W-:Y:S05]  /*2300*/  WARPSYNC.COLLECTIVE R44, `(.L_x_965) ;  /* 0x000000002c087348 */ /* 0x000fea0003c00000 */
[----:B------:R0:W1:Y:S02]  /*2310*/  SHFL.DOWN P6, R92, R93, R42, R43 ;  /* 0x0800002a5d5c7389 */ /* 0x00006400000c002b */
[----:B01----:R-:W-:Y:S01]  /*2320*/  ENDCOLLECTIVE ;  /* 0x000000000000791b */ /* 0x003fe20003800000 */
.L_x_965:
[----:B------:R-:W-:-:S05]  /*2330*/  FADD.FTZ R46, R46, R71 ;  /* 0x000000472e2e7221 */ /* 0x000fca0000010000 */
[----:B------:R-:W-:Y:S02]  /*2340*/  MOV R93, R46 ;  /* 0x0000002e005d7202 */ /* 0x000fe40000000f00 */
[----:B------:R-:W-:Y:S02]  /*2350*/  MOV R42, 0x8 ;  /* 0x00000008002a7802 */ /* 0x000fe40000000f00 */
[----:B------:R-:W-:-:S07]  /*2360*/  MOV R45, R92 ;  /* 0x0000005c002d7202 */ /* 0x000fce0000000f00 */
[----:B------:R-:W-:Y:S05]  /*2370*/  WARPSYNC.COLLECTIVE R44, `(.L_x_966) ;  /* 0x000000002c087348 */ /* 0x000fea0003c00000 */
[----:B------:R0:W1:Y:S02]  /*2380*/  SHFL.DOWN P6, R92, R93, R42, R43 ;  /* 0x0800002a5d5c7389 */ /* 0x00006400000c002b */
[----:B01----:R-:W-:Y:S01]  /*2390*/  ENDCOLLECTIVE ;  /* 0x000000000000791b */ /* 0x003fe20003800000 */
.L_x_966:
[----:B------:R-:W-:-:S05]  /*23a0*/  FADD.FTZ R45, R45, R88 ;  /* 0x000000582d2d7221 */ /* 0x000fca0000010000 */
[----:B------:R-:W-:Y:S02]  /*23b0*/  MOV R93, R45 ;  /* 0x0000002d005d7202 */ /* 0x000fe40000000f00 */
[----:B------:R-:W-:-:S07]  /*23c0*/  MOV R47, R92 ;  /* 0x0000005c002f7202 */ /* 0x000fce0000000f00 */
[----:B------:R-:W-:Y:S05]  /*23d0*/  WARPSYNC.COLLECTIVE R44, `(.L_x_967) ;  /* 0x000000002c087348 */ /* 0x000fea0003c00000 */
[----:B------:R0:W1:Y:S02]  /*23e0*/  SHFL.DOWN P6, R92, R93, R42, R43 ;  /* 0x0800002a5d5c7389 */ /* 0x00006400000c002b */
[----:B01----:R-:W-:Y:S01]  /*23f0*/  ENDCOLLECTIVE ;  /* 0x000000000000791b */ /* 0x003fe20003800000 */
.L_x_967:
[----:B------:R-:W-:-:S05]  /*2400*/  FADD.FTZ R47, R46, R47 ;  /* 0x0000002f2e2f7221 */ /* 0x000fca0000010000 */
[----:B------:R-:W-:Y:S02]  /*2410*/  MOV R93, R47 ;  /* 0x0000002f005d7202 */ /* 0x000fe40000000f00 */
[----:B------:R-:W-:Y:S02]  /*2420*/  MOV R42, 0x4 ;  /* 0x00000004002a7802 */ /* 0x000fe40000000f00 */
[----:B------:R-:W-:-:S07]  /*2430*/  MOV R70, R92 ;  /* 0x0000005c00467202 */ /* 0x000fce0000000f00 */
[----:B------:R-:W-:Y:S05]  /*2440*/  WARPSYNC.COLLECTIVE R44, `(.L_x_968) ;  /* 0x000000002c087348 */ /* 0x000fea0003c00000 */
[----:B------:R0:W1:Y:S02]  /*2450*/  SHFL.DOWN P6, R92, R93, R42, R43 ;  /* 0x0800002a5d5c7389 */ /* 0x00006400000c002b */
[----:B01----:R-:W-:Y:S01]  /*2460*/  ENDCOLLECTIVE ;  /* 0x000000000000791b */ /* 0x003fe20003800000 */
.L_x_968:
[----:B------:R-:W-:-:S05]  /*2470*/  FADD.FTZ R89, R45, R70 ;  /* 0x000000462d597221 */ /* 0x000fca0000010000 */
[----:B------:R-:W-:Y:S02]  /*2480*/  MOV R93, R89 ;  /* 0x00000059005d7202 */ /* 0x000fe40000000f00 */
[----:B------:R-:W-:-:S07]  /*2490*/  MOV R70, R92 ;  /* 0x0000005c00467202 */ /* 0x000fce0000000f00 */
[----:B------:R-:W-:Y:S05]  /*24a0*/  WARPSYNC.COLLECTIVE R44, `(.L_x_969) ;  /* 0x000000002c087348 */ /* 0x000fea0003c00000 */
[----:B------:R0:W1:Y:S02]  /*24b0*/  SHFL.DOWN P6, R92, R93, R42, R43 ;  /* 0x0800002a5d5c7389 */ /* 0x00006400000c002b */
[----:B01----:R-:W-:Y:S01]  /*24c0*/  ENDCOLLECTIVE ;  /* 0x000000000000791b */ /* 0x003fe20003800000 */
.L_x_969:
[----:B------:R-:W-:-:S05]  /*24d0*/  FADD.FTZ R91, R47, R70 ;  /* 0x000000462f5b7221 */ /* 0x000fca0000010000 */
[----:B------:R-:W-:Y:S02]  /*24e0*/  MOV R93, R91 ;  /* 0x0000005b005d7202 */ /* 0x000fe40000000f00 */
[----:B------:R-:W-:Y:S02]  /*24f0*/  MOV R42, 0x2 ;  /* 0x00000002002a7802 */ /* 0x000fe40000000f00 */
[----:B------:R-:W-:-:S07]  /*2500*/  MOV R90, R92 ;  /* 0x0000005c005a7202 */ /* 0x000fce0000000f00 */
[----:B------:R-:W-:Y:S05]  /*2510*/  WARPSYNC.COLLECTIVE R44, `(.L_x_970) ;  /* 0x000000002c087348 */ /* 0x000fea0003c00000 */
[----:B------:R0:W1:Y:S02]  /*2520*/  SHFL.DOWN P6, R92, R93, R42, R43 ;  /* 0x0800002a5d5c7389 */ /* 0x00006400000c002b */
[----:B01----:R-:W-:Y:S01]  /*2530*/  ENDCOLLECTIVE ;  /* 0x000000000000791b */ /* 0x003fe20003800000 */
.L_x_970:
[----:B------:R-:W-:-:S05]  /*2540*/  FADD.FTZ R90, R89, R90 ;  /* 0x0000005a595a7221 */ /* 0x000fca0000010000 */
[----:B------:R-:W-:Y:S02]  /*2550*/  MOV R93, R90 ;  /* 0x0000005a005d7202 */ /* 0x000fe40000000f00 */
[----:B------:R-:W-:-:S07]  /*2560*/  MOV R70, R92 ;  /* 0x0000005c00467202 */ /* 0x000fce0000000f00 */
[----:B------:R-:W-:Y:S05]  /*2570*/  WARPSYNC.COLLECTIVE R44, `(.L_x_971) ;  /* 0x000000002c087348 */ /* 0x000fea0003c00000 */
[----:B------:R0:W1:Y:S02]  /*2580*/  SHFL.DOWN P6, R92, R93, R42, R43 ;  /* 0x0800002a5d5c7389 */ /* 0x00006400000c002b */
[----:B01----:R-:W-:Y:S01]  /*2590*/  ENDCOLLECTIVE ;  /* 0x000000000000791b */ /* 0x003fe20003800000 */
.L_x_971:
[----:B------:R-:W-:-:S05]  /*25a0*/  FADD.FTZ R70, R91, R70 ;  /* 0x000000465b467221 */ /* 0x000fca0000010000 */
[----:B------:R-:W-:Y:S02]  /*25b0*/  MOV R93, R70 ;  /* 0x00000046005d7202 */ /* 0x000fe40000000f00 */
[----:B------:R-:W-:Y:S02]  /*25c0*/  MOV R42, 0x1 ;  /* 0x00000001002a7802 */ /* 0x000fe40000000f00 */
[----:B------:R-:W-:-:S07]  /*25d0*/  MOV R71, R92 ;  /* 0x0000005c00477202 */ /* 0x000fce0000000f00 */
[----:B------:R-:W-:Y:S05]  /*25e0*/  WARPSYNC.COLLECTIVE R44, `(.L_x_972) ;  /* 0x000000002c087348 */ /* 0x000fea0003c00000 */
[----:B------:R0:W1:Y:S02]  /*25f0*/  SHFL.DOWN P6, R92, R93, R42, R43 ;  /* 0x0800002a5d5c7389 */ /* 0x00006400000c002b */
[----:B01----:R-:W-:Y:S01]  /*2600*/  ENDCOLLECTIVE ;  /* 0x000000000000791b */ /* 0x003fe20003800000 */
.L_x_972:
[----:B------:R-:W-:-:S05]  /*2610*/  FADD.FTZ R71, R90, R71 ;  /* 0x000000475a477221 */ /* 0x000fca0000010000 */
[----:B------:R-:W-:Y:S02]  /*2620*/  MOV R93, R71 ;  /* 0x00000047005d7202 */ /* 0x000fe40000000f00 */
[----:B------:R-:W-:-:S07]  /*2630*/  MOV R45, R92 ;  /* 0x0000005c002d7202 */ /* 0x000fce0000000f00 */
[----:B------:R-:W-:Y:S05]  /*2640*/  WARPSYNC.COLLECTIVE R44, `(.L_x_973) ;  /* 0x000000002c087348 */ /* 0x000fea0003c00000 */
[----:B------:R0:W1:Y:S02]  /*2650*/  SHFL.DOWN P6, R92, R93, R42, R43 ;  /* 0x0800002a5d5c7389 */ /* 0x00006400000c002b */
[----:B01----:R-:W-:Y:S01]  /*2660*/  ENDCOLLECTIVE ;  /* 0x000000000000791b */ /* 0x003fe20003800000 */
.L_x_973:
[----:B------:R-:W-:Y:S01]  /*2670*/  MOV R46, R92 ;  /* 0x0000005c002e7202 */ /* 0x000fe20000000f00 */
[----:B------:R-:W-:Y:S06]  /*2680*/  BRA `(.L_x_974) ;  /* 0xffffffec00007947 */ /* 0x000fec000383ffff */
.L_x_975:
        /* <DEDUP_REMOVED lines=15> */
.L_x_8514:


//--------------------- .text._ZN10layer_norm13ln_bwd_kernelINS_13Kernel_traitsI6__halfS2_S2_S2_fjLj1536ELj1ELj1ELj4ELj8ENS_18Kernel_traits_baseILj1536ES2_S2_S2_S2_fjLj128EEEEELb0ELb0ELb0ELb1EEEvNS_9BwdParamsE --------------------------
	.section	.text._ZN10layer_norm13ln_bwd_kernelINS_13Kernel_traitsI6__halfS2_S2_S2_fjLj1536ELj1ELj1ELj4ELj8ENS_18Kernel_traits_baseILj1536ES2_S2_S2_S2_fjLj128EEEEELb0ELb0ELb0ELb1EEEvNS_9BwdParamsE,"ax",@progbits
	.align	128
        .global         _ZN10layer_norm13ln_bwd_kernelINS_13Kernel_traitsI6__halfS2_S2_S2_fjLj1536ELj1ELj1ELj4ELj8ENS_18Kernel_traits_baseILj1536ES2_S2_S2_S2_fjLj128EEEEELb0ELb0ELb0ELb1EEEvNS_9BwdParamsE
        .type           _ZN10layer_norm13ln_bwd_kernelINS_13Kernel_traitsI6__halfS2_S2_S2_fjLj1536ELj1ELj1ELj4ELj8ENS_18Kernel_traits_baseILj1536ES2_S2_S2_S2_fjLj128EEEEELb0ELb0ELb0ELb1EEEvNS_9BwdParamsE,@function
        .size           _ZN10layer_norm13ln_bwd_kernelINS_13Kernel_traitsI6__halfS2_S2_S2_fjLj1536ELj1ELj1ELj4ELj8ENS_18Kernel_traits_baseILj1536ES2_S2_S2_S2_fjLj128EEEEELb0ELb0ELb0ELb1EEEvNS_9BwdParamsE,(.L_x_8515 - _ZN10layer_norm13ln_bwd_kernelINS_13Kernel_traitsI6__halfS2_S2_S2_fjLj1536ELj1ELj1ELj4ELj8ENS_18Kernel_traits_baseILj1536ES2_S2_S2_S2_fjLj128EEEEELb0ELb0ELb0ELb1EEEvNS_9BwdParamsE)
        .other          _ZN10layer_norm13ln_bwd_kernelINS_13Kernel_traitsI6__halfS2_S2_S2_fjLj1536ELj1ELj1ELj4ELj8ENS_18Kernel_traits_baseILj1536ES2_S2_S2_S2_fjLj128EEEEELb0ELb0ELb0ELb1EEEvNS_9BwdParamsE,@"STO_CUDA_ENTRY STV_DEFAULT"
_ZN10layer_norm13ln_bwd_kernelINS_13Kernel_traitsI6__halfS2_S2_S2_fjLj1536ELj1ELj1ELj4ELj8ENS_18Kernel_traits_baseILj1536ES2_S2_S2_S2_fjLj128EEEEELb0ELb0ELb0ELb1EEEvNS_9BwdParamsE:
.text._ZN10layer_norm13ln_bwd_kernelINS_13Kernel_traitsI6__halfS2_S2_S2_fjLj1536ELj1ELj1ELj4ELj8ENS_18Kernel_traits_baseILj1536ES2_S2_S2_S2_fjLj128EEEEELb0ELb0ELb0ELb1EEEvNS_9BwdParamsE:
        /* <DEDUP_REMOVED lines=27> */
.L_x_976:
        /* <DEDUP_REMOVED lines=10> */
[----:B------:R-:W-:Y:S01]  /*0250*/  HFMA2.MMA R70, -RZ, RZ, 0, 5.9604644775390625e-08 ;  /* 0x00000001ff467435 */ /* 0x000fe200000001ff */
[----:B------:R-:W-:Y:S01]  /*0260*/  CS2R R16, SRZ ;  /* 0x0000000000107805 */ /* 0x000fe2000001ff00 */
[----:B------:R-:W-:Y:S01]  /*0270*/  HFMA2.MMA R39, -RZ, RZ, 0, 0 ;  /* 0x00000000ff277435 */ /* 0x000fe200000001ff */
[----:B------:R-:W-:-:S02]  /*0280*/  ISETP.NE.AND.EX P0, PT, RZ, UR5, PT, P0 ;  /* 0x00000005ff007c0c */ /* 0x000fc4000bf05300 */
[----:B------:R-:W-:Y:S02]  /*0290*/  CS2R R14, SRZ ;  /* 0x00000000000e7805 */ /* 0x000fe4000001ff00 */
[----:B------:R-:W-:Y:S02]  /*02a0*/  CS2R R12, SRZ ;  /* 0x00000000000c7805 */ /* 0x000fe4000001ff00 */
[----:B------:R-:W-:Y:S02]  /*02b0*/  CS2R R10, SRZ ;  /* 0x00000000000a7805 */ /* 0x000fe4000001ff00 */
[----:B------:R-:W-:Y:S02]  /*02c0*/  CS2R R20, SRZ ;  /* 0x0000000000147805 */ /* 0x000fe4000001ff00 */
[----:B------:R-:W-:Y:S02]  /*02d0*/  CS2R R18, SRZ ;  /* 0x0000000000127805 */ /* 0x000fe4000001ff00 */
[----:B------:R-:W-:-:S02]  /*02e0*/  MOV R32, RZ ;  /* 0x000000ff00207202 */ /* 0x000fc40000000f00 */
[----:B------:R-:W-:Y:S02]  /*02f0*/  CS2R R22, SRZ ;  /* 0x0000000000167805 */ /* 0x000fe4000001ff00 */
[----:B0-----:R-:W-:Y:S02]  /*0300*/  CS2R R2, SRZ ;  /* 0x0000000000027805 */ /* 0x001fe4000001ff00 */
[--C-:B--2---:R-:W-:Y:S01]  /*0310*/  SHF.R.U64 R38, R4, 0x10, R5.reuse ;  /* 0x0000001004267819 */ /* 0x104fe20000001205 */
[----:B------:R-:W-:Y:S01]  /*0320*/  HADD2.F32 R63, -RZ, R4.H0_H0 ;  /* 0x20000004ff3f7230 */ /* 0x000fe20000004100 */
[----:B------:R-:W-:Y:S01]  /*0330*/  SHF.R.U32.HI R37, RZ, 0x10, R5 ;  /* 0x00000010ff257819 */ /* 0x000fe20000011605 */
[----:B------:R-:W-:Y:S01]  /*0340*/  HADD2.F32 R62, -RZ, R5.H0_H0 ;  /* 0x20000005ff3e7230 */ /* 0x000fe20000004100 */
[--C-:B---3--:R-:W-:Y:S01]  /*0350*/  SHF.R.U64 R36, R6, 0x10, R7.reuse ;  /* 0x0000001006247819 */ /* 0x108fe20000001207 */
[----:B------:R-:W-:Y:S01]  /*0360*/  HADD2.F32 R43, -RZ, R6.H0_H0 ;  /* 0x20000006ff2b7230 */ /* 0x000fe20000004100 */
[----:B------:R-:W-:Y:S01]  /*0370*/  SHF.R.U32.HI R35, RZ, 0x10, R7 ;  /* 0x00000010ff237819 */ /* 0x000fe20000011607 */
[----:B------:R-:W-:Y:S01]  /*0380*/  HADD2.F32 R42, -RZ, R7.H0_H0 ;  /* 0x20000007ff2a7230 */ /* 0x000fe20000004100 */
[--C-:B----4-:R-:W-:Y:S01]  /*0390*/  SHF.R.U64 R34, R8, 0x10, R9.reuse ;  /* 0x0000001008227819 */ /* 0x110fe20000001209 */
[----:B------:R-:W-:Y:S01]  /*03a0*/  HADD2.F32 R41, -RZ, R8.H0_H0 ;  /* 0x20000008ff297230 */ /* 0x000fe20000004100 */
[----:B------:R-:W-:Y:S01]  /*03b0*/  SHF.R.U32.HI R33, RZ, 0x10, R9 ;  /* 0x00000010ff217819 */ /* 0x000fe20000011609 */
[----:B------:R-:W-:Y:S01]  /*03c0*/  HADD2.F32 R40, -RZ, R9.H0_H0 ;  /* 0x20000009ff287230 */ /* 0x000fe20000004100 */
[----:B------:R-:W-:-:S02]  /*03d0*/  CS2R R8, SRZ ;  /* 0x0000000000087805 */ /* 0x000fc4000001ff00 */
[----:B------:R-:W-:Y:S02]  /*03e0*/  CS2R R6, SRZ ;  /* 0x0000000000067805 */ /* 0x000fe4000001ff00 */
[----:B------:R-:W-:Y:S01]  /*03f0*/  CS2R R4, SRZ ;  /* 0x0000000000047805 */ /* 0x000fe2000001ff00 */
[----:B------:R-:W-:Y:S02]  /*0400*/  HADD2.F32 R38, -RZ, R38.H0_H0 ;  /* 0x20000026ff267230 */ /* 0x000fe40000004100 */
[----:B------:R-:W-:Y:S02]  /*0410*/  HADD2.F32 R37, -RZ, R37.H0_H0 ;  /* 0x20000025ff257230 */ /* 0x000fe40000004100 */
[----:B------:R-:W-:Y:S02]  /*0420*/  HADD2.F32 R36, -RZ, R36.H0_H0 ;  /* 0x20000024ff247230 */ /* 0x000fe40000004100 */
[----:B------:R-:W-:Y:S02]  /*0430*/  HADD2.F32 R35, -RZ, R35.H0_H0 ;  /* 0x20000023ff237230 */ /* 0x000fe40000004100 */
[----:B------:R-:W-:-:S02]  /*0440*/  HADD2.F32 R34, -RZ, R34.H0_H0 ;  /* 0x20000022ff227230 */ /* 0x000fc40000004100 */
[----:B------:R-:W-:-:S07]  /*0450*/  HADD2.F32 R33, -RZ, R33.H0_H0 ;  /* 0x20000021ff217230 */ /* 0x000fce0000004100 */
.L_x_983:
        /* <DEDUP_REMOVED lines=46> */
[----:B------:R-:W-:Y:S01]  /*0740*/  LOP3.LUT P2, RZ, R0, 0x1f, RZ, 0xc0, !PT ;  /* 0x0000001f00ff7812 */ /* 0x000fe2000784c0ff */
[----:B----4-:R-:W-:Y:S01]  /*0750*/  @P0 HADD2.F32 R60, -RZ, R72.H0_H0 ;  /* 0x20000048ff3c0230 */ /* 0x010fe20000004100 */
[--C-:B------:R-:W-:Y:S02]  /*0760*/  SHF.R.U64 R78, R30, 0x10, R31.reuse ;  /* 0x000000101e4e7819 */ /* 0x100fe4000000121f */
[----:B------:R-:W-:Y:S02]  /*0770*/  MOV R76, R31 ;  /* 0x0000001f004c7202 */ /* 0x000fe40000000f00 */
[----:B------:R-:W-:Y:S02]  /*0780*/  SHF.R.U32.HI R80, RZ, 0x10, R31 ;  /* 0x00000010ff507819 */ /* 0x000fe4000001161f */
[----:B------:R-:W-:-:S02]  /*0790*/  MOV R31, R28 ;  /* 0x0000001c001f7202 */ /* 0x000fc40000000f00 */
[----:B------:R-:W-:Y:S02]  /*07a0*/  SHF.R.U64 R72, R28, 0x10, R29 ;  /* 0x000000101c487819 */ /* 0x000fe4000000121d */
[----:B--2---:R-:W-:Y:S02]  /*07b0*/  MOV R59, R24 ;  /* 0x00000018003b7202 */ /* 0x004fe40000000f00 */
[----:B------:R-:W-:Y:S02]  /*07c0*/  SHF.R.U64 R55, R26, 0x10, R27 ;  /* 0x000000101a377819 */ /* 0x000fe4000000121b */
[----:B------:R-:W-:Y:S02]  /*07d0*/  MOV R81, R30 ;  /* 0x0000001e00517202 */ /* 0x000fe40000000f00 */
[----:B------:R-:W-:Y:S01]  /*07e0*/  SHF.R.U64 R24, R24, 0x10, R25 ;  /* 0x0000001018187819 */ /* 0x000fe20000001219 */
[----:B---3--:R-:W-:Y:S01]  /*07f0*/  HADD2.F32 R58, -RZ, R50.H0_H0 ;  /* 0x20000032ff3a7230 */ /* 0x008fe20000004100 */
[----:B------:R-:W-:-:S02]  /*0800*/  MOV R28, R25 ;  /* 0x00000019001c7202 */ /* 0x000fc40000000f00 */
[----:B0-----:R-:W-:Y:S02]  /*0810*/  SHF.R.U32.HI R57, RZ, 0x10, R25 ;  /* 0x00000010ff397819 */ /* 0x001fe40000011619 */
[----:B------:R-:W-:Y:S01]  /*0820*/  SHF.R.U64 R77, R50, 0x10, R51 ;  /* 0x00000010324d7819 */ /* 0x000fe20000001233 */
[----:B------:R-:W-:Y:S01]  /*0830*/  HADD2.F32 R50, -RZ, R55.H0_H0 ;  /* 0x20000037ff327230 */ /* 0x000fe20000004100 */
[----:B------:R-:W-:Y:S02]  /*0840*/  MOV R30, R29 ;  /* 0x0000001d001e7202 */ /* 0x000fe40000000f00 */
[----:B------:R-:W-:Y:S02]  /*0850*/  SHF.R.U32.HI R75, RZ, 0x10, R29 ;  /* 0x00000010ff4b7819 */ /* 0x000fe4000001161d */
[----:B------:R-:W-:Y:S02]  /*0860*/  FSEL R25, R61, RZ, !P4 ;  /* 0x000000ff3d197208 */ /* 0x000fe40006000000 */
[----:B------:R-:W-:Y:S01]  /*0870*/  SHF.R.U32.HI R29, RZ, 0x10, R51 ;  /* 0x00000010ff1d7819 */ /* 0x000fe20000011633 */
[----:B------:R-:W-:Y:S01]  /*0880*/  HADD2.F32 R26, -RZ, R26.H0_H0 ;  /* 0x2000001aff1a7230 */ /* 0x000fe20000004100 */
[----:B------:R-:W-:Y:S01]  /*0890*/  SHF.R.U32.HI R56, RZ, 0x10, R27 ;  /* 0x00000010ff387819 */ /* 0x000fe2000001161b */
[----:B------:R-:W-:Y:S01]  /*08a0*/  HADD2.F32 R54, -RZ, R27.H0_H0 ;  /* 0x2000001bff367230 */ /* 0x000fe20000004100 */
[----:B------:R-:W-:Y:S01]  /*08b0*/  SHF.R.U64 R61, R52, 0x10, R53 ;  /* 0x00000010343d7819 */ /* 0x000fe20000001235 */
[----:B------:R-:W-:Y:S01]  /*08c0*/  FADD.FTZ R55, -R25, R50 ;  /* 0x0000003219377221 */ /* 0x000fe20000010100 */
[----:B------:R-:W-:-:S02]  /*08d0*/  HADD2.F32 R52, -RZ, R52.H0_H0 ;  /* 0x20000034ff347230 */ /* 0x000fc40000004100 */
[----:B------:R-:W-:Y:S02]  /*08e0*/  HADD2.F32 R50, -RZ, R29.H0_H0 ;  /* 0x2000001dff327230 */ /* 0x000fe40000004100 */
[C---:B------:R-:W-:Y:S01]  /*08f0*/  FADD.FTZ R85, -R25.reuse, R26 ;  /* 0x0000001a19557221 */ /* 0x040fe20000010100 */
[----:B------:R-:W-:Y:S01]  /*0900*/  HADD2.F32 R56, -RZ, R56.H0_H0 ;  /* 0x20000038ff387230 */ /* 0x000fe20000004100 */
[----:B------:R-:W-:Y:S01]  /*0910*/  SHF.R.U32.HI R27, RZ, 0x10, R53 ;  /* 0x00000010ff1b7819 */ /* 0x000fe20000011635 */
[----:B------:R-:W-:Y:S02]  /*0920*/  HADD2.F32 R84, -RZ, R53.H0_H0 ;  /* 0x20000035ff547230 */ /* 0x000fe40000004100 */
[C---:B------:R-:W-:Y:S01]  /*0930*/  FADD.FTZ R53, -R25.reuse, R54 ;  /* 0x0000003619357221 */ /* 0x040fe20000010100 */
[C---:B------:R-:W-:Y:S01]  /*0940*/  FADD.FTZ R29, -R25.reuse, R52 ;  /* 0x00000034191d7221 */ /* 0x040fe20000010100 */
[----:B------:R-:W-:Y:S01]  /*0950*/  FADD.FTZ R79, -R25, R50 ;  /* 0x00000032194f7221 */ /* 0x000fe20000010100 */
[----:B------:R-:W-:-:S02]  /*0960*/  HADD2.F32 R81, -RZ, R81.H0_H0 ;  /* 0x20000051ff517230 */ /* 0x000fc40000004100 */
[C---:B------:R-:W-:Y:S01]  /*0970*/  FMUL.FTZ R50, R74.reuse, R85 ;  /* 0x000000554a327220 */ /* 0x040fe20000410000 */
[----:B------:R-:W-:Y:S02]  /*0980*/  HADD2.F32 R82, -RZ, R51.H0_H0 ;  /* 0x20000033ff527230 */ /* 0x000fe40000004100 */
[C---:B------:R-:W-:Y:S01]  /*0990*/  FADD.FTZ R51, -R25.reuse, R56 ;  /* 0x0000003819337221 */ /* 0x040fe20000010100 */
[----:B------:R-:W-:Y:S02]  /*09a0*/  HADD2.F32 R52, -RZ, R61.H0_H0 ;  /* 0x2000003dff347230 */ /* 0x000fe40000004100 */
[----:B------:R-:W-:Y:S01]  /*09b0*/  FADD.FTZ R87, -R25, R58 ;  /* 0x0000003a19577221 */ /* 0x000fe20000010100 */
[----:B------:R-:W-:Y:S02]  /*09c0*/  HADD2.F32 R85, -RZ, R76.H0_H0 ;  /* 0x2000004cff557230 */ /* 0x000fe40000004100 */
[----:B------:R-:W-:Y:S01]  /*09d0*/  FMUL.FTZ R56, R74, R53 ;  /* 0x000000354a387220 */ /* 0x000fe20000410000 */
[----:B------:R-:W-:-:S02]  /*09e0*/  HADD2.F32 R89, -RZ, R78.H0_H0 ;  /* 0x2000004eff597230 */ /* 0x000fc40000004100 */
[----:B------:R-:W-:Y:S01]  /*09f0*/  FMUL.FTZ R58, R74, R55 ;  /* 0x000000374a3a7220 */ /* 0x000fe20000410000 */
[----:B------:R-:W-:Y:S01]  /*0a00*/  FMUL.FTZ R55, R63, R81 ;  /* 0x000000513f377220 */ /* 0x000fe20000410000 */
[----:B------:R-:W-:Y:S02]  /*0a10*/  HADD2.F32 R26, -RZ, R77.H0_H0 ;  /* 0x2000004dff1a7230 */ /* 0x000fe40000004100 */
[----:B------:R-:W-:Y:S01]  /*0a20*/  FADD.FTZ R83, -R25, R52 ;  /* 0x0000003419537221 */ /* 0x000fe20000010100 */
[----:B------:R-:W-:Y:S02]  /*0a30*/  HADD2.F32 R54, -RZ, R27.H0_H0 ;  /* 0x2000001bff367230 */ /* 0x000fe40000004100 */
[----:B------:R-:W-:Y:S01]  /*0a40*/  FADD.FTZ R20, R85, R20 ;  /* 0x0000001455147221 */ /* 0x000fe20000010000 */
[-C--:B------:R-:W-:Y:S01]  /*0a50*/  FFMA.FTZ R21, R56, R85.reuse, R21 ;  /* 0x0000005538157223 */ /* 0x080fe20000010015 */
[----:B------:R-:W-:Y:S01]  /*0a60*/  FMUL.FTZ R52, R62, R85 ;  /* 0x000000553e347220 */ /* 0x000fe20000410000 */
[----:B------:R-:W-:Y:S01]  /*0a70*/  FADD.FTZ R77, -R25, R82 ;  /* 0x00000052194d7221 */ /* 0x000fe20000010100 */
[----:B------:R-:W-:-:S02]  /*0a80*/  HADD2.F32 R85, -RZ, R24.H0_H0 ;  /* 0x20000018ff557230 */ /* 0x000fc40000004100 */
        /* <DEDUP_REMOVED lines=9> */
[----:B------:R-:W-:Y:S02]  /*0b20*/  HADD2.F32 R89, -RZ, R72.H0_H0 ;  /* 0x20000048ff597230 */ /* 0x000fe40000004100 */
[----:B------:R-:W-:Y:S01]  /*0b30*/  FADD.FTZ R25, -R25, R54 ;  /* 0x0000003619197221 */ /* 0x000fe20000010100 */
[----:B------:R-:W-:-:S02]  /*0b40*/  HADD2.F32 R80, -RZ, R80.H0_H0 ;  /* 0x20000050ff507230 */ /* 0x000fc40000004100 */
[C---:B------:R-:W-:Y:S01]  /*0b50*/  FMUL.FTZ R72, R74.reuse, R77 ;  /* 0x0000004d4a487220 */ /* 0x040fe20000410000 */
[----:B------:R-:W-:Y:S01]  /*0b60*/  FMUL.FTZ R54, R74, R51 ;  /* 0x000000334a367220 */ /* 0x000fe20000410000 */
[----:B------:R-:W-:Y:S01]  /*0b70*/  FADD.FTZ R77, R24, R53 ;  /* 0x00000035184d7221 */ /* 0x000fe20000010000 */
[----:B------:R-:W-:Y:S01]  /*0b80*/  FFMA.FTZ R81, R58, R53, R81 ;  /* 0x000000353a517223 */ /* 0x000fe20000010051 */
[----:B------:R-:W-:Y:S02]  /*0b90*/  HADD2.F32 R78, -RZ, R31.H0_H0 ;  /* 0x2000001fff4e7230 */ /* 0x000fe40000004100 */
[----:B------:R-:W-:Y:S01]  /*0ba0*/  FADD.FTZ R18, R80, R18 ;  /* 0x0000001250127221 */ /* 0x000fe20000010000 */
[-C--:B------:R-:W-:Y:S01]  /*0bb0*/  FFMA.FTZ R19, R54, R80.reuse, R19 ;  /* 0x0000005036137223 */ /* 0x080fe20000010013 */
[----:B------:R-:W-:Y:S01]  /*0bc0*/  FMUL.FTZ R51, R37, R80 ;  /* 0x0000005025337220 */ /* 0x000fe20000410000 */
[----:B------:R-:W-:Y:S01]  /*0bd0*/  FADD.FTZ R24, R77, R52 ;  /* 0x000000344d187221 */ /* 0x000fe20000010000 */
[----:B------:R-:W-:-:S02]  /*0be0*/  HADD2.F32 R80, -RZ, R30.H0_H0 ;  /* 0x2000001eff507230 */ /* 0x000fc40000004100 */
[----:B------:R-:W-:Y:S01]  /*0bf0*/  FFMA.FTZ R81, R56, R52, R81 ;  /* 0x0000003438517223 */ /* 0x000fe20000010051 */
[----:B------:R-:W-:Y:S02]  /*0c00*/  HADD2.F32 R30, -RZ, R75.H0_H0 ;  /* 0x2000004bff1e7230 */ /* 0x000fe40000004100 */
[C---:B------:R-:W-:Y:S01]  /*0c10*/  FMUL.FTZ R75, R74.reuse, R61 ;  /* 0x0000003d4a4b7220 */ /* 0x040fe20000410000 */
[----:B------:R-:W-:Y:S01]  /*0c20*/  FMUL.FTZ R61, R43, R78 ;  /* 0x0000004e2b3d7220 */ /* 0x000fe20000410000 */
[----:B------:R-:W-:Y:S01]  /*0c30*/  FMUL.FTZ R79, R74, R79 ;  /* 0x0000004f4a4f7220 */ /* 0x000fe20000410000 */
[----:B------:R-:W-:Y:S01]  /*0c40*/  FADD.FTZ R24, R24, R51 ;  /* 0x0000003318187221 */ /* 0x000fe20000010000 */
[----:B------:R-:W-:Y:S01]  /*0c50*/  FMUL.FTZ R76, R74, R87 ;  /* 0x000000574a4c7220 */ /* 0x000fe20000410000 */
[----:B------:R-:W-:Y:S01]  /*0c60*/  FFMA.FTZ R81, R54, R51, R81 ;  /* 0x0000003336517223 */ /* 0x000fe20000010051 */
[----:B------:R-:W-:Y:S02]  /*0c70*/  HADD2.F32 R26, -RZ, R59.H0_H0 ;  /* 0x2000003bff1a7230 */ /* 0x000fe40000004100 */
[----:B------:R-:W-:Y:S01]  /*0c80*/  FMUL.FTZ R59, R36, R89 ;  /* 0x00000059243b7220 */ /* 0x000fe20000410000 */
[----:B------:R-:W-:Y:S01]  /*0c90*/  FADD.FTZ R12, R30, R12 ;  /* 0x0000000c1e0c7221 */ /* 0x000fe20000010000 */
[-C--:B------:R-:W-:Y:S01]  /*0ca0*/  FFMA.FTZ R4, R79, R30.reuse, R4 ;  /* 0x0000001e4f047223 */ /* 0x080fe20000010004 */
[----:B------:R-:W-:Y:S01]  /*0cb0*/  FMUL.FTZ R77, R35, R30 ;  /* 0x0000001e234d7220 */ /* 0x000fe20000410000 */
[----:B------:R-:W-:Y:S01]  /*0cc0*/  FADD.FTZ R24, R24, R61 ;  /* 0x0000003d18187221 */ /* 0x000fe20000010000 */
[----:B------:R-:W-:Y:S01]  /*0cd0*/  FFMA.FTZ R30, R76, R61, R81 ;  /* 0x0000003d4c1e7223 */ /* 0x000fe20000010051 */
[----:B------:R-:W-:-:S02]  /*0ce0*/  HADD2.F32 R31, -RZ, R57.H0_H0 ;  /* 0x20000039ff1f7230 */ /* 0x000fc40000004100 */
        /* <DEDUP_REMOVED lines=15> */
[C---:B------:R-:W-:Y:S01]  /*0de0*/  FMUL.FTZ R82, R74.reuse, R27 ;  /* 0x0000001b4a527220 */ /* 0x040fe20000410000 */
[----:B------:R-:W-:Y:S02]  /*0df0*/  HADD2.F32 R28, -RZ, R28.H0_H0 ;  /* 0x2000001cff1c7230 */ /* 0x000fe40000004100 */
        /* <DEDUP_REMOVED lines=40> */
.L_x_994:
[----:B------:R-:W-:Y:S01]  /*1080*/  LOP3.LUT P3, RZ, R70, 0xff, RZ, 0xc0, !PT ;  /* 0x000000ff46ff7812 */ /* 0x000fe2000786c0ff */
[----:B01----:R-:W-:Y:S01]  /*1090*/  FADD.FTZ R24, R24, R27 ;  /* 0x0000001b18187221 */ /* 0x003fe20000010000 */
[----:B--2---:R-:W-:Y:S01]  /*10a0*/  FADD.FTZ R25, R25, R26 ;  /* 0x0000001a19197221 */ /* 0x004fe20000010000 */
[----:B------:R-:W-:Y:S10]  /*10b0*/  @P2 BRA `(.L_x_979) ;  /* 0x0000000000242947 */ /* 0x000ff40003800000 */
[----:B------:R-:W0:Y:S01]  /*10c0*/  S2UR UR5, SR_CgaCtaId ;  /* 0x00000000000579c3 */ /* 0x000e220000008800 */
[----:B------:R-:W-:Y:S01]  /*10d0*/  SHF.R.U32.HI R26, RZ, 0x5, R0 ;  /* 0x00000005ff1a7819 */ /* 0x000fe20000011600 */
[----:B------:R-:W-:-:S03]  /*10e0*/  UMOV UR4, 0x400 ;  /* 0x0000040000047882 */ /* 0x000fc60000000000 */
[----:B------:R-:W-:-:S04]  /*10f0*/  LOP3.LUT R27, R26, 0x7fffffc, RZ, 0xc0, !PT ;  /* 0x07fffffc1a1b7812 */ /* 0x000fc800078ec0ff */
[----:B------:R-:W-:-:S04]  /*1100*/  @!P3 IADD3 R27, R27, 0x4, RZ ;  /* 0x000000041b1bb810 */ /* 0x000fc80007ffe0ff */
[----:B------:R-:W-:Y:S01]  /*1110*/  LOP3.LUT R26, R27, 0x3, R26, 0xf8, !PT ;  /* 0x000000031b1a7812 */ /* 0x000fe200078ef81a */
[----:B0-----:R-:W-:-:S06]  /*1120*/  ULEA UR4, UR5, UR4, 0x18 ;  /* 0x0000000405047291 */ /* 0x001fcc000f8ec03f */
[----:B------:R-:W-:-:S05]  /*1130*/  LEA R26, R26, UR4, 0x3 ;  /* 0x000000041a1a7c11 */ /* 0x000fca000f8e18ff */
[----:B------:R0:W-:Y:S02]  /*1140*/  STS.64 [R26+0x1800], R24 ;  /* 0x001800181a007388 */ /* 0x0001e40000000a00 */
.L_x_979:
        /* <DEDUP_REMOVED lines=19> */
[----:B------:R-:W-:Y:S02]  /*1280*/  FADD.FTZ R24, R24, R29 ;  /* 0x0000001d18187221 */ /* 0x000fe40000010000 */
[----:B------:R-:W-:Y:S02]  /*1290*/  @P1 HADD2.F32 R26, -RZ, R26.H0_H0 ;  /* 0x2000001aff1a1230 */ /* 0x000fe40000004100 */
        /* <DEDUP_REMOVED lines=18> */
[----:B------:R-:W-:Y:S01]  /*13c0*/  @P1 SHF.R.U64 R30, R48, 0x10, R49 ;  /* 0x00000010301e1819 */ /* 0x000fe20000001231 */
[----:B------:R-:W-:Y:S01]  /*13d0*/  FADD.FTZ R29, R52, -R29 ;  /* 0x8000001d341d7221 */ /* 0x000fe20000010000 */
[----:B------:R-:W-:Y:S01]  /*13e0*/  FADD.FTZ R59, R59, -R28 ;  /* 0x8000001c3b3b7221 */ /* 0x000fe20000010000 */
[C---:B------:R-:W-:Y:S01]  /*13f0*/  FMUL.FTZ R25, R74.reuse, R25 ;  /* 0x000000194a197220 */ /* 0x040fe20000410000 */
[----:B------:R-:W-:Y:S01]  /*1400*/  FADD.FTZ R79, R77, -R24 ;  /* 0x800000184d4f7221 */ /* 0x000fe20000010000 */
[----:B------:R-:W-:Y:S01]  /*1410*/  @P1 HADD2.F32 R28, -RZ, R30.H0_H0 ;  /* 0x2000001eff1c1230 */ /* 0x000fe20000004100 */
[----:B------:R-:W-:Y:S01]  /*1420*/  @P1 SHF.R.U32.HI R30, RZ, 0x10, R49 ;  /* 0x00000010ff1e1819 */ /* 0x000fe20000011631 */
[----:B------:R-:W-:Y:S01]  /*1430*/  @P1 FADD.FTZ R25, R25, R26 ;  /* 0x0000001a19191221 */ /* 0x000fe20000010000 */
[----:B------:R-:W-:Y:S01]  /*1440*/  @P1 MOV R26, R49 ;  /* 0x00000031001a1202 */ /* 0x000fe20000000f00 */
[C---:B------:R-:W-:Y:S01]  /*1450*/  FMUL.FTZ R29, R74.reuse, R29 ;  /* 0x0000001d4a1d7220 */ /* 0x040fe20000410000 */
[----:B------:R-:W-:Y:S01]  /*1460*/  FADD.FTZ R27, R53, -R58 ;  /* 0x8000003a351b7221 */ /* 0x000fe20000010000 */
[----:B------:R-:W-:Y:S01]  /*1470*/  FADD.FTZ R53, R51, -R54 ;  /* 0x8000003633357221 */ /* 0x000fe20000010000 */
[----:B------:R-:W-:Y:S01]  /*1480*/  FADD.FTZ R31, R61, -R76 ;  /* 0x8000004c3d1f7221 */ /* 0x000fe20000010000 */
[----:B------:R-:W-:Y:S01]  /*1490*/  @P1 HADD2.F32 R24, -RZ, R26.H0_H0 ;  /* 0x2000001aff181230 */ /* 0x000fe20000004100 */
[----:B------:R-:W-:Y:S01]  /*14a0*/  @P1 MOV R26, R47 ;  /* 0x0000002f001a1202 */ /* 0x000fe20000000f00 */
[C---:B------:R-:W-:Y:S01]  /*14b0*/  FMUL.FTZ R77, R74.reuse, R53 ;  /* 0x000000354a4d7220 */ /* 0x040fe20000410000 */
[----:B------:R-:W-:Y:S01]  /*14c0*/  FMUL.FTZ R61, R74, R59 ;  /* 0x0000003b4a3d7220 */ /* 0x000fe20000410000 */
[----:B------:R-:W-:Y:S01]  /*14d0*/  FADD.FTZ R57, R57, -R72 ;  /* 0x8000004839397221 */ /* 0x000fe20000010000 */
[----:B------:R-:W-:Y:S01]  /*14e0*/  @P1 FADD.FTZ R29, R29, R24 ;  /* 0x000000181d1d1221 */ /* 0x000fe20000010000 */
[----:B------:R-:W-:Y:S01]  /*14f0*/  @P1 HADD2.F32 R24, -RZ, R30.H0_H0 ;  /* 0x2000001eff181230 */ /* 0x000fe20000004100 */
[--C-:B------:R-:W-:Y:S01]  /*1500*/  @P1 SHF.R.U64 R30, R46, 0x10, R47.reuse ;  /* 0x000000102e1e1819 */ /* 0x100fe2000000122f */
[----:B------:R-:W-:Y:S01]  /*1510*/  FMUL.FTZ R75, R74, R57 ;  /* 0x000000394a4b7220 */ /* 0x000fe20000410000 */
[----:B------:R-:W-:Y:S01]  /*1520*/  @P1 SHF.R.U32.HI R50, RZ, 0x10, R47 ;  /* 0x00000010ff321819 */ /* 0x000fe2000001162f */
[----:B------:R-:W-:Y:S01]  /*1530*/  FADD.FTZ R89, R80, -R83 ;  /* 0x8000005350597221 */ /* 0x000fe20000010000 */
[----:B------:R-:W-:Y:S01]  /*1540*/  @P1 FADD.FTZ R77, R77, R24 ;  /* 0x000000184d4d1221 */ /* 0x000fe20000010000 */
[----:B------:R-:W-:-:S02]  /*1550*/  @P1 HADD2.F32 R24, -RZ, R30.H0_H0 ;  /* 0x2000001eff181230 */ /* 0x000fc40000004100 */
[C---:B------:R-:W-:Y:S01]  /*1560*/  FMUL.FTZ R27, R74.reuse, R27 ;  /* 0x0000001b4a1b7220 */ /* 0x040fe20000410000 */
[C---:B------:R-:W-:Y:S01]  /*1570*/  FMUL.FTZ R83, R74.reuse, R31 ;  /* 0x0000001f4a537220 */ /* 0x040fe20000410000 */
[----:B------:R-:W-:Y:S01]  /*1580*/  @P1 MOV R31, R44 ;  /* 0x0000002c001f1202 */ /* 0x000fe20000000f00 */
[----:B------:R-:W-:Y:S01]  /*1590*/  FADD.FTZ R55, R81, -R78 ;  /* 0x8000004e51377221 */ /* 0x000fe20000010000 */
[----:B------:R-:W-:Y:S01]  /*15a0*/  @P1 FADD.FTZ R61, R61, R24 ;  /* 0x000000183d3d1221 */ /* 0x000fe20000010000 */
[----:B------:R-:W-:Y:S02]  /*15b0*/  @P1 HADD2.F32 R24, -RZ, R26.H0_H0 ;  /* 0x2000001aff181230 */ /* 0x000fe40000004100 */
[----:B------:R-:W-:Y:S01]  /*15c0*/  @P1 FADD.FTZ R27, R27, R28 ;  /* 0x0000001c1b1b1221 */ /* 0x000fe20000010000 */
[----:B------:R-:W-:Y:S02]  /*15d0*/  @P1 HADD2.F32 R50, -RZ, R50.H0_H0 ;  /* 0x20000032ff321230 */ /* 0x000fe40000004100 */
[----:B------:R-:W-:Y:S01]  /*15e0*/  FMUL.FTZ R79, R74, R79 ;  /* 0x0000004f4a4f7220 */ /* 0x000fe20000410000 */
[----:B------:R-:W-:-:S02]  /*15f0*/  @P1 HADD2.F32 R52, -RZ, R31.H0_H0 ;  /* 0x2000001fff341230 */ /* 0x000fc40000004100 */
[----:B------:R-:W-:Y:S01]  /*1600*/  @P1 FADD.FTZ R75, R75, R24 ;  /* 0x000000184b4b1221 */ /* 0x000fe20000010000 */
[----:B------:R-:W-:Y:S01]  /*1610*/  @P1 MOV R24, R46 ;  /* 0x0000002e00181202 */ /* 0x000fe20000000f00 */
[----:B------:R-:W-:Y:S01]  /*1620*/  FMUL.FTZ R57, R74, R55 ;  /* 0x000000374a397220 */ /* 0x000fe20000410000 */
[-C--:B------:R-:W-:Y:S01]  /*1630*/  FMUL.FTZ R28, R27, R60.reuse ;  /* 0x0000003c1b1c7220 */ /* 0x080fe20000410000 */
[-C--:B------:R-:W-:Y:S01]  /*1640*/  FMUL.FTZ R26, R77, R60.reuse ;  /* 0x0000003c4d1a7220 */ /* 0x080fe20000410000 */
[----:B------:R-:W-:Y:S01]  /*1650*/  @P1 FADD.FTZ R79, R79, R50 ;  /* 0x000000324f4f1221 */ /* 0x000fe20000010000 */
[----:B------:R-:W-:Y:S02]  /*1660*/  @P1 HADD2.F32 R24, -RZ, R24.H0_H0 ;  /* 0x20000018ff181230 */ /* 0x000fe40000004100 */
[-C--:B------:R-:W-:Y:S01]  /*1670*/  FMUL.FTZ R30, R61, R60.reuse ;  /* 0x0000003c3d1e7220 */ /* 0x080fe20000410000 */
[----:B------:R-:W-:Y:S01]  /*1680*/  @P1 FADD.FTZ R57, R57, R52 ;  /* 0x0000003439391221 */ /* 0x000fe20000010000 */
[-C--:B------:R-:W-:Y:S01]  /*1690*/  FMUL.FTZ R50, R79, R60.reuse ;  /* 0x0000003c4f327220 */ /* 0x080fe20000410000 */
[----:B------:R-:W-:Y:S01]  /*16a0*/  @P2 F2FP.F16.F32.PACK_AB R52, RZ, R25 ;  /* 0x00000019ff34223e */ /* 0x000fe200000000ff */
[----:B------:R-:W-:Y:S01]  /*16b0*/  @P1 FADD.FTZ R83, R83, R24 ;  /* 0x0000001853531221 */ /* 0x000fe20000010000 */
[-C--:B------:R-:W-:Y:S01]  /*16c0*/  FMUL.FTZ R51, R25, R60.reuse ;  /* 0x0000003c19337220 */ /* 0x080fe20000410000 */
[----:B------:R-:W-:Y:S01]  /*16d0*/  FADD.FTZ R53, R85, -R82 ;  /* 0x8000005255357221 */ /* 0x000fe20000010000 */
[-C--:B------:R-:W-:Y:S01]  /*16e0*/  FMUL.FTZ R81, R29, R60.reuse ;  /* 0x0000003c1d517220 */ /* 0x080fe20000410000 */
[----:B------:R-:W0:Y:S01]  /*16f0*/  F2F.F16.F32 R28, R28 ;  /* 0x0000001c001c7304 */ /* 0x000e220000200800 */
[----:B------:R-:W-:Y:S01]  /*1700*/  FADD.FTZ R87, R84, -R87 ;  /* 0x8000005754577221 */ /* 0x000fe20000010000 */
[-C--:B------:R-:W-:Y:S01]  /*1710*/  FMUL.FTZ R85, R75, R60.reuse ;  /* 0x0000003c4b557220 */ /* 0x080fe20000410000 */
[----:B------:R-:W1:Y:S01]  /*1720*/  LDC.64 R24, c[0x0][0x2f8] ;  /* 0x0000be00ff187b82 */ /* 0x000e620000000a00 */
[-C--:B------:R-:W-:Y:S01]  /*1730*/  FMUL.FTZ R31, R83, R60.reuse ;  /* 0x0000003c531f7220 */ /* 0x080fe20000410000 */
[----:B------:R-:W-:Y:S01]  /*1740*/  @P2 PRMT R64, R52, 0x7610, R64 ;  /* 0x0000761034402816 */ /* 0x000fe20000000040 */
[----:B------:R-:W-:Y:S01]  /*1750*/  FMUL.FTZ R52, R57, R60 ;  /* 0x0000003c39347220 */ /* 0x000fe20000410000 */
[----:B------:R-:W-:Y:S01]  /*1760*/  FMUL.FTZ R59, R74, R87 ;  /* 0x000000574a3b7220 */ /* 0x000fe20000410000 */
[----:B------:R-:W2:Y:S01]  /*1770*/  F2F.F16.F32 R26, R26 ;  /* 0x0000001a001a7304 */ /* 0x000ea20000200800 */
[----:B------:R-:W-:Y:S01]  /*1780*/  @P1 SHF.R.U64 R54, R44, 0x10, R45 ;  /* 0x000000102c361819 */ /* 0x000fe2000000122d */
[C---:B------:R-:W-:Y:S01]  /*1790*/  FMUL.FTZ R55, R74.reuse, R89 ;  /* 0x000000594a377220 */ /* 0x040fe20000410000 */
[----:B------:R-:W-:Y:S01]  /*17a0*/  @P2 F2FP.F16.F32.PACK_AB R29, RZ, R29 ;  /* 0x0000001dff1d223e */ /* 0x000fe200000000ff */
[----:B------:R-:W-:Y:S01]  /*17b0*/  FMUL.FTZ R53, R74, R53 ;  /* 0x000000354a357220 */ /* 0x000fe20000410000 */
[----:B------:R-:W-:Y:S01]  /*17c0*/  @P1 MOV R56, R45 ;  /* 0x0000002d00381202 */ /* 0x000fe20000000f00 */
[----:B------:R-:W-:Y:S01]  /*17d0*/  @P1 HADD2.F32 R54, -RZ, R54.H0_H0 ;  /* 0x20000036ff361230 */ /* 0x000fe20000004100 */
[----:B------:R-:W-:Y:S01]  /*17e0*/  @P2 F2FP.F16.F32.PACK_AB R27, RZ, R27 ;  /* 0x0000001bff1b223e */ /* 0x000fe200000000ff */
[----:B------:R-:W3:Y:S01]  /*17f0*/  F2F.F16.F32 R30, R30 ;  /* 0x0000001e001e7304 */ /* 0x000ee20000200800 */
[----:B------:R-:W-:Y:S01]  /*1800*/  @P2 PRMT R67, R29, 0x7610, R67 ;  /* 0x000076101d432816 */ /* 0x000fe20000000043 */
[----:B0-----:R-:W-:Y:S01]  /*1810*/  IMAD.WIDE.U32 R28, R28, 0x10000, RZ ;  /* 0x000100001c1c7825 */ /* 0x001fe200078e00ff */
[----:B------:R-:W-:-:S03]  /*1820*/  @P2 PRMT R66, R27, 0x7610, R66 ;  /* 0x000076101b422816 */ /* 0x000fc60000000042 */
[----:B------:R-:W-:Y:S01]  /*1830*/  @P1 FADD.FTZ R55, R55, R54 ;  /* 0x0000003637371221 */ /* 0x000fe20000010000 */
[----:B------:R-:W-:Y:S01]  /*1840*/  @P2 F2FP.F16.F32.PACK_AB R77, RZ, R77 ;  /* 0x0000004dff4d223e */ /* 0x000fe200000000ff */
[----:B------:R-:W-:Y:S01]  /*1850*/  @P1 HADD2.F32 R56, -RZ, R56.H0_H0 ;  /* 0x20000038ff381230 */ /* 0x000fe20000004100 */
[----:B------:R-:W-:Y:S01]  /*1860*/  @P2 F2FP.F16.F32.PACK_AB R83, RZ, R83 ;  /* 0x00000053ff53223e */ /* 0x000fe200000000ff */
[----:B------:R2:W0:Y:S01]  /*1870*/  F2F.F16.F32 R58, R50 ;  /* 0x00000032003a7304 */ /* 0x0004220000200800 */
[----:B------:R-:W-:Y:S02]  /*1880*/  @P2 PRMT R68, R77, 0x7610, R68 ;  /* 0x000076104d442816 */ /* 0x000fe40000000044 */
[----:B------:R-:W-:-:S05]  /*1890*/  @P1 FADD.FTZ R53, R53, R56 ;  /* 0x0000003835351221 */ /* 0x000fca0000010000 */
[----:B------:R-:W4:Y:S01]  /*18a0*/  F2F.F16.F32 R51, R51 ;  /* 0x0000003300337304 */ /* 0x000f220000200800 */
[----:B--2---:R-:W-:Y:S01]  /*18b0*/  SHF.L.U32 R50, R26, 0x10, RZ ;  /* 0x000000101a327819 */ /* 0x004fe200000006ff */
[----:B---3--:R-:W-:Y:S01]  /*18c0*/  IMAD.WIDE.U32 R26, R30, 0x10000, RZ ;  /* 0x000100001e1a7825 */ /* 0x008fe200078e00ff */
[----:B0-----:R-:W-:-:S05]  /*18d0*/  SHF.L.U32 R54, R58, 0x10, RZ ;  /* 0x000000103a367819 */ /* 0x001fca00000006ff */
[----:B------:R-:W0:Y:S01]  /*18e0*/  F2F.F16.F32 R81, R81 ;  /* 0x0000005100517304 */ /* 0x000e220000200800 */
[----:B----4-:R-:W-:-:S07]  /*18f0*/  LOP3.LUT R30, R28, R51, RZ, 0xfc, !PT ;  /* 0x000000331c1e7212 */ /* 0x010fce00078efcff */
[----:B------:R-:W2:Y:S08]  /*1900*/  F2F.F16.F32 R85, R85 ;  /* 0x0000005500557304 */ /* 0x000eb00000200800 */
[----:B------:R0:W3:Y:S08]  /*1910*/  F2F.F16.F32 R87, R31 ;  /* 0x0000001f00577304 */ /* 0x0000f00000200800 */
[----:B------:R-:W4:Y:S01]  /*1920*/  F2F.F16.F32 R52, R52 ;  /* 0x0000003400347304 */ /* 0x000f220000200800 */
[----:B0-----:R-:W-:-:S02]  /*1930*/  LOP3.LUT R31, R29, R50, R81, 0xfe, !PT ;  /* 0x000000321d1f7212 */ /* 0x001fc400078efe51 */
[----:B--2---:R-:W-:Y:S02]  /*1940*/  LOP3.LUT R29, R27, R54, R85, 0xfe, !PT ;  /* 0x000000361b1d7212 */ /* 0x004fe400078efe55 */
[----:B---3--:R-:W-:Y:S01]  /*1950*/  LOP3.LUT R28, R26, R87, RZ, 0xfc, !PT ;  /* 0x000000571a1c7212 */ /* 0x008fe200078efcff */
[----:B-1----:R-:W-:Y:S06]  /*1960*/  @!P2 BRA `(.L_x_980) ;  /* 0x000000000020a947 */ /* 0x002fec0003800000 */
        /* <DEDUP_REMOVED lines=8> */
.L_x_980:
[----:B0-----:R-:W-:-:S04]  /*19f0*/  IMAD.WIDE.U32 R50, R69, 0x8, R24 ;  /* 0x0000000845327825 */ /* 0x001fc800078e0018 */
[----:B------:R-:W-:Y:S01]  /*1a00*/  FMUL.FTZ R54, R55, R60 ;  /* 0x0000003c37367220 */ /* 0x000fe20000410000 */
[----:B------:R-:W-:Y:S02]  /*1a10*/  @P1 SHF.R.U32.HI R56, RZ, 0x10, R45 ;  /* 0x00000010ff381819 */ /* 0x000fe4000001162d */
[----:B------:R-:W-:Y:S01]  /*1a20*/  @P2 F2FP.F16.F32.PACK_AB R61, RZ, R61 ;  /* 0x0000003dff3d223e */ /* 0x000fe200000000ff */
[----:B------:R0:W-:Y:S01]  /*1a30*/  STG.E.64 desc[UR6][R50.64], R30 ;  /* 0x0000001e32007986 */ /* 0x0001e2000c101b06 */
[----:B------:R-:W-:Y:S01]  /*1a40*/  @P2 F2FP.F16.F32.PACK_AB R75, RZ, R75 ;  /* 0x0000004bff4b223e */ /* 0x000fe200000000ff */
[----:B------:R-:W1:Y:S01]  /*1a50*/  F2F.F16.F32 R54, R54 ;  /* 0x0000003600367304 */ /* 0x000e620000200800 */
[----:B------:R-:W-:Y:S01]  /*1a60*/  @P2 F2FP.F16.F32.PACK_AB R79, RZ, R79 ;  /* 0x0000004fff4f223e */ /* 0x000fe200000000ff */
[----:B------:R-:W-:Y:S01]  /*1a70*/  @P1 HADD2.F32 R56, -RZ, R56.H0_H0 ;  /* 0x20000038ff381230 */ /* 0x000fe20000004100 */
[----:B------:R-:W-:Y:S01]  /*1a80*/  @P2 PRMT R64, R83, 0x7610, R64 ;  /* 0x0000761053402816 */ /* 0x000fe20000000040 */
[----:B------:R-:W-:Y:S01]  /*1a90*/  IMAD.WIDE.U32 R26, R71, 0x8, R24 ;  /* 0x00000008471a7825 */ /* 0x000fe200078e0018 */
[----:B------:R-:W-:-:S02]  /*1aa0*/  @P2 PRMT R66, R61, 0x7610, R66 ;  /* 0x000076103d422816 */ /* 0x000fc40000000042 */
[----:B------:R-:W-:Y:S02]  /*1ab0*/  @P2 PRMT R67, R75, 0x7610, R67 ;  /* 0x000076104b432816 */ /* 0x000fe40000000043 */
        /* <DEDUP_REMOVED lines=10> */
.L_x_981:
[----:B------:R-:W-:Y:S01]  /*1b60*/  @P1 FADD.FTZ R59, R59, R56 ;  /* 0x000000383b3b1221 */ /* 0x000fe20000010000 */
[----:B------:R3:W-:Y:S01]  /*1b70*/  STG.E.64 desc[UR6][R26.64], R28 ;  /* 0x0000001c1a007986 */ /* 0x0007e2000c101b06 */
[-C--:B0-2---:R-:W-:Y:S01]  /*1b80*/  FMUL.FTZ R30, R53, R60.reuse ;  /* 0x0000003c351e7220 */ /* 0x085fe20000410000 */
[----:B------:R-:W-:Y:S01]  /*1b90*/  @P2 F2FP.F16.F32.PACK_AB R57, RZ, R57 ;  /* 0x00000039ff39223e */ /* 0x000fe200000000ff */
[----:B------:R-:W-:Y:S01]  /*1ba0*/  FMUL.FTZ R60, R59, R60 ;  /* 0x0000003c3b3c7220 */ /* 0x000fe20000410000 */
[----:B------:R-:W-:Y:S02]  /*1bb0*/  @P2 F2FP.F16.F32.PACK_AB R55, RZ, R55 ;  /* 0x00000037ff37223e */ /* 0x000fe400000000ff */
[----:B------:R-:W-:Y:S01]  /*1bc0*/  @P2 F2FP.F16.F32.PACK_AB R53, RZ, R53 ;  /* 0x00000035ff35223e */ /* 0x000fe200000000ff */
[----:B------:R-:W0:Y:S01]  /*1bd0*/  F2F.F16.F32 R30, R30 ;  /* 0x0000001e001e7304 */ /* 0x000e220000200800 */
[----:B------:R-:W-:Y:S02]  /*1be0*/  @P2 F2FP.F16.F32.PACK_AB R59, RZ, R59 ;  /* 0x0000003bff3b223e */ /* 0x000fe400000000ff */
[----:B------:R-:W-:-:S02]  /*1bf0*/  @P2 PRMT R64, R57, 0x7610, R64 ;  /* 0x0000761039402816 */ /* 0x000fc40000000040 */
[----:B------:R-:W-:Y:S02]  /*1c00*/  @P2 PRMT R66, R55, 0x7610, R66 ;  /* 0x0000761037422816 */ /* 0x000fe40000000042 */
[----:B------:R-:W-:Y:S01]  /*1c10*/  @P2 PRMT R67, R53, 0x7610, R67 ;  /* 0x0000761035432816 */ /* 0x000fe20000000043 */
[----:B------:R-:W2:Y:S01]  /*1c20*/  F2F.F16.F32 R60, R60 ;  /* 0x0000003c003c7304 */ /* 0x000ea20000200800 */
        /* <DEDUP_REMOVED lines=10> */
.L_x_982:
[----:B-1-3--:R-:W-:Y:S01]  /*1cd0*/  IMAD.WIDE.U32 R26, R54, 0x10000, RZ ;  /* 0x00010000361a7825 */ /* 0x00afe200078e00ff */
[----:B--2---:R-:W-:Y:S02]  /*1ce0*/  SHF.L.U32 R29, R60, 0x10, RZ ;  /* 0x000000103c1d7819 */ /* 0x004fe400000006ff */
[----:B------:R-:W-:Y:S01]  /*1cf0*/  IADD3 R65, R65, UR16, RZ ;  /* 0x0000001041417c10 */ /* 0x000fe2000fffe0ff */
[----:B------:R-:W-:Y:S01]  /*1d00*/  IMAD.WIDE.U32 R24, R73, 0x8, R24 ;  /* 0x0000000849187825 */ /* 0x000fe200078e0018 */
[----:B0-----:R-:W-:Y:S02]  /*1d10*/  LOP3.LUT R27, R27, R29, R30, 0xfe, !PT ;  /* 0x0000001d1b1b7212 */ /* 0x001fe400078efe1e */
[----:B----4-:R-:W-:Y:S02]  /*1d20*/  LOP3.LUT R26, R26, R52, RZ, 0xfc, !PT ;  /* 0x000000341a1a7212 */ /* 0x010fe400078efcff */
[----:B------:R-:W-:Y:S02]  /*1d30*/  ISETP.GE.AND P1, PT, R65, UR17, PT ;  /* 0x0000001141007c0c */ /* 0x000fe4000bf26270 */
[----:B------:R-:W-:Y:S01]  /*1d40*/  SEL R70, RZ, 0x1, P3 ;  /* 0x00000001ff467807 */ /* 0x000fe20001800000 */
[----:B------:R0:W-:Y:S10]  /*1d50*/  STG.E.64 desc[UR6][R24.64], R26 ;  /* 0x0000001a18007986 */ /* 0x0001f4000c101b06 */
[----:B------:R-:W-:Y:S05]  /*1d60*/  @!P1 BRA `(.L_x_983) ;  /* 0xffffffe400bc9947 */ /* 0x000fea000383ffff */
[----:B0-----:R-:W-:Y:S02]  /*1d70*/  MOV R24, R39 ;  /* 0x0000002700187202 */ /* 0x001fe40000000f00 */
        /* <DEDUP_REMOVED lines=22> */
[----:B------:R-:W-:-:S07]  /*1ee0*/  MOV R39, R16 ;  /* 0x0000001000277202 */ /* 0x000fce0000000f00 */
.L_x_977:
        /* <DEDUP_REMOVED lines=17> */
.L_x_978:
[----:B------:R-:W-:Y:S01]  /*2000*/  HFMA2.MMA R90, -RZ, RZ, 0, 9.5367431640625e-07 ;  /* 0x00000010ff5a7435 */ /* 0x000fe200000001ff */
[----:B------:R-:W-:Y:S02]  /*2010*/  MOV R91, R25 ;  /* 0x00000019005b7202 */ /* 0x000fe40000000f00 */
[----:B------:R-:W-:Y:S02]  /*2020*/  MOV R93, 0x1f ;  /* 0x0000001f005d7802 */ /* 0x000fe40000000f00 */
[----:B------:R-:W-:-:S07]  /*2030*/  MOV R88, 0xffffffff ;  /* 0xffffffff00587802 */ /* 0x000fce0000000f00 */
[----:B-----5:R-:W-:Y:S05]  /*2040*/  WARPSYNC.COLLECTIVE R88, `(.L_x_984) ;  /* 0x0000000058087348 */ /* 0x020fea0003c00000 */
[----:B------:R0:W1:Y:S02]  /*2050*/  SHFL.DOWN P3, R89, R91, R90, R93 ;  /* 0x0800005a5b597389 */ /* 0x000064000006005d */
[----:B01---5:R-:W-:Y:S01]  /*2060*/  ENDCOLLECTIVE ;  /* 0x000000000000791b */ /* 0x023fe20003800000 */
.L_x_984:
[----:B------:R-:W-:Y:S02]  /*2070*/  MOV R91, R27 ;  /* 0x0000001b005b7202 */ /* 0x000fe40000000f00 */
[----:B------:R-:W-:-:S07]  /*2080*/  MOV R24, R89 ;  /* 0x0000005900187202 */ /* 0x000fce0000000f00 */
[----:B------:R-:W-:Y:S05]  /*2090*/  WARPSYNC.COLLECTIVE R88, `(.L_x_985) ;  /* 0x0000000058087348 */ /* 0x000fea0003c00000 */
[----:B------:R0:W1:Y:S02]  /*20a0*/  SHFL.DOWN P3, R89, R91, R90, R93 ;  /* 0x0800005a5b597389 */ /* 0x000064000006005d */
[----:B01----:R-:W-:Y:S01]  /*20b0*/  ENDCOLLECTIVE ;  /* 0x000000000000791b */ /* 0x003fe20003800000 */
.L_x_985:
[----:B------:R-:W-:Y:S01]  /*20c0*/  FADD.FTZ R28, R25, R24 ;  /* 0x00000018191c7221 */ /* 0x000fe20000010000 */
[----:B------:R-:W-:-:S04]  /*20d0*/  HFMA2.MMA R90, -RZ, RZ, 0, 4.76837158203125e-07 ;  /* 0x00000008ff5a7435 */ /* 0x000fc800000001ff */
[----:B------:R-:W-:Y:S02]  /*20e0*/  MOV R91, R28 ;  /* 0x0000001c005b7202 */ /* 0x000fe40000000f00 */
[----:B------:R-:W-:-:S07]  /*20f0*/  MOV R26, R89 ;  /* 0x00000059001a7202 */ /* 0x000fce0000000f00 */
[----:B------:R-:W-:Y:S05]  /*2100*/  WARPSYNC.COLLECTIVE R88, `(.L_x_986) ;  /* 0x0000000058087348 */ /* 0x000fea0003c00000 */
[----:B------:R0:W1:Y:S02]  /*2110*/  SHFL.DOWN P3, R89, R91, R90, R93 ;  /* 0x0800005a5b597389 */ /* 0x000064000006005d */
[----:B01----:R-:W-:Y:S01]  /*2120*/  ENDCOLLECTIVE ;  /* 0x000000000000791b */ /* 0x003fe20003800000 */
.L_x_986:
[----:B------:R-:W-:-:S05]  /*2130*/  FADD.FTZ R26, R27, R26 ;  /* 0x0000001a1b1a7221 */ /* 0x000fca0000010000 */
[----:B------:R-:W-:Y:S02]  /*2140*/  MOV R91, R26 ;  /* 0x0000001a005b7202 */ /* 0x000fe40000000f00 */
[----:B------:R-:W-:-:S07]  /*2150*/  MOV R29, R89 ;  /* 0x00000059001d7202 */ /* 0x000fce0000000f00 */
[----:B------:R-:W-:Y:S05]  /*2160*/  WARPSYNC.COLLECTIVE R88, `(.L_x_987) ;  /* 0x0000000058087348 */ /* 0x000fea0003c00000 */
[----:B------:R0:W1:Y:S02]  /*2170*/  SHFL.DOWN P3, R89, R91, R90, R93 ;  /* 0x0800005a5b597389 */ /* 0x000064000006005d */
[----:B01----:R-:W-:Y:S01]  /*2180*/  ENDCOLLECTIVE ;  /* 0x000000000000791b */ /* 0x003fe20003800000 */
.L_x_987:
[----:B------:R-:W-:Y:S01]  /*2190*/  FADD.FTZ R29, R28, R29 ;  /* 0x0000001d1c1d7221 */ /* 0x000fe20000010000 */
[----:B------:R-:W-:-:S04]  /*21a0*/  HFMA2.MMA R90, -RZ, RZ, 0, 2.384185791015625e-07 ;  /* 0x00000004ff5a7435 */ /* 0x000fc800000001ff */
[----:B------:R-:W-:Y:S02]  /*21b0*/  MOV R91, R29 ;  /* 0x0000001d005b7202 */ /* 0x000fe40000000f00 */
[----:B------:R-:W-:-:S07]  /*21c0*/  MOV R31, R89 ;  /* 0x00000059001f7202 */ /* 0x000fce0000000f00 */
[----:B------:R-:W-:Y:S05]  /*21d0*/  WARPSYNC.COLLECTIVE R88, `(.L_x_988) ;  /* 0x0000000058087348 */ /* 0x000fea0003c00000 */
[----:B------:R0:W1:Y:S02]  /*21e0*/  SHFL.DOWN P3, R89, R91, R90, R93 ;  /* 0x0800005a5b597389 */ /* 0x000064000006005d */
[----:B01----:R-:W-:Y:S01]  /*21f0*/  ENDCOLLECTIVE ;  /* 0x000000000000791b */ /* 0x003fe20003800000 */
.L_x_988:
[----:B------:R-:W-:-:S05]  /*2200*/  FADD.FTZ R31, R26, R31 ;  /* 0x0000001f1a1f7221 */ /* 0x000fca0000010000 */
[----:B------:R-:W-:Y:S02]  /*2210*/  MOV R91, R31 ;  /* 0x0000001f005b7202 */ /* 0x000fe40000000f00 */
[----:B------:R-:W-:-:S07]  /*2220*/  MOV R24, R89 ;  /* 0x0000005900187202 */ /* 0x000fce0000000f00 */
[----:B------:R-:W-:Y:S05]  /*2230*/  WARPSYNC.COLLECTIVE R88, `(.L_x_989) ;  /* 0x0000000058087348 */ /* 0x000fea0003c00000 */
[----:B------:R0:W1:Y:S02]  /*2240*/  SHFL.DOWN P3, R89, R91, R90, R93 ;  /* 0x0800005a5b597389 */ /* 0x000064000006005d */
[----:B01----:R-:W-:Y:S01]  /*2250*/  ENDCOLLECTIVE ;  /* 0x000000000000791b */ /* 0x003fe20003800000 */
.L_x_989:
[----:B------:R-:W-:Y:S01]  /*2260*/  FADD.FTZ R86, R29, R24 ;  /* 0x000000181d567221 */ /* 0x000fe20000010000 */
[----:B------:R-:W-:-:S04]  /*2270*/  HFMA2.MMA R90, -RZ, RZ, 0, 1.1920928955078125e-07 ;  /* 0x00000002ff5a7435 */ /* 0x000fc800000001ff */
[----:B------:R-:W-:Y:S02]  /*2280*/  MOV R91, R86 ;  /* 0x00000056005b7202 */ /* 0x000fe40000000f00 */
[----:B------:R-:W-:-:S07]  /*2290*/  MOV R30, R89 ;  /* 0x00000059001e7202 */ /* 0x000fce0000000f00 */
[----:B------:R-:W-:Y:S05]  /*22a0*/  WARPSYNC.COLLECTIVE R88, `(.L_x_990) ;  /* 0x0000000058087348 */ /* 0x000fea0003c00000 */
[----:B------:R0:W1:Y:S02]  /*22b0*/  SHFL.DOWN P3, R89, R91, R90, R93 ;  /* 0x0800005a5b597389 */ /* 0x000064000006005d */
[----:B01----:R-:W-:Y:S01]  /*22c0*/  ENDCOLLECTIVE ;  /* 0x000000000000791b */ /* 0x003fe20003800000 */
.L_x_990:
[----:B------:R-:W-:-:S05]  /*22d0*/  FADD.FTZ R30, R31, R30 ;  /* 0x0000001e1f1e7221 */ /* 0x000fca0000010000 */
[----:B------:R-:W-:Y:S02]  /*22e0*/  MOV R91, R30 ;  /* 0x0000001e005b7202 */ /* 0x000fe40000000f00 */
[----:B------:R-:W-:-:S07]  /*22f0*/  MOV R25, R89 ;  /* 0x0000005900197202 */ /* 0x000fce0000000f00 */
[----:B------:R-:W-:Y:S05]  /*2300*/  WARPSYNC.COLLECTIVE R88, `(.L_x_991) ;  /* 0x0000000058087348 */ /* 0x000fea0003c00000 */
[----:B------:R0:W1:Y:S02]  /*2310*/  SHFL.DOWN P3, R89, R91, R90, R93 ;  /* 0x0800005a5b597389 */ /* 0x000064000006005d */
[----:B01----:R-:W-:Y:S01]  /*2320*/  ENDCOLLECTIVE ;  /* 0x000000000000791b */ /* 0x003fe20003800000 */
.L_x_991:
[----:B------:R-:W-:Y:S01]  /*2330*/  FADD.FTZ R24, R86, R25 ;  /* 0x0000001956187221 */ /* 0x000fe20000010000 */
[----:B------:R-:W-:-:S04]  /*2340*/  HFMA2.MMA R90, -RZ, RZ, 0, 5.9604644775390625e-08 ;  /* 0x00000001ff5a7435 */ /* 0x000fc800000001ff */
[----:B------:R-:W-:Y:S02]  /*2350*/  MOV R91, R24 ;  /* 0x00000018005b7202 */ /* 0x000fe40000000f00 */
[----:B------:R-:W-:-:S07]  /*2360*/  MOV R27, R89 ;  /* 0x00000059001b7202 */ /* 0x000fce0000000f00 */
[----:B------:R-:W-:Y:S05]  /*2370*/  WARPSYNC.COLLECTIVE R88, `(.L_x_992) ;  /* 0x0000000058087348 */ /* 0x000fea0003c00000 */
[----:B------:R0:W1:Y:S02]  /*2380*/  SHFL.DOWN P3, R89, R91, R90, R93 ;  /* 0x0800005a5b597389 */ /* 0x000064000006005d */
[----:B01----:R-:W-:Y:S01]  /*2390*/  ENDCOLLECTIVE ;  /* 0x000000000000791b */ /* 0x003fe20003800000 */
.L_x_992:
[----:B------:R-:W-:-:S05]  /*23a0*/  FADD.FTZ R25, R30, R27 ;  /* 0x0000001b1e197221 */ /* 0x000fca0000010000 */
[----:B------:R-:W-:Y:S02]  /*23b0*/  MOV R91, R25 ;  /* 0x00000019005b7202 */ /* 0x000fe40000000f00 */
[----:B------:R-:W-:-:S07]  /*23c0*/  MOV R27, R89 ;  /* 0x00000059001b7202 */ /* 0x000fce0000000f00 */
[----:B------:R-:W-:Y:S05]  /*23d0*/  WARPSYNC.COLLECTIVE R88, `(.L_x_993) ;  /* 0x0000000058087348 */ /* 0x000fea0003c00000 */
[----:B------:R0:W1:Y:S02]  /*23e0*/  SHFL.DOWN P3, R89, R91, R90, R93 ;  /* 0x0800005a5b597389 */ /* 0x000064000006005d */
[----:B01----:R-:W-:Y:S01]  /*23f0*/  ENDCOLLECTIVE ;  /* 0x000000000000791b */ /* 0x003fe20003800000 */
.L_x_993:
[----:B------:R-:W-:Y:S01]  /*2400*/  MOV R26, R89 ;  /* 0x00000059001a7202 */ /* 0x000fe20000000f00 */
[----:B------:R-:W-:Y:S06]  /*2410*/  BRA `(.L_x_994) ;  /* 0xffffffec00187947 */ /* 0x000fec000383ffff */
.L_x_995:
        /* <DEDUP_REMOVED lines=14> */
.L_x_8515:


//--------------------- .text._ZN10layer_norm13ln_bwd_kernelINS_13Kernel_traitsI6__halfS2_S2_S2_fjLj1536ELj1ELj1ELj4ELj8ENS_18Kernel_traits_baseILj1536ES2_S2_S2_S2_fjLj128EEEEELb0ELb0ELb1ELb0EEEvNS_9BwdParamsE --------------------------
	.section	.text._ZN10layer_norm13ln_bwd_kernelINS_13Kernel_traitsI6__halfS2_S2_S2_fjLj1536ELj1ELj1ELj4ELj8ENS_18Kernel_traits_baseILj1536ES2_S2_S2_S2_fjLj128EEEEELb0ELb0ELb1ELb0EEEvNS_9BwdParamsE,"ax",@progbits
	.align	128
        .global         _ZN10layer_norm13ln_bwd_kernelINS_13Kernel_traitsI6__halfS2_S2_S2_fjLj1536ELj1ELj1ELj4ELj8ENS_18Kernel_traits_baseILj1536ES2_S2_S2_S2_fjLj128EEEEELb0ELb0ELb1ELb0EEEvNS_9BwdParamsE
        .type           _ZN10layer_norm13ln_bwd_kernelINS_13Kernel_traitsI6__halfS2_S2_S2_fjLj1536ELj1ELj1ELj4ELj8ENS_18Kernel_traits_baseILj1536ES2_S2_S2_S2_fjLj128EEEEELb0ELb0ELb1ELb0EEEvNS_9BwdParamsE,@function
        .size           _ZN10layer_norm13ln_bwd_kernelINS_13Kernel_traitsI6__halfS2_S2_S2_fjLj1536ELj1ELj1ELj4ELj8ENS_18Kernel_traits_baseILj1536ES2_S2_S2_S2_fjLj128EEEEELb0ELb0ELb1ELb0EEEvNS_9BwdParamsE,(.L_x_8516 - _ZN10layer_norm13ln_bwd_kernelINS_13Kernel_traitsI6__halfS2_S2_S2_fjLj1536ELj1ELj1ELj4ELj8ENS_18Kernel_traits_baseILj1536ES2_S2_S2_S2_fjLj128EEEEELb0ELb0ELb1ELb0EEEvNS_9BwdParamsE)
        .other          _ZN10layer_norm13ln_bwd_kernelINS_13Kernel_traitsI6__halfS2_S2_S2_fjLj1536ELj1ELj1ELj4ELj8ENS_18Kernel_traits_baseILj1536ES2_S2_S2_S2_fjLj128EEEEELb0ELb0ELb1ELb0EEEvNS_9BwdParamsE,@"STO_CUDA_ENTRY STV_DEFAULT"
_ZN10layer_norm13ln_bwd_kernelINS_13Kernel_traitsI6__halfS2_S2_S2_fjLj1536ELj1ELj1ELj4ELj8ENS_18Kernel_traits_baseILj1536ES2_S2_S2_S2_fjLj128EEEEELb0ELb0ELb1ELb0EEEvNS_9BwdParamsE:
.text._ZN10layer_norm13ln_bwd_kernelINS_13Kernel_traitsI6__halfS2_S2_S2_fjLj1536ELj1ELj1ELj4ELj8ENS_18Kernel_traits_baseILj1536ES2_S2_S2_S2_fjLj128EEEEELb0ELb0ELb1ELb0EEEvNS_9BwdParamsE:
        /* <DEDUP_REMOVED lines=16> */
[----:B------:R-:W-:Y:S02]  /*0100*/  LEA.HI.SX32 R0, R3, R0, 0x1e ;  /* 0x0000000003007211 */ /* 0x000fe400078ff2ff */
[----:B------:R-:W-:Y:S02]  /*0110*/  MOV R3, R64 ;  /* 0x0000004000037202 */ /* 0x000fe40000000f00 */
        /* <DEDUP_REMOVED lines=32> */
[----:B------:R-:W-:Y:S01]  /*0320*/  HFMA2.MMA R76, -RZ, RZ, 0, 5.9604644775390625e-08 ;  /* 0x00000001ff4c7435 */ /* 0x000fe200000001ff */
[----:B------:R-:W-:Y:S02]  /*0330*/  ISETP.NE.U32.AND P2, PT, RZ, UR6, PT ;  /* 0x00000006ff007c0c */ /* 0x000fe4000bf45070 */
[--C-:B------:R-:W-:Y:S01]  /*0340*/  SHF.R.U64 R88, R6, 0x10, R7.reuse ;  /* 0x0000001006587819 */ /* 0x100fe20000001207 */
[----:B------:R-:W-:Y:S01]  /*0350*/  HADD2.F32 R89, -RZ, R89.H0_H0 ;  /* 0x20000059ff597230 */ /* 0x000fe20000004100 */
[----:B------:R-:W-:Y:S02]  /*0360*/  ISETP.NE.AND.EX P2, PT, RZ, UR7, PT, P2 ;  /* 0x00000007ff007c0c */ /* 0x000fe4000bf45320 */
[----:B------:R-:W-:Y:S01]  /*0370*/  MOV R87, R7 ;  /* 0x0000000700577202 */ /* 0x000fe20000000f00 */
[----:B------:R-:W-:Y:S01]  /*0380*/  HADD2.F32 R88, -RZ, R88.H0_H0 ;  /* 0x20000058ff587230 */ /* 0x000fe20000004100 */
[----:B------:R-:W-:-:S02]  /*0390*/  SHF.R.U32.HI R86, RZ, 0x10, R7 ;  /* 0x00000010ff567819 */ /* 0x000fc40000011607 */
[----:B------:R-:W-:Y:S01]  /*03a0*/  MOV R85, R8 ;  /* 0x0000000800557202 */ /* 0x000fe20000000f00 */
[----:B------:R-:W-:Y:S01]  /*03b0*/  HADD2.F32 R87, -RZ, R87.H0_H0 ;  /* 0x20000057ff577230 */ /* 0x000fe20000004100 */
[--C-:B------:R-:W-:Y:S01]  /*03c0*/  SHF.R.U64 R84, R8, 0x10, R9.reuse ;  /* 0x0000001008547819 */ /* 0x100fe20000001209 */
[----:B------:R-:W-:Y:S01]  /*03d0*/  HADD2.F32 R86, -RZ, R86.H0_H0 ;  /* 0x20000056ff567230 */ /* 0x000fe20000004100 */
[----:B------:R-:W-:Y:S01]  /*03e0*/  MOV R83, R9 ;  /* 0x0000000900537202 */ /* 0x000fe20000000f00 */
[----:B------:R-:W-:Y:S01]  /*03f0*/  HADD2.F32 R85, -RZ, R85.H0_H0 ;  /* 0x20000055ff557230 */ /* 0x000fe20000004100 */
[----:B------:R-:W-:Y:S01]  /*0400*/  SHF.R.U32.HI R82, RZ, 0x10, R9 ;  /* 0x00000010ff527819 */ /* 0x000fe20000011609 */
[----:B------:R-:W-:Y:S01]  /*0410*/  HADD2.F32 R84, -RZ, R84.H0_H0 ;  /* 0x20000054ff547230 */ /* 0x000fe20000004100 */
        /* <DEDUP_REMOVED lines=8> */
[----:B------:R-:W-:Y:S01]  /*04a0*/  ISETP.LT.U32.OR P2, PT, R0, 0x180, !P2 ;  /* 0x000001800000780c */ /* 0x000fe20005741470 */
[----:B------:R-:W-:Y:S01]  /*04b0*/  HADD2.F32 R79, -RZ, R79.H0_H0 ;  /* 0x2000004fff4f7230 */ /* 0x000fe20000004100 */
[----:B------:R-:W-:Y:S01]  /*04c0*/  MOV R17, RZ ;  /* 0x000000ff00117202 */ /* 0x000fe20000000f00 */
[----:B------:R-:W-:Y:S01]  /*04d0*/  HADD2.F32 R78, -RZ, R78.H0_H0 ;  /* 0x2000004eff4e7230 */ /* 0x000fe20000004100 */
[----:B------:R-:W-:-:S09]  /*04e0*/  P2R R90, PR, RZ, 0x4 ;  /* 0x00000004ff5a7803 */ /* 0x000fd20000000000 */
.L_x_1060:
[----:B0-2---:R-:W0:Y:S08]  /*04f0*/  LDC.64 R4, c[0x0][0x288] ;  /* 0x0000a200ff047b82 */ /* 0x005e300000000a00 */
[----:B-1----:R-:W1:Y:S08]  /*0500*/  LDC.64 R40, c[0x0][0x258] ;  /* 0x00009600ff287b82 */ /* 0x002e700000000a00 */
[----:B------:R-:W2:Y:S01]  /*0510*/  LDC.64 R42, c[0x0][0x280] ;  /* 0x0000a000ff2a7b82 */ /* 0x000ea20000000a00 */
[----:B0-----:R-:W-:-:S07]  /*0520*/  IMAD.WIDE R4, R3, 0x4, R4 ;  /* 0x0000000403047825 */ /* 0x001fce00078e0204 */
[----:B------:R-:W0:Y:S01]  /*0530*/  LDC.64 R92, c[0x0][0x2c8] ;  /* 0x0000b200ff5c7b82 */ /* 0x000e220000000a00 */
[----:B------:R1:W3:Y:S01]  /*0540*/  LDG.E R66, desc[UR4][R4.64] ;  /* 0x0000000404427981 */ /* 0x0002e2000c1e1900 */
[----:B------:R-:W-:Y:S01]  /*0550*/  MOV R2, UR9 ;  /* 0x0000000900027c02 */ /* 0x000fe20008000f00 */
        /* <DEDUP_REMOVED lines=19> */
.L_x_1001:
[----:B------:R-:W-:-:S07]  /*0690*/  IADD3 R42, R5, 0x80, RZ ;  /* 0x00000080052a7810 */ /* 0x000fce0007ffe0ff */
.L_x_1000:
[----:B------:R-:W-:Y:S05]  /*06a0*/  BSYNC B1 ;  /* 0x0000000000017941 */ /* 0x000fea0003800000 */
.L_x_999:
[----:B------:R-:W-:Y:S04]  /*06b0*/  BSSY B1, `(.L_x_1002) ;  /* 0x0000008000017945 */ /* 0x000fe80003800000 */
[----:B------:R-:W-:Y:S05]  /*06c0*/  @!P1 BRA `(.L_x_1003) ;  /* 0x0000000000189947 */ /* 0x000fea0003800000 */
[----:B------:R-:W-:-:S04]  /*06d0*/  ISETP.NE.U32.AND P3, PT, RZ, UR14, PT ;  /* 0x0000000eff007c0c */ /* 0x000fc8000bf65070 */
[----:B------:R-:W-:-:S13]  /*06e0*/  ISETP.NE.AND.EX P3, PT, RZ, UR15, PT, P3 ;  /* 0x0000000fff007c0c */ /* 0x000fda000bf65330 */
[----:B------:R-:W-:Y:S05]  /*06f0*/  @!P3 BRA `(.L_x_1004) ;  /* 0x000000000008b947 */ /* 0x000fea0003800000 */
[----:B------:R-:W-:-:S06]  /*0700*/  IMAD.WIDE.U32 R58, R42, 0x8, R92 ;  /* 0x000000082a3a7825 */ /* 0x000fcc00078e005c */
[----:B------:R-:W5:Y:S02]  /*0710*/  LDG.E.64 R58, desc[UR4][R58.64] ;  /* 0x000000043a3a7981 */ /* 0x000f64000c1e1b00 */
.L_x_1004:
[----:B------:R-:W-:-:S07]  /*0720*/  IADD3 R42, R42, 0x80, RZ ;  /* 0x000000802a2a7810 */ /* 0x000fce0007ffe0ff */
.L_x_1003:
[----:B------:R-:W-:Y:S05]  /*0730*/  BSYNC B1 ;  /* 0x0000000000017941 */ /* 0x000fea0003800000 */
.L_x_1002:
[----:B------:R-:W-:Y:S01]  /*0740*/  ISETP.NE.AND P3, PT, R90, RZ, PT ;  /* 0x000000ff5a00720c */ /* 0x000fe20003f65270 */
[----:B------:R-:W-:Y:S01]  /*0750*/  HFMA2.MMA R72, -RZ, RZ, 0, 0 ;  /* 0x00000000ff487435 */ /* 0x000fe200000001ff */
[----:B------:R-:W-:-:S11]  /*0760*/  MOV R67, RZ ;  /* 0x000000ff00437202 */ /* 0x000fd60000000f00 */
[----:B------:R-:W-:Y:S05]  /*0770*/  @P3 BRA `(.L_x_1005) ;  /* 0x0000000800e83947 */ /* 0x000fea0003800000 */
[----:B------:R-:W-:-:S06]  /*0780*/  IMAD.WIDE.U32 R56, R42, 0x8, R92 ;  /* 0x000000082a387825 */ /* 0x000fcc00078e005c */
[----:B------:R-:W5:Y:S01]  /*0790*/  LDG.E.64 R56, desc[UR4][R56.64] ;  /* 0x0000000438387981 */ /* 0x000f62000c1e1b00 */
[----:B------:R-:W-:Y:S05]  /*07a0*/  BRA `(.L_x_1005) ;  /* 0x0000000800dc7947 */ /* 0x000fea0003800000 */
.L_x_998:
[----:B------:R-:W0:Y:S08]  /*07b0*/  LDC.64 R42, c[0x0][0x250] ;  /* 0x00009400ff2a7b82 */ /* 0x000e300000000a00 */
[----:B------:R-:W1:Y:S01]  /*07c0*/  LDC.U8 R72, c[0x0][0x2a0] ;  /* 0x0000a800ff487b82 */ /* 0x000e620000000000 */
[----:B0-----:R-:W-:-:S06]  /*07d0*/  IMAD.WIDE R42, R3, 0x4, R42 ;  /* 0x00000004032a7825 */ /* 0x001fcc00078e022a */
[----:B------:R0:W2:Y:S01]  /*07e0*/  LDG.E R42, desc[UR4][R42.64] ;  /* 0x000000042a2a7981 */ /* 0x0000a2000c1e1900 */
[----:B------:R-:W-:Y:S01]  /*07f0*/  IADD3 R67, R66, -0x1, RZ ;  /* 0xffffffff42437810 */ /* 0x000fe20007ffe0ff */
[----:B------:R-:W-:Y:S01]  /*0800*/  BSSY B1, `(.L_x_1006) ;  /* 0x0000042000017945 */ /* 0x000fe20003800000 */
[----:B-1----:R-:W-:Y:S01]  /*0810*/  ISETP.NE.AND P3, PT, R72, RZ, PT ;  /* 0x000000ff4800720c */ /* 0x002fe20003f65270 */
[----:B------:R-:W1:Y:S01]  /*0820*/  S2R R91, SR_TID.X ;  /* 0x00000000005b7919 */ /* 0x000e620000002100 */
[----:B------:R-:W-:Y:S01]  /*0830*/  HFMA2.MMA R72, -RZ, RZ, 0, 0 ;  /* 0x00000000ff487435 */ /* 0x000fe200000001ff */
[----:B------:R-:W-:Y:S01]  /*0840*/  IMAD R67, R67, R2, RZ ;  /* 0x0000000243437224 */ /* 0x000fe200078e02ff */
[----:B0-----:R-:W-:-:S04]  /*0850*/  MOV R43, R5 ;  /* 0x00000005002b7202 */ /* 0x001fc80000000f00 */
[----:B------:R-:W-:-:S04]  /*0860*/  SHF.R.S32.HI R64, RZ, 0x1f, R67 ;  /* 0x0000001fff407819 */ /* 0x000fc80000011443 */
[----:B------:R-:W-:Y:S02]  /*0870*/  LEA.HI R67, R64, R67, RZ, 0x2 ;  /* 0x0000004340437211 */ /* 0x000fe400078f10ff */
[----:B-1----:R-:W-:Y:S02]  /*0880*/  LOP3.LUT R64, R91, 0x7f, RZ, 0xc0, !PT ;  /* 0x0000007f5b407812 */ /* 0x002fe400078ec0ff */
[----:B--2---:R-:W-:Y:S02]  /*0890*/  FSEL R66, R42, RZ, !P3 ;  /* 0x000000ff2a427208 */ /* 0x004fe40005800000 */
[----:B------:R-:W-:Y:S02]  /*08a0*/  LEA.HI.SX32 R42, R67, R64, 0x1e ;  /* 0x00000040432a7211 */ /* 0x000fe400078ff2ff */
[----:B------:R-:W-:Y:S01]  /*08b0*/  MOV R67, RZ ;  /* 0x000000ff00437202 */ /* 0x000fe20000000f00 */
        /* <DEDUP_REMOVED lines=10> */
[----:B------:R-:W-:Y:S02]  /*0960*/  IADD3 R42, R42, 0x80, RZ ;  /* 0x000000802a2a7810 */ /* 0x000fe40007ffe0ff */
[----:B--2---:R-:W-:Y:S02]  /*0970*/  MOV R0, R8 ;  /* 0x0000000800007202 */ /* 0x004fe40000000f00 */
[----:B------:R-:W-:Y:S02]  /*0980*/  SHF.R.U64 R74, R8, 0x10, R9 ;  /* 0x00000010084a7819 */ /* 0x000fe40000001209 */
[----:B---3--:R-:W-:Y:S01]  /*0990*/  SHF.R.U64 R8, R6, 0x10, R7 ;  /* 0x0000001006087819 */ /* 0x008fe20000001207 */
[----:B------:R-:W-:Y:S01]  /*09a0*/  HADD2.F32 R6, -RZ, R6.H0_H0 ;  /* 0x20000006ff067230 */ /* 0x000fe20000004100 */
[----:B------:R-:W-:Y:S01]  /*09b0*/  MOV R43, R9 ;  /* 0x00000009002b7202 */ /* 0x000fe20000000f00 */
[----:B0-----:R-:W-:-:S02]  /*09c0*/  HADD2.F32 R41, -RZ, R7.H0_H0 ;  /* 0x20000007ff297230 */ /* 0x001fc40000004100 */
[----:B------:R-:W-:Y:S02]  /*09d0*/  HADD2.F32 R67, -RZ, R8.H0_H0 ;  /* 0x20000008ff437230 */ /* 0x000fe40000004100 */
[C---:B------:R-:W-:Y:S01]  /*09e0*/  FADD.FTZ R69, -R66.reuse, R6 ;  /* 0x0000000642457221 */ /* 0x040fe20000010100 */
[----:B------:R-:W-:Y:S02]  /*09f0*/  SHF.R.U32.HI R40, RZ, 0x10, R9 ;  /* 0x00000010ff287819 */ /* 0x000fe40000011609 */
[----:B------:R-:W-:Y:S01]  /*0a00*/  SHF.R.U32.HI R9, RZ, 0x10, R7 ;  /* 0x00000010ff097819 */ /* 0x000fe20000011607 */
[----:B------:R-:W-:Y:S02]  /*0a10*/  HADD2.F32 R7, -RZ, R0.H0_H0 ;  /* 0x20000000ff077230 */ /* 0x000fe40000004100 */
[----:B------:R-:W-:Y:S01]  /*0a20*/  FADD.FTZ R67, -R66, R67 ;  /* 0x0000004342437221 */ /* 0x000fe20000010100 */
[----:B-----5:R-:W-:Y:S01]  /*0a30*/  FMUL.FTZ R0, R4, R69 ;  /* 0x0000004504007220 */ /* 0x020fe20000410000 */
[----:B------:R-:W-:Y:S01]  /*0a40*/  FADD.FTZ R41, -R66, R41 ;  /* 0x0000002942297221 */ /* 0x000fe20000010100 */
[----:B------:R-:W-:-:S02]  /*0a50*/  HADD2.F32 R74, -RZ, R74.H0_H0 ;  /* 0x2000004aff4a7230 */ /* 0x000fc40000004100 */
[----:B------:R-:W-:Y:S01]  /*0a60*/  FADD.FTZ R28, R28, R7 ;  /* 0x000000071c1c7221 */ /* 0x000fe20000010000 */
[----:B------:R-:W-:Y:S02]  /*0a70*/  HADD2.F32 R43, -RZ, R43.H0_H0 ;  /* 0x2000002bff2b7230 */ /* 0x000fe40000004100 */
[----:B------:R-:W-:Y:S01]  /*0a80*/  FMUL.FTZ R6, R4, R67 ;  /* 0x0000004304067220 */ /* 0x000fe20000410000 */
[----:B------:R-:W-:Y:S02]  /*0a90*/  HADD2.F32 R9, -RZ, R9.H0_H0 ;  /* 0x20000009ff097230 */ /* 0x000fe40000004100 */
        /* <DEDUP_REMOVED lines=12> */
[----:B------:R-:W-:-:S02]  /*0b60*/  HADD2.F32 R40, -RZ, R40.H0_H0 ;  /* 0x20000028ff287230 */ /* 0x000fc40000004100 */
        /* <DEDUP_REMOVED lines=11> */
.L_x_1007:
[----:B------:R-:W-:Y:S05]  /*0c20*/  BSYNC B1 ;  /* 0x0000000000017941 */ /* 0x000fea0003800000 */
.L_x_1006:
        /* <DEDUP_REMOVED lines=9> */
[----:B--2---:R-:W-:Y:S02]  /*0cc0*/  MOV R41, R10 ;  /* 0x0000000a00297202 */ /* 0x004fe40000000f00 */
[--C-:B0-----:R-:W-:Y:S02]  /*0cd0*/  SHF.R.U64 R12, R10, 0x10, R11.reuse ;  /* 0x000000100a0c7819 */ /* 0x101fe4000000120b */
[----:B------:R-:W-:Y:S02]  /*0ce0*/  MOV R40, R11 ;  /* 0x0000000b00287202 */ /* 0x000fe40000000f00 */
[----:B------:R-:W-:Y:S02]  /*0cf0*/  SHF.R.U32.HI R13, RZ, 0x10, R11 ;  /* 0x00000010ff0d7819 */ /* 0x000fe4000001160b */
[----:B------:R-:W0:Y:S02]  /*0d00*/  LDC.64 R10, c[0x0][0x238] ;  /* 0x00008e00ff0a7b82 */ /* 0x000e240000000a00 */
[----:B0-----:R-:W-:-:S06]  /*0d10*/  IMAD.WIDE.U32 R10, R43, 0x8, R10 ;  /* 0x000000082b0a7825 */ /* 0x001fcc00078e000a */
[----:B------:R-:W2:Y:S01]  /*0d20*/  LDG.E.64 R10, desc[UR4][R10.64] ;  /* 0x000000040a0a7981 */ /* 0x000ea2000c1e1b00 */
[----:B------:R-:W-:Y:S01]  /*0d30*/  HADD2.F32 R70, -RZ, R12.H0_H0 ;  /* 0x2000000cff467230 */ /* 0x000fe20000004100 */
[----:B------:R-:W-:Y:S01]  /*0d40*/  IADD3 R42, R42, 0x80, RZ ;  /* 0x000000802a2a7810 */ /* 0x000fe20007ffe0ff */
[----:B------:R-:W-:Y:S01]  /*0d50*/  HADD2.F32 R41, -RZ, R41.H0_H0 ;  /* 0x20000029ff297230 */ /* 0x000fe20000004100 */
[----:B------:R-:W-:Y:S01]  /*0d60*/  IADD3 R43, R43, 0x80, RZ ;  /* 0x000000802b2b7810 */ /* 0x000fe20007ffe0ff */
[----:B------:R-:W-:Y:S02]  /*0d70*/  HADD2.F32 R40, -RZ, R40.H0_H0 ;  /* 0x20000028ff287230 */ /* 0x000fe40000004100 */
[----:B------:R-:W-:Y:S01]  /*0d80*/  FADD.FTZ R33, R33, R70 ;  /* 0x0000004621217221 */ /* 0x000fe20000010000 */
[----:B------:R-:W-:Y:S01]  /*0d90*/  FMUL.FTZ R71, R85, R41 ;  /* 0x0000002955477220 */ /* 0x000fe20000410000 */
[----:B------:R-:W-:Y:S01]  /*0da0*/  FADD.FTZ R32, R32, R41 ;  /* 0x0000002920207221 */ /* 0x000fe20000010000 */
[----:B------:R-:W-:-:S02]  /*0db0*/  FADD.FTZ R34, R34, R40 ;  /* 0x0000002822227221 */ /* 0x000fc40000010000 */
[----:B------:R-:W-:Y:S01]  /*0dc0*/  FADD.FTZ R72, R72, R71 ;  /* 0x0000004748487221 */ /* 0x000fe20000010000 */
[--C-:B--2---:R-:W-:Y:S01]  /*0dd0*/  SHF.R.U64 R65, R10, 0x10, R11.reuse ;  /* 0x000000100a417819 */ /* 0x104fe2000000120b */
[----:B------:R-:W-:Y:S01]  /*0de0*/  HADD2.F32 R10, -RZ, R10.H0_H0 ;  /* 0x2000000aff0a7230 */ /* 0x000fe20000004100 */
[----:B------:R-:W-:Y:S01]  /*0df0*/  SHF.R.U32.HI R68, RZ, 0x10, R11 ;  /* 0x00000010ff447819 */ /* 0x000fe2000001160b */
[----:B------:R-:W-:Y:S02]  /*0e00*/  HADD2.F32 R11, -RZ, R11.H0_H0 ;  /* 0x2000000bff0b7230 */ /* 0x000fe40000004100 */
[----:B------:R-:W-:Y:S02]  /*0e10*/  HADD2.F32 R12, -RZ, R65.H0_H0 ;  /* 0x20000041ff0c7230 */ /* 0x000fe40000004100 */
[C---:B------:R-:W-:Y:S01]  /*0e20*/  FADD.FTZ R10, -R66.reuse, R10 ;  /* 0x0000000a420a7221 */ /* 0x040fe20000010100 */
[----:B------:R-:W-:Y:S02]  /*0e30*/  HADD2.F32 R65, -RZ, R13.H0_H0 ;  /* 0x2000000dff417230 */ /* 0x000fe40000004100 */
[----:B------:R-:W-:Y:S01]  /*0e40*/  FADD.FTZ R13, -R66, R11 ;  /* 0x0000000b420d7221 */ /* 0x000fe20000010100 */
[----:B------:R-:W-:-:S02]  /*0e50*/  HADD2.F32 R68, -RZ, R68.H0_H0 ;  /* 0x20000044ff447230 */ /* 0x000fc40000004100 */
[----:B------:R-:W-:Y:S01]  /*0e60*/  FADD.FTZ R11, -R66, R12 ;  /* 0x0000000c420b7221 */ /* 0x000fe20000010100 */
[C---:B-----5:R-:W-:Y:S01]  /*0e70*/  FMUL.FTZ R10, R4.reuse, R10 ;  /* 0x0000000a040a7220 */ /* 0x060fe20000410000 */
[C---:B------:R-:W-:Y:S01]  /*0e80*/  FMUL.FTZ R12, R4.reuse, R13 ;  /* 0x0000000d040c7220 */ /* 0x040fe20000410000 */
[----:B------:R-:W-:Y:S01]  /*0e90*/  FADD.FTZ R35, R35, R65 ;  /* 0x0000004123237221 */ /* 0x000fe20000010000 */
        /* <DEDUP_REMOVED lines=17> */
.L_x_1009:
[----:B------:R-:W-:Y:S05]  /*0fb0*/  BSYNC B1 ;  /* 0x0000000000017941 */ /* 0x000fea0003800000 */
.L_x_1008:
        /* <DEDUP_REMOVED lines=12> */
[--C-:B--2---:R-:W-:Y:S01]  /*1080*/  SHF.R.U64 R91, R40, 0x10, R41.reuse ;  /* 0x00000010285b7819 */ /* 0x104fe20000001229 */
[----:B------:R-:W-:Y:S01]  /*1090*/  HADD2.F32 R45, -RZ, R41.H0_H0 ;  /* 0x20000029ff2d7230 */ /* 0x000fe20000004100 */
[----:B------:R-:W-:-:S03]  /*10a0*/  SHF.R.U32.HI R49, RZ, 0x10, R41 ;  /* 0x00000010ff317819 */ /* 0x000fc60000011629 */
[----:B------:R-:W-:Y:S01]  /*10b0*/  HADD2.F32 R41, -RZ, R91.H0_H0 ;  /* 0x2000005bff297230 */ /* 0x000fe20000004100 */
[--C-:B---3--:R-:W-:Y:S02]  /*10c0*/  SHF.R.U64 R47, R14, 0x10, R15.reuse ;  /* 0x000000100e2f7819 */ /* 0x108fe4000000120f */
[----:B------:R-:W-:Y:S02]  /*10d0*/  MOV R44, R15 ;  /* 0x0000000f002c7202 */ /* 0x000fe40000000f00 */
[----:B------:R-:W-:Y:S01]  /*10e0*/  SHF.R.U32.HI R46, RZ, 0x10, R15 ;  /* 0x00000010ff2e7819 */ /* 0x000fe2000001160f */
[----:B------:R-:W-:Y:S01]  /*10f0*/  HADD2.F32 R15, -RZ, R40.H0_H0 ;  /* 0x20000028ff0f7230 */ /* 0x000fe20000004100 */
[----:B------:R-:W-:Y:S01]  /*1100*/  MOV R48, R14 ;  /* 0x0000000e00307202 */ /* 0x000fe20000000f00 */
[----:B------:R-:W-:-:S03]  /*1110*/  HADD2.F32 R49, -RZ, R49.H0_H0 ;  /* 0x20000031ff317230 */ /* 0x000fc60000004100 */
[C---:B0-----:R-:W-:Y:S01]  /*1120*/  FADD.FTZ R43, -R66.reuse, R15 ;  /* 0x0000000f422b7221 */ /* 0x041fe20000010100 */
[C---:B------:R-:W-:Y:S01]  /*1130*/  FADD.FTZ R15, -R66.reuse, R41 ;  /* 0x00000029420f7221 */ /* 0x040fe20000010100 */
[----:B------:R-:W-:Y:S02]  /*1140*/  HADD2.F32 R91, -RZ, R48.H0_H0 ;  /* 0x20000030ff5b7230 */ /* 0x000fe40000004100 */
[----:B------:R-:W-:Y:S01]  /*1150*/  FADD.FTZ R45, -R66, R45 ;  /* 0x0000002d422d7221 */ /* 0x000fe20000010100 */
[----:B------:R-:W-:Y:S02]  /*1160*/  HADD2.F32 R40, -RZ, R47.H0_H0 ;  /* 0x2000002fff287230 */ /* 0x000fe40000004100 */
[C---:B-----5:R-:W-:Y:S01]  /*1170*/  FMUL.FTZ R15, R4.reuse, R15 ;  /* 0x0000000f040f7220 */ /* 0x060fe20000410000 */
[----:B------:R-:W-:Y:S02]  /*1180*/  HADD2.F32 R47, -RZ, R44.H0_H0 ;  /* 0x2000002cff2f7230 */ /* 0x000fe40000004100 */
[----:B------:R-:W-:Y:S01]  /*1190*/  FMUL.FTZ R14, R4, R43 ;  /* 0x0000002b040e7220 */ /* 0x000fe20000410000 */
[----:B------:R-:W-:Y:S01]  /*11a0*/  FMUL.FTZ R44, R81, R91 ;  /* 0x0000005b512c7220 */ /* 0x000fe20000410000 */
[----:B------:R-:W-:Y:S01]  /*11b0*/  FADD.FTZ R41, -R66, R49 ;  /* 0x0000003142297221 */ /* 0x000fe20000010100 */
[----:B------:R-:W-:-:S02]  /*11c0*/  HADD2.F32 R49, -RZ, R46.H0_H0 ;  /* 0x2000002eff317230 */ /* 0x000fc40000004100 */
        /* <DEDUP_REMOVED lines=21> */
.L_x_1005:
[----:B------:R-:W-:Y:S05]  /*1320*/  BSYNC B0 ;  /* 0x0000000000007941 */ /* 0x000fea0003800000 */
.L_x_997:
        /* <DEDUP_REMOVED lines=27> */
.L_x_1071:
        /* <DEDUP_REMOVED lines=10> */
[-C--:B------:R-:W-:Y:S02]  /*1580*/  @!P3 LEA R93, R93, R43.reuse, 0x3 ;  /* 0x0000002b5d5db211 */ /* 0x080fe400078e18ff */
[----:B0-----:R-:W-:-:S03]  /*1590*/  LEA R72, R42, R43, 0x3 ;  /* 0x0000002b2a487211 */ /* 0x001fc600078e18ff */
        /* <DEDUP_REMOVED lines=14> */
[----:B------:R-:W-:Y:S02]  /*1680*/  HFMA2.MMA R66, -RZ, RZ, 0, 0 ;  /* 0x00000000ff427435 */ /* 0x000fe400000001ff */
        /* <DEDUP_REMOVED lines=14> */
[----:B------:R-:W-:-:S03]  /*1770*/  MOV R41, RZ ;  /* 0x000000ff00297202 */ /* 0x000fc60000000f00 */
[----:B------:R-:W-:-:S06]  /*1780*/  UISETP.NE.AND.EX UP0, UPT, UR15, URZ, UPT, UP0 ;  /* 0x0000003f0f00728c */ /* 0x000fcc000bf05300 */
[----:B------:R-:W-:-:S13]  /*1790*/  PLOP3.LUT P4, PT, PT, PT, UP0, 0x80, 0x0 ;  /* 0x000000000000781c */ /* 0x000fda0003f8f008 */
[----:B------:R-:W-:Y:S05]  /*17a0*/  @!P4 BRA `(.L_x_1015) ;  /* 0x000000000028c947 */ /* 0x000fea0003800000 */
[----:B------:R-:W-:Y:S01]  /*17b0*/  HADD2.F32 R41, -RZ, R60.H0_H0 ;  /* 0x2000003cff297230 */ /* 0x000fe20000004100 */
[----:B------:R-:W-:Y:S06]  /*17c0*/  BRA `(.L_x_1015) ;  /* 0x0000000000207947 */ /* 0x000fec0003800000 */
.L_x_1014:
[----:B------:R-:W-:Y:S01]  /*17d0*/  UISETP.NE.U32.AND UP0, UPT, UR14, URZ, UPT ;  /* 0x0000003f0e00728c */ /* 0x000fe2000bf05070 */
[----:B------:R-:W-:-:S03]  /*17e0*/  FFMA.FTZ R40, R0, R72, R67 ;  /* 0x0000004800287223 */ /* 0x000fc60000010043 */
[----:B------:R-:W-:Y:S01]  /*17f0*/  UISETP.NE.AND.EX UP0, UPT, UR15, URZ, UPT, UP0 ;  /* 0x0000003f0f00728c */ /* 0x000fe2000bf05300 */
[----:B------:R-:W-:-:S04]  /*1800*/  FADD.FTZ R41, R7, -R40 ;  /* 0x8000002807297221 */ /* 0x000fc80000010000 */
[----:B------:R-:W-:Y:S01]  /*1810*/  FMUL.FTZ R41, R4, R41 ;  /* 0x0000002904297220 */ /* 0x000fe20000410000 */
[----:B------:R-:W-:-:S13]  /*1820*/  PLOP3.LUT P4, PT, PT, PT, UP0, 0x80, 0x0 ;  /* 0x000000000000781c */ /* 0x000fda0003f8f008 */
[----:B------:R-:W-:-:S05]  /*1830*/  @P4 HADD2.F32 R40, -RZ, R60.H0_H0 ;  /* 0x2000003cff284230 */ /* 0x000fca0000004100 */
[----:B------:R-:W-:-:S07]  /*1840*/  @P4 FADD.FTZ R41, R41, R40 ;  /* 0x0000002829294221 */ /* 0x000fce0000010000 */
.L_x_1015:
[----:B------:R-:W-:Y:S05]  /*1850*/  BSYNC B1 ;  /* 0x0000000000017941 */ /* 0x000fea0003800000 */
.L_x_1013:
[----:B------:R-:W0:Y:S01]  /*1860*/  @P3 LDC R40, c[0x0][0x29c] ;  /* 0x0000a700ff283b82 */ /* 0x000e220000000800 */
[----:B------:R-:W-:Y:S01]  /*1870*/  ISETP.NE.U32.AND P5, PT, RZ, UR10, PT ;  /* 0x0000000aff007c0c */ /* 0x000fe2000bfa5070 */
[----:B------:R-:W-:Y:S03]  /*1880*/  BSSY B1, `(.L_x_1016) ;  /* 0x0000013000017945 */ /* 0x000fe60003800000 */
[----:B------:R-:W-:Y:S01]  /*1890*/  ISETP.NE.AND.EX P5, PT, RZ, UR11, PT, P5 ;  /* 0x0000000bff007c0c */ /* 0x000fe2000bfa5350 */
[----:B0-----:R-:W-:-:S12]  /*18a0*/  @P3 FMUL.FTZ R40, R41, R40 ;  /* 0x0000002829283220 */ /* 0x001fd80000410000 */
[----:B------:R-:W-:Y:S02]  /*18b0*/  @P5 F2FP.F16.F32.PACK_AB R41, RZ, R41 ;  /* 0x00000029ff29523e */ /* 0x000fe400000000ff */
[----:B------:R-:W-:Y:S02]  /*18c0*/  @P3 F2FP.F16.F32.PACK_AB R40, RZ, R40 ;  /* 0x00000028ff28323e */ /* 0x000fe400000000ff */
[----:B------:R-:W-:Y:S02]  /*18d0*/  @P5 PRMT R50, R41, 0x7610, R50 ;  /* 0x0000761029325816 */ /* 0x000fe40000000032 */
[----:B------:R-:W-:Y:S01]  /*18e0*/  @P3 PRMT R51, R40, 0x7610, R51 ;  /* 0x0000761028333816 */ /* 0x000fe20000000033 */
[----:B------:R-:W-:Y:S06]  /*18f0*/  @P2 BRA `(.L_x_1017) ;  /* 0x0000000000142947 */ /* 0x000fec0003800000 */
[----:B------:R-:W-:Y:S01]  /*1900*/  HFMA2.MMA R41, -RZ, RZ, 0, 0 ;  /* 0x00000000ff297435 */ /* 0x000fe200000001ff */
[----:B------:R-:W-:Y:S10]  /*1910*/  @!P4 BRA `(.L_x_1018) ;  /* 0x000000000024c947 */ /* 0x000ff40003800000 */
[----:B------:R-:W-:-:S05]  /*1920*/  SHF.R.U64 R41, R60, 0x10, R61 ;  /* 0x000000103c297819 */ /* 0x000fca000000123d */
[----:B------:R-:W-:Y:S01]  /*1930*/  HADD2.F32 R41, -RZ, R41.H0_H0 ;  /* 0x20000029ff297230 */ /* 0x000fe20000004100 */
[----:B------:R-:W-:Y:S06]  /*1940*/  BRA `(.L_x_1018) ;  /* 0x0000000000187947 */ /* 0x000fec0003800000 */
.L_x_1017:
[----:B------:R-:W-:Y:S01]  /*1950*/  FFMA.FTZ R41, R6, R72, R67 ;  /* 0x0000004806297223 */ /* 0x000fe20000010043 */
[----:B------:R-:W-:-:S03]  /*1960*/  @P4 SHF.R.U64 R40, R60, 0x10, R61 ;  /* 0x000000103c284819 */ /* 0x000fc6000000123d */
[----:B------:R-:W-:Y:S02]  /*1970*/  FADD.FTZ R41, R74, -R41 ;  /* 0x800000294a297221 */ /* 0x000fe40000010000 */
[----:B------:R-:W-:Y:S02]  /*1980*/  @P4 HADD2.F32 R40, -RZ, R40.H0_H0 ;  /* 0x20000028ff284230 */ /* 0x000fe40000004100 */
[----:B------:R-:W-:-:S04]  /*1990*/  FMUL.FTZ R41, R4, R41 ;  /* 0x0000002904297220 */ /* 0x000fc80000410000 */
[----:B------:R-:W-:-:S07]  /*19a0*/  @P4 FADD.FTZ R41, R41, R40 ;  /* 0x0000002829294221 */ /* 0x000fce0000010000 */
.L_x_1018:
[----:B------:R-:W-:Y:S05]  /*19b0*/  BSYNC B1 ;  /* 0x0000000000017941 */ /* 0x000fea0003800000 */
.L_x_1016:
[----:B------:R-:W0:Y:S01]  /*19c0*/  @P3 LDC R40, c[0x0][0x29c] ;  /* 0x0000a700ff283b82 */ /* 0x000e220000000800 */
[----:B------:R-:W-:Y:S01]  /*19d0*/  BSSY B1, `(.L_x_1019) ;  /* 0x0000010000017945 */ /* 0x000fe20003800000 */
[----:B0-----:R-:W-:Y:S01]  /*19e0*/  @P3 FMUL.FTZ R40, R41, R40 ;  /* 0x0000002829283220 */ /* 0x001fe20000410000 */
[----:B------:R-:W-:-:S04]  /*19f0*/  @P5 F2FP.F16.F32.PACK_AB R41, RZ, R41 ;  /* 0x00000029ff29523e */ /* 0x000fc800000000ff */
[----:B------:R-:W-:Y:S02]  /*1a00*/  @P3 F2FP.F16.F32.PACK_AB R40, RZ, R40 ;  /* 0x00000028ff28323e */ /* 0x000fe400000000ff */
[----:B------:R-:W-:Y:S02]  /*1a10*/  @P5 PRMT R52, R41, 0x7610, R52 ;  /* 0x0000761029345816 */ /* 0x000fe40000000034 */
[----:B------:R-:W-:Y:S01]  /*1a20*/  @P3 PRMT R53, R40, 0x7610, R53 ;  /* 0x0000761028353816 */ /* 0x000fe20000000035 */
[----:B------:R-:W-:Y:S06]  /*1a30*/  @P2 BRA `(.L_x_1020) ;  /* 0x0000000000102947 */ /* 0x000fec0003800000 */
[----:B------:R-:W-:Y:S01]  /*1a40*/  MOV R41, RZ ;  /* 0x000000ff00297202 */ /* 0x000fe20000000f00 */
[----:B------:R-:W-:Y:S06]  /*1a50*/  @!P4 BRA `(.L_x_1021) ;  /* 0x00000000001cc947 */ /* 0x000fec0003800000 */
[----:B------:R-:W-:Y:S01]  /*1a60*/  HADD2.F32 R41, -RZ, R61.H0_H0 ;  /* 0x2000003dff297230 */ /* 0x000fe20000004100 */
[----:B------:R-:W-:Y:S06]  /*1a70*/  BRA `(.L_x_1021) ;  /* 0x0000000000147947 */ /* 0x000fec0003800000 */
.L_x_1020:
[----:B------:R-:W-:-:S04]  /*1a80*/  FFMA.FTZ R40, R8, R72, R67 ;  /* 0x0000004808287223 */ /* 0x000fc80000010043 */
[----:B------:R-:W-:Y:S01]  /*1a90*/  FADD.FTZ R41, R73, -R40 ;  /* 0x8000002849297221 */ /* 0x000fe20000010000 */
[----:B------:R-:W-:-:S03]  /*1aa0*/  @P4 HADD2.F32 R40, -RZ, R61.H0_H0 ;  /* 0x2000003dff284230 */ /* 0x000fc60000004100 */
[----:B------:R-:W-:-:S04]  /*1ab0*/  FMUL.FTZ R41, R4, R41 ;  /* 0x0000002904297220 */ /* 0x000fc80000410000 */
[----:B------:R-:W-:-:S07]  /*1ac0*/  @P4 FADD.FTZ R41, R41, R40 ;  /* 0x0000002829294221 */ /* 0x000fce0000010000 */
.L_x_1021:
[----:B------:R-:W-:Y:S05]  /*1ad0*/  BSYNC B1 ;  /* 0x0000000000017941 */ /* 0x000fea0003800000 */
.L_x_1019:
        /* <DEDUP_REMOVED lines=8> */
[----:B------:R-:W-:Y:S01]  /*1b60*/  HFMA2.MMA R41, -RZ, RZ, 0, 0 ;  /* 0x00000000ff297435 */ /* 0x000fe200000001ff */
[----:B------:R-:W-:Y:S10]  /*1b70*/  @!P4 BRA `(.L_x_1024) ;  /* 0x000000000024c947 */ /* 0x000ff40003800000 */
[----:B------:R-:W-:-:S05]  /*1b80*/  SHF.R.U32.HI R41, RZ, 0x10, R61 ;  /* 0x00000010ff297819 */ /* 0x000fca000001163d */
[----:B------:R-:W-:Y:S01]  /*1b90*/  HADD2.F32 R41, -RZ, R41.H0_H0 ;  /* 0x20000029ff297230 */ /* 0x000fe20000004100 */
[----:B------:R-:W-:Y:S06]  /*1ba0*/  BRA `(.L_x_1024) ;  /* 0x0000000000187947 */ /* 0x000fec0003800000 */
.L_x_1023:
[----:B------:R-:W-:Y:S01]  /*1bb0*/  FFMA.FTZ R40, R9, R72, R67 ;  /* 0x0000004809287223 */ /* 0x000fe20000010043 */
[----:B------:R-:W-:-:S03]  /*1bc0*/  @P4 SHF.R.U32.HI R42, RZ, 0x10, R61 ;  /* 0x00000010ff2a4819 */ /* 0x000fc6000001163d */
[----:B------:R-:W-:Y:S02]  /*1bd0*/  FADD.FTZ R41, R69, -R40 ;  /* 0x8000002845297221 */ /* 0x000fe40000010000 */
[----:B------:R-:W-:Y:S02]  /*1be0*/  @P4 HADD2.F32 R42, -RZ, R42.H0_H0 ;  /* 0x2000002aff2a4230 */ /* 0x000fe40000004100 */
[----:B------:R-:W-:-:S04]  /*1bf0*/  FMUL.FTZ R41, R4, R41 ;  /* 0x0000002904297220 */ /* 0x000fc80000410000 */
[----:B------:R-:W-:-:S07]  /*1c00*/  @P4 FADD.FTZ R41, R41, R42 ;  /* 0x0000002a29294221 */ /* 0x000fce0000010000 */
.L_x_1024:
[----:B------:R-:W-:Y:S05]  /*1c10*/  BSYNC B1 ;  /* 0x0000000000017941 */ /* 0x000fea0003800000 */
.L_x_1022:
[----:B------:R-:W0:Y:S02]  /*1c20*/  @P3 LDC R40, c[0x0][0x29c] ;  /* 0x0000a700ff283b82 */ /* 0x000e240000000800 */
[----:B0-----:R-:W-:Y:S01]  /*1c30*/  @P3 FMUL.FTZ R40, R41, R40 ;  /* 0x0000002829283220 */ /* 0x001fe20000410000 */
[----:B------:R-:W-:-:S04]  /*1c40*/  @P5 F2FP.F16.F32.PACK_AB R41, RZ, R41 ;  /* 0x00000029ff29523e */ /* 0x000fc800000000ff */
[----:B------:R-:W-:Y:S02]  /*1c50*/  @P3 F2FP.F16.F32.PACK_AB R40, RZ, R40 ;  /* 0x00000028ff28323e */ /* 0x000fe400000000ff */
        /* <DEDUP_REMOVED lines=11> */
.L_x_1025:
        /* <DEDUP_REMOVED lines=10> */
.L_x_1027:
[----:B------:R-:W-:Y:S05]  /*1db0*/  BSYNC B1 ;  /* 0x0000000000017941 */ /* 0x000fea0003800000 */
.L_x_1026:
[----:B------:R-:W-:Y:S02]  /*1dc0*/  IADD3 R5, R5, 0x80, RZ ;  /* 0x0000008005057810 */ /* 0x000fe40007ffe0ff */
[----:B------:R-:W-:-:S07]  /*1dd0*/  IADD3 R66, R66, 0x80, RZ ;  /* 0x0000008042427810 */ /* 0x000fce0007ffe0ff */
.L_x_1012:
[----:B------:R-:W-:Y:S05]  /*1de0*/  BSYNC B0 ;  /* 0x0000000000007941 */ /* 0x000fea0003800000 */
.L_x_1011:
[----:B------:R-:W-:Y:S04]  /*1df0*/  BSSY B0, `(.L_x_1028) ;  /* 0x000006c000007945 */ /* 0x000fe80003800000 */
[----:B------:R-:W-:Y:S05]  /*1e00*/  @!P1 BRA `(.L_x_1029) ;  /* 0x0000000400a89947 */ /* 0x000fea0003800000 */
[----:B------:R-:W-:Y:S04]  /*1e10*/  BSSY B1, `(.L_x_1030) ;  /* 0x0000011000017945 */ /* 0x000fe80003800000 */
[----:B------:R-:W-:Y:S05]  /*1e20*/  @P2 BRA `(.L_x_1031) ;  /* 0x00000000001c2947 */ /* 0x000fea0003800000 */
[----:B------:R-:W-:Y:S01]  /*1e30*/  UISETP.NE.U32.AND UP0, UPT, UR14, URZ, UPT ;  /* 0x0000003f0e00728c */ /* 0x000fe2000bf05070 */
[----:B01----:R-:W-:-:S03]  /*1e40*/  MOV R41, RZ ;  /* 0x000000ff00297202 */ /* 0x003fc60000000f00 */
[----:B------:R-:W-:-:S06]  /*1e50*/  UISETP.NE.AND.EX UP0, UPT, UR15, URZ, UPT, UP0 ;  /* 0x0000003f0f00728c */ /* 0x000fcc000bf05300 */
[----:B------:R-:W-:-:S13]  /*1e60*/  PLOP3.LUT P4, PT, PT, PT, UP0, 0x80, 0x0 ;  /* 0x000000000000781c */ /* 0x000fda0003f8f008 */
[----:B------:R-:W-:Y:S05]  /*1e70*/  @!P4 BRA `(.L_x_1032) ;  /* 0x000000000028c947 */ /* 0x000fea0003800000 */
[----:B------:R-:W-:Y:S01]  /*1e80*/  HADD2.F32 R41, -RZ, R58.H0_H0 ;  /* 0x2000003aff297230 */ /* 0x000fe20000004100 */
[----:B------:R-:W-:Y:S06]  /*1e90*/  BRA `(.L_x_1032) ;  /* 0x0000000000207947 */ /* 0x000fec0003800000 */
.L_x_1031:
[----:B------:R-:W-:Y:S01]  /*1ea0*/  UISETP.NE.U32.AND UP0, UPT, UR14, URZ, UPT ;  /* 0x0000003f0e00728c */ /* 0x000fe2000bf05070 */
[----:B01----:R-:W-:-:S03]  /*1eb0*/  FFMA.FTZ R40, R10, R72, R67 ;  /* 0x000000480a287223 */ /* 0x003fc60000010043 */
[----:B------:R-:W-:Y:S01]  /*1ec0*/  UISETP.NE.AND.EX UP0, UPT, UR15, URZ, UPT, UP0 ;  /* 0x0000003f0f00728c */ /* 0x000fe2000bf05300 */
[----:B------:R-:W-:-:S04]  /*1ed0*/  FADD.FTZ R41, R71, -R40 ;  /* 0x8000002847297221 */ /* 0x000fc80000010000 */
[----:B------:R-:W-:Y:S01]  /*1ee0*/  FMUL.FTZ R41, R4, R41 ;  /* 0x0000002904297220 */ /* 0x000fe20000410000 */
[----:B------:R-:W-:-:S13]  /*1ef0*/  PLOP3.LUT P4, PT, PT, PT, UP0, 0x80, 0x0 ;  /* 0x000000000000781c */ /* 0x000fda0003f8f008 */
[----:B------:R-:W-:-:S05]  /*1f00*/  @P4 HADD2.F32 R40, -RZ, R58.H0_H0 ;  /* 0x2000003aff284230 */ /* 0x000fca0000004100 */
[----:B------:R-:W-:-:S07]  /*1f10*/  @P4 FADD.FTZ R41, R41, R40 ;  /* 0x0000002829294221 */ /* 0x000fce0000010000 */
.L_x_1032:
[----:B------:R-:W-:Y:S05]  /*1f20*/  BSYNC B1 ;  /* 0x0000000000017941 */ /* 0x000fea0003800000 */
.L_x_1030:
        /* <DEDUP_REMOVED lines=15> */
.L_x_1034:
[----:B------:R-:W-:Y:S01]  /*2020*/  FFMA.FTZ R41, R11, R72, R67 ;  /* 0x000000480b297223 */ /* 0x000fe20000010043 */
[----:B------:R-:W-:-:S03]  /*2030*/  @P4 SHF.R.U64 R40, R58, 0x10, R59 ;  /* 0x000000103a284819 */ /* 0x000fc6000000123b */
[----:B------:R-:W-:Y:S02]  /*2040*/  FADD.FTZ R41, R70, -R41 ;  /* 0x8000002946297221 */ /* 0x000fe40000010000 */
[----:B------:R-:W-:Y:S02]  /*2050*/  @P4 HADD2.F32 R40, -RZ, R40.H0_H0 ;  /* 0x20000028ff284230 */ /* 0x000fe40000004100 */
[----:B------:R-:W-:-:S04]  /*2060*/  FMUL.FTZ R41, R4, R41 ;  /* 0x0000002904297220 */ /* 0x000fc80000410000 */
[----:B------:R-:W-:-:S07]  /*2070*/  @P4 FADD.FTZ R41, R41, R40 ;  /* 0x0000002829294221 */ /* 0x000fce0000010000 */
.L_x_1035:
[----:B------:R-:W-:Y:S05]  /*2080*/  BSYNC B1 ;  /* 0x0000000000017941 */ /* 0x000fea0003800000 */
.L_x_1033:
        /* <DEDUP_REMOVED lines=12> */
.L_x_1037:
[----:B------:R-:W-:Y:S01]  /*2150*/  FFMA.FTZ R41, R12, R72, R67 ;  /* 0x000000480c297223 */ /* 0x000fe20000010043 */
[----:B------:R-:W-:-:S03]  /*2160*/  @P4 HADD2.F32 R40, -RZ, R59.H0_H0 ;  /* 0x2000003bff284230 */ /* 0x000fc60000004100 */
[----:B------:R-:W-:-:S04]  /*2170*/  FADD.FTZ R41, R68, -R41 ;  /* 0x8000002944297221 */ /* 0x000fc80000010000 */
[----:B------:R-:W-:-:S04]  /*2180*/  FMUL.FTZ R41, R4, R41 ;  /* 0x0000002904297220 */ /* 0x000fc80000410000 */
[----:B------:R-:W-:-:S07]  /*2190*/  @P4 FADD.FTZ R41, R41, R40 ;  /* 0x0000002829294221 */ /* 0x000fce0000010000 */
.L_x_1038:
[----:B------:R-:W-:Y:S05]  /*21a0*/  BSYNC B1 ;  /* 0x0000000000017941 */ /* 0x000fea0003800000 */
.L_x_1036:
        /* <DEDUP_REMOVED lines=13> */
.L_x_1040:
[----:B------:R-:W-:Y:S01]  /*2280*/  FFMA.FTZ R40, R13, R72, R67 ;  /* 0x000000480d287223 */ /* 0x000fe20000010043 */
[----:B------:R-:W-:-:S03]  /*2290*/  @P4 SHF.R.U32.HI R42, RZ, 0x10, R59 ;  /* 0x00000010ff2a4819 */ /* 0x000fc6000001163b */
[----:B------:R-:W-:Y:S02]  /*22a0*/  FADD.FTZ R41, R65, -R40 ;  /* 0x8000002841297221 */ /* 0x000fe40000010000 */
[----:B------:R-:W-:Y:S02]  /*22b0*/  @P4 HADD2.F32 R42, -RZ, R42.H0_H0 ;  /* 0x2000002aff2a4230 */ /* 0x000fe40000004100 */
[----:B------:R-:W-:-:S04]  /*22c0*/  FMUL.FTZ R41, R4, R41 ;  /* 0x0000002904297220 */ /* 0x000fc80000410000 */
[----:B------:R-:W-:-:S07]  /*22d0*/  @P4 FADD.FTZ R41, R41, R42 ;  /* 0x0000002a29294221 */ /* 0x000fce0000010000 */
.L_x_1041:
[----:B------:R-:W-:Y:S05]  /*22e0*/  BSYNC B1 ;  /* 0x0000000000017941 */ /* 0x000fea0003800000 */
.L_x_1039:
[----:B------:R-:W0:Y:S02]  /*22f0*/  @P3 LDC R40, c[0x0][0x29c] ;  /* 0x0000a700ff283b82 */ /* 0x000e240000000800 */
[----:B0-----:R-:W-:Y:S01]  /*2300*/  @P3 FMUL.FTZ R40, R41, R40 ;  /* 0x0000002829283220 */ /* 0x001fe20000410000 */
[----:B------:R-:W-:-:S04]  /*2310*/  @P5 F2FP.F16.F32.PACK_AB R41, RZ, R41 ;  /* 0x00000029ff29523e */ /* 0x000fc800000000ff */
[----:B------:R-:W-:Y:S02]  /*2320*/  @P3 F2FP.F16.F32.PACK_AB R40, RZ, R40 ;  /* 0x00000028ff28323e */ /* 0x000fe400000000ff */
        /* <DEDUP_REMOVED lines=11> */
.L_x_1042:
        /* <DEDUP_REMOVED lines=10> */
.L_x_1044:
[----:B------:R-:W-:Y:S05]  /*2480*/  BSYNC B1 ;  /* 0x0000000000017941 */ /* 0x000fea0003800000 */
.L_x_1043:
[----:B------:R-:W-:Y:S02]  /*2490*/  IADD3 R5, R5, 0x80, RZ ;  /* 0x0000008005057810 */ /* 0x000fe40007ffe0ff */
[----:B------:R-:W-:-:S07]  /*24a0*/  IADD3 R66, R66, 0x80, RZ ;  /* 0x0000008042427810 */ /* 0x000fce0007ffe0ff */
.L_x_1029:
[----:B------:R-:W-:Y:S05]  /*24b0*/  BSYNC B0 ;  /* 0x0000000000007941 */ /* 0x000fea0003800000 */
.L_x_1028:
[----:B------:R-:W-:Y:S01]  /*24c0*/  ISETP.NE.AND P4, PT, R77, RZ, PT ;  /* 0x000000ff4d00720c */ /* 0x000fe20003f85270 */
[----:B------:R-:W-:-:S12]  /*24d0*/  BSSY B0, `(.L_x_1045) ;  /* 0x0000068000007945 */ /* 0x000fd80003800000 */
        /* <DEDUP_REMOVED lines=10> */
.L_x_1048:
        /* <DEDUP_REMOVED lines=8> */
.L_x_1049:
[----:B------:R-:W-:Y:S05]  /*2600*/  BSYNC B1 ;  /* 0x0000000000017941 */ /* 0x000fea0003800000 */
.L_x_1047:
        /* <DEDUP_REMOVED lines=15> */
.L_x_1051:
[----:B------:R-:W-:Y:S01]  /*2700*/  FFMA.FTZ R41, R15, R72, R67 ;  /* 0x000000480f297223 */ /* 0x000fe20000010043 */
[----:B------:R-:W-:-:S03]  /*2710*/  @P4 SHF.R.U64 R40, R56, 0x10, R57 ;  /* 0x0000001038284819 */ /* 0x000fc60000001239 */
[----:B------:R-:W-:Y:S02]  /*2720*/  FADD.FTZ R41, R46, -R41 ;  /* 0x800000292e297221 */ /* 0x000fe40000010000 */
[----:B------:R-:W-:Y:S02]  /*2730*/  @P4 HADD2.F32 R40, -RZ, R40.H0_H0 ;  /* 0x20000028ff284230 */ /* 0x000fe40000004100 */
[----:B------:R-:W-:-:S04]  /*2740*/  FMUL.FTZ R41, R4, R41 ;  /* 0x0000002904297220 */ /* 0x000fc80000410000 */
[----:B------:R-:W-:-:S07]  /*2750*/  @P4 FADD.FTZ R41, R41, R40 ;  /* 0x0000002829294221 */ /* 0x000fce0000010000 */
.L_x_1052:
[----:B------:R-:W-:Y:S05]  /*2760*/  BSYNC B1 ;  /* 0x0000000000017941 */ /* 0x000fea0003800000 */
.L_x_1050:
        /* <DEDUP_REMOVED lines=12> */
.L_x_1054:
[----:B------:R-:W-:-:S04]  /*2830*/  FFMA.FTZ R40, R45, R72, R67 ;  /* 0x000000482d287223 */ /* 0x000fc80000010043 */
[----:B------:R-:W-:Y:S01]  /*2840*/  FADD.FTZ R41, R47, -R40 ;  /* 0x800000282f297221 */ /* 0x000fe20000010000 */
[----:B------:R-:W-:-:S03]  /*2850*/  @P4 HADD2.F32 R40, -RZ, R57.H0_H0 ;  /* 0x20000039ff284230 */ /* 0x000fc60000004100 */
[----:B------:R-:W-:-:S04]  /*2860*/  FMUL.FTZ R41, R4, R41 ;  /* 0x0000002904297220 */ /* 0x000fc80000410000 */
[----:B------:R-:W-:-:S07]  /*2870*/  @P4 FADD.FTZ R41, R41, R40 ;  /* 0x0000002829294221 */ /* 0x000fce0000010000 */
.L_x_1055:
[----:B------:R-:W-:Y:S05]  /*2880*/  BSYNC B1 ;  /* 0x0000000000017941 */ /* 0x000fea0003800000 */
.L_x_1053:
        /* <DEDUP_REMOVED lines=13> */
.L_x_1057:
[----:B------:R-:W-:Y:S01]  /*2960*/  FFMA.FTZ R72, R48, R72, R67 ;  /* 0x0000004830487223 */ /* 0x000fe20000010043 */
[----:B------:R-:W-:-:S03]  /*2970*/  @P4 SHF.R.U32.HI R40, RZ, 0x10, R57 ;  /* 0x00000010ff284819 */ /* 0x000fc60000011639 */
[----:B------:R-:W-:-:S04]  /*2980*/  FADD.FTZ R41, R49, -R72 ;  /* 0x8000004831297221 */ /* 0x000fc80000010000 */
[----:B------:R-:W-:Y:S01]  /*2990*/  FMUL.FTZ R4, R4, R41 ;  /* 0x0000002904047220 */ /* 0x000fe20000410000 */
[----:B------:R-:W-:-:S05]  /*29a0*/  @P4 HADD2.F32 R41, -RZ, R40.H0_H0 ;  /* 0x20000028ff294230 */ /* 0x000fca0000004100 */
[----:B------:R-:W-:-:S07]  /*29b0*/  @P4 FADD.FTZ R4, R4, R41 ;  /* 0x0000002904044221 */ /* 0x000fce0000010000 */
.L_x_1058:
[----:B------:R-:W-:Y:S05]  /*29c0*/  BSYNC B1 ;  /* 0x0000000000017941 */ /* 0x000fea0003800000 */
.L_x_1056:
[----:B------:R-:W0:Y:S02]  /*29d0*/  @P3 LDC R67, c[0x0][0x29c] ;  /* 0x0000a700ff433b82 */ /* 0x000e240000000800 */
[----:B0-----:R-:W-:Y:S01]  /*29e0*/  @P3 FMUL.FTZ R67, R4, R67 ;  /* 0x0000004304433220 */ /* 0x001fe20000410000 */
[----:B------:R-:W-:-:S04]  /*29f0*/  @P5 F2FP.F16.F32.PACK_AB R4, RZ, R4 ;  /* 0x00000004ff04523e */ /* 0x000fc800000000ff */
[----:B------:R-:W-:Y:S02]  /*2a00*/  @P3 F2FP.F16.F32.PACK_AB R67, RZ, R67 ;  /* 0x00000043ff43323e */ /* 0x000fe400000000ff */
        /* <DEDUP_REMOVED lines=10> */
.L_x_1059:
        /* <DEDUP_REMOVED lines=10> */
.L_x_1046:
[----:B------:R-:W-:Y:S05]  /*2b50*/  BSYNC B0 ;  /* 0x0000000000007941 */ /* 0x000fea0003800000 */
.L_x_1045:
[----:B------:R-:W-:Y:S02]  /*2b60*/  IADD3 R3, R3, UR12, RZ ;  /* 0x0000000c03037c10 */ /* 0x000fe4000fffe0ff */
[----:B------:R-:W-:Y:S02]  /*2b70*/  ISETP.NE.AND P3, PT, R76, RZ, PT ;  /* 0x000000ff4c00720c */ /* 0x000fe40003f65270 */
[----:B------:R-:W-:Y:S02]  /*2b80*/  ISETP.GE.AND P2, PT, R3, UR13, PT ;  /* 0x0000000d03007c0c */ /* 0x000fe4000bf46270 */
[----:B------:R-:W-:-:S11]  /*2b90*/  SEL R76, RZ, 0x1, P3 ;  /* 0x00000001ff4c7807 */ /* 0x000fd60001800000 */
[----:B------:R-:W-:Y:S05]  /*2ba0*/  @!P2 BRA `(.L_x_1060) ;  /* 0xffffffd80050a947 */ /* 0x000fea000383ffff */
.L_x_996:
        /* <DEDUP_REMOVED lines=13> */
[----:B------:R-:W-:Y:S01]  /*2c80*/  @P0 IADD3 R13, R13, 0x80, RZ ;  /* 0x000000800d0d0810 */ /* 0x000fe20007ffe0ff */
[----:B------:R0:W-:Y:S04]  /*2c90*/  @P0 STG.E.128 desc[UR4][R2.64], R28 ;  /* 0x0000001c02000986 */ /* 0x0001e8000c101d04 */
[C---:B----4-:R-:W-:Y:S01]  /*2ca0*/  @P1 IMAD.WIDE.U32 R8, R13.reuse, 0x10, R8 ;  /* 0x000000100d081825 */ /* 0x050fe200078e0008 */
[----:B------:R0:W-:Y:S03]  /*2cb0*/  @P0 STG.E.128 desc[UR4][R4.64], R16 ;  /* 0x0000001004000986 */ /* 0x0001e6000c101d04 */
        /* <DEDUP_REMOVED lines=12> */
.L_x_1010:
[----:B------:R-:W-:Y:S01]  /*2d80*/  HFMA2.MMA R40, -RZ, RZ, 0, 9.5367431640625e-07 ;  /* 0x00000010ff287435 */ /* 0x000fe200000001ff */
[----:B------:R-:W-:Y:S02]  /*2d90*/  MOV R66, R72 ;  /* 0x0000004800427202 */ /* 0x000fe40000000f00 */
[----:B------:R-:W-:Y:S02]  /*2da0*/  MOV R41, 0x1f ;  /* 0x0000001f00297802 */ /* 0x000fe40000000f00 */
[----:B------:R-:W-:-:S07]  /*2db0*/  MOV R43, 0xffffffff ;  /* 0xffffffff002b7802 */ /* 0x000fce0000000f00 */
[----:B-----5:R-:W-:Y:S05]  /*2dc0*/  WARPSYNC.COLLECTIVE R43, `(.L_x_1061) ;  /* 0x000000002b087348 */ /* 0x020fea0003c00000 */
[----:B------:R0:W1:Y:S02]  /*2dd0*/  SHFL.DOWN P4, R91, R66, R40, R41 ;  /* 0x08000028425b7389 */ /* 0x0000640000080029 */
[----:B01---5:R-:W-:Y:S01]  /*2de0*/  ENDCOLLECTIVE ;  /* 0x000000000000791b */ /* 0x023fe20003800000 */
.L_x_1061:
[----:B------:R-:W-:Y:S01]  /*2df0*/  MOV R66, R67 ;  /* 0x0000004300427202 */ /* 0x000fe20000000f00 */
[----:B------:R-:W-:-:S07]  /*2e00*/  FADD.FTZ R72, R91, R72 ;  /* 0x000000485b487221 */ /* 0x000fce0000010000 */
[----:B------:R-:W-:Y:S05]  /*2e10*/  WARPSYNC.COLLECTIVE R43, `(.L_x_1062) ;  /* 0x000000002b087348 */ /* 0x000fea0003c00000 */
[----:B------:R0:W1:Y:S02]  /*2e20*/  SHFL.DOWN P4, R91, R66, R40, R41 ;  /* 0x08000028425b7389 */ /* 0x0000640000080029 */
[----:B01----:R-:W-:Y:S01]  /*2e30*/  ENDCOLLECTIVE ;  /* 0x000000000000791b */ /* 0x003fe20003800000 */
.L_x_1062:
[----:B------:R-:W-:Y:S01]  /*2e40*/  HFMA2.MMA R40, -RZ, RZ, 0, 4.76837158203125e-07 ;  /* 0x00000008ff287435 */ /* 0x000fe200000001ff */
[----:B------:R-:W-:Y:S02]  /*2e50*/  MOV R66, R72 ;  /* 0x0000004800427202 */ /* 0x000fe40000000f00 */
[----:B------:R-:W-:-:S08]  /*2e60*/  MOV R92, R91 ;  /* 0x0000005b005c7202 */ /* 0x000fd00000000f00 */
[----:B------:R-:W-:Y:S05]  /*2e70*/  WARPSYNC.COLLECTIVE R43, `(.L_x_1063) ;  /* 0x000000002b087348 */ /* 0x000fea0003c00000 */
[----:B------:R0:W1:Y:S02]  /*2e80*/  SHFL.DOWN P4, R91, R66, R40, R41 ;  /* 0x08000028425b7389 */ /* 0x0000640000080029 */
[----:B01----:R-:W-:Y:S01]  /*2e90*/  ENDCOLLECTIVE ;  /* 0x000000000000791b */ /* 0x003fe20003800000 */
.L_x_1063:
[----:B------:R-:W-:-:S05]  /*2ea0*/  FADD.FTZ R67, R92, R67 ;  /* 0x000000435c437221 */ /* 0x000fca0000010000 */
[----:B------:R-:W-:Y:S01]  /*2eb0*/  MOV R66, R67 ;  /* 0x0000004300427202 */ /* 0x000fe20000000f00 */
[----:B------:R-:W-:-:S07]  /*2ec0*/  FADD.FTZ R72, R72, R91 ;  /* 0x0000005b48487221 */ /* 0x000fce0000010000 */
[----:B------:R-:W-:Y:S05]  /*2ed0*/  WARPSYNC.COLLECTIVE R43, `(.L_x_1064) ;  /* 0x000000002b087348 */ /* 0x000fea0003c00000 */
[----:B------:R0:W1:Y:S02]  /*2ee0*/  SHFL.DOWN P4, R91, R66, R40, R41 ;  /* 0x08000028425b7389 */ /* 0x0000640000080029 */
[----:B01----:R-:W-:Y:S01]  /*2ef0*/  ENDCOLLECTIVE ;  /* 0x000000000000791b */ /* 0x003fe20003800000 */
.L_x_1064:
[----:B------:R-:W-:Y:S01]  /*2f00*/  HFMA2.MMA R40, -RZ, RZ, 0, 2.384185791015625e-07 ;  /* 0x00000004ff287435 */ /* 0x000fe200000001ff */
[----:B------:R-:W-:Y:S02]  /*2f10*/  MOV R66, R72 ;  /* 0x0000004800427202 */ /* 0x000fe40000000f00 */
[----:B------:R-:W-:-:S08]  /*2f20*/  MOV R92, R91 ;  /* 0x0000005b005c7202 */ /* 0x000fd00000000f00 */
[----:B------:R-:W-:Y:S05]  /*2f30*/  WARPSYNC.COLLECTIVE R43, `(.L_x_1065) ;  /* 0x000000002b087348 */ /* 0x000fea0003c00000 */
[----:B------:R0:W1:Y:S02]  /*2f40*/  SHFL.DOWN P4, R91, R66, R40, R41 ;  /* 0x08000028425b7389 */ /* 0x0000640000080029 */
[----:B01----:R-:W-:Y:S01]  /*2f50*/  ENDCOLLECTIVE ;  /* 0x000000000000791b */ /* 0x003fe20003800000 */
.L_x_1065:
[----:B------:R-:W-:-:S05]  /*2f60*/  FADD.FTZ R67, R67, R92 ;  /* 0x0000005c43437221 */ /* 0x000fca0000010000 */
[----:B------:R-:W-:Y:S01]  /*2f70*/  MOV R66, R67 ;  /* 0x0000004300427202 */ /* 0x000fe20000000f00 */
[----:B------:R-:W-:-:S07]  /*2f80*/  FADD.FTZ R72, R72, R91 ;  /* 0x0000005b48487221 */ /* 0x000fce0000010000 */
[----:B------:R-:W-:Y:S05]  /*2f90*/  WARPSYNC.COLLECTIVE R43, `(.L_x_1066) ;  /* 0x000000002b087348 */ /* 0x000fea0003c00000 */
[----:B------:R0:W1:Y:S02]  /*2fa0*/  SHFL.DOWN P4, R91, R66, R40, R41 ;  /* 0x08000028425b7389 */ /* 0x0000640000080029 */
[----:B01----:R-:W-:Y:S01]  /*2fb0*/  ENDCOLLECTIVE ;  /* 0x000000000000791b */ /* 0x003fe20003800000 */
.L_x_1066:
[----:B------:R-:W-:Y:S01]  /*2fc0*/  HFMA2.MMA R40, -RZ, RZ, 0, 1.1920928955078125e-07 ;  /* 0x00000002ff287435 */ /* 0x000fe200000001ff */
[----:B------:R-:W-:Y:S02]  /*2fd0*/  MOV R66, R72 ;  /* 0x0000004800427202 */ /* 0x000fe40000000f00 */
[----:B------:R-:W-:-:S08]  /*2fe0*/  MOV R92, R91 ;  /* 0x0000005b005c7202 */ /* 0x000fd00000000f00 */
[----:B------:R-:W-:Y:S05]  /*2ff0*/  WARPSYNC.COLLECTIVE R43, `(.L_x_1067) ;  /* 0x000000002b087348 */ /* 0x000fea0003c00000 */
[----:B------:R0:W1:Y:S02]  /*3000*/  SHFL.DOWN P4, R91, R66, R40, R41 ;  /* 0x08000028425b7389 */ /* 0x0000640000080029 */
[----:B01----:R-:W-:Y:S01]  /*3010*/  ENDCOLLECTIVE ;  /* 0x000000000000791b */ /* 0x003fe20003800000 */
.L_x_1067:
[----:B------:R-:W-:-:S05]  /*3020*/  FADD.FTZ R67, R67, R92 ;  /* 0x0000005c43437221 */ /* 0x000fca0000010000 */
[----:B------:R-:W-:Y:S01]  /*3030*/  MOV R66, R67 ;  /* 0x0000004300427202 */ /* 0x000fe20000000f00 */
[----:B------:R-:W-:-:S07]  /*3040*/  FADD.FTZ R72, R72, R91 ;  /* 0x0000005b48487221 */ /* 0x000fce0000010000 */
[----:B------:R-:W-:Y:S05]  /*3050*/  WARPSYNC.COLLECTIVE R43, `(.L_x_1068) ;  /* 0x000000002b087348 */ /* 0x000fea0003c00000 */
[----:B------:R0:W1:Y:S02]  /*3060*/  SHFL.DOWN P4, R91, R66, R40, R41 ;  /* 0x08000028425b7389 */ /* 0x0000640000080029 */
[----:B01----:R-:W-:Y:S01]  /*3070*/  ENDCOLLECTIVE ;  /* 0x000000000000791b */ /* 0x003fe20003800000 */
.L_x_1068:
[----:B------:R-:W-:Y:S01]  /*3080*/  HFMA2.MMA R40, -RZ, RZ, 0, 5.9604644775390625e-08 ;  /* 0x00000001ff287435 */ /* 0x000fe200000001ff */
[----:B------:R-:W-:Y:S02]  /*3090*/  MOV R66, R72 ;  /* 0x0000004800427202 */ /* 0x000fe40000000f00 */
[----:B------:R-:W-:-:S08]  /*30a0*/  MOV R92, R91 ;  /* 0x0000005b005c7202 */ /* 0x000fd00000000f00 */
[----:B------:R-:W-:Y:S05]  /*30b0*/  WARPSYNC.COLLECTIVE R43, `(.L_x_1069) ;  /* 0x000000002b087348 */ /* 0x000fea0003c00000 */
[----:B------:R0:W1:Y:S02]  /*30c0*/  SHFL.DOWN P4, R91, R66, R40, R41 ;  /* 0x08000028425b7389 */ /* 0x0000640000080029 */
[----:B01----:R-:W-:Y:S01]  /*30d0*/  ENDCOLLECTIVE ;  /* 0x000000000000791b */ /* 0x003fe20003800000 */
.L_x_1069:
[----:B------:R-:W-:-:S05]  /*30e0*/  FADD.FTZ R67, R67, R92 ;  /* 0x0000005c43437221 */ /* 0x000fca0000010000 */
[----:B------:R-:W-:Y:S02]  /*30f0*/  MOV R66, R67 ;  /* 0x0000004300427202 */ /* 0x000fe40000000f00 */
[----:B------:R-:W-:-:S07]  /*3100*/  MOV R92, R91 ;  /* 0x0000005b005c7202 */ /* 0x000fce0000000f00 */
[----:B------:R-:W-:Y:S05]  /*3110*/  WARPSYNC.COLLECTIVE R43, `(.L_x_1070) ;  /* 0x000000002b087348 */ /* 0x000fea0003c00000 */
[----:B------:R0:W1:Y:S02]  /*3120*/  SHFL.DOWN P4, R91, R66, R40, R41 ;  /* 0x08000028425b7389 */ /* 0x0000640000080029 */
[----:B01----:R-:W-:Y:S01]  /*3130*/  ENDCOLLECTIVE ;  /* 0x000000000000791b */ /* 0x003fe20003800000 */
.L_x_1070:
[----:B------:R-:W-:Y:S05]  /*3140*/  BRA `(.L_x_1071) ;  /* 0xffffffe000e47947 */ /* 0x000fea000383ffff */
.L_x_1072:
        /* <DEDUP_REMOVED lines=11> */
.L_x_8516:


//--------------------- .text._ZN10layer_norm13ln_bwd_kernelINS_13Kernel_traitsI6__halfS2_S2_S2_fjLj1536ELj1ELj1ELj4ELj8ENS_18Kernel_traits_baseILj1536ES2_S2_S2_S2_fjLj128EEEEELb0ELb0ELb1ELb1EEEvNS_9BwdParamsE --------------------------
	.section	.text._ZN10layer_norm13ln_bwd_kernelINS_13Kernel_traitsI6__halfS2_S2_S2_fjLj1536ELj1ELj1ELj4ELj8ENS_18Kernel_traits_baseILj1536ES2_S2_S2_S2_fjLj128EEEEELb0ELb0ELb1ELb1EEEvNS_9BwdParamsE,"ax",@progbits
	.align	128
        .global         _ZN10layer_norm13ln_bwd_kernelINS_13Kernel_traitsI6__halfS2_S2_S2_fjLj1536ELj1ELj1ELj4ELj8ENS_18Kernel_traits_baseILj1536ES2_S2_S2_S2_fjLj128EEEEELb0ELb0ELb1ELb1EEEvNS_9BwdParamsE
        .type           _ZN10layer_norm13ln_bwd_kernelINS_13Kernel_traitsI6__halfS2_S2_S2_fjLj1536ELj1ELj1ELj4ELj8ENS_18Kernel_traits_baseILj1536ES2_S2_S2_S2_fjLj128EEEEELb0ELb0ELb1ELb1EEEvNS_9BwdParamsE,@function
        .size           _ZN10layer_norm13ln_bwd_kernelINS_13Kernel_traitsI6__halfS2_S2_S2_fjLj1536ELj1ELj1ELj4ELj8ENS_18Kernel_traits_baseILj1536ES2_S2_S2_S2_fjLj128EEEEELb0ELb0ELb1ELb1EEEvNS_9BwdParamsE,(.L_x_8517 - _ZN10layer_norm13ln_bwd_kernelINS_13Kernel_traitsI6__halfS2_S2_S2_fjLj1536ELj1ELj1ELj4ELj8ENS_18Kernel_traits_baseILj1536ES2_S2_S2_S2_fjLj128EEEEELb0ELb0ELb1ELb1EEEvNS_9BwdParamsE)
        .other          _ZN10layer_norm13ln_bwd_kernelINS_13Kernel_traitsI6__halfS2_S2_S2_fjLj1536ELj1ELj1ELj4ELj8ENS_18Kernel_traits_baseILj1536ES2_S2_S2_S2_fjLj128EEEEELb0ELb0ELb1ELb1EEEvNS_9BwdParamsE,@"STO_CUDA_ENTRY STV_DEFAULT"
_ZN10layer_norm13ln_bwd_kernelINS_13Kernel_traitsI6__halfS2_S2_S2_fjLj1536ELj1ELj1ELj4ELj8ENS_18Kernel_traits_baseILj1536ES2_S2_S2_S2_fjLj128EEEEELb0ELb0ELb1ELb1EEEvNS_9BwdParamsE:
.text._ZN10layer_norm13ln_bwd_kernelINS_13Kernel_traitsI6__halfS2_S2_S2_fjLj1536ELj1ELj1ELj4ELj8ENS_18Kernel_traits_baseILj1536ES2_S2_S2_S2_fjLj128EEEEELb0ELb0ELb1ELb1EEEvNS_9BwdParamsE:
        /* <DEDUP_REMOVED lines=25> */
.L_x_1073:
[----:B------:R-:W-:Y:S01]  /*0190*/  SHF.L.U32 R0, R90, 0x3, RZ ;  /* 0x000000035a007819 */ /* 0x000fe200000006ff */
[----:B------:R-:W-:-:S03]  /*01a0*/  ULDC.64 UR6, c[0x0][0x260] ;  /* 0x0000980000067ab9 */ /* 0x000fc60000000a00 */
[----:B------:R-:W-:-:S04]  /*01b0*/  LOP3.LUT R0, R0, 0x3f8, RZ, 0xc0, !PT ;  /* 0x000003f800007812 */ /* 0x000fc800078ec0ff */
[----:B------:R-:W-:-:S04]  /*01c0*/  IADD3 R4, P0, R0, UR6, RZ ;  /* 0x0000000600047c10 */ /* 0x000fc8000ff1e0ff */
[----:B------:R-:W-:-:S05]  /*01d0*/  IADD3.X R5, RZ, UR7, RZ, P0, !PT ;  /* 0x00000007ff057c10 */ /* 0x000fca00087fe4ff */
        /* <DEDUP_REMOVED lines=18> */
[----:B------:R-:W-:Y:S01]  /*0300*/  HADD2.F32 R84, -RZ, R78.H0_H0 ;  /* 0x2000004eff547230 */ /* 0x000fe20000004100 */
[----:B------:R-:W-:Y:S02]  /*0310*/  SHF.R.U32.HI R78, RZ, 0x10, R79 ;  /* 0x00000010ff4e7819 */ /* 0x000fe4000001164f */
[--C-:B---3--:R-:W-:Y:S01]  /*0320*/  SHF.R.U64 R76, R74, 0x10, R75.reuse ;  /* 0x000000104a4c7819 */ /* 0x108fe2000000124b */
[----:B------:R-:W-:Y:S01]  /*0330*/  HADD2.F32 R77, -RZ, R74.H0_H0 ;  /* 0x2000004aff4d7230 */ /* 0x000fe20000004100 */
[----:B------:R-:W-:Y:S02]  /*0340*/  SHF.R.U32.HI R74, RZ, 0x10, R75 ;  /* 0x00000010ff4a7819 */ /* 0x000fe4000001164b */
[--C-:B----4-:R-:W-:Y:S02]  /*0350*/  SHF.R.U64 R87, R88, 0x10, R89.reuse ;  /* 0x0000001058577819 */ /* 0x110fe40000001259 */
[----:B------:R-:W-:Y:S01]  /*0360*/  SHF.R.U32.HI R85, RZ, 0x10, R89 ;  /* 0x00000010ff557819 */ /* 0x000fe20000011659 */
[----:B------:R-:W-:-:S02]  /*0370*/  HADD2.F32 R88, -RZ, R88.H0_H0 ;  /* 0x20000058ff587230 */ /* 0x000fc40000004100 */
[----:B------:R-:W-:Y:S02]  /*0380*/  HADD2.F32 R86, -RZ, R89.H0_H0 ;  /* 0x20000059ff567230 */ /* 0x000fe40000004100 */
[----:B------:R-:W-:Y:S02]  /*0390*/  HADD2.F32 R79, -RZ, R79.H0_H0 ;  /* 0x2000004fff4f7230 */ /* 0x000fe40000004100 */
[----:B------:R-:W-:Y:S02]  /*03a0*/  HADD2.F32 R75, -RZ, R75.H0_H0 ;  /* 0x2000004bff4b7230 */ /* 0x000fe40000004100 */
[----:B------:R-:W-:Y:S02]  /*03b0*/  HADD2.F32 R87, -RZ, R87.H0_H0 ;  /* 0x20000057ff577230 */ /* 0x000fe40000004100 */
[----:B------:R-:W-:Y:S02]  /*03c0*/  HADD2.F32 R85, -RZ, R85.H0_H0 ;  /* 0x20000055ff557230 */ /* 0x000fe40000004100 */
[----:B------:R-:W-:-:S02]  /*03d0*/  HADD2.F32 R83, -RZ, R83.H0_H0 ;  /* 0x20000053ff537230 */ /* 0x000fc40000004100 */
[----:B------:R-:W-:Y:S02]  /*03e0*/  HADD2.F32 R78, -RZ, R78.H0_H0 ;  /* 0x2000004eff4e7230 */ /* 0x000fe40000004100 */
[----:B------:R-:W-:Y:S02]  /*03f0*/  HADD2.F32 R76, -RZ, R76.H0_H0 ;  /* 0x2000004cff4c7230 */ /* 0x000fe40000004100 */
[----:B------:R-:W-:-:S07]  /*0400*/  HADD2.F32 R74, -RZ, R74.H0_H0 ;  /* 0x2000004aff4a7230 */ /* 0x000fce0000004100 */
.L_x_1124:
        /* <DEDUP_REMOVED lines=16> */
[C---:B------:R-:W-:Y:S02]  /*0510*/  IADD3 R81, R5.reuse, 0x80, RZ ;  /* 0x0000008005517810 */ /* 0x040fe40007ffe0ff */
[C---:B------:R-:W-:Y:S01]  /*0520*/  IADD3 R80, R5.reuse, 0x100, RZ ;  /* 0x0000010005507810 */ /* 0x040fe20007ffe0ff */
[----:B0-----:R-:W-:-:S04]  /*0530*/  IMAD.WIDE.U32 R64, R5, 0x8, R40 ;  /* 0x0000000805407825 */ /* 0x001fc800078e0028 */
[----:B------:R-:W-:-:S04]  /*0540*/  IMAD.WIDE.U32 R42, R81, 0x8, R40 ;  /* 0x00000008512a7825 */ /* 0x000fc800078e0028 */
[----:B------:R-:W-:Y:S01]  /*0550*/  IMAD.WIDE.U32 R40, R80, 0x8, R40 ;  /* 0x0000000850287825 */ /* 0x000fe200078e0028 */
[----:B---3--:R-:W-:-:S13]  /*0560*/  ISETP.GT.AND P2, PT, R89, RZ, PT ;  /* 0x000000ff5900720c */ /* 0x008fda0003f44270 */
[----:B------:R-:W-:Y:S05]  /*0570*/  @P2 BRA `(.L_x_1076) ;  /* 0x0000000000342947 */ /* 0x000fea0003800000 */
[----:B------:R-:W-:Y:S01]  /*0580*/  MOV R80, UR14 ;  /* 0x0000000e00507c02 */ /* 0x000fe20008000f00 */
[----:B------:R-:W-:Y:S01]  /*0590*/  HFMA2.MMA R92, -RZ, RZ, 0, 0 ;  /* 0x00000000ff5c7435 */ /* 0x000fe200000001ff */
[----:B------:R-:W-:Y:S02]  /*05a0*/  MOV R81, UR15 ;  /* 0x0000000f00517c02 */ /* 0x000fe40008000f00 */
[----:B------:R-:W-:Y:S02]  /*05b0*/  ISETP.NE.U32.AND P0, PT, R80, RZ, PT ;  /* 0x000000ff5000720c */ /* 0x000fe40003f05070 */
[----:B------:R-:W-:Y:S02]  /*05c0*/  MOV R89, RZ ;  /* 0x000000ff00597202 */ /* 0x000fe40000000f00 */
[----:B------:R-:W-:-:S13]  /*05d0*/  ISETP.NE.AND.EX P0, PT, R81, RZ, PT, P0 ;  /* 0x000000ff5100720c */ /* 0x000fda0003f05300 */
[----:B------:R-:W-:Y:S05]  /*05e0*/  @!P0 BRA `(.L_x_1077) ;  /* 0x00000008009c8947 */ /* 0x000fea0003800000 */
[----:B------:R0:W5:Y:S04]  /*05f0*/  LDG.E.64 R60, desc[UR4][R64.64] ;  /* 0x00000004403c7981 */ /* 0x000168000c1e1b00 */
[----:B------:R0:W5:Y:S04]  /*0600*/  LDG.E.64 R58, desc[UR4][R42.64] ;  /* 0x000000042a3a7981 */ /* 0x000168000c1e1b00 */
[----:B------:R0:W5:Y:S01]  /*0610*/  LDG.E.64 R56, desc[UR4][R40.64] ;  /* 0x0000000428387981 */ /* 0x000162000c1e1b00 */
[----:B------:R-:W-:Y:S02]  /*0620*/  MOV R89, RZ ;  /* 0x000000ff00597202 */ /* 0x000fe40000000f00 */
[----:B------:R-:W-:Y:S01]  /*0630*/  MOV R92, RZ ;  /* 0x000000ff005c7202 */ /* 0x000fe20000000f00 */
[----:B------:R-:W-:Y:S06]  /*0640*/  BRA `(.L_x_1077) ;  /* 0x0000000800847947 */ /* 0x000fec0003800000 */
.L_x_1076:
        /* <DEDUP_REMOVED lines=8> */
[----:B------:R-:W-:-:S04]  /*06d0*/  LEA.HI.SX32 R13, R0, R3, 0x1e ;  /* 0x00000003000d7211 */ /* 0x000fc800078ff2ff */
[C---:B------:R-:W-:Y:S01]  /*06e0*/  IADD3 R9, R13.reuse, 0x80, RZ ;  /* 0x000000800d097810 */ /* 0x040fe20007ffe0ff */
[C-C-:B0-----:R-:W-:Y:S01]  /*06f0*/  IMAD.WIDE.U32 R6, R13.reuse, 0x8, R10.reuse ;  /* 0x000000080d067825 */ /* 0x141fe200078e000a */
[----:B------:R-:W-:Y:S01]  /*0700*/  IADD3 R13, R13, 0x100, RZ ;  /* 0x000001000d0d7810 */ /* 0x000fe20007ffe0ff */
[----:B------:R-:W0:Y:S02]  /*0710*/  LDC.U8 R93, c[0x0][0x2a0] ;  /* 0x0000a800ff5d7b82 */ /* 0x000e240000000000 */
[--C-:B------:R-:W-:Y:S02]  /*0720*/  IMAD.WIDE.U32 R8, R9, 0x8, R10.reuse ;  /* 0x0000000809087825 */ /* 0x100fe400078e000a */
[----:B------:R-:W3:Y:S02]  /*0730*/  LDG.E.64 R6, desc[UR4][R6.64] ;  /* 0x0000000406067981 */ /* 0x000ee4000c1e1b00 */
[----:B------:R-:W-:Y:S02]  /*0740*/  IMAD.WIDE.U32 R10, R13, 0x8, R10 ;  /* 0x000000080d0a7825 */ /* 0x000fe400078e000a */
[----:B------:R-:W4:Y:S02]  /*0750*/  LDG.E.64 R8, desc[UR4][R8.64] ;  /* 0x0000000408087981 */ /* 0x000f24000c1e1b00 */
[----:B-1----:R-:W-:-:S02]  /*0760*/  IMAD.WIDE.U32 R12, R5, 0x8, R44 ;  /* 0x00000008050c7825 */ /* 0x002fc400078e002c */
[----:B------:R-:W4:Y:S02]  /*0770*/  LDG.E.64 R10, desc[UR4][R10.64] ;  /* 0x000000040a0a7981 */ /* 0x000f24000c1e1b00 */
[----:B------:R-:W-:Y:S02]  /*0780*/  IMAD.WIDE.U32 R14, R81, 0x8, R44 ;  /* 0x00000008510e7825 */ /* 0x000fe400078e002c */
[----:B------:R-:W4:Y:S02]  /*0790*/  LDG.E.64 R12, desc[UR4][R12.64] ;  /* 0x000000040c0c7981 */ /* 0x000f24000c1e1b00 */
[----:B--2---:R-:W-:Y:S02]  /*07a0*/  IMAD.WIDE R46, R2, 0x4, R46 ;  /* 0x00000004022e7825 */ /* 0x004fe400078e022e */
[----:B------:R-:W2:Y:S02]  /*07b0*/  LDG.E.64 R14, desc[UR4][R14.64] ;  /* 0x000000040e0e7981 */ /* 0x000ea4000c1e1b00 */
[----:B------:R-:W-:-:S02]  /*07c0*/  IMAD.WIDE.U32 R44, R80, 0x8, R44 ;  /* 0x00000008502c7825 */ /* 0x000fc400078e002c */
[----:B------:R-:W2:Y:S04]  /*07d0*/  LDG.E R0, desc[UR4][R46.64] ;  /* 0x000000042e007981 */ /* 0x000ea8000c1e1900 */
[----:B------:R-:W2:Y:S01]  /*07e0*/  LDG.E.64 R44, desc[UR4][R44.64] ;  /* 0x000000042c2c7981 */ /* 0x000ea2000c1e1b00 */
[----:B------:R-:W-:Y:S02]  /*07f0*/  MOV R80, UR14 ;  /* 0x0000000e00507c02 */ /* 0x000fe40008000f00 */
[----:B------:R-:W-:Y:S02]  /*0800*/  MOV R81, UR15 ;  /* 0x0000000f00517c02 */ /* 0x000fe40008000f00 */
[----:B------:R-:W-:-:S04]  /*0810*/  ISETP.NE.U32.AND P0, PT, R80, RZ, PT ;  /* 0x000000ff5000720c */ /* 0x000fc80003f05070 */
[----:B------:R-:W-:-:S13]  /*0820*/  ISETP.NE.AND.EX P0, PT, R81, RZ, PT, P0 ;  /* 0x000000ff5100720c */ /* 0x000fda0003f05300 */
[----:B------:R3:W5:Y:S04]  /*0830*/  @P0 LDG.E.64 R60, desc[UR4][R64.64] ;  /* 0x00000004403c0981 */ /* 0x000768000c1e1b00 */
[----:B------:R-:W5:Y:S04]  /*0840*/  @P0 LDG.E.64 R58, desc[UR4][R42.64] ;  /* 0x000000042a3a0981 */ /* 0x000f68000c1e1b00 */
[----:B------:R4:W5:Y:S01]  /*0850*/  @P0 LDG.E.64 R56, desc[UR4][R40.64] ;  /* 0x0000000428380981 */ /* 0x000962000c1e1b00 */
[----:B0-----:R-:W-:Y:S02]  /*0860*/  ISETP.NE.AND P0, PT, R93, RZ, PT ;  /* 0x000000ff5d00720c */ /* 0x001fe40003f05270 */
[----:B---3--:R-:W-:-:S02]  /*0870*/  MOV R64, R6 ;  /* 0x0000000600407202 */ /* 0x008fc40000000f00 */
[----:B------:R-:W-:Y:S02]  /*0880*/  SHF.R.U64 R46, R6, 0x10, R7 ;  /* 0x00000010062e7819 */ /* 0x000fe40000001207 */
[--C-:B----4-:R-:W-:Y:S02]  /*0890*/  SHF.R.U64 R40, R8, 0x10, R9.reuse ;  /* 0x0000001008287819 */ /* 0x110fe40000001209 */
[----:B------:R-:W-:Y:S02]  /*08a0*/  MOV R41, R9 ;  /* 0x0000000900297202 */ /* 0x000fe40000000f00 */
[----:B------:R-:W-:Y:S02]  /*08b0*/  SHF.R.U32.HI R47, RZ, 0x10, R9 ;  /* 0x00000010ff2f7819 */ /* 0x000fe40000011609 */
[--C-:B------:R-:W-:Y:S02]  /*08c0*/  SHF.R.U64 R49, R10, 0x10, R11.reuse ;  /* 0x000000100a317819 */ /* 0x100fe4000000120b */
[----:B------:R-:W-:Y:S01]  /*08d0*/  MOV R50, R11 ;  /* 0x0000000b00327202 */ /* 0x000fe20000000f00 */
[----:B------:R-:W-:Y:S01]  /*08e0*/  HADD2.F32 R69, -RZ, R13.H0_H0 ;  /* 0x2000000dff457230 */ /* 0x000fe20000004100 */
[----:B------:R-:W-:-:S02]  /*08f0*/  SHF.R.U32.HI R67, RZ, 0x10, R11 ;  /* 0x00000010ff437819 */ /* 0x000fc4000001160b */
[--C-:B------:R-:W-:Y:S02]  /*0900*/  SHF.R.U64 R9, R12, 0x10, R13.reuse ;  /* 0x000000100c097819 */ /* 0x100fe4000000120d */
[----:B------:R-:W-:Y:S01]  /*0910*/  SHF.R.U32.HI R11, RZ, 0x10, R13 ;  /* 0x00000010ff0b7819 */ /* 0x000fe2000001160d */
[----:B--2---:R-:W-:Y:S01]  /*0920*/  HADD2.F32 R13, -RZ, R14.H0_H0 ;  /* 0x2000000eff0d7230 */ /* 0x004fe20000004100 */
[----:B------:R-:W-:Y:S02]  /*0930*/  MOV R43, R7 ;  /* 0x00000007002b7202 */ /* 0x000fe40000000f00 */
[----:B------:R-:W-:Y:S01]  /*0940*/  SHF.R.U32.HI R65, RZ, 0x10, R7 ;  /* 0x00000010ff417819 */ /* 0x000fe20000011607 */
[----:B------:R-:W-:Y:S01]  /*0950*/  HADD2.F32 R7, -RZ, R12.H0_H0 ;  /* 0x2000000cff077230 */ /* 0x000fe20000004100 */
[----:B------:R-:W-:Y:S02]  /*0960*/  FSEL R0, R0, RZ, !P0 ;  /* 0x000000ff00007208 */ /* 0x000fe40004000000 */
[----:B------:R-:W-:-:S02]  /*0970*/  MOV R42, R8 ;  /* 0x00000008002a7202 */ /* 0x000fc40000000f00 */
[----:B------:R-:W-:Y:S02]  /*0980*/  MOV R48, R10 ;  /* 0x0000000a00307202 */ /* 0x000fe40000000f00 */
[--C-:B------:R-:W-:Y:S01]  /*0990*/  SHF.R.U64 R6, R14, 0x10, R15.reuse ;  /* 0x000000100e067819 */ /* 0x100fe2000000120f */
[----:B------:R-:W-:Y:S01]  /*09a0*/  HADD2.F32 R93, -RZ, R45.H0_H0 ;  /* 0x2000002dff5d7230 */ /* 0x000fe20000004100 */
[----:B------:R-:W-:Y:S02]  /*09b0*/  SHF.R.U32.HI R8, RZ, 0x10, R15 ;  /* 0x00000010ff087819 */ /* 0x000fe4000001160f */
[--C-:B------:R-:W-:Y:S02]  /*09c0*/  SHF.R.U64 R10, R44, 0x10, R45.reuse ;  /* 0x000000102c0a7819 */ /* 0x100fe4000000122d */
[----:B------:R-:W-:Y:S01]  /*09d0*/  SHF.R.U32.HI R12, RZ, 0x10, R45 ;  /* 0x00000010ff0c7819 */ /* 0x000fe2000001162d */
[----:B------:R-:W-:Y:S02]  /*09e0*/  HADD2.F32 R71, -RZ, R15.H0_H0 ;  /* 0x2000000fff477230 */ /* 0x000fe40000004100 */
[----:B------:R-:W-:-:S02]  /*09f0*/  HADD2.F32 R45, -RZ, R11.H0_H0 ;  /* 0x2000000bff2d7230 */ /* 0x000fc40000004100 */
[C---:B------:R-:W-:Y:S01]  /*0a00*/  FADD.FTZ R11, -R0.reuse, R13 ;  /* 0x0000000d000b7221 */ /* 0x040fe20000010100 */
[----:B------:R-:W-:Y:S02]  /*0a10*/  HADD2.F32 R15, -RZ, R9.H0_H0 ;  /* 0x20000009ff0f7230 */ /* 0x000fe40000004100 */
[----:B------:R-:W-:Y:S01]  /*0a20*/  FADD.FTZ R9, -R0, R69 ;  /* 0x0000004500097221 */ /* 0x000fe20000010100 */
[----:B------:R-:W-:Y:S02]  /*0a30*/  HADD2.F32 R13, -RZ, R6.H0_H0 ;  /* 0x20000006ff0d7230 */ /* 0x000fe40000004100 */
[----:B------:R-:W-:Y:S02]  /*0a40*/  HADD2.F32 R89, -RZ, R44.H0_H0 ;  /* 0x2000002cff597230 */ /* 0x000fe40000004100 */
[----:B------:R-:W-:Y:S02]  /*0a50*/  HADD2.F32 R69, -RZ, R8.H0_H0 ;  /* 0x20000008ff457230 */ /* 0x000fe40000004100 */
[----:B------:R-:W-:-:S02]  /*0a60*/  HADD2.F32 R10, -RZ, R10.H0_H0 ;  /* 0x2000000aff0a7230 */ /* 0x000fc40000004100 */
[----:B------:R-:W-:Y:S02]  /*0a70*/  HADD2.F32 R6, -RZ, R12.H0_H0 ;  /* 0x2000000cff067230 */ /* 0x000fe40000004100 */
        /* <DEDUP_REMOVED lines=15> */
[----:B------:R-:W-:-:S02]  /*0b70*/  HADD2.F32 R69, -RZ, R64.H0_H0 ;  /* 0x20000040ff457230 */ /* 0x000fc40000004100 */
[C---:B------:R-:W-:Y:S01]  /*0b80*/  FMUL.FTZ R6, R4.reuse, R9 ;  /* 0x0000000904067220 */ /* 0x040fe20000410000 */
[----:B------:R-:W-:Y:S02]  /*0b90*/  HADD2.F32 R43, -RZ, R43.H0_H0 ;  /* 0x2000002bff2b7230 */ /* 0x000fe40000004100 */
[----:B------:R-:W-:Y:S01]  /*0ba0*/  FMUL.FTZ R44, R4, R45 ;  /* 0x0000002d042c7220 */ /* 0x000fe20000410000 */
[----:B------:R-:W-:Y:S02]  /*0bb0*/  HADD2.F32 R46, -RZ, R46.H0_H0 ;  /* 0x2000002eff2e7230 */ /* 0x000fe40000004100 */
[----:B------:R-:W-:Y:S01]  /*0bc0*/  FMUL.FTZ R45, R88, R69 ;  /* 0x00000045582d7220 */ /* 0x000fe20000410000 */
[----:B------:R-:W-:Y:S01]  /*0bd0*/  FMUL.FTZ R8, R4, R71 ;  /* 0x0000004704087220 */ /* 0x000fe20000410000 */
[----:B------:R-:W-:Y:S01]  /*0be0*/  FADD.FTZ R24, R24, R69 ;  /* 0x0000004518187221 */ /* 0x000fe20000010000 */
[----:B------:R-:W-:Y:S01]  /*0bf0*/  FFMA.FTZ R36, R0, R69, R36 ;  /* 0x0000004500247223 */ /* 0x000fe20000010024 */
[----:B------:R-:W-:Y:S01]  /*0c00*/  FADD.FTZ R26, R26, R43 ;  /* 0x0000002b1a1a7221 */ /* 0x000fe20000010000 */
[-C--:B------:R-:W-:Y:S01]  /*0c10*/  FFMA.FTZ R38, R6, R43.reuse, R38 ;  /* 0x0000002b06267223 */ /* 0x080fe20000010026 */
[----:B------:R-:W-:Y:S01]  /*0c20*/  FMUL.FTZ R71, R86, R43 ;  /* 0x0000002b56477220 */ /* 0x000fe20000410000 */
[----:B------:R-:W-:Y:S01]  /*0c30*/  FMUL.FTZ R72, R87, R46 ;  /* 0x0000002e57487220 */ /* 0x000fe20000410000 */
[----:B------:R-:W-:-:S02]  /*0c40*/  HADD2.F32 R69, -RZ, R42.H0_H0 ;  /* 0x2000002aff457230 */ /* 0x000fc40000004100 */
[----:B------:R-:W-:Y:S01]  /*0c50*/  FADD.FTZ R43, RZ, R45 ;  /* 0x0000002dff2b7221 */ /* 0x000fe20000010000 */
[----:B------:R-:W-:Y:S01]  /*0c60*/  FFMA.FTZ R42, R0, R45, RZ ;  /* 0x0000002d002a7223 */ /* 0x000fe200000100ff */
[----:B------:R-:W-:Y:S02]  /*0c70*/  HADD2.F32 R70, -RZ, R65.H0_H0 ;  /* 0x20000041ff467230 */ /* 0x000fe40000004100 */
        /* <DEDUP_REMOVED lines=9> */
[----:B------:R-:W-:-:S02]  /*0d10*/  HADD2.F32 R68, -RZ, R40.H0_H0 ;  /* 0x20000028ff447230 */ /* 0x000fc40000004100 */
[----:B------:R-:W-:Y:S01]  /*0d20*/  FMUL.FTZ R13, R4, R13 ;  /* 0x0000000d040d7220 */ /* 0x000fe20000410000 */
[----:B------:R-:W-:Y:S02]  /*0d30*/  HADD2.F32 R41, -RZ, R41.H0_H0 ;  /* 0x20000029ff297230 */ /* 0x000fe40000004100 */
[----:B------:R-:W-:Y:S01]  /*0d40*/  FADD.FTZ R28, R28, R69 ;  /* 0x000000451c1c7221 */ /* 0x000fe20000010000 */
[----:B------:R-:W-:Y:S02]  /*0d50*/  HADD2.F32 R40, -RZ, R48.H0_H0 ;  /* 0x20000030ff287230 */ /* 0x000fe40000004100 */
[-C--:B------:R-:W-:Y:S01]  /*0d60*/  FFMA.FTZ R16, R7, R69.reuse, R16 ;  /* 0x0000004507107223 */ /* 0x080fe20000010010 */
[----:B------:R-:W-:Y:S02]  /*0d70*/  HADD2.F32 R48, -RZ, R49.H0_H0 ;  /* 0x20000031ff307230 */ /* 0x000fe40000004100 */
[----:B------:R-:W-:Y:S01]  /*0d80*/  FMUL.FTZ R69, R84, R69 ;  /* 0x0000004554457220 */ /* 0x000fe20000410000 */
[----:B------:R-:W-:Y:S01]  /*0d90*/  FADD.FTZ R42, R65, R70 ;  /* 0x00000046412a7221 */ /* 0x000fe20000010000 */
[----:B------:R-:W-:-:S02]  /*0da0*/  HADD2.F32 R49, -RZ, R50.H0_H0 ;  /* 0x20000032ff317230 */ /* 0x000fc40000004100 */
[----:B------:R-:W-:Y:S01]  /*0db0*/  FFMA.FTZ R64, R12, R70, R43 ;  /* 0x000000460c407223 */ /* 0x000fe2000001002b */
[----:B------:R-:W-:Y:S02]  /*0dc0*/  HADD2.F32 R50, -RZ, R67.H0_H0 ;  /* 0x20000043ff327230 */ /* 0x000fe40000004100 */
        /* <DEDUP_REMOVED lines=41> */
.L_x_1077:
[----:B------:R-:W-:Y:S05]  /*1060*/  BSYNC B0 ;  /* 0x0000000000007941 */ /* 0x000fea0003800000 */
.L_x_1075:
        /* <DEDUP_REMOVED lines=25> */
.L_x_1135:
[----:B------:R-:W2:Y:S01]  /*1200*/  S2R R65, SR_CgaCtaId ;  /* 0x0000000000417919 */ /* 0x000ea20000008800 */
[----:B------:R-:W-:Y:S01]  /*1210*/  @!P0 LOP3.LUT R43, R43, 0x3, RZ, 0xc0, !PT ;  /* 0x000000032b2b8812 */ /* 0x000fe200078ec0ff */
[----:B-1----:R-:W-:Y:S01]  /*1220*/  FADD.FTZ R40, R40, R89 ;  /* 0x0000005928287221 */ /* 0x002fe20000010000 */
[----:B------:R-:W-:Y:S01]  /*1230*/  MOV R64, 0x400 ;  /* 0x0000040000407802 */ /* 0x000fe20000000f00 */
[----:B0-----:R-:W-:Y:S01]  /*1240*/  FADD.FTZ R41, R41, R93 ;  /* 0x0000005d29297221 */ /* 0x001fe20000010000 */
[----:B------:R-:W-:Y:S01]  /*1250*/  @!P0 IADD3 R43, R42, R43, RZ ;  /* 0x0000002b2a2b8210 */ /* 0x000fe20007ffe0ff */
[----:B------:R-:W-:Y:S05]  /*1260*/  WARPSYNC.ALL ;  /* 0x0000000000007948 */ /* 0x000fea0003800000 */
[C---:B-----5:R-:W-:Y:S01]  /*1270*/  ISETP.GE.AND P4, PT, R82.reuse, 0x1, PT ;  /* 0x000000015200780c */ /* 0x060fe20003f86270 */
[----:B------:R-:W0:Y:S01]  /*1280*/  LDC.U8 R92, c[0x0][0x2a0] ;  /* 0x0000a800ff5c7b82 */ /* 0x000e220000000000 */
[----:B------:R-:W-:Y:S11]  /*1290*/  BSSY B0, `(.L_x_1079) ;  /* 0x0000029000007945 */ /* 0x000ff60003800000 */
[----:B------:R-:W-:-:S02]  /*12a0*/  @P4 IADD3 R82, R82, -0x1, RZ ;  /* 0xffffffff52524810 */ /* 0x000fc40007ffe0ff */
        /* <DEDUP_REMOVED lines=30> */
[----:B------:R-:W-:Y:S01]  /*1490*/  HADD2.F32 R41, -RZ, R60.H0_H0 ;  /* 0x2000003cff297230 */ /* 0x000fe20000004100 */
[----:B------:R-:W-:Y:S06]  /*14a0*/  BRA `(.L_x_1081) ;  /* 0x00000000001c7947 */ /* 0x000fec0003800000 */
.L_x_1080:
[----:B------:R-:W-:Y:S01]  /*14b0*/  ISETP.NE.U32.AND P0, PT, R80, RZ, PT ;  /* 0x000000ff5000720c */ /* 0x000fe20003f05070 */
[----:B------:R-:W-:-:S03]  /*14c0*/  FFMA.FTZ R40, R0, R65, R73 ;  /* 0x0000004100287223 */ /* 0x000fc60000010049 */
[----:B------:R-:W-:Y:S01]  /*14d0*/  ISETP.NE.AND.EX P0, PT, R81, RZ, PT, P0 ;  /* 0x000000ff5100720c */ /* 0x000fe20003f05300 */
[----:B------:R-:W-:-:S04]  /*14e0*/  FADD.FTZ R41, R45, -R40 ;  /* 0x800000282d297221 */ /* 0x000fc80000010000 */
[----:B------:R-:W-:-:S08]  /*14f0*/  FMUL.FTZ R41, R4, R41 ;  /* 0x0000002904297220 */ /* 0x000fd00000410000 */
[----:B------:R-:W-:-:S05]  /*1500*/  @P0 HADD2.F32 R40, -RZ, R60.H0_H0 ;  /* 0x2000003cff280230 */ /* 0x000fca0000004100 */
[----:B------:R-:W-:-:S07]  /*1510*/  @P0 FADD.FTZ R41, R41, R40 ;  /* 0x0000002829290221 */ /* 0x000fce0000010000 */
.L_x_1081:
[----:B------:R-:W-:Y:S05]  /*1520*/  BSYNC B0 ;  /* 0x0000000000007941 */ /* 0x000fea0003800000 */
.L_x_1079:
        /* <DEDUP_REMOVED lines=10> */
[----:B------:R-:W-:Y:S01]  /*15d0*/  MOV R41, RZ ;  /* 0x000000ff00297202 */ /* 0x000fe20000000f00 */
[----:B------:R-:W-:Y:S06]  /*15e0*/  @!P0 BRA `(.L_x_1084) ;  /* 0x0000000000248947 */ /* 0x000fec0003800000 */
[----:B------:R-:W-:-:S05]  /*15f0*/  SHF.R.U64 R41, R60, 0x10, R61 ;  /* 0x000000103c297819 */ /* 0x000fca000000123d */
[----:B------:R-:W-:Y:S01]  /*1600*/  HADD2.F32 R41, -RZ, R41.H0_H0 ;  /* 0x20000029ff297230 */ /* 0x000fe20000004100 */
[----:B------:R-:W-:Y:S06]  /*1610*/  BRA `(.L_x_1084) ;  /* 0x0000000000187947 */ /* 0x000fec0003800000 */
.L_x_1083:
[----:B------:R-:W-:Y:S01]  /*1620*/  FFMA.FTZ R41, R11, R65, R73 ;  /* 0x000000410b297223 */ /* 0x000fe20000010049 */
[----:B------:R-:W-:-:S03]  /*1630*/  @P0 SHF.R.U64 R40, R60, 0x10, R61 ;  /* 0x000000103c280819 */ /* 0x000fc6000000123d */
[----:B------:R-:W-:Y:S02]  /*1640*/  FADD.FTZ R41, R72, -R41 ;  /* 0x8000002948297221 */ /* 0x000fe40000010000 */
[----:B------:R-:W-:Y:S02]  /*1650*/  @P0 HADD2.F32 R40, -RZ, R40.H0_H0 ;  /* 0x20000028ff280230 */ /* 0x000fe40000004100 */
[----:B------:R-:W-:-:S04]  /*1660*/  FMUL.FTZ R41, R4, R41 ;  /* 0x0000002904297220 */ /* 0x000fc80000410000 */
[----:B------:R-:W-:-:S07]  /*1670*/  @P0 FADD.FTZ R41, R41, R40 ;  /* 0x0000002829290221 */ /* 0x000fce0000010000 */
.L_x_1084:
[----:B------:R-:W-:Y:S05]  /*1680*/  BSYNC B0 ;  /* 0x0000000000007941 */ /* 0x000fea0003800000 */
.L_x_1082:
        /* <DEDUP_REMOVED lines=10> */
[----:B------:R-:W-:Y:S01]  /*1730*/  HADD2.F32 R41, -RZ, R61.H0_H0 ;  /* 0x2000003dff297230 */ /* 0x000fe20000004100 */
[----:B------:R-:W-:Y:S06]  /*1740*/  BRA `(.L_x_1087) ;  /* 0x0000000000147947 */ /* 0x000fec0003800000 */
.L_x_1086:
[----:B------:R-:W-:-:S04]  /*1750*/  FFMA.FTZ R40, R6, R65, R73 ;  /* 0x0000004106287223 */ /* 0x000fc80000010049 */
[----:B------:R-:W-:Y:S01]  /*1760*/  FADD.FTZ R41, R71, -R40 ;  /* 0x8000002847297221 */ /* 0x000fe20000010000 */
[----:B------:R-:W-:-:S03]  /*1770*/  @P0 HADD2.F32 R40, -RZ, R61.H0_H0 ;  /* 0x2000003dff280230 */ /* 0x000fc60000004100 */
[----:B------:R-:W-:-:S04]  /*1780*/  FMUL.FTZ R41, R4, R41 ;  /* 0x0000002904297220 */ /* 0x000fc80000410000 */
[----:B------:R-:W-:-:S07]  /*1790*/  @P0 FADD.FTZ R41, R41, R40 ;  /* 0x0000002829290221 */ /* 0x000fce0000010000 */
.L_x_1087:
[----:B------:R-:W-:Y:S05]  /*17a0*/  BSYNC B0 ;  /* 0x0000000000007941 */ /* 0x000fea0003800000 */
.L_x_1085:
        /* <DEDUP_REMOVED lines=10> */
[----:B------:R-:W-:-:S05]  /*1850*/  SHF.R.U32.HI R41, RZ, 0x10, R61 ;  /* 0x00000010ff297819 */ /* 0x000fca000001163d */
[----:B------:R-:W-:Y:S01]  /*1860*/  HADD2.F32 R41, -RZ, R41.H0_H0 ;  /* 0x20000029ff297230 */ /* 0x000fe20000004100 */
[----:B------:R-:W-:Y:S06]  /*1870*/  BRA `(.L_x_1090) ;  /* 0x0000000000187947 */ /* 0x000fec0003800000 */
.L_x_1089:
[----:B------:R-:W-:Y:S01]  /*1880*/  FFMA.FTZ R41, R12, R65, R73 ;  /* 0x000000410c297223 */ /* 0x000fe20000010049 */
[----:B------:R-:W-:-:S03]  /*1890*/  @P0 SHF.R.U32.HI R40, RZ, 0x10, R61 ;  /* 0x00000010ff280819 */ /* 0x000fc6000001163d */
[----:B------:R-:W-:Y:S02]  /*18a0*/  FADD.FTZ R41, R70, -R41 ;  /* 0x8000002946297221 */ /* 0x000fe40000010000 */
[----:B------:R-:W-:Y:S02]  /*18b0*/  @P0 HADD2.F32 R40, -RZ, R40.H0_H0 ;  /* 0x20000028ff280230 */ /* 0x000fe40000004100 */
[----:B------:R-:W-:-:S04]  /*18c0*/  FMUL.FTZ R41, R4, R41 ;  /* 0x0000002904297220 */ /* 0x000fc80000410000 */
[----:B------:R-:W-:-:S07]  /*18d0*/  @P0 FADD.FTZ R41, R41, R40 ;  /* 0x0000002829290221 */ /* 0x000fce0000010000 */
.L_x_1090:
[----:B------:R-:W-:Y:S05]  /*18e0*/  BSYNC B0 ;  /* 0x0000000000007941 */ /* 0x000fea0003800000 */
.L_x_1088:
        /* <DEDUP_REMOVED lines=15> */
.L_x_1091:
        /* <DEDUP_REMOVED lines=10> */
.L_x_1093:
[----:B------:R-:W-:Y:S05]  /*1a80*/  BSYNC B0 ;  /* 0x0000000000007941 */ /* 0x000fea0003800000 */
.L_x_1092:
[----:B------:R-:W-:Y:S04]  /*1a90*/  BSSY B0, `(.L_x_1094) ;  /* 0x000000b000007945 */ /* 0x000fe80003800000 */
[----:B------:R-:W-:Y:S05]  /*1aa0*/  @P2 BRA `(.L_x_1095) ;  /* 0x0000000000102947 */ /* 0x000fea0003800000 */
[----:B01----:R-:W-:Y:S01]  /*1ab0*/  HFMA2.MMA R41, -RZ, RZ, 0, 0 ;  /* 0x00000000ff297435 */ /* 0x003fe200000001ff */
[----:B------:R-:W-:Y:S10]  /*1ac0*/  @!P0 BRA `(.L_x_1096) ;  /* 0x00000000001c8947 */ /* 0x000ff40003800000 */
[----:B------:R-:W-:Y:S01]  /*1ad0*/  HADD2.F32 R41, -RZ, R58.H0_H0 ;  /* 0x2000003aff297230 */ /* 0x000fe20000004100 */
[----:B------:R-:W-:Y:S06]  /*1ae0*/  BRA `(.L_x_1096) ;  /* 0x0000000000147947 */ /* 0x000fec0003800000 */
.L_x_1095:
[----:B01----:R-:W-:-:S04]  /*1af0*/  FFMA.FTZ R40, R7, R65, R73 ;  /* 0x0000004107287223 */ /* 0x003fc80000010049 */
[----:B------:R-:W-:Y:S01]  /*1b00*/  FADD.FTZ R41, R69, -R40 ;  /* 0x8000002845297221 */ /* 0x000fe20000010000 */
[----:B------:R-:W-:-:S03]  /*1b10*/  @P0 HADD2.F32 R40, -RZ, R58.H0_H0 ;  /* 0x2000003aff280230 */ /* 0x000fc60000004100 */
[----:B------:R-:W-:-:S04]  /*1b20*/  FMUL.FTZ R41, R4, R41 ;  /* 0x0000002904297220 */ /* 0x000fc80000410000 */
[----:B------:R-:W-:-:S07]  /*1b30*/  @P0 FADD.FTZ R41, R41, R40 ;  /* 0x0000002829290221 */ /* 0x000fce0000010000 */
.L_x_1096:
[----:B------:R-:W-:Y:S05]  /*1b40*/  BSYNC B0 ;  /* 0x0000000000007941 */ /* 0x000fea0003800000 */
.L_x_1094:
        /* <DEDUP_REMOVED lines=13> */
.L_x_1098:
[----:B------:R-:W-:Y:S01]  /*1c20*/  FFMA.FTZ R41, R13, R65, R73 ;  /* 0x000000410d297223 */ /* 0x000fe20000010049 */
[----:B------:R-:W-:-:S03]  /*1c30*/  @P0 SHF.R.U64 R40, R58, 0x10, R59 ;  /* 0x000000103a280819 */ /* 0x000fc6000000123b */
[----:B------:R-:W-:Y:S02]  /*1c40*/  FADD.FTZ R41, R68, -R41 ;  /* 0x8000002944297221 */ /* 0x000fe40000010000 */
[----:B------:R-:W-:Y:S02]  /*1c50*/  @P0 HADD2.F32 R40, -RZ, R40.H0_H0 ;  /* 0x20000028ff280230 */ /* 0x000fe40000004100 */
[----:B------:R-:W-:-:S04]  /*1c60*/  FMUL.FTZ R41, R4, R41 ;  /* 0x0000002904297220 */ /* 0x000fc80000410000 */
[----:B------:R-:W-:-:S07]  /*1c70*/  @P0 FADD.FTZ R41, R41, R40 ;  /* 0x0000002829290221 */ /* 0x000fce0000010000 */
.L_x_1099:
[----:B------:R-:W-:Y:S05]  /*1c80*/  BSYNC B0 ;  /* 0x0000000000007941 */ /* 0x000fea0003800000 */
.L_x_1097:
        /* <DEDUP_REMOVED lines=12> */
.L_x_1101:
[----:B------:R-:W-:-:S04]  /*1d50*/  FFMA.FTZ R40, R8, R65, R73 ;  /* 0x0000004108287223 */ /* 0x000fc80000010049 */
[----:B------:R-:W-:Y:S01]  /*1d60*/  FADD.FTZ R41, R67, -R40 ;  /* 0x8000002843297221 */ /* 0x000fe20000010000 */
[----:B------:R-:W-:-:S03]  /*1d70*/  @P0 HADD2.F32 R40, -RZ, R59.H0_H0 ;  /* 0x2000003bff280230 */ /* 0x000fc60000004100 */
[----:B------:R-:W-:-:S04]  /*1d80*/  FMUL.FTZ R41, R4, R41 ;  /* 0x0000002904297220 */ /* 0x000fc80000410000 */
[----:B------:R-:W-:-:S07]  /*1d90*/  @P0 FADD.FTZ R41, R41, R40 ;  /* 0x0000002829290221 */ /* 0x000fce0000010000 */
.L_x_1102:
[----:B------:R-:W-:Y:S05]  /*1da0*/  BSYNC B0 ;  /* 0x0000000000007941 */ /* 0x000fea0003800000 */
.L_x_1100:
        /* <DEDUP_REMOVED lines=13> */
.L_x_1104:
[----:B------:R-:W-:Y:S01]  /*1e80*/  FFMA.FTZ R41, R14, R65, R73 ;  /* 0x000000410e297223 */ /* 0x000fe20000010049 */
[----:B------:R-:W-:-:S03]  /*1e90*/  @P0 SHF.R.U32.HI R40, RZ, 0x10, R59 ;  /* 0x00000010ff280819 */ /* 0x000fc6000001163b */
[----:B------:R-:W-:Y:S02]  /*1ea0*/  FADD.FTZ R41, R46, -R41 ;  /* 0x800000292e297221 */ /* 0x000fe40000010000 */
[----:B------:R-:W-:Y:S02]  /*1eb0*/  @P0 HADD2.F32 R40, -RZ, R40.H0_H0 ;  /* 0x20000028ff280230 */ /* 0x000fe40000004100 */
[----:B------:R-:W-:-:S04]  /*1ec0*/  FMUL.FTZ R41, R4, R41 ;  /* 0x0000002904297220 */ /* 0x000fc80000410000 */
[----:B------:R-:W-:-:S07]  /*1ed0*/  @P0 FADD.FTZ R41, R41, R40 ;  /* 0x0000002829290221 */ /* 0x000fce0000010000 */
.L_x_1105:
[----:B------:R-:W-:Y:S05]  /*1ee0*/  BSYNC B0 ;  /* 0x0000000000007941 */ /* 0x000fea0003800000 */
.L_x_1103:
        /* <DEDUP_REMOVED lines=16> */
.L_x_1106:
[----:B------:R-:W-:Y:S04]  /*1ff0*/  BSSY B0, `(.L_x_1107) ;  /* 0x000000b000007945 */ /* 0x000fe80003800000 */
        /* <DEDUP_REMOVED lines=10> */
.L_x_1108:
[----:B------:R-:W-:Y:S05]  /*20a0*/  BSYNC B0 ;  /* 0x0000000000007941 */ /* 0x000fea0003800000 */
.L_x_1107:
[----:B------:R-:W-:Y:S04]  /*20b0*/  BSSY B0, `(.L_x_1109) ;  /* 0x000000b000007945 */ /* 0x000fe80003800000 */
[----:B------:R-:W-:Y:S05]  /*20c0*/  @P2 BRA `(.L_x_1110) ;  /* 0x0000000000102947 */ /* 0x000fea0003800000 */
[----:B01----:R-:W-:Y:S01]  /*20d0*/  HFMA2.MMA R41, -RZ, RZ, 0, 0 ;  /* 0x00000000ff297435 */ /* 0x003fe200000001ff */
[----:B------:R-:W-:Y:S10]  /*20e0*/  @!P0 BRA `(.L_x_1111) ;  /* 0x00000000001c8947 */ /* 0x000ff40003800000 */
[----:B------:R-:W-:Y:S01]  /*20f0*/  HADD2.F32 R41, -RZ, R56.H0_H0 ;  /* 0x20000038ff297230 */ /* 0x000fe20000004100 */
[----:B------:R-:W-:Y:S06]  /*2100*/  BRA `(.L_x_1111) ;  /* 0x0000000000147947 */ /* 0x000fec0003800000 */
.L_x_1110:
[----:B01----:R-:W-:-:S04]  /*2110*/  FFMA.FTZ R40, R9, R65, R73 ;  /* 0x0000004109287223 */ /* 0x003fc80000010049 */
[----:B------:R-:W-:Y:S01]  /*2120*/  FADD.FTZ R41, R47, -R40 ;  /* 0x800000282f297221 */ /* 0x000fe20000010000 */
[----:B------:R-:W-:-:S03]  /*2130*/  @P0 HADD2.F32 R40, -RZ, R56.H0_H0 ;  /* 0x20000038ff280230 */ /* 0x000fc60000004100 */
[----:B------:R-:W-:-:S04]  /*2140*/  FMUL.FTZ R41, R4, R41 ;  /* 0x0000002904297220 */ /* 0x000fc80000410000 */
[----:B------:R-:W-:-:S07]  /*2150*/  @P0 FADD.FTZ R41, R41, R40 ;  /* 0x0000002829290221 */ /* 0x000fce0000010000 */
.L_x_1111:
[----:B------:R-:W-:Y:S05]  /*2160*/  BSYNC B0 ;  /* 0x0000000000007941 */ /* 0x000fea0003800000 */
.L_x_1109:
        /* <DEDUP_REMOVED lines=13> */
.L_x_1113:
[----:B------:R-:W-:Y:S01]  /*2240*/  FFMA.FTZ R41, R15, R65, R73 ;  /* 0x000000410f297223 */ /* 0x000fe20000010049 */
[----:B------:R-:W-:-:S03]  /*2250*/  @P0 SHF.R.U64 R40, R56, 0x10, R57 ;  /* 0x0000001038280819 */ /* 0x000fc60000001239 */
[----:B------:R-:W-:Y:S02]  /*2260*/  FADD.FTZ R41, R48, -R41 ;  /* 0x8000002930297221 */ /* 0x000fe40000010000 */
[----:B------:R-:W-:Y:S02]  /*2270*/  @P0 HADD2.F32 R40, -RZ, R40.H0_H0 ;  /* 0x20000028ff280230 */ /* 0x000fe40000004100 */
[----:B------:R-:W-:-:S04]  /*2280*/  FMUL.FTZ R41, R4, R41 ;  /* 0x0000002904297220 */ /* 0x000fc80000410000 */
[----:B------:R-:W-:-:S07]  /*2290*/  @P0 FADD.FTZ R41, R41, R40 ;  /* 0x0000002829290221 */ /* 0x000fce0000010000 */
.L_x_1114:
[----:B------:R-:W-:Y:S05]  /*22a0*/  BSYNC B0 ;  /* 0x0000000000007941 */ /* 0x000fea0003800000 */
.L_x_1112:
        /* <DEDUP_REMOVED lines=12> */
.L_x_1116:
[----:B------:R-:W-:-:S04]  /*2370*/  FFMA.FTZ R40, R10, R65, R73 ;  /* 0x000000410a287223 */ /* 0x000fc80000010049 */
[----:B------:R-:W-:Y:S01]  /*2380*/  FADD.FTZ R41, R49, -R40 ;  /* 0x8000002831297221 */ /* 0x000fe20000010000 */
[----:B------:R-:W-:-:S03]  /*2390*/  @P0 HADD2.F32 R40, -RZ, R57.H0_H0 ;  /* 0x20000039ff280230 */ /* 0x000fc60000004100 */
[----:B------:R-:W-:-:S04]  /*23a0*/  FMUL.FTZ R41, R4, R41 ;  /* 0x0000002904297220 */ /* 0x000fc80000410000 */
[----:B------:R-:W-:-:S07]  /*23b0*/  @P0 FADD.FTZ R41, R41, R40 ;  /* 0x0000002829290221 */ /* 0x000fce0000010000 */
.L_x_1117:
[----:B------:R-:W-:Y:S05]  /*23c0*/  BSYNC B0 ;  /* 0x0000000000007941 */ /* 0x000fea0003800000 */
.L_x_1115:
        /* <DEDUP_REMOVED lines=13> */
.L_x_1119:
[----:B------:R-:W-:Y:S01]  /*24a0*/  FFMA.FTZ R65, R44, R65, R73 ;  /* 0x000000412c417223 */ /* 0x000fe20000010049 */
[----:B------:R-:W-:-:S03]  /*24b0*/  @P0 SHF.R.U32.HI R40, RZ, 0x10, R57 ;  /* 0x00000010ff280819 */ /* 0x000fc60000011639 */
[----:B------:R-:W-:Y:S02]  /*24c0*/  FADD.FTZ R65, R50, -R65 ;  /* 0x8000004132417221 */ /* 0x000fe40000010000 */
[----:B------:R-:W-:Y:S02]  /*24d0*/  @P0 HADD2.F32 R41, -RZ, R40.H0_H0 ;  /* 0x20000028ff290230 */ /* 0x000fe40000004100 */
[----:B------:R-:W-:-:S04]  /*24e0*/  FMUL.FTZ R4, R4, R65 ;  /* 0x0000004104047220 */ /* 0x000fc80000410000 */
[----:B------:R-:W-:-:S07]  /*24f0*/  @P0 FADD.FTZ R4, R4, R41 ;  /* 0x0000002904040221 */ /* 0x000fce0000010000 */
.L_x_1120:
[----:B------:R-:W-:Y:S05]  /*2500*/  BSYNC B0 ;  /* 0x0000000000007941 */ /* 0x000fea0003800000 */
.L_x_1118:
        /* <DEDUP_REMOVED lines=15> */
.L_x_1121:
        /* <DEDUP_REMOVED lines=12> */
.L_x_1123:
[----:B------:R-:W-:Y:S05]  /*26c0*/  BSYNC B0 ;  /* 0x0000000000007941 */ /* 0x000fea0003800000 */
.L_x_1122:
[----:B------:R-:W-:Y:S02]  /*26d0*/  IADD3 R2, R2, UR12, RZ ;  /* 0x0000000c02027c10 */ /* 0x000fe4000fffe0ff */
[----:B------:R-:W-:Y:S02]  /*26e0*/  SEL R73, RZ, 0x1, P3 ;  /* 0x00000001ff497807 */ /* 0x000fe40001800000 */
[----:B------:R-:W-:-:S13]  /*26f0*/  ISETP.GE.AND P0, PT, R2, UR13, PT ;  /* 0x0000000d02007c0c */ /* 0x000fda000bf06270 */
[----:B------:R-:W-:Y:S05]  /*2700*/  @!P0 BRA `(.L_x_1124) ;  /* 0xffffffdc00408947 */ /* 0x000fea000383ffff */
.L_x_1074:
        /* <DEDUP_REMOVED lines=17> */
.L_x_1078:
[----:B------:R-:W-:Y:S01]  /*2820*/  HFMA2.MMA R64, -RZ, RZ, 0, 9.5367431640625e-07 ;  /* 0x00000010ff407435 */ /* 0x000fe200000001ff */
[----:B------:R-:W-:Y:S02]  /*2830*/  MOV R65, 0x1f ;  /* 0x0000001f00417802 */ /* 0x000fe40000000f00 */
[----:B------:R-:W-:-:S08]  /*2840*/  MOV R73, 0xffffffff ;  /* 0xffffffff00497802 */ /* 0x000fd00000000f00 */
[----:B-----5:R-:W-:Y:S05]  /*2850*/  WARPSYNC.COLLECTIVE R73, `(.L_x_1125) ;  /* 0x0000000049087348 */ /* 0x020fea0003c00000 */
[----:B------:R0:W1:Y:S02]  /*2860*/  SHFL.DOWN P1, R93, R92, R64, R65 ;  /* 0x080000405c5d7389 */ /* 0x0000640000020041 */
[----:B01---5:R-:W-:Y:S01]  /*2870*/  ENDCOLLECTIVE ;  /* 0x000000000000791b */ /* 0x023fe20003800000 */
.L_x_1125:
[----:B------:R-:W-:Y:S01]  /*2880*/  FADD.FTZ R40, R93, R92 ;  /* 0x0000005c5d287221 */ /* 0x000fe20000010000 */
[----:B------:R-:W-:-:S07]  /*2890*/  MOV R92, R89 ;  /* 0x00000059005c7202 */ /* 0x000fce0000000f00 */
[----:B------:R-:W-:Y:S05]  /*28a0*/  WARPSYNC.COLLECTIVE R73, `(.L_x_1126) ;  /* 0x0000000049087348 */ /* 0x000fea0003c00000 */
[----:B------:R0:W1:Y:S02]  /*28b0*/  SHFL.DOWN P1, R93, R92, R64, R65 ;  /* 0x080000405c5d7389 */ /* 0x0000640000020041 */
[----:B01----:R-:W-:Y:S01]  /*28c0*/  ENDCOLLECTIVE ;  /* 0x000000000000791b */ /* 0x003fe20003800000 */
.L_x_1126:
[----:B------:R-:W-:Y:S01]  /*28d0*/  HFMA2.MMA R64, -RZ, RZ, 0, 4.76837158203125e-07 ;  /* 0x00000008ff407435 */ /* 0x000fe200000001ff */
[----:B------:R-:W-:Y:S01]  /*28e0*/  MOV R92, R40 ;  /* 0x00000028005c7202 */ /* 0x000fe20000000f00 */
[----:B------:R-:W-:-:S09]  /*28f0*/  FADD.FTZ R41, R93, R89 ;  /* 0x000000595d297221 */ /* 0x000fd20000010000 */
[----:B------:R-:W-:Y:S05]  /*2900*/  WARPSYNC.COLLECTIVE R73, `(.L_x_1127) ;  /* 0x0000000049087348 */ /* 0x000fea0003c00000 */
[----:B------:R0:W1:Y:S02]  /*2910*/  SHFL.DOWN P1, R93, R92, R64, R65 ;  /* 0x080000405c5d7389 */ /* 0x0000640000020041 */
[----:B01----:R-:W-:Y:S01]  /*2920*/  ENDCOLLECTIVE ;  /* 0x000000000000791b */ /* 0x003fe20003800000 */
.L_x_1127:
[----:B------:R-:W-:Y:S01]  /*2930*/  MOV R92, R41 ;  /* 0x00000029005c7202 */ /* 0x000fe20000000f00 */
[----:B------:R-:W-:-:S07]  /*2940*/  FADD.FTZ R40, R40, R93 ;  /* 0x0000005d28287221 */ /* 0x000fce0000010000 */
[----:B------:R-:W-:Y:S05]  /*2950*/  WARPSYNC.COLLECTIVE R73, `(.L_x_1128) ;  /* 0x0000000049087348 */ /* 0x000fea0003c00000 */
[----:B------:R0:W1:Y:S02]  /*2960*/  SHFL.DOWN P1, R93, R92, R64, R65 ;  /* 0x080000405c5d7389 */ /* 0x0000640000020041 */
[----:B01----:R-:W-:Y:S01]  /*2970*/  ENDCOLLECTIVE ;  /* 0x000000000000791b */ /* 0x003fe20003800000 */
.L_x_1128:
[----:B------:R-:W-:Y:S01]  /*2980*/  HFMA2.MMA R64, -RZ, RZ, 0, 2.384185791015625e-07 ;  /* 0x00000004ff407435 */ /* 0x000fe200000001ff */
[----:B------:R-:W-:Y:S01]  /*2990*/  MOV R92, R40 ;  /* 0x00000028005c7202 */ /* 0x000fe20000000f00 */
[----:B------:R-:W-:-:S09]  /*29a0*/  FADD.FTZ R41, R41, R93 ;  /* 0x0000005d29297221 */ /* 0x000fd20000010000 */
[----:B------:R-:W-:Y:S05]  /*29b0*/  WARPSYNC.COLLECTIVE R73, `(.L_x_1129) ;  /* 0x0000000049087348 */ /* 0x000fea0003c00000 */
[----:B------:R0:W1:Y:S02]  /*29c0*/  SHFL.DOWN P1, R93, R92, R64, R65 ;  /* 0x080000405c5d7389 */ /* 0x0000640000020041 */
[----:B01----:R-:W-:Y:S01]  /*29d0*/  ENDCOLLECTIVE ;  /* 0x000000000000791b */ /* 0x003fe20003800000 */
.L_x_1129:
[----:B------:R-:W-:Y:S01]  /*29e0*/  MOV R92, R41 ;  /* 0x00000029005c7202 */ /* 0x000fe20000000f00 */
[----:B------:R-:W-:-:S07]  /*29f0*/  FADD.FTZ R40, R40, R93 ;  /* 0x0000005d28287221 */ /* 0x000fce0000010000 */
[----:B------:R-:W-:Y:S05]  /*2a00*/  WARPSYNC.COLLECTIVE R73, `(.L_x_1130) ;  /* 0x0000000049087348 */ /* 0x000fea0003c00000 */
[----:B------:R0:W1:Y:S02]  /*2a10*/  SHFL.DOWN P1, R93, R92, R64, R65 ;  /* 0x080000405c5d7389 */ /* 0x0000640000020041 */
[----:B01----:R-:W-:Y:S01]  /*2a20*/  ENDCOLLECTIVE ;  /* 0x000000000000791b */ /* 0x003fe20003800000 */
.L_x_1130:
[----:B------:R-:W-:Y:S01]  /*2a30*/  HFMA2.MMA R64, -RZ, RZ, 0, 1.1920928955078125e-07 ;  /* 0x00000002ff407435 */ /* 0x000fe200000001ff */
[----:B------:R-:W-:Y:S01]  /*2a40*/  MOV R92, R40 ;  /* 0x00000028005c7202 */ /* 0x000fe20000000f00 */
[----:B------:R-:W-:-:S09]  /*2a50*/  FADD.FTZ R41, R41, R93 ;  /* 0x0000005d29297221 */ /* 0x000fd20000010000 */
[----:B------:R-:W-:Y:S05]  /*2a60*/  WARPSYNC.COLLECTIVE R73, `(.L_x_1131) ;  /* 0x0000000049087348 */ /* 0x000fea0003c00000 */
[----:B------:R0:W1:Y:S02]  /*2a70*/  SHFL.DOWN P1, R93, R92, R64, R65 ;  /* 0x080000405c5d7389 */ /* 0x0000640000020041 */
[----:B01----:R-:W-:Y:S01]  /*2a80*/  ENDCOLLECTIVE ;  /* 0x000000000000791b */ /* 0x003fe20003800000 */
.L_x_1131:
[----:B------:R-:W-:Y:S01]  /*2a90*/  MOV R92, R41 ;  /* 0x00000029005c7202 */ /* 0x000fe20000000f00 */
[----:B------:R-:W-:-:S07]  /*2aa0*/  FADD.FTZ R40, R40, R93 ;  /* 0x0000005d28287221 */ /* 0x000fce0000010000 */
[----:B------:R-:W-:Y:S05]  /*2ab0*/  WARPSYNC.COLLECTIVE R73, `(.L_x_1132) ;  /* 0x0000000049087348 */ /* 0x000fea0003c00000 */
[----:B------:R0:W1:Y:S02]  /*2ac0*/  SHFL.DOWN P1, R93, R92, R64, R65 ;  /* 0x080000405c5d7389 */ /* 0x0000640000020041 */
[----:B01----:R-:W-:Y:S01]  /*2ad0*/  ENDCOLLECTIVE ;  /* 0x000000000000791b */ /* 0x003fe20003800000 */
.L_x_1132:
[----:B------:R-:W-:Y:S01]  /*2ae0*/  HFMA2.MMA R64, -RZ, RZ, 0, 5.9604644775390625e-08 ;  /* 0x00000001ff407435 */ /* 0x000fe200000001ff */
[----:B------:R-:W-:Y:S01]  /*2af0*/  MOV R92, R40 ;  /* 0x00000028005c7202 */ /* 0x000fe20000000f00 */
[----:B------:R-:W-:-:S09]  /*2b00*/  FADD.FTZ R41, R41, R93 ;  /* 0x0000005d29297221 */ /* 0x000fd20000010000 */
[----:B------:R-:W-:Y:S05]  /*2b10*/  WARPSYNC.COLLECTIVE R73, `(.L_x_1133) ;  /* 0x0000000049087348 */ /* 0x000fea0003c00000 */
[----:B------:R0:W1:Y:S02]  /*2b20*/  SHFL.DOWN P1, R93, R92, R64, R65 ;  /* 0x080000405c5d7389 */ /* 0x0000640000020041 */
[----:B01----:R-:W-:Y:S01]  /*2b30*/  ENDCOLLECTIVE ;  /* 0x000000000000791b */ /* 0x003fe20003800000 */
.L_x_1133:
[----:B------:R-:W-:Y:S02]  /*2b40*/  MOV R92, R41 ;  /* 0x00000029005c7202 */ /* 0x000fe40000000f00 */
[----:B------:R-:W-:-:S07]  /*2b50*/  MOV R89, R93 ;  /* 0x0000005d00597202 */ /* 0x000fce0000000f00 */
[----:B------:R-:W-:Y:S05]  /*2b60*/  WARPSYNC.COLLECTIVE R73, `(.L_x_1134) ;  /* 0x0000000049087348 */ /* 0x000fea0003c00000 */
[----:B------:R0:W1:Y:S02]  /*2b70*/  SHFL.DOWN P1, R93, R92, R64, R65 ;  /* 0x080000405c5d7389 */ /* 0x0000640000020041 */
[----:B01----:R-:W-:Y:S01]  /*2b80*/  ENDCOLLECTIVE ;  /* 0x000000000000791b */ /* 0x003fe20003800000 */
.L_x_1134:
[----:B------:R-:W-:Y:S05]  /*2b90*/  BRA `(.L_x_1135) ;  /* 0xffffffe400987947 */ /* 0x000fea000383ffff */
.L_x_1136:
        /* <DEDUP_REMOVED lines=14> */
.L_x_8517:


//--------------------- .text._ZN10layer_norm13ln_bwd_kernelINS_13Kernel_traitsI6__halfS2_S2_S2_fjLj1536ELj1ELj1ELj4ELj8ENS_18Kernel_traits_baseILj1536ES2_S2_S2_S2_fjLj128EEEEELb0ELb1ELb0ELb0EEEvNS_9BwdParamsE --------------------------
	.section	.text._ZN10layer_norm13ln_bwd_kernelINS_13Kernel_traitsI6__halfS2_S2_S2_fjLj1536ELj1ELj1ELj4ELj8ENS_18Kernel_traits_baseILj1536ES2_S2_S2_S2_fjLj128EEEEELb0ELb1ELb0ELb0EEEvNS_9BwdParamsE,"ax",@progbits
	.align	128
        .global         _ZN10layer_norm13ln_bwd_kernelINS_13Kernel_traitsI6__halfS2_S2_S2_fjLj1536ELj1ELj1ELj4ELj8ENS_18Kernel_traits_baseILj1536ES2_S2_S2_S2_fjLj128EEEEELb0ELb1ELb0ELb0EEEvNS_9BwdParamsE
        .type           _ZN10layer_norm13ln_bwd_kernelINS_13Kernel_traitsI6__halfS2_S2_S2_fjLj1536ELj1ELj1ELj4ELj8ENS_18Kernel_traits_baseILj1536ES2_S2_S2_S2_fjLj128EEEEELb0ELb1ELb0ELb0EEEvNS_9BwdParamsE,@function
        .size           _ZN10layer_norm13ln_bwd_kernelINS_13Kernel_traitsI6__halfS2_S2_S2_fjLj1536ELj1ELj1ELj4ELj8ENS_18Kernel_traits_baseILj1536ES2_S2_S2_S2_fjLj128EEEEELb0ELb1ELb0ELb0EEEvNS_9BwdParamsE,(.L_x_8518 - _ZN10layer_norm13ln_bwd_kernelINS_13Kernel_traitsI6__halfS2_S2_S2_fjLj1536ELj1ELj1ELj4ELj8ENS_18Kernel_traits_baseILj1536ES2_S2_S2_S2_fjLj128EEEEELb0ELb1ELb0ELb0EEEvNS_9BwdParamsE)
        .other          _ZN10layer_norm13ln_bwd_kernelINS_13Kernel_traitsI6__halfS2_S2_S2_fjLj1536ELj1ELj1ELj4ELj8ENS_18Kernel_traits_baseILj1536ES2_S2_S2_S2_fjLj128EEEEELb0ELb1ELb0ELb0EEEvNS_9BwdParamsE,@"STO_CUDA_ENTRY STV_DEFAULT"
_ZN10layer_norm13ln_bwd_kernelINS_13Kernel_traitsI6__halfS2_S2_S2_fjLj1536ELj1ELj1ELj4ELj8ENS_18Kernel_traits_baseILj1536ES2_S2_S2_S2_fjLj128EEEEELb0ELb1ELb0ELb0EEEvNS_9BwdParamsE:
.text._ZN10layer_norm13ln_bwd_kernelINS_13Kernel_traitsI6__halfS2_S2_S2_fjLj1536ELj1ELj1ELj4ELj8ENS_18Kernel_traits_baseILj1536ES2_S2_S2_S2_fjLj128EEEEELb0ELb1ELb0ELb0EEEvNS_9BwdParamsE:
        /* <DEDUP_REMOVED lines=40> */
[C---:B----4-:R-:W-:Y:S01]  /*0280*/  @P2 IMAD.WIDE.U32 R24, R31.reuse, 0x8, R20 ;  /* 0x000000081f182825 */ /* 0x050fe200078e0014 */
[----:B------:R-:W-:-:S02]  /*0290*/  @P2 IADD3 R31, R31, 0x80, RZ ;  /* 0x000000801f1f2810 */ /* 0x000fc40007ffe0ff */
[----:B------:R-:W-:Y:S02]  /*02a0*/  ISETP.GE.AND P0, PT, R70, UR7, PT ;  /* 0x0000000746007c0c */ /* 0x000fe4000bf06270 */
[----:B------:R-:W-:Y:S01]  /*02b0*/  CS2R R48, SRZ ;  /* 0x0000000000307805 */ /* 0x000fe2000001ff00 */
[----:B------:R1:W5:Y:S01]  /*02c0*/  @P2 LDG.E.64 R4, desc[UR4][R24.64] ;  /* 0x0000000418042981 */ /* 0x000362000c1e1b00 */
        /* <DEDUP_REMOVED lines=23> */
[----:B------:R-:W-:Y:S01]  /*0440*/  HFMA2.MMA R62, -RZ, RZ, 0, 5.9604644775390625e-08 ;  /* 0x00000001ff3e7435 */ /* 0x000fe200000001ff */
        /* <DEDUP_REMOVED lines=10> */
[----:B------:R-:W-:Y:S01]  /*04f0*/  MOV R7, R5 ;  /* 0x0000000500077202 */ /* 0x000fe20000000f00 */
[----:B------:R-:W-:Y:S01]  /*0500*/  HADD2.F32 R8, -RZ, R8.H0_H0 ;  /* 0x20000008ff087230 */ /* 0x000fe20000004100 */
[----:B------:R-:W-:-:S02]  /*0510*/  SHF.R.U32.HI R4, RZ, 0x10, R5 ;  /* 0x00000010ff047819 */ /* 0x000fc40000011605 */
[----:B------:R-:W-:Y:S01]  /*0520*/  MOV R5, R2 ;  /* 0x0000000200057202 */ /* 0x000fe20000000f00 */
[----:B------:R-:W-:Y:S01]  /*0530*/  HADD2.F32 R7, -RZ, R7.H0_H0 ;  /* 0x20000007ff077230 */ /* 0x000fe20000004100 */
[----:B------:R-:W-:Y:S02]  /*0540*/  MOV R65, R14 ;  /* 0x0000000e00417202 */ /* 0x000fe40000000f00 */
[--C-:B------:R-:W-:Y:S01]  /*0550*/  SHF.R.U64 R64, R14, 0x10, R15.reuse ;  /* 0x000000100e407819 */ /* 0x100fe2000000120f */
[----:B------:R-:W-:Y:S01]  /*0560*/  HADD2.F32 R5, -RZ, R5.H0_H0 ;  /* 0x20000005ff057230 */ /* 0x000fe20000004100 */
[----:B------:R-:W-:Y:S01]  /*0570*/  MOV R0, R15 ;  /* 0x0000000f00007202 */ /* 0x000fe20000000f00 */
[----:B------:R-:W-:Y:S01]  /*0580*/  HADD2.F32 R65, -RZ, R65.H0_H0 ;  /* 0x20000041ff417230 */ /* 0x000fe20000004100 */
[----:B------:R-:W-:Y:S01]  /*0590*/  SHF.R.U32.HI R57, RZ, 0x10, R15 ;  /* 0x00000010ff397819 */ /* 0x000fe2000001160f */
[----:B------:R-:W-:Y:S01]  /*05a0*/  HADD2.F32 R64, -RZ, R64.H0_H0 ;  /* 0x20000040ff407230 */ /* 0x000fe20000004100 */
[----:B------:R-:W-:-:S02]  /*05b0*/  SHF.R.U64 R2, R2, 0x10, R3 ;  /* 0x0000001002027819 */ /* 0x000fc40000001203 */
[----:B------:R-:W-:Y:S02]  /*05c0*/  MOV R56, R3 ;  /* 0x0000000300387202 */ /* 0x000fe40000000f00 */
[----:B------:R-:W-:Y:S02]  /*05d0*/  MOV R17, R18 ;  /* 0x0000001200117202 */ /* 0x000fe40000000f00 */
[--C-:B------:R-:W-:Y:S01]  /*05e0*/  SHF.R.U64 R16, R18, 0x10, R19.reuse ;  /* 0x0000001012107819 */ /* 0x100fe20000001213 */
[----:B------:R-:W-:Y:S01]  /*05f0*/  HADD2.F32 R18, -RZ, R57.H0_H0 ;  /* 0x20000039ff127230 */ /* 0x000fe20000004100 */
[----:B------:R-:W-:Y:S01]  /*0600*/  MOV R15, R19 ;  /* 0x00000013000f7202 */ /* 0x000fe20000000f00 */
        /* <DEDUP_REMOVED lines=19> */
[----:B------:R-:W-:Y:S02]  /*0740*/  HADD2.F32 R2, -RZ, R56.H0_H0 ;  /* 0x20000038ff027230 */ /* 0x000fe40000004100 */
[----:B------:R-:W-:-:S07]  /*0750*/  HADD2.F32 R0, -RZ, R3.H0_H0 ;  /* 0x20000003ff007230 */ /* 0x000fce0000004100 */
.L_x_1154:
        /* <DEDUP_REMOVED lines=20> */
[----:B------:R-:W-:-:S02]  /*08a0*/  MOV R112, RZ ;  /* 0x000000ff00707202 */ /* 0x000fc40000000f00 */
[----:B------:R-:W-:Y:S02]  /*08b0*/  MOV R111, R79 ;  /* 0x0000004f006f7202 */ /* 0x000fe40000000f00 */
        /* <DEDUP_REMOVED lines=14> */
[----:B--2---:R-:W-:Y:S01]  /*09a0*/  HADD2.F32 R81, -RZ, R57.H0_H0 ;  /* 0x20000039ff517230 */ /* 0x004fe20000004100 */
[----:B---3--:R-:W-:Y:S02]  /*09b0*/  MOV R3, R58 ;  /* 0x0000003a00037202 */ /* 0x008fe40000000f00 */
[--C-:B------:R-:W-:Y:S02]  /*09c0*/  SHF.R.U64 R83, R58, 0x10, R59.reuse ;  /* 0x000000103a537819 */ /* 0x100fe4000000123b */
[----:B------:R-:W-:Y:S02]  /*09d0*/  MOV R80, R59 ;  /* 0x0000003b00507202 */ /* 0x000fe40000000f00 */
[----:B------:R-:W-:Y:S01]  /*09e0*/  SHF.R.U32.HI R91, RZ, 0x10, R59 ;  /* 0x00000010ff5b7819 */ /* 0x000fe2000001163b */
[----:B------:R-:W-:Y:S01]  /*09f0*/  HADD2.F32 R59, -RZ, R56.H0_H0 ;  /* 0x20000038ff3b7230 */ /* 0x000fe20000004100 */
[--C-:B------:R-:W-:Y:S01]  /*0a00*/  SHF.R.U64 R58, R56, 0x10, R57.reuse ;  /* 0x00000010383a7819 */ /* 0x100fe20000001239 */
[----:B------:R-:W-:Y:S01]  /*0a10*/  HADD2.F32 R82, -RZ, R3.H0_H0 ;  /* 0x20000003ff527230 */ /* 0x000fe20000004100 */
[----:B------:R-:W-:-:S02]  /*0a20*/  SHF.R.U32.HI R56, RZ, 0x10, R57 ;  /* 0x00000010ff387819 */ /* 0x000fc40000011639 */
[----:B------:R-:W-:Y:S01]  /*0a30*/  FADD.FTZ R3, -R92, R59 ;  /* 0x0000003b5c037221 */ /* 0x000fe20000010100 */
[----:B------:R-:W-:-:S03]  /*0a40*/  HADD2.F32 R57, -RZ, R58.H0_H0 ;  /* 0x2000003aff397230 */ /* 0x000fc60000004100 */
[----:B-----5:R-:W-:Y:S02]  /*0a50*/  FMUL.FTZ R3, R78, R3 ;  /* 0x000000034e037220 */ /* 0x020fe40000410000 */
[----:B------:R-:W-:Y:S01]  /*0a60*/  FADD.FTZ R57, -R92, R57 ;  /* 0x000000395c397221 */ /* 0x000fe20000010100 */
[----:B------:R-:W-:Y:S02]  /*0a70*/  HADD2.F32 R83, -RZ, R83.H0_H0 ;  /* 0x20000053ff537230 */ /* 0x000fe40000004100 */
[----:B------:R-:W-:Y:S01]  /*0a80*/  FADD.FTZ R40, R40, R82 ;  /* 0x0000005228287221 */ /* 0x000fe20000010000 */
[----:B------:R-:W-:Y:S02]  /*0a90*/  HADD2.F32 R90, -RZ, R80.H0_H0 ;  /* 0x20000050ff5a7230 */ /* 0x000fe40000004100 */
[----:B------:R-:W-:Y:S01]  /*0aa0*/  FMUL.FTZ R80, R78, R57 ;  /* 0x000000394e507220 */ /* 0x000fe20000410000 */
[-C--:B------:R-:W-:Y:S01]  /*0ab0*/  FFMA.FTZ R52, R3, R82.reuse, R52 ;  /* 0x0000005203347223 */ /* 0x080fe20000010034 */
[----:B------:R-:W-:Y:S01]  /*0ac0*/  FADD.FTZ R81, -R92, R81 ;  /* 0x000000515c517221 */ /* 0x000fe20000010100 */
[----:B------:R-:W-:Y:S01]  /*0ad0*/  FMUL.FTZ R82, R69, R82 ;  /* 0x0000005245527220 */ /* 0x000fe20000410000 */
[----:B------:R-:W-:-:S02]  /*0ae0*/  HADD2.F32 R59, -RZ, R56.H0_H0 ;  /* 0x20000038ff3b7230 */ /* 0x000fc40000004100 */
[----:B------:R-:W-:Y:S01]  /*0af0*/  FADD.FTZ R41, R41, R83 ;  /* 0x0000005329297221 */ /* 0x000fe20000010000 */
[----:B------:R-:W-:Y:S01]  /*0b00*/  FFMA.FTZ R53, R80, R83, R53 ;  /* 0x0000005350357223 */ /* 0x000fe20000010035 */
[----:B------:R-:W-:Y:S01]  /*0b10*/  FMUL.FTZ R81, R78, R81 ;  /* 0x000000514e517220 */ /* 0x000fe20000410000 */
[----:B------:R-:W-:Y:S01]  /*0b20*/  FMUL.FTZ R83, R68, R83 ;  /* 0x0000005344537220 */ /* 0x000fe20000410000 */
[----:B------:R-:W-:Y:S01]  /*0b30*/  FADD.FTZ R56, RZ, R82 ;  /* 0x00000052ff387221 */ /* 0x000fe20000010000 */
[----:B------:R-:W-:Y:S01]  /*0b40*/  FFMA.FTZ R57, R3, R82, RZ ;  /* 0x0000005203397223 */ /* 0x000fe200000100ff */
[----:B0-----:R-:W-:Y:S01]  /*0b50*/  FADD.FTZ R61, -R92, R59 ;  /* 0x0000003b5c3d7221 */ /* 0x001fe20000010100 */
[----:B------:R-:W-:Y:S02]  /*0b60*/  HADD2.F32 R60, -RZ, R91.H0_H0 ;  /* 0x2000005bff3c7230 */ /* 0x000fe40000004100 */
        /* <DEDUP_REMOVED lines=13> */
.L_x_1139:
[----:B------:R-:W-:Y:S05]  /*0c40*/  BSYNC B0 ;  /* 0x0000000000007941 */ /* 0x000fea0003800000 */
.L_x_1138:
        /* <DEDUP_REMOVED lines=20> */
[----:B------:R-:W-:-:S02]  /*0d90*/  SHF.R.U64 R58, R56, 0x10, R57 ;  /* 0x00000010383a7819 */ /* 0x000fc40000001239 */
[----:B------:R-:W-:Y:S02]  /*0da0*/  SHF.R.U32.HI R56, RZ, 0x10, R57 ;  /* 0x00000010ff387819 */ /* 0x000fe40000011639 */
[----:B------:R-:W-:Y:S01]  /*0db0*/  FADD.FTZ R59, -R92, R59 ;  /* 0x0000003b5c3b7221 */ /* 0x000fe20000010100 */
[----:B------:R-:W-:Y:S02]  /*0dc0*/  HADD2.F32 R57, -RZ, R58.H0_H0 ;  /* 0x2000003aff397230 */ /* 0x000fe40000004100 */
[----:B------:R-:W-:Y:S02]  /*0dd0*/  HADD2.F32 R98, -RZ, R95.H0_H0 ;  /* 0x2000005fff627230 */ /* 0x000fe40000004100 */
[----:B-----5:R-:W-:Y:S01]  /*0de0*/  FMUL.FTZ R95, R78, R59 ;  /* 0x0000003b4e5f7220 */ /* 0x020fe20000410000 */
[----:B------:R-:W-:Y:S01]  /*0df0*/  FADD.FTZ R57, -R92, R57 ;  /* 0x000000395c397221 */ /* 0x000fe20000010100 */
[----:B------:R-:W-:Y:S02]  /*0e00*/  HADD2.F32 R99, -RZ, R99.H0_H0 ;  /* 0x20000063ff637230 */ /* 0x000fe40000004100 */
[----:B------:R-:W-:Y:S01]  /*0e10*/  FADD.FTZ R36, R36, R98 ;  /* 0x0000006224247221 */ /* 0x000fe20000010000 */
[----:B------:R-:W-:-:S02]  /*0e20*/  HADD2.F32 R100, -RZ, R96.H0_H0 ;  /* 0x20000060ff647230 */ /* 0x000fc40000004100 */
[----:B------:R-:W-:Y:S01]  /*0e30*/  FMUL.FTZ R96, R78, R57 ;  /* 0x000000394e607220 */ /* 0x000fe20000410000 */
[-C--:B------:R-:W-:Y:S01]  /*0e40*/  FFMA.FTZ R48, R95, R98.reuse, R48 ;  /* 0x000000625f307223 */ /* 0x080fe20000010030 */
[----:B------:R-:W-:Y:S01]  /*0e50*/  FADD.FTZ R97, -R92, R97 ;  /* 0x000000615c617221 */ /* 0x000fe20000010100 */
[----:B------:R-:W-:Y:S01]  /*0e60*/  FMUL.FTZ R98, R65, R98 ;  /* 0x0000006241627220 */ /* 0x000fe20000410000 */
[----:B------:R-:W-:Y:S02]  /*0e70*/  HADD2.F32 R59, -RZ, R56.H0_H0 ;  /* 0x20000038ff3b7230 */ /* 0x000fe40000004100 */
[----:B------:R-:W-:Y:S01]  /*0e80*/  FADD.FTZ R37, R37, R99 ;  /* 0x0000006325257221 */ /* 0x000fe20000010000 */
[----:B------:R-:W-:Y:S01]  /*0e90*/  FFMA.FTZ R49, R96, R99, R49 ;  /* 0x0000006360317223 */ /* 0x000fe20000010031 */
[----:B------:R-:W-:Y:S01]  /*0ea0*/  FMUL.FTZ R97, R78, R97 ;  /* 0x000000614e617220 */ /* 0x000fe20000410000 */
[----:B------:R-:W-:Y:S01]  /*0eb0*/  FMUL.FTZ R99, R64, R99 ;  /* 0x0000006340637220 */ /* 0x000fe20000410000 */
[----:B------:R-:W-:Y:S01]  /*0ec0*/  FADD.FTZ R56, R93, R98 ;  /* 0x000000625d387221 */ /* 0x000fe20000010000 */
[----:B------:R-:W-:Y:S01]  /*0ed0*/  FFMA.FTZ R57, R95, R98, R112 ;  /* 0x000000625f397223 */ /* 0x000fe20000010070 */
[----:B0-----:R-:W-:Y:S01]  /*0ee0*/  FADD.FTZ R61, -R92, R59 ;  /* 0x0000003b5c3d7221 */ /* 0x001fe20000010100 */
[----:B------:R-:W-:-:S02]  /*0ef0*/  HADD2.F32 R60, -RZ, R101.H0_H0 ;  /* 0x20000065ff3c7230 */ /* 0x000fc40000004100 */
        /* <DEDUP_REMOVED lines=13> */
.L_x_1141:
[----:B------:R-:W-:Y:S05]  /*0fd0*/  BSYNC B0 ;  /* 0x0000000000007941 */ /* 0x000fea0003800000 */
.L_x_1140:
        /* <DEDUP_REMOVED lines=14> */
[----:B------:R-:W-:Y:S02]  /*10c0*/  HADD2.F32 R103, -RZ, R56.H0_H0 ;  /* 0x20000038ff677230 */ /* 0x000fe40000004100 */
[----:B------:R-:W-:Y:S02]  /*10d0*/  HADD2.F32 R107, -RZ, R57.H0_H0 ;  /* 0x20000039ff6b7230 */ /* 0x000fe40000004100 */
[----:B------:R-:W-:Y:S02]  /*10e0*/  HADD2.F32 R105, -RZ, R105.H0_H0 ;  /* 0x20000069ff697230 */ /* 0x000fe40000004100 */
[C---:B------:R-:W-:Y:S01]  /*10f0*/  FADD.FTZ R103, -R92.reuse, R103 ;  /* 0x000000675c677221 */ /* 0x040fe20000010100 */
[----:B------:R-:W-:Y:S01]  /*1100*/  SHF.R.U32.HI R109, RZ, 0x10, R57 ;  /* 0x00000010ff6d7819 */ /* 0x000fe20000011639 */
[C---:B------:R-:W-:Y:S01]  /*1110*/  FADD.FTZ R107, -R92.reuse, R107 ;  /* 0x0000006b5c6b7221 */ /* 0x040fe20000010100 */
[----:B------:R-:W-:Y:S01]  /*1120*/  FADD.FTZ R105, -R92, R105 ;  /* 0x000000695c697221 */ /* 0x000fe20000010100 */
[----:B---3--:R-:W-:-:S02]  /*1130*/  MOV R56, R58 ;  /* 0x0000003a00387202 */ /* 0x008fc40000000f00 */
[----:B------:R-:W-:-:S03]  /*1140*/  SHF.R.U64 R58, R58, 0x10, R59 ;  /* 0x000000103a3a7819 */ /* 0x000fc6000000123b */
[----:B------:R-:W-:Y:S01]  /*1150*/  HADD2.F32 R56, -RZ, R56.H0_H0 ;  /* 0x20000038ff387230 */ /* 0x000fe20000004100 */
[----:B------:R-:W-:Y:S01]  /*1160*/  MOV R57, R59 ;  /* 0x0000003b00397202 */ /* 0x000fe20000000f00 */
[----:B------:R-:W-:Y:S02]  /*1170*/  HADD2.F32 R58, -RZ, R58.H0_H0 ;  /* 0x2000003aff3a7230 */ /* 0x000fe40000004100 */
[----:B-----5:R-:W-:Y:S01]  /*1180*/  FMUL.FTZ R103, R78, R103 ;  /* 0x000000674e677220 */ /* 0x020fe20000410000 */
[-C--:B------:R-:W-:Y:S01]  /*1190*/  FMUL.FTZ R106, R17, R56.reuse ;  /* 0x00000038116a7220 */ /* 0x080fe20000410000 */
[----:B------:R-:W-:Y:S01]  /*11a0*/  SHF.R.U32.HI R59, RZ, 0x10, R59 ;  /* 0x00000010ff3b7819 */ /* 0x000fe2000001163b */
[----:B------:R-:W-:Y:S02]  /*11b0*/  HADD2.F32 R108, -RZ, R57.H0_H0 ;  /* 0x20000039ff6c7230 */ /* 0x000fe40000004100 */
[----:B------:R-:W-:Y:S01]  /*11c0*/  FADD.FTZ R32, R32, R56 ;  /* 0x0000003820207221 */ /* 0x000fe20000010000 */
[----:B------:R-:W-:Y:S01]  /*11d0*/  FMUL.FTZ R104, R78, R105 ;  /* 0x000000694e687220 */ /* 0x000fe20000410000 */
[----:B------:R-:W-:Y:S01]  /*11e0*/  FFMA.FTZ R44, R103, R56, R44 ;  /* 0x00000038672c7223 */ /* 0x000fe2000001002c */
[----:B------:R-:W-:-:S02]  /*11f0*/  HADD2.F32 R109, -RZ, R109.H0_H0 ;  /* 0x2000006dff6d7230 */ /* 0x000fc40000004100 */
[----:B------:R-:W-:Y:S01]  /*1200*/  FMUL.FTZ R105, R16, R58 ;  /* 0x0000003a10697220 */ /* 0x000fe20000410000 */
[----:B------:R-:W-:Y:S01]  /*1210*/  FMUL.FTZ R107, R78, R107 ;  /* 0x0000006b4e6b7220 */ /* 0x000fe20000410000 */
[----:B------:R-:W-:Y:S01]  /*1220*/  FADD.FTZ R56, R93, R106 ;  /* 0x0000006a5d387221 */ /* 0x000fe20000010000 */
[----:B------:R-:W-:Y:S01]  /*1230*/  FFMA.FTZ R57, R103, R106, R112 ;  /* 0x0000006a67397223 */ /* 0x000fe20000010070 */
[----:B0-----:R-:W-:Y:S02]  /*1240*/  HADD2.F32 R60, -RZ, R59.H0_H0 ;  /* 0x2000003bff3c7230 */ /* 0x001fe40000004100 */
        /* <DEDUP_REMOVED lines=16> */
.L_x_1143:
[----:B------:R-:W-:Y:S05]  /*1350*/  BSYNC B0 ;  /* 0x0000000000007941 */ /* 0x000fea0003800000 */
.L_x_1142:
        /* <DEDUP_REMOVED lines=27> */
.L_x_1169:
        /* <DEDUP_REMOVED lines=32> */
[-CC-:B------:R-:W-:Y:S01]  /*1710*/  FFMA.FTZ R60, R80, R113.reuse, R114.reuse ;  /* 0x00000071503c7223 */ /* 0x180fe20000010072 */
[-CC-:B------:R-:W-:Y:S01]  /*1720*/  FFMA.FTZ R63, R81, R113.reuse, R114.reuse ;  /* 0x00000071513f7223 */ /* 0x180fe20000010072 */
[----:B------:R-:W-:Y:S01]  /*1730*/  FFMA.FTZ R112, R94, R113, R114 ;  /* 0x000000715e707223 */ /* 0x000fe20000010072 */
[----:B------:R-:W-:Y:S01]  /*1740*/  ISETP.NE.AND.EX P5, PT, RZ, UR11, PT, P5 ;  /* 0x0000000bff007c0c */ /* 0x000fe2000bfa5350 */
[----:B------:R-:W-:Y:S01]  /*1750*/  FADD.FTZ R61, R83, -R60 ;  /* 0x8000003c533d7221 */ /* 0x000fe20000010000 */
[----:B------:R-:W-:-:S03]  /*1760*/  FADD.FTZ R63, R90, -R63 ;  /* 0x8000003f5a3f7221 */ /* 0x000fc60000010000 */
[----:B------:R-:W-:-:S08]  /*1770*/  FMUL.FTZ R62, R78, R61 ;  /* 0x0000003d4e3e7220 */ /* 0x000fd00000410000 */
[--C-:B------:R-:W-:Y:S02]  /*1780*/  @P5 SHF.R.U64 R92, R88, 0x10, R89.reuse ;  /* 0x00000010585c5819 */ /* 0x100fe40000001259 */
[----:B------:R-:W-:Y:S02]  /*1790*/  @P5 MOV R60, R89 ;  /* 0x00000059003c5202 */ /* 0x000fe40000000f00 */
[----:B0-----:R-:W-:Y:S01]  /*17a0*/  @P5 SHF.R.U32.HI R56, RZ, 0x10, R89 ;  /* 0x00000010ff385819 */ /* 0x001fe20000011659 */
[----:B------:R-:W-:Y:S02]  /*17b0*/  @P5 HADD2.F32 R57, -RZ, R92.H0_H0 ;  /* 0x2000005cff395230 */ /* 0x000fe40000004100 */
[----:B------:R-:W-:Y:S01]  /*17c0*/  FMUL.FTZ R92, R78, R63 ;  /* 0x0000003f4e5c7220 */ /* 0x000fe20000410000 */
[----:B------:R-:W-:Y:S01]  /*17d0*/  @P5 HADD2.F32 R61, -RZ, R60.H0_H0 ;  /* 0x2000003cff3d5230 */ /* 0x000fe20000004100 */
[----:B------:R-:W-:Y:S01]  /*17e0*/  @P5 MOV R60, R88 ;  /* 0x00000058003c5202 */ /* 0x000fe20000000f00 */
[----:B------:R-:W-:Y:S01]  /*17f0*/  @P5 FADD.FTZ R62, R62, R57 ;  /* 0x000000393e3e5221 */ /* 0x000fe20000010000 */
[----:B------:R-:W-:-:S02]  /*1800*/  FADD.FTZ R57, R91, -R112 ;  /* 0x800000705b397221 */ /* 0x000fc40000010000 */
[----:B------:R-:W-:Y:S01]  /*1810*/  @P5 FADD.FTZ R92, R92, R61 ;  /* 0x0000003d5c5c5221 */ /* 0x000fe20000010000 */
[----:B------:R-:W-:Y:S02]  /*1820*/  @P5 HADD2.F32 R61, -RZ, R56.H0_H0 ;  /* 0x20000038ff3d5230 */ /* 0x000fe40000004100 */
[----:B------:R-:W-:Y:S01]  /*1830*/  FMUL.FTZ R115, R62, R111 ;  /* 0x0000006f3e737220 */ /* 0x000fe20000410000 */
[----:B------:R-:W-:Y:S01]  /*1840*/  FMUL.FTZ R112, R78, R57 ;  /* 0x000000394e707220 */ /* 0x000fe20000410000 */
[----:B------:R-:W-:Y:S01]  /*1850*/  FFMA.FTZ R57, R3, R113, R114 ;  /* 0x0000007103397223 */ /* 0x000fe20000010072 */
[----:B------:R-:W-:Y:S01]  /*1860*/  FMUL.FTZ R116, R92, R111 ;  /* 0x0000006f5c747220 */ /* 0x000fe20000410000 */
[----:B------:R-:W-:Y:S01]  /*1870*/  FMUL.FTZ R56, R12, R115 ;  /* 0x000000730c387220 */ /* 0x000fe20000410000 */
[----:B------:R-:W-:Y:S01]  /*1880*/  @P5 FADD.FTZ R112, R112, R61 ;  /* 0x0000003d70705221 */ /* 0x000fe20000010000 */
[----:B------:R-:W-:Y:S01]  /*1890*/  FADD.FTZ R57, R82, -R57 ;  /* 0x8000003952397221 */ /* 0x000fe20000010000 */
[----:B------:R-:W-:-:S02]  /*18a0*/  @P5 HADD2.F32 R61, -RZ, R60.H0_H0 ;  /* 0x2000003cff3d5230 */ /* 0x000fc40000004100 */
[----:B------:R-:W-:Y:S01]  /*18b0*/  FMUL.FTZ R117, R112, R111 ;  /* 0x0000006f70757220 */ /* 0x000fe20000410000 */
[----:B------:R-:W-:Y:S01]  /*18c0*/  FMUL.FTZ R120, R78, R57 ;  /* 0x000000394e787220 */ /* 0x000fe20000410000 */
[----:B------:R-:W0:Y:S01]  /*18d0*/  F2F.F16.F32 R56, R56 ;  /* 0x0000003800387304 */ /* 0x000e220000200800 */
[----:B------:R-:W-:Y:S01]  /*18e0*/  FMUL.FTZ R57, R11, R116 ;  /* 0x000000740b397220 */ /* 0x000fe20000410000 */
[----:B------:R-:W-:Y:S01]  /*18f0*/  FMUL.FTZ R93, R10, R117 ;  /* 0x000000750a5d7220 */ /* 0x000fe20000410000 */
[----:B------:R-:W-:Y:S01]  /*1900*/  @P5 FADD.FTZ R120, R120, R61 ;  /* 0x0000003d78785221 */ /* 0x000fe20000010000 */
[----:B------:R-:W-:Y:S01]  /*1910*/  ISETP.NE.U32.AND P5, PT, RZ, UR14, PT ;  /* 0x0000000eff007c0c */ /* 0x000fe2000bfa5070 */
[----:B------:R-:W1:Y:S02]  /*1920*/  LDC.64 R60, c[0x0][0x2f8] ;  /* 0x0000be00ff3c7b82 */ /* 0x000e640000000a00 */
[----:B------:R-:W-:Y:S01]  /*1930*/  FMUL.FTZ R118, R120, R111 ;  /* 0x0000006f78767220 */ /* 0x000fe20000410000 */
[----:B------:R-:W3:Y:S01]  /*1940*/  F2F.F16.F32 R93, R93 ;  /* 0x0000005d005d7304 */ /* 0x000ee20000200800 */
[----:B------:R-:W-:-:S02]  /*1950*/  ISETP.NE.AND.EX P5, PT, RZ, UR15, PT, P5 ;  /* 0x0000000fff007c0c */ /* 0x000fc4000bfa5350 */
[----:B------:R-:W-:-:S05]  /*1960*/  FMUL.FTZ R63, R13, R118 ;  /* 0x000000760d3f7220 */ /* 0x000fca0000410000 */
[----:B------:R0:W4:Y:S06]  /*1970*/  F2F.F16.F32 R121, R57 ;  /* 0x0000003900797304 */ /* 0x00012c0000200800 */
[----:B------:R-:W-:Y:S02]  /*1980*/  @P5 F2FP.F16.F32.PACK_AB R92, RZ, R92 ;  /* 0x0000005cff5c523e */ /* 0x000fe400000000ff */
[----:B------:R-:W5:Y:S01]  /*1990*/  F2F.F16.F32 R63, R63 ;  /* 0x0000003f003f7304 */ /* 0x000f620000200800 */
[----:B0-----:R-:W-:Y:S01]  /*19a0*/  IMAD.WIDE.U32 R56, R56, 0x10000, RZ ;  /* 0x0001000038387825 */ /* 0x001fe200078e00ff */
[----:B---3--:R-:W-:-:S02]  /*19b0*/  SHF.L.U32 R119, R93, 0x10, RZ ;  /* 0x000000105d777819 */ /* 0x008fc400000006ff */
[----:B------:R-:W-:Y:S02]  /*19c0*/  @P5 F2FP.F16.F32.PACK_AB R112, RZ, R112 ;  /* 0x00000070ff70523e */ /* 0x000fe400000000ff */
[----:B------:R-:W-:Y:S02]  /*19d0*/  @P5 F2FP.F16.F32.PACK_AB R120, RZ, R120 ;  /* 0x00000078ff78523e */ /* 0x000fe400000000ff */
[----:B------:R-:W-:Y:S02]  /*19e0*/  @P5 F2FP.F16.F32.PACK_AB R62, RZ, R62 ;  /* 0x0000003eff3e523e */ /* 0x000fe400000000ff */
[----:B----4-:R-:W-:Y:S02]  /*19f0*/  LOP3.LUT R57, R57, R119, R121, 0xfe, !PT ;  /* 0x0000007739397212 */ /* 0x010fe400078efe79 */
[----:B------:R-:W-:Y:S02]  /*1a00*/  @P5 PRMT R74, R92, 0x7610, R74 ;  /* 0x000076105c4a5816 */ /* 0x000fe4000000004a */
[----:B------:R-:W-:-:S02]  /*1a10*/  @P5 PRMT R75, R112, 0x7610, R75 ;  /* 0x00007610704b5816 */ /* 0x000fc4000000004b */
[----:B-----5:R-:W-:Y:S02]  /*1a20*/  LOP3.LUT R56, R56, R63, RZ, 0xfc, !PT ;  /* 0x0000003f38387212 */ /* 0x020fe400078efcff */
[----:B------:R-:W-:Y:S02]  /*1a30*/  @P5 PRMT R72, R120, 0x7610, R72 ;  /* 0x0000761078485816 */ /* 0x000fe40000000048 */
[----:B------:R-:W-:Y:S02]  /*1a40*/  @P5 PRMT R73, R62, 0x7610, R73 ;  /* 0x000076103e495816 */ /* 0x000fe40000000049 */
[----:B--2---:R-:W-:Y:S02]  /*1a50*/  MOV R112, R58 ;  /* 0x0000003a00707202 */ /* 0x004fe40000000f00 */
[----:B------:R-:W-:Y:S02]  /*1a60*/  SHF.R.U64 R93, R58, 0x10, R59 ;  /* 0x000000103a5d7819 */ /* 0x000fe4000000123b */
[----:B------:R-:W-:-:S02]  /*1a70*/  MOV R92, R59 ;  /* 0x0000003b005c7202 */ /* 0x000fc40000000f00 */
[----:B------:R-:W-:Y:S01]  /*1a80*/  SHF.R.U32.HI R119, RZ, 0x10, R59 ;  /* 0x00000010ff777819 */ /* 0x000fe2000001163b */
[----:B-1----:R-:W-:Y:S01]  /*1a90*/  IMAD.WIDE.U32 R58, R79, 0x8, R60 ;  /* 0x000000084f3a7825 */ /* 0x002fe200078e003c */
        /* <DEDUP_REMOVED lines=9> */
.L_x_1147:
[----:B------:R1:W-:Y:S01]  /*1b30*/  STG.E.64 desc[UR4][R58.64], R56 ;  /* 0x000000383a007986 */ /* 0x0003e2000c101b04 */
[----:B0-----:R-:W-:Y:S01]  /*1b40*/  HADD2.F32 R61, -RZ, R112.H0_H0 ;  /* 0x20000070ff3d7230 */ /* 0x001fe20000004100 */
[----:B------:R-:W-:Y:S01]  /*1b50*/  IADD3 R79, R79, 0x80, RZ ;  /* 0x000000804f4f7810 */ /* 0x000fe20007ffe0ff */
[----:B------:R-:W-:Y:S02]  /*1b60*/  HADD2.F32 R60, -RZ, R93.H0_H0 ;  /* 0x2000005dff3c7230 */ /* 0x000fe40000004100 */
[----:B------:R-:W-:Y:S02]  /*1b70*/  HADD2.F32 R63, -RZ, R92.H0_H0 ;  /* 0x2000005cff3f7230 */ /* 0x000fe40000004100 */
[----:B------:R-:W-:Y:S01]  /*1b80*/  FFMA.FTZ R28, R61, R118, R28 ;  /* 0x000000763d1c7223 */ /* 0x000fe2000001001c */
[----:B------:R-:W-:Y:S02]  /*1b90*/  HADD2.F32 R62, -RZ, R119.H0_H0 ;  /* 0x20000077ff3e7230 */ /* 0x000fe40000004100 */
[----:B------:R-:W-:Y:S01]  /*1ba0*/  FFMA.FTZ R29, R60, R115, R29 ;  /* 0x000000733c1d7223 */ /* 0x000fe2000001001d */
[----:B------:R-:W-:-:S02]  /*1bb0*/  FFMA.FTZ R30, R63, R116, R30 ;  /* 0x000000743f1e7223 */ /* 0x000fc4000001001e */
[----:B------:R-:W-:-:S07]  /*1bc0*/  FFMA.FTZ R31, R62, R117, R31 ;  /* 0x000000753e1f7223 */ /* 0x000fce000001001f */
.L_x_1146:
[----:B------:R-:W-:Y:S05]  /*1bd0*/  BSYNC B0 ;  /* 0x0000000000007941 */ /* 0x000fea0003800000 */
.L_x_1145:
        /* <DEDUP_REMOVED lines=8> */
[----:B------:R-:W-:Y:S01]  /*1c60*/  FFMA.FTZ R62, R102, R113, R114 ;  /* 0x00000071663e7223 */ /* 0x000fe20000010072 */
[----:B------:R-:W-:Y:S01]  /*1c70*/  ISETP.NE.AND.EX P5, PT, RZ, UR11, PT, P5 ;  /* 0x0000000bff007c0c */ /* 0x000fe2000bfa5350 */
[----:B------:R-:W-:Y:S01]  /*1c80*/  FADD.FTZ R57, R99, -R56 ;  /* 0x8000003863397221 */ /* 0x000fe20000010000 */
[----:B------:R-:W-:-:S03]  /*1c90*/  FADD.FTZ R61, R100, -R61 ;  /* 0x8000003d643d7221 */ /* 0x000fc60000010000 */
[C---:B------:R-:W-:Y:S01]  /*1ca0*/  FMUL.FTZ R56, R78.reuse, R57 ;  /* 0x000000394e387220 */ /* 0x040fe20000410000 */
[----:B------:R-:W-:-:S07]  /*1cb0*/  FMUL.FTZ R92, R78, R61 ;  /* 0x0000003d4e5c7220 */ /* 0x000fce0000410000 */
[----:B------:R-:W-:Y:S02]  /*1cc0*/  @P5 SHF.R.U64 R63, R86, 0x10, R87 ;  /* 0x00000010563f5819 */ /* 0x000fe40000001257 */
[----:B------:R-:W-:-:S03]  /*1cd0*/  @P5 MOV R60, R87 ;  /* 0x00000057003c5202 */ /* 0x000fc60000000f00 */
[----:B------:R-:W-:Y:S02]  /*1ce0*/  @P5 HADD2.F32 R57, -RZ, R63.H0_H0 ;  /* 0x2000003fff395230 */ /* 0x000fe40000004100 */
[----:B------:R-:W-:Y:S01]  /*1cf0*/  @P5 HADD2.F32 R61, -RZ, R60.H0_H0 ;  /* 0x2000003cff3d5230 */ /* 0x000fe20000004100 */
[----:B------:R-:W-:Y:S02]  /*1d00*/  @P5 SHF.R.U32.HI R60, RZ, 0x10, R87 ;  /* 0x00000010ff3c5819 */ /* 0x000fe40000011657 */
[----:B------:R-:W-:Y:S01]  /*1d10*/  @P5 FADD.FTZ R56, R56, R57 ;  /* 0x0000003938385221 */ /* 0x000fe20000010000 */
[----:B------:R-:W-:Y:S01]  /*1d20*/  FADD.FTZ R57, R101, -R62 ;  /* 0x8000003e65397221 */ /* 0x000fe20000010000 */
[----:B------:R-:W-:Y:S01]  /*1d30*/  @P5 FADD.FTZ R92, R92, R61 ;  /* 0x0000003d5c5c5221 */ /* 0x000fe20000010000 */
[----:B------:R-:W-:Y:S01]  /*1d40*/  @P5 HADD2.F32 R61, -RZ, R60.H0_H0 ;  /* 0x2000003cff3d5230 */ /* 0x000fe20000004100 */
[----:B------:R-:W-:Y:S01]  /*1d50*/  @P5 MOV R60, R86 ;  /* 0x00000056003c5202 */ /* 0x000fe20000000f00 */
[----:B------:R-:W-:Y:S01]  /*1d60*/  FMUL.FTZ R118, R78, R57 ;  /* 0x000000394e767220 */ /* 0x000fe20000410000 */
[----:B------:R-:W-:Y:S01]  /*1d70*/  FFMA.FTZ R57, R95, R113, R114 ;  /* 0x000000715f397223 */ /* 0x000fe20000010072 */
[-C--:B------:R-:W-:Y:S01]  /*1d80*/  FMUL.FTZ R112, R56, R111.reuse ;  /* 0x0000006f38707220 */ /* 0x080fe20000410000 */
[----:B------:R-:W-:Y:S01]  /*1d90*/  FMUL.FTZ R115, R92, R111 ;  /* 0x0000006f5c737220 */ /* 0x000fe20000410000 */
[----:B------:R-:W-:Y:S01]  /*1da0*/  @P5 FADD.FTZ R118, R118, R61 ;  /* 0x0000003d76765221 */ /* 0x000fe20000010000 */
[----:B------:R-:W-:Y:S01]  /*1db0*/  FADD.FTZ R61, R98, -R57 ;  /* 0x80000039623d7221 */ /* 0x000fe20000010000 */
[----:B------:R-:W-:-:S02]  /*1dc0*/  @P5 HADD2.F32 R63, -RZ, R60.H0_H0 ;  /* 0x2000003cff3f5230 */ /* 0x000fc40000004100 */
[----:B------:R-:W-:Y:S01]  /*1dd0*/  FMUL.FTZ R62, R8, R112 ;  /* 0x00000070083e7220 */ /* 0x000fe20000410000 */
[----:B------:R-:W-:Y:S01]  /*1de0*/  FMUL.FTZ R117, R118, R111 ;  /* 0x0000006f76757220 */ /* 0x000fe20000410000 */
[----:B------:R-:W-:Y:S01]  /*1df0*/  FMUL.FTZ R60, R78, R61 ;  /* 0x0000003d4e3c7220 */ /* 0x000fe20000410000 */
[----:B------:R-:W-:Y:S01]  /*1e00*/  FMUL.FTZ R61, R7, R115 ;  /* 0x00000073073d7220 */ /* 0x000fe20000410000 */
[----:B------:R-:W0:Y:S01]  /*1e10*/  F2F.F16.F32 R57, R62 ;  /* 0x0000003e00397304 */ /* 0x000e220000200800 */
[----:B------:R-:W-:Y:S01]  /*1e20*/  FMUL.FTZ R119, R6, R117 ;  /* 0x0000007506777220 */ /* 0x000fe20000410000 */
[----:B------:R-:W-:Y:S01]  /*1e30*/  @P5 FADD.FTZ R60, R60, R63 ;  /* 0x0000003f3c3c5221 */ /* 0x000fe20000010000 */
[----:B------:R-:W-:-:S03]  /*1e40*/  ISETP.NE.U32.AND P5, PT, RZ, UR14, PT ;  /* 0x0000000eff007c0c */ /* 0x000fc6000bfa5070 */
[----:B------:R-:W-:Y:S01]  /*1e50*/  FMUL.FTZ R116, R60, R111 ;  /* 0x0000006f3c747220 */ /* 0x000fe20000410000 */
[----:B------:R-:W-:Y:S01]  /*1e60*/  ISETP.NE.AND.EX P5, PT, RZ, UR15, PT, P5 ;  /* 0x0000000fff007c0c */ /* 0x000fe2000bfa5350 */
[----:B------:R-:W1:Y:S02]  /*1e70*/  F2F.F16.F32 R63, R119 ;  /* 0x00000077003f7304 */ /* 0x000e640000200800 */
[----:B------:R-:W-:-:S06]  /*1e80*/  FMUL.FTZ R93, R9, R116 ;  /* 0x00000074095d7220 */ /* 0x000fcc0000410000 */
[----:B------:R-:W2:Y:S04]  /*1e90*/  F2F.F16.F32 R61, R61 ;  /* 0x0000003d003d7304 */ /* 0x000ea80000200800 */
[----:B------:R-:W-:Y:S02]  /*1ea0*/  @P5 F2FP.F16.F32.PACK_AB R60, RZ, R60 ;  /* 0x0000003cff3c523e */ /* 0x000fe400000000ff */
[----:B------:R-:W-:Y:S01]  /*1eb0*/  @P5 F2FP.F16.F32.PACK_AB R120, RZ, R56 ;  /* 0x00000038ff78523e */ /* 0x000fe200000000ff */
[----:B0-----:R-:W-:Y:S01]  /*1ec0*/  IMAD.WIDE.U32 R56, R57, 0x10000, RZ ;  /* 0x0001000039387825 */ /* 0x001fe200078e00ff */
[----:B------:R-:W0:Y:S01]  /*1ed0*/  F2F.F16.F32 R93, R93 ;  /* 0x0000005d005d7304 */ /* 0x000e220000200800 */
[----:B-1----:R-:W-:Y:S02]  /*1ee0*/  SHF.L.U32 R63, R63, 0x10, RZ ;  /* 0x000000103f3f7819 */ /* 0x002fe400000006ff */
[----:B------:R-:W-:-:S02]  /*1ef0*/  @P5 PRMT R72, R60, 0x7610, R72 ;  /* 0x000076103c485816 */ /* 0x000fc40000000048 */
[----:B------:R-:W-:Y:S02]  /*1f00*/  LEA R60, P6, R79, UR16, 0x3 ;  /* 0x000000104f3c7c11 */ /* 0x000fe4000f8c18ff */
[----:B------:R-:W-:Y:S02]  /*1f10*/  @P5 F2FP.F16.F32.PACK_AB R92, RZ, R92 ;  /* 0x0000005cff5c523e */ /* 0x000fe400000000ff */
[----:B------:R-:W-:Y:S02]  /*1f20*/  @P5 F2FP.F16.F32.PACK_AB R118, RZ, R118 ;  /* 0x00000076ff76523e */ /* 0x000fe400000000ff */
[----:B--2---:R-:W-:Y:S02]  /*1f30*/  LOP3.LUT R63, R57, R63, R61, 0xfe, !PT ;  /* 0x0000003f393f7212 */ /* 0x004fe400078efe3d */
[----:B------:R-:W-:Y:S02]  /*1f40*/  @P5 PRMT R73, R120, 0x7610, R73 ;  /* 0x0000761078495816 */ /* 0x000fe40000000049 */
[----:B0-----:R-:W-:-:S02]  /*1f50*/  LOP3.LUT R62, R56, R93, RZ, 0xfc, !PT ;  /* 0x0000005d383e7212 */ /* 0x001fc400078efcff */
[----:B------:R-:W-:Y:S02]  /*1f60*/  LEA.HI.X R61, R79, UR17, RZ, 0x3, P6 ;  /* 0x000000114f3d7c11 */ /* 0x000fe4000b0f1cff */
        /* <DEDUP_REMOVED lines=11> */
.L_x_1150:
[----:B------:R2:W-:Y:S01]  /*2020*/  STG.E.64 desc[UR4][R60.64], R62 ;  /* 0x0000003e3c007986 */ /* 0x0005e2000c101b04 */
[----:B0----5:R-:W-:Y:S02]  /*2030*/  MOV R56, R58 ;  /* 0x0000003a00387202 */ /* 0x021fe40000000f00 */
[--C-:B------:R-:W-:Y:S02]  /*2040*/  SHF.R.U64 R93, R58, 0x10, R59.reuse ;  /* 0x000000103a5d7819 */ /* 0x100fe4000000123b */
[----:B------:R-:W-:Y:S01]  /*2050*/  MOV R92, R59 ;  /* 0x0000003b005c7202 */ /* 0x000fe20000000f00 */
[----:B------:R-:W-:Y:S01]  /*2060*/  HADD2.F32 R57, -RZ, R56.H0_H0 ;  /* 0x20000038ff397230 */ /* 0x000fe20000004100 */
[----:B------:R-:W-:Y:S01]  /*2070*/  SHF.R.U32.HI R58, RZ, 0x10, R59 ;  /* 0x00000010ff3a7819 */ /* 0x000fe2000001163b */
[----:B------:R-:W-:Y:S01]  /*2080*/  HADD2.F32 R56, -RZ, R93.H0_H0 ;  /* 0x2000005dff387230 */ /* 0x000fe20000004100 */
[----:B------:R-:W-:Y:S01]  /*2090*/  IADD3 R79, R79, 0x80, RZ ;  /* 0x000000804f4f7810 */ /* 0x000fe20007ffe0ff */
[----:B------:R-:W-:-:S02]  /*20a0*/  HADD2.F32 R59, -RZ, R92.H0_H0 ;  /* 0x2000005cff3b7230 */ /* 0x000fc40000004100 */
[----:B------:R-:W-:Y:S01]  /*20b0*/  FFMA.FTZ R24, R57, R116, R24 ;  /* 0x0000007439187223 */ /* 0x000fe20000010018 */
[----:B------:R-:W-:Y:S02]  /*20c0*/  HADD2.F32 R58, -RZ, R58.H0_H0 ;  /* 0x2000003aff3a7230 */ /* 0x000fe40000004100 */
[----:B------:R-:W-:Y:S01]  /*20d0*/  FFMA.FTZ R25, R56, R112, R25 ;  /* 0x0000007038197223 */ /* 0x000fe20000010019 */
[----:B------:R-:W-:Y:S02]  /*20e0*/  FFMA.FTZ R26, R59, R115, R26 ;  /* 0x000000733b1a7223 */ /* 0x000fe4000001001a */
[----:B--2---:R-:W-:-:S07]  /*20f0*/  FFMA.FTZ R27, R58, R117, R27 ;  /* 0x000000753a1b7223 */ /* 0x004fce000001001b */
.L_x_1149:
[----:B------:R-:W-:Y:S05]  /*2100*/  BSYNC B0 ;  /* 0x0000000000007941 */ /* 0x000fea0003800000 */
.L_x_1148:
        /* <DEDUP_REMOVED lines=11> */
[----:B------:R-:W-:Y:S01]  /*21c0*/  FADD.FTZ R63, R108, -R63 ;  /* 0x8000003f6c3f7221 */ /* 0x000fe20000010000 */
[----:B------:R-:W-:Y:S01]  /*21d0*/  FFMA.FTZ R113, R103, R113, R114 ;  /* 0x0000007167717223 */ /* 0x000fe20000010072 */
[----:B------:R-:W-:Y:S01]  /*21e0*/  ISETP.NE.U32.AND P6, PT, RZ, UR14, PT ;  /* 0x0000000eff007c0c */ /* 0x000fe2000bfc5070 */
[----:B------:R-:W-:-:S02]  /*21f0*/  FMUL.FTZ R58, R78, R59 ;  /* 0x0000003b4e3a7220 */ /* 0x000fc40000410000 */
[----:B------:R-:W-:Y:S01]  /*2200*/  FADD.FTZ R113, R106, -R113 ;  /* 0x800000716a717221 */ /* 0x000fe20000010000 */
[----:B------:R-:W-:-:S05]  /*2210*/  ISETP.NE.AND.EX P6, PT, RZ, UR15, PT, P6 ;  /* 0x0000000fff007c0c */ /* 0x000fca000bfc5360 */
[----:B------:R-:W-:Y:S02]  /*2220*/  @P5 SHF.R.U64 R61, R84, 0x10, R85 ;  /* 0x00000010543d5819 */ /* 0x000fe40000001255 */
[----:B------:R-:W-:-:S03]  /*2230*/  @P5 MOV R59, R85 ;  /* 0x00000055003b5202 */ /* 0x000fc60000000f00 */
[----:B------:R-:W-:Y:S02]  /*2240*/  @P5 HADD2.F32 R61, -RZ, R61.H0_H0 ;  /* 0x2000003dff3d5230 */ /* 0x000fe40000004100 */
[----:B------:R-:W-:-:S03]  /*2250*/  @P5 HADD2.F32 R59, -RZ, R59.H0_H0 ;  /* 0x2000003bff3b5230 */ /* 0x000fc60000004100 */
[----:B------:R-:W-:Y:S01]  /*2260*/  @P5 FADD.FTZ R58, R58, R61 ;  /* 0x0000003d3a3a5221 */ /* 0x000fe20000010000 */
[----:B------:R-:W-:Y:S01]  /*2270*/  FADD.FTZ R61, R109, -R60 ;  /* 0x8000003c6d3d7221 */ /* 0x000fe20000010000 */
[----:B------:R-:W-:Y:S01]  /*2280*/  FMUL.FTZ R60, R78, R63 ;  /* 0x0000003f4e3c7220 */ /* 0x000fe20000410000 */
[----:B------:R-:W-:Y:S01]  /*2290*/  @P5 SHF.R.U32.HI R63, RZ, 0x10, R85 ;  /* 0x00000010ff3f5819 */ /* 0x000fe20000011655 */
[----:B------:R-:W-:Y:S01]  /*22a0*/  FMUL.FTZ R92, R58, R111 ;  /* 0x0000006f3a5c7220 */ /* 0x000fe20000410000 */
[C---:B------:R-:W-:Y:S01]  /*22b0*/  FMUL.FTZ R62, R78.reuse, R61 ;  /* 0x0000003d4e3e7220 */ /* 0x040fe20000410000 */
[----:B------:R-:W-:Y:S01]  /*22c0*/  @P5 MOV R61, R84 ;  /* 0x00000054003d5202 */ /* 0x000fe20000000f00 */
[----:B------:R-:W-:Y:S01]  /*22d0*/  FMUL.FTZ R78, R78, R113 ;  /* 0x000000714e4e7220 */ /* 0x000fe20000410000 */
[----:B------:R-:W-:Y:S02]  /*22e0*/  @P5 HADD2.F32 R63, -RZ, R63.H0_H0 ;  /* 0x2000003fff3f5230 */ /* 0x000fe40000004100 */
[----:B------:R-:W-:Y:S01]  /*22f0*/  @P5 FADD.FTZ R60, R60, R59 ;  /* 0x0000003b3c3c5221 */ /* 0x000fe20000010000 */
[----:B------:R-:W-:Y:S01]  /*2300*/  FMUL.FTZ R59, R4, R92 ;  /* 0x0000005c043b7220 */ /* 0x000fe20000410000 */
[----:B------:R-:W-:Y:S01]  /*2310*/  @P5 HADD2.F32 R61, -RZ, R61.H0_H0 ;  /* 0x2000003dff3d5230 */ /* 0x000fe20000004100 */
[----:B------:R-:W-:Y:S01]  /*2320*/  @P6 F2FP.F16.F32.PACK_AB R58, RZ, R58 ;  /* 0x0000003aff3a623e */ /* 0x000fe200000000ff */
[----:B------:R-:W-:Y:S01]  /*2330*/  @P5 FADD.FTZ R62, R62, R63 ;  /* 0x0000003f3e3e5221 */ /* 0x000fe20000010000 */
[-C--:B------:R-:W-:Y:S01]  /*2340*/  FMUL.FTZ R93, R60, R111.reuse ;  /* 0x0000006f3c5d7220 */ /* 0x080fe20000410000 */
[----:B------:R-:W-:Y:S01]  /*2350*/  @P6 F2FP.F16.F32.PACK_AB R60, RZ, R60 ;  /* 0x0000003cff3c623e */ /* 0x000fe200000000ff */
[----:B------:R-:W-:Y:S01]  /*2360*/  @P5 FADD.FTZ R78, R78, R61 ;  /* 0x0000003d4e4e5221 */ /* 0x000fe20000010000 */
[----:B------:R-:W-:Y:S01]  /*2370*/  FMUL.FTZ R112, R62, R111 ;  /* 0x0000006f3e707220 */ /* 0x000fe20000410000 */
[----:B------:R-:W-:Y:S01]  /*2380*/  FMUL.FTZ R63, R2, R93 ;  /* 0x0000005d023f7220 */ /* 0x000fe20000410000 */
[----:B------:R-:W0:Y:S01]  /*2390*/  F2F.F16.F32 R59, R59 ;  /* 0x0000003b003b7304 */ /* 0x000e220000200800 */
[----:B------:R-:W-:Y:S01]  /*23a0*/  FMUL.FTZ R111, R78, R111 ;  /* 0x0000006f4e6f7220 */ /* 0x000fe20000410000 */
[----:B------:R-:W-:Y:S01]  /*23b0*/  FMUL.FTZ R61, R0, R112 ;  /* 0x00000070003d7220 */ /* 0x000fe20000410000 */
[----:B------:R-:W-:-:S02]  /*23c0*/  @P6 F2FP.F16.F32.PACK_AB R78, RZ, R78 ;  /* 0x0000004eff4e623e */ /* 0x000fc400000000ff */
[----:B------:R-:W-:Y:S01]  /*23d0*/  FMUL.FTZ R113, R5, R111 ;  /* 0x0000006f05717220 */ /* 0x000fe20000410000 */
[----:B------:R-:W-:Y:S02]  /*23e0*/  @P6 PRMT R73, R58, 0x7610, R73 ;  /* 0x000076103a496816 */ /* 0x000fe40000000049 */
[----:B------:R-:W1:Y:S01]  /*23f0*/  F2F.F16.F32 R61, R61 ;  /* 0x0000003d003d7304 */ /* 0x000e620000200800 */
[----:B------:R-:W-:Y:S02]  /*2400*/  @P6 PRMT R72, R78, 0x7610, R72 ;  /* 0x000076104e486816 */ /* 0x000fe40000000048 */
[----:B------:R-:W-:Y:S02]  /*2410*/  @P6 PRMT R74, R60, 0x7610, R74 ;  /* 0x000076103c4a6816 */ /* 0x000fe4000000004a */
[----:B------:R-:W-:Y:S01]  /*2420*/  LEA R60, P5, R79, UR16, 0x3 ;  /* 0x000000104f3c7c11 */ /* 0x000fe2000f8a18ff */
[----:B0-----:R-:W-:Y:S02]  /*2430*/  IMAD.WIDE.U32 R58, R59, 0x10000, RZ ;  /* 0x000100003b3a7825 */ /* 0x001fe400078e00ff */
[----:B------:R-:W0:Y:S01]  /*2440*/  F2F.F16.F32 R63, R63 ;  /* 0x0000003f003f7304 */ /* 0x000e220000200800 */
[----:B------:R-:W-:-:S04]  /*2450*/  @P6 F2FP.F16.F32.PACK_AB R114, RZ, R62 ;  /* 0x0000003eff72623e */ /* 0x000fc800000000ff */
[----:B------:R-:W-:Y:S02]  /*2460*/  @P6 PRMT R75, R114, 0x7610, R75 ;  /* 0x00007610724b6816 */ /* 0x000fe4000000004b */
[----:B-1----:R-:W-:Y:S01]  /*2470*/  SHF.L.U32 R78, R61, 0x10, RZ ;  /* 0x000000103d4e7819 */ /* 0x002fe200000006ff */
[----:B------:R-:W1:Y:S01]  /*2480*/  F2F.F16.F32 R113, R113 ;  /* 0x0000007100717304 */ /* 0x000e620000200800 */
        /* <DEDUP_REMOVED lines=12> */
.L_x_1153:
[----:B------:R2:W-:Y:S01]  /*2550*/  STG.E.64 desc[UR4][R60.64], R62 ;  /* 0x0000003e3c007986 */ /* 0x0005e2000c101b04 */
[----:B0----5:R-:W-:Y:S02]  /*2560*/  MOV R58, R56 ;  /* 0x00000038003a7202 */ /* 0x021fe40000000f00 */
[--C-:B------:R-:W-:Y:S02]  /*2570*/  SHF.R.U64 R56, R56, 0x10, R57.reuse ;  /* 0x0000001038387819 */ /* 0x100fe40000001239 */
[----:B------:R-:W-:Y:S02]  /*2580*/  MOV R59, R57 ;  /* 0x00000039003b7202 */ /* 0x000fe40000000f00 */
[----:B------:R-:W-:Y:S01]  /*2590*/  SHF.R.U32.HI R78, RZ, 0x10, R57 ;  /* 0x00000010ff4e7819 */ /* 0x000fe20000011639 */
[----:B------:R-:W-:Y:S02]  /*25a0*/  HADD2.F32 R57, -RZ, R58.H0_H0 ;  /* 0x2000003aff397230 */ /* 0x000fe40000004100 */
[----:B------:R-:W-:-:S02]  /*25b0*/  HADD2.F32 R56, -RZ, R56.H0_H0 ;  /* 0x20000038ff387230 */ /* 0x000fc40000004100 */
[----:B------:R-:W-:Y:S02]  /*25c0*/  HADD2.F32 R59, -RZ, R59.H0_H0 ;  /* 0x2000003bff3b7230 */ /* 0x000fe40000004100 */
[----:B------:R-:W-:Y:S01]  /*25d0*/  FFMA.FTZ R20, R57, R111, R20 ;  /* 0x0000006f39147223 */ /* 0x000fe20000010014 */
[----:B------:R-:W-:Y:S02]  /*25e0*/  HADD2.F32 R58, -RZ, R78.H0_H0 ;  /* 0x2000004eff3a7230 */ /* 0x000fe40000004100 */
[----:B------:R-:W-:Y:S01]  /*25f0*/  FFMA.FTZ R21, R56, R92, R21 ;  /* 0x0000005c38157223 */ /* 0x000fe20000010015 */
[----:B------:R-:W-:Y:S02]  /*2600*/  FFMA.FTZ R22, R59, R93, R22 ;  /* 0x0000005d3b167223 */ /* 0x000fe40000010016 */
[----:B--2---:R-:W-:-:S07]  /*2610*/  FFMA.FTZ R23, R58, R112, R23 ;  /* 0x000000703a177223 */ /* 0x004fce0000010017 */
.L_x_1152:
[----:B------:R-:W-:Y:S05]  /*2620*/  BSYNC B0 ;  /* 0x0000000000007941 */ /* 0x000fea0003800000 */
.L_x_1151:
[----:B------:R-:W-:Y:S02]  /*2630*/  IADD3 R70, R70, UR18, RZ ;  /* 0x0000001246467c10 */ /* 0x000fe4000fffe0ff */
[----:B------:R-:W-:Y:S02]  /*2640*/  SEL R62, RZ, 0x1, P4 ;  /* 0x00000001ff3e7807 */ /* 0x000fe40002000000 */
[----:B------:R-:W-:-:S13]  /*2650*/  ISETP.GE.AND P5, PT, R70, UR19, PT ;  /* 0x0000001346007c0c */ /* 0x000fda000bfa6270 */
[----:B------:R-:W-:Y:S05]  /*2660*/  @!P5 BRA `(.L_x_1154) ;  /* 0xffffffe0003cd947 */ /* 0x000fea000383ffff */
.L_x_1137:
        /* <DEDUP_REMOVED lines=17> */
.L_x_1156:
[----:B------:R-:W-:Y:S05]  /*2780*/  BSYNC B0 ;  /* 0x0000000000007941 */ /* 0x000fea0003800000 */
.L_x_1155:
        /* <DEDUP_REMOVED lines=12> */
.L_x_1158:
[----:B------:R-:W-:Y:S05]  /*2850*/  BSYNC B0 ;  /* 0x0000000000007941 */ /* 0x000fea0003800000 */
.L_x_1157:
        /* <DEDUP_REMOVED lines=11> */
.L_x_1144:
[----:B------:R-:W-:Y:S02]  /*2910*/  MOV R116, R93 ;  /* 0x0000005d00747202 */ /* 0x000fe40000000f00 */
[----:B------:R-:W-:Y:S02]  /*2920*/  MOV R115, 0x10 ;  /* 0x0000001000737802 */ /* 0x000fe40000000f00 */
[----:B------:R-:W-:Y:S02]  /*2930*/  MOV R118, 0x1f ;  /* 0x0000001f00767802 */ /* 0x000fe40000000f00 */
[----:B------:R-:W-:-:S07]  /*2940*/  MOV R113, 0xffffffff ;  /* 0xffffffff00717802 */ /* 0x000fce0000000f00 */
[----:B------:R-:W-:Y:S05]  /*2950*/  WARPSYNC.COLLECTIVE R113, `(.L_x_1159) ;  /* 0x0000000071087348 */ /* 0x000fea0003c00000 */
[----:B------:R0:W1:Y:S02]  /*2960*/  SHFL.DOWN P6, R114, R116, R115, R118 ;  /* 0x0800007374727389 */ /* 0x00006400000c0076 */
[----:B01----:R-:W-:Y:S01]  /*2970*/  ENDCOLLECTIVE ;  /* 0x000000000000791b */ /* 0x003fe20003800000 */
.L_x_1159:
[----:B------:R-:W-:Y:S02]  /*2980*/  MOV R116, R112 ;  /* 0x0000007000747202 */ /* 0x000fe40000000f00 */
[----:B------:R-:W-:-:S07]  /*2990*/  MOV R58, R114 ;  /* 0x00000072003a7202 */ /* 0x000fce0000000f00 */
[----:B------:R-:W-:Y:S05]  /*29a0*/  WARPSYNC.COLLECTIVE R113, `(.L_x_1160) ;  /* 0x0000000071087348 */ /* 0x000fea0003c00000 */
[----:B------:R0:W1:Y:S02]  /*29b0*/  SHFL.DOWN P6, R114, R116, R115, R118 ;  /* 0x0800007374727389 */ /* 0x00006400000c0076 */
[----:B01----:R-:W-:Y:S01]  /*29c0*/  ENDCOLLECTIVE ;  /* 0x000000000000791b */ /* 0x003fe20003800000 */
.L_x_1160:
[----:B------:R-:W-:-:S05]  /*29d0*/  FADD.FTZ R58, R58, R93 ;  /* 0x0000005d3a3a7221 */ /* 0x000fca0000010000 */
[----:B------:R-:W-:Y:S02]  /*29e0*/  MOV R116, R58 ;  /* 0x0000003a00747202 */ /* 0x000fe40000000f00 */
[----:B------:R-:W-:Y:S02]  /*29f0*/  MOV R115, 0x8 ;  /* 0x0000000800737802 */ /* 0x000fe40000000f00 */
[----:B------:R-:W-:-:S07]  /*2a00*/  MOV R59, R114 ;  /* 0x00000072003b7202 */ /* 0x000fce0000000f00 */
[----:B------:R-:W-:Y:S05]  /*2a10*/  WARPSYNC.COLLECTIVE R113, `(.L_x_1161) ;  /* 0x0000000071087348 */ /* 0x000fea0003c00000 */
[----:B------:R0:W1:Y:S02]  /*2a20*/  SHFL.DOWN P6, R114, R116, R115, R118 ;  /* 0x0800007374727389 */ /* 0x00006400000c0076 */
[----:B01----:R-:W-:Y:S01]  /*2a30*/  ENDCOLLECTIVE ;  /* 0x000000000000791b */ /* 0x003fe20003800000 */
.L_x_1161:
[----:B------:R-:W-:-:S05]  /*2a40*/  FADD.FTZ R59, R59, R112 ;  /* 0x000000703b3b7221 */ /* 0x000fca0000010000 */
[----:B------:R-:W-:Y:S02]  /*2a50*/  MOV R116, R59 ;  /* 0x0000003b00747202 */ /* 0x000fe40000000f00 */
[----:B------:R-:W-:-:S07]  /*2a60*/  MOV R61, R114 ;  /* 0x00000072003d7202 */ /* 0x000fce0000000f00 */
[----:B------:R-:W-:Y:S05]  /*2a70*/  WARPSYNC.COLLECTIVE R113, `(.L_x_1162) ;  /* 0x0000000071087348 */ /* 0x000fea0003c00000 */
[----:B------:R0:W1:Y:S02]  /*2a80*/  SHFL.DOWN P6, R114, R116, R115, R118 ;  /* 0x0800007374727389 */ /* 0x00006400000c0076 */
[----:B01----:R-:W-:Y:S01]  /*2a90*/  ENDCOLLECTIVE ;  /* 0x000000000000791b */ /* 0x003fe20003800000 */
.L_x_1162:
[----:B------:R-:W-:-:S05]  /*2aa0*/  FADD.FTZ R61, R58, R61 ;  /* 0x0000003d3a3d7221 */ /* 0x000fca0000010000 */
[----:B------:R-:W-:Y:S02]  /*2ab0*/  MOV R116, R61 ;  /* 0x0000003d00747202 */ /* 0x000fe40000000f00 */
[----:B------:R-:W-:Y:S02]  /*2ac0*/  MOV R115, 0x4 ;  /* 0x0000000400737802 */ /* 0x000fe40000000f00 */
[----:B------:R-:W-:-:S07]  /*2ad0*/  MOV R60, R114 ;  /* 0x00000072003c7202 */ /* 0x000fce0000000f00 */
[----:B------:R-:W-:Y:S05]  /*2ae0*/  WARPSYNC.COLLECTIVE R113, `(.L_x_1163) ;  /* 0x0000000071087348 */ /* 0x000fea0003c00000 */
[----:B------:R0:W1:Y:S02]  /*2af0*/  SHFL.DOWN P6, R114, R116, R115, R118 ;  /* 0x0800007374727389 */ /* 0x00006400000c0076 */
[----:B01----:R-:W-:Y:S01]  /*2b00*/  ENDCOLLECTIVE ;  /* 0x000000000000791b */ /* 0x003fe20003800000 */
.L_x_1163:
[----:B------:R-:W-:-:S05]  /*2b10*/  FADD.FTZ R60, R59, R60 ;  /* 0x0000003c3b3c7221 */ /* 0x000fca0000010000 */
[----:B------:R-:W-:Y:S02]  /*2b20*/  MOV R116, R60 ;  /* 0x0000003c00747202 */ /* 0x000fe40000000f00 */
[----:B------:R-:W-:-:S07]  /*2b30*/  MOV R62, R114 ;  /* 0x00000072003e7202 */ /* 0x000fce0000000f00 */
[----:B------:R-:W-:Y:S05]  /*2b40*/  WARPSYNC.COLLECTIVE R113, `(.L_x_1164) ;  /* 0x0000000071087348 */ /* 0x000fea0003c00000 */
[----:B------:R0:W1:Y:S02]  /*2b50*/  SHFL.DOWN P6, R114, R116, R115, R118 ;  /* 0x0800007374727389 */ /* 0x00006400000c0076 */
[----:B01----:R-:W-:Y:S01]  /*2b60*/  ENDCOLLECTIVE ;  /* 0x000000000000791b */ /* 0x003fe20003800000 */
.L_x_1164:
[----:B------:R-:W-:-:S05]  /*2b70*/  FADD.FTZ R62, R61, R62 ;  /* 0x0000003e3d3e7221 */ /* 0x000fca0000010000 */
[----:B------:R-:W-:Y:S02]  /*2b80*/  MOV R116, R62 ;  /* 0x0000003e00747202 */ /* 0x000fe40000000f00 */
[----:B------:R-:W-:Y:S02]  /*2b90*/  MOV R115, 0x2 ;  /* 0x0000000200737802 */ /* 0x000fe40000000f00 */
[----:B------:R-:W-:-:S07]  /*2ba0*/  MOV R63, R114 ;  /* 0x00000072003f7202 */ /* 0x000fce0000000f00 */
[----:B------:R-:W-:Y:S05]  /*2bb0*/  WARPSYNC.COLLECTIVE R113, `(.L_x_1165) ;  /* 0x0000000071087348 */ /* 0x000fea0003c00000 */
[----:B------:R0:W1:Y:S02]  /*2bc0*/  SHFL.DOWN P6, R114, R116, R115, R118 ;  /* 0x0800007374727389 */ /* 0x00006400000c0076 */
[----:B01----:R-:W-:Y:S01]  /*2bd0*/  ENDCOLLECTIVE ;  /* 0x000000000000791b */ /* 0x003fe20003800000 */
.L_x_1165:
[----:B------:R-:W-:-:S05]  /*2be0*/  FADD.FTZ R63, R60, R63 ;  /* 0x0000003f3c3f7221 */ /* 0x000fca0000010000 */
[----:B------:R-:W-:Y:S02]  /*2bf0*/  MOV R116, R63 ;  /* 0x0000003f00747202 */ /* 0x000fe40000000f00 */
[----:B------:R-:W-:-:S07]  /*2c00*/  MOV R93, R114 ;  /* 0x00000072005d7202 */ /* 0x000fce0000000f00 */
[----:B------:R-:W-:Y:S05]  /*2c10*/  WARPSYNC.COLLECTIVE R113, `(.L_x_1166) ;  /* 0x0000000071087348 */ /* 0x000fea0003c00000 */
[----:B------:R0:W1:Y:S02]  /*2c20*/  SHFL.DOWN P6, R114, R116, R115, R118 ;  /* 0x0800007374727389 */ /* 0x00006400000c0076 */
[----:B01----:R-:W-:Y:S01]  /*2c30*/  ENDCOLLECTIVE ;  /* 0x000000000000791b */ /* 0x003fe20003800000 */
.L_x_1166:
[----:B------:R-:W-:-:S05]  /*2c40*/  FADD.FTZ R93, R62, R93 ;  /* 0x0000005d3e5d7221 */ /* 0x000fca0000010000 */
[----:B------:R-:W-:Y:S02]  /*2c50*/  MOV R116, R93 ;  /* 0x0000005d00747202 */ /* 0x000fe40000000f00 */
[----:B------:R-:W-:Y:S02]  /*2c60*/  MOV R115, 0x1 ;  /* 0x0000000100737802 */ /* 0x000fe40000000f00 */
[----:B------:R-:W-:-:S07]  /*2c70*/  MOV R92, R114 ;  /* 0x00000072005c7202 */ /* 0x000fce0000000f00 */
[----:B------:R-:W-:Y:S05]  /*2c80*/  WARPSYNC.COLLECTIVE R113, `(.L_x_1167) ;  /* 0x0000000071087348 */ /* 0x000fea0003c00000 */
[----:B------:R0:W1:Y:S02]  /*2c90*/  SHFL.DOWN P6, R114, R116, R115, R118 ;  /* 0x0800007374727389 */ /* 0x00006400000c0076 */
[----:B01----:R-:W-:Y:S01]  /*2ca0*/  ENDCOLLECTIVE ;  /* 0x000000000000791b */ /* 0x003fe20003800000 */
.L_x_1167:
[----:B------:R-:W-:-:S05]  /*2cb0*/  FADD.FTZ R58, R63, R92 ;  /* 0x0000005c3f3a7221 */ /* 0x000fca0000010000 */
[----:B------:R-:W-:Y:S02]  /*2cc0*/  MOV R116, R58 ;  /* 0x0000003a00747202 */ /* 0x000fe40000000f00 */
[----:B------:R-:W-:-:S07]  /*2cd0*/  MOV R92, R114 ;  /* 0x00000072005c7202 */ /* 0x000fce0000000f00 */
[----:B------:R-:W-:Y:S05]  /*2ce0*/  WARPSYNC.COLLECTIVE R113, `(.L_x_1168) ;  /* 0x0000000071087348 */ /* 0x000fea0003c00000 */
[----:B------:R0:W1:Y:S02]  /*2cf0*/  SHFL.DOWN P6, R114, R116, R115, R118 ;  /* 0x0800007374727389 */ /* 0x00006400000c0076 */
[----:B01----:R-:W-:Y:S01]  /*2d00*/  ENDCOLLECTIVE ;  /* 0x000000000000791b */ /* 0x003fe20003800000 */
.L_x_1168:
[----:B------:R-:W-:Y:S01]  /*2d10*/  MOV R59, R114 ;  /* 0x00000072003b7202 */ /* 0x000fe20000000f00 */
[----:B------:R-:W-:Y:S06]  /*2d20*/  BRA `(.L_x_1169) ;  /* 0xffffffe400f87947 */ /* 0x000fec000383ffff */
.L_x_1170:
        /* <DEDUP_REMOVED lines=13> */
.L_x_8518:


//--------------------- .text._ZN10layer_norm13ln_bwd_kernelINS_13Kernel_traitsI6__halfS2_S2_S2_fjLj1536ELj1ELj1ELj4ELj8ENS_18Kernel_traits_baseILj1536ES2_S2_S2_S2_fjLj128EEEEELb0ELb1ELb0ELb1EEEvNS_9BwdParamsE --------------------------
	.section	.text._ZN10layer_norm13ln_bwd_kernelINS_13Kernel_traitsI6__halfS2_S2_S2_fjLj1536ELj1ELj1ELj4ELj8ENS_18Kernel_traits_baseILj1536ES2_S2_S2_S2_fjLj128EEEEELb0ELb1ELb0ELb1EEEvNS_9BwdParamsE,"ax",@progbits
	.align	128
        .global         _ZN10layer_norm13ln_bwd_kernelINS_13Kernel_traitsI6__halfS2_S2_S2_fjLj1536ELj1ELj1ELj4ELj8ENS_18Kernel_traits_baseILj1536ES2_S2_S2_S2_fjLj128EEEEELb0ELb1ELb0ELb1EEEvNS_9BwdParamsE
        .type           _ZN10layer_norm13ln_bwd_kernelINS_13Kernel_traitsI6__halfS2_S2_S2_fjLj1536ELj1ELj1ELj4ELj8ENS_18Kernel_traits_baseILj1536ES2_S2_S2_S2_fjLj128EEEEELb0ELb1ELb0ELb1EEEvNS_9BwdParamsE,@function
        .size           _ZN10layer_norm13ln_bwd_kernelINS_13Kernel_traitsI6__halfS2_S2_S2_fjLj1536ELj1ELj1ELj4ELj8ENS_18Kernel_traits_baseILj1536ES2_S2_S2_S2_fjLj128EEEEELb0ELb1ELb0ELb1EEEvNS_9BwdParamsE,(.L_x_8519 - _ZN10layer_norm13ln_bwd_kernelINS_13Kernel_traitsI6__halfS2_S2_S2_fjLj1536ELj1ELj1ELj4ELj8ENS_18Kernel_traits_baseILj1536ES2_S2_S2_S2_fjLj128EEEEELb0ELb1ELb0ELb1EEEvNS_9BwdParamsE)
        .other          _ZN10layer_norm13ln_bwd_kernelINS_13Kernel_traitsI6__halfS2_S2_S2_fjLj1536ELj1ELj1ELj4ELj8ENS_18Kernel_traits_baseILj1536ES2_S2_S2_S2_fjLj128EEEEELb0ELb1ELb0ELb1EEEvNS_9BwdParamsE,@"STO_CUDA_ENTRY STV_DEFAULT"
_ZN10layer_norm13ln_bwd_kernelINS_13Kernel_traitsI6__halfS2_S2_S2_fjLj1536ELj1ELj1ELj4ELj8ENS_18Kernel_traits_baseILj1536ES2_S2_S2_S2_fjLj128EEEEELb0ELb1ELb0ELb1EEEvNS_9BwdParamsE:
.text._ZN10layer_norm13ln_bwd_kernelINS_13Kernel_traitsI6__halfS2_S2_S2_fjLj1536ELj1ELj1ELj4ELj8ENS_18Kernel_traits_baseILj1536ES2_S2_S2_S2_fjLj128EEEEELb0ELb1ELb0ELb1EEEvNS_9BwdParamsE:
        /* <DEDUP_REMOVED lines=34> */
.L_x_1171:
[----:B------:R-:W-:Y:S01]  /*0220*/  SHF.L.U32 R0, R21, 0x3, RZ ;  /* 0x0000000315007819 */ /* 0x000fe200000006ff */
[----:B------:R-:W-:-:S03]  /*0230*/  ULDC.64 UR4, c[0x0][0x260] ;  /* 0x0000980000047ab9 */ /* 0x000fc60000000a00 */
[----:B------:R-:W-:-:S04]  /*0240*/  LOP3.LUT R0, R0, 0x3f8, RZ, 0xc0, !PT ;  /* 0x000003f800007812 */ /* 0x000fc800078ec0ff */
[----:B------:R-:W-:-:S04]  /*0250*/  IADD3 R2, P0, R0, UR4, RZ ;  /* 0x0000000400027c10 */ /* 0x000fc8000ff1e0ff */
[----:B------:R-:W-:Y:S01]  /*0260*/  IADD3.X R3, RZ, UR5, RZ, P0, !PT ;  /* 0x00000005ff037c10 */ /* 0x000fe200087fe4ff */
[----:B------:R-:W-:Y:S02]  /*0270*/  ULDC.64 UR4, c[0x0][0x278] ;  /* 0x00009e0000047ab9 */ /* 0x000fe40000000a00 */
[----:B------:R-:W-:Y:S02]  /*0280*/  IADD3 R4, P0, R0, UR4, RZ ;  /* 0x0000000400047c10 */ /* 0x000fe4000ff1e0ff */
[----:B------:R-:W2:Y:S02]  /*0290*/  LDG.E.64 R6, desc[UR6][R2.64] ;  /* 0x0000000602067981 */ /* 0x000ea4000c1e1b00 */
[----:B------:R-:W-:Y:S01]  /*02a0*/  IADD3.X R5, RZ, UR5, RZ, P0, !PT ;  /* 0x00000005ff057c10 */ /* 0x000fe200087fe4ff */
[----:B------:R-:W-:Y:S01]  /*02b0*/  ULDC.64 UR4, c[0x0][0x270] ;  /* 0x00009c0000047ab9 */ /* 0x000fe20000000a00 */
[----:B------:R-:W3:Y:S04]  /*02c0*/  LDG.E.64 R10, desc[UR6][R2.64+0x400] ;  /* 0x00040006020a7981 */ /* 0x000ee8000c1e1b00 */
[----:B------:R-:W4:Y:S04]  /*02d0*/  LDG.E.64 R14, desc[UR6][R2.64+0x800] ;  /* 0x00080006020e7981 */ /* 0x000f28000c1e1b00 */
[----:B------:R-:W5:Y:S04]  /*02e0*/  LDG.E.64 R8, desc[UR6][R4.64] ;  /* 0x0000000604087981 */ /* 0x000f68000c1e1b00 */
[----:B------:R-:W5:Y:S04]  /*02f0*/  LDG.E.64 R12, desc[UR6][R4.64+0x400] ;  /* 0x00040006040c7981 */ /* 0x000f68000c1e1b00 */
[----:B------:R0:W5:Y:S01]  /*0300*/  LDG.E.64 R16, desc[UR6][R4.64+0x800] ;  /* 0x0008000604107981 */ /* 0x000162000c1e1b00 */
[----:B------:R-:W-:Y:S01]  /*0310*/  ISETP.NE.U32.AND P0, PT, RZ, UR4, PT ;  /* 0x00000004ff007c0c */ /* 0x000fe2000bf05070 */
[----:B------:R-:W-:Y:S01]  /*0320*/  HFMA2.MMA R68, -RZ, RZ, 0, 5.9604644775390625e-08 ;  /* 0x00000001ff447435 */ /* 0x000fe200000001ff */
[----:B------:R-:W-:Y:S01]  /*0330*/  MOV R20, RZ ;  /* 0x000000ff00147202 */ /* 0x000fe20000000f00 */
[----:B------:R-:W-:Y:S01]  /*0340*/  HFMA2.MMA R44, -RZ, RZ, 0, 0 ;  /* 0x00000000ff2c7435 */ /* 0x000fe200000001ff */
[----:B------:R-:W-:Y:S01]  /*0350*/  ISETP.NE.AND.EX P0, PT, RZ, UR5, PT, P0 ;  /* 0x00000005ff007c0c */ /* 0x000fe2000bf05300 */
[----:B------:R-:W-:Y:S01]  /*0360*/  HFMA2.MMA R57, -RZ, RZ, 0, 0 ;  /* 0x00000000ff397435 */ /* 0x000fe200000001ff */
[----:B------:R-:W-:-:S02]  /*0370*/  CS2R R18, SRZ ;  /* 0x0000000000127805 */ /* 0x000fc4000001ff00 */
[----:B------:R-:W-:Y:S02]  /*0380*/  CS2R R24, SRZ ;  /* 0x0000000000187805 */ /* 0x000fe4000001ff00 */
[----:B------:R-:W-:Y:S02]  /*0390*/  CS2R R22, SRZ ;  /* 0x0000000000167805 */ /* 0x000fe4000001ff00 */
[----:B0-----:R-:W-:Y:S02]  /*03a0*/  CS2R R4, SRZ ;  /* 0x0000000000047805 */ /* 0x001fe4000001ff00 */
[----:B------:R-:W-:Y:S02]  /*03b0*/  CS2R R40, SRZ ;  /* 0x0000000000287805 */ /* 0x000fe4000001ff00 */
[----:B------:R-:W-:Y:S02]  /*03c0*/  CS2R R26, SRZ ;  /* 0x00000000001a7805 */ /* 0x000fe4000001ff00 */
[----:B------:R-:W-:-:S02]  /*03d0*/  CS2R R34, SRZ ;  /* 0x0000000000227805 */ /* 0x000fc4000001ff00 */
[----:B------:R-:W-:Y:S02]  /*03e0*/  CS2R R42, SRZ ;  /* 0x00000000002a7805 */ /* 0x000fe4000001ff00 */
[----:B------:R-:W-:Y:S02]  /*03f0*/  CS2R R2, SRZ ;  /* 0x0000000000027805 */ /* 0x000fe4000001ff00 */
[----:B------:R-:W-:Y:S02]  /*0400*/  MOV R0, RZ ;  /* 0x000000ff00007202 */ /* 0x000fe40000000f00 */
[----:B------:R-:W-:Y:S02]  /*0410*/  CS2R R32, SRZ ;  /* 0x0000000000207805 */ /* 0x000fe4000001ff00 */
        /* <DEDUP_REMOVED lines=12> */
[--C-:B-----5:R-:W-:Y:S01]  /*04e0*/  SHF.R.U64 R50, R8, 0x10, R9.reuse ;  /* 0x0000001008327819 */ /* 0x120fe20000001209 */
[----:B------:R-:W-:Y:S01]  /*04f0*/  HADD2.F32 R79, -RZ, R8.H0_H0 ;  /* 0x20000008ff4f7230 */ /* 0x000fe20000004100 */
        /* <DEDUP_REMOVED lines=8> */
[----:B------:R-:W-:Y:S01]  /*0580*/  SHF.R.U32.HI R45, RZ, 0x10, R17 ;  /* 0x00000010ff2d7819 */ /* 0x000fe20000011611 */
[----:B------:R-:W-:Y:S01]  /*0590*/  HADD2.F32 R58, -RZ, R17.H0_H0 ;  /* 0x20000011ff3a7230 */ /* 0x000fe20000004100 */
[----:B------:R-:W-:-:S02]  /*05a0*/  CS2R R16, SRZ ;  /* 0x0000000000107805 */ /* 0x000fc4000001ff00 */
[----:B------:R-:W-:Y:S02]  /*05b0*/  CS2R R14, SRZ ;  /* 0x00000000000e7805 */ /* 0x000fe4000001ff00 */
[----:B------:R-:W-:Y:S02]  /*05c0*/  CS2R R12, SRZ ;  /* 0x00000000000c7805 */ /* 0x000fe4000001ff00 */
[----:B------:R-:W-:Y:S02]  /*05d0*/  CS2R R10, SRZ ;  /* 0x00000000000a7805 */ /* 0x000fe4000001ff00 */
[----:B------:R-:W-:Y:S02]  /*05e0*/  CS2R R8, SRZ ;  /* 0x0000000000087805 */ /* 0x000fe4000001ff00 */
[----:B------:R-:W-:Y:S01]  /*05f0*/  CS2R R6, SRZ ;  /* 0x0000000000067805 */ /* 0x000fe2000001ff00 */
[----:B------:R-:W-:Y:S02]  /*0600*/  HADD2.F32 R56, -RZ, R56.H0_H0 ;  /* 0x20000038ff387230 */ /* 0x000fe40000004100 */
        /* <DEDUP_REMOVED lines=9> */
[----:B------:R-:W-:Y:S02]  /*06a0*/  HADD2.F32 R46, -RZ, R46.H0_H0 ;  /* 0x2000002eff2e7230 */ /* 0x000fe40000004100 */
[----:B------:R-:W-:-:S07]  /*06b0*/  HADD2.F32 R45, -RZ, R45.H0_H0 ;  /* 0x2000002dff2d7230 */ /* 0x000fce0000004100 */
.L_x_1176:
        /* <DEDUP_REMOVED lines=37> */
[----:B------:R-:W-:Y:S01]  /*0910*/  ISETP.NE.AND P4, PT, RZ, UR8, PT ;  /* 0x00000008ff007c0c */ /* 0x000fe2000bf85270 */
[----:B0-----:R-:W-:Y:S01]  /*0920*/  @P1 IMAD.WIDE.U32 R74, R93, 0x8, R74 ;  /* 0x000000085d4a1825 */ /* 0x001fe200078e004a */
[----:B------:R-:W-:-:S04]  /*0930*/  MOV R91, 0x3f800000 ;  /* 0x3f800000005b7802 */ /* 0x000fc80000000f00 */
        /* <DEDUP_REMOVED lines=8> */
[----:B----4-:R-:W-:Y:S01]  /*09c0*/  @P0 HADD2.F32 R91, -RZ, R94.H0_H0 ;  /* 0x2000005eff5b0230 */ /* 0x010fe20000004100 */
[----:B--2---:R-:W-:Y:S02]  /*09d0*/  SHF.R.U64 R74, R28, 0x10, R29 ;  /* 0x000000101c4a7819 */ /* 0x004fe4000000121d */
[----:B------:R-:W-:Y:S02]  /*09e0*/  MOV R94, R66 ;  /* 0x00000042005e7202 */ /* 0x000fe40000000f00 */
[----:B0-----:R-:W-:Y:S01]  /*09f0*/  SHF.R.U64 R96, R66, 0x10, R67 ;  /* 0x0000001042607819 */ /* 0x001fe20000001243 */
[----:B------:R-:W-:Y:S01]  /*0a00*/  HADD2.F32 R66, -RZ, R29.H0_H0 ;  /* 0x2000001dff427230 */ /* 0x000fe20000004100 */
[----:B-1----:R-:W-:-:S02]  /*0a10*/  MOV R77, R67 ;  /* 0x00000043004d7202 */ /* 0x002fc40000000f00 */
[----:B------:R-:W-:Y:S02]  /*0a20*/  SHF.R.U32.HI R100, RZ, 0x10, R67 ;  /* 0x00000010ff647819 */ /* 0x000fe40000011643 */
[----:B------:R-:W-:Y:S02]  /*0a30*/  MOV R106, R70 ;  /* 0x00000046006a7202 */ /* 0x000fe40000000f00 */
[----:B------:R-:W-:Y:S02]  /*0a40*/  SHF.R.U64 R104, R70, 0x10, R71 ;  /* 0x0000001046687819 */ /* 0x000fe40000001247 */
[----:B------:R-:W-:Y:S01]  /*0a50*/  SHF.R.U32.HI R67, RZ, 0x10, R29 ;  /* 0x00000010ff437819 */ /* 0x000fe2000001161d */
[----:B------:R-:W-:Y:S01]  /*0a60*/  HADD2.F32 R29, -RZ, R74.H0_H0 ;  /* 0x2000004aff1d7230 */ /* 0x000fe20000004100 */
[----:B---3--:R-:W-:Y:S02]  /*0a70*/  FSEL R76, R99, RZ, !P4 ;  /* 0x000000ff634c7208 */ /* 0x008fe40006000000 */
[----:B------:R-:W-:Y:S01]  /*0a80*/  MOV R68, R71 ;  /* 0x0000004700447202 */ /* 0x000fe20000000f00 */
[----:B------:R-:W-:Y:S01]  /*0a90*/  HADD2.F32 R99, -RZ, R36.H0_H0 ;  /* 0x20000024ff637230 */ /* 0x000fe20000004100 */
[----:B------:R-:W-:-:S02]  /*0aa0*/  SHF.R.U32.HI R70, RZ, 0x10, R71 ;  /* 0x00000010ff467819 */ /* 0x000fc40000011647 */
[----:B------:R-:W-:Y:S02]  /*0ab0*/  SHF.R.U64 R97, R36, 0x10, R37 ;  /* 0x0000001024617819 */ /* 0x000fe40000001225 */
[--C-:B------:R-:W-:Y:S02]  /*0ac0*/  SHF.R.U64 R107, R30, 0x10, R31.reuse ;  /* 0x000000101e6b7819 */ /* 0x100fe4000000121f */
[----:B------:R-:W-:Y:S02]  /*0ad0*/  SHF.R.U32.HI R71, RZ, 0x10, R31 ;  /* 0x00000010ff477819 */ /* 0x000fe4000001161f */
[----:B------:R-:W-:Y:S01]  /*0ae0*/  SHF.R.U32.HI R36, RZ, 0x10, R37 ;  /* 0x00000010ff247819 */ /* 0x000fe20000011625 */
[----:B------:R-:W-:Y:S02]  /*0af0*/  HADD2.F32 R105, -RZ, R30.H0_H0 ;  /* 0x2000001eff697230 */ /* 0x000fe40000004100 */
[----:B------:R-:W-:Y:S02]  /*0b00*/  HADD2.F32 R30, -RZ, R67.H0_H0 ;  /* 0x20000043ff1e7230 */ /* 0x000fe40000004100 */
[----:B------:R-:W-:Y:S01]  /*0b10*/  FADD.FTZ R67, -R76, R29 ;  /* 0x0000001d4c437221 */ /* 0x000fe20000010100 */
[----:B------:R-:W-:-:S02]  /*0b20*/  HADD2.F32 R103, -RZ, R31.H0_H0 ;  /* 0x2000001fff677230 */ /* 0x000fc40000004100 */
[----:B------:R-:W-:Y:S02]  /*0b30*/  HADD2.F32 R28, -RZ, R28.H0_H0 ;  /* 0x2000001cff1c7230 */ /* 0x000fe40000004100 */
[----:B------:R-:W-:Y:S02]  /*0b40*/  HADD2.F32 R101, -RZ, R37.H0_H0 ;  /* 0x20000025ff657230 */ /* 0x000fe40000004100 */
[----:B------:R-:W-:Y:S02]  /*0b50*/  HADD2.F32 R107, -RZ, R107.H0_H0 ;  /* 0x2000006bff6b7230 */ /* 0x000fe40000004100 */
[----:B------:R-:W-:Y:S02]  /*0b60*/  HADD2.F32 R31, -RZ, R71.H0_H0 ;  /* 0x20000047ff1f7230 */ /* 0x000fe40000004100 */
[----:B------:R-:W-:Y:S02]  /*0b70*/  HADD2.F32 R97, -RZ, R97.H0_H0 ;  /* 0x20000061ff617230 */ /* 0x000fe40000004100 */
[----:B------:R-:W-:-:S02]  /*0b80*/  HADD2.F32 R29, -RZ, R36.H0_H0 ;  /* 0x20000024ff1d7230 */ /* 0x000fc40000004100 */
        /* <DEDUP_REMOVED lines=11> */
[----:B------:R-:W-:-:S02]  /*0c40*/  HADD2.F32 R71, -RZ, R104.H0_H0 ;  /* 0x20000068ff477230 */ /* 0x000fc40000004100 */
[----:B------:R-:W-:Y:S01]  /*0c50*/  FMUL.FTZ R76, R92, R67 ;  /* 0x000000435c4c7220 */ /* 0x000fe20000410000 */
[----:B------:R-:W-:Y:S01]  /*0c60*/  HADD2.F32 R106, -RZ, R106.H0_H0 ;  /* 0x2000006aff6a7230 */ /* 0x000fe20000004100 */
[----:B------:R-:W-:Y:S01]  /*0c70*/  MOV R102, R38 ;  /* 0x0000002600667202 */ /* 0x000fe20000000f00 */
[----:B------:R-:W-:Y:S01]  /*0c80*/  HADD2.F32 R28, -RZ, R70.H0_H0 ;  /* 0x20000046ff1c7230 */ /* 0x000fe20000004100 */
[----:B------:R-:W-:Y:S01]  /*0c90*/  SHF.R.U64 R38, R38, 0x10, R39 ;  /* 0x0000001026267819 */ /* 0x000fe20000001227 */
[----:B------:R-:W-:Y:S01]  /*0ca0*/  FADD.FTZ R42, R71, R42 ;  /* 0x0000002a472a7221 */ /* 0x000fe20000010000 */
[----:B------:R-:W-:Y:S01]  /*0cb0*/  MOV R98, R39 ;  /* 0x0000002700627202 */ /* 0x000fe20000000f00 */
[-C--:B------:R-:W-:Y:S01]  /*0cc0*/  FFMA.FTZ R43, R76, R71.reuse, R43 ;  /* 0x000000474c2b7223 */ /* 0x080fe2000001002b */
[----:B------:R-:W-:Y:S01]  /*0cd0*/  FMUL.FTZ R70, R56, R71 ;  /* 0x0000004738467220 */ /* 0x000fe20000410000 */
[----:B------:R-:W-:Y:S01]  /*0ce0*/  SHF.R.U32.HI R39, RZ, 0x10, R39 ;  /* 0x00000010ff277819 */ /* 0x000fe20000011627 */
[C---:B------:R-:W-:Y:S01]  /*0cf0*/  FMUL.FTZ R71, R92.reuse, R111 ;  /* 0x0000006f5c477220 */ /* 0x040fe20000410000 */
[----:B------:R-:W-:Y:S01]  /*0d00*/  FMUL.FTZ R75, R85, R106 ;  /* 0x0000006a554b7220 */ /* 0x000fe20000410000 */
[----:B------:R-:W-:Y:S01]  /*0d10*/  FMUL.FTZ R66, R92, R37 ;  /* 0x000000255c427220 */ /* 0x000fe20000410000 */
[----:B------:R-:W-:-:S02]  /*0d20*/  HADD2.F32 R68, -RZ, R68.H0_H0 ;  /* 0x20000044ff447230 */ /* 0x000fc40000004100 */
[----:B------:R-:W-:Y:S01]  /*0d30*/  FADD.FTZ R27, R28, R27 ;  /* 0x0000001b1c1b7221 */ /* 0x000fe20000010000 */
[-C--:B------:R-:W-:Y:S01]  /*0d40*/  FFMA.FTZ R34, R71, R28.reuse, R34 ;  /* 0x0000001c47227223 */ /* 0x080fe20000010022 */
[----:B------:R-:W-:Y:S01]  /*0d50*/  FMUL.FTZ R67, R55, R28 ;  /* 0x0000001c37437220 */ /* 0x000fe20000410000 */
[----:B------:R-:W-:Y:S01]  /*0d60*/  FMUL.FTZ R74, R92, R109 ;  /* 0x0000006d5c4a7220 */ /* 0x000fe20000410000 */
[----:B------:R-:W-:Y:S02]  /*0d70*/  HADD2.F32 R28, -RZ, R39.H0_H0 ;  /* 0x20000027ff1c7230 */ /* 0x000fe40000004100 */
[----:B------:R-:W-:Y:S01]  /*0d80*/  FADD.FTZ R39, RZ, R75 ;  /* 0x0000004bff277221 */ /* 0x000fe20000010000 */
[----:B------:R-:W-:Y:S01]  /*0d90*/  FFMA.FTZ R109, R66, R75, RZ ;  /* 0x0000004b426d7223 */ /* 0x000fe200000100ff */
        /* <DEDUP_REMOVED lines=8> */
[----:B------:R-:W-:Y:S02]  /*0e20*/  HADD2.F32 R111, -RZ, R96.H0_H0 ;  /* 0x20000060ff6f7230 */ /* 0x000fe40000004100 */
[----:B------:R-:W-:Y:S01]  /*0e30*/  FMUL.FTZ R112, R92, R31 ;  /* 0x0000001f5c707220 */ /* 0x000fe20000410000 */
[----:B------:R-:W-:Y:S02]  /*0e40*/  HADD2.F32 R113, -RZ, R77.H0_H0 ;  /* 0x2000004dff717230 */ /* 0x000fe40000004100 */
[----:B------:R-:W-:Y:S01]  /*0e50*/  FMUL.FTZ R104, R83, R94 ;  /* 0x0000005e53687220 */ /* 0x000fe20000410000 */
[----:B------:R-:W-:Y:S01]  /*0e60*/  FADD.FTZ R31, R30, R67 ;  /* 0x000000431e1f7221 */ /* 0x000fe20000010000 */
[----:B------:R-:W-:Y:S01]  /*0e70*/  FMUL.FTZ R77, R92, R105 ;  /* 0x000000695c4d7220 */ /* 0x000fe20000410000 */
[----:B------:R-:W-:Y:S01]  /*0e80*/  FFMA.FTZ R36, R71, R67, R36 ;  /* 0x0000004347247223 */ /* 0x000fe20000010024 */
[----:B------:R-:W-:Y:S01]  /*0e90*/  FMUL.FTZ R105, R54, R111 ;  /* 0x0000006f36697220 */ /* 0x000fe20000410000 */
        /* <DEDUP_REMOVED lines=8> */
[----:B------:R-:W-:Y:S02]  /*0f20*/  HADD2.F32 R102, -RZ, R102.H0_H0 ;  /* 0x20000066ff667230 */ /* 0x000fe40000004100 */
[----:B------:R-:W-:Y:S01]  /*0f30*/  FMUL.FTZ R107, R53, R100 ;  /* 0x00000064356b7220 */ /* 0x000fe20000410000 */
[----:B------:R-:W-:Y:S01]  /*0f40*/  FADD.FTZ R30, R30, R103 ;  /* 0x000000671e1e7221 */ /* 0x000fe20000010000 */
[----:B------:R-:W-:Y:S01]  /*0f50*/  FFMA.FTZ R31, R110, R103, R31 ;  /* 0x000000676e1f7223 */ /* 0x000fe2000001001f */
[----:B------:R-:W-:Y:S02]  /*0f60*/  HADD2.F32 R38, -RZ, R38.H0_H0 ;  /* 0x20000026ff267230 */ /* 0x000fe40000004100 */
[----:B------:R-:W-:Y:S01]  /*0f70*/  FMUL.FTZ R99, R92, R99 ;  /* 0x000000635c637220 */ /* 0x000fe20000410000 */
[----:B------:R-:W-:Y:S01]  /*0f80*/  FADD.FTZ R39, R30, R107 ;  /* 0x0000006b1e277221 */ /* 0x000fe20000010000 */
[----:B------:R-:W-:Y:S01]  /*0f90*/  FMUL.FTZ R96, R81, R102 ;  /* 0x0000006651607220 */ /* 0x000fe20000410000 */
        /* <DEDUP_REMOVED lines=53> */
.L_x_1187:
[----:B-1----:R-:W-:Y:S01]  /*12f0*/  FADD.FTZ R28, R29, R28 ;  /* 0x0000001c1d1c7221 */ /* 0x002fe20000010000 */
[----:B0-2---:R-:W-:Y:S01]  /*1300*/  FADD.FTZ R29, R31, R30 ;  /* 0x0000001e1f1d7221 */ /* 0x005fe20000010000 */
[----:B------:R-:W-:Y:S06]  /*1310*/  @P2 BRA `(.L_x_1174) ;  /* 0x0000000000242947 */ /* 0x000fec0003800000 */
        /* <DEDUP_REMOVED lines=9> */
.L_x_1174:
        /* <DEDUP_REMOVED lines=20> */
[----:B------:R-:W-:Y:S02]  /*14f0*/  @P1 MOV R36, R63 ;  /* 0x0000003f00241202 */ /* 0x000fe40000000f00 */
        /* <DEDUP_REMOVED lines=8> */
[-C--:B------:R-:W-:Y:S01]  /*1580*/  FFMA.FTZ R66, R66, R111.reuse, R106 ;  /* 0x0000006f42427223 */ /* 0x080fe2000001006a */
[----:B------:R-:W-:Y:S01]  /*1590*/  FADD.FTZ R71, R67, -R28 ;  /* 0x8000001c43477221 */ /* 0x000fe20000010000 */
[----:B------:R-:W-:Y:S01]  /*15a0*/  FADD.FTZ R39, R68, -R37 ;  /* 0x8000002544277221 */ /* 0x000fe20000010000 */
[-C--:B------:R-:W-:Y:S01]  /*15b0*/  FFMA.FTZ R77, R77, R111.reuse, R106 ;  /* 0x0000006f4d4d7223 */ /* 0x080fe2000001006a */
[----:B------:R-:W-:Y:S01]  /*15c0*/  @P1 MOV R28, R60 ;  /* 0x0000003c001c1202 */ /* 0x000fe20000000f00 */
[----:B------:R-:W-:Y:S01]  /*15d0*/  FADD.FTZ R31, R70, -R29 ;  /* 0x8000001d461f7221 */ /* 0x000fe20000010000 */
[----:B------:R-:W-:Y:S01]  /*15e0*/  @P1 SHF.R.U64 R37, R60, 0x10, R61 ;  /* 0x000000103c251819 */ /* 0x000fe2000000123d */
[----:B------:R-:W-:Y:S01]  /*15f0*/  FADD.FTZ R75, R75, -R66 ;  /* 0x800000424b4b7221 */ /* 0x000fe20000010000 */
[----:B------:R-:W-:Y:S01]  /*1600*/  FFMA.FTZ R108, R108, R111, R106 ;  /* 0x0000006f6c6c7223 */ /* 0x000fe2000001006a */
[----:B------:R-:W-:Y:S01]  /*1610*/  FADD.FTZ R109, R104, -R77 ;  /* 0x8000004d686d7221 */ /* 0x000fe20000010000 */
[----:B------:R-:W-:Y:S01]  /*1620*/  @P1 HADD2.F32 R67, -RZ, R30.H0_H0 ;  /* 0x2000001eff431230 */ /* 0x000fe20000004100 */
[----:B------:R-:W-:Y:S01]  /*1630*/  @P1 SHF.R.U32.HI R77, RZ, 0x10, R61 ;  /* 0x00000010ff4d1819 */ /* 0x000fe2000001163d */
[----:B------:R-:W-:-:S02]  /*1640*/  @P1 HADD2.F32 R29, -RZ, R28.H0_H0 ;  /* 0x2000001cff1d1230 */ /* 0x000fc40000004100 */
[C---:B------:R-:W-:Y:S01]  /*1650*/  FMUL.FTZ R30, R92.reuse, R31 ;  /* 0x0000001f5c1e7220 */ /* 0x040fe20000410000 */
[----:B------:R-:W-:Y:S02]  /*1660*/  @P1 HADD2.F32 R37, -RZ, R37.H0_H0 ;  /* 0x20000025ff251230 */ /* 0x000fe40000004100 */
[----:B------:R-:W-:Y:S01]  /*1670*/  FMUL.FTZ R28, R92, R75 ;  /* 0x0000004b5c1c7220 */ /* 0x000fe20000410000 */
[----:B------:R-:W-:Y:S01]  /*1680*/  @P1 SHF.R.U64 R31, R62, 0x10, R63 ;  /* 0x000000103e1f1819 */ /* 0x000fe2000000123f */
[----:B------:R-:W-:Y:S01]  /*1690*/  FADD.FTZ R105, R105, -R108 ;  /* 0x8000006c69697221 */ /* 0x000fe20000010000 */
[----:B------:R-:W-:Y:S01]  /*16a0*/  FMUL.FTZ R38, R92, R39 ;  /* 0x000000275c267220 */ /* 0x000fe20000410000 */
[----:B------:R-:W-:Y:S01]  /*16b0*/  FFMA.FTZ R112, R112, R111, R106 ;  /* 0x0000006f70707223 */ /* 0x000fe2000001006a */
[----:B------:R-:W-:Y:S02]  /*16c0*/  @P1 HADD2.F32 R77, -RZ, R77.H0_H0 ;  /* 0x2000004dff4d1230 */ /* 0x000fe40000004100 */
[----:B------:R-:W-:Y:S01]  /*16d0*/  @P1 FADD.FTZ R28, R28, R29 ;  /* 0x0000001d1c1c1221 */ /* 0x000fe20000010000 */
[----:B------:R-:W-:Y:S01]  /*16e0*/  FMUL.FTZ R68, R92, R71 ;  /* 0x000000475c447220 */ /* 0x000fe20000410000 */
[----:B------:R-:W-:Y:S01]  /*16f0*/  @P1 FADD.FTZ R30, R30, R37 ;  /* 0x000000251e1e1221 */ /* 0x000fe20000010000 */
[----:B------:R-:W-:Y:S01]  /*1700*/  @P1 MOV R29, R62 ;  /* 0x0000003e001d1202 */ /* 0x000fe20000000f00 */
[----:B------:R-:W-:-:S02]  /*1710*/  @P1 HADD2.F32 R31, -RZ, R31.H0_H0 ;  /* 0x2000001fff1f1230 */ /* 0x000fc40000004100 */
[----:B------:R-:W-:Y:S01]  /*1720*/  FFMA.FTZ R110, R110, R111, R106 ;  /* 0x0000006f6e6e7223 */ /* 0x000fe2000001006a */
[----:B------:R-:W-:Y:S01]  /*1730*/  @P1 SHF.R.U32.HI R37, RZ, 0x10, R63 ;  /* 0x00000010ff251819 */ /* 0x000fe2000001163f */
[----:B------:R-:W-:Y:S01]  /*1740*/  FMUL.FTZ R108, R92, R105 ;  /* 0x000000695c6c7220 */ /* 0x000fe20000410000 */
[----:B------:R-:W-:Y:S01]  /*1750*/  @P1 FADD.FTZ R38, R38, R67 ;  /* 0x0000004326261221 */ /* 0x000fe20000010000 */
[----:B------:R-:W-:Y:S01]  /*1760*/  FADD.FTZ R107, R107, -R112 ;  /* 0x800000706b6b7221 */ /* 0x000fe20000010000 */
[----:B------:R-:W-:Y:S01]  /*1770*/  @P1 FADD.FTZ R68, R68, R77 ;  /* 0x0000004d44441221 */ /* 0x000fe20000010000 */
[----:B------:R-:W-:Y:S01]  /*1780*/  FADD.FTZ R103, R103, -R110 ;  /* 0x8000006e67677221 */ /* 0x000fe20000010000 */
[----:B------:R-:W-:Y:S02]  /*1790*/  @P1 HADD2.F32 R29, -RZ, R29.H0_H0 ;  /* 0x2000001dff1d1230 */ /* 0x000fe40000004100 */
[----:B------:R-:W-:Y:S01]  /*17a0*/  @P1 FADD.FTZ R108, R108, R31 ;  /* 0x0000001f6c6c1221 */ /* 0x000fe20000010000 */
[----:B------:R-:W-:Y:S01]  /*17b0*/  FMUL.FTZ R70, R92, R109 ;  /* 0x0000006d5c467220 */ /* 0x000fe20000410000 */
[----:B------:R-:W-:Y:S01]  /*17c0*/  FMUL.FTZ R110, R30, R91 ;  /* 0x0000005b1e6e7220 */ /* 0x000fe20000410000 */
[----:B------:R-:W-:-:S02]  /*17d0*/  @P1 HADD2.F32 R31, -RZ, R36.H0_H0 ;  /* 0x20000024ff1f1230 */ /* 0x000fc40000004100 */
[----:B------:R-:W-:Y:S01]  /*17e0*/  FMUL.FTZ R105, R38, R91 ;  /* 0x0000005b26697220 */ /* 0x000fe20000410000 */
[----:B------:R-:W-:Y:S02]  /*17f0*/  @P1 HADD2.F32 R37, -RZ, R37.H0_H0 ;  /* 0x20000025ff251230 */ /* 0x000fe40000004100 */
[----:B------:R-:W-:Y:S01]  /*1800*/  FMUL.FTZ R36, R92, R107 ;  /* 0x0000006b5c247220 */ /* 0x000fe20000410000 */
[----:B------:R-:W-:Y:S01]  /*1810*/  @P2 F2FP.F16.F32.PACK_AB R30, RZ, R30 ;  /* 0x0000001eff1e223e */ /* 0x000fe200000000ff */
[----:B------:R-:W-:Y:S01]  /*1820*/  FMUL.FTZ R104, R68, R91 ;  /* 0x0000005b44687220 */ /* 0x000fe20000410000 */
[----:B------:R-:W-:Y:S01]  /*1830*/  @P2 F2FP.F16.F32.PACK_AB R38, RZ, R38 ;  /* 0x00000026ff26223e */ /* 0x000fe200000000ff */
[----:B------:R-:W-:Y:S01]  /*1840*/  @P1 FADD.FTZ R70, R70, R29 ;  /* 0x0000001d46461221 */ /* 0x000fe20000010000 */
[----:B------:R-:W-:Y:S01]  /*1850*/  FMUL.FTZ R29, R50, R110 ;  /* 0x0000006e321d7220 */ /* 0x000fe20000410000 */
[----:B------:R-:W-:Y:S01]  /*1860*/  FMUL.FTZ R66, R92, R103 ;  /* 0x000000675c427220 */ /* 0x000fe20000410000 */
[----:B------:R-:W-:Y:S01]  /*1870*/  @P1 FADD.FTZ R36, R36, R37 ;  /* 0x0000002524241221 */ /* 0x000fe20000010000 */
[----:B------:R-:W-:Y:S01]  /*1880*/  @P2 PRMT R88, R30, 0x7610, R88 ;  /* 0x000076101e582816 */ /* 0x000fe20000000058 */
[----:B------:R-:W-:Y:S01]  /*1890*/  FMUL.FTZ R30, R49, R104 ;  /* 0x00000068311e7220 */ /* 0x000fe20000410000 */
[----:B------:R-:W-:Y:S01]  /*18a0*/  @P2 F2FP.F16.F32.PACK_AB R37, RZ, R28 ;  /* 0x0000001cff25223e */ /* 0x000fe200000000ff */
[----:B------:R-:W-:Y:S01]  /*18b0*/  FMUL.FTZ R109, R28, R91 ;  /* 0x0000005b1c6d7220 */ /* 0x000fe20000410000 */
[----:B------:R-:W-:Y:S01]  /*18c0*/  @P2 PRMT R89, R38, 0x7610, R89 ;  /* 0x0000761026592816 */ /* 0x000fe20000000059 */
[----:B------:R0:W-:Y:S01]  /*18d0*/  F2F.F16.F32 R71, R29 ;  /* 0x0000001d00477304 */ /* 0x0001e20000200800 */
[----:B------:R-:W1:Y:S01]  /*18e0*/  LDC.64 R38, c[0x0][0x220] ;  /* 0x00008800ff267b82 */ /* 0x000e620000000a00 */
[----:B------:R-:W-:Y:S01]  /*18f0*/  @P1 FADD.FTZ R66, R66, R31 ;  /* 0x0000001f42421221 */ /* 0x000fe20000010000 */
[----:B------:R-:W-:Y:S01]  /*1900*/  FMUL.FTZ R31, R78, R105 ;  /* 0x000000694e1f7220 */ /* 0x000fe20000410000 */
[----:B------:R-:W-:Y:S01]  /*1910*/  @P2 PRMT R87, R37, 0x7610, R87 ;  /* 0x0000761025572816 */ /* 0x000fe20000000057 */
[----:B------:R-:W-:Y:S01]  /*1920*/  FMUL.FTZ R37, R79, R109 ;  /* 0x0000006d4f257220 */ /* 0x000fe20000410000 */
[----:B------:R-:W-:Y:S01]  /*1930*/  @P2 F2FP.F16.F32.PACK_AB R28, RZ, R108 ;  /* 0x0000006cff1c223e */ /* 0x000fe200000000ff */
[-C--:B------:R-:W-:Y:S01]  /*1940*/  FMUL.FTZ R103, R36, R91.reuse ;  /* 0x0000005b24677220 */ /* 0x080fe20000410000 */
[----:B------:R-:W2:Y:S01]  /*1950*/  F2F.F16.F32 R75, R30 ;  /* 0x0000001e004b7304 */ /* 0x000ea20000200800 */
[----:B------:R-:W-:Y:S01]  /*1960*/  @P2 F2FP.F16.F32.PACK_AB R68, RZ, R68 ;  /* 0x00000044ff44223e */ /* 0x000fe200000000ff */
[----:B------:R-:W3:Y:S01]  /*1970*/  @P2 LDC.64 R76, c[0x0][0x308] ;  /* 0x0000c200ff4c2b82 */ /* 0x000ee20000000a00 */
[----:B------:R-:W-:Y:S01]  /*1980*/  @P2 LOP3.LUT R67, R88, 0xffff, RZ, 0xc0, !PT ;  /* 0x0000ffff58432812 */ /* 0x000fe200078ec0ff */
[----:B------:R-:W-:Y:S01]  /*1990*/  FMUL.FTZ R108, R108, R91 ;  /* 0x0000005b6c6c7220 */ /* 0x000fe20000410000 */
[----:B------:R-:W-:-:S02]  /*19a0*/  @P2 PRMT R88, R28, 0x7610, R88 ;  /* 0x000076101c582816 */ /* 0x000fc40000000058 */
[----:B------:R-:W-:Y:S01]  /*19b0*/  @P2 PRMT R90, R68, 0x7610, R90 ;  /* 0x00007610445a2816 */ /* 0x000fe2000000005a */
[----:B------:R4:W4:Y:S01]  /*19c0*/  F2F.F16.F32 R74, R31 ;  /* 0x0000001f004a7304 */ /* 0x0009220000200800 */
[----:B------:R-:W-:Y:S01]  /*19d0*/  @P2 F2FP.F16.F32.PACK_AB R112, RZ, R36 ;  /* 0x00000024ff70223e */ /* 0x000fe200000000ff */
[----:B0-----:R-:W0:Y:S01]  /*19e0*/  LDC.64 R28, c[0x0][0x2f8] ;  /* 0x0000be00ff1c7b82 */ /* 0x001e220000000a00 */
[--C-:B------:R-:W-:Y:S01]  /*19f0*/  @P2 PRMT R113, R89, 0x5410, R90.reuse ;  /* 0x0000541059712816 */ /* 0x100fe2000000005a */
[----:B------:R-:W-:Y:S01]  /*1a00*/  FMUL.FTZ R68, R48, R108 ;  /* 0x0000006c30447220 */ /* 0x000fe20000410000 */
[----:B------:R-:W-:Y:S02]  /*1a10*/  @P2 PRMT R90, R112, 0x7610, R90 ;  /* 0x00007610705a2816 */ /* 0x000fe4000000005a */
[----:B--2---:R-:W-:Y:S01]  /*1a20*/  SHF.L.U32 R75, R75, 0x10, RZ ;  /* 0x000000104b4b7819 */ /* 0x004fe200000006ff */
[----:B------:R2:W3:Y:S01]  /*1a30*/  F2F.F16.F32 R107, R37 ;  /* 0x00000025006b7304 */ /* 0x0004e20000200800 */
[----:B----4-:R-:W-:-:S04]  /*1a40*/  @P2 F2FP.F16.F32.PACK_AB R31, RZ, R66 ;  /* 0x00000042ff1f223e */ /* 0x010fc800000000ff */
[----:B------:R-:W-:Y:S01]  /*1a50*/  @P2 PRMT R89, R31, 0x7610, R89 ;  /* 0x000076101f592816 */ /* 0x000fe20000000059 */
[----:B------:R-:W-:-:S04]  /*1a60*/  IMAD.WIDE.U32 R30, R71, 0x10000, RZ ;  /* 0x00010000471e7825 */ /* 0x000fc800078e00ff */
[----:B------:R-:W-:Y:S01]  /*1a70*/  FMUL.FTZ R71, R47, R103 ;  /* 0x000000672f477220 */ /* 0x000fe20000410000 */
[----:B------:R-:W4:Y:S01]  /*1a80*/  F2F.F16.F32 R68, R68 ;  /* 0x0000004400447304 */ /* 0x000f220000200800 */
[----:B--2---:R-:W-:Y:S01]  /*1a90*/  @P2 IMAD.WIDE.U32 R36, R67, 0x10000, RZ ;  /* 0x0001000043242825 */ /* 0x004fe200078e00ff */
[----:B------:R-:W-:-:S03]  /*1aa0*/  LOP3.LUT R75, R31, R75, R74, 0xfe, !PT ;  /* 0x0000004b1f4b7212 */ /* 0x000fc600078efe4a */
[----:B---3--:R-:W-:Y:S01]  /*1ab0*/  @P2 IMAD.WIDE.U32 R76, R69, 0x8, R76 ;  /* 0x00000008454c2825 */ /* 0x008fe200078e004c */
[----:B------:R-:W-:-:S03]  /*1ac0*/  LOP3.LUT R74, R30, R107, RZ, 0xfc, !PT ;  /* 0x0000006b1e4a7212 */ /* 0x000fc600078efcff */
[-C--:B------:R-:W-:Y:S01]  /*1ad0*/  FMUL.FTZ R107, R66, R91.reuse ;  /* 0x0000005b426b7220 */ /* 0x080fe20000410000 */
[----:B------:R-:W-:Y:S01]  /*1ae0*/  FMUL.FTZ R112, R70, R91 ;  /* 0x0000005b46707220 */ /* 0x000fe20000410000 */
[----:B-1----:R-:W-:Y:S01]  /*1af0*/  IMAD.WIDE.U32 R30, R69, 0x8, R38 ;  /* 0x00000008451e7825 */ /* 0x002fe200078e0026 */
[----:B------:R-:W1:Y:S01]  /*1b00*/  @P2 LDC.64 R66, c[0x0][0x308] ;  /* 0x0000c200ff422b82 */ /* 0x000e620000000a00 */
[----:B------:R-:W2:Y:S01]  /*1b10*/  F2F.F16.F32 R71, R71 ;  /* 0x0000004700477304 */ /* 0x000ea20000200800 */
[----:B------:R-:W-:Y:S01]  /*1b20*/  @P2 LOP3.LUT R37, R113, R37, RZ, 0xfc, !PT ;  /* 0x0000002571252212 */ /* 0x000fe200078efcff */
[----:B------:R-:W-:Y:S01]  /*1b30*/  FMUL.FTZ R113, R72, R107 ;  /* 0x0000006b48717220 */ /* 0x000fe20000410000 */
[----:B------:R-:W-:Y:S01]  /*1b40*/  @P2 LOP3.LUT R36, R36, 0xffff, R87, 0xf8, !PT ;  /* 0x0000ffff24242812 */ /* 0x000fe200078ef857 */
[----:B------:R-:W3:Y:S01]  /*1b50*/  LDG.E.64 R30, desc[UR6][R30.64] ;  /* 0x000000061e1e7981 */ /* 0x000ee2000c1e1b00 */
[----:B------:R-:W-:Y:S01]  /*1b60*/  FMUL.FTZ R116, R73, R112 ;  /* 0x0000007049747220 */ /* 0x000fe20000410000 */
[----:B0-----:R-:W-:Y:S01]  /*1b70*/  IMAD.WIDE.U32 R28, R69, 0x8, R28 ;  /* 0x00000008451c7825 */ /* 0x001fe200078e001c */
[----:B------:R-:W-:Y:S01]  /*1b80*/  @P2 PRMT R121, R89, 0x5410, R90 ;  /* 0x0000541059792816 */ /* 0x000fe2000000005a */
[----:B------:R-:W0:Y:S01]  /*1b90*/  F2F.F16.F32 R113, R113 ;  /* 0x0000007100717304 */ /* 0x000e220000200800 */
[----:B------:R0:W-:Y:S01]  /*1ba0*/  @P2 STG.E.64 desc[UR6][R76.64], R36 ;  /* 0x000000244c002986 */ /* 0x0001e2000c101b06 */
[----:B------:R-:W-:-:S03]  /*1bb0*/  IMAD.WIDE.U32 R114, R95, 0x8, R38 ;  /* 0x000000085f727825 */ /* 0x000fc600078e0026 */
[----:B------:R0:W-:Y:S01]  /*1bc0*/  STG.E.64 desc[UR6][R28.64], R74 ;  /* 0x0000004a1c007986 */ /* 0x0001e2000c101b06 */
[----:B----4-:R-:W-:Y:S01]  /*1bd0*/  IMAD.WIDE.U32 R68, R68, 0x10000, RZ ;  /* 0x0001000044447825 */ /* 0x010fe200078e00ff */
[----:B--2---:R-:W-:Y:S01]  /*1be0*/  SHF.L.U32 R117, R71, 0x10, RZ ;  /* 0x0000001047757819 */ /* 0x004fe200000006ff */
[----:B------:R-:W2:Y:S01]  /*1bf0*/  F2F.F16.F32 R119, R116 ;  /* 0x0000007400777304 */ /* 0x000ea20000200800 */
[----:B0-----:R-:W4:Y:S01]  /*1c00*/  LDG.E.64 R36, desc[UR6][R114.64] ;  /* 0x0000000672247981 */ /* 0x001f22000c1e1b00 */
[----:B------:R-:W-:Y:S02]  /*1c10*/  @P2 F2FP.F16.F32.PACK_AB R29, RZ, R70 ;  /* 0x00000046ff1d223e */ /* 0x000fe400000000ff */
[----:B------:R-:W-:Y:S02]  /*1c20*/  @P2 LOP3.LUT R70, R88, 0xffff, RZ, 0xc0, !PT ;  /* 0x0000ffff58462812 */ /* 0x000fe400078ec0ff */
[----:B------:R-:W-:-:S03]  /*1c30*/  @P2 PRMT R87, R29, 0x7610, R87 ;  /* 0x000076101d572816 */ /* 0x000fc60000000057 */
[----:B------:R-:W-:Y:S01]  /*1c40*/  @P2 IMAD.WIDE.U32 R70, R70, 0x10000, RZ ;  /* 0x0001000046462825 */ /* 0x000fe200078e00ff */
[----:B------:R-:W-:Y:S02]  /*1c50*/  LEA R28, P4, R95, UR16, 0x3 ;  /* 0x000000105f1c7c11 */ /* 0x000fe4000f8818ff */
[----:B------:R-:W-:Y:S01]  /*1c60*/  LOP3.LUT R69, R69, R117, R113, 0xfe, !PT ;  /* 0x0000007545457212 */ /* 0x000fe200078efe71 */
[----:B-1----:R-:W-:Y:S01]  /*1c70*/  @P2 IMAD.WIDE.U32 R66, R95, 0x8, R66 ;  /* 0x000000085f422825 */ /* 0x002fe200078e0042 */
        /* <DEDUP_REMOVED lines=8> */
[--C-:B------:R-:W-:Y:S01]  /*1d00*/  FFMA.FTZ R101, R101, R111, R106.reuse ;  /* 0x0000006f65657223 */ /* 0x100fe2000001006a */
[----:B------:R-:W-:Y:S01]  /*1d10*/  @P1 MOV R74, R65 ;  /* 0x00000041004a1202 */ /* 0x000fe20000000f00 */
[----:B------:R-:W-:-:S02]  /*1d20*/  FFMA.FTZ R97, R97, R111, R106 ;  /* 0x0000006f61617223 */ /* 0x000fc4000001006a */
[----:B------:R-:W-:Y:S01]  /*1d30*/  FADD.FTZ R101, R98, -R101 ;  /* 0x8000006562657221 */ /* 0x000fe20000010000 */
[--C-:B------:R-:W-:Y:S01]  /*1d40*/  @P1 SHF.R.U64 R75, R64, 0x10, R65.reuse ;  /* 0x00000010404b1819 */ /* 0x100fe20000001241 */
[----:B0-----:R-:W-:Y:S01]  /*1d50*/  @P1 HADD2.F32 R67, -RZ, R74.H0_H0 ;  /* 0x2000004aff431230 */ /* 0x001fe20000004100 */
[----:B------:R-:W-:Y:S01]  /*1d60*/  @P1 SHF.R.U32.HI R66, RZ, 0x10, R65 ;  /* 0x00000010ff421819 */ /* 0x000fe20000011641 */
[----:B------:R-:W-:Y:S01]  /*1d70*/  FADD.FTZ R97, R100, -R97 ;  /* 0x8000006164617221 */ /* 0x000fe20000010000 */
[----:B-1----:R-:W-:Y:S01]  /*1d80*/  FMUL.FTZ R68, R92, R101 ;  /* 0x000000655c447220 */ /* 0x002fe20000410000 */
[----:B------:R-:W-:Y:S02]  /*1d90*/  @P1 HADD2.F32 R29, -RZ, R75.H0_H0 ;  /* 0x2000004bff1d1230 */ /* 0x000fe40000004100 */
[----:B------:R-:W-:Y:S02]  /*1da0*/  @P1 HADD2.F32 R69, -RZ, R66.H0_H0 ;  /* 0x20000042ff451230 */ /* 0x000fe40000004100 */
[----:B------:R-:W-:Y:S01]  /*1db0*/  @P1 FADD.FTZ R68, R68, R67 ;  /* 0x0000004344441221 */ /* 0x000fe20000010000 */
[----:B------:R-:W-:Y:S01]  /*1dc0*/  FMUL.FTZ R66, R92, R97 ;  /* 0x000000615c427220 */ /* 0x000fe20000410000 */
[-CC-:B------:R-:W-:Y:S01]  /*1dd0*/  FFMA.FTZ R99, R99, R111.reuse, R106.reuse ;  /* 0x0000006f63637223 */ /* 0x180fe2000001006a */
[----:B------:R-:W-:Y:S01]  /*1de0*/  FFMA.FTZ R111, R102, R111, R106 ;  /* 0x0000006f666f7223 */ /* 0x000fe2000001006a */
[----:B------:R-:W-:Y:S01]  /*1df0*/  @P1 MOV R28, R64 ;  /* 0x00000040001c1202 */ /* 0x000fe20000000f00 */
[----:B------:R-:W-:Y:S01]  /*1e00*/  @P1 FADD.FTZ R66, R66, R29 ;  /* 0x0000001d42421221 */ /* 0x000fe20000010000 */
[----:B------:R-:W-:Y:S01]  /*1e10*/  @P2 F2FP.F16.F32.PACK_AB R67, RZ, R68 ;  /* 0x00000044ff43223e */ /* 0x000fe200000000ff */
[----:B------:R-:W-:-:S02]  /*1e20*/  FADD.FTZ R111, R94, -R111 ;  /* 0x8000006f5e6f7221 */ /* 0x000fc40000010000 */
[----:B------:R-:W-:Y:S01]  /*1e30*/  @P1 HADD2.F32 R29, -RZ, R28.H0_H0 ;  /* 0x2000001cff1d1230 */ /* 0x000fe20000004100 */
[----:B------:R-:W-:Y:S01]  /*1e40*/  @P2 PRMT R89, R67, 0x7610, R89 ;  /* 0x0000761043592816 */ /* 0x000fe20000000059 */
[----:B------:R-:W-:Y:S01]  /*1e50*/  FMUL.FTZ R70, R92, R111 ;  /* 0x0000006f5c467220 */ /* 0x000fe20000410000 */
[----:B------:R-:W-:Y:S01]  /*1e60*/  @P2 F2FP.F16.F32.PACK_AB R28, RZ, R66 ;  /* 0x00000042ff1c223e */ /* 0x000fe200000000ff */
[----:B------:R-:W-:Y:S02]  /*1e70*/  FADD.FTZ R99, R96, -R99 ;  /* 0x8000006360637221 */ /* 0x000fe40000010000 */
[----:B------:R-:W-:Y:S01]  /*1e80*/  @P1 FADD.FTZ R70, R70, R69 ;  /* 0x0000004546461221 */ /* 0x000fe20000010000 */
[----:B------:R-:W-:Y:S01]  /*1e90*/  @P2 PRMT R88, R28, 0x7610, R88 ;  /* 0x000076101c582816 */ /* 0x000fe20000000058 */
[----:B------:R-:W-:Y:S01]  /*1ea0*/  FMUL.FTZ R28, R68, R91 ;  /* 0x0000005b441c7220 */ /* 0x000fe20000410000 */
[----:B------:R-:W-:Y:S02]  /*1eb0*/  FMUL.FTZ R92, R92, R99 ;  /* 0x000000635c5c7220 */ /* 0x000fe40000410000 */
[----:B------:R-:W-:-:S02]  /*1ec0*/  @P2 F2FP.F16.F32.PACK_AB R69, RZ, R70 ;  /* 0x00000046ff45223e */ /* 0x000fc400000000ff */
[----:B------:R-:W-:Y:S02]  /*1ed0*/  @P1 FADD.FTZ R92, R92, R29 ;  /* 0x0000001d5c5c1221 */ /* 0x000fe40000010000 */
[----:B------:R-:W-:Y:S01]  /*1ee0*/  @P2 PRMT R90, R69, 0x7610, R90 ;  /* 0x00007610455a2816 */ /* 0x000fe2000000005a */
[-C--:B------:R-:W-:Y:S01]  /*1ef0*/  FMUL.FTZ R29, R66, R91.reuse ;  /* 0x0000005b421d7220 */ /* 0x080fe20000410000 */
[-C--:B------:R-:W-:Y:S01]  /*1f00*/  FMUL.FTZ R66, R70, R91.reuse ;  /* 0x0000005b46427220 */ /* 0x080fe20000410000 */
[----:B------:R-:W-:-:S04]  /*1f10*/  FMUL.FTZ R70, R92, R91 ;  /* 0x0000005b5c467220 */ /* 0x000fc80000410000 */
[----:B------:R-:W-:Y:S01]  /*1f20*/  FMUL.FTZ R74, R59, R70 ;  /* 0x000000463b4a7220 */ /* 0x000fe20000410000 */
[----:B------:R-:W-:-:S04]  /*1f30*/  @P2 F2FP.F16.F32.PACK_AB R92, RZ, R92 ;  /* 0x0000005cff5c223e */ /* 0x000fc800000000ff */
[----:B------:R-:W-:Y:S02]  /*1f40*/  @P2 PRMT R87, R92, 0x7610, R87 ;  /* 0x000076105c572816 */ /* 0x000fe40000000057 */
[----:B---3--:R-:W-:Y:S02]  /*1f50*/  MOV R67, R30 ;  /* 0x0000001e00437202 */ /* 0x008fe40000000f00 */
[--C-:B------:R-:W-:Y:S02]  /*1f60*/  SHF.R.U64 R30, R30, 0x10, R31.reuse ;  /* 0x000000101e1e7819 */ /* 0x100fe4000000121f */
[----:B------:R-:W-:Y:S02]  /*1f70*/  MOV R68, R31 ;  /* 0x0000001f00447202 */ /* 0x000fe40000000f00 */
[----:B------:R-:W-:Y:S01]  /*1f80*/  SHF.R.U32.HI R31, RZ, 0x10, R31 ;  /* 0x00000010ff1f7819 */ /* 0x000fe2000001161f */
[----:B------:R-:W-:Y:S02]  /*1f90*/  HADD2.F32 R30, -RZ, R30.H0_H0 ;  /* 0x2000001eff1e7230 */ /* 0x000fe40000004100 */
[----:B------:R-:W-:-:S03]  /*1fa0*/  HADD2.F32 R71, -RZ, R68.H0_H0 ;  /* 0x20000044ff477230 */ /* 0x000fc60000004100 */
[----:B------:R-:W-:Y:S01]  /*1fb0*/  FFMA.FTZ R9, R30, R110, R9 ;  /* 0x0000006e1e097223 */ /* 0x000fe20000010009 */
[----:B------:R-:W-:Y:S02]  /*1fc0*/  HADD2.F32 R30, -RZ, R31.H0_H0 ;  /* 0x2000001fff1e7230 */ /* 0x000fe40000004100 */
[----:B------:R-:W-:Y:S01]  /*1fd0*/  HADD2.F32 R69, -RZ, R67.H0_H0 ;  /* 0x20000043ff457230 */ /* 0x000fe20000004100 */
[----:B----4-:R-:W-:Y:S02]  /*1fe0*/  MOV R31, R36 ;  /* 0x00000024001f7202 */ /* 0x010fe40000000f00 */
[----:B------:R-:W-:Y:S02]  /*1ff0*/  SHF.R.U64 R36, R36, 0x10, R37 ;  /* 0x0000001024247819 */ /* 0x000fe40000001225 */
[----:B------:R-:W-:Y:S01]  /*2000*/  MOV R68, R37 ;  /* 0x0000002500447202 */ /* 0x000fe20000000f00 */
[----:B------:R-:W-:Y:S01]  /*2010*/  FFMA.FTZ R11, R30, R104, R11 ;  /* 0x000000681e0b7223 */ /* 0x000fe2000001000b */
[----:B------:R-:W-:Y:S01]  /*2020*/  FFMA.FTZ R10, R69, R109, R10 ;  /* 0x0000006d450a7223 */ /* 0x000fe2000001000a */
[----:B------:R-:W-:-:S02]  /*2030*/  HADD2.F32 R30, -RZ, R36.H0_H0 ;  /* 0x20000024ff1e7230 */ /* 0x000fc40000004100 */
[----:B------:R-:W-:Y:S01]  /*2040*/  FFMA.FTZ R12, R71, R105, R12 ;  /* 0x00000069470c7223 */ /* 0x000fe2000001000c */
[----:B------:R-:W-:Y:S02]  /*2050*/  HADD2.F32 R36, -RZ, R68.H0_H0 ;  /* 0x20000044ff247230 */ /* 0x000fe40000004100 */
[----:B------:R-:W-:Y:S01]  /*2060*/  FMUL.FTZ R69, R46, R29 ;  /* 0x0000001d2e457220 */ /* 0x000fe20000410000 */
[----:B------:R-:W-:Y:S01]  /*2070*/  FMUL.FTZ R71, R58, R28 ;  /* 0x0000001c3a477220 */ /* 0x000fe20000410000 */
[----:B------:R-:W-:Y:S01]  /*2080*/  FMUL.FTZ R68, R45, R66 ;  /* 0x000000422d447220 */ /* 0x000fe20000410000 */
[----:B------:R0:W1:Y:S01]  /*2090*/  F2F.F16.F32 R67, R74 ;  /* 0x0000004a00437304 */ /* 0x0000620000200800 */
[----:B------:R-:W-:Y:S01]  /*20a0*/  FFMA.FTZ R19, R36, R107, R19 ;  /* 0x0000006b24137223 */ /* 0x000fe20000010013 */
[----:B------:R-:W-:Y:S02]  /*20b0*/  HADD2.F32 R31, -RZ, R31.H0_H0 ;  /* 0x2000001fff1f7230 */ /* 0x000fe40000004100 */
[----:B------:R-:W-:-:S04]  /*20c0*/  FFMA.FTZ R13, R30, R108, R13 ;  /* 0x0000006c1e0d7223 */ /* 0x000fc8000001000d */
[----:B------:R-:W3:Y:S01]  /*20d0*/  F2F.F16.F32 R69, R69 ;  /* 0x0000004500457304 */ /* 0x000ee20000200800 */
[----:B0-----:R-:W-:Y:S01]  /*20e0*/  SHF.R.U32.HI R74, RZ, 0x10, R37 ;  /* 0x00000010ff4a7819 */ /* 0x001fe20000011625 */
[----:B------:R-:W-:-:S06]  /*20f0*/  FFMA.FTZ R14, R31, R112, R14 ;  /* 0x000000701f0e7223 */ /* 0x000fcc000001000e */
[----:B------:R-:W0:Y:S01]  /*2100*/  F2F.F16.F32 R71, R71 ;  /* 0x0000004700477304 */ /* 0x000e220000200800 */
[----:B--2---:R-:W-:Y:S02]  /*2110*/  SHF.R.U64 R37, R38, 0x10, R39 ;  /* 0x0000001026257819 */ /* 0x004fe40000001227 */
[----:B------:R-:W-:Y:S02]  /*2120*/  MOV R36, R39 ;  /* 0x0000002700247202 */ /* 0x000fe40000000f00 */
[----:B------:R-:W-:-:S03]  /*2130*/  MOV R30, R38 ;  /* 0x00000026001e7202 */ /* 0x000fc60000000f00 */
[----:B------:R-:W2:Y:S01]  /*2140*/  F2F.F16.F32 R68, R68 ;  /* 0x0000004400447304 */ /* 0x000ea20000200800 */
[----:B------:R-:W-:Y:S01]  /*2150*/  SHF.R.U32.HI R39, RZ, 0x10, R39 ;  /* 0x00000010ff277819 */ /* 0x000fe20000011627 */
[----:B------:R-:W-:Y:S02]  /*2160*/  HADD2.F32 R31, -RZ, R74.H0_H0 ;  /* 0x2000004aff1f7230 */ /* 0x000fe40000004100 */
[----:B------:R-:W-:Y:S02]  /*2170*/  HADD2.F32 R30, -RZ, R30.H0_H0 ;  /* 0x2000001eff1e7230 */ /* 0x000fe40000004100 */
[----:B------:R-:W-:Y:S02]  /*2180*/  HADD2.F32 R37, -RZ, R37.H0_H0 ;  /* 0x20000025ff257230 */ /* 0x000fe40000004100 */
[----:B------:R-:W-:Y:S02]  /*2190*/  HADD2.F32 R36, -RZ, R36.H0_H0 ;  /* 0x20000024ff247230 */ /* 0x000fe40000004100 */
[----:B------:R-:W-:-:S02]  /*21a0*/  HADD2.F32 R39, -RZ, R39.H0_H0 ;  /* 0x20000027ff277230 */ /* 0x000fc40000004100 */
        /* <DEDUP_REMOVED lines=14> */
.L_x_1175:
[----:B0-----:R-:W-:Y:S01]  /*2290*/  IMAD.WIDE.U32 R30, R69, 0x10000, RZ ;  /* 0x00010000451e7825 */ /* 0x001fe200078e00ff */
[----:B------:R-:W-:Y:S02]  /*22a0*/  SHF.L.U32 R29, R68, 0x10, RZ ;  /* 0x00000010441d7819 */ /* 0x000fe400000006ff */
        /* <DEDUP_REMOVED lines=40> */
.L_x_1172:
        /* <DEDUP_REMOVED lines=22> */
.L_x_1173:
[----:B------:R-:W-:Y:S01]  /*2690*/  HFMA2.MMA R113, -RZ, RZ, 0, 9.5367431640625e-07 ;  /* 0x00000010ff717435 */ /* 0x000fe200000001ff */
[----:B------:R-:W-:Y:S02]  /*26a0*/  MOV R111, R31 ;  /* 0x0000001f006f7202 */ /* 0x000fe40000000f00 */
[----:B------:R-:W-:Y:S02]  /*26b0*/  MOV R114, 0x1f ;  /* 0x0000001f00727802 */ /* 0x000fe40000000f00 */
[----:B------:R-:W-:-:S07]  /*26c0*/  MOV R106, 0xffffffff ;  /* 0xffffffff006a7802 */ /* 0x000fce0000000f00 */
[----:B-----5:R-:W-:Y:S05]  /*26d0*/  WARPSYNC.COLLECTIVE R106, `(.L_x_1177) ;  /* 0x000000006a087348 */ /* 0x020fea0003c00000 */
[----:B------:R0:W1:Y:S02]  /*26e0*/  SHFL.DOWN P5, R109, R111, R113, R114 ;  /* 0x080000716f6d7389 */ /* 0x00006400000a0072 */
[----:B01---5:R-:W-:Y:S01]  /*26f0*/  ENDCOLLECTIVE ;  /* 0x000000000000791b */ /* 0x023fe20003800000 */
.L_x_1177:
[----:B------:R-:W-:Y:S02]  /*2700*/  MOV R111, R29 ;  /* 0x0000001d006f7202 */ /* 0x000fe40000000f00 */
[----:B------:R-:W-:-:S07]  /*2710*/  MOV R28, R109 ;  /* 0x0000006d001c7202 */ /* 0x000fce0000000f00 */
[----:B------:R-:W-:Y:S05]  /*2720*/  WARPSYNC.COLLECTIVE R106, `(.L_x_1178) ;  /* 0x000000006a087348 */ /* 0x000fea0003c00000 */
[----:B------:R0:W1:Y:S02]  /*2730*/  SHFL.DOWN P5, R109, R111, R113, R114 ;  /* 0x080000716f6d7389 */ /* 0x00006400000a0072 */
[----:B01----:R-:W-:Y:S01]  /*2740*/  ENDCOLLECTIVE ;  /* 0x000000000000791b */ /* 0x003fe20003800000 */
.L_x_1178:
[----:B------:R-:W-:Y:S01]  /*2750*/  FADD.FTZ R28, R31, R28 ;  /* 0x0000001c1f1c7221 */ /* 0x000fe20000010000 */
[----:B------:R-:W-:-:S04]  /*2760*/  HFMA2.MMA R113, -RZ, RZ, 0, 4.76837158203125e-07 ;  /* 0x00000008ff717435 */ /* 0x000fc800000001ff */
[----:B------:R-:W-:Y:S02]  /*2770*/  MOV R111, R28 ;  /* 0x0000001c006f7202 */ /* 0x000fe40000000f00 */
[----:B------:R-:W-:-:S07]  /*2780*/  MOV R30, R109 ;  /* 0x0000006d001e7202 */ /* 0x000fce0000000f00 */
[----:B------:R-:W-:Y:S05]  /*2790*/  WARPSYNC.COLLECTIVE R106, `(.L_x_1179) ;  /* 0x000000006a087348 */ /* 0x000fea0003c00000 */
[----:B------:R0:W1:Y:S02]  /*27a0*/  SHFL.DOWN P5, R109, R111, R113, R114 ;  /* 0x080000716f6d7389 */ /* 0x00006400000a0072 */
[----:B01----:R-:W-:Y:S01]  /*27b0*/  ENDCOLLECTIVE ;  /* 0x000000000000791b */ /* 0x003fe20003800000 */
.L_x_1179:
[----:B------:R-:W-:-:S05]  /*27c0*/  FADD.FTZ R30, R29, R30 ;  /* 0x0000001e1d1e7221 */ /* 0x000fca0000010000 */
[----:B------:R-:W-:Y:S02]  /*27d0*/  MOV R111, R30 ;  /* 0x0000001e006f7202 */ /* 0x000fe40000000f00 */
[----:B------:R-:W-:-:S07]  /*27e0*/  MOV R37, R109 ;  /* 0x0000006d00257202 */ /* 0x000fce0000000f00 */
[----:B------:R-:W-:Y:S05]  /*27f0*/  WARPSYNC.COLLECTIVE R106, `(.L_x_1180) ;  /* 0x000000006a087348 */ /* 0x000fea0003c00000 */
[----:B------:R0:W1:Y:S02]  /*2800*/  SHFL.DOWN P5, R109, R111, R113, R114 ;  /* 0x080000716f6d7389 */ /* 0x00006400000a0072 */
[----:B01----:R-:W-:Y:S01]  /*2810*/  ENDCOLLECTIVE ;  /* 0x000000000000791b */ /* 0x003fe20003800000 */
.L_x_1180:
[----:B------:R-:W-:Y:S01]  /*2820*/  FADD.FTZ R37, R28, R37 ;  /* 0x000000251c257221 */ /* 0x000fe20000010000 */
[----:B------:R-:W-:-:S04]  /*2830*/  HFMA2.MMA R113, -RZ, RZ, 0, 2.384185791015625e-07 ;  /* 0x00000004ff717435 */ /* 0x000fc800000001ff */
[----:B------:R-:W-:Y:S02]  /*2840*/  MOV R111, R37 ;  /* 0x00000025006f7202 */ /* 0x000fe40000000f00 */
[----:B------:R-:W-:-:S07]  /*2850*/  MOV R39, R109 ;  /* 0x0000006d00277202 */ /* 0x000fce0000000f00 */
[----:B------:R-:W-:Y:S05]  /*2860*/  WARPSYNC.COLLECTIVE R106, `(.L_x_1181) ;  /* 0x000000006a087348 */ /* 0x000fea0003c00000 */
[----:B------:R0:W1:Y:S02]  /*2870*/  SHFL.DOWN P5, R109, R111, R113, R114 ;  /* 0x080000716f6d7389 */ /* 0x00006400000a0072 */
[----:B01----:R-:W-:Y:S01]  /*2880*/  ENDCOLLECTIVE ;  /* 0x000000000000791b */ /* 0x003fe20003800000 */
.L_x_1181:
[----:B------:R-:W-:-:S05]  /*2890*/  FADD.FTZ R39, R30, R39 ;  /* 0x000000271e277221 */ /* 0x000fca0000010000 */
[----:B------:R-:W-:Y:S02]  /*28a0*/  MOV R111, R39 ;  /* 0x00000027006f7202 */ /* 0x000fe40000000f00 */
[----:B------:R-:W-:-:S07]  /*28b0*/  MOV R36, R109 ;  /* 0x0000006d00247202 */ /* 0x000fce0000000f00 */
[----:B------:R-:W-:Y:S05]  /*28c0*/  WARPSYNC.COLLECTIVE R106, `(.L_x_1182) ;  /* 0x000000006a087348 */ /* 0x000fea0003c00000 */
[----:B------:R0:W1:Y:S02]  /*28d0*/  SHFL.DOWN P5, R109, R111, R113, R114 ;  /* 0x080000716f6d7389 */ /* 0x00006400000a0072 */
[----:B01----:R-:W-:Y:S01]  /*28e0*/  ENDCOLLECTIVE ;  /* 0x000000000000791b */ /* 0x003fe20003800000 */
.L_x_1182:
[----:B------:R-:W-:Y:S01]  /*28f0*/  FADD.FTZ R36, R37, R36 ;  /* 0x0000002425247221 */ /* 0x000fe20000010000 */
[----:B------:R-:W-:-:S04]  /*2900*/  HFMA2.MMA R113, -RZ, RZ, 0, 1.1920928955078125e-07 ;  /* 0x00000002ff717435 */ /* 0x000fc800000001ff */
[----:B------:R-:W-:Y:S02]  /*2910*/  MOV R111, R36 ;  /* 0x00000024006f7202 */ /* 0x000fe40000000f00 */
[----:B------:R-:W-:-:S07]  /*2920*/  MOV R38, R109 ;  /* 0x0000006d00267202 */ /* 0x000fce0000000f00 */
[----:B------:R-:W-:Y:S05]  /*2930*/  WARPSYNC.COLLECTIVE R106, `(.L_x_1183) ;  /* 0x000000006a087348 */ /* 0x000fea0003c00000 */
[----:B------:R0:W1:Y:S02]  /*2940*/  SHFL.DOWN P5, R109, R111, R113, R114 ;  /* 0x080000716f6d7389 */ /* 0x00006400000a0072 */
[----:B01----:R-:W-:Y:S01]  /*2950*/  ENDCOLLECTIVE ;  /* 0x000000000000791b */ /* 0x003fe20003800000 */
.L_x_1183:
[----:B------:R-:W-:-:S05]  /*2960*/  FADD.FTZ R38, R39, R38 ;  /* 0x0000002627267221 */ /* 0x000fca0000010000 */
[----:B------:R-:W-:Y:S02]  /*2970*/  MOV R111, R38 ;  /* 0x00000026006f7202 */ /* 0x000fe40000000f00 */
[----:B------:R-:W-:-:S07]  /*2980*/  MOV R29, R109 ;  /* 0x0000006d001d7202 */ /* 0x000fce0000000f00 */
[----:B------:R-:W-:Y:S05]  /*2990*/  WARPSYNC.COLLECTIVE R106, `(.L_x_1184) ;  /* 0x000000006a087348 */ /* 0x000fea0003c00000 */
[----:B------:R0:W1:Y:S02]  /*29a0*/  SHFL.DOWN P5, R109, R111, R113, R114 ;  /* 0x080000716f6d7389 */ /* 0x00006400000a0072 */
[----:B01----:R-:W-:Y:S01]  /*29b0*/  ENDCOLLECTIVE ;  /* 0x000000000000791b */ /* 0x003fe20003800000 */
.L_x_1184:
[----:B------:R-:W-:Y:S01]  /*29c0*/  FADD.FTZ R29, R36, R29 ;  /* 0x0000001d241d7221 */ /* 0x000fe20000010000 */
[----:B------:R-:W-:-:S04]  /*29d0*/  HFMA2.MMA R113, -RZ, RZ, 0, 5.9604644775390625e-08 ;  /* 0x00000001ff717435 */ /* 0x000fc800000001ff */
[----:B------:R-:W-:Y:S02]  /*29e0*/  MOV R111, R29 ;  /* 0x0000001d006f7202 */ /* 0x000fe40000000f00 */
[----:B------:R-:W-:-:S07]  /*29f0*/  MOV R31, R109 ;  /* 0x0000006d001f7202 */ /* 0x000fce0000000f00 */
[----:B------:R-:W-:Y:S05]  /*2a00*/  WARPSYNC.COLLECTIVE R106, `(.L_x_1185) ;  /* 0x000000006a087348 */ /* 0x000fea0003c00000 */
[----:B------:R0:W1:Y:S02]  /*2a10*/  SHFL.DOWN P5, R109, R111, R113, R114 ;  /* 0x080000716f6d7389 */ /* 0x00006400000a0072 */
[----:B01----:R-:W-:Y:S01]  /*2a20*/  ENDCOLLECTIVE ;  /* 0x000000000000791b */ /* 0x003fe20003800000 */
.L_x_1185:
[----:B------:R-:W-:-:S05]  /*2a30*/  FADD.FTZ R31, R38, R31 ;  /* 0x0000001f261f7221 */ /* 0x000fca0000010000 */
[----:B------:R-:W-:Y:S02]  /*2a40*/  MOV R111, R31 ;  /* 0x0000001f006f7202 */ /* 0x000fe40000000f00 */
[----:B------:R-:W-:-:S07]  /*2a50*/  MOV R28, R109 ;  /* 0x0000006d001c7202 */ /* 0x000fce0000000f00 */
[----:B------:R-:W-:Y:S05]  /*2a60*/  WARPSYNC.COLLECTIVE R106, `(.L_x_1186) ;  /* 0x000000006a087348 */ /* 0x000fea0003c00000 */
[----:B------:R0:W1:Y:S02]  /*2a70*/  SHFL.DOWN P5, R109, R111, R113, R114 ;  /* 0x080000716f6d7389 */ /* 0x00006400000a0072 */
[----:B01----:R-:W-:Y:S01]  /*2a80*/  ENDCOLLECTIVE ;  /* 0x000000000000791b */ /* 0x003fe20003800000 */
.L_x_1186:
[----:B------:R-:W-:Y:S01]  /*2a90*/  MOV R30, R109 ;  /* 0x0000006d001e7202 */ /* 0x000fe20000000f00 */
[----:B------:R-:W-:Y:S06]  /*2aa0*/  BRA `(.L_x_1187) ;  /* 0xffffffe800107947 */ /* 0x000fec000383ffff */
.L_x_1188:
        /* <DEDUP_REMOVED lines=13> */
.L_x_8519:


//--------------------- .text._ZN10layer_norm13ln_bwd_kernelINS_13Kernel_traitsI6__halfS2_S2_S2_fjLj1536ELj1ELj1ELj4ELj8ENS_18Kernel_traits_baseILj1536ES2_S2_S2_S2_fjLj128EEEEELb0ELb1ELb1ELb0EEEvNS_9BwdParamsE --------------------------
	.section	.text._ZN10layer_norm13ln_bwd_kernelINS_13Kernel_traitsI6__halfS2_S2_S2_fjLj1536ELj1ELj1ELj4ELj8ENS_18Kernel_traits_baseILj1536ES2_S2_S2_S2_fjLj128EEEEELb0ELb1ELb1ELb0EEEvNS_9BwdParamsE,"ax",@progbits
	.align	128
        .global         _ZN10layer_norm13ln_bwd_kernelINS_13Kernel_traitsI6__halfS2_S2_S2_fjLj1536ELj1ELj1ELj4ELj8ENS_18Kernel_traits_baseILj1536ES2_S2_S2_S2_fjLj128EEEEELb0ELb1ELb1ELb0EEEvNS_9BwdParamsE
        .type           _ZN10layer_norm13ln_bwd_kernelINS_13Kernel_traitsI6__halfS2_S2_S2_fjLj1536ELj1ELj1ELj4ELj8ENS_18Kernel_traits_baseILj1536ES2_S2_S2_S2_fjLj128EEEEELb0ELb1ELb1ELb0EEEvNS_9BwdParamsE,@function
        .size           _ZN10layer_norm13ln_bwd_kernelINS_13Kernel_traitsI6__halfS2_S2_S2_fjLj1536ELj1ELj1ELj4ELj8ENS_18Kernel_traits_baseILj1536ES2_S2_S2_S2_fjLj128EEEEELb0ELb1ELb1ELb0EEEvNS_9BwdParamsE,(.L_x_8520 - _ZN10layer_norm13ln_bwd_kernelINS_13Kernel_traitsI6__halfS2_S2_S2_fjLj1536ELj1ELj1ELj4ELj8ENS_18Kernel_traits_baseILj1536ES2_S2_S2_S2_fjLj128EEEEELb0ELb1ELb1ELb0EEEvNS_9BwdParamsE)
        .other          _ZN10layer_norm13ln_bwd_kernelINS_13Kernel_traitsI6__halfS2_S2_S2_fjLj1536ELj1ELj1ELj4ELj8ENS_18Kernel_traits_baseILj1536ES2_S2_S2_S2_fjLj128EEEEELb0ELb1ELb1ELb0EEEvNS_9BwdParamsE,@"STO_CUDA_ENTRY STV_DEFAULT"
_ZN10layer_norm13ln_bwd_kernelINS_13Kernel_traitsI6__halfS2_S2_S2_fjLj1536ELj1ELj1ELj4ELj8ENS_18Kernel_traits_baseILj1536ES2_S2_S2_S2_fjLj128EEEEELb0ELb1ELb1ELb0EEEvNS_9BwdParamsE:
.text._ZN10layer_norm13ln_bwd_kernelINS_13Kernel_traitsI6__halfS2_S2_S2_fjLj1536ELj1ELj1ELj4ELj8ENS_18Kernel_traits_baseILj1536ES2_S2_S2_S2_fjLj128EEEEELb0ELb1ELb1ELb0EEEvNS_9BwdParamsE:
        /* <DEDUP_REMOVED lines=15> */
[----:B------:R-:W-:Y:S02]  /*00f0*/  LOP3.LUT R7, R75, 0x7f, RZ, 0x3c, !PT ;  /* 0x0000007f4b077812 */ /* 0x000fe400078e3cff */
[----:B------:R-:W-:Y:S02]  /*0100*/  MOV R31, R75 ;  /* 0x0000004b001f7202 */ /* 0x000fe40000000f00 */
        /* <DEDUP_REMOVED lines=49> */
[----:B------:R-:W-:Y:S01]  /*0420*/  HFMA2.MMA R62, -RZ, RZ, 0, 5.9604644775390625e-08 ;  /* 0x00000001ff3e7435 */ /* 0x000fe200000001ff */
[----:B------:R-:W-:Y:S02]  /*0430*/  ISETP.NE.U32.AND P2, PT, RZ, UR6, PT ;  /* 0x00000006ff007c0c */ /* 0x000fe4000bf45070 */
[----:B------:R-:W-:Y:S01]  /*0440*/  MOV R66, R15 ;  /* 0x0000000f00427202 */ /* 0x000fe20000000f00 */
[----:B------:R-:W-:Y:S01]  /*0450*/  HADD2.F32 R67, -RZ, R67.H0_H0 ;  /* 0x20000043ff437230 */ /* 0x000fe20000004100 */
[----:B------:R-:W-:Y:S02]  /*0460*/  SHF.R.U32.HI R65, RZ, 0x10, R15 ;  /* 0x00000010ff417819 */ /* 0x000fe4000001160f */
[----:B------:R-:W-:Y:S01]  /*0470*/  MOV R64, R18 ;  /* 0x0000001200407202 */ /* 0x000fe20000000f00 */
[----:B------:R-:W-:Y:S01]  /*0480*/  HADD2.F32 R66, -RZ, R66.H0_H0 ;  /* 0x20000042ff427230 */ /* 0x000fe20000004100 */
[----:B------:R-:W-:Y:S01]  /*0490*/  ISETP.NE.AND.EX P2, PT, RZ, UR7, PT, P2 ;  /* 0x00000007ff007c0c */ /* 0x000fe2000bf45320 */
[----:B------:R-:W-:Y:S01]  /*04a0*/  HADD2.F32 R65, -RZ, R65.H0_H0 ;  /* 0x20000041ff417230 */ /* 0x000fe20000004100 */
[----:B------:R-:W-:Y:S01]  /*04b0*/  SHF.R.U64 R71, R8, 0x10, R9 ;  /* 0x0000001008477819 */ /* 0x000fe20000001209 */
[----:B------:R-:W-:Y:S01]  /*04c0*/  HADD2.F32 R64, -RZ, R64.H0_H0 ;  /* 0x20000040ff407230 */ /* 0x000fe20000004100 */
[----:B------:R-:W-:-:S02]  /*04d0*/  MOV R70, R9 ;  /* 0x0000000900467202 */ /* 0x000fc40000000f00 */
[----:B------:R-:W-:Y:S01]  /*04e0*/  SHF.R.U32.HI R69, RZ, 0x10, R9 ;  /* 0x00000010ff457819 */ /* 0x000fe20000011609 */
[----:B------:R-:W-:Y:S01]  /*04f0*/  HADD2.F32 R71, -RZ, R71.H0_H0 ;  /* 0x20000047ff477230 */ /* 0x000fe20000004100 */
[----:B------:R-:W-:Y:S01]  /*0500*/  MOV R68, R14 ;  /* 0x0000000e00447202 */ /* 0x000fe20000000f00 */
[----:B------:R-:W-:Y:S01]  /*0510*/  HADD2.F32 R70, -RZ, R70.H0_H0 ;  /* 0x20000046ff467230 */ /* 0x000fe20000004100 */
[----:B------:R-:W-:Y:S01]  /*0520*/  SHF.R.U64 R18, R18, 0x10, R19 ;  /* 0x0000001012127819 */ /* 0x000fe20000001213 */
[----:B------:R-:W-:Y:S01]  /*0530*/  HADD2.F32 R69, -RZ, R69.H0_H0 ;  /* 0x20000045ff457230 */ /* 0x000fe20000004100 */
[----:B------:R-:W-:Y:S01]  /*0540*/  MOV R16, R12 ;  /* 0x0000000c00107202 */ /* 0x000fe20000000f00 */
[----:B------:R-:W-:Y:S01]  /*0550*/  HADD2.F32 R68, -RZ, R68.H0_H0 ;  /* 0x20000044ff447230 */ /* 0x000fe20000004100 */
[----:B------:R-:W-:Y:S02]  /*0560*/  SHF.R.U64 R15, R12, 0x10, R13 ;  /* 0x000000100c0f7819 */ /* 0x000fe4000000120d */
[----:B------:R-:W-:Y:S01]  /*0570*/  MOV R72, R8 ;  /* 0x0000000800487202 */ /* 0x000fe20000000f00 */
[----:B------:R-:W-:Y:S01]  /*0580*/  HADD2.F32 R16, -RZ, R16.H0_H0 ;  /* 0x20000010ff107230 */ /* 0x000fe20000004100 */
[----:B------:R-:W-:Y:S01]  /*0590*/  MOV R6, R19 ;  /* 0x0000001300067202 */ /* 0x000fe20000000f00 */
[----:B------:R-:W-:Y:S01]  /*05a0*/  HADD2.F32 R15, -RZ, R15.H0_H0 ;  /* 0x2000000fff0f7230 */ /* 0x000fe20000004100 */
[----:B------:R-:W-:Y:S01]  /*05b0*/  MOV R14, R13 ;  /* 0x0000000d000e7202 */ /* 0x000fe20000000f00 */
[----:B------:R-:W-:Y:S01]  /*05c0*/  HADD2.F32 R72, -RZ, R72.H0_H0 ;  /* 0x20000048ff487230 */ /* 0x000fe20000004100 */
[----:B------:R-:W-:-:S02]  /*05d0*/  MOV R12, R4 ;  /* 0x00000004000c7202 */ /* 0x000fc40000000f00 */
        /* <DEDUP_REMOVED lines=22> */
[----:B------:R-:W-:Y:S01]  /*0740*/  P2R R2, PR, RZ, 0x4 ;  /* 0x00000004ff027803 */ /* 0x000fe20000000000 */
[----:B------:R-:W-:-:S02]  /*0750*/  HADD2.F32 R6, -RZ, R4.H0_H0 ;  /* 0x20000004ff067230 */ /* 0x000fc40000004100 */
[----:B0-----:R-:W-:-:S07]  /*0760*/  HADD2.F32 R5, -RZ, R5.H0_H0 ;  /* 0x20000005ff057230 */ /* 0x001fce0000004100 */
.L_x_1259:
[----:B012---:R-:W0:Y:S08]  /*0770*/  LDC.64 R58, c[0x0][0x288] ;  /* 0x0000a200ff3a7b82 */ /* 0x007e300000000a00 */
[----:B------:R-:W1:Y:S08]  /*0780*/  LDC.64 R92, c[0x0][0x258] ;  /* 0x00009600ff5c7b82 */ /* 0x000e700000000a00 */
[----:B------:R-:W2:Y:S01]  /*0790*/  LDC.64 R56, c[0x0][0x280] ;  /* 0x0000a000ff387b82 */ /* 0x000ea20000000a00 */
[----:B0-----:R-:W-:Y:S01]  /*07a0*/  IMAD.WIDE R60, R74, 0x4, R58 ;  /* 0x000000044a3c7825 */ /* 0x001fe200078e023a */
[----:B------:R-:W-:-:S06]  /*07b0*/  MOV R77, UR9 ;  /* 0x00000009004d7c02 */ /* 0x000fcc0008000f00 */
[----:B------:R-:W0:Y:S01]  /*07c0*/  LDC.64 R58, c[0x0][0x2c8] ;  /* 0x0000b200ff3a7b82 */ /* 0x000e220000000a00 */
[----:B------:R0:W3:Y:S01]  /*07d0*/  LDG.E R63, desc[UR4][R60.64] ;  /* 0x000000043c3f7981 */ /* 0x0000e2000c1e1900 */
[----:B-1----:R-:W-:-:S05]  /*07e0*/  IMAD.WIDE R92, R74, 0x4, R92 ;  /* 0x000000044a5c7825 */ /* 0x002fca00078e025c */
[----:B------:R1:W5:Y:S01]  /*07f0*/  LDG.E R4, desc[UR4][R92.64] ;  /* 0x000000045c047981 */ /* 0x000362000c1e1900 */
[----:B--2---:R-:W-:-:S05]  /*0800*/  IMAD.WIDE R56, R74, 0x4, R56 ;  /* 0x000000044a387825 */ /* 0x004fca00078e0238 */
[----:B------:R1:W5:Y:S01]  /*0810*/  LDG.E R119, desc[UR4][R56.64] ;  /* 0x0000000438777981 */ /* 0x000362000c1e1900 */
[----:B------:R-:W-:-:S05]  /*0820*/  IMAD R3, R74, R77, RZ ;  /* 0x0000004d4a037224 */ /* 0x000fca00078e02ff */
[----:B------:R-:W-:-:S04]  /*0830*/  SHF.R.S32.HI R118, RZ, 0x1f, R3 ;  /* 0x0000001fff767819 */ /* 0x000fc80000011403 */
[----:B------:R-:W-:Y:S01]  /*0840*/  LEA.HI R118, R118, R3, RZ, 0x2 ;  /* 0x0000000376767211 */ /* 0x000fe200078f10ff */
[----:B------:R-:W-:Y:S03]  /*0850*/  BSSY B0, `(.L_x_1190) ;  /* 0x00000d4000007945 */ /* 0x000fe60003800000 */
[----:B------:R-:W-:-:S04]  /*0860*/  LEA.HI.SX32 R118, R118, R75, 0x1e ;  /* 0x0000004b76767211 */ /* 0x000fc800078ff2ff */
[----:B------:R-:W-:Y:S01]  /*0870*/  MOV R3, R118 ;  /* 0x0000007600037202 */ /* 0x000fe20000000f00 */
        /* <DEDUP_REMOVED lines=10> */
.L_x_1194:
[----:B------:R-:W-:-:S07]  /*0920*/  IADD3 R57, R3, 0x80, RZ ;  /* 0x0000008003397810 */ /* 0x000fce0007ffe0ff */
.L_x_1193:
[----:B------:R-:W-:Y:S05]  /*0930*/  BSYNC B1 ;  /* 0x0000000000017941 */ /* 0x000fea0003800000 */
.L_x_1192:
[----:B------:R-:W-:Y:S04]  /*0940*/  BSSY B1, `(.L_x_1195) ;  /* 0x0000008000017945 */ /* 0x000fe80003800000 */
[----:B------:R-:W-:Y:S05]  /*0950*/  @!P1 BRA `(.L_x_1196) ;  /* 0x0000000000189947 */ /* 0x000fea0003800000 */
[----:B------:R-:W-:-:S04]  /*0960*/  ISETP.NE.U32.AND P3, PT, RZ, UR14, PT ;  /* 0x0000000eff007c0c */ /* 0x000fc8000bf65070 */
[----:B------:R-:W-:-:S13]  /*0970*/  ISETP.NE.AND.EX P3, PT, RZ, UR15, PT, P3 ;  /* 0x0000000fff007c0c */ /* 0x000fda000bf65330 */
[----:B------:R-:W-:Y:S05]  /*0980*/  @!P3 BRA `(.L_x_1197) ;  /* 0x000000000008b947 */ /* 0x000fea0003800000 */
[----:B------:R-:W-:-:S06]  /*0990*/  IMAD.WIDE.U32 R84, R57, 0x8, R58 ;  /* 0x0000000839547825 */ /* 0x000fcc00078e003a */
[----:B------:R-:W5:Y:S02]  /*09a0*/  LDG.E.64 R84, desc[UR4][R84.64] ;  /* 0x0000000454547981 */ /* 0x000f64000c1e1b00 */
.L_x_1197:
[----:B------:R-:W-:-:S07]  /*09b0*/  IADD3 R57, R57, 0x80, RZ ;  /* 0x0000008039397810 */ /* 0x000fce0007ffe0ff */
.L_x_1196:
[----:B------:R-:W-:Y:S05]  /*09c0*/  BSYNC B1 ;  /* 0x0000000000017941 */ /* 0x000fea0003800000 */
.L_x_1195:
[----:B------:R-:W-:Y:S01]  /*09d0*/  ISETP.NE.AND P3, PT, R2, RZ, PT ;  /* 0x000000ff0200720c */ /* 0x000fe20003f65270 */
[----:B------:R-:W-:Y:S01]  /*09e0*/  HFMA2.MMA R63, -RZ, RZ, 0, 0 ;  /* 0x00000000ff3f7435 */ /* 0x000fe200000001ff */
[----:B------:R-:W-:-:S11]  /*09f0*/  MOV R92, RZ ;  /* 0x000000ff005c7202 */ /* 0x000fd60000000f00 */
[----:B------:R-:W-:Y:S05]  /*0a00*/  @P3 BRA `(.L_x_1198) ;  /* 0x0000000800e03947 */ /* 0x000fea0003800000 */
[----:B------:R-:W-:-:S05]  /*0a10*/  IMAD.WIDE.U32 R58, R57, 0x8, R58 ;  /* 0x00000008393a7825 */ /* 0x000fca00078e003a */
[----:B------:R1:W5:Y:S01]  /*0a20*/  LDG.E.64 R82, desc[UR4][R58.64] ;  /* 0x000000043a527981 */ /* 0x000362000c1e1b00 */
[----:B------:R-:W-:Y:S05]  /*0a30*/  BRA `(.L_x_1198) ;  /* 0x0000000800d47947 */ /* 0x000fea0003800000 */
.L_x_1191:
[----:B------:R-:W0:Y:S02]  /*0a40*/  LDC.64 R56, c[0x0][0x250] ;  /* 0x00009400ff387b82 */ /* 0x000e240000000a00 */
[----:B0-----:R-:W-:-:S06]  /*0a50*/  IMAD.WIDE R56, R74, 0x4, R56 ;  /* 0x000000044a387825 */ /* 0x001fcc00078e0238 */
[----:B------:R-:W2:Y:S01]  /*0a60*/  LDG.E R56, desc[UR4][R56.64] ;  /* 0x0000000438387981 */ /* 0x000ea2000c1e1900 */
[----:B------:R-:W-:Y:S01]  /*0a70*/  IADD3 R92, R63, -0x1, RZ ;  /* 0xffffffff3f5c7810 */ /* 0x000fe20007ffe0ff */
[----:B------:R-:W-:Y:S01]  /*0a80*/  BSSY B1, `(.L_x_1199) ;  /* 0x0000041000017945 */ /* 0x000fe20003800000 */
[----:B------:R-:W-:Y:S02]  /*0a90*/  LOP3.LUT R75, R76, 0x7f, RZ, 0xc0, !PT ;  /* 0x0000007f4c4b7812 */ /* 0x000fe400078ec0ff */
[----:B------:R-:W-:Y:S01]  /*0aa0*/  ISETP.NE.AND P3, PT, R73, RZ, PT ;  /* 0x000000ff4900720c */ /* 0x000fe20003f65270 */
[----:B------:R-:W-:Y:S01]  /*0ab0*/  IMAD R92, R92, R77, RZ ;  /* 0x0000004d5c5c7224 */ /* 0x000fe200078e02ff */
[----:B------:R-:W-:-:S04]  /*0ac0*/  MOV R121, R3 ;  /* 0x0000000300797202 */ /* 0x000fc80000000f00 */
[----:B------:R-:W-:-:S04]  /*0ad0*/  SHF.R.S32.HI R63, RZ, 0x1f, R92 ;  /* 0x0000001fff3f7819 */ /* 0x000fc8000001145c */
[----:B------:R-:W-:Y:S01]  /*0ae0*/  LEA.HI R92, R63, R92, RZ, 0x2 ;  /* 0x0000005c3f5c7211 */ /* 0x000fe200078f10ff */
[----:B------:R-:W-:-:S03]  /*0af0*/  HFMA2.MMA R63, -RZ, RZ, 0, 0 ;  /* 0x00000000ff3f7435 */ /* 0x000fc600000001ff */
[----:B------:R-:W-:Y:S02]  /*0b00*/  LEA.HI.SX32 R120, R92, R75, 0x1e ;  /* 0x0000004b5c787211 */ /* 0x000fe400078ff2ff */
[----:B------:R-:W-:Y:S02]  /*0b10*/  MOV R92, RZ ;  /* 0x000000ff005c7202 */ /* 0x000fe40000000f00 */
        /* <DEDUP_REMOVED lines=12> */
[----:B------:R-:W-:Y:S01]  /*0be0*/  IADD3 R121, R3, 0x80, RZ ;  /* 0x0000008003797810 */ /* 0x000fe20007ffe0ff */
[----:B--2---:R-:W-:Y:S01]  /*0bf0*/  HADD2.F32 R98, -RZ, R56.H0_H0 ;  /* 0x20000038ff627230 */ /* 0x004fe20000004100 */
[--C-:B------:R-:W-:Y:S02]  /*0c00*/  SHF.R.U64 R97, R56, 0x10, R57.reuse ;  /* 0x0000001038617819 */ /* 0x100fe40000001239 */
[----:B------:R-:W-:Y:S02]  /*0c10*/  SHF.R.U32.HI R63, RZ, 0x10, R57 ;  /* 0x00000010ff3f7819 */ /* 0x000fe40000011639 */
[----:B------:R-:W-:Y:S01]  /*0c20*/  FADD.FTZ R117, -R93, R98 ;  /* 0x000000625d757221 */ /* 0x000fe20000010100 */
[----:B---3--:R-:W-:-:S02]  /*0c30*/  MOV R115, R94 ;  /* 0x0000005e00737202 */ /* 0x008fc40000000f00 */
[--C-:B------:R-:W-:Y:S01]  /*0c40*/  SHF.R.U64 R92, R94, 0x10, R95.reuse ;  /* 0x000000105e5c7819 */ /* 0x100fe2000000125f */
[----:B------:R-:W-:Y:S02]  /*0c50*/  HADD2.F32 R94, -RZ, R57.H0_H0 ;  /* 0x20000039ff5e7230 */ /* 0x000fe40000004100 */
[----:B0-----:R-:W-:Y:S01]  /*0c60*/  HADD2.F32 R60, -RZ, R97.H0_H0 ;  /* 0x20000061ff3c7230 */ /* 0x001fe20000004100 */
[----:B------:R-:W-:Y:S01]  /*0c70*/  MOV R96, R95 ;  /* 0x0000005f00607202 */ /* 0x000fe20000000f00 */
[----:B------:R-:W-:Y:S01]  /*0c80*/  HADD2.F32 R115, -RZ, R115.H0_H0 ;  /* 0x20000073ff737230 */ /* 0x000fe20000004100 */
[----:B------:R-:W-:Y:S01]  /*0c90*/  SHF.R.U32.HI R99, RZ, 0x10, R95 ;  /* 0x00000010ff637819 */ /* 0x000fe2000001165f */
[----:B-----5:R-:W-:Y:S01]  /*0ca0*/  FMUL.FTZ R117, R4, R117 ;  /* 0x0000007504757220 */ /* 0x020fe20000410000 */
[C---:B------:R-:W-:Y:S01]  /*0cb0*/  FADD.FTZ R95, -R93.reuse, R94 ;  /* 0x0000005e5d5f7221 */ /* 0x040fe20000010100 */
[----:B------:R-:W-:Y:S01]  /*0cc0*/  FADD.FTZ R61, -R93, R60 ;  /* 0x0000003c5d3d7221 */ /* 0x000fe20000010100 */
[----:B------:R-:W-:-:S02]  /*0cd0*/  HADD2.F32 R60, -RZ, R63.H0_H0 ;  /* 0x2000003fff3c7230 */ /* 0x000fc40000004100 */
[----:B------:R-:W-:Y:S01]  /*0ce0*/  FADD.FTZ R40, R40, R115 ;  /* 0x0000007328287221 */ /* 0x000fe20000010000 */
[----:B------:R-:W-:Y:S02]  /*0cf0*/  HADD2.F32 R92, -RZ, R92.H0_H0 ;  /* 0x2000005cff5c7230 */ /* 0x000fe40000004100 */
[-C--:B------:R-:W-:Y:S01]  /*0d00*/  FFMA.FTZ R52, R117, R115.reuse, R52 ;  /* 0x0000007375347223 */ /* 0x080fe20000010034 */
[----:B------:R-:W-:Y:S02]  /*0d10*/  HADD2.F32 R57, -RZ, R96.H0_H0 ;  /* 0x20000060ff397230 */ /* 0x000fe40000004100 */
[----:B------:R-:W-:Y:S01]  /*0d20*/  FMUL.FTZ R115, R72, R115 ;  /* 0x0000007348737220 */ /* 0x000fe20000410000 */
[C---:B------:R-:W-:Y:S01]  /*0d30*/  FMUL.FTZ R95, R4.reuse, R95 ;  /* 0x0000005f045f7220 */ /* 0x040fe20000410000 */
[----:B------:R-:W-:Y:S01]  /*0d40*/  FMUL.FTZ R94, R4, R61 ;  /* 0x0000003d045e7220 */ /* 0x000fe20000410000 */
[----:B------:R-:W-:Y:S01]  /*0d50*/  FADD.FTZ R61, -R93, R60 ;  /* 0x0000003c5d3d7221 */ /* 0x000fe20000010100 */
[----:B------:R-:W-:Y:S01]  /*0d60*/  FMUL.FTZ R97, R71, R92 ;  /* 0x0000005c47617220 */ /* 0x000fe20000410000 */
        /* <DEDUP_REMOVED lines=18> */
.L_x_1200:
[----:B------:R-:W-:Y:S05]  /*0e90*/  BSYNC B1 ;  /* 0x0000000000017941 */ /* 0x000fea0003800000 */
.L_x_1199:
        /* <DEDUP_REMOVED lines=12> */
[----:B------:R-:W-:Y:S02]  /*0f60*/  IADD3 R120, R120, 0x80, RZ ;  /* 0x0000008078787810 */ /* 0x000fe40007ffe0ff */
[----:B------:R-:W-:Y:S02]  /*0f70*/  IADD3 R121, R121, 0x80, RZ ;  /* 0x0000008079797810 */ /* 0x000fe40007ffe0ff */
[----:B--2---:R-:W-:Y:S01]  /*0f80*/  SHF.R.U64 R107, R56, 0x10, R57 ;  /* 0x00000010386b7819 */ /* 0x004fe20000001239 */
[----:B------:R-:W-:Y:S02]  /*0f90*/  HADD2.F32 R124, -RZ, R56.H0_H0 ;  /* 0x20000038ff7c7230 */ /* 0x000fe40000004100 */
[----:B------:R-:W-:Y:S02]  /*0fa0*/  HADD2.F32 R106, -RZ, R57.H0_H0 ;  /* 0x20000039ff6a7230 */ /* 0x000fe40000004100 */
[----:B0-----:R-:W-:-:S02]  /*0fb0*/  HADD2.F32 R100, -RZ, R107.H0_H0 ;  /* 0x2000006bff647230 */ /* 0x001fc40000004100 */
[----:B------:R-:W-:Y:S01]  /*0fc0*/  FADD.FTZ R101, -R93, R124 ;  /* 0x0000007c5d657221 */ /* 0x000fe20000010100 */
[----:B---3--:R-:W-:Y:S02]  /*0fd0*/  MOV R103, R60 ;  /* 0x0000003c00677202 */ /* 0x008fe40000000f00 */
[--C-:B------:R-:W-:Y:S02]  /*0fe0*/  SHF.R.U64 R105, R60, 0x10, R61.reuse ;  /* 0x000000103c697819 */ /* 0x100fe4000000123d */
[----:B------:R-:W-:Y:S02]  /*0ff0*/  MOV R102, R61 ;  /* 0x0000003d00667202 */ /* 0x000fe40000000f00 */
[----:B------:R-:W-:Y:S01]  /*1000*/  SHF.R.U32.HI R104, RZ, 0x10, R61 ;  /* 0x00000010ff687819 */ /* 0x000fe2000001163d */
[----:B------:R-:W-:Y:S01]  /*1010*/  HADD2.F32 R103, -RZ, R103.H0_H0 ;  /* 0x20000067ff677230 */ /* 0x000fe20000004100 */
[----:B------:R-:W-:Y:S01]  /*1020*/  SHF.R.U32.HI R61, RZ, 0x10, R57 ;  /* 0x00000010ff3d7819 */ /* 0x000fe20000011639 */
[----:B------:R-:W-:-:S02]  /*1030*/  HADD2.F32 R60, -RZ, R105.H0_H0 ;  /* 0x20000069ff3c7230 */ /* 0x000fc40000004100 */
[C---:B------:R-:W-:Y:S01]  /*1040*/  FADD.FTZ R107, -R93.reuse, R100 ;  /* 0x000000645d6b7221 */ /* 0x040fe20000010100 */
[----:B-----5:R-:W-:Y:S01]  /*1050*/  FMUL.FTZ R101, R4, R101 ;  /* 0x0000006504657220 */ /* 0x020fe20000410000 */
[----:B------:R-:W-:Y:S01]  /*1060*/  FADD.FTZ R105, -R93, R106 ;  /* 0x0000006a5d697221 */ /* 0x000fe20000010100 */
[----:B------:R-:W-:Y:S02]  /*1070*/  HADD2.F32 R56, -RZ, R104.H0_H0 ;  /* 0x20000068ff387230 */ /* 0x000fe40000004100 */
        /* <DEDUP_REMOVED lines=26> */
.L_x_1202:
[----:B------:R-:W-:Y:S05]  /*1220*/  BSYNC B1 ;  /* 0x0000000000017941 */ /* 0x000fea0003800000 */
.L_x_1201:
        /* <DEDUP_REMOVED lines=14> */
[----:B------:R-:W-:Y:S01]  /*1310*/  SHF.R.U32.HI R114, RZ, 0x10, R57 ;  /* 0x00000010ff727819 */ /* 0x000fe20000011639 */
[----:B------:R-:W-:Y:S01]  /*1320*/  HADD2.F32 R112, -RZ, R57.H0_H0 ;  /* 0x20000039ff707230 */ /* 0x000fe20000004100 */
[----:B---3--:R-:W-:Y:S02]  /*1330*/  MOV R111, R60 ;  /* 0x0000003c006f7202 */ /* 0x008fe40000000f00 */
[--C-:B------:R-:W-:Y:S01]  /*1340*/  SHF.R.U64 R109, R60, 0x10, R61.reuse ;  /* 0x000000103c6d7819 */ /* 0x100fe2000000123d */
[----:B------:R-:W-:Y:S01]  /*1350*/  HADD2.F32 R60, -RZ, R113.H0_H0 ;  /* 0x20000071ff3c7230 */ /* 0x000fe20000004100 */
[----:B------:R-:W-:Y:S01]  /*1360*/  MOV R108, R61 ;  /* 0x0000003d006c7202 */ /* 0x000fe20000000f00 */
[----:B------:R-:W-:Y:S01]  /*1370*/  FADD.FTZ R57, -R93, R56 ;  /* 0x000000385d397221 */ /* 0x000fe20000010100 */
[----:B------:R-:W-:Y:S01]  /*1380*/  SHF.R.U32.HI R110, RZ, 0x10, R61 ;  /* 0x00000010ff6e7819 */ /* 0x000fe2000001163d */
[----:B------:R-:W-:-:S02]  /*1390*/  HADD2.F32 R111, -RZ, R111.H0_H0 ;  /* 0x2000006fff6f7230 */ /* 0x000fc40000004100 */
[----:B0-----:R-:W-:Y:S01]  /*13a0*/  FADD.FTZ R59, -R93, R60 ;  /* 0x0000003c5d3b7221 */ /* 0x001fe20000010100 */
[----:B------:R-:W-:Y:S02]  /*13b0*/  HADD2.F32 R58, -RZ, R109.H0_H0 ;  /* 0x2000006dff3a7230 */ /* 0x000fe40000004100 */
[C---:B-----5:R-:W-:Y:S01]  /*13c0*/  FMUL.FTZ R109, R4.reuse, R57 ;  /* 0x00000039046d7220 */ /* 0x060fe20000410000 */
[----:B------:R-:W-:Y:S02]  /*13d0*/  HADD2.F32 R61, -RZ, R108.H0_H0 ;  /* 0x2000006cff3d7230 */ /* 0x000fe40000004100 */
[----:B------:R-:W-:Y:S01]  /*13e0*/  FMUL.FTZ R108, R4, R59 ;  /* 0x0000003b046c7220 */ /* 0x000fe20000410000 */
[----:B------:R-:W-:Y:S02]  /*13f0*/  HADD2.F32 R56, -RZ, R110.H0_H0 ;  /* 0x2000006eff387230 */ /* 0x000fe40000004100 */
[-C--:B------:R-:W-:Y:S01]  /*1400*/  FMUL.FTZ R110, R64, R111.reuse ;  /* 0x0000006f406e7220 */ /* 0x080fe20000410000 */
[----:B------:R-:W-:Y:S01]  /*1410*/  FADD.FTZ R32, R32, R111 ;  /* 0x0000006f20207221 */ /* 0x000fe20000010000 */
[----:B------:R-:W-:Y:S01]  /*1420*/  FFMA.FTZ R44, R109, R111, R44 ;  /* 0x0000006f6d2c7223 */ /* 0x000fe2000001002c */
[----:B------:R-:W-:Y:S01]  /*1430*/  FADD.FTZ R33, R33, R58 ;  /* 0x0000003a21217221 */ /* 0x000fe20000010000 */
[-C--:B------:R-:W-:Y:S01]  /*1440*/  FFMA.FTZ R45, R108, R58.reuse, R45 ;  /* 0x0000003a6c2d7223 */ /* 0x080fe2000001002d */
[----:B------:R-:W-:Y:S01]  /*1450*/  FMUL.FTZ R111, R19, R58 ;  /* 0x0000003a136f7220 */ /* 0x000fe20000410000 */
[----:B------:R-:W-:-:S02]  /*1460*/  HADD2.F32 R114, -RZ, R114.H0_H0 ;  /* 0x20000072ff727230 */ /* 0x000fc40000004100 */
[----:B------:R-:W-:Y:S01]  /*1470*/  FADD.FTZ R58, R63, R110 ;  /* 0x0000006e3f3a7221 */ /* 0x000fe20000010000 */
[----:B------:R-:W-:Y:S01]  /*1480*/  FADD.FTZ R113, -R93, R112 ;  /* 0x000000705d717221 */ /* 0x000fe20000010100 */
[----:B------:R-:W-:Y:S01]  /*1490*/  FFMA.FTZ R57, R109, R110, R92 ;  /* 0x0000006e6d397223 */ /* 0x000fe2000001005c */
[----:B------:R-:W-:Y:S01]  /*14a0*/  FMUL.FTZ R112, R18, R61 ;  /* 0x0000003d12707220 */ /* 0x000fe20000410000 */
[----:B------:R-:W-:Y:S01]  /*14b0*/  FADD.FTZ R59, R58, R111 ;  /* 0x0000006f3a3b7221 */ /* 0x000fe20000010000 */
[----:B------:R-:W-:Y:S01]  /*14c0*/  FADD.FTZ R93, -R93, R114 ;  /* 0x000000725d5d7221 */ /* 0x000fe20000010100 */
        /* <DEDUP_REMOVED lines=9> */
[C---:B------:R-:W-:Y:S01]  /*1560*/  FFMA.FTZ R47, R116.reuse, R56, R47 ;  /* 0x00000038742f7223 */ /* 0x040fe2000001002f */
[----:B------:R-:W-:Y:S01]  /*1570*/  FADD.FTZ R63, R59, R114 ;  /* 0x000000723b3f7221 */ /* 0x000fe20000010000 */
[----:B------:R-:W-:-:S07]  /*1580*/  FFMA.FTZ R92, R116, R114, R57 ;  /* 0x00000072745c7223 */ /* 0x000fce0000010039 */
.L_x_1198:
[----:B------:R-:W-:Y:S05]  /*1590*/  BSYNC B0 ;  /* 0x0000000000007941 */ /* 0x000fea0003800000 */
.L_x_1190:
        /* <DEDUP_REMOVED lines=8> */
[----:B0-----:R-:W0:Y:S04]  /*1620*/  SHFL.DOWN PT, R61, R63, 0x10, 0x1f ;  /* 0x0a001f003f3d7f89 */ /* 0x001e2800000e0000 */
        /* <DEDUP_REMOVED lines=17> */
.L_x_1274:
[----:B-1----:R-:W1:Y:S01]  /*1740*/  S2R R59, SR_CgaCtaId ;  /* 0x00000000003b7919 */ /* 0x002e620000008800 */
[----:B------:R-:W-:Y:S01]  /*1750*/  @!P3 LOP3.LUT R57, R57, 0x3, RZ, 0xc0, !PT ;  /* 0x000000033939b812 */ /* 0x000fe200078ec0ff */
[----:B0-2---:R-:W-:Y:S01]  /*1760*/  FADD.FTZ R92, R92, R121 ;  /* 0x000000795c5c7221 */ /* 0x005fe20000010000 */
[----:B------:R-:W-:Y:S01]  /*1770*/  MOV R58, 0x400 ;  /* 0x00000400003a7802 */ /* 0x000fe20000000f00 */
[----:B---3--:R-:W-:Y:S01]  /*1780*/  FADD.FTZ R93, R93, R61 ;  /* 0x0000003d5d5d7221 */ /* 0x008fe20000010000 */
[----:B------:R-:W-:Y:S01]  /*1790*/  @!P3 IADD3 R57, R56, R57, RZ ;  /* 0x000000393839b210 */ /* 0x000fe20007ffe0ff */
[----:B------:R-:W-:Y:S05]  /*17a0*/  WARPSYNC.ALL ;  /* 0x0000000000007948 */ /* 0x000fea0003800000 */
        /* <DEDUP_REMOVED lines=14> */
[----:B------:R-:W-:Y:S02]  /*1890*/  FSEL R60, R60, RZ, !P3 ;  /* 0x000000ff3c3c7208 */ /* 0x000fe40005800000 */
[----:B-----5:R-:W-:-:S13]  /*18a0*/  ISETP.GE.AND P3, PT, R119, 0x1, PT ;  /* 0x000000017700780c */ /* 0x020fda0003f66270 */
[----:B------:R-:W-:Y:S02]  /*18b0*/  @P3 IADD3 R56, R119, -0x1, RZ ;  /* 0xffffffff77383810 */ /* 0x000fe40007ffe0ff */
[----:B------:R-:W-:-:S03]  /*18c0*/  @P3 LOP3.LUT R75, R76, 0x7f, RZ, 0xc0, !PT ;  /* 0x0000007f4c4b3812 */ /* 0x000fc600078ec0ff */
[----:B------:R-:W-:Y:S02]  /*18d0*/  @P3 IMAD R58, R56, R77, RZ ;  /* 0x0000004d383a3224 */ /* 0x000fe400078e02ff */
[----:B------:R-:W-:-:S04]  /*18e0*/  FADD.FTZ R56, RZ, R57 ;  /* 0x00000039ff387221 */ /* 0x000fc80000010000 */
[----:B------:R-:W-:Y:S01]  /*18f0*/  FADD.FTZ R56, R59, R56 ;  /* 0x000000383b387221 */ /* 0x000fe20000010000 */
[----:B------:R-:W-:-:S03]  /*1900*/  @P3 SHF.R.S32.HI R57, RZ, 0x1f, R58 ;  /* 0x0000001fff393819 */ /* 0x000fc6000001143a */
[----:B------:R-:W-:Y:S01]  /*1910*/  FADD.FTZ R56, R56, R61 ;  /* 0x0000003d38387221 */ /* 0x000fe20000010000 */
[----:B------:R-:W-:Y:S01]  /*1920*/  HFMA2.MMA R61, -RZ, RZ, 0, 0 ;  /* 0x00000000ff3d7435 */ /* 0x000fe200000001ff */
[----:B------:R-:W-:Y:S02]  /*1930*/  @P3 LEA.HI R58, R57, R58, RZ, 0x2 ;  /* 0x0000003a393a3211 */ /* 0x000fe400078f10ff */
[----:B------:R-:W-:-:S03]  /*1940*/  FADD.FTZ R63, R63, R56 ;  /* 0x000000383f3f7221 */ /* 0x000fc60000010000 */
[----:B------:R-:W-:Y:S01]  /*1950*/  @P3 LEA.HI.SX32 R61, R58, R75, 0x1e ;  /* 0x0000004b3a3d3211 */ /* 0x000fe200078ff2ff */
[----:B------:R-:W-:Y:S01]  /*1960*/  FMUL.FTZ R63, R63, UR8 ;  /* 0x000000083f3f7c20 */ /* 0x000fe20008410000 */
[----:B------:R-:W-:Y:S06]  /*1970*/  @!P0 BRA `(.L_x_1205) ;  /* 0x0000000800008947 */ /* 0x000fec0003800000 */
[----:B------:R-:W-:Y:S04]  /*1980*/  BSSY B1, `(.L_x_1206) ;  /* 0x0000009000017945 */ /* 0x000fe80003800000 */
[----:B------:R-:W-:Y:S05]  /*1990*/  @!P3 BRA `(.L_x_1207) ;  /* 0x00000000001cb947 */ /* 0x000fea0003800000 */
[----:B------:R-:W0:Y:S02]  /*19a0*/  LDC.64 R56, c[0x0][0x220] ;  /* 0x00008800ff387b82 */ /* 0x000e240000000a00 */
[----:B0-----:R-:W-:-:S06]  /*19b0*/  IMAD.WIDE.U32 R56, R61, 0x8, R56 ;  /* 0x000000083d387825 */ /* 0x001fcc00078e0038 */
[----:B------:R-:W2:Y:S02]  /*19c0*/  LDG.E.64 R56, desc[UR4][R56.64] ;  /* 0x0000000438387981 */ /* 0x000ea4000c1e1b00 */
[C-C-:B--2---:R-:W-:Y:S02]  /*19d0*/  SHF.R.U64 R123, R56.reuse, 0x10, R57.reuse ;  /* 0x00000010387b7819 */ /* 0x144fe40000001239 */
[--C-:B------:R-:W-:Y:S02]  /*19e0*/  SHF.R.U32.HI R58, RZ, 0x10, R57.reuse ;  /* 0x00000010ff3a7819 */ /* 0x100fe40000011639 */
[----:B------:R-:W-:Y:S02]  /*19f0*/  PRMT R122, R56, 0x5410, R57 ;  /* 0x00005410387a7816 */ /* 0x000fe40000000039 */
[----:B------:R-:W-:-:S07]  /*1a00*/  PRMT R123, R123, 0x5410, R58 ;  /* 0x000054107b7b7816 */ /* 0x000fce000000003a */
.L_x_1207:
[----:B------:R-:W-:Y:S05]  /*1a10*/  BSYNC B1 ;  /* 0x0000000000017941 */ /* 0x000fea0003800000 */
.L_x_1206:
        /* <DEDUP_REMOVED lines=9> */
.L_x_1209:
        /* <DEDUP_REMOVED lines=8> */
.L_x_1210:
[----:B------:R-:W-:Y:S05]  /*1b30*/  BSYNC B1 ;  /* 0x0000000000017941 */ /* 0x000fea0003800000 */
.L_x_1208:
[----:B------:R-:W0:Y:S01]  /*1b40*/  @P3 LDC R56, c[0x0][0x29c] ;  /* 0x0000a700ff383b82 */ /* 0x000e220000000800 */
[----:B------:R-:W-:Y:S01]  /*1b50*/  ISETP.NE.U32.AND P5, PT, RZ, UR10, PT ;  /* 0x0000000aff007c0c */ /* 0x000fe2000bfa5070 */
[----:B------:R-:W-:Y:S03]  /*1b60*/  BSSY B1, `(.L_x_1211) ;  /* 0x0000016000017945 */ /* 0x000fe60003800000 */
[----:B------:R-:W-:-:S13]  /*1b70*/  ISETP.NE.AND.EX P5, PT, RZ, UR11, PT, P5 ;  /* 0x0000000bff007c0c */ /* 0x000fda000bfa5350 */
[----:B------:R-:W-:-:S04]  /*1b80*/  @P5 F2FP.F16.F32.PACK_AB R58, RZ, R57 ;  /* 0x00000039ff3a523e */ /* 0x000fc800000000ff */
[----:B------:R-:W-:Y:S01]  /*1b90*/  @P5 PRMT R78, R58, 0x7610, R78 ;  /* 0x000076103a4e5816 */ /* 0x000fe2000000004e */
[----:B0-----:R-:W-:Y:S01]  /*1ba0*/  @P3 FMUL.FTZ R59, R57, R56 ;  /* 0x00000038393b3220 */ /* 0x001fe20000410000 */
[----:B------:R-:W-:-:S03]  /*1bb0*/  @P3 HADD2.F32 R56, -RZ, R122.H0_H0 ;  /* 0x2000007aff383230 */ /* 0x000fc60000004100 */
[----:B------:R-:W-:Y:S02]  /*1bc0*/  @P3 FMUL.FTZ R57, R16, R59 ;  /* 0x0000003b10393220 */ /* 0x000fe40000410000 */
[----:B------:R-:W-:-:S03]  /*1bd0*/  @P3 FFMA.FTZ R28, R59, R56, R28 ;  /* 0x000000383b1c3223 */ /* 0x000fc6000001001c */
[----:B------:R-:W-:-:S04]  /*1be0*/  @P3 F2FP.F16.F32.PACK_AB R57, RZ, R57 ;  /* 0x00000039ff39323e */ /* 0x000fc800000000ff */
[----:B------:R-:W-:Y:S01]  /*1bf0*/  @P3 PRMT R79, R57, 0x7610, R79 ;  /* 0x00007610394f3816 */ /* 0x000fe2000000004f */
[----:B------:R-:W-:Y:S06]  /*1c00*/  @P2 BRA `(.L_x_1212) ;  /* 0x0000000000142947 */ /* 0x000fec0003800000 */
[----:B------:R-:W-:Y:S01]  /*1c10*/  HFMA2.MMA R57, -RZ, RZ, 0, 0 ;  /* 0x00000000ff397435 */ /* 0x000fe200000001ff */
[----:B------:R-:W-:Y:S10]  /*1c20*/  @!P4 BRA `(.L_x_1213) ;  /* 0x000000000024c947 */ /* 0x000ff40003800000 */
[----:B------:R-:W-:-:S05]  /*1c30*/  SHF.R.U64 R57, R86, 0x10, R87 ;  /* 0x0000001056397819 */ /* 0x000fca0000001257 */
[----:B------:R-:W-:Y:S01]  /*1c40*/  HADD2.F32 R57, -RZ, R57.H0_H0 ;  /* 0x20000039ff397230 */ /* 0x000fe20000004100 */
[----:B------:R-:W-:Y:S06]  /*1c50*/  BRA `(.L_x_1213) ;  /* 0x0000000000187947 */ /* 0x000fec0003800000 */
.L_x_1212:
[----:B------:R-:W-:Y:S01]  /*1c60*/  FFMA.FTZ R56, R94, R63, R60 ;  /* 0x0000003f5e387223 */ /* 0x000fe2000001003c */
[----:B------:R-:W-:-:S03]  /*1c70*/  @P4 SHF.R.U64 R58, R86, 0x10, R87 ;  /* 0x00000010563a4819 */ /* 0x000fc60000001257 */
[----:B------:R-:W-:Y:S02]  /*1c80*/  FADD.FTZ R57, R97, -R56 ;  /* 0x8000003861397221 */ /* 0x000fe40000010000 */
[----:B------:R-:W-:Y:S02]  /*1c90*/  @P4 HADD2.F32 R58, -RZ, R58.H0_H0 ;  /* 0x2000003aff3a4230 */ /* 0x000fe40000004100 */
[----:B------:R-:W-:-:S04]  /*1ca0*/  FMUL.FTZ R57, R4, R57 ;  /* 0x0000003904397220 */ /* 0x000fc80000410000 */
[----:B------:R-:W-:-:S07]  /*1cb0*/  @P4 FADD.FTZ R57, R57, R58 ;  /* 0x0000003a39394221 */ /* 0x000fce0000010000 */
.L_x_1213:
[----:B------:R-:W-:Y:S05]  /*1cc0*/  BSYNC B1 ;  /* 0x0000000000017941 */ /* 0x000fea0003800000 */
.L_x_1211:
[----:B------:R-:W0:Y:S01]  /*1cd0*/  @P3 LDC R56, c[0x0][0x29c] ;  /* 0x0000a700ff383b82 */ /* 0x000e220000000800 */
[----:B------:R-:W-:Y:S01]  /*1ce0*/  @P5 F2FP.F16.F32.PACK_AB R59, RZ, R57 ;  /* 0x00000039ff3b523e */ /* 0x000fe200000000ff */
[----:B------:R-:W-:Y:S03]  /*1cf0*/  BSSY B1, `(.L_x_1214) ;  /* 0x0000012000017945 */ /* 0x000fe60003800000 */
        /* <DEDUP_REMOVED lines=8> */
[----:B------:R-:W-:Y:S01]  /*1d80*/  MOV R57, RZ ;  /* 0x000000ff00397202 */ /* 0x000fe20000000f00 */
[----:B------:R-:W-:Y:S06]  /*1d90*/  @!P4 BRA `(.L_x_1216) ;  /* 0x00000000001cc947 */ /* 0x000fec0003800000 */
[----:B------:R-:W-:Y:S01]  /*1da0*/  HADD2.F32 R57, -RZ, R87.H0_H0 ;  /* 0x20000057ff397230 */ /* 0x000fe20000004100 */
[----:B------:R-:W-:Y:S06]  /*1db0*/  BRA `(.L_x_1216) ;  /* 0x0000000000147947 */ /* 0x000fec0003800000 */
.L_x_1215:
[----:B------:R-:W-:Y:S01]  /*1dc0*/  FFMA.FTZ R57, R95, R63, R60 ;  /* 0x0000003f5f397223 */ /* 0x000fe2000001003c */
[----:B------:R-:W-:-:S03]  /*1dd0*/  @P4 HADD2.F32 R56, -RZ, R87.H0_H0 ;  /* 0x20000057ff384230 */ /* 0x000fc60000004100 */
[----:B------:R-:W-:-:S04]  /*1de0*/  FADD.FTZ R57, R96, -R57 ;  /* 0x8000003960397221 */ /* 0x000fc80000010000 */
[----:B------:R-:W-:-:S04]  /*1df0*/  FMUL.FTZ R57, R4, R57 ;  /* 0x0000003904397220 */ /* 0x000fc80000410000 */
[----:B------:R-:W-:-:S07]  /*1e00*/  @P4 FADD.FTZ R57, R57, R56 ;  /* 0x0000003839394221 */ /* 0x000fce0000010000 */
.L_x_1216:
[----:B------:R-:W-:Y:S05]  /*1e10*/  BSYNC B1 ;  /* 0x0000000000017941 */ /* 0x000fea0003800000 */
.L_x_1214:
[----:B------:R-:W0:Y:S01]  /*1e20*/  @P3 LDC R56, c[0x0][0x29c] ;  /* 0x0000a700ff383b82 */ /* 0x000e220000000800 */
[----:B------:R-:W-:Y:S01]  /*1e30*/  @P5 F2FP.F16.F32.PACK_AB R58, RZ, R57 ;  /* 0x00000039ff3a523e */ /* 0x000fe200000000ff */
[----:B------:R-:W-:Y:S03]  /*1e40*/  BSSY B1, `(.L_x_1217) ;  /* 0x0000014000017945 */ /* 0x000fe60003800000 */
[----:B------:R-:W-:Y:S01]  /*1e50*/  @P5 PRMT R88, R58, 0x7610, R88 ;  /* 0x000076103a585816 */ /* 0x000fe20000000058 */
[----:B0-----:R-:W-:Y:S01]  /*1e60*/  @P3 FMUL.FTZ R59, R57, R56 ;  /* 0x00000038393b3220 */ /* 0x001fe20000410000 */
[----:B------:R-:W-:-:S03]  /*1e70*/  @P3 HADD2.F32 R56, -RZ, R122.H1_H1 ;  /* 0x3000007aff383230 */ /* 0x000fc60000004100 */
[----:B------:R-:W-:Y:S02]  /*1e80*/  @P3 FMUL.FTZ R57, R14, R59 ;  /* 0x0000003b0e393220 */ /* 0x000fe40000410000 */
[----:B------:R-:W-:-:S03]  /*1e90*/  @P3 FFMA.FTZ R30, R59, R56, R30 ;  /* 0x000000383b1e3223 */ /* 0x000fc6000001001e */
[----:B------:R-:W-:-:S04]  /*1ea0*/  @P3 F2FP.F16.F32.PACK_AB R57, RZ, R57 ;  /* 0x00000039ff39323e */ /* 0x000fc800000000ff */
[----:B------:R-:W-:Y:S01]  /*1eb0*/  @P3 PRMT R89, R57, 0x7610, R89 ;  /* 0x0000761039593816 */ /* 0x000fe20000000059 */
[----:B------:R-:W-:Y:S06]  /*1ec0*/  @P2 BRA `(.L_x_1218) ;  /* 0x0000000000142947 */ /* 0x000fec0003800000 */
[----:B------:R-:W-:Y:S01]  /*1ed0*/  HFMA2.MMA R57, -RZ, RZ, 0, 0 ;  /* 0x00000000ff397435 */ /* 0x000fe200000001ff */
[----:B------:R-:W-:Y:S10]  /*1ee0*/  @!P4 BRA `(.L_x_1219) ;  /* 0x000000000024c947 */ /* 0x000ff40003800000 */
[----:B------:R-:W-:-:S05]  /*1ef0*/  SHF.R.U32.HI R57, RZ, 0x10, R87 ;  /* 0x00000010ff397819 */ /* 0x000fca0000011657 */
[----:B------:R-:W-:Y:S01]  /*1f00*/  HADD2.F32 R57, -RZ, R57.H0_H0 ;  /* 0x20000039ff397230 */ /* 0x000fe20000004100 */
[----:B------:R-:W-:Y:S06]  /*1f10*/  BRA `(.L_x_1219) ;  /* 0x0000000000187947 */ /* 0x000fec0003800000 */
.L_x_1218:
[----:B------:R-:W-:Y:S01]  /*1f20*/  FFMA.FTZ R56, R98, R63, R60 ;  /* 0x0000003f62387223 */ /* 0x000fe2000001003c */
[----:B------:R-:W-:-:S03]  /*1f30*/  @P4 SHF.R.U32.HI R58, RZ, 0x10, R87 ;  /* 0x00000010ff3a4819 */ /* 0x000fc60000011657 */
[----:B------:R-:W-:Y:S02]  /*1f40*/  FADD.FTZ R57, R99, -R56 ;  /* 0x8000003863397221 */ /* 0x000fe40000010000 */
[----:B------:R-:W-:Y:S02]  /*1f50*/  @P4 HADD2.F32 R58, -RZ, R58.H0_H0 ;  /* 0x2000003aff3a4230 */ /* 0x000fe40000004100 */
[----:B------:R-:W-:-:S04]  /*1f60*/  FMUL.FTZ R57, R4, R57 ;  /* 0x0000003904397220 */ /* 0x000fc80000410000 */
[----:B------:R-:W-:-:S07]  /*1f70*/  @P4 FADD.FTZ R57, R57, R58 ;  /* 0x0000003a39394221 */ /* 0x000fce0000010000 */
.L_x_1219:
[----:B------:R-:W-:Y:S05]  /*1f80*/  BSYNC B1 ;  /* 0x0000000000017941 */ /* 0x000fea0003800000 */
.L_x_1217:
[----:B------:R-:W0:Y:S01]  /*1f90*/  @P3 LDC R62, c[0x0][0x29c] ;  /* 0x0000a700ff3e3b82 */ /* 0x000e220000000800 */
[----:B------:R-:W-:Y:S01]  /*1fa0*/  IADD3 R3, R3, 0x80, RZ ;  /* 0x0000008003037810 */ /* 0x000fe20007ffe0ff */
[----:B0-----:R-:W-:Y:S01]  /*1fb0*/  @P3 FMUL.FTZ R62, R57, R62 ;  /* 0x0000003e393e3220 */ /* 0x001fe20000410000 */
[----:B------:R-:W-:-:S03]  /*1fc0*/  @P5 F2FP.F16.F32.PACK_AB R57, RZ, R57 ;  /* 0x00000039ff39523e */ /* 0x000fc600000000ff */
[----:B------:R-:W-:Y:S01]  /*1fd0*/  @P3 FMUL.FTZ R92, R13, R62 ;  /* 0x0000003e0d5c3220 */ /* 0x000fe20000410000 */
[----:B------:R-:W-:-:S04]  /*1fe0*/  @P5 PRMT R91, R57, 0x7610, R91 ;  /* 0x00007610395b5816 */ /* 0x000fc8000000005b */
[----:B------:R-:W-:Y:S01]  /*1ff0*/  @P3 F2FP.F16.F32.PACK_AB R92, RZ, R92 ;  /* 0x0000005cff5c323e */ /* 0x000fe200000000ff */
        /* <DEDUP_REMOVED lines=9> */
.L_x_1220:
[----:B------:R-:W-:Y:S01]  /*2090*/  BSSY B1, `(.L_x_1221) ;  /* 0x000000c000017945 */ /* 0x000fe20003800000 */
[----:B------:R-:W-:Y:S01]  /*20a0*/  @P3 HADD2.F32 R93, -RZ, R123.H1_H1 ;  /* 0x3000007bff5d3230 */ /* 0x000fe20000004100 */
        /* <DEDUP_REMOVED lines=10> */
.L_x_1222:
[----:B------:R-:W-:Y:S05]  /*2150*/  BSYNC B1 ;  /* 0x0000000000017941 */ /* 0x000fea0003800000 */
.L_x_1221:
[----:B------:R-:W-:Y:S01]  /*2160*/  @P3 FFMA.FTZ R31, R62, R93, R31 ;  /* 0x0000005d3e1f3223 */ /* 0x000fe2000001001f */
[----:B------:R-:W-:-:S07]  /*2170*/  IADD3 R61, R61, 0x80, RZ ;  /* 0x000000803d3d7810 */ /* 0x000fce0007ffe0ff */
.L_x_1205:
[----:B------:R-:W-:Y:S05]  /*2180*/  BSYNC B0 ;  /* 0x0000000000007941 */ /* 0x000fea0003800000 */
.L_x_1204:
        /* <DEDUP_REMOVED lines=8> */
[--C-:B------:R-:W-:Y:S02]  /*2210*/  SHF.R.U32.HI R58, RZ, 0x10, R57.reuse ;  /* 0x00000010ff3a7819 */ /* 0x100fe40000011639 */
[----:B------:R-:W-:Y:S02]  /*2220*/  PRMT R122, R56, 0x5410, R57 ;  /* 0x00005410387a7816 */ /* 0x000fe40000000039 */
[----:B------:R-:W-:-:S07]  /*2230*/  PRMT R123, R123, 0x5410, R58 ;  /* 0x000054107b7b7816 */ /* 0x000fce000000003a */
.L_x_1226:
[----:B------:R-:W-:Y:S05]  /*2240*/  BSYNC B1 ;  /* 0x0000000000017941 */ /* 0x000fea0003800000 */
.L_x_1225:
        /* <DEDUP_REMOVED lines=9> */
.L_x_1228:
        /* <DEDUP_REMOVED lines=8> */
.L_x_1229:
[----:B------:R-:W-:Y:S05]  /*2360*/  BSYNC B1 ;  /* 0x0000000000017941 */ /* 0x000fea0003800000 */
.L_x_1227:
[----:B------:R-:W0:Y:S01]  /*2370*/  @P3 LDC R56, c[0x0][0x29c] ;  /* 0x0000a700ff383b82 */ /* 0x000e220000000800 */
[----:B------:R-:W-:Y:S01]  /*2380*/  ISETP.NE.U32.AND P5, PT, RZ, UR10, PT ;  /* 0x0000000aff007c0c */ /* 0x000fe2000bfa5070 */
[----:B------:R-:W-:Y:S01]  /*2390*/  @P3 HADD2.F32 R93, -RZ, R122.H0_H0 ;  /* 0x2000007aff5d3230 */ /* 0x000fe20000004100 */
[----:B------:R-:W-:Y:S02]  /*23a0*/  BSSY B1, `(.L_x_1230) ;  /* 0x0000015000017945 */ /* 0x000fe40003800000 */
[----:B------:R-:W-:Y:S01]  /*23b0*/  ISETP.NE.AND.EX P5, PT, RZ, UR11, PT, P5 ;  /* 0x0000000bff007c0c */ /* 0x000fe2000bfa5350 */
[----:B0-----:R-:W-:-:S12]  /*23c0*/  @P3 FMUL.FTZ R59, R57, R56 ;  /* 0x00000038393b3220 */ /* 0x001fd80000410000 */
[----:B------:R-:W-:Y:S01]  /*23d0*/  @P5 F2FP.F16.F32.PACK_AB R57, RZ, R57 ;  /* 0x00000039ff39523e */ /* 0x000fe200000000ff */
[-C--:B------:R-:W-:Y:S01]  /*23e0*/  @P3 FMUL.FTZ R56, R12, R59.reuse ;  /* 0x0000003b0c383220 */ /* 0x080fe20000410000 */
[----:B------:R-:W-:Y:S02]  /*23f0*/  @P3 FFMA.FTZ R24, R93, R59, R24 ;  /* 0x0000003b5d183223 */ /* 0x000fe40000010018 */
[----:B------:R-:W-:Y:S02]  /*2400*/  @P5 PRMT R78, R57, 0x7610, R78 ;  /* 0x00007610394e5816 */ /* 0x000fe4000000004e */
        /* <DEDUP_REMOVED lines=8> */
.L_x_1231:
[----:B------:R-:W-:Y:S01]  /*2490*/  FFMA.FTZ R56, R100, R63, R60 ;  /* 0x0000003f64387223 */ /* 0x000fe2000001003c */
[----:B------:R-:W-:-:S03]  /*24a0*/  @P4 SHF.R.U64 R58, R84, 0x10, R85 ;  /* 0x00000010543a4819 */ /* 0x000fc60000001255 */
[----:B------:R-:W-:Y:S02]  /*24b0*/  FADD.FTZ R57, R105, -R56 ;  /* 0x8000003869397221 */ /* 0x000fe40000010000 */
[----:B------:R-:W-:Y:S02]  /*24c0*/  @P4 HADD2.F32 R58, -RZ, R58.H0_H0 ;  /* 0x2000003aff3a4230 */ /* 0x000fe40000004100 */
[----:B------:R-:W-:-:S04]  /*24d0*/  FMUL.FTZ R57, R4, R57 ;  /* 0x0000003904397220 */ /* 0x000fc80000410000 */
[----:B------:R-:W-:-:S07]  /*24e0*/  @P4 FADD.FTZ R57, R57, R58 ;  /* 0x0000003a39394221 */ /* 0x000fce0000010000 */
.L_x_1232:
[----:B------:R-:W-:Y:S05]  /*24f0*/  BSYNC B1 ;  /* 0x0000000000017941 */ /* 0x000fea0003800000 */
.L_x_1230:
[----:B------:R-:W0:Y:S01]  /*2500*/  @P3 LDC R56, c[0x0][0x29c] ;  /* 0x0000a700ff383b82 */ /* 0x000e220000000800 */
[----:B------:R-:W-:Y:S01]  /*2510*/  @P3 HADD2.F32 R62, -RZ, R123.H0_H0 ;  /* 0x2000007bff3e3230 */ /* 0x000fe20000004100 */
[----:B------:R-:W-:Y:S01]  /*2520*/  BSSY B1, `(.L_x_1233) ;  /* 0x0000012000017945 */ /* 0x000fe20003800000 */
[----:B0-----:R-:W-:Y:S01]  /*2530*/  @P3 FMUL.FTZ R56, R57, R56 ;  /* 0x0000003839383220 */ /* 0x001fe20000410000 */
[----:B------:R-:W-:-:S03]  /*2540*/  @P5 F2FP.F16.F32.PACK_AB R57, RZ, R57 ;  /* 0x00000039ff39523e */ /* 0x000fc600000000ff */
[-C--:B------:R-:W-:Y:S01]  /*2550*/  @P3 FMUL.FTZ R58, R11, R56.reuse ;  /* 0x000000380b3a3220 */ /* 0x080fe20000410000 */
[----:B------:R-:W-:Y:S01]  /*2560*/  @P5 PRMT R80, R57, 0x7610, R80 ;  /* 0x0000761039505816 */ /* 0x000fe20000000050 */
        /* <DEDUP_REMOVED lines=8> */
.L_x_1234:
[----:B------:R-:W-:Y:S01]  /*25f0*/  FFMA.FTZ R57, R103, R63, R60 ;  /* 0x0000003f67397223 */ /* 0x000fe2000001003c */
[----:B------:R-:W-:-:S03]  /*2600*/  @P4 HADD2.F32 R56, -RZ, R85.H0_H0 ;  /* 0x20000055ff384230 */ /* 0x000fc60000004100 */
[----:B------:R-:W-:-:S04]  /*2610*/  FADD.FTZ R57, R104, -R57 ;  /* 0x8000003968397221 */ /* 0x000fc80000010000 */
[----:B------:R-:W-:-:S04]  /*2620*/  FMUL.FTZ R57, R4, R57 ;  /* 0x0000003904397220 */ /* 0x000fc80000410000 */
[----:B------:R-:W-:-:S07]  /*2630*/  @P4 FADD.FTZ R57, R57, R56 ;  /* 0x0000003839394221 */ /* 0x000fce0000010000 */
.L_x_1235:
[----:B------:R-:W-:Y:S05]  /*2640*/  BSYNC B1 ;  /* 0x0000000000017941 */ /* 0x000fea0003800000 */
.L_x_1233:
[----:B------:R-:W0:Y:S01]  /*2650*/  @P3 LDC R56, c[0x0][0x29c] ;  /* 0x0000a700ff383b82 */ /* 0x000e220000000800 */
[----:B------:R-:W-:Y:S01]  /*2660*/  @P5 F2FP.F16.F32.PACK_AB R58, RZ, R57 ;  /* 0x00000039ff3a523e */ /* 0x000fe200000000ff */
[----:B------:R-:W-:Y:S03]  /*2670*/  BSSY B1, `(.L_x_1236) ;  /* 0x0000014000017945 */ /* 0x000fe60003800000 */
[----:B------:R-:W-:Y:S01]  /*2680*/  @P5 PRMT R88, R58, 0x7610, R88 ;  /* 0x000076103a585816 */ /* 0x000fe20000000058 */
[----:B0-----:R-:W-:Y:S01]  /*2690*/  @P3 FMUL.FTZ R59, R57, R56 ;  /* 0x00000038393b3220 */ /* 0x001fe20000410000 */
[----:B------:R-:W-:-:S03]  /*26a0*/  @P3 HADD2.F32 R57, -RZ, R122.H1_H1 ;  /* 0x3000007aff393230 */ /* 0x000fc60000004100 */
[-C--:B------:R-:W-:Y:S02]  /*26b0*/  @P3 FMUL.FTZ R56, R10, R59.reuse ;  /* 0x0000003b0a383220 */ /* 0x080fe40000410000 */
        /* <DEDUP_REMOVED lines=9> */
.L_x_1237:
[----:B------:R-:W-:Y:S01]  /*2750*/  FFMA.FTZ R56, R106, R63, R60 ;  /* 0x0000003f6a387223 */ /* 0x000fe2000001003c */
[----:B------:R-:W-:-:S03]  /*2760*/  @P4 SHF.R.U32.HI R58, RZ, 0x10, R85 ;  /* 0x00000010ff3a4819 */ /* 0x000fc60000011655 */
[----:B------:R-:W-:Y:S02]  /*2770*/  FADD.FTZ R57, R107, -R56 ;  /* 0x800000386b397221 */ /* 0x000fe40000010000 */
[----:B------:R-:W-:Y:S02]  /*2780*/  @P4 HADD2.F32 R58, -RZ, R58.H0_H0 ;  /* 0x2000003aff3a4230 */ /* 0x000fe40000004100 */
[----:B------:R-:W-:-:S04]  /*2790*/  FMUL.FTZ R57, R4, R57 ;  /* 0x0000003904397220 */ /* 0x000fc80000410000 */
[----:B------:R-:W-:-:S07]  /*27a0*/  @P4 FADD.FTZ R57, R57, R58 ;  /* 0x0000003a39394221 */ /* 0x000fce0000010000 */
.L_x_1238:
[----:B------:R-:W-:Y:S05]  /*27b0*/  BSYNC B1 ;  /* 0x0000000000017941 */ /* 0x000fea0003800000 */
.L_x_1236:
[----:B------:R-:W0:Y:S01]  /*27c0*/  @P3 LDC R56, c[0x0][0x29c] ;  /* 0x0000a700ff383b82 */ /* 0x000e220000000800 */
[----:B------:R-:W-:Y:S02]  /*27d0*/  @P3 HADD2.F32 R58, -RZ, R123.H1_H1 ;  /* 0x3000007bff3a3230 */ /* 0x000fe40000004100 */
[----:B0-----:R-:W-:Y:S01]  /*27e0*/  @P3 FMUL.FTZ R56, R57, R56 ;  /* 0x0000003839383220 */ /* 0x001fe20000410000 */
[----:B------:R-:W-:-:S03]  /*27f0*/  @P5 F2FP.F16.F32.PACK_AB R57, RZ, R57 ;  /* 0x00000039ff39523e */ /* 0x000fc600000000ff */
[-C--:B------:R-:W-:Y:S01]  /*2800*/  @P3 FMUL.FTZ R62, R9, R56.reuse ;  /* 0x00000038093e3220 */ /* 0x080fe20000410000 */
[----:B------:R-:W-:Y:S01]  /*2810*/  @P3 FFMA.FTZ R27, R58, R56, R27 ;  /* 0x000000383a1b3223 */ /* 0x000fe2000001001b */
[----:B------:R-:W-:-:S03]  /*2820*/  @P5 PRMT R91, R57, 0x7610, R91 ;  /* 0x00007610395b5816 */ /* 0x000fc6000000005b */
        /* <DEDUP_REMOVED lines=10> */
.L_x_1239:
        /* <DEDUP_REMOVED lines=11> */
.L_x_1241:
[----:B------:R-:W-:Y:S05]  /*2980*/  BSYNC B1 ;  /* 0x0000000000017941 */ /* 0x000fea0003800000 */
.L_x_1240:
[----:B------:R-:W-:Y:S02]  /*2990*/  IADD3 R3, R3, 0x80, RZ ;  /* 0x0000008003037810 */ /* 0x000fe40007ffe0ff */
[----:B------:R-:W-:-:S07]  /*29a0*/  IADD3 R61, R61, 0x80, RZ ;  /* 0x000000803d3d7810 */ /* 0x000fce0007ffe0ff */
.L_x_1224:
[----:B------:R-:W-:Y:S05]  /*29b0*/  BSYNC B0 ;  /* 0x0000000000007941 */ /* 0x000fea0003800000 */
.L_x_1223:
        /* <DEDUP_REMOVED lines=12> */
.L_x_1245:
[----:B------:R-:W-:Y:S05]  /*2a80*/  BSYNC B1 ;  /* 0x0000000000017941 */ /* 0x000fea0003800000 */
.L_x_1244:
        /* <DEDUP_REMOVED lines=9> */
.L_x_1247:
        /* <DEDUP_REMOVED lines=8> */
.L_x_1248:
[----:B------:R-:W-:Y:S05]  /*2ba0*/  BSYNC B1 ;  /* 0x0000000000017941 */ /* 0x000fea0003800000 */
.L_x_1246:
        /* <DEDUP_REMOVED lines=18> */
.L_x_1250:
[----:B------:R-:W-:Y:S01]  /*2cd0*/  FFMA.FTZ R56, R108, R63, R60 ;  /* 0x0000003f6c387223 */ /* 0x000fe2000001003c */
[----:B------:R-:W-:-:S03]  /*2ce0*/  @P4 SHF.R.U64 R58, R82, 0x10, R83 ;  /* 0x00000010523a4819 */ /* 0x000fc60000001253 */
[----:B------:R-:W-:Y:S02]  /*2cf0*/  FADD.FTZ R57, R111, -R56 ;  /* 0x800000386f397221 */ /* 0x000fe40000010000 */
[----:B------:R-:W-:Y:S02]  /*2d00*/  @P4 HADD2.F32 R58, -RZ, R58.H0_H0 ;  /* 0x2000003aff3a4230 */ /* 0x000fe40000004100 */
[----:B------:R-:W-:-:S04]  /*2d10*/  FMUL.FTZ R57, R4, R57 ;  /* 0x0000003904397220 */ /* 0x000fc80000410000 */
[----:B------:R-:W-:-:S07]  /*2d20*/  @P4 FADD.FTZ R57, R57, R58 ;  /* 0x0000003a39394221 */ /* 0x000fce0000010000 */
.L_x_1251:
[----:B------:R-:W-:Y:S05]  /*2d30*/  BSYNC B1 ;  /* 0x0000000000017941 */ /* 0x000fea0003800000 */
.L_x_1249:
        /* <DEDUP_REMOVED lines=15> */
.L_x_1253:
[----:B------:R-:W-:Y:S01]  /*2e30*/  FFMA.FTZ R57, R113, R63, R60 ;  /* 0x0000003f71397223 */ /* 0x000fe2000001003c */
[----:B------:R-:W-:-:S03]  /*2e40*/  @P4 HADD2.F32 R56, -RZ, R83.H0_H0 ;  /* 0x20000053ff384230 */ /* 0x000fc60000004100 */
[----:B------:R-:W-:-:S04]  /*2e50*/  FADD.FTZ R57, R112, -R57 ;  /* 0x8000003970397221 */ /* 0x000fc80000010000 */
[----:B------:R-:W-:-:S04]  /*2e60*/  FMUL.FTZ R57, R4, R57 ;  /* 0x0000003904397220 */ /* 0x000fc80000410000 */
[----:B------:R-:W-:-:S07]  /*2e70*/  @P4 FADD.FTZ R57, R57, R56 ;  /* 0x0000003839394221 */ /* 0x000fce0000010000 */
.L_x_1254:
[----:B------:R-:W-:Y:S05]  /*2e80*/  BSYNC B1 ;  /* 0x0000000000017941 */ /* 0x000fea0003800000 */
.L_x_1252:
        /* <DEDUP_REMOVED lines=16> */
.L_x_1256:
[----:B------:R-:W-:Y:S01]  /*2f90*/  FFMA.FTZ R63, R116, R63, R60 ;  /* 0x0000003f743f7223 */ /* 0x000fe2000001003c */
[----:B------:R-:W-:-:S03]  /*2fa0*/  @P4 SHF.R.U32.HI R56, RZ, 0x10, R83 ;  /* 0x00000010ff384819 */ /* 0x000fc60000011653 */
[----:B------:R-:W-:Y:S02]  /*2fb0*/  FADD.FTZ R63, R114, -R63 ;  /* 0x8000003f723f7221 */ /* 0x000fe40000010000 */
[----:B------:R-:W-:Y:S02]  /*2fc0*/  @P4 HADD2.F32 R56, -RZ, R56.H0_H0 ;  /* 0x20000038ff384230 */ /* 0x000fe40000004100 */
[----:B------:R-:W-:-:S04]  /*2fd0*/  FMUL.FTZ R63, R4, R63 ;  /* 0x0000003f043f7220 */ /* 0x000fc80000410000 */
[----:B------:R-:W-:-:S07]  /*2fe0*/  @P4 FADD.FTZ R63, R63, R56 ;  /* 0x000000383f3f4221 */ /* 0x000fce0000010000 */
.L_x_1257:
[----:B------:R-:W-:Y:S05]  /*2ff0*/  BSYNC B1 ;  /* 0x0000000000017941 */ /* 0x000fea0003800000 */
.L_x_1255:
[----:B------:R-:W0:Y:S01]  /*3000*/  @P3 LDC R4, c[0x0][0x29c] ;  /* 0x0000a700ff043b82 */ /* 0x000e220000000800 */
[----:B------:R-:W-:Y:S02]  /*3010*/  @P3 HADD2.F32 R60, -RZ, R123.H1_H1 ;  /* 0x3000007bff3c3230 */ /* 0x000fe40000004100 */
        /* <DEDUP_REMOVED lines=14> */
.L_x_1258:
        /* <DEDUP_REMOVED lines=11> */
.L_x_1243:
[----:B------:R-:W-:Y:S05]  /*31b0*/  BSYNC B0 ;  /* 0x0000000000007941 */ /* 0x000fea0003800000 */
.L_x_1242:
[----:B------:R-:W-:Y:S02]  /*31c0*/  IADD3 R74, R74, UR12, RZ ;  /* 0x0000000c4a4a7c10 */ /* 0x000fe4000fffe0ff */
[----:B------:R-:W-:Y:S02]  /*31d0*/  ISETP.NE.AND P3, PT, R120, RZ, PT ;  /* 0x000000ff7800720c */ /* 0x000fe40003f65270 */
[----:B------:R-:W-:Y:S02]  /*31e0*/  ISETP.GE.AND P2, PT, R74, UR13, PT ;  /* 0x0000000d4a007c0c */ /* 0x000fe4000bf46270 */
[----:B------:R-:W-:-:S11]  /*31f0*/  SEL R62, RZ, 0x1, P3 ;  /* 0x00000001ff3e7807 */ /* 0x000fd60001800000 */
[----:B------:R-:W-:Y:S05]  /*3200*/  @!P2 BRA `(.L_x_1259) ;  /* 0xffffffd40058a947 */ /* 0x000fea000383ffff */
.L_x_1189:
[----:B-----5:R-:W3:Y:S01]  /*3210*/  S2R R2, SR_TID.X ;  /* 0x0000000000027919 */ /* 0x020ee20000002100 */
        /* <DEDUP_REMOVED lines=8> */
[----:B------:R-:W4:Y:S08]  /*32a0*/  LDC.64 R4, c[0x0][0x2d8] ;  /* 0x0000b600ff047b82 */ /* 0x000f300000000a00 */
[----:B------:R-:W5:Y:S01]  /*32b0*/  LDC.64 R6, c[0x0][0x2f0] ;  /* 0x0000bc00ff067b82 */ /* 0x000f620000000a00 */
[----:B---3--:R-:W-:-:S05]  /*32c0*/  IMAD.WIDE.U32 R2, R77, 0x10, R2 ;  /* 0x000000104d027825 */ /* 0x008fca00078e0002 */
[----:B------:R3:W-:Y:S01]  /*32d0*/  STG.E.128 desc[UR4][R2.64], R40 ;  /* 0x0000002802007986 */ /* 0x0007e2000c101d04 */
[----:B----4-:R-:W-:-:S05]  /*32e0*/  IMAD.WIDE.U32 R4, R77, 0x10, R4 ;  /* 0x000000104d047825 */ /* 0x010fca00078e0004 */
[----:B------:R3:W-:Y:S01]  /*32f0*/  STG.E.128 desc[UR4][R4.64], R52 ;  /* 0x0000003404007986 */ /* 0x0007e2000c101d04 */
[C---:B-----5:R-:W-:Y:S01]  /*3300*/  IMAD.WIDE.U32 R6, R77.reuse, 0x10, R6 ;  /* 0x000000104d067825 */ /* 0x060fe200078e0006 */
[----:B------:R-:W-:-:S04]  /*3310*/  IADD3 R77, R77, 0x80, RZ ;  /* 0x000000804d4d7810 */ /* 0x000fc80007ffe0ff */
[----:B------:R3:W-:Y:S03]  /*3320*/  STG.E.128 desc[UR4][R6.64], R28 ;  /* 0x0000001c06007986 */ /* 0x0007e6000c101d04 */
.L_x_1261:
[----:B------:R-:W-:Y:S05]  /*3330*/  BSYNC B0 ;  /* 0x0000000000007941 */ /* 0x000fea0003800000 */
.L_x_1260:
[----:B------:R-:W-:Y:S04]  /*3340*/  BSSY B0, `(.L_x_1262) ;  /* 0x000000c000007945 */ /* 0x000fe80003800000 */
[----:B------:R-:W-:Y:S05]  /*3350*/  @!P1 BRA `(.L_x_1263) ;  /* 0x0000000000289947 */ /* 0x000fea0003800000 */
[----:B---3--:R-:W3:Y:S08]  /*3360*/  LDC.64 R2, c[0x0][0x2d0] ;  /* 0x0000b400ff027b82 */ /* 0x008ef00000000a00 */
        /* <DEDUP_REMOVED lines=9> */
.L_x_1263:
[----:B------:R-:W-:Y:S05]  /*3400*/  BSYNC B0 ;  /* 0x0000000000007941 */ /* 0x000fea0003800000 */
.L_x_1262:
[----:B------:R-:W-:-:S13]  /*3410*/  ISETP.NE.AND P0, PT, R0, RZ, PT ;  /* 0x000000ff0000720c */ /* 0x000fda0003f05270 */
[----:B------:R-:W-:Y:S05]  /*3420*/  @!P0 EXIT ;  /* 0x000000000000894d */ /* 0x000fea0003800000 */
[----:B---3--:R-:W3:Y:S08]  /*3430*/  LDC.64 R2, c[0x0][0x2d0] ;  /* 0x0000b400ff027b82 */ /* 0x008ef00000000a00 */
[----:B------:R-:W4:Y:S08]  /*3440*/  LDC.64 R4, c[0x0][0x2d8] ;  /* 0x0000b600ff047b82 */ /* 0x000f300000000a00 */
[----:B------:R-:W5:Y:S01]  /*3450*/  LDC.64 R6, c[0x0][0x2f0] ;  /* 0x0000bc00ff067b82 */ /* 0x000f620000000a00 */
[----:B---3--:R-:W-:-:S05]  /*3460*/  IMAD.WIDE.U32 R2, R77, 0x10, R2 ;  /* 0x000000104d027825 */ /* 0x008fca00078e0002 */
[----:B------:R-:W-:Y:S01]  /*3470*/  STG.E.128 desc[UR4][R2.64], R32 ;  /* 0x0000002002007986 */ /* 0x000fe2000c101d04 */
[----:B----4-:R-:W-:-:S05]  /*3480*/  IMAD.WIDE.U32 R4, R77, 0x10, R4 ;  /* 0x000000104d047825 */ /* 0x010fca00078e0004 */
[----:B------:R-:W-:Y:S01]  /*3490*/  STG.E.128 desc[UR4][R4.64], R44 ;  /* 0x0000002c04007986 */ /* 0x000fe2000c101d04 */
[----:B-----5:R-:W-:-:S05]  /*34a0*/  IMAD.WIDE.U32 R6, R77, 0x10, R6 ;  /* 0x000000104d067825 */ /* 0x020fca00078e0006 */
[----:B------:R-:W-:Y:S01]  /*34b0*/  STG.E.128 desc[UR4][R6.64], R20 ;  /* 0x0000001406007986 */ /* 0x000fe2000c101d04 */
[----:B------:R-:W-:Y:S05]  /*34c0*/  EXIT ;  /* 0x000000000000794d */ /* 0x000fea0003800000 */
.L_x_1203:
[----:B-1----:R-:W-:Y:S01]  /*34d0*/  HFMA2.MMA R59, -RZ, RZ, 0, 1.847743988037109375e-06 ;  /* 0x0000001fff3b7435 */ /* 0x002fe200000001ff */
[----:B------:R-:W-:Y:S02]  /*34e0*/  MOV R58, 0x10 ;  /* 0x00000010003a7802 */ /* 0x000fe40000000f00 */
[----:B0-----:R-:W-:-:S08]  /*34f0*/  MOV R60, 0xffffffff ;  /* 0xffffffff003c7802 */ /* 0x001fd00000000f00 */
[----:B-----5:R-:W-:Y:S05]  /*3500*/  WARPSYNC.COLLECTIVE R60, `(.L_x_1264) ;  /* 0x000000003c087348 */ /* 0x020fea0003c00000 */
[----:B------:R0:W1:Y:S02]  /*3510*/  SHFL.DOWN P4, R61, R63, R58, R59 ;  /* 0x0800003a3f3d7389 */ /* 0x000064000008003b */
[----:B01---5:R-:W-:Y:S01]  /*3520*/  ENDCOLLECTIVE ;  /* 0x000000000000791b */ /* 0x023fe20003800000 */
.L_x_1264:
[----:B------:R-:W-:Y:S01]  /*3530*/  FADD.FTZ R62, R61, R63 ;  /* 0x0000003f3d3e7221 */ /* 0x000fe20000010000 */
[----:B------:R-:W-:-:S07]  /*3540*/  MOV R63, R92 ;  /* 0x0000005c003f7202 */ /* 0x000fce0000000f00 */
[----:B------:R-:W-:Y:S05]  /*3550*/  WARPSYNC.COLLECTIVE R60, `(.L_x_1265) ;  /* 0x000000003c087348 */ /* 0x000fea0003c00000 */
[----:B------:R0:W1:Y:S02]  /*3560*/  SHFL.DOWN P4, R61, R63, R58, R59 ;  /* 0x0800003a3f3d7389 */ /* 0x000064000008003b */
[----:B01----:R-:W-:Y:S01]  /*3570*/  ENDCOLLECTIVE ;  /* 0x000000000000791b */ /* 0x003fe20003800000 */
.L_x_1265:
[----:B------:R-:W-:Y:S01]  /*3580*/  HFMA2.MMA R58, -RZ, RZ, 0, 4.76837158203125e-07 ;  /* 0x00000008ff3a7435 */ /* 0x000fe200000001ff */
[----:B------:R-:W-:Y:S02]  /*3590*/  MOV R63, R62 ;  /* 0x0000003e003f7202 */ /* 0x000fe40000000f00 */
[----:B------:R-:W-:-:S08]  /*35a0*/  MOV R121, R61 ;  /* 0x0000003d00797202 */ /* 0x000fd00000000f00 */
[----:B------:R-:W-:Y:S05]  /*35b0*/  WARPSYNC.COLLECTIVE R60, `(.L_x_1266) ;  /* 0x000000003c087348 */ /* 0x000fea0003c00000 */
[----:B------:R0:W1:Y:S02]  /*35c0*/  SHFL.DOWN P4, R61, R63, R58, R59 ;  /* 0x0800003a3f3d7389 */ /* 0x000064000008003b */
[----:B01----:R-:W-:Y:S01]  /*35d0*/  ENDCOLLECTIVE ;  /* 0x000000000000791b */ /* 0x003fe20003800000 */
.L_x_1266:
[----:B------:R-:W-:-:S05]  /*35e0*/  FADD.FTZ R121, R121, R92 ;  /* 0x0000005c79797221 */ /* 0x000fca0000010000 */
[----:B------:R-:W-:Y:S01]  /*35f0*/  MOV R63, R121 ;  /* 0x00000079003f7202 */ /* 0x000fe20000000f00 */
[----:B------:R-:W-:-:S07]  /*3600*/  FADD.FTZ R124, R62, R61 ;  /* 0x0000003d3e7c7221 */ /* 0x000fce0000010000 */
[----:B------:R-:W-:Y:S05]  /*3610*/  WARPSYNC.COLLECTIVE R60, `(.L_x_1267) ;  /* 0x000000003c087348 */ /* 0x000fea0003c00000 */
[----:B------:R0:W1:Y:S02]  /*3620*/  SHFL.DOWN P4, R61, R63, R58, R59 ;  /* 0x0800003a3f3d7389 */ /* 0x000064000008003b */
[----:B01----:R-:W-:Y:S01]  /*3630*/  ENDCOLLECTIVE ;  /* 0x000000000000791b */ /* 0x003fe20003800000 */
.L_x_1267:
[----:B------:R-:W-:Y:S01]  /*3640*/  HFMA2.MMA R58, -RZ, RZ, 0, 2.384185791015625e-07 ;  /* 0x00000004ff3a7435 */ /* 0x000fe200000001ff */
[----:B------:R-:W-:Y:S02]  /*3650*/  MOV R63, R124 ;  /* 0x0000007c003f7202 */ /* 0x000fe40000000f00 */
[----:B------:R-:W-:-:S08]  /*3660*/  MOV R125, R61 ;  /* 0x0000003d007d7202 */ /* 0x000fd00000000f00 */
[----:B------:R-:W-:Y:S05]  /*3670*/  WARPSYNC.COLLECTIVE R60, `(.L_x_1268) ;  /* 0x000000003c087348 */ /* 0x000fea0003c00000 */
[----:B------:R0:W1:Y:S02]  /*3680*/  SHFL.DOWN P4, R61, R63, R58, R59 ;  /* 0x0800003a3f3d7389 */ /* 0x000064000008003b */
[----:B01----:R-:W-:Y:S01]  /*3690*/  ENDCOLLECTIVE ;  /* 0x000000000000791b */ /* 0x003fe20003800000 */
.L_x_1268:
[----:B------:R-:W-:-:S05]  /*36a0*/  FADD.FTZ R125, R121, R125 ;  /* 0x0000007d797d7221 */ /* 0x000fca0000010000 */
[----:B------:R-:W-:Y:S01]  /*36b0*/  MOV R63, R125 ;  /* 0x0000007d003f7202 */ /* 0x000fe20000000f00 */
[----:B------:R-:W-:-:S07]  /*36c0*/  FADD.FTZ R124, R124, R61 ;  /* 0x0000003d7c7c7221 */ /* 0x000fce0000010000 */
[----:B------:R-:W-:Y:S05]  /*36d0*/  WARPSYNC.COLLECTIVE R60, `(.L_x_1269) ;  /* 0x000000003c087348 */ /* 0x000fea0003c00000 */
[----:B------:R0:W1:Y:S02]  /*36e0*/  SHFL.DOWN P4, R61, R63, R58, R59 ;  /* 0x0800003a3f3d7389 */ /* 0x000064000008003b */
[----:B01----:R-:W-:Y:S01]  /*36f0*/  ENDCOLLECTIVE ;  /* 0x000000000000791b */ /* 0x003fe20003800000 */
.L_x_1269:
[----:B------:R-:W-:Y:S01]  /*3700*/  HFMA2.MMA R58, -RZ, RZ, 0, 1.1920928955078125e-07 ;  /* 0x00000002ff3a7435 */ /* 0x000fe200000001ff */
[----:B------:R-:W-:Y:S02]  /*3710*/  MOV R63, R124 ;  /* 0x0000007c003f7202 */ /* 0x000fe40000000f00 */
[----:B------:R-:W-:-:S08]  /*3720*/  MOV R93, R61 ;  /* 0x0000003d005d7202 */ /* 0x000fd00000000f00 */
[----:B------:R-:W-:Y:S05]  /*3730*/  WARPSYNC.COLLECTIVE R60, `(.L_x_1270) ;  /* 0x000000003c087348 */ /* 0x000fea0003c00000 */
[----:B------:R0:W1:Y:S02]  /*3740*/  SHFL.DOWN P4, R61, R63, R58, R59 ;  /* 0x0800003a3f3d7389 */ /* 0x000064000008003b */
[----:B01----:R-:W-:Y:S01]  /*3750*/  ENDCOLLECTIVE ;  /* 0x000000000000791b */ /* 0x003fe20003800000 */
.L_x_1270:
[----:B------:R-:W-:-:S05]  /*3760*/  FADD.FTZ R93, R125, R93 ;  /* 0x0000005d7d5d7221 */ /* 0x000fca0000010000 */
[----:B------:R-:W-:Y:S01]  /*3770*/  MOV R63, R93 ;  /* 0x0000005d003f7202 */ /* 0x000fe20000000f00 */
[----:B------:R-:W-:-:S07]  /*3780*/  FADD.FTZ R92, R124, R61 ;  /* 0x0000003d7c5c7221 */ /* 0x000fce0000010000 */
[----:B------:R-:W-:Y:S05]  /*3790*/  WARPSYNC.COLLECTIVE R60, `(.L_x_1271) ;  /* 0x000000003c087348 */ /* 0x000fea0003c00000 */
[----:B------:R0:W1:Y:S02]  /*37a0*/  SHFL.DOWN P4, R61, R63, R58, R59 ;  /* 0x0800003a3f3d7389 */ /* 0x000064000008003b */
[----:B01----:R-:W-:Y:S01]  /*37b0*/  ENDCOLLECTIVE ;  /* 0x000000000000791b */ /* 0x003fe20003800000 */
.L_x_1271:
[----:B------:R-:W-:Y:S01]  /*37c0*/  HFMA2.MMA R58, -RZ, RZ, 0, 5.9604644775390625e-08 ;  /* 0x00000001ff3a7435 */ /* 0x000fe200000001ff */
[----:B------:R-:W-:Y:S02]  /*37d0*/  MOV R63, R92 ;  /* 0x0000005c003f7202 */ /* 0x000fe40000000f00 */
[----:B------:R-:W-:-:S08]  /*37e0*/  MOV R62, R61 ;  /* 0x0000003d003e7202 */ /* 0x000fd00000000f00 */
[----:B------:R-:W-:Y:S05]  /*37f0*/  WARPSYNC.COLLECTIVE R60, `(.L_x_1272) ;  /* 0x000000003c087348 */ /* 0x000fea0003c00000 */
[----:B------:R0:W1:Y:S02]  /*3800*/  SHFL.DOWN P4, R61, R63, R58, R59 ;  /* 0x0800003a3f3d7389 */ /* 0x000064000008003b */
[----:B01----:R-:W-:Y:S01]  /*3810*/  ENDCOLLECTIVE ;  /* 0x000000000000791b */ /* 0x003fe20003800000 */
.L_x_1272:
[----:B------:R-:W-:-:S05]  /*3820*/  FADD.FTZ R93, R93, R62 ;  /* 0x0000003e5d5d7221 */ /* 0x000fca0000010000 */
[----:B------:R-:W-:Y:S02]  /*3830*/  MOV R63, R93 ;  /* 0x0000005d003f7202 */ /* 0x000fe40000000f00 */
[----:B------:R-:W-:-:S07]  /*3840*/  MOV R121, R61 ;  /* 0x0000003d00797202 */ /* 0x000fce0000000f00 */
[----:B------:R-:W-:Y:S05]  /*3850*/  WARPSYNC.COLLECTIVE R60, `(.L_x_1273) ;  /* 0x000000003c087348 */ /* 0x000fea0003c00000 */
[----:B------:R0:W1:Y:S02]  /*3860*/  SHFL.DOWN P4, R61, R63, R58, R59 ;  /* 0x0800003a3f3d7389 */ /* 0x000064000008003b */
[----:B01----:R-:W-:Y:S01]  /*3870*/  ENDCOLLECTIVE ;  /* 0x000000000000791b */ /* 0x003fe20003800000 */
.L_x_1273:
[----:B------:R-:W-:Y:S05]  /*3880*/  BRA `(.L_x_1274) ;  /* 0xffffffdc00ac7947 */ /* 0x000fea000383ffff */
.L_x_1275:
        /* <DEDUP_REMOVED lines=15> */
.L_x_8520:


//--------------------- .text._ZN10layer_norm13ln_bwd_kernelINS_13Kernel_traitsI6__halfS2_S2_S2_fjLj1536ELj1ELj1ELj4ELj8ENS_18Kernel_traits_baseILj1536ES2_S2_S2_S2_fjLj128EEEEELb0ELb1ELb1ELb1EEEvNS_9BwdParamsE --------------------------
	.section	.text._ZN10layer_norm13ln_bwd_kernelINS_13Kernel_traitsI6__halfS2_S2_S2_fjLj1536ELj1ELj1ELj4ELj8ENS_18Kernel_traits_baseILj1536ES2_S2_S2_S2_fjLj128EEEEELb0ELb1ELb1ELb1EEEvNS_9BwdParamsE,"ax",@progbits
	.align	128
        .global         _ZN10layer_norm13ln_bwd_kernelINS_13Kernel_traitsI6__halfS2_S2_S2_fjLj1536ELj1ELj1ELj4ELj8ENS_18Kernel_traits_baseILj1536ES2_S2_S2_S2_fjLj128EEEEELb0ELb1ELb1ELb1EEEvNS_9BwdParamsE
        .type           _ZN10layer_norm13ln_bwd_kernelINS_13Kernel_traitsI6__halfS2_S2_S2_fjLj1536ELj1ELj1ELj4ELj8ENS_18Kernel_traits_baseILj1536ES2_S2_S2_S2_fjLj128EEEEELb0ELb1ELb1ELb1EEEvNS_9BwdParamsE,@function
        .size           _ZN10layer_norm13ln_bwd_kernelINS_13Kernel_traitsI6__halfS2_S2_S2_fjLj1536ELj1ELj1ELj4ELj8ENS_18Kernel_traits_baseILj1536ES2_S2_S2_S2_fjLj128EEEEELb0ELb1ELb1ELb1EEEvNS_9BwdParamsE,(.L_x_8521 - _ZN10layer_norm13ln_bwd_kernelINS_13Kernel_traitsI6__halfS2_S2_S2_fjLj1536ELj1ELj1ELj4ELj8ENS_18Kernel_traits_baseILj1536ES2_S2_S2_S2_fjLj128EEEEELb0ELb1ELb1ELb1EEEvNS_9BwdParamsE)
        .other          _ZN10layer_norm13ln_bwd_kernelINS_13Kernel_traitsI6__halfS2_S2_S2_fjLj1536ELj1ELj1ELj4ELj8ENS_18Kernel_traits_baseILj1536ES2_S2_S2_S2_fjLj128EEEEELb0ELb1ELb1ELb1EEEvNS_9BwdParamsE,@"STO_CUDA_ENTRY STV_DEFAULT"
_ZN10layer_norm13ln_bwd_kernelINS_13Kernel_traitsI6__halfS2_S2_S2_fjLj1536ELj1ELj1ELj4ELj8ENS_18Kernel_traits_baseILj1536ES2_S2_S2_S2_fjLj128EEEEELb0ELb1ELb1ELb1EEEvNS_9BwdParamsE:
.text._ZN10layer_norm13ln_bwd_kernelINS_13Kernel_traitsI6__halfS2_S2_S2_fjLj1536ELj1ELj1ELj4ELj8ENS_18Kernel_traits_baseILj1536ES2_S2_S2_S2_fjLj128EEEEELb0ELb1ELb1ELb1EEEvNS_9BwdParamsE:
        /* <DEDUP_REMOVED lines=31> */
.L_x_1276:
        /* <DEDUP_REMOVED lines=31> */
[--C-:B--2---:R-:W-:Y:S01]  /*03e0*/  SHF.R.U64 R13, R8, 0x10, R9.reuse ;  /* 0x00000010080d7819 */ /* 0x104fe20000001209 */
[----:B------:R-:W-:Y:S01]  /*03f0*/  HADD2.F32 R71, -RZ, R8.H0_H0 ;  /* 0x20000008ff477230 */ /* 0x000fe20000004100 */
[----:B------:R-:W-:Y:S01]  /*0400*/  SHF.R.U32.HI R12, RZ, 0x10, R9 ;  /* 0x00000010ff0c7819 */ /* 0x000fe20000011609 */
[----:B------:R-:W-:Y:S01]  /*0410*/  HADD2.F32 R70, -RZ, R9.H0_H0 ;  /* 0x20000009ff467230 */ /* 0x000fe20000004100 */
[--C-:B----4-:R-:W-:Y:S01]  /*0420*/  SHF.R.U64 R9, R16, 0x10, R17.reuse ;  /* 0x0000001010097819 */ /* 0x110fe20000001211 */
[----:B------:R-:W-:Y:S01]  /*0430*/  HADD2.F32 R66, -RZ, R17.H0_H0 ;  /* 0x20000011ff427230 */ /* 0x000fe20000004100 */
[----:B------:R-:W-:-:S02]  /*0440*/  SHF.R.U32.HI R8, RZ, 0x10, R17 ;  /* 0x00000010ff087819 */ /* 0x000fc40000011611 */
[----:B------:R-:W0:Y:S01]  /*0450*/  LDC.U8 R17, c[0x0][0x2a0] ;  /* 0x0000a800ff117b82 */ /* 0x000e220000000000 */
[--C-:B---3--:R-:W-:Y:S01]  /*0460*/  SHF.R.U64 R15, R6, 0x10, R7.reuse ;  /* 0x00000010060f7819 */ /* 0x108fe20000001207 */
[----:B------:R-:W-:Y:S01]  /*0470*/  HADD2.F32 R73, -RZ, R6.H0_H0 ;  /* 0x20000006ff497230 */ /* 0x000fe20000004100 */
[----:B------:R-:W-:Y:S01]  /*0480*/  SHF.R.U32.HI R14, RZ, 0x10, R7 ;  /* 0x00000010ff0e7819 */ /* 0x000fe20000011607 */
[----:B------:R-:W-:Y:S01]  /*0490*/  HADD2.F32 R72, -RZ, R7.H0_H0 ;  /* 0x20000007ff487230 */ /* 0x000fe20000004100 */
[--C-:B-----5:R-:W-:Y:S02]  /*04a0*/  SHF.R.U64 R11, R20, 0x10, R21.reuse ;  /* 0x00000010140b7819 */ /* 0x120fe40000001215 */
[----:B------:R-:W-:Y:S02]  /*04b0*/  SHF.R.U32.HI R10, RZ, 0x10, R21 ;  /* 0x00000010ff0a7819 */ /* 0x000fe40000011615 */
[--C-:B------:R-:W-:Y:S02]  /*04c0*/  SHF.R.U64 R7, R18, 0x10, R19.reuse ;  /* 0x0000001012077819 */ /* 0x100fe40000001213 */
[----:B------:R-:W-:-:S02]  /*04d0*/  SHF.R.U32.HI R6, RZ, 0x10, R19 ;  /* 0x00000010ff067819 */ /* 0x000fc40000011613 */
[--C-:B------:R-:W-:Y:S02]  /*04e0*/  SHF.R.U64 R5, R22, 0x10, R23.reuse ;  /* 0x0000001016057819 */ /* 0x100fe40000001217 */
[----:B------:R-:W-:Y:S01]  /*04f0*/  SHF.R.U32.HI R4, RZ, 0x10, R23 ;  /* 0x00000010ff047819 */ /* 0x000fe20000011617 */
[----:B------:R-:W-:Y:S02]  /*0500*/  HADD2.F32 R65, -RZ, R18.H0_H0 ;  /* 0x20000012ff417230 */ /* 0x000fe40000004100 */
[----:B------:R-:W-:Y:S02]  /*0510*/  HADD2.F32 R64, -RZ, R19.H0_H0 ;  /* 0x20000013ff407230 */ /* 0x000fe40000004100 */
[----:B------:R-:W-:Y:S02]  /*0520*/  HADD2.F32 R69, -RZ, R20.H0_H0 ;  /* 0x20000014ff457230 */ /* 0x000fe40000004100 */
[----:B------:R-:W-:Y:S01]  /*0530*/  HADD2.F32 R68, -RZ, R21.H0_H0 ;  /* 0x20000015ff447230 */ /* 0x000fe20000004100 */
[----:B------:R-:W-:Y:S01]  /*0540*/  CS2R R20, SRZ ;  /* 0x0000000000147805 */ /* 0x000fe2000001ff00 */
[----:B------:R-:W-:Y:S01]  /*0550*/  HADD2.F32 R67, -RZ, R16.H0_H0 ;  /* 0x20000010ff437230 */ /* 0x000fe20000004100 */
[----:B------:R-:W-:Y:S01]  /*0560*/  LOP3.LUT R16, R75, 0x7f, RZ, 0xc0, !PT ;  /* 0x0000007f4b107812 */ /* 0x000fe200078ec0ff */
[----:B------:R-:W-:-:S02]  /*0570*/  HADD2.F32 R19, -RZ, R22.H0_H0 ;  /* 0x20000016ff137230 */ /* 0x000fc40000004100 */
[----:B------:R-:W-:Y:S01]  /*0580*/  HADD2.F32 R18, -RZ, R23.H0_H0 ;  /* 0x20000017ff127230 */ /* 0x000fe20000004100 */
[----:B------:R-:W-:Y:S01]  /*0590*/  CS2R R22, SRZ ;  /* 0x0000000000167805 */ /* 0x000fe2000001ff00 */
        /* <DEDUP_REMOVED lines=11> */
[----:B0-----:R-:W-:-:S07]  /*0650*/  HADD2.F32 R4, -RZ, R4.H0_H0 ;  /* 0x20000004ff047230 */ /* 0x001fce0000004100 */
.L_x_1331:
[----:B0-----:R-:W0:Y:S08]  /*0660*/  LDC.64 R60, c[0x0][0x288] ;  /* 0x0000a200ff3c7b82 */ /* 0x001e300000000a00 */
[----:B-1----:R-:W1:Y:S08]  /*0670*/  LDC.64 R58, c[0x0][0x258] ;  /* 0x00009600ff3a7b82 */ /* 0x002e700000000a00 */
[----:B------:R-:W2:Y:S01]  /*0680*/  LDC.64 R56, c[0x0][0x280] ;  /* 0x0000a000ff387b82 */ /* 0x000ea20000000a00 */
[----:B0-----:R-:W-:-:S07]  /*0690*/  IMAD.WIDE R60, R74, 0x4, R60 ;  /* 0x000000044a3c7825 */ /* 0x001fce00078e023c */
[----:B------:R-:W0:Y:S01]  /*06a0*/  LDC R123, c[0x0][0x218] ;  /* 0x00008600ff7b7b82 */ /* 0x000e220000000800 */
[----:B------:R-:W3:Y:S01]  /*06b0*/  LDG.E R60, desc[UR4][R60.64] ;  /* 0x000000043c3c7981 */ /* 0x000ee2000c1e1900 */
[----:B-1----:R-:W-:-:S06]  /*06c0*/  IMAD.WIDE R58, R74, 0x4, R58 ;  /* 0x000000044a3a7825 */ /* 0x002fcc00078e023a */
[----:B------:R-:W1:Y:S01]  /*06d0*/  LDC.64 R62, c[0x0][0x2c8] ;  /* 0x0000b200ff3e7b82 */ /* 0x000e620000000a00 */
[----:B------:R4:W5:Y:S01]  /*06e0*/  LDG.E R2, desc[UR4][R58.64] ;  /* 0x000000043a027981 */ /* 0x000962000c1e1900 */
[----:B--2---:R-:W-:-:S05]  /*06f0*/  IMAD.WIDE R56, R74, 0x4, R56 ;  /* 0x000000044a387825 */ /* 0x004fca00078e0238 */
[----:B------:R4:W5:Y:S01]  /*0700*/  LDG.E R122, desc[UR4][R56.64] ;  /* 0x00000004387a7981 */ /* 0x000962000c1e1900 */
[----:B0-----:R-:W-:-:S05]  /*0710*/  IMAD R0, R74, R123, RZ ;  /* 0x0000007b4a007224 */ /* 0x001fca00078e02ff */
[----:B------:R-:W-:-:S04]  /*0720*/  SHF.R.S32.HI R89, RZ, 0x1f, R0 ;  /* 0x0000001fff597819 */ /* 0x000fc80000011400 */
[----:B------:R-:W-:-:S04]  /*0730*/  LEA.HI R89, R89, R0, RZ, 0x2 ;  /* 0x0000000059597211 */ /* 0x000fc800078f10ff */
[----:B------:R-:W-:Y:S01]  /*0740*/  LEA.HI.SX32 R97, R89, R16, 0x1e ;  /* 0x0000001059617211 */ /* 0x000fe200078ff2ff */
[----:B------:R-:W-:Y:S03]  /*0750*/  BSSY B0, `(.L_x_1278) ;  /* 0x00000b3000007945 */ /* 0x000fe60003800000 */
[C---:B------:R-:W-:Y:S02]  /*0760*/  IADD3 R92, R97.reuse, 0x80, RZ ;  /* 0x00000080615c7810 */ /* 0x040fe40007ffe0ff */
[C---:B------:R-:W-:Y:S01]  /*0770*/  IADD3 R0, R97.reuse, 0x100, RZ ;  /* 0x0000010061007810 */ /* 0x040fe20007ffe0ff */
[----:B-1----:R-:W-:-:S04]  /*0780*/  IMAD.WIDE.U32 R94, R97, 0x8, R62 ;  /* 0x00000008615e7825 */ /* 0x002fc800078e003e */
[----:B------:R-:W-:-:S04]  /*0790*/  IMAD.WIDE.U32 R88, R92, 0x8, R62 ;  /* 0x000000085c587825 */ /* 0x000fc800078e003e */
[----:B------:R-:W-:Y:S01]  /*07a0*/  IMAD.WIDE.U32 R62, R0, 0x8, R62 ;  /* 0x00000008003e7825 */ /* 0x000fe200078e003e */
[----:B---3--:R-:W-:-:S13]  /*07b0*/  ISETP.GT.AND P2, PT, R60, RZ, PT ;  /* 0x000000ff3c00720c */ /* 0x008fda0003f44270 */
[----:B----4-:R-:W-:Y:S05]  /*07c0*/  @P2 BRA `(.L_x_1279) ;  /* 0x00000000002c2947 */ /* 0x010fea0003800000 */
[----:B------:R-:W-:Y:S02]  /*07d0*/  MOV R96, UR14 ;  /* 0x0000000e00607c02 */ /* 0x000fe40008000f00 */
[----:B------:R-:W-:Y:S02]  /*07e0*/  CS2R R56, SRZ ;  /* 0x0000000000387805 */ /* 0x000fe4000001ff00 */
[----:B------:R-:W-:Y:S02]  /*07f0*/  MOV R93, UR15 ;  /* 0x0000000f005d7c02 */ /* 0x000fe40008000f00 */
[----:B------:R-:W-:-:S04]  /*0800*/  ISETP.NE.U32.AND P0, PT, R96, RZ, PT ;  /* 0x000000ff6000720c */ /* 0x000fc80003f05070 */
[----:B------:R-:W-:-:S13]  /*0810*/  ISETP.NE.AND.EX P0, PT, R93, RZ, PT, P0 ;  /* 0x000000ff5d00720c */ /* 0x000fda0003f05300 */
[----:B------:R-:W-:Y:S05]  /*0820*/  @!P0 BRA `(.L_x_1280) ;  /* 0x0000000800948947 */ /* 0x000fea0003800000 */
[----:B------:R0:W5:Y:S04]  /*0830*/  LDG.E.64 R86, desc[UR4][R94.64] ;  /* 0x000000045e567981 */ /* 0x000168000c1e1b00 */
[----:B------:R0:W5:Y:S04]  /*0840*/  LDG.E.64 R84, desc[UR4][R88.64] ;  /* 0x0000000458547981 */ /* 0x000168000c1e1b00 */
[----:B------:R0:W5:Y:S01]  /*0850*/  LDG.E.64 R82, desc[UR4][R62.64] ;  /* 0x000000043e527981 */ /* 0x000162000c1e1b00 */
[----:B------:R-:W-:Y:S01]  /*0860*/  CS2R R56, SRZ ;  /* 0x0000000000387805 */ /* 0x000fe2000001ff00 */
[----:B------:R-:W-:Y:S06]  /*0870*/  BRA `(.L_x_1280) ;  /* 0x0000000800807947 */ /* 0x000fec0003800000 */
.L_x_1279:
        /* <DEDUP_REMOVED lines=20> */
[----:B------:R-:W-:Y:S02]  /*09c0*/  IMAD.WIDE.U32 R60, R0, 0x8, R60 ;  /* 0x00000008003c7825 */ /* 0x000fe400078e003c */
[----:B------:R-:W4:Y:S02]  /*09d0*/  LDG.E.64 R58, desc[UR4][R58.64] ;  /* 0x000000043a3a7981 */ /* 0x000f24000c1e1b00 */
[----:B--2---:R-:W-:Y:S02]  /*09e0*/  IMAD.WIDE R104, R74, 0x4, R104 ;  /* 0x000000044a687825 */ /* 0x004fe400078e0268 */
[----:B------:R-:W2:Y:S04]  /*09f0*/  LDG.E.64 R60, desc[UR4][R60.64] ;  /* 0x000000043c3c7981 */ /* 0x000ea8000c1e1b00 */
[----:B------:R-:W2:Y:S01]  /*0a00*/  LDG.E R104, desc[UR4][R104.64] ;  /* 0x0000000468687981 */ /* 0x000ea2000c1e1900 */
[----:B------:R-:W-:-:S02]  /*0a10*/  MOV R96, UR14 ;  /* 0x0000000e00607c02 */ /* 0x000fc40008000f00 */
[----:B------:R-:W-:Y:S02]  /*0a20*/  MOV R93, UR15 ;  /* 0x0000000f005d7c02 */ /* 0x000fe40008000f00 */
[----:B------:R-:W-:-:S04]  /*0a30*/  ISETP.NE.U32.AND P0, PT, R96, RZ, PT ;  /* 0x000000ff6000720c */ /* 0x000fc80003f05070 */
[----:B------:R-:W-:-:S13]  /*0a40*/  ISETP.NE.AND.EX P0, PT, R93, RZ, PT, P0 ;  /* 0x000000ff5d00720c */ /* 0x000fda0003f05300 */
[----:B------:R4:W5:Y:S04]  /*0a50*/  @P0 LDG.E.64 R86, desc[UR4][R94.64] ;  /* 0x000000045e560981 */ /* 0x000968000c1e1b00 */
[----:B------:R0:W5:Y:S04]  /*0a60*/  @P0 LDG.E.64 R84, desc[UR4][R88.64] ;  /* 0x0000000458540981 */ /* 0x000168000c1e1b00 */
[----:B------:R1:W5:Y:S01]  /*0a70*/  @P0 LDG.E.64 R82, desc[UR4][R62.64] ;  /* 0x000000043e520981 */ /* 0x000362000c1e1b00 */
[----:B------:R-:W-:Y:S02]  /*0a80*/  ISETP.NE.AND P0, PT, R17, RZ, PT ;  /* 0x000000ff1100720c */ /* 0x000fe40003f05270 */
[----:B---3--:R-:W-:-:S02]  /*0a90*/  SHF.R.U64 R110, R102, 0x10, R103 ;  /* 0x00000010666e7819 */ /* 0x008fc40000001267 */
[----:B------:R-:W-:Y:S02]  /*0aa0*/  MOV R109, R103 ;  /* 0x00000067006d7202 */ /* 0x000fe40000000f00 */
[----:B------:R-:W-:Y:S02]  /*0ab0*/  SHF.R.U32.HI R111, RZ, 0x10, R103 ;  /* 0x00000010ff6f7819 */ /* 0x000fe40000011667 */
[----:B----4-:R-:W-:Y:S02]  /*0ac0*/  MOV R94, R98 ;  /* 0x00000062005e7202 */ /* 0x010fe40000000f00 */
[----:B0-----:R-:W-:Y:S02]  /*0ad0*/  SHF.R.U64 R88, R98, 0x10, R99 ;  /* 0x0000001062587819 */ /* 0x001fe40000001263 */
[--C-:B------:R-:W-:Y:S01]  /*0ae0*/  SHF.R.U64 R98, R56, 0x10, R57.reuse ;  /* 0x0000001038627819 */ /* 0x100fe20000001239 */
[----:B------:R-:W-:Y:S01]  /*0af0*/  HADD2.F32 R3, -RZ, R56.H0_H0 ;  /* 0x20000038ff037230 */ /* 0x000fe20000004100 */
[----:B------:R-:W-:-:S02]  /*0b00*/  SHF.R.U32.HI R95, RZ, 0x10, R57 ;  /* 0x00000010ff5f7819 */ /* 0x000fc40000011639 */
[----:B-1----:R-:W-:Y:S02]  /*0b10*/  MOV R62, R99 ;  /* 0x00000063003e7202 */ /* 0x002fe40000000f00 */
[----:B------:R-:W-:Y:S02]  /*0b20*/  SHF.R.U32.HI R63, RZ, 0x10, R99 ;  /* 0x00000010ff3f7819 */ /* 0x000fe40000011663 */
[----:B--2---:R-:W-:Y:S01]  /*0b30*/  SHF.R.U32.HI R56, RZ, 0x10, R61 ;  /* 0x00000010ff387819 */ /* 0x004fe2000001163d */
[----:B------:R-:W-:Y:S01]  /*0b40*/  HADD2.F32 R99, -RZ, R57.H0_H0 ;  /* 0x20000039ff637230 */ /* 0x000fe20000004100 */
[--C-:B------:R-:W-:Y:S01]  /*0b50*/  SHF.R.U64 R114, R100, 0x10, R101.reuse ;  /* 0x0000001064727819 */ /* 0x100fe20000001265 */
[----:B------:R-:W-:Y:S01]  /*0b60*/  HADD2.F32 R103, -RZ, R59.H0_H0 ;  /* 0x2000003bff677230 */ /* 0x000fe20000004100 */
[----:B------:R-:W-:Y:S02]  /*0b70*/  MOV R113, R101 ;  /* 0x0000006500717202 */ /* 0x000fe40000000f00 */
[----:B------:R-:W-:Y:S01]  /*0b80*/  SHF.R.U32.HI R116, RZ, 0x10, R101 ;  /* 0x00000010ff747819 */ /* 0x000fe20000011665 */
[----:B------:R-:W-:Y:S01]  /*0b90*/  HADD2.F32 R101, -RZ, R58.H0_H0 ;  /* 0x2000003aff657230 */ /* 0x000fe20000004100 */
[----:B------:R-:W-:-:S02]  /*0ba0*/  SHF.R.U64 R89, R58, 0x10, R59 ;  /* 0x000000103a597819 */ /* 0x000fc4000000123b */
[----:B------:R-:W-:Y:S01]  /*0bb0*/  SHF.R.U32.HI R57, RZ, 0x10, R59 ;  /* 0x00000010ff397819 */ /* 0x000fe2000001163b */
[----:B------:R-:W-:Y:S01]  /*0bc0*/  HADD2.F32 R59, -RZ, R95.H0_H0 ;  /* 0x2000005fff3b7230 */ /* 0x000fe20000004100 */
[----:B------:R-:W-:Y:S01]  /*0bd0*/  FSEL R104, R104, RZ, !P0 ;  /* 0x000000ff68687208 */ /* 0x000fe20004000000 */
[----:B------:R-:W-:Y:S01]  /*0be0*/  HADD2.F32 R56, -RZ, R56.H0_H0 ;  /* 0x20000038ff387230 */ /* 0x000fe20000004100 */
[----:B------:R-:W-:Y:S01]  /*0bf0*/  SHF.R.U64 R58, R60, 0x10, R61 ;  /* 0x000000103c3a7819 */ /* 0x000fe2000000123d */
[----:B------:R-:W-:Y:S01]  /*0c00*/  HADD2.F32 R107, -RZ, R61.H0_H0 ;  /* 0x2000003dff6b7230 */ /* 0x000fe20000004100 */
[----:B------:R-:W-:Y:S01]  /*0c10*/  MOV R108, R102 ;  /* 0x00000066006c7202 */ /* 0x000fe20000000f00 */
[----:B------:R-:W-:Y:S02]  /*0c20*/  HADD2.F32 R61, -RZ, R98.H0_H0 ;  /* 0x20000062ff3d7230 */ /* 0x000fe40000004100 */
[----:B------:R-:W-:Y:S01]  /*0c30*/  FADD.FTZ R3, -R104, R3 ;  /* 0x0000000368037221 */ /* 0x000fe20000010100 */
[----:B------:R-:W-:-:S02]  /*0c40*/  HADD2.F32 R95, -RZ, R89.H0_H0 ;  /* 0x20000059ff5f7230 */ /* 0x000fc40000004100 */
[C---:B------:R-:W-:Y:S01]  /*0c50*/  FADD.FTZ R89, -R104.reuse, R59 ;  /* 0x0000003b68597221 */ /* 0x040fe20000010100 */
[----:B------:R-:W-:Y:S02]  /*0c60*/  HADD2.F32 R57, -RZ, R57.H0_H0 ;  /* 0x20000039ff397230 */ /* 0x000fe40000004100 */
[C---:B------:R-:W-:Y:S01]  /*0c70*/  FADD.FTZ R59, -R104.reuse, R56 ;  /* 0x00000038683b7221 */ /* 0x040fe20000010100 */
[----:B------:R-:W-:Y:S01]  /*0c80*/  HADD2.F32 R119, -RZ, R58.H0_H0 ;  /* 0x2000003aff777230 */ /* 0x000fe20000004100 */
[----:B------:R-:W-:Y:S01]  /*0c90*/  MOV R115, R100 ;  /* 0x0000006400737202 */ /* 0x000fe20000000f00 */
[----:B------:R-:W-:Y:S02]  /*0ca0*/  HADD2.F32 R56, -RZ, R108.H0_H0 ;  /* 0x2000006cff387230 */ /* 0x000fe40000004100 */
[----:B------:R-:W-:Y:S01]  /*0cb0*/  FADD.FTZ R61, -R104, R61 ;  /* 0x0000003d683d7221 */ /* 0x000fe20000010100 */
[----:B-----5:R-:W-:Y:S01]  /*0cc0*/  FMUL.FTZ R3, R2, R3 ;  /* 0x0000000302037220 */ /* 0x020fe20000410000 */
[C---:B------:R-:W-:Y:S01]  /*0cd0*/  FADD.FTZ R117, -R104.reuse, R57 ;  /* 0x0000003968757221 */ /* 0x040fe20000010100 */
[C---:B------:R-:W-:Y:S01]  /*0ce0*/  FADD.FTZ R101, -R104.reuse, R101 ;  /* 0x0000006568657221 */ /* 0x040fe20000010100 */
[----:B------:R-:W-:Y:S01]  /*0cf0*/  FADD.FTZ R57, -R104, R119 ;  /* 0x0000007768397221 */ /* 0x000fe20000010100 */
[----:B------:R-:W-:-:S02]  /*0d00*/  HADD2.F32 R58, -RZ, R110.H0_H0 ;  /* 0x2000006eff3a7230 */ /* 0x000fc40000004100 */
[----:B------:R-:W-:Y:S01]  /*0d10*/  FMUL.FTZ R98, R2, R61 ;  /* 0x0000003d02627220 */ /* 0x000fe20000410000 */
[----:B------:R-:W-:Y:S01]  /*0d20*/  FADD.FTZ R44, R44, R56 ;  /* 0x000000382c2c7221 */ /* 0x000fe20000010000 */
[-C--:B------:R-:W-:Y:S01]  /*0d30*/  FFMA.FTZ R20, R3, R56.reuse, R20 ;  /* 0x0000003803147223 */ /* 0x080fe20000010014 */
[----:B------:R-:W-:Y:S01]  /*0d40*/  FMUL.FTZ R110, R73, R56 ;  /* 0x00000038496e7220 */ /* 0x000fe20000410000 */
[----:B------:R-:W-:Y:S02]  /*0d50*/  HADD2.F32 R56, -RZ, R115.H0_H0 ;  /* 0x20000073ff387230 */ /* 0x000fe40000004100 */
[C---:B------:R-:W-:Y:S01]  /*0d60*/  FMUL.FTZ R101, R2.reuse, R101 ;  /* 0x0000006502657220 */ /* 0x040fe20000410000 */
[----:B------:R-:W-:Y:S01]  /*0d70*/  FMUL.FTZ R106, R2, R57 ;  /* 0x00000039026a7220 */ /* 0x000fe20000410000 */
[----:B------:R-:W-:Y:S02]  /*0d80*/  HADD2.F32 R57, -RZ, R109.H0_H0 ;  /* 0x2000006dff397230 */ /* 0x000fe40000004100 */
[----:B------:R-:W-:Y:S01]  /*0d90*/  FADD.FTZ R45, R45, R58 ;  /* 0x0000003a2d2d7221 */ /* 0x000fe20000010000 */
[-C--:B------:R-:W-:Y:S01]  /*0da0*/  FFMA.FTZ R21, R98, R58.reuse, R21 ;  /* 0x0000003a62157223 */ /* 0x080fe20000010015 */
[----:B------:R-:W-:Y:S01]  /*0db0*/  FMUL.FTZ R109, R15, R58 ;  /* 0x0000003a0f6d7220 */ /* 0x000fe20000410000 */
[----:B------:R-:W-:-:S02]  /*0dc0*/  HADD2.F32 R58, -RZ, R114.H0_H0 ;  /* 0x20000072ff3a7230 */ /* 0x000fc40000004100 */
[----:B------:R-:W-:Y:S01]  /*0dd0*/  FADD.FTZ R95, -R104, R95 ;  /* 0x0000005f685f7221 */ /* 0x000fe20000010100 */
[----:B------:R-:W-:Y:S01]  /*0de0*/  FADD.FTZ R40, R40, R56 ;  /* 0x0000003828287221 */ /* 0x000fe20000010000 */
[-C--:B------:R-:W-:Y:S01]  /*0df0*/  FFMA.FTZ R52, R101, R56.reuse, R52 ;  /* 0x0000003865347223 */ /* 0x080fe20000010034 */
[----:B------:R-:W-:Y:S01]  /*0e00*/  FMUL.FTZ R114, R71, R56 ;  /* 0x0000003847727220 */ /* 0x000fe20000410000 */
[----:B------:R-:W-:Y:S01]  /*0e10*/  FADD.FTZ R56, RZ, R110 ;  /* 0x0000006eff387221 */ /* 0x000fe20000010000 */
[C---:B------:R-:W-:Y:S01]  /*0e20*/  FADD.FTZ R99, -R104.reuse, R99 ;  /* 0x0000006368637221 */ /* 0x040fe20000010100 */
[----:B------:R-:W-:Y:S01]  /*0e30*/  FFMA.FTZ R61, R3, R110, RZ ;  /* 0x0000006e033d7223 */ /* 0x000fe200000100ff */
[----:B------:R-:W-:Y:S02]  /*0e40*/  HADD2.F32 R111, -RZ, R111.H0_H0 ;  /* 0x2000006fff6f7230 */ /* 0x000fe40000004100 */
[----:B------:R-:W-:Y:S01]  /*0e50*/  FADD.FTZ R103, -R104, R103 ;  /* 0x0000006768677221 */ /* 0x000fe20000010100 */
[C---:B------:R-:W-:Y:S01]  /*0e60*/  FMUL.FTZ R100, R2.reuse, R89 ;  /* 0x0000005902647220 */ /* 0x040fe20000410000 */
[----:B------:R-:W-:Y:S01]  /*0e70*/  FMUL.FTZ R102, R2, R95 ;  /* 0x0000005f02667220 */ /* 0x000fe20000410000 */
[----:B------:R-:W-:Y:S01]  /*0e80*/  FMUL.FTZ R112, R72, R57 ;  /* 0x0000003948707220 */ /* 0x000fe20000410000 */
[----:B------:R-:W-:Y:S01]  /*0e90*/  FADD.FTZ R89, R56, R109 ;  /* 0x0000006d38597221 */ /* 0x000fe20000010000 */
[C---:B------:R-:W-:Y:S01]  /*0ea0*/  FMUL.FTZ R99, R2.reuse, R99 ;  /* 0x0000006302637220 */ /* 0x040fe20000410000 */
[----:B------:R-:W-:Y:S01]  /*0eb0*/  FMUL.FTZ R108, R2, R59 ;  /* 0x0000003b026c7220 */ /* 0x000fe20000410000 */
[----:B------:R-:W-:Y:S01]  /*0ec0*/  FFMA.FTZ R56, R98, R109, R61 ;  /* 0x0000006d62387223 */ /* 0x000fe2000001003d */
[----:B------:R-:W-:-:S02]  /*0ed0*/  HADD2.F32 R59, -RZ, R113.H0_H0 ;  /* 0x20000071ff3b7230 */ /* 0x000fc40000004100 */
[----:B------:R-:W-:Y:S01]  /*0ee0*/  FMUL.FTZ R103, R2, R103 ;  /* 0x0000006702677220 */ /* 0x000fe20000410000 */
        /* <DEDUP_REMOVED lines=15> */
[----:B------:R-:W-:Y:S01]  /*0fe0*/  FADD.FTZ R56, R59, R114 ;  /* 0x000000723b387221 */ /* 0x000fe20000010000 */
[C---:B------:R-:W-:Y:S02]  /*0ff0*/  FADD.FTZ R107, -R104.reuse, R107 ;  /* 0x0000006b686b7221 */ /* 0x040fe40000010100 */
[----:B------:R-:W-:Y:S01]  /*1000*/  FFMA.FTZ R59, R101, R114, R58 ;  /* 0x00000072653b7223 */ /* 0x000fe2000001003a */
[----:B------:R-:W-:Y:S01]  /*1010*/  FADD.FTZ R105, -R104, R105 ;  /* 0x0000006968697221 */ /* 0x000fe20000010100 */
        /* <DEDUP_REMOVED lines=8> */
[----:B------:R-:W-:Y:S01]  /*10a0*/  FFMA.FTZ R59, R103, R116, R56 ;  /* 0x00000074673b7223 */ /* 0x000fe20000010038 */
[----:B------:R-:W-:-:S02]  /*10b0*/  HADD2.F32 R88, -RZ, R88.H0_H0 ;  /* 0x20000058ff587230 */ /* 0x000fc40000004100 */
[----:B------:R-:W-:Y:S01]  /*10c0*/  FMUL.FTZ R118, R69, R94 ;  /* 0x0000005e45767220 */ /* 0x000fe20000410000 */
[----:B------:R-:W-:Y:S01]  /*10d0*/  FADD.FTZ R61, R58, R115 ;  /* 0x000000733a3d7221 */ /* 0x000fe20000010000 */
[----:B------:R-:W-:Y:S01]  /*10e0*/  FMUL.FTZ R105, R2, R105 ;  /* 0x0000006902697220 */ /* 0x000fe20000410000 */
[----:B------:R-:W-:Y:S01]  /*10f0*/  FADD.FTZ R46, R46, R57 ;  /* 0x000000392e2e7221 */ /* 0x000fe20000010000 */
[----:B------:R-:W-:Y:S01]  /*1100*/  FFMA.FTZ R22, R99, R57, R22 ;  /* 0x0000003963167223 */ /* 0x000fe20000010016 */
[----:B------:R-:W-:Y:S01]  /*1110*/  FFMA.FTZ R58, R104, R115, R59 ;  /* 0x00000073683a7223 */ /* 0x000fe2000001003b */
        /* <DEDUP_REMOVED lines=8> */
[----:B------:R-:W-:-:S02]  /*11a0*/  HADD2.F32 R63, -RZ, R63.H0_H0 ;  /* 0x2000003fff3f7230 */ /* 0x000fc40000004100 */
[----:B------:R-:W-:Y:S01]  /*11b0*/  FADD.FTZ R57, R56, R117 ;  /* 0x0000007538397221 */ /* 0x000fe20000010000 */
[----:B------:R-:W-:-:S03]  /*11c0*/  FFMA.FTZ R56, R106, R117, R59 ;  /* 0x000000756a387223 */ /* 0x000fc6000001003b */
[----:B------:R-:W-:Y:S01]  /*11d0*/  FADD.FTZ R58, R57, R120 ;  /* 0x00000078393a7221 */ /* 0x000fe20000010000 */
[-C--:B------:R-:W-:Y:S01]  /*11e0*/  FMUL.FTZ R119, R10, R63.reuse ;  /* 0x0000003f0a777220 */ /* 0x080fe20000410000 */
        /* <DEDUP_REMOVED lines=9> */
.L_x_1280:
[----:B------:R-:W-:Y:S05]  /*1280*/  BSYNC B0 ;  /* 0x0000000000007941 */ /* 0x000fea0003800000 */
.L_x_1278:
[----:B------:R-:W-:Y:S01]  /*1290*/  LOP3.LUT P3, RZ, R121, 0xff, RZ, 0xc0, !PT ;  /* 0x000000ff79ff7812 */ /* 0x000fe2000786c0ff */
[----:B------:R-:W-:Y:S01]  /*12a0*/  UMOV UR6, 0xffffffff ;  /* 0xffffffff00067882 */ /* 0x000fe20000000000 */
[----:B------:R-:W-:Y:S02]  /*12b0*/  SHF.R.U32.HI R59, RZ, 0x5, R75 ;  /* 0x00000005ff3b7819 */ /* 0x000fe4000001164b */
[----:B------:R-:W-:Y:S02]  /*12c0*/  LOP3.LUT P0, RZ, R75, 0x1f, RZ, 0xc0, !PT ;  /* 0x0000001f4bff7812 */ /* 0x000fe4000780c0ff */
[----:B------:R-:W-:-:S07]  /*12d0*/  LOP3.LUT R58, R59, 0x7fffffc, RZ, 0xc0, !PT ;  /* 0x07fffffc3b3a7812 */ /* 0x000fce00078ec0ff */
[----:B------:R-:W-:Y:S01]  /*12e0*/  @!P3 IADD3 R58, R58, 0x4, RZ ;  /* 0x000000043a3ab810 */ /* 0x000fe20007ffe0ff */
[----:B------:R-:W-:Y:S06]  /*12f0*/  BRA.DIV UR6, `(.L_x_1281) ;  /* 0x0000001a06e07947 */ /* 0x000fec000b800000 */
[----:B0-----:R-:W0:Y:S04]  /*1300*/  SHFL.DOWN PT, R88, R56, 0x10, 0x1f ;  /* 0x0a001f0038587f89 */ /* 0x001e2800000e0000 */
        /* <DEDUP_REMOVED lines=17> */
.L_x_1342:
[----:B------:R-:W3:Y:S01]  /*1420*/  S2R R60, SR_CgaCtaId ;  /* 0x00000000003c7919 */ /* 0x000ee20000008800 */
[----:B-----5:R-:W-:Y:S01]  /*1430*/  ISETP.GE.AND P4, PT, R122, 0x1, PT ;  /* 0x000000017a00780c */ /* 0x020fe20003f86270 */
[----:B01----:R-:W-:Y:S01]  /*1440*/  FADD.FTZ R94, R94, R61 ;  /* 0x0000003d5e5e7221 */ /* 0x003fe20000010000 */
[----:B------:R-:W-:Y:S01]  /*1450*/  @!P0 LOP3.LUT R61, R59, 0x3, RZ, 0xc0, !PT ;  /* 0x000000033b3d8812 */ /* 0x000fe200078ec0ff */
[----:B------:R-:W-:Y:S01]  /*1460*/  HFMA2.MMA R121, -RZ, RZ, 0, 0 ;  /* 0x00000000ff797435 */ /* 0x000fe200000001ff */
[----:B------:R-:W-:Y:S01]  /*1470*/  MOV R59, 0x400 ;  /* 0x00000400003b7802 */ /* 0x000fe20000000f00 */
[----:B--2---:R-:W-:Y:S01]  /*1480*/  FADD.FTZ R95, R95, R88 ;  /* 0x000000585f5f7221 */ /* 0x004fe20000010000 */
[----:B------:R-:W-:Y:S07]  /*1490*/  WARPSYNC.ALL ;  /* 0x0000000000007948 */ /* 0x000fee0003800000 */
[----:B------:R-:W-:-:S02]  /*14a0*/  @P4 IADD3 R122, R122, -0x1, RZ ;  /* 0xffffffff7a7a4810 */ /* 0x000fc40007ffe0ff */
[----:B------:R-:W-:-:S03]  /*14b0*/  @P4 LOP3.LUT R16, R75, 0x7f, RZ, 0xc0, !PT ;  /* 0x0000007f4b104812 */ /* 0x000fc600078ec0ff */
[----:B------:R-:W-:-:S05]  /*14c0*/  @P4 IMAD R122, R122, R123, RZ ;  /* 0x0000007b7a7a4224 */ /* 0x000fca00078e02ff */
[----:B------:R-:W-:-:S04]  /*14d0*/  @P4 SHF.R.S32.HI R57, RZ, 0x1f, R122 ;  /* 0x0000001fff394819 */ /* 0x000fc8000001147a */
[----:B------:R-:W-:Y:S02]  /*14e0*/  @P4 LEA.HI R57, R57, R122, RZ, 0x2 ;  /* 0x0000007a39394211 */ /* 0x000fe400078f10ff */
[----:B---3--:R-:W-:Y:S02]  /*14f0*/  LEA R59, R60, R59, 0x18 ;  /* 0x0000003b3c3b7211 */ /* 0x008fe400078ec0ff */
[----:B------:R-:W-:Y:S02]  /*1500*/  @!P0 IADD3 R60, R58, R61, RZ ;  /* 0x0000003d3a3c8210 */ /* 0x000fe40007ffe0ff */
[----:B------:R-:W-:Y:S02]  /*1510*/  @P4 LEA.HI.SX32 R121, R57, R16, 0x1e ;  /* 0x0000001039794211 */ /* 0x000fe400078ff2ff */
[----:B------:R-:W0:Y:S01]  /*1520*/  @P4 LDC.64 R56, c[0x0][0x220] ;  /* 0x00008800ff384b82 */ /* 0x000e220000000a00 */
[----:B------:R-:W-:-:S05]  /*1530*/  @!P0 LEA R122, R60, R59, 0x3 ;  /* 0x0000003b3c7a8211 */ /* 0x000fca00078e18ff */
[----:B------:R-:W-:Y:S01]  /*1540*/  @!P0 STS.64 [R122+0x1800], R94 ;  /* 0x0018005e7a008388 */ /* 0x000fe20000000a00 */
[----:B0-----:R-:W-:Y:S01]  /*1550*/  @P4 IMAD.WIDE.U32 R88, R121, 0x8, R56 ;  /* 0x0000000879584825 */ /* 0x001fe200078e0038 */
[----:B------:R-:W-:Y:S06]  /*1560*/  BAR.SYNC.DEFER_BLOCKING 0x0 ;  /* 0x0000000000007b1d */ /* 0x000fec0000010000 */
[----:B------:R-:W2:Y:S01]  /*1570*/  @P4 LDG.E.64 R88, desc[UR4][R88.64] ;  /* 0x0000000458584981 */ /* 0x000ea2000c1e1b00 */
[----:B------:R-:W-:Y:S01]  /*1580*/  LEA R123, R58, R59, 0x3 ;  /* 0x0000003b3a7b7211 */ /* 0x000fe200078e18ff */
[----:B------:R-:W-:Y:S01]  /*1590*/  BSSY B0, `(.L_x_1282) ;  /* 0x0000023000007945 */ /* 0x000fe20003800000 */
[----:B------:R-:W-:-:S03]  /*15a0*/  ISETP.NE.AND P0, PT, R17, RZ, PT ;  /* 0x000000ff1100720c */ /* 0x000fc60003f05270 */
        /* <DEDUP_REMOVED lines=12> */
[----:B------:R-:W-:Y:S02]  /*1670*/  FSEL R61, R57, RZ, !P0 ;  /* 0x000000ff393d7208 */ /* 0x000fe40004000000 */
[C---:B--2---:R-:W-:Y:S02]  /*1680*/  @P4 PRMT R124, R88.reuse, 0x7610, R124 ;  /* 0x00007610587c4816 */ /* 0x044fe4000000007c */
[--C-:B------:R-:W-:Y:S02]  /*1690*/  @P4 SHF.R.U64 R56, R88, 0x10, R89.reuse ;  /* 0x0000001058384819 */ /* 0x100fe40000001259 */
[----:B------:R-:W-:Y:S02]  /*16a0*/  @P4 PRMT R124, R124, 0x5410, R89 ;  /* 0x000054107c7c4816 */ /* 0x000fe40000000059 */
[----:B------:R-:W-:Y:S02]  /*16b0*/  @P4 PRMT R125, R56, 0x7610, R125 ;  /* 0x00007610387d4816 */ /* 0x000fe4000000007d */
[----:B------:R-:W-:-:S04]  /*16c0*/  @P4 SHF.R.U32.HI R89, RZ, 0x10, R89 ;  /* 0x00000010ff594819 */ /* 0x000fc80000011659 */
[----:B------:R-:W-:Y:S01]  /*16d0*/  @P4 PRMT R125, R125, 0x5410, R89 ;  /* 0x000054107d7d4816 */ /* 0x000fe20000000059 */
[----:B------:R-:W-:Y:S06]  /*16e0*/  @P2 BRA `(.L_x_1283) ;  /* 0x0000000000182947 */ /* 0x000fec0003800000 */
[----:B------:R-:W-:Y:S02]  /*16f0*/  ISETP.NE.U32.AND P0, PT, R96, RZ, PT ;  /* 0x000000ff6000720c */ /* 0x000fe40003f05070 */
[----:B------:R-:W-:Y:S02]  /*1700*/  MOV R57, RZ ;  /* 0x000000ff00397202 */ /* 0x000fe40000000f00 */
[----:B------:R-:W-:-:S13]  /*1710*/  ISETP.NE.AND.EX P0, PT, R93, RZ, PT, P0 ;  /* 0x000000ff5d00720c */ /* 0x000fda0003f05300 */
[----:B------:R-:W-:Y:S05]  /*1720*/  @!P0 BRA `(.L_x_1284) ;  /* 0x0000000000248947 */ /* 0x000fea0003800000 */
[----:B------:R-:W-:Y:S01]  /*1730*/  HADD2.F32 R57, -RZ, R86.H0_H0 ;  /* 0x20000056ff397230 */ /* 0x000fe20000004100 */
[----:B------:R-:W-:Y:S06]  /*1740*/  BRA `(.L_x_1284) ;  /* 0x00000000001c7947 */ /* 0x000fec0003800000 */
.L_x_1283:
[----:B------:R-:W-:Y:S01]  /*1750*/  ISETP.NE.U32.AND P0, PT, R96, RZ, PT ;  /* 0x000000ff6000720c */ /* 0x000fe20003f05070 */
[----:B------:R-:W-:-:S03]  /*1760*/  FFMA.FTZ R57, R3, R60, R61 ;  /* 0x0000003c03397223 */ /* 0x000fc6000001003d */
[----:B------:R-:W-:Y:S01]  /*1770*/  ISETP.NE.AND.EX P0, PT, R93, RZ, PT, P0 ;  /* 0x000000ff5d00720c */ /* 0x000fe20003f05300 */
[----:B------:R-:W-:-:S04]  /*1780*/  FADD.FTZ R57, R110, -R57 ;  /* 0x800000396e397221 */ /* 0x000fc80000010000 */
[----:B------:R-:W-:-:S08]  /*1790*/  FMUL.FTZ R57, R2, R57 ;  /* 0x0000003902397220 */ /* 0x000fd00000410000 */
[----:B------:R-:W-:-:S05]  /*17a0*/  @P0 HADD2.F32 R56, -RZ, R86.H0_H0 ;  /* 0x20000056ff380230 */ /* 0x000fca0000004100 */
[----:B------:R-:W-:-:S07]  /*17b0*/  @P0 FADD.FTZ R57, R57, R56 ;  /* 0x0000003839390221 */ /* 0x000fce0000010000 */
.L_x_1284:
[----:B------:R-:W-:Y:S05]  /*17c0*/  BSYNC B0 ;  /* 0x0000000000007941 */ /* 0x000fea0003800000 */
.L_x_1282:
        /* <DEDUP_REMOVED lines=15> */
[----:B------:R-:W-:-:S05]  /*18c0*/  SHF.R.U64 R57, R86, 0x10, R87 ;  /* 0x0000001056397819 */ /* 0x000fca0000001257 */
[----:B------:R-:W-:Y:S01]  /*18d0*/  HADD2.F32 R57, -RZ, R57.H0_H0 ;  /* 0x20000039ff397230 */ /* 0x000fe20000004100 */
[----:B------:R-:W-:Y:S06]  /*18e0*/  BRA `(.L_x_1287) ;  /* 0x0000000000187947 */ /* 0x000fec0003800000 */
.L_x_1286:
[----:B------:R-:W-:Y:S01]  /*18f0*/  FFMA.FTZ R56, R98, R60, R61 ;  /* 0x0000003c62387223 */ /* 0x000fe2000001003d */
[----:B------:R-:W-:-:S03]  /*1900*/  @P0 SHF.R.U64 R58, R86, 0x10, R87 ;  /* 0x00000010563a0819 */ /* 0x000fc60000001257 */
[----:B------:R-:W-:Y:S02]  /*1910*/  FADD.FTZ R57, R109, -R56 ;  /* 0x800000386d397221 */ /* 0x000fe40000010000 */
[----:B------:R-:W-:Y:S02]  /*1920*/  @P0 HADD2.F32 R58, -RZ, R58.H0_H0 ;  /* 0x2000003aff3a0230 */ /* 0x000fe40000004100 */
[----:B------:R-:W-:-:S04]  /*1930*/  FMUL.FTZ R57, R2, R57 ;  /* 0x0000003902397220 */ /* 0x000fc80000410000 */
[----:B------:R-:W-:-:S07]  /*1940*/  @P0 FADD.FTZ R57, R57, R58 ;  /* 0x0000003a39390221 */ /* 0x000fce0000010000 */
.L_x_1287:
[----:B------:R-:W-:Y:S05]  /*1950*/  BSYNC B0 ;  /* 0x0000000000007941 */ /* 0x000fea0003800000 */
.L_x_1285:
        /* <DEDUP_REMOVED lines=13> */
[----:B------:R-:W-:Y:S01]  /*1a30*/  HADD2.F32 R57, -RZ, R87.H0_H0 ;  /* 0x20000057ff397230 */ /* 0x000fe20000004100 */
[----:B------:R-:W-:Y:S06]  /*1a40*/  BRA `(.L_x_1290) ;  /* 0x0000000000147947 */ /* 0x000fec0003800000 */
.L_x_1289:
[----:B------:R-:W-:Y:S01]  /*1a50*/  FFMA.FTZ R57, R99, R60, R61 ;  /* 0x0000003c63397223 */ /* 0x000fe2000001003d */
[----:B------:R-:W-:-:S03]  /*1a60*/  @P0 HADD2.F32 R56, -RZ, R87.H0_H0 ;  /* 0x20000057ff380230 */ /* 0x000fc60000004100 */
[----:B------:R-:W-:-:S04]  /*1a70*/  FADD.FTZ R57, R112, -R57 ;  /* 0x8000003970397221 */ /* 0x000fc80000010000 */
[----:B------:R-:W-:-:S04]  /*1a80*/  FMUL.FTZ R57, R2, R57 ;  /* 0x0000003902397220 */ /* 0x000fc80000410000 */
[----:B------:R-:W-:-:S07]  /*1a90*/  @P0 FADD.FTZ R57, R57, R56 ;  /* 0x0000003839390221 */ /* 0x000fce0000010000 */
.L_x_1290:
[----:B------:R-:W-:Y:S05]  /*1aa0*/  BSYNC B0 ;  /* 0x0000000000007941 */ /* 0x000fea0003800000 */
.L_x_1288:
        /* <DEDUP_REMOVED lines=11> */
[----:B------:R-:W-:Y:S01]  /*1b60*/  MOV R57, RZ ;  /* 0x000000ff00397202 */ /* 0x000fe20000000f00 */
[----:B------:R-:W-:Y:S06]  /*1b70*/  @!P0 BRA `(.L_x_1293) ;  /* 0x0000000000248947 */ /* 0x000fec0003800000 */
[----:B------:R-:W-:-:S05]  /*1b80*/  SHF.R.U32.HI R57, RZ, 0x10, R87 ;  /* 0x00000010ff397819 */ /* 0x000fca0000011657 */
[----:B------:R-:W-:Y:S01]  /*1b90*/  HADD2.F32 R57, -RZ, R57.H0_H0 ;  /* 0x20000039ff397230 */ /* 0x000fe20000004100 */
[----:B------:R-:W-:Y:S06]  /*1ba0*/  BRA `(.L_x_1293) ;  /* 0x0000000000187947 */ /* 0x000fec0003800000 */
.L_x_1292:
[----:B------:R-:W-:Y:S01]  /*1bb0*/  FFMA.FTZ R56, R100, R60, R61 ;  /* 0x0000003c64387223 */ /* 0x000fe2000001003d */
[----:B------:R-:W-:-:S03]  /*1bc0*/  @P0 SHF.R.U32.HI R58, RZ, 0x10, R87 ;  /* 0x00000010ff3a0819 */ /* 0x000fc60000011657 */
[----:B------:R-:W-:Y:S02]  /*1bd0*/  FADD.FTZ R57, R111, -R56 ;  /* 0x800000386f397221 */ /* 0x000fe40000010000 */
[----:B------:R-:W-:Y:S02]  /*1be0*/  @P0 HADD2.F32 R58, -RZ, R58.H0_H0 ;  /* 0x2000003aff3a0230 */ /* 0x000fe40000004100 */
[----:B------:R-:W-:-:S04]  /*1bf0*/  FMUL.FTZ R57, R2, R57 ;  /* 0x0000003902397220 */ /* 0x000fc80000410000 */
[----:B------:R-:W-:-:S07]  /*1c00*/  @P0 FADD.FTZ R57, R57, R58 ;  /* 0x0000003a39390221 */ /* 0x000fce0000010000 */
.L_x_1293:
[----:B------:R-:W-:Y:S05]  /*1c10*/  BSYNC B0 ;  /* 0x0000000000007941 */ /* 0x000fea0003800000 */
.L_x_1291:
        /* <DEDUP_REMOVED lines=16> */
.L_x_1294:
        /* <DEDUP_REMOVED lines=11> */
.L_x_1296:
[----:B------:R-:W-:Y:S05]  /*1dd0*/  BSYNC B0 ;  /* 0x0000000000007941 */ /* 0x000fea0003800000 */
.L_x_1295:
[----:B------:R-:W-:Y:S04]  /*1de0*/  BSSY B0, `(.L_x_1297) ;  /* 0x000000a000007945 */ /* 0x000fe80003800000 */
[----:B------:R-:W-:Y:S05]  /*1df0*/  @!P4 BRA `(.L_x_1298) ;  /* 0x000000000020c947 */ /* 0x000fea0003800000 */
[----:B01----:R-:W0:Y:S01]  /*1e00*/  LDC.64 R56, c[0x0][0x220] ;  /* 0x00008800ff387b82 */ /* 0x003e220000000a00 */
[----:B------:R-:W-:-:S05]  /*1e10*/  IADD3 R59, R121, 0x80, RZ ;  /* 0x00000080793b7810 */ /* 0x000fca0007ffe0ff */
[----:B0-----:R-:W-:-:S06]  /*1e20*/  IMAD.WIDE.U32 R56, R59, 0x8, R56 ;  /* 0x000000083b387825 */ /* 0x001fcc00078e0038 */
[----:B------:R-:W2:Y:S02]  /*1e30*/  LDG.E.64 R56, desc[UR4][R56.64] ;  /* 0x0000000438387981 */ /* 0x000ea4000c1e1b00 */
[C-C-:B--2---:R-:W-:Y:S02]  /*1e40*/  SHF.R.U64 R125, R56.reuse, 0x10, R57.reuse ;  /* 0x00000010387d7819 */ /* 0x144fe40000001239 */
[--C-:B------:R-:W-:Y:S02]  /*1e50*/  SHF.R.U32.HI R58, RZ, 0x10, R57.reuse ;  /* 0x00000010ff3a7819 */ /* 0x100fe40000011639 */
[----:B------:R-:W-:Y:S02]  /*1e60*/  PRMT R124, R56, 0x5410, R57 ;  /* 0x00005410387c7816 */ /* 0x000fe40000000039 */
[----:B------:R-:W-:-:S07]  /*1e70*/  PRMT R125, R125, 0x5410, R58 ;  /* 0x000054107d7d7816 */ /* 0x000fce000000003a */
.L_x_1298:
[----:B------:R-:W-:Y:S05]  /*1e80*/  BSYNC B0 ;  /* 0x0000000000007941 */ /* 0x000fea0003800000 */
.L_x_1297:
[----:B------:R-:W-:Y:S01]  /*1e90*/  BSSY B0, `(.L_x_1299) ;  /* 0x000000c000007945 */ /* 0x000fe20003800000 */
[----:B------:R-:W-:-:S03]  /*1ea0*/  @P4 FFMA.FTZ R35, R62, R63, R35 ;  /* 0x0000003f3e234223 */ /* 0x000fc60000010023 */
[----:B------:R-:W-:Y:S05]  /*1eb0*/  @P2 BRA `(.L_x_1300) ;  /* 0x0000000000102947 */ /* 0x000fea0003800000 */
[----:B01----:R-:W-:Y:S01]  /*1ec0*/  HFMA2.MMA R57, -RZ, RZ, 0, 0 ;  /* 0x00000000ff397435 */ /* 0x003fe200000001ff */
[----:B------:R-:W-:Y:S10]  /*1ed0*/  @!P0 BRA `(.L_x_1301) ;  /* 0x00000000001c8947 */ /* 0x000ff40003800000 */
[----:B------:R-:W-:Y:S01]  /*1ee0*/  HADD2.F32 R57, -RZ, R84.H0_H0 ;  /* 0x20000054ff397230 */ /* 0x000fe20000004100 */
[----:B------:R-:W-:Y:S06]  /*1ef0*/  BRA `(.L_x_1301) ;  /* 0x0000000000147947 */ /* 0x000fec0003800000 */
.L_x_1300:
[----:B01----:R-:W-:Y:S01]  /*1f00*/  FFMA.FTZ R57, R101, R60, R61 ;  /* 0x0000003c65397223 */ /* 0x003fe2000001003d */
[----:B------:R-:W-:-:S03]  /*1f10*/  @P0 HADD2.F32 R56, -RZ, R84.H0_H0 ;  /* 0x20000054ff380230 */ /* 0x000fc60000004100 */
[----:B------:R-:W-:-:S04]  /*1f20*/  FADD.FTZ R57, R114, -R57 ;  /* 0x8000003972397221 */ /* 0x000fc80000010000 */
[----:B------:R-:W-:-:S04]  /*1f30*/  FMUL.FTZ R57, R2, R57 ;  /* 0x0000003902397220 */ /* 0x000fc80000410000 */
[----:B------:R-:W-:-:S07]  /*1f40*/  @P0 FADD.FTZ R57, R57, R56 ;  /* 0x0000003839390221 */ /* 0x000fce0000010000 */
.L_x_1301:
[----:B------:R-:W-:Y:S05]  /*1f50*/  BSYNC B0 ;  /* 0x0000000000007941 */ /* 0x000fea0003800000 */
.L_x_1299:
[----:B------:R-:W0:Y:S01]  /*1f60*/  @P4 LDC R56, c[0x0][0x29c] ;  /* 0x0000a700ff384b82 */ /* 0x000e220000000800 */
[----:B------:R-:W-:Y:S01]  /*1f70*/  @P1 F2FP.F16.F32.PACK_AB R59, RZ, R57 ;  /* 0x00000039ff3b123e */ /* 0x000fe200000000ff */
[----:B------:R-:W-:Y:S03]  /*1f80*/  BSSY B0, `(.L_x_1302) ;  /* 0x0000014000007945 */ /* 0x000fe60003800000 */
[----:B------:R-:W-:Y:S01]  /*1f90*/  @P1 PRMT R76, R59, 0x7610, R76 ;  /* 0x000076103b4c1816 */ /* 0x000fe2000000004c */
[----:B0-----:R-:W-:Y:S01]  /*1fa0*/  @P4 FMUL.FTZ R56, R57, R56 ;  /* 0x0000003839384220 */ /* 0x001fe20000410000 */
[----:B------:R-:W-:-:S03]  /*1fb0*/  @P4 HADD2.F32 R57, -RZ, R124.H0_H0 ;  /* 0x2000007cff394230 */ /* 0x000fc60000004100 */
[-C--:B------:R-:W-:Y:S02]  /*1fc0*/  @P4 FMUL.FTZ R58, R65, R56.reuse ;  /* 0x00000038413a4220 */ /* 0x080fe40000410000 */
        /* <DEDUP_REMOVED lines=9> */
.L_x_1303:
[----:B------:R-:W-:Y:S01]  /*2060*/  FFMA.FTZ R56, R102, R60, R61 ;  /* 0x0000003c66387223 */ /* 0x000fe2000001003d */
[----:B------:R-:W-:-:S03]  /*2070*/  @P0 SHF.R.U64 R58, R84, 0x10, R85 ;  /* 0x00000010543a0819 */ /* 0x000fc60000001255 */
[----:B------:R-:W-:Y:S02]  /*2080*/  FADD.FTZ R57, R113, -R56 ;  /* 0x8000003871397221 */ /* 0x000fe40000010000 */
[----:B------:R-:W-:Y:S02]  /*2090*/  @P0 HADD2.F32 R58, -RZ, R58.H0_H0 ;  /* 0x2000003aff3a0230 */ /* 0x000fe40000004100 */
[----:B------:R-:W-:-:S04]  /*20a0*/  FMUL.FTZ R57, R2, R57 ;  /* 0x0000003902397220 */ /* 0x000fc80000410000 */
[----:B------:R-:W-:-:S07]  /*20b0*/  @P0 FADD.FTZ R57, R57, R58 ;  /* 0x0000003a39390221 */ /* 0x000fce0000010000 */
.L_x_1304:
[----:B------:R-:W-:Y:S05]  /*20c0*/  BSYNC B0 ;  /* 0x0000000000007941 */ /* 0x000fea0003800000 */
.L_x_1302:
        /* <DEDUP_REMOVED lines=15> */
.L_x_1306:
[----:B------:R-:W-:Y:S01]  /*21c0*/  FFMA.FTZ R57, R103, R60, R61 ;  /* 0x0000003c67397223 */ /* 0x000fe2000001003d */
[----:B------:R-:W-:-:S03]  /*21d0*/  @P0 HADD2.F32 R56, -RZ, R85.H0_H0 ;  /* 0x20000055ff380230 */ /* 0x000fc60000004100 */
[----:B------:R-:W-:-:S04]  /*21e0*/  FADD.FTZ R57, R116, -R57 ;  /* 0x8000003974397221 */ /* 0x000fc80000010000 */
[----:B------:R-:W-:-:S04]  /*21f0*/  FMUL.FTZ R57, R2, R57 ;  /* 0x0000003902397220 */ /* 0x000fc80000410000 */
[----:B------:R-:W-:-:S07]  /*2200*/  @P0 FADD.FTZ R57, R57, R56 ;  /* 0x0000003839390221 */ /* 0x000fce0000010000 */
.L_x_1307:
[----:B------:R-:W-:Y:S05]  /*2210*/  BSYNC B0 ;  /* 0x0000000000007941 */ /* 0x000fea0003800000 */
.L_x_1305:
        /* <DEDUP_REMOVED lines=16> */
.L_x_1309:
[----:B------:R-:W-:Y:S01]  /*2320*/  FFMA.FTZ R56, R104, R60, R61 ;  /* 0x0000003c68387223 */ /* 0x000fe2000001003d */
[----:B------:R-:W-:-:S03]  /*2330*/  @P0 SHF.R.U32.HI R58, RZ, 0x10, R85 ;  /* 0x00000010ff3a0819 */ /* 0x000fc60000011655 */
[----:B------:R-:W-:Y:S02]  /*2340*/  FADD.FTZ R57, R115, -R56 ;  /* 0x8000003873397221 */ /* 0x000fe40000010000 */
[----:B------:R-:W-:Y:S02]  /*2350*/  @P0 HADD2.F32 R58, -RZ, R58.H0_H0 ;  /* 0x2000003aff3a0230 */ /* 0x000fe40000004100 */
[----:B------:R-:W-:-:S04]  /*2360*/  FMUL.FTZ R57, R2, R57 ;  /* 0x0000003902397220 */ /* 0x000fc80000410000 */
[----:B------:R-:W-:-:S07]  /*2370*/  @P0 FADD.FTZ R57, R57, R58 ;  /* 0x0000003a39390221 */ /* 0x000fce0000010000 */
.L_x_1310:
[----:B------:R-:W-:Y:S05]  /*2380*/  BSYNC B0 ;  /* 0x0000000000007941 */ /* 0x000fea0003800000 */
.L_x_1308:
        /* <DEDUP_REMOVED lines=16> */
.L_x_1311:
[----:B------:R-:W-:Y:S01]  /*2490*/  BSSY B0, `(.L_x_1312) ;  /* 0x000000d000007945 */ /* 0x000fe20003800000 */
[----:B------:R-:W-:Y:S02]  /*24a0*/  IADD3 R63, R121, 0x100, RZ ;  /* 0x00000100793f7810 */ /* 0x000fe40007ffe0ff */
[----:B------:R-:W-:Y:S01]  /*24b0*/  @P4 PRMT R90, R89, 0x7610, R90 ;  /* 0x00007610595a4816 */ /* 0x000fe2000000005a */
[----:B------:R-:W-:Y:S06]  /*24c0*/  @!P4 BRA `(.L_x_1313) ;  /* 0x000000000024c947 */ /* 0x000fec0003800000 */
        /* <DEDUP_REMOVED lines=9> */
.L_x_1313:
[----:B------:R-:W-:Y:S05]  /*2560*/  BSYNC B0 ;  /* 0x0000000000007941 */ /* 0x000fea0003800000 */
.L_x_1312:
        /* <DEDUP_REMOVED lines=9> */
.L_x_1315:
[----:B------:R-:W-:Y:S05]  /*2600*/  BSYNC B0 ;  /* 0x0000000000007941 */ /* 0x000fea0003800000 */
.L_x_1314:
[----:B------:R-:W-:Y:S01]  /*2610*/  BSSY B0, `(.L_x_1316) ;  /* 0x000000c000007945 */ /* 0x000fe20003800000 */
[----:B------:R-:W-:-:S03]  /*2620*/  @P4 FFMA.FTZ R31, R88, R62, R31 ;  /* 0x0000003e581f4223 */ /* 0x000fc6000001001f */
[----:B------:R-:W-:Y:S05]  /*2630*/  @P2 BRA `(.L_x_1317) ;  /* 0x0000000000102947 */ /* 0x000fea0003800000 */
[----:B01----:R-:W-:Y:S01]  /*2640*/  HFMA2.MMA R57, -RZ, RZ, 0, 0 ;  /* 0x00000000ff397435 */ /* 0x003fe200000001ff */
[----:B------:R-:W-:Y:S10]  /*2650*/  @!P0 BRA `(.L_x_1318) ;  /* 0x00000000001c8947 */ /* 0x000ff40003800000 */
[----:B------:R-:W-:Y:S01]  /*2660*/  HADD2.F32 R57, -RZ, R82.H0_H0 ;  /* 0x20000052ff397230 */ /* 0x000fe20000004100 */
[----:B------:R-:W-:Y:S06]  /*2670*/  BRA `(.L_x_1318) ;  /* 0x0000000000147947 */ /* 0x000fec0003800000 */
.L_x_1317:
[----:B01----:R-:W-:Y:S01]  /*2680*/  FFMA.FTZ R57, R105, R60, R61 ;  /* 0x0000003c69397223 */ /* 0x003fe2000001003d */
[----:B------:R-:W-:-:S03]  /*2690*/  @P0 HADD2.F32 R56, -RZ, R82.H0_H0 ;  /* 0x20000052ff380230 */ /* 0x000fc60000004100 */
[----:B------:R-:W-:-:S04]  /*26a0*/  FADD.FTZ R57, R118, -R57 ;  /* 0x8000003976397221 */ /* 0x000fc80000010000 */
[----:B------:R-:W-:-:S04]  /*26b0*/  FMUL.FTZ R57, R2, R57 ;  /* 0x0000003902397220 */ /* 0x000fc80000410000 */
[----:B------:R-:W-:-:S07]  /*26c0*/  @P0 FADD.FTZ R57, R57, R56 ;  /* 0x0000003839390221 */ /* 0x000fce0000010000 */
.L_x_1318:
[----:B------:R-:W-:Y:S05]  /*26d0*/  BSYNC B0 ;  /* 0x0000000000007941 */ /* 0x000fea0003800000 */
.L_x_1316:
        /* <DEDUP_REMOVED lines=16> */
.L_x_1320:
[----:B------:R-:W-:Y:S01]  /*27e0*/  FFMA.FTZ R56, R106, R60, R61 ;  /* 0x0000003c6a387223 */ /* 0x000fe2000001003d */
[----:B------:R-:W-:-:S03]  /*27f0*/  @P0 SHF.R.U64 R58, R82, 0x10, R83 ;  /* 0x00000010523a0819 */ /* 0x000fc60000001253 */
[----:B------:R-:W-:Y:S02]  /*2800*/  FADD.FTZ R57, R117, -R56 ;  /* 0x8000003875397221 */ /* 0x000fe40000010000 */
[----:B------:R-:W-:Y:S02]  /*2810*/  @P0 HADD2.F32 R58, -RZ, R58.H0_H0 ;  /* 0x2000003aff3a0230 */ /* 0x000fe40000004100 */
[----:B------:R-:W-:-:S04]  /*2820*/  FMUL.FTZ R57, R2, R57 ;  /* 0x0000003902397220 */ /* 0x000fc80000410000 */
[----:B------:R-:W-:-:S07]  /*2830*/  @P0 FADD.FTZ R57, R57, R58 ;  /* 0x0000003a39390221 */ /* 0x000fce0000010000 */
.L_x_1321:
[----:B------:R-:W-:Y:S05]  /*2840*/  BSYNC B0 ;  /* 0x0000000000007941 */ /* 0x000fea0003800000 */
.L_x_1319:
        /* <DEDUP_REMOVED lines=15> */
.L_x_1323:
[----:B------:R-:W-:Y:S01]  /*2940*/  FFMA.FTZ R57, R107, R60, R61 ;  /* 0x0000003c6b397223 */ /* 0x000fe2000001003d */
[----:B------:R-:W-:-:S03]  /*2950*/  @P0 HADD2.F32 R56, -RZ, R83.H0_H0 ;  /* 0x20000053ff380230 */ /* 0x000fc60000004100 */
[----:B------:R-:W-:-:S04]  /*2960*/  FADD.FTZ R57, R120, -R57 ;  /* 0x8000003978397221 */ /* 0x000fc80000010000 */
[----:B------:R-:W-:-:S04]  /*2970*/  FMUL.FTZ R57, R2, R57 ;  /* 0x0000003902397220 */ /* 0x000fc80000410000 */
[----:B------:R-:W-:-:S07]  /*2980*/  @P0 FADD.FTZ R57, R57, R56 ;  /* 0x0000003839390221 */ /* 0x000fce0000010000 */
.L_x_1324:
[----:B------:R-:W-:Y:S05]  /*2990*/  BSYNC B0 ;  /* 0x0000000000007941 */ /* 0x000fea0003800000 */
.L_x_1322:
        /* <DEDUP_REMOVED lines=16> */
.L_x_1326:
[----:B------:R-:W-:Y:S01]  /*2aa0*/  FFMA.FTZ R60, R108, R60, R61 ;  /* 0x0000003c6c3c7223 */ /* 0x000fe2000001003d */
[----:B------:R-:W-:-:S03]  /*2ab0*/  @P0 SHF.R.U32.HI R56, RZ, 0x10, R83 ;  /* 0x00000010ff380819 */ /* 0x000fc60000011653 */
[----:B------:R-:W-:Y:S02]  /*2ac0*/  FADD.FTZ R57, R119, -R60 ;  /* 0x8000003c77397221 */ /* 0x000fe40000010000 */
[----:B------:R-:W-:Y:S02]  /*2ad0*/  @P0 HADD2.F32 R59, -RZ, R56.H0_H0 ;  /* 0x20000038ff3b0230 */ /* 0x000fe40000004100 */
[----:B------:R-:W-:-:S04]  /*2ae0*/  FMUL.FTZ R2, R2, R57 ;  /* 0x0000003902027220 */ /* 0x000fc80000410000 */
[----:B------:R-:W-:-:S07]  /*2af0*/  @P0 FADD.FTZ R2, R2, R59 ;  /* 0x0000003b02020221 */ /* 0x000fce0000010000 */
.L_x_1327:
[----:B------:R-:W-:Y:S05]  /*2b00*/  BSYNC B0 ;  /* 0x0000000000007941 */ /* 0x000fea0003800000 */
.L_x_1325:
[----:B------:R-:W0:Y:S02]  /*2b10*/  @P4 LDC R57, c[0x0][0x29c] ;  /* 0x0000a700ff394b82 */ /* 0x000e240000000800 */
[----:B0-----:R-:W-:Y:S01]  /*2b20*/  @P4 FMUL.FTZ R60, R2, R57 ;  /* 0x00000039023c4220 */ /* 0x001fe20000410000 */
[----:B------:R-:W-:Y:S01]  /*2b30*/  @P1 F2FP.F16.F32.PACK_AB R57, RZ, R2 ;  /* 0x00000002ff39123e */ /* 0x000fe200000000ff */
[----:B------:R-:W-:Y:S02]  /*2b40*/  @P4 HADD2.F32 R2, -RZ, R125.H1_H1 ;  /* 0x3000007dff024230 */ /* 0x000fe40000004100 */
        /* <DEDUP_REMOVED lines=12> */
.L_x_1328:
        /* <DEDUP_REMOVED lines=12> */
.L_x_1330:
[----:B------:R-:W-:Y:S05]  /*2cd0*/  BSYNC B0 ;  /* 0x0000000000007941 */ /* 0x000fea0003800000 */
.L_x_1329:
[----:B------:R-:W-:Y:S02]  /*2ce0*/  IADD3 R74, R74, UR12, RZ ;  /* 0x0000000c4a4a7c10 */ /* 0x000fe4000fffe0ff */
[----:B------:R-:W-:Y:S02]  /*2cf0*/  SEL R121, RZ, 0x1, P3 ;  /* 0x00000001ff797807 */ /* 0x000fe40001800000 */
[----:B------:R-:W-:-:S13]  /*2d00*/  ISETP.GE.AND P0, PT, R74, UR13, PT ;  /* 0x0000000d4a007c0c */ /* 0x000fda000bf06270 */
[----:B------:R-:W-:Y:S05]  /*2d10*/  @!P0 BRA `(.L_x_1331) ;  /* 0xffffffd800508947 */ /* 0x000fea000383ffff */
.L_x_1277:
[----:B------:R-:W2:Y:S01]  /*2d20*/  S2UR UR6, SR_CTAID.X ;  /* 0x00000000000679c3 */ /* 0x000ea20000002500 */
[----:B------:R-:W-:-:S07]  /*2d30*/  LOP3.LUT R9, R75, 0x7f, RZ, 0xc0, !PT ;  /* 0x0000007f4b097812 */ /* 0x000fce00078ec0ff */
[----:B------:R-:W3:Y:S08]  /*2d40*/  LDC.64 R2, c[0x0][0x2d0] ;  /* 0x0000b400ff027b82 */ /* 0x000ef00000000a00 */
[----:B------:R-:W4:Y:S08]  /*2d50*/  LDC.64 R4, c[0x0][0x2d8] ;  /* 0x0000b600ff047b82 */ /* 0x000f300000000a00 */
[----:B------:R-:W5:Y:S01]  /*2d60*/  LDC.64 R6, c[0x0][0x2f0] ;  /* 0x0000bc00ff067b82 */ /* 0x000f620000000a00 */
[----:B--2---:R-:W-:Y:S01]  /*2d70*/  LEA.HI R0, R75, UR6, RZ, 0x19 ;  /* 0x000000064b007c11 */ /* 0x004fe2000f8fc8ff */
[----:B------:R-:W-:-:S04]  /*2d80*/  ULDC UR6, c[0x0][0x218] ;  /* 0x0000860000067ab9 */ /* 0x000fc80000000800 */
[----:B------:R-:W-:-:S05]  /*2d90*/  IMAD R0, R0, UR6, RZ ;  /* 0x0000000600007c24 */ /* 0x000fca000f8e02ff */
[----:B------:R-:W-:-:S05]  /*2da0*/  LEA.HI R9, R0, R9, RZ, 0x1e ;  /* 0x0000000900097211 */ /* 0x000fca00078ff0ff */
[----:B---3--:R-:W-:-:S04]  /*2db0*/  IMAD.WIDE.U32 R2, R9, 0x10, R2 ;  /* 0x0000001009027825 */ /* 0x008fc800078e0002 */
[C---:B----4-:R-:W-:Y:S01]  /*2dc0*/  IMAD.WIDE.U32 R4, R9.reuse, 0x10, R4 ;  /* 0x0000001009047825 */ /* 0x050fe200078e0004 */
[----:B------:R-:W-:Y:S03]  /*2dd0*/  STG.E.128 desc[UR4][R2.64], R44 ;  /* 0x0000002c02007986 */ /* 0x000fe6000c101d04 */
[----:B-----5:R-:W-:Y:S01]  /*2de0*/  IMAD.WIDE.U32 R6, R9, 0x10, R6 ;  /* 0x0000001009067825 */ /* 0x020fe200078e0006 */
        /* <DEDUP_REMOVED lines=9> */
.L_x_1281:
[----:B0-----:R-:W-:Y:S01]  /*2e80*/  HFMA2.MMA R62, -RZ, RZ, 0, 9.5367431640625e-07 ;  /* 0x00000010ff3e7435 */ /* 0x001fe200000001ff */
[----:B------:R-:W-:Y:S02]  /*2e90*/  MOV R89, R56 ;  /* 0x0000003800597202 */ /* 0x000fe40000000f00 */
[----:B------:R-:W-:Y:S02]  /*2ea0*/  MOV R63, 0x1f ;  /* 0x0000001f003f7802 */ /* 0x000fe40000000f00 */
[----:B------:R-:W-:-:S07]  /*2eb0*/  MOV R60, 0xffffffff ;  /* 0xffffffff003c7802 */ /* 0x000fce0000000f00 */
[----:B-----5:R-:W-:Y:S05]  /*2ec0*/  WARPSYNC.COLLECTIVE R60, `(.L_x_1332) ;  /* 0x000000003c087348 */ /* 0x020fea0003c00000 */
[----:B------:R0:W1:Y:S02]  /*2ed0*/  SHFL.DOWN P1, R88, R89, R62, R63 ;  /* 0x0800003e59587389 */ /* 0x000064000002003f */
[----:B01---5:R-:W-:Y:S01]  /*2ee0*/  ENDCOLLECTIVE ;  /* 0x000000000000791b */ /* 0x023fe20003800000 */
.L_x_1332:
[----:B------:R-:W-:Y:S01]  /*2ef0*/  MOV R89, R57 ;  /* 0x0000003900597202 */ /* 0x000fe20000000f00 */
[----:B------:R-:W-:-:S07]  /*2f00*/  FADD.FTZ R61, R88, R56 ;  /* 0x00000038583d7221 */ /* 0x000fce0000010000 */
[----:B------:R-:W-:Y:S05]  /*2f10*/  WARPSYNC.COLLECTIVE R60, `(.L_x_1333) ;  /* 0x000000003c087348 */ /* 0x000fea0003c00000 */
[----:B------:R0:W1:Y:S02]  /*2f20*/  SHFL.DOWN P1, R88, R89, R62, R63 ;  /* 0x0800003e59587389 */ /* 0x000064000002003f */
[----:B01----:R-:W-:Y:S01]  /*2f30*/  ENDCOLLECTIVE ;  /* 0x000000000000791b */ /* 0x003fe20003800000 */
.L_x_1333:
[----:B------:R-:W-:Y:S01]  /*2f40*/  HFMA2.MMA R62, -RZ, RZ, 0, 4.76837158203125e-07 ;  /* 0x00000008ff3e7435 */ /* 0x000fe200000001ff */
[----:B------:R-:W-:Y:S02]  /*2f50*/  MOV R89, R61 ;  /* 0x0000003d00597202 */ /* 0x000fe40000000f00 */
[----:B------:R-:W-:-:S08]  /*2f60*/  MOV R94, R88 ;  /* 0x00000058005e7202 */ /* 0x000fd00000000f00 */
[----:B------:R-:W-:Y:S05]  /*2f70*/  WARPSYNC.COLLECTIVE R60, `(.L_x_1334) ;  /* 0x000000003c087348 */ /* 0x000fea0003c00000 */
[----:B------:R0:W1:Y:S02]  /*2f80*/  SHFL.DOWN P1, R88, R89, R62, R63 ;  /* 0x0800003e59587389 */ /* 0x000064000002003f */
[----:B01----:R-:W-:Y:S01]  /*2f90*/  ENDCOLLECTIVE ;  /* 0x000000000000791b */ /* 0x003fe20003800000 */
.L_x_1334:
[----:B------:R-:W-:-:S05]  /*2fa0*/  FADD.FTZ R121, R94, R57 ;  /* 0x000000395e797221 */ /* 0x000fca0000010000 */
[----:B------:R-:W-:Y:S01]  /*2fb0*/  MOV R89, R121 ;  /* 0x0000007900597202 */ /* 0x000fe20000000f00 */
[----:B------:R-:W-:-:S07]  /*2fc0*/  FADD.FTZ R56, R61, R88 ;  /* 0x000000583d387221 */ /* 0x000fce0000010000 */
[----:B------:R-:W-:Y:S05]  /*2fd0*/  WARPSYNC.COLLECTIVE R60, `(.L_x_1335) ;  /* 0x000000003c087348 */ /* 0x000fea0003c00000 */
[----:B------:R0:W1:Y:S02]  /*2fe0*/  SHFL.DOWN P1, R88, R89, R62, R63 ;  /* 0x0800003e59587389 */ /* 0x000064000002003f */
[----:B01----:R-:W-:Y:S01]  /*2ff0*/  ENDCOLLECTIVE ;  /* 0x000000000000791b */ /* 0x003fe20003800000 */
.L_x_1335:
[----:B------:R-:W-:Y:S01]  /*3000*/  HFMA2.MMA R62, -RZ, RZ, 0, 2.384185791015625e-07 ;  /* 0x00000004ff3e7435 */ /* 0x000fe200000001ff */
[----:B------:R-:W-:Y:S02]  /*3010*/  MOV R89, R56 ;  /* 0x0000003800597202 */ /* 0x000fe40000000f00 */
[----:B------:R-:W-:-:S08]  /*3020*/  MOV R94, R88 ;  /* 0x00000058005e7202 */ /* 0x000fd00000000f00 */
[----:B------:R-:W-:Y:S05]  /*3030*/  WARPSYNC.COLLECTIVE R60, `(.L_x_1336) ;  /* 0x000000003c087348 */ /* 0x000fea0003c00000 */
[----:B------:R0:W1:Y:S02]  /*3040*/  SHFL.DOWN P1, R88, R89, R62, R63 ;  /* 0x0800003e59587389 */ /* 0x000064000002003f */
[----:B01----:R-:W-:Y:S01]  /*3050*/  ENDCOLLECTIVE ;  /* 0x000000000000791b */ /* 0x003fe20003800000 */
.L_x_1336:
[----:B------:R-:W-:-:S05]  /*3060*/  FADD.FTZ R121, R121, R94 ;  /* 0x0000005e79797221 */ /* 0x000fca0000010000 */
[----:B------:R-:W-:Y:S01]  /*3070*/  MOV R89, R121 ;  /* 0x0000007900597202 */ /* 0x000fe20000000f00 */
[----:B------:R-:W-:-:S07]  /*3080*/  FADD.FTZ R94, R56, R88 ;  /* 0x00000058385e7221 */ /* 0x000fce0000010000 */
[----:B------:R-:W-:Y:S05]  /*3090*/  WARPSYNC.COLLECTIVE R60, `(.L_x_1337) ;  /* 0x000000003c087348 */ /* 0x000fea0003c00000 */
[----:B------:R0:W1:Y:S02]  /*30a0*/  SHFL.DOWN P1, R88, R89, R62, R63 ;  /* 0x0800003e59587389 */ /* 0x000064000002003f */
[----:B01----:R-:W-:Y:S01]  /*30b0*/  ENDCOLLECTIVE ;  /* 0x000000000000791b */ /* 0x003fe20003800000 */
.L_x_1337:
[----:B------:R-:W-:Y:S01]  /*30c0*/  HFMA2.MMA R62, -RZ, RZ, 0, 1.1920928955078125e-07 ;  /* 0x00000002ff3e7435 */ /* 0x000fe200000001ff */
[----:B------:R-:W-:Y:S02]  /*30d0*/  MOV R89, R94 ;  /* 0x0000005e00597202 */ /* 0x000fe40000000f00 */
[----:B------:R-:W-:-:S08]  /*30e0*/  MOV R95, R88 ;  /* 0x00000058005f7202 */ /* 0x000fd00000000f00 */
[----:B------:R-:W-:Y:S05]  /*30f0*/  WARPSYNC.COLLECTIVE R60, `(.L_x_1338) ;  /* 0x000000003c087348 */ /* 0x000fea0003c00000 */
[----:B------:R0:W1:Y:S02]  /*3100*/  SHFL.DOWN P1, R88, R89, R62, R63 ;  /* 0x0800003e59587389 */ /* 0x000064000002003f */
[----:B01----:R-:W-:Y:S01]  /*3110*/  ENDCOLLECTIVE ;  /* 0x000000000000791b */ /* 0x003fe20003800000 */
.L_x_1338:
[----:B------:R-:W-:-:S05]  /*3120*/  FADD.FTZ R95, R121, R95 ;  /* 0x0000005f795f7221 */ /* 0x000fca0000010000 */
[----:B------:R-:W-:Y:S01]  /*3130*/  MOV R89, R95 ;  /* 0x0000005f00597202 */ /* 0x000fe20000000f00 */
[----:B------:R-:W-:-:S07]  /*3140*/  FADD.FTZ R94, R94, R88 ;  /* 0x000000585e5e7221 */ /* 0x000fce0000010000 */
[----:B------:R-:W-:Y:S05]  /*3150*/  WARPSYNC.COLLECTIVE R60, `(.L_x_1339) ;  /* 0x000000003c087348 */ /* 0x000fea0003c00000 */
[----:B------:R0:W1:Y:S02]  /*3160*/  SHFL.DOWN P1, R88, R89, R62, R63 ;  /* 0x0800003e59587389 */ /* 0x000064000002003f */
[----:B01----:R-:W-:Y:S01]  /*3170*/  ENDCOLLECTIVE ;  /* 0x000000000000791b */ /* 0x003fe20003800000 */
.L_x_1339:
[----:B------:R-:W-:Y:S01]  /*3180*/  HFMA2.MMA R62, -RZ, RZ, 0, 5.9604644775390625e-08 ;  /* 0x00000001ff3e7435 */ /* 0x000fe200000001ff */
[----:B------:R-:W-:Y:S02]  /*3190*/  MOV R89, R94 ;  /* 0x0000005e00597202 */ /* 0x000fe40000000f00 */
[----:B------:R-:W-:-:S08]  /*31a0*/  MOV R57, R88 ;  /* 0x0000005800397202 */ /* 0x000fd00000000f00 */
[----:B------:R-:W-:Y:S05]  /*31b0*/  WARPSYNC.COLLECTIVE R60, `(.L_x_1340) ;  /* 0x000000003c087348 */ /* 0x000fea0003c00000 */
[----:B------:R0:W1:Y:S02]  /*31c0*/  SHFL.DOWN P1, R88, R89, R62, R63 ;  /* 0x0800003e59587389 */ /* 0x000064000002003f */
[----:B01----:R-:W-:Y:S01]  /*31d0*/  ENDCOLLECTIVE ;  /* 0x000000000000791b */ /* 0x003fe20003800000 */
.L_x_1340:
[----:B------:R-:W-:-:S05]  /*31e0*/  FADD.FTZ R95, R95, R57 ;  /* 0x000000395f5f7221 */ /* 0x000fca0000010000 */
[----:B------:R-:W-:Y:S02]  /*31f0*/  MOV R89, R95 ;  /* 0x0000005f00597202 */ /* 0x000fe40000000f00 */
[----:B------:R-:W-:-:S07]  /*3200*/  MOV R61, R88 ;  /* 0x00000058003d7202 */ /* 0x000fce0000000f00 */
[----:B------:R-:W-:Y:S05]  /*3210*/  WARPSYNC.COLLECTIVE R60, `(.L_x_1341) ;  /* 0x000000003c087348 */ /* 0x000fea0003c00000 */
[----:B------:R0:W1:Y:S02]  /*3220*/  SHFL.DOWN P1, R88, R89, R62, R63 ;  /* 0x0800003e59587389 */ /* 0x000064000002003f */
[----:B01----:R-:W-:Y:S01]  /*3230*/  ENDCOLLECTIVE ;  /* 0x000000000000791b */ /* 0x003fe20003800000 */
.L_x_1341:
[----:B------:R-:W-:Y:S05]  /*3240*/  BRA `(.L_x_1342) ;  /* 0xffffffe000747947 */ /* 0x000fea000383ffff */
.L_x_1343:
        /* <DEDUP_REMOVED lines=11> */
.L_x_8521:


//--------------------- .text._ZN10layer_norm13ln_bwd_kernelINS_13Kernel_traitsI6__halfS2_S2_S2_fjLj1536ELj1ELj1ELj4ELj8ENS_18Kernel_traits_baseILj1536ES2_S2_S2_S2_fjLj128EEEEELb1ELb0ELb0ELb0EEEvNS_9BwdParamsE --------------------------
	.section	.text._ZN10layer_norm13ln_bwd_kernelINS_13Kernel_traitsI6__halfS2_S2_S2_fjLj1536ELj1ELj1ELj4ELj8ENS_18Kernel_traits_baseILj1536ES2_S2_S2_S2_fjLj128EEEEELb1ELb0ELb0ELb0EEEvNS_9BwdParamsE,"ax",@progbits
	.align	128
        .global         _ZN10layer_norm13ln_bwd_kernelINS_13Kernel_traitsI6__halfS2_S2_S2_fjLj1536ELj1ELj1ELj4ELj8ENS_18Kernel_traits_baseILj1536ES2_S2_S2_S2_fjLj128EEEEELb1ELb0ELb0ELb0EEEvNS_9BwdParamsE
        .type           _ZN10layer_norm13ln_bwd_kernelINS_13Kernel_traitsI6__halfS2_S2_S2_fjLj1536ELj1ELj1ELj4ELj8ENS_18Kernel_traits_baseILj1536ES2_S2_S2_S2_fjLj128EEEEELb1ELb0ELb0ELb0EEEvNS_9BwdParamsE,@function
        .size           _ZN10layer_norm13ln_bwd_kernelINS_13Kernel_traitsI6__halfS2_S2_S2_fjLj1536ELj1ELj1ELj4ELj8ENS_18Kernel_traits_baseILj1536ES2_S2_S2_S2_fjLj128EEEEELb1ELb0ELb0ELb0EEEvNS_9BwdParamsE,(.L_x_8522 - _ZN10layer_norm13ln_bwd_kernelINS_13Kernel_traitsI6__halfS2_S2_S2_fjLj1536ELj1ELj1ELj4ELj8ENS_18Kernel_traits_baseILj1536ES2_S2_S2_S2_fjLj128EEEEELb1ELb0ELb0ELb0EEEvNS_9BwdParamsE)
        .other          _ZN10layer_norm13ln_bwd_kernelINS_13Kernel_traitsI6__halfS2_S2_S2_fjLj1536ELj1ELj1ELj4ELj8ENS_18Kernel_traits_baseILj1536ES2_S2_S2_S2_fjLj128EEEEELb1ELb0ELb0ELb0EEEvNS_9BwdParamsE,@"STO_CUDA_ENTRY STV_DEFAULT"
_ZN10layer_norm13ln_bwd_kernelINS_13Kernel_traitsI6__halfS2_S2_S2_fjLj1536ELj1ELj1ELj4ELj8ENS_18Kernel_traits_baseILj1536ES2_S2_S2_S2_fjLj128EEEEELb1ELb0ELb0ELb0EEEvNS_9BwdParamsE:
.text._ZN10layer_norm13ln_bwd_kernelINS_13Kernel_traitsI6__halfS2_S2_S2_fjLj1536ELj1ELj1ELj4ELj8ENS_18Kernel_traits_baseILj1536ES2_S2_S2_S2_fjLj128EEEEELb1ELb0ELb0ELb0EEEvNS_9BwdParamsE:
        /* <DEDUP_REMOVED lines=54> */
[----:B------:R-:W-:Y:S01]  /*0360*/  HFMA2.MMA R46, -RZ, RZ, 0, 5.9604644775390625e-08 ;  /* 0x00000001ff2e7435 */ /* 0x000fe200000001ff */
        /* <DEDUP_REMOVED lines=8> */
[----:B------:R-:W-:-:S02]  /*03f0*/  SHF.R.U32.HI R9, RZ, 0x10, R7 ;  /* 0x00000010ff097819 */ /* 0x000fc40000011607 */
[----:B------:R-:W-:Y:S02]  /*0400*/  MOV R48, R4 ;  /* 0x0000000400307202 */ /* 0x000fe40000000f00 */
        /* <DEDUP_REMOVED lines=14> */
[----:B------:R-:W-:-:S10]  /*04f0*/  HADD2.F32 R5, -RZ, R5.H0_H0 ;  /* 0x20000005ff057230 */ /* 0x000fd40000004100 */
.L_x_1361:
        /* <DEDUP_REMOVED lines=11> */
[----:B------:R-:W-:Y:S01]  /*05b0*/  MOV R70, UR19 ;  /* 0x0000001300467c02 */ /* 0x000fe20008000f00 */
[----:B------:R-:W-:Y:S01]  /*05c0*/  BSSY B0, `(.L_x_1345) ;  /* 0x0000046000007945 */ /* 0x000fe20003800000 */
[----:B------:R-:W-:Y:S02]  /*05d0*/  LOP3.LUT R67, R50, 0x7f, RZ, 0xc0, !PT ;  /* 0x0000007f32437812 */ /* 0x000fe400078ec0ff */
[----:B------:R-:W-:Y:S01]  /*05e0*/  ISETP.NE.AND P5, PT, RZ, UR8, PT ;  /* 0x00000008ff007c0c */ /* 0x000fe2000bfa5270 */
[----:B------:R-:W-:Y:S01]  /*05f0*/  IMAD R47, R49, R70, RZ ;  /* 0x00000046312f7224 */ /* 0x000fe200078e02ff */
[----:B------:R-:W-:-:S04]  /*0600*/  MOV R63, 0x3f800000 ;  /* 0x3f800000003f7802 */ /* 0x000fc80000000f00 */
[----:B------:R-:W-:-:S04]  /*0610*/  SHF.R.S32.HI R68, RZ, 0x1f, R47 ;  /* 0x0000001fff447819 */ /* 0x000fc8000001142f */
[----:B------:R-:W-:-:S04]  /*0620*/  LEA.HI R68, R68, R47, RZ, 0x2 ;  /* 0x0000002f44447211 */ /* 0x000fc800078f10ff */
[----:B------:R-:W-:Y:S02]  /*0630*/  LEA.HI.SX32 R61, R68, R67, 0x1e ;  /* 0x00000043443d7211 */ /* 0x000fe400078ff2ff */
[----:B------:R-:W-:Y:S02]  /*0640*/  CS2R R68, SRZ ;  /* 0x0000000000447805 */ /* 0x000fe4000001ff00 */
[----:B------:R-:W-:Y:S01]  /*0650*/  MOV R87, R61 ;  /* 0x0000003d00577202 */ /* 0x000fe20000000f00 */
[----:B--2---:R-:W-:Y:S01]  /*0660*/  @P0 HADD2.F32 R63, -RZ, R40.H0_H0 ;  /* 0x20000028ff3f0230 */ /* 0x004fe20000004100 */
        /* <DEDUP_REMOVED lines=17> */
[----:B--2---:R-:W-:Y:S01]  /*0780*/  HADD2.F32 R58, -RZ, R40.H0_H0 ;  /* 0x20000028ff3a7230 */ /* 0x004fe20000004100 */
[----:B------:R-:W-:Y:S01]  /*0790*/  SHF.R.U64 R40, R40, 0x10, R41 ;  /* 0x0000001028287819 */ /* 0x000fe20000001229 */
[----:B------:R-:W-:-:S04]  /*07a0*/  HADD2.F32 R60, -RZ, R41.H0_H0 ;  /* 0x20000029ff3c7230 */ /* 0x000fc80000004100 */
[----:B0-----:R-:W-:Y:S01]  /*07b0*/  HADD2.F32 R44, -RZ, R40.H0_H0 ;  /* 0x20000028ff2c7230 */ /* 0x001fe20000004100 */
[--C-:B---3--:R-:W-:Y:S02]  /*07c0*/  SHF.R.U64 R59, R42, 0x10, R43.reuse ;  /* 0x000000102a3b7819 */ /* 0x108fe4000000122b */
[----:B------:R-:W-:Y:S02]  /*07d0*/  MOV R55, R43 ;  /* 0x0000002b00377202 */ /* 0x000fe40000000f00 */
[----:B------:R-:W-:Y:S02]  /*07e0*/  MOV R3, R42 ;  /* 0x0000002a00037202 */ /* 0x000fe40000000f00 */
[----:B------:R-:W-:Y:S02]  /*07f0*/  SHF.R.U32.HI R43, RZ, 0x10, R43 ;  /* 0x00000010ff2b7819 */ /* 0x000fe4000001162b */
[----:B------:R-:W-:Y:S01]  /*0800*/  SHF.R.U32.HI R42, RZ, 0x10, R41 ;  /* 0x00000010ff2a7819 */ /* 0x000fe20000011629 */
[----:B------:R-:W-:-:S02]  /*0810*/  HADD2.F32 R41, -RZ, R3.H0_H0 ;  /* 0x20000003ff297230 */ /* 0x000fc40000004100 */
[C---:B------:R-:W-:Y:S01]  /*0820*/  FADD.FTZ R3, -R47.reuse, R58 ;  /* 0x0000003a2f037221 */ /* 0x040fe20000010100 */
[----:B------:R-:W-:Y:S02]  /*0830*/  HADD2.F32 R40, -RZ, R43.H0_H0 ;  /* 0x2000002bff287230 */ /* 0x000fe40000004100 */
[C---:B------:R-:W-:Y:S01]  /*0840*/  FADD.FTZ R43, -R47.reuse, R44 ;  /* 0x0000002c2f2b7221 */ /* 0x040fe20000010100 */
[----:B------:R-:W-:Y:S02]  /*0850*/  HADD2.F32 R58, -RZ, R59.H0_H0 ;  /* 0x2000003bff3a7230 */ /* 0x000fe40000004100 */
[----:B------:R-:W-:Y:S01]  /*0860*/  FADD.FTZ R59, -R47, R60 ;  /* 0x0000003c2f3b7221 */ /* 0x000fe20000010100 */
[C---:B-----5:R-:W-:Y:S01]  /*0870*/  FMUL.FTZ R3, R66.reuse, R3 ;  /* 0x0000000342037220 */ /* 0x060fe20000410000 */
[----:B------:R-:W-:Y:S01]  /*0880*/  FMUL.FTZ R60, R66, R43 ;  /* 0x0000002b423c7220 */ /* 0x000fe20000410000 */
[----:B------:R-:W-:Y:S01]  /*0890*/  FMUL.FTZ R62, R48, R41 ;  /* 0x00000029303e7220 */ /* 0x000fe20000410000 */
[----:B------:R-:W-:-:S02]  /*08a0*/  HADD2.F32 R42, -RZ, R42.H0_H0 ;  /* 0x2000002aff2a7230 */ /* 0x000fc40000004100 */
[----:B------:R-:W-:Y:S01]  /*08b0*/  FADD.FTZ R24, R24, R41 ;  /* 0x0000002918187221 */ /* 0x000fe20000010000 */
[----:B------:R-:W-:Y:S02]  /*08c0*/  HADD2.F32 R55, -RZ, R55.H0_H0 ;  /* 0x20000037ff377230 */ /* 0x000fe40000004100 */
        /* <DEDUP_REMOVED lines=21> */
.L_x_1346:
[----:B------:R-:W-:Y:S05]  /*0a20*/  BSYNC B0 ;  /* 0x0000000000007941 */ /* 0x000fea0003800000 */
.L_x_1345:
        /* <DEDUP_REMOVED lines=16> */
[----:B------:R-:W-:Y:S01]  /*0b30*/  IADD3 R87, R87, 0x80, RZ ;  /* 0x0000008057577810 */ /* 0x000fe20007ffe0ff */
[----:B--2---:R-:W-:Y:S01]  /*0b40*/  HADD2.F32 R76, -RZ, R40.H0_H0 ;  /* 0x20000028ff4c7230 */ /* 0x004fe20000004100 */
[----:B------:R-:W-:Y:S01]  /*0b50*/  SHF.R.U64 R40, R40, 0x10, R41 ;  /* 0x0000001028287819 */ /* 0x000fe20000001229 */
[----:B------:R-:W-:-:S04]  /*0b60*/  HADD2.F32 R74, -RZ, R41.H0_H0 ;  /* 0x20000029ff4a7230 */ /* 0x000fc80000004100 */
[----:B0-----:R-:W-:Y:S02]  /*0b70*/  HADD2.F32 R72, -RZ, R40.H0_H0 ;  /* 0x20000028ff487230 */ /* 0x001fe40000004100 */
[C---:B------:R-:W-:Y:S01]  /*0b80*/  FADD.FTZ R73, -R47.reuse, R74 ;  /* 0x0000004a2f497221 */ /* 0x040fe20000010100 */
[----:B---3--:R-:W-:Y:S02]  /*0b90*/  MOV R71, R42 ;  /* 0x0000002a00477202 */ /* 0x008fe40000000f00 */
[--C-:B------:R-:W-:Y:S02]  /*0ba0*/  SHF.R.U64 R78, R42, 0x10, R43.reuse ;  /* 0x000000102a4e7819 */ /* 0x100fe4000000122b */
[----:B------:R-:W-:Y:S02]  /*0bb0*/  MOV R75, R43 ;  /* 0x0000002b004b7202 */ /* 0x000fe40000000f00 */
[----:B------:R-:W-:Y:S01]  /*0bc0*/  SHF.R.U32.HI R77, RZ, 0x10, R43 ;  /* 0x00000010ff4d7819 */ /* 0x000fe2000001162b */
[----:B------:R-:W-:Y:S01]  /*0bd0*/  HADD2.F32 R43, -RZ, R71.H0_H0 ;  /* 0x20000047ff2b7230 */ /* 0x000fe20000004100 */
[----:B------:R-:W-:Y:S01]  /*0be0*/  SHF.R.U32.HI R42, RZ, 0x10, R41 ;  /* 0x00000010ff2a7819 */ /* 0x000fe20000011629 */
[----:B------:R-:W-:Y:S01]  /*0bf0*/  FADD.FTZ R71, -R47, R76 ;  /* 0x0000004c2f477221 */ /* 0x000fe20000010100 */
[----:B------:R-:W-:-:S02]  /*0c00*/  HADD2.F32 R44, -RZ, R78.H0_H0 ;  /* 0x2000004eff2c7230 */ /* 0x000fc40000004100 */
[----:B------:R-:W-:Y:S01]  /*0c10*/  FADD.FTZ R45, -R47, R72 ;  /* 0x000000482f2d7221 */ /* 0x000fe20000010100 */
[----:B------:R-:W-:Y:S02]  /*0c20*/  HADD2.F32 R41, -RZ, R75.H0_H0 ;  /* 0x2000004bff297230 */ /* 0x000fe40000004100 */
[----:B-----5:R-:W-:Y:S01]  /*0c30*/  FMUL.FTZ R71, R66, R71 ;  /* 0x0000004742477220 */ /* 0x020fe20000410000 */
[----:B------:R-:W-:Y:S02]  /*0c40*/  HADD2.F32 R42, -RZ, R42.H0_H0 ;  /* 0x2000002aff2a7230 */ /* 0x000fe40000004100 */
        /* <DEDUP_REMOVED lines=10> */
[----:B------:R-:W-:Y:S01]  /*0cf0*/  FMUL.FTZ R74, R66, R45 ;  /* 0x0000002d424a7220 */ /* 0x000fe20000410000 */
[----:B------:R-:W-:Y:S01]  /*0d00*/  FFMA.FTZ R41, R71, R72, R68 ;  /* 0x0000004847297223 */ /* 0x000fe20000010044 */
        /* <DEDUP_REMOVED lines=13> */
.L_x_1348:
[----:B------:R-:W-:Y:S05]  /*0de0*/  BSYNC B0 ;  /* 0x0000000000007941 */ /* 0x000fea0003800000 */
.L_x_1347:
        /* <DEDUP_REMOVED lines=16> */
[----:B--2---:R-:W-:Y:S01]  /*0ef0*/  SHF.R.U64 R86, R40, 0x10, R41 ;  /* 0x0000001028567819 */ /* 0x004fe20000001229 */
[----:B------:R-:W-:Y:S02]  /*0f00*/  HADD2.F32 R40, -RZ, R40.H0_H0 ;  /* 0x20000028ff287230 */ /* 0x000fe40000004100 */
[----:B------:R-:W-:Y:S02]  /*0f10*/  HADD2.F32 R92, -RZ, R41.H0_H0 ;  /* 0x20000029ff5c7230 */ /* 0x000fe40000004100 */
[----:B------:R-:W-:Y:S01]  /*0f20*/  HADD2.F32 R86, -RZ, R86.H0_H0 ;  /* 0x20000056ff567230 */ /* 0x000fe20000004100 */
[----:B---3--:R-:W-:Y:S02]  /*0f30*/  MOV R84, R42 ;  /* 0x0000002a00547202 */ /* 0x008fe40000000f00 */
[----:B------:R-:W-:Y:S02]  /*0f40*/  SHF.R.U64 R82, R42, 0x10, R43 ;  /* 0x000000102a527819 */ /* 0x000fe4000000122b */
[----:B------:R-:W-:-:S02]  /*0f50*/  MOV R79, R43 ;  /* 0x0000002b004f7202 */ /* 0x000fc40000000f00 */
[----:B------:R-:W-:Y:S02]  /*0f60*/  SHF.R.U32.HI R42, RZ, 0x10, R43 ;  /* 0x00000010ff2a7819 */ /* 0x000fe4000001162b */
[----:B------:R-:W-:Y:S01]  /*0f70*/  SHF.R.U32.HI R43, RZ, 0x10, R41 ;  /* 0x00000010ff2b7819 */ /* 0x000fe20000011629 */
[----:B------:R-:W-:-:S04]  /*0f80*/  FADD.FTZ R41, -R47, R40 ;  /* 0x000000282f297221 */ /* 0x000fc80000010100 */
[----:B0-----:R-:W-:Y:S02]  /*0f90*/  HADD2.F32 R80, -RZ, R43.H0_H0 ;  /* 0x2000002bff507230 */ /* 0x001fe40000004100 */
[----:B------:R-:W-:Y:S02]  /*0fa0*/  HADD2.F32 R43, -RZ, R84.H0_H0 ;  /* 0x20000054ff2b7230 */ /* 0x000fe40000004100 */
[----:B------:R-:W-:Y:S02]  /*0fb0*/  HADD2.F32 R44, -RZ, R82.H0_H0 ;  /* 0x20000052ff2c7230 */ /* 0x000fe40000004100 */
[C---:B------:R-:W-:Y:S01]  /*0fc0*/  FADD.FTZ R45, -R47.reuse, R86 ;  /* 0x000000562f2d7221 */ /* 0x040fe20000010100 */
[----:B------:R-:W-:Y:S02]  /*0fd0*/  HADD2.F32 R85, -RZ, R79.H0_H0 ;  /* 0x2000004fff557230 */ /* 0x000fe40000004100 */
[----:B------:R-:W-:Y:S01]  /*0fe0*/  FMUL.FTZ R82, R8, R43 ;  /* 0x0000002b08527220 */ /* 0x000fe20000410000 */
[----:B-----5:R-:W-:Y:S01]  /*0ff0*/  FMUL.FTZ R79, R66, R41 ;  /* 0x00000029424f7220 */ /* 0x020fe20000410000 */
[----:B------:R-:W-:Y:S01]  /*1000*/  FADD.FTZ R83, -R47, R92 ;  /* 0x0000005c2f537221 */ /* 0x000fe20000010100 */
[----:B------:R-:W-:-:S02]  /*1010*/  HADD2.F32 R40, -RZ, R42.H0_H0 ;  /* 0x2000002aff287230 */ /* 0x000fc40000004100 */
        /* <DEDUP_REMOVED lines=23> */
.L_x_1350:
[----:B------:R-:W-:Y:S05]  /*1190*/  BSYNC B0 ;  /* 0x0000000000007941 */ /* 0x000fea0003800000 */
.L_x_1349:
[----:B------:R-:W-:Y:S01]  /*11a0*/  LOP3.LUT P4, RZ, R46, 0xff, RZ, 0xc0, !PT ;  /* 0x000000ff2eff7812 */ /* 0x000fe2000788c0ff */
[----:B------:R-:W-:Y:S01]  /*11b0*/  UMOV UR6, 0xffffffff ;  /* 0xffffffff00067882 */ /* 0x000fe20000000000 */
[----:B------:R-:W-:Y:S02]  /*11c0*/  SHF.R.U32.HI R41, RZ, 0x5, R50 ;  /* 0x00000005ff297819 */ /* 0x000fe40000011632 */
        /* <DEDUP_REMOVED lines=22> */
.L_x_1372:
        /* <DEDUP_REMOVED lines=41> */
[----:B------:R-:W-:-:S03]  /*15c0*/  @P6 SHF.R.U64 R45, R90, 0x10, R91 ;  /* 0x000000105a2d6819 */ /* 0x000fc6000000125b */
[----:B------:R-:W-:Y:S02]  /*15d0*/  @P6 HADD2.F32 R41, -RZ, R40.H0_H0 ;  /* 0x20000028ff296230 */ /* 0x000fe40000004100 */
[----:B------:R-:W-:Y:S01]  /*15e0*/  FFMA.FTZ R40, R59, R68, R69 ;  /* 0x000000443b287223 */ /* 0x000fe20000010045 */
[----:B------:R-:W-:Y:S02]  /*15f0*/  @P6 HADD2.F32 R45, -RZ, R45.H0_H0 ;  /* 0x2000002dff2d6230 */ /* 0x000fe40000004100 */
[----:B------:R-:W-:Y:S01]  /*1600*/  @P6 FADD.FTZ R46, R46, R41 ;  /* 0x000000292e2e6221 */ /* 0x000fe20000010000 */
[----:B------:R-:W-:Y:S01]  /*1610*/  FADD.FTZ R41, R57, -R40 ;  /* 0x8000002839297221 */ /* 0x000fe20000010000 */
[----:B------:R-:W-:Y:S01]  /*1620*/  @P6 MOV R40, R91 ;  /* 0x0000005b00286202 */ /* 0x000fe20000000f00 */
[----:B------:R-:W-:Y:S01]  /*1630*/  @P6 FADD.FTZ R44, R44, R45 ;  /* 0x0000002d2c2c6221 */ /* 0x000fe20000010000 */
[----:B------:R-:W-:Y:S01]  /*1640*/  @P6 SHF.R.U32.HI R45, RZ, 0x10, R91 ;  /* 0x00000010ff2d6819 */ /* 0x000fe2000001165b */
[----:B------:R-:W-:Y:S01]  /*1650*/  FMUL.FTZ R42, R66, R41 ;  /* 0x00000029422a7220 */ /* 0x000fe20000410000 */
[----:B------:R-:W-:Y:S01]  /*1660*/  @P5 F2FP.F16.F32.PACK_AB R92, RZ, R46 ;  /* 0x0000002eff5c523e */ /* 0x000fe200000000ff */
[----:B------:R-:W-:-:S02]  /*1670*/  @P6 HADD2.F32 R41, -RZ, R40.H0_H0 ;  /* 0x20000028ff296230 */ /* 0x000fc40000004100 */
[----:B------:R-:W-:Y:S01]  /*1680*/  FMUL.FTZ R40, R66, R43 ;  /* 0x0000002b42287220 */ /* 0x000fe20000410000 */
[----:B------:R-:W-:Y:S02]  /*1690*/  @P6 HADD2.F32 R45, -RZ, R45.H0_H0 ;  /* 0x2000002dff2d6230 */ /* 0x000fe40000004100 */
[-C--:B------:R-:W-:Y:S01]  /*16a0*/  FMUL.FTZ R46, R46, R63.reuse ;  /* 0x0000003f2e2e7220 */ /* 0x080fe20000410000 */
[----:B------:R-:W-:Y:S01]  /*16b0*/  @P5 PRMT R51, R92, 0x7610, R51 ;  /* 0x000076105c335816 */ /* 0x000fe20000000033 */
[----:B------:R-:W-:Y:S01]  /*16c0*/  @P6 FADD.FTZ R42, R42, R41 ;  /* 0x000000292a2a6221 */ /* 0x000fe20000010000 */
[-C--:B------:R-:W-:Y:S01]  /*16d0*/  FMUL.FTZ R41, R44, R63.reuse ;  /* 0x0000003f2c297220 */ /* 0x080fe20000410000 */
[----:B------:R-:W-:Y:S01]  /*16e0*/  @P6 FADD.FTZ R40, R40, R45 ;  /* 0x0000002d28286221 */ /* 0x000fe20000010000 */
[----:B------:R-:W-:Y:S01]  /*16f0*/  LOP3.LUT P6, RZ, R4, 0xff00, RZ, 0xc0, !PT ;  /* 0x0000ff0004ff7812 */ /* 0x000fe200078cc0ff */
[-C--:B------:R-:W-:Y:S01]  /*1700*/  FMUL.FTZ R43, R42, R63.reuse ;  /* 0x0000003f2a2b7220 */ /* 0x080fe20000410000 */
[----:B------:R-:W-:Y:S01]  /*1710*/  FMUL.FTZ R41, R41, UR18 ;  /* 0x0000001229297c20 */ /* 0x000fe20008410000 */
[----:B------:R-:W-:Y:S01]  /*1720*/  FMUL.FTZ R45, R40, R63 ;  /* 0x0000003f282d7220 */ /* 0x000fe20000410000 */
[----:B------:R-:W-:Y:S01]  /*1730*/  @P5 F2FP.F16.F32.PACK_AB R87, RZ, R40 ;  /* 0x00000028ff57523e */ /* 0x000fe200000000ff */
[----:B------:R-:W-:Y:S01]  /*1740*/  FMUL.FTZ R43, R43, UR18 ;  /* 0x000000122b2b7c20 */ /* 0x000fe20008410000 */
[----:B------:R-:W-:Y:S01]  /*1750*/  @P5 F2FP.F16.F32.PACK_AB R44, RZ, R44 ;  /* 0x0000002cff2c523e */ /* 0x000fe200000000ff */
[----:B------:R-:W-:Y:S01]  /*1760*/  FMUL.FTZ R45, R45, UR18 ;  /* 0x000000122d2d7c20 */ /* 0x000fe20008410000 */
[----:B------:R-:W-:-:S02]  /*1770*/  FSEL R41, R41, RZ, P6 ;  /* 0x000000ff29297208 */ /* 0x000fc40003000000 */
[----:B------:R-:W-:Y:S02]  /*1780*/  LOP3.LUT P6, RZ, R4, 0xff0000, RZ, 0xc0, !PT ;  /* 0x00ff000004ff7812 */ /* 0x000fe400078cc0ff */
[----:B------:R-:W-:Y:S02]  /*1790*/  @P5 PRMT R52, R44, 0x7610, R52 ;  /* 0x000076102c345816 */ /* 0x000fe40000000034 */
[----:B------:R-:W-:Y:S01]  /*17a0*/  FSEL R43, R43, RZ, P6 ;  /* 0x000000ff2b2b7208 */ /* 0x000fe20003000000 */
[----:B------:R-:W0:Y:S01]  /*17b0*/  F2F.F16.F32 R41, R41 ;  /* 0x0000002900297304 */ /* 0x000e220000200800 */
[----:B------:R-:W-:Y:S02]  /*17c0*/  LOP3.LUT P6, RZ, R4, 0xff000000, RZ, 0xc0, !PT ;  /* 0xff00000004ff7812 */ /* 0x000fe400078cc0ff */
[----:B------:R-:W-:Y:S02]  /*17d0*/  @P5 PRMT R54, R87, 0x7610, R54 ;  /* 0x0000761057365816 */ /* 0x000fe40000000036 */
[----:B------:R-:W-:Y:S01]  /*17e0*/  FSEL R93, R45, RZ, P6 ;  /* 0x000000ff2d5d7208 */ /* 0x000fe20003000000 */
[----:B------:R-:W-:Y:S01]  /*17f0*/  FMUL.FTZ R45, R46, UR18 ;  /* 0x000000122e2d7c20 */ /* 0x000fe20008410000 */
[----:B------:R-:W-:Y:S01]  /*1800*/  LOP3.LUT P6, RZ, R4, 0xff, RZ, 0xc0, !PT ;  /* 0x000000ff04ff7812 */ /* 0x000fe200078cc0ff */
[----:B------:R-:W-:Y:S01]  /*1810*/  F2F.F16.F32 R43, R43 ;  /* 0x0000002b002b7304 */ /* 0x000fe20000200800 */
[----:B0-----:R-:W-:-:S07]  /*1820*/  IMAD.WIDE.U32 R40, R41, 0x10000, RZ ;  /* 0x0001000029287825 */ /* 0x001fce00078e00ff */
[----:B------:R0:W1:Y:S02]  /*1830*/  F2F.F16.F32 R46, R93 ;  /* 0x0000005d002e7304 */ /* 0x0000640000200800 */
[----:B0-----:R-:W-:Y:S02]  /*1840*/  FSEL R93, R45, RZ, P6 ;  /* 0x000000ff2d5d7208 */ /* 0x001fe40003000000 */
[----:B------:R-:W-:-:S04]  /*1850*/  @P5 F2FP.F16.F32.PACK_AB R45, RZ, R42 ;  /* 0x0000002aff2d523e */ /* 0x000fc800000000ff */
[----:B------:R-:W0:Y:S01]  /*1860*/  F2F.F16.F32 R47, R93 ;  /* 0x0000005d002f7304 */ /* 0x000e220000200800 */
        /* <DEDUP_REMOVED lines=17> */
.L_x_1354:
[----:B------:R1:W-:Y:S01]  /*1980*/  STG.E.64 desc[UR4][R46.64], R42 ;  /* 0x0000002a2e007986 */ /* 0x0003e2000c101b04 */
[----:B------:R-:W-:-:S07]  /*1990*/  IADD3 R61, R61, 0x80, RZ ;  /* 0x000000803d3d7810 */ /* 0x000fce0007ffe0ff */
.L_x_1353:
[----:B------:R-:W-:Y:S05]  /*19a0*/  BSYNC B0 ;  /* 0x0000000000007941 */ /* 0x000fea0003800000 */
.L_x_1352:
[----:B------:R-:W-:Y:S04]  /*19b0*/  BSSY B0, `(.L_x_1355) ;  /* 0x000004d000007945 */ /* 0x000fe80003800000 */
[----:B------:R-:W-:Y:S05]  /*19c0*/  @!P2 BRA `(.L_x_1356) ;  /* 0x00000004002ca947 */ /* 0x000fea0003800000 */
[----:B------:R-:W-:Y:S01]  /*19d0*/  ISETP.NE.U32.AND P5, PT, RZ, UR10, PT ;  /* 0x0000000aff007c0c */ /* 0x000fe2000bfa5070 */
[-CC-:B0-----:R-:W-:Y:S01]  /*19e0*/  FFMA.FTZ R41, R71, R68.reuse, R69.reuse ;  /* 0x0000004447297223 */ /* 0x181fe20000010045 */
[-CC-:B-1----:R-:W-:Y:S01]  /*19f0*/  FFMA.FTZ R42, R74, R68.reuse, R69.reuse ;  /* 0x000000444a2a7223 */ /* 0x182fe20000010045 */
        /* <DEDUP_REMOVED lines=8> */
[----:B------:R-:W-:-:S03]  /*1a80*/  ISETP.NE.AND.EX P6, PT, RZ, UR17, PT, P6 ;  /* 0x00000011ff007c0c */ /* 0x000fc6000bfc5360 */
[----:B------:R-:W-:Y:S02]  /*1a90*/  FMUL.FTZ R44, R66, R43 ;  /* 0x0000002b422c7220 */ /* 0x000fe40000410000 */
[----:B------:R-:W-:Y:S02]  /*1aa0*/  @P5 MOV R40, R88 ;  /* 0x0000005800285202 */ /* 0x000fe40000000f00 */
[----:B------:R-:W-:-:S03]  /*1ab0*/  @P5 SHF.R.U64 R45, R88, 0x10, R89 ;  /* 0x00000010582d5819 */ /* 0x000fc60000001259 */
[----:B------:R-:W-:Y:S01]  /*1ac0*/  @P5 HADD2.F32 R41, -RZ, R40.H0_H0 ;  /* 0x20000028ff295230 */ /* 0x000fe20000004100 */
[----:B------:R-:W-:Y:S01]  /*1ad0*/  @P5 MOV R40, R89 ;  /* 0x0000005900285202 */ /* 0x000fe20000000f00 */
[----:B------:R-:W-:-:S03]  /*1ae0*/  @P5 HADD2.F32 R45, -RZ, R45.H0_H0 ;  /* 0x2000002dff2d5230 */ /* 0x000fc60000004100 */
[----:B------:R-:W-:Y:S01]  /*1af0*/  @P5 FADD.FTZ R92, R92, R41 ;  /* 0x000000295c5c5221 */ /* 0x000fe20000010000 */
[----:B------:R-:W-:Y:S01]  /*1b00*/  FFMA.FTZ R41, R73, R68, R69 ;  /* 0x0000004449297223 */ /* 0x000fe20000010045 */
[----:B------:R-:W-:Y:S01]  /*1b10*/  @P5 FADD.FTZ R42, R42, R45 ;  /* 0x0000002d2a2a5221 */ /* 0x000fe20000010000 */
[----:B------:R-:W-:Y:S02]  /*1b20*/  @P5 SHF.R.U32.HI R45, RZ, 0x10, R89 ;  /* 0x00000010ff2d5819 */ /* 0x000fe40000011659 */
[----:B------:R-:W-:Y:S01]  /*1b30*/  FADD.FTZ R41, R76, -R41 ;  /* 0x800000294c297221 */ /* 0x000fe20000010000 */
[----:B------:R-:W-:Y:S01]  /*1b40*/  @P6 F2FP.F16.F32.PACK_AB R87, RZ, R92 ;  /* 0x0000005cff57623e */ /* 0x000fe200000000ff */
[----:B------:R-:W-:Y:S01]  /*1b50*/  FMUL.FTZ R92, R92, R63 ;  /* 0x0000003f5c5c7220 */ /* 0x000fe20000410000 */
[----:B------:R-:W-:Y:S02]  /*1b60*/  @P5 HADD2.F32 R45, -RZ, R45.H0_H0 ;  /* 0x2000002dff2d5230 */ /* 0x000fe40000004100 */
[----:B------:R-:W-:Y:S01]  /*1b70*/  FMUL.FTZ R46, R66, R41 ;  /* 0x00000029422e7220 */ /* 0x000fe20000410000 */
[----:B------:R-:W-:-:S02]  /*1b80*/  @P5 HADD2.F32 R41, -RZ, R40.H0_H0 ;  /* 0x20000028ff295230 */ /* 0x000fc40000004100 */
[-C--:B------:R-:W-:Y:S01]  /*1b90*/  FMUL.FTZ R40, R42, R63.reuse ;  /* 0x0000003f2a287220 */ /* 0x080fe20000410000 */
[----:B------:R-:W-:Y:S01]  /*1ba0*/  FMUL.FTZ R92, R92, UR18 ;  /* 0x000000125c5c7c20 */ /* 0x000fe20008410000 */
[----:B------:R-:W-:Y:S01]  /*1bb0*/  @P5 FADD.FTZ R44, R44, R45 ;  /* 0x0000002d2c2c5221 */ /* 0x000fe20000010000 */
[----:B------:R-:W-:Y:S01]  /*1bc0*/  @P6 F2FP.F16.F32.PACK_AB R42, RZ, R42 ;  /* 0x0000002aff2a623e */ /* 0x000fe200000000ff */
[----:B------:R-:W-:Y:S01]  /*1bd0*/  @P5 FADD.FTZ R46, R46, R41 ;  /* 0x000000292e2e5221 */ /* 0x000fe20000010000 */
[----:B------:R-:W-:Y:S01]  /*1be0*/  FMUL.FTZ R40, R40, UR18 ;  /* 0x0000001228287c20 */ /* 0x000fe20008410000 */
[----:B------:R-:W-:Y:S01]  /*1bf0*/  LOP3.LUT P5, RZ, R2, 0xff00, RZ, 0xc0, !PT ;  /* 0x0000ff0002ff7812 */ /* 0x000fe200078ac0ff */
[-C--:B------:R-:W-:Y:S01]  /*1c00*/  FMUL.FTZ R43, R44, R63.reuse ;  /* 0x0000003f2c2b7220 */ /* 0x080fe20000410000 */
[----:B------:R-:W-:Y:S01]  /*1c10*/  FMUL.FTZ R41, R46, R63 ;  /* 0x0000003f2e297220 */ /* 0x000fe20000410000 */
[----:B------:R-:W-:Y:S02]  /*1c20*/  @P6 F2FP.F16.F32.PACK_AB R44, RZ, R44 ;  /* 0x0000002cff2c623e */ /* 0x000fe400000000ff */
[----:B------:R-:W-:Y:S01]  /*1c30*/  FSEL R40, R40, RZ, P5 ;  /* 0x000000ff28287208 */ /* 0x000fe20002800000 */
[----:B------:R-:W-:Y:S01]  /*1c40*/  FMUL.FTZ R41, R41, UR18 ;  /* 0x0000001229297c20 */ /* 0x000fe20008410000 */
[----:B------:R-:W-:Y:S01]  /*1c50*/  LOP3.LUT P5, RZ, R2, 0xff0000, RZ, 0xc0, !PT ;  /* 0x00ff000002ff7812 */ /* 0x000fe200078ac0ff */
[----:B------:R-:W-:Y:S01]  /*1c60*/  FMUL.FTZ R43, R43, UR18 ;  /* 0x000000122b2b7c20 */ /* 0x000fe20008410000 */
[----:B------:R-:W-:-:S02]  /*1c70*/  @P6 PRMT R51, R87, 0x7610, R51 ;  /* 0x0000761057336816 */ /* 0x000fc40000000033 */
[----:B------:R-:W-:Y:S01]  /*1c80*/  FSEL R47, R41, RZ, P5 ;  /* 0x000000ff292f7208 */ /* 0x000fe20002800000 */
[----:B------:R-:W-:Y:S01]  /*1c90*/  F2F.F16.F32 R40, R40 ;  /* 0x0000002800287304 */ /* 0x000fe20000200800 */
[----:B------:R-:W-:Y:S02]  /*1ca0*/  LOP3.LUT P5, RZ, R2, 0xff000000, RZ, 0xc0, !PT ;  /* 0xff00000002ff7812 */ /* 0x000fe400078ac0ff */
[----:B------:R-:W-:Y:S02]  /*1cb0*/  @P6 PRMT R52, R42, 0x7610, R52 ;  /* 0x000076102a346816 */ /* 0x000fe40000000034 */
[----:B------:R-:W-:Y:S02]  /*1cc0*/  FSEL R93, R43, RZ, P5 ;  /* 0x000000ff2b5d7208 */ /* 0x000fe40002800000 */
[----:B------:R-:W-:Y:S01]  /*1cd0*/  LOP3.LUT P5, RZ, R2, 0xff, RZ, 0xc0, !PT ;  /* 0x000000ff02ff7812 */ /* 0x000fe200078ac0ff */
[----:B------:R-:W-:Y:S01]  /*1ce0*/  F2F.F16.F32 R47, R47 ;  /* 0x0000002f002f7304 */ /* 0x000fe20000200800 */
[----:B------:R-:W-:-:S02]  /*1cf0*/  @P6 F2FP.F16.F32.PACK_AB R43, RZ, R46 ;  /* 0x0000002eff2b623e */ /* 0x000fc400000000ff */
[----:B------:R-:W-:Y:S02]  /*1d00*/  FSEL R45, R92, RZ, P5 ;  /* 0x000000ff5c2d7208 */ /* 0x000fe40002800000 */
[----:B------:R-:W-:Y:S02]  /*1d10*/  ISETP.NE.U32.AND P5, PT, RZ, UR16, PT ;  /* 0x00000010ff007c0c */ /* 0x000fe4000bfa5070 */
[----:B------:R-:W-:Y:S01]  /*1d20*/  @P6 PRMT R53, R43, 0x7610, R53 ;  /* 0x000076102b356816 */ /* 0x000fe20000000035 */
[----:B------:R-:W0:Y:S01]  /*1d30*/  F2F.F16.F32 R41, R93 ;  /* 0x0000005d00297304 */ /* 0x000e220000200800 */
[----:B------:R-:W-:Y:S02]  /*1d40*/  ISETP.NE.AND.EX P5, PT, RZ, UR17, PT, P5 ;  /* 0x00000011ff007c0c */ /* 0x000fe4000bfa5350 */
[----:B------:R-:W-:-:S05]  /*1d50*/  @P6 PRMT R54, R44, 0x7610, R54 ;  /* 0x000076102c366816 */ /* 0x000fca0000000036 */
[----:B------:R-:W1:Y:S01]  /*1d60*/  F2F.F16.F32 R45, R45 ;  /* 0x0000002d002d7304 */ /* 0x000e620000200800 */
[----:B0-----:R-:W-:Y:S01]  /*1d70*/  SHF.L.U32 R46, R41, 0x10, RZ ;  /* 0x00000010292e7819 */ /* 0x001fe200000006ff */
        /* <DEDUP_REMOVED lines=14> */
.L_x_1357:
[----:B------:R2:W-:Y:S01]  /*1e60*/  STG.E.64 desc[UR4][R40.64], R46 ;  /* 0x0000002e28007986 */ /* 0x0005e2000c101b04 */
[----:B------:R-:W-:-:S07]  /*1e70*/  IADD3 R61, R61, 0x80, RZ ;  /* 0x000000803d3d7810 */ /* 0x000fce0007ffe0ff */
.L_x_1356:
[----:B------:R-:W-:Y:S05]  /*1e80*/  BSYNC B0 ;  /* 0x0000000000007941 */ /* 0x000fea0003800000 */
.L_x_1355:
        /* <DEDUP_REMOVED lines=11> */
[----:B------:R-:W-:Y:S02]  /*1f40*/  ISETP.NE.U32.AND P6, PT, RZ, UR16, PT ;  /* 0x00000010ff007c0c */ /* 0x000fe4000bfc5070 */
[----:B------:R-:W-:Y:S01]  /*1f50*/  FADD.FTZ R69, R85, -R68 ;  /* 0x8000004455457221 */ /* 0x000fe20000010000 */
[C---:B-----5:R-:W-:Y:S01]  /*1f60*/  FMUL.FTZ R68, R66.reuse, R47 ;  /* 0x0000002f42447220 */ /* 0x060fe20000410000 */
[----:B------:R-:W-:Y:S01]  /*1f70*/  FMUL.FTZ R92, R66, R41 ;  /* 0x00000029425c7220 */ /* 0x000fe20000410000 */
[----:B------:R-:W0:Y:S01]  /*1f80*/  LDC.64 R46, c[0x0][0x2f8] ;  /* 0x0000be00ff2e7b82 */ /* 0x000e220000000a00 */
[----:B------:R-:W-:-:S02]  /*1f90*/  ISETP.NE.AND.EX P6, PT, RZ, UR17, PT, P6 ;  /* 0x00000011ff007c0c */ /* 0x000fc4000bfc5360 */
[----:B------:R-:W-:Y:S02]  /*1fa0*/  @P5 SHF.R.U64 R42, R64, 0x10, R65 ;  /* 0x00000010402a5819 */ /* 0x000fe40000001241 */
[----:B------:R-:W-:-:S03]  /*1fb0*/  @P5 MOV R40, R64 ;  /* 0x0000004000285202 */ /* 0x000fc60000000f00 */
[----:B------:R-:W-:Y:S02]  /*1fc0*/  @P5 HADD2.F32 R45, -RZ, R42.H0_H0 ;  /* 0x2000002aff2d5230 */ /* 0x000fe40000004100 */
[C---:B------:R-:W-:Y:S01]  /*1fd0*/  FMUL.FTZ R42, R66.reuse, R43 ;  /* 0x0000002b422a7220 */ /* 0x040fe20000410000 */
[----:B------:R-:W-:Y:S01]  /*1fe0*/  @P5 MOV R43, R65 ;  /* 0x00000041002b5202 */ /* 0x000fe20000000f00 */
[----:B------:R-:W-:Y:S02]  /*1ff0*/  @P5 HADD2.F32 R41, -RZ, R40.H0_H0 ;  /* 0x20000028ff295230 */ /* 0x000fe40000004100 */
[----:B------:R-:W-:Y:S01]  /*2000*/  FMUL.FTZ R66, R66, R69 ;  /* 0x0000004542427220 */ /* 0x000fe20000410000 */
[----:B------:R-:W-:Y:S01]  /*2010*/  @P5 FADD.FTZ R42, R42, R45 ;  /* 0x0000002d2a2a5221 */ /* 0x000fe20000010000 */
[----:B------:R-:W-:Y:S01]  /*2020*/  @P5 SHF.R.U32.HI R45, RZ, 0x10, R65 ;  /* 0x00000010ff2d5819 */ /* 0x000fe20000011641 */
[----:B------:R-:W-:Y:S02]  /*2030*/  @P5 HADD2.F32 R43, -RZ, R43.H0_H0 ;  /* 0x2000002bff2b5230 */ /* 0x000fe40000004100 */
[----:B------:R-:W-:Y:S01]  /*2040*/  @P5 FADD.FTZ R92, R92, R41 ;  /* 0x000000295c5c5221 */ /* 0x000fe20000010000 */
[----:B------:R-:W-:Y:S01]  /*2050*/  FMUL.FTZ R40, R42, R63 ;  /* 0x0000003f2a287220 */ /* 0x000fe20000410000 */
[----:B------:R-:W-:-:S02]  /*2060*/  @P5 HADD2.F32 R45, -RZ, R45.H0_H0 ;  /* 0x2000002dff2d5230 */ /* 0x000fc40000004100 */
[----:B------:R-:W-:Y:S01]  /*2070*/  @P5 FADD.FTZ R68, R68, R43 ;  /* 0x0000002b44445221 */ /* 0x000fe20000010000 */
[----:B------:R-:W-:Y:S02]  /*2080*/  FMUL.FTZ R40, R40, UR18 ;  /* 0x0000001228287c20 */ /* 0x000fe40008410000 */
        /* <DEDUP_REMOVED lines=11> */
[----:B------:R-:W0:Y:S01]  /*2140*/  F2F.F16.F32 R40, R40 ;  /* 0x0000002800287304 */ /* 0x000e220000200800 */
[----:B------:R-:W-:Y:S01]  /*2150*/  LOP3.LUT P5, RZ, R0, 0xff000000, RZ, 0xc0, !PT ;  /* 0xff00000000ff7812 */ /* 0x000fe200078ac0ff */
[----:B------:R-:W-:-:S03]  /*2160*/  FMUL.FTZ R63, R63, UR18 ;  /* 0x000000123f3f7c20 */ /* 0x000fc60008410000 */
[----:B------:R-:W-:Y:S02]  /*2170*/  FSEL R43, R43, RZ, P5 ;  /* 0x000000ff2b2b7208 */ /* 0x000fe40002800000 */
[----:B------:R-:W-:Y:S01]  /*2180*/  LOP3.LUT P5, RZ, R0, 0xff, RZ, 0xc0, !PT ;  /* 0x000000ff00ff7812 */ /* 0x000fe200078ac0ff */
[----:B------:R0:W-:Y:S03]  /*2190*/  F2F.F16.F32 R45, R41 ;  /* 0x00000029002d7304 */ /* 0x0001e60000200800 */
[----:B------:R-:W-:Y:S02]  /*21a0*/  FSEL R63, R63, RZ, P5 ;  /* 0x000000ff3f3f7208 */ /* 0x000fe40002800000 */
[----:B------:R-:W-:-:S03]  /*21b0*/  ISETP.NE.U32.AND P5, PT, RZ, UR16, PT ;  /* 0x00000010ff007c0c */ /* 0x000fc6000bfa5070 */
[----:B------:R-:W1:Y:S01]  /*21c0*/  F2F.F16.F32 R43, R43 ;  /* 0x0000002b002b7304 */ /* 0x000e620000200800 */
[----:B------:R-:W-:Y:S01]  /*21d0*/  ISETP.NE.AND.EX P5, PT, RZ, UR17, PT, P5 ;  /* 0x00000011ff007c0c */ /* 0x000fe2000bfa5350 */
[----:B0-----:R-:W-:-:S06]  /*21e0*/  IMAD.WIDE.U32 R40, R40, 0x10000, RZ ;  /* 0x0001000028287825 */ /* 0x001fcc00078e00ff */
[----:B------:R-:W0:Y:S06]  /*21f0*/  F2F.F16.F32 R63, R63 ;  /* 0x0000003f003f7304 */ /* 0x000e2c0000200800 */
[----:B------:R-:W-:Y:S02]  /*2200*/  @P5 F2FP.F16.F32.PACK_AB R92, RZ, R92 ;  /* 0x0000005cff5c523e */ /* 0x000fe400000000ff */
[----:B-1----:R-:W-:Y:S02]  /*2210*/  SHF.L.U32 R44, R43, 0x10, RZ ;  /* 0x000000102b2c7819 */ /* 0x002fe400000006ff */
[----:B------:R-:W-:-:S02]  /*2220*/  @P5 F2FP.F16.F32.PACK_AB R42, RZ, R42 ;  /* 0x0000002aff2a523e */ /* 0x000fc400000000ff */
[----:B------:R-:W-:Y:S02]  /*2230*/  @P5 F2FP.F16.F32.PACK_AB R68, RZ, R68 ;  /* 0x00000044ff44523e */ /* 0x000fe400000000ff */
[----:B------:R-:W-:Y:S02]  /*2240*/  @P5 F2FP.F16.F32.PACK_AB R66, RZ, R66 ;  /* 0x00000042ff42523e */ /* 0x000fe400000000ff */
        /* <DEDUP_REMOVED lines=15> */
.L_x_1360:
[----:B------:R3:W-:Y:S02]  /*2340*/  STG.E.64 desc[UR4][R46.64], R44 ;  /* 0x0000002c2e007986 */ /* 0x0007e4000c101b04 */
.L_x_1359:
[----:B------:R-:W-:Y:S05]  /*2350*/  BSYNC B0 ;  /* 0x0000000000007941 */ /* 0x000fea0003800000 */
.L_x_1358:
[----:B------:R-:W-:Y:S02]  /*2360*/  IADD3 R49, R49, UR20, RZ ;  /* 0x0000001431317c10 */ /* 0x000fe4000fffe0ff */
[----:B-123--:R-:W-:Y:S02]  /*2370*/  SEL R46, RZ, 0x1, P4 ;  /* 0x00000001ff2e7807 */ /* 0x00efe40002000000 */
[----:B------:R-:W-:-:S13]  /*2380*/  ISETP.GE.AND P5, PT, R49, UR21, PT ;  /* 0x0000001531007c0c */ /* 0x000fda000bfa6270 */
[----:B------:R-:W-:Y:S05]  /*2390*/  @!P5 BRA `(.L_x_1361) ;  /* 0xffffffe00058d947 */ /* 0x000fea000383ffff */
.L_x_1344:
        /* <DEDUP_REMOVED lines=27> */
.L_x_1351:
[----:B------:R-:W-:Y:S01]  /*2550*/  HFMA2.MMA R42, -RZ, RZ, 0, 9.5367431640625e-07 ;  /* 0x00000010ff2a7435 */ /* 0x000fe200000001ff */
[----:B------:R-:W-:Y:S02]  /*2560*/  MOV R43, 0x1f ;  /* 0x0000001f002b7802 */ /* 0x000fe40000000f00 */
[----:B------:R-:W-:-:S08]  /*2570*/  MOV R44, 0xffffffff ;  /* 0xffffffff002c7802 */ /* 0x000fd00000000f00 */
[----:B-----5:R-:W-:Y:S05]  /*2580*/  WARPSYNC.COLLECTIVE R44, `(.L_x_1362) ;  /* 0x000000002c087348 */ /* 0x020fea0003c00000 */
[----:B------:R0:W1:Y:S02]  /*2590*/  SHFL.DOWN P6, R45, R69, R42, R43 ;  /* 0x0800002a452d7389 */ /* 0x00006400000c002b */
[----:B01---5:R-:W-:Y:S01]  /*25a0*/  ENDCOLLECTIVE ;  /* 0x000000000000791b */ /* 0x023fe20003800000 */
.L_x_1362:
[----:B------:R-:W-:Y:S01]  /*25b0*/  FADD.FTZ R46, R45, R69 ;  /* 0x000000452d2e7221 */ /* 0x000fe20000010000 */
[----:B------:R-:W-:-:S07]  /*25c0*/  MOV R69, R68 ;  /* 0x0000004400457202 */ /* 0x000fce0000000f00 */
[----:B------:R-:W-:Y:S05]  /*25d0*/  WARPSYNC.COLLECTIVE R44, `(.L_x_1363) ;  /* 0x000000002c087348 */ /* 0x000fea0003c00000 */
[----:B------:R0:W1:Y:S02]  /*25e0*/  SHFL.DOWN P6, R45, R69, R42, R43 ;  /* 0x0800002a452d7389 */ /* 0x00006400000c002b */
[----:B01----:R-:W-:Y:S01]  /*25f0*/  ENDCOLLECTIVE ;  /* 0x000000000000791b */ /* 0x003fe20003800000 */
.L_x_1363:
[----:B------:R-:W-:Y:S01]  /*2600*/  HFMA2.MMA R42, -RZ, RZ, 0, 4.76837158203125e-07 ;  /* 0x00000008ff2a7435 */ /* 0x000fe200000001ff */
[----:B------:R-:W-:Y:S02]  /*2610*/  MOV R69, R46 ;  /* 0x0000002e00457202 */ /* 0x000fe40000000f00 */
[----:B------:R-:W-:-:S08]  /*2620*/  MOV R47, R45 ;  /* 0x0000002d002f7202 */ /* 0x000fd00000000f00 */
[----:B------:R-:W-:Y:S05]  /*2630*/  WARPSYNC.COLLECTIVE R44, `(.L_x_1364) ;  /* 0x000000002c087348 */ /* 0x000fea0003c00000 */
[----:B------:R0:W1:Y:S02]  /*2640*/  SHFL.DOWN P6, R45, R69, R42, R43 ;  /* 0x0800002a452d7389 */ /* 0x00006400000c002b */
[----:B01----:R-:W-:Y:S01]  /*2650*/  ENDCOLLECTIVE ;  /* 0x000000000000791b */ /* 0x003fe20003800000 */
.L_x_1364:
[----:B------:R-:W-:-:S05]  /*2660*/  FADD.FTZ R47, R47, R68 ;  /* 0x000000442f2f7221 */ /* 0x000fca0000010000 */
[----:B------:R-:W-:Y:S01]  /*2670*/  MOV R69, R47 ;  /* 0x0000002f00457202 */ /* 0x000fe20000000f00 */
[----:B------:R-:W-:-:S07]  /*2680*/  FADD.FTZ R87, R46, R45 ;  /* 0x0000002d2e577221 */ /* 0x000fce0000010000 */
[----:B------:R-:W-:Y:S05]  /*2690*/  WARPSYNC.COLLECTIVE R44, `(.L_x_1365) ;  /* 0x000000002c087348 */ /* 0x000fea0003c00000 */
[----:B------:R0:W1:Y:S02]  /*26a0*/  SHFL.DOWN P6, R45, R69, R42, R43 ;  /* 0x0800002a452d7389 */ /* 0x00006400000c002b */
[----:B01----:R-:W-:Y:S01]  /*26b0*/  ENDCOLLECTIVE ;  /* 0x000000000000791b */ /* 0x003fe20003800000 */
.L_x_1365:
[----:B------:R-:W-:Y:S01]  /*26c0*/  HFMA2.MMA R42, -RZ, RZ, 0, 2.384185791015625e-07 ;  /* 0x00000004ff2a7435 */ /* 0x000fe200000001ff */
[----:B------:R-:W-:Y:S02]  /*26d0*/  MOV R69, R87 ;  /* 0x0000005700457202 */ /* 0x000fe40000000f00 */
[----:B------:R-:W-:-:S08]  /*26e0*/  MOV R92, R45 ;  /* 0x0000002d005c7202 */ /* 0x000fd00000000f00 */
[----:B------:R-:W-:Y:S05]  /*26f0*/  WARPSYNC.COLLECTIVE R44, `(.L_x_1366) ;  /* 0x000000002c087348 */ /* 0x000fea0003c00000 */
[----:B------:R0:W1:Y:S02]  /*2700*/  SHFL.DOWN P6, R45, R69, R42, R43 ;  /* 0x0800002a452d7389 */ /* 0x00006400000c002b */
[----:B01----:R-:W-:Y:S01]  /*2710*/  ENDCOLLECTIVE ;  /* 0x000000000000791b */ /* 0x003fe20003800000 */
.L_x_1366:
[----:B------:R-:W-:-:S05]  /*2720*/  FADD.FTZ R92, R47, R92 ;  /* 0x0000005c2f5c7221 */ /* 0x000fca0000010000 */
[----:B------:R-:W-:Y:S01]  /*2730*/  MOV R69, R92 ;  /* 0x0000005c00457202 */ /* 0x000fe20000000f00 */
[----:B------:R-:W-:-:S07]  /*2740*/  FADD.FTZ R87, R87, R45 ;  /* 0x0000002d57577221 */ /* 0x000fce0000010000 */
[----:B------:R-:W-:Y:S05]  /*2750*/  WARPSYNC.COLLECTIVE R44, `(.L_x_1367) ;  /* 0x000000002c087348 */ /* 0x000fea0003c00000 */
[----:B------:R0:W1:Y:S02]  /*2760*/  SHFL.DOWN P6, R45, R69, R42, R43 ;  /* 0x0800002a452d7389 */ /* 0x00006400000c002b */
[----:B01----:R-:W-:Y:S01]  /*2770*/  ENDCOLLECTIVE ;  /* 0x000000000000791b */ /* 0x003fe20003800000 */
.L_x_1367:
[----:B------:R-:W-:Y:S01]  /*2780*/  HFMA2.MMA R42, -RZ, RZ, 0, 1.1920928955078125e-07 ;  /* 0x00000002ff2a7435 */ /* 0x000fe200000001ff */
[----:B------:R-:W-:Y:S02]  /*2790*/  MOV R69, R87 ;  /* 0x0000005700457202 */ /* 0x000fe40000000f00 */
[----:B------:R-:W-:-:S08]  /*27a0*/  MOV R93, R45 ;  /* 0x0000002d005d7202 */ /* 0x000fd00000000f00 */
[----:B------:R-:W-:Y:S05]  /*27b0*/  WARPSYNC.COLLECTIVE R44, `(.L_x_1368) ;  /* 0x000000002c087348 */ /* 0x000fea0003c00000 */
[----:B------:R0:W1:Y:S02]  /*27c0*/  SHFL.DOWN P6, R45, R69, R42, R43 ;  /* 0x0800002a452d7389 */ /* 0x00006400000c002b */
[----:B01----:R-:W-:Y:S01]  /*27d0*/  ENDCOLLECTIVE ;  /* 0x000000000000791b */ /* 0x003fe20003800000 */
.L_x_1368:
[----:B------:R-:W-:-:S05]  /*27e0*/  FADD.FTZ R93, R92, R93 ;  /* 0x0000005d5c5d7221 */ /* 0x000fca0000010000 */
[----:B------:R-:W-:Y:S01]  /*27f0*/  MOV R69, R93 ;  /* 0x0000005d00457202 */ /* 0x000fe20000000f00 */
[----:B------:R-:W-:-:S07]  /*2800*/  FADD.FTZ R68, R87, R45 ;  /* 0x0000002d57447221 */ /* 0x000fce0000010000 */
[----:B------:R-:W-:Y:S05]  /*2810*/  WARPSYNC.COLLECTIVE R44, `(.L_x_1369) ;  /* 0x000000002c087348 */ /* 0x000fea0003c00000 */
[----:B------:R0:W1:Y:S02]  /*2820*/  SHFL.DOWN P6, R45, R69, R42, R43 ;  /* 0x0800002a452d7389 */ /* 0x00006400000c002b */
[----:B01----:R-:W-:Y:S01]  /*2830*/  ENDCOLLECTIVE ;  /* 0x000000000000791b */ /* 0x003fe20003800000 */
.L_x_1369:
[----:B------:R-:W-:Y:S01]  /*2840*/  HFMA2.MMA R42, -RZ, RZ, 0, 5.9604644775390625e-08 ;  /* 0x00000001ff2a7435 */ /* 0x000fe200000001ff */
[----:B------:R-:W-:Y:S02]  /*2850*/  MOV R69, R68 ;  /* 0x0000004400457202 */ /* 0x000fe40000000f00 */
[----:B------:R-:W-:-:S08]  /*2860*/  MOV R46, R45 ;  /* 0x0000002d002e7202 */ /* 0x000fd00000000f00 */
[----:B------:R-:W-:Y:S05]  /*2870*/  WARPSYNC.COLLECTIVE R44, `(.L_x_1370) ;  /* 0x000000002c087348 */ /* 0x000fea0003c00000 */
[----:B------:R0:W1:Y:S02]  /*2880*/  SHFL.DOWN P6, R45, R69, R42, R43 ;  /* 0x0800002a452d7389 */ /* 0x00006400000c002b */
[----:B01----:R-:W-:Y:S01]  /*2890*/  ENDCOLLECTIVE ;  /* 0x000000000000791b */ /* 0x003fe20003800000 */
.L_x_1370:
[----:B------:R-:W-:-:S05]  /*28a0*/  FADD.FTZ R46, R93, R46 ;  /* 0x0000002e5d2e7221 */ /* 0x000fca0000010000 */
[----:B------:R-:W-:Y:S02]  /*28b0*/  MOV R69, R46 ;  /* 0x0000002e00457202 */ /* 0x000fe40000000f00 */
[----:B------:R-:W-:-:S07]  /*28c0*/  MOV R47, R45 ;  /* 0x0000002d002f7202 */ /* 0x000fce0000000f00 */
[----:B------:R-:W-:Y:S05]  /*28d0*/  WARPSYNC.COLLECTIVE R44, `(.L_x_1371) ;  /* 0x000000002c087348 */ /* 0x000fea0003c00000 */
[----:B------:R0:W1:Y:S02]  /*28e0*/  SHFL.DOWN P6, R45, R69, R42, R43 ;  /* 0x0800002a452d7389 */ /* 0x00006400000c002b */
[----:B01----:R-:W-:Y:S01]  /*28f0*/  ENDCOLLECTIVE ;  /* 0x000000000000791b */ /* 0x003fe20003800000 */
.L_x_1371:
[----:B------:R-:W-:Y:S05]  /*2900*/  BRA `(.L_x_1372) ;  /* 0xffffffe800887947 */ /* 0x000fea000383ffff */
.L_x_1373:
        /* <DEDUP_REMOVED lines=15> */
.L_x_8522:


//--------------------- .text._ZN10layer_norm13ln_bwd_kernelINS_13Kernel_traitsI6__halfS2_S2_S2_fjLj1536ELj1ELj1ELj4ELj8ENS_18Kernel_traits_baseILj1536ES2_S2_S2_S2_fjLj128EEEEELb1ELb0ELb0ELb1EEEvNS_9BwdParamsE --------------------------
	.section	.text._ZN10layer_norm13ln_bwd_kernelINS_13Kernel_traitsI6__halfS2_S2_S2_fjLj1536ELj1ELj1ELj4ELj8ENS_18Kernel_traits_baseILj1536ES2_S2_S2_S2_fjLj128EEEEELb1ELb0ELb0ELb1EEEvNS_9BwdParamsE,"ax",@progbits
	.align	128
        .global         _ZN10layer_norm13ln_bwd_kernelINS_13Kernel_traitsI6__halfS2_S2_S2_fjLj1536ELj1ELj1ELj4ELj8ENS_18Kernel_traits_baseILj1536ES2_S2_S2_S2_fjLj128EEEEELb1ELb0ELb0ELb1EEEvNS_9BwdParamsE
        .type           _ZN10layer_norm13ln_bwd_kernelINS_13Kernel_traitsI6__halfS2_S2_S2_fjLj1536ELj1ELj1ELj4ELj8ENS_18Kernel_traits_baseILj1536ES2_S2_S2_S2_fjLj128EEEEELb1ELb0ELb0ELb1EEEvNS_9BwdParamsE,@function
        .size           _ZN10layer_norm13ln_bwd_kernelINS_13Kernel_traitsI6__halfS2_S2_S2_fjLj1536ELj1ELj1ELj4ELj8ENS_18Kernel_traits_baseILj1536ES2_S2_S2_S2_fjLj128EEEEELb1ELb0ELb0ELb1EEEvNS_9BwdParamsE,(.L_x_8523 - _ZN10layer_norm13ln_bwd_kernelINS_13Kernel_traitsI6__halfS2_S2_S2_fjLj1536ELj1ELj1ELj4ELj8ENS_18Kernel_traits_baseILj1536ES2_S2_S2_S2_fjLj128EEEEELb1ELb0ELb0ELb1EEEvNS_9BwdParamsE)
        .other          _ZN10layer_norm13ln_bwd_kernelINS_13Kernel_traitsI6__halfS2_S2_S2_fjLj1536ELj1ELj1ELj4ELj8ENS_18Kernel_traits_baseILj1536ES2_S2_S2_S2_fjLj128EEEEELb1ELb0ELb0ELb1EEEvNS_9BwdParamsE,@"STO_CUDA_ENTRY STV_DEFAULT"
_ZN10layer_norm13ln_bwd_kernelINS_13Kernel_traitsI6__halfS2_S2_S2_fjLj1536ELj1ELj1ELj4ELj8ENS_18Kernel_traits_baseILj1536ES2_S2_S2_S2_fjLj128EEEEELb1ELb0ELb0ELb1EEEvNS_9BwdParamsE:
.text._ZN10layer_norm13ln_bwd_kernelINS_13Kernel_traitsI6__halfS2_S2_S2_fjLj1536ELj1ELj1ELj4ELj8ENS_18Kernel_traits_baseILj1536ES2_S2_S2_S2_fjLj128EEEEELb1ELb0ELb0ELb1EEEvNS_9BwdParamsE:
        /* <DEDUP_REMOVED lines=28> */
.L_x_1374:
        /* <DEDUP_REMOVED lines=43> */
.L_x_1380:
        /* <DEDUP_REMOVED lines=11> */
[----:B------:R-:W-:Y:S02]  /*0520*/  IADD3 R75, R71, 0x100, RZ ;  /* 0x00000100474b7810 */ /* 0x000fe40007ffe0ff */
[----:B0-----:R-:W-:-:S04]  /*0530*/  @P1 LEA R78, P0, R66, R24, 0x1 ;  /* 0x00000018424e1211 */ /* 0x001fc800078008ff */
[----:B------:R-:W-:Y:S01]  /*0540*/  @P1 LEA.HI.X R79, R66, R25, R30, 0x1, P0 ;  /* 0x00000019424f1211 */ /* 0x000fe200000f0c1e */
[----:B------:R-:W0:Y:S01]  /*0550*/  LDC.64 R52, c[0x0][0x258] ;  /* 0x00009600ff347b82 */ /* 0x000e220000000a00 */
[----:B-1----:R-:W-:-:S03]  /*0560*/  IMAD.WIDE.U32 R48, R71, 0x8, R28 ;  /* 0x0000000847307825 */ /* 0x002fc600078e001c */
[----:B------:R-:W4:Y:S01]  /*0570*/  @P1 LDG.E.U16 R78, desc[UR4][R78.64] ;  /* 0x000000044e4e1981 */ /* 0x000f22000c1e1500 */
[----:B------:R-:W-:-:S03]  /*0580*/  IMAD.WIDE.U32 R26, R73, 0x8, R28 ;  /* 0x00000008491a7825 */ /* 0x000fc600078e001c */
[----:B------:R-:W4:Y:S01]  /*0590*/  LDG.E.64 R48, desc[UR4][R48.64] ;  /* 0x0000000430307981 */ /* 0x000f22000c1e1b00 */
[----:B------:R-:W-:Y:S01]  /*05a0*/  IMAD.WIDE.U32 R28, R75, 0x8, R28 ;  /* 0x000000084b1c7825 */ /* 0x000fe200078e001c */
[----:B------:R-:W-:Y:S01]  /*05b0*/  ISETP.NE.U32.AND P2, PT, RZ, UR10, PT ;  /* 0x0000000aff007c0c */ /* 0x000fe2000bf45070 */
[----:B------:R-:W1:Y:S01]  /*05c0*/  LDC.64 R60, c[0x0][0x240] ;  /* 0x00009000ff3c7b82 */ /* 0x000e620000000a00 */
[----:B------:R-:W4:Y:S01]  /*05d0*/  LDG.E.64 R26, desc[UR4][R26.64] ;  /* 0x000000041a1a7981 */ /* 0x000f22000c1e1b00 */
[----:B--2---:R-:W-:-:S03]  /*05e0*/  IMAD.WIDE.U32 R24, R71, 0x8, R50 ;  /* 0x0000000847187825 */ /* 0x004fc600078e0032 */
[----:B------:R-:W2:Y:S01]  /*05f0*/  LDG.E.64 R28, desc[UR4][R28.64] ;  /* 0x000000041c1c7981 */ /* 0x000ea2000c1e1b00 */
[----:B------:R-:W-:-:S03]  /*0600*/  IMAD.WIDE.U32 R30, R73, 0x8, R50 ;  /* 0x00000008491e7825 */ /* 0x000fc600078e0032 */
[----:B------:R-:W2:Y:S01]  /*0610*/  LDG.E.64 R24, desc[UR4][R24.64] ;  /* 0x0000000418187981 */ /* 0x000ea2000c1e1b00 */
[----:B------:R-:W-:-:S03]  /*0620*/  IMAD.WIDE.U32 R50, R75, 0x8, R50 ;  /* 0x000000084b327825 */ /* 0x000fc600078e0032 */
[----:B------:R-:W2:Y:S01]  /*0630*/  LDG.E.64 R30, desc[UR4][R30.64] ;  /* 0x000000041e1e7981 */ /* 0x000ea2000c1e1b00 */
[----:B---3--:R-:W-:-:S03]  /*0640*/  IMAD.WIDE R58, R66, 0x4, R58 ;  /* 0x00000004423a7825 */ /* 0x008fc600078e023a */
        /* <DEDUP_REMOVED lines=8> */
[----:B0-----:R-:W-:Y:S01]  /*06d0*/  @P2 IMAD.WIDE.U32 R76, R71, 0x8, R54 ;  /* 0x00000008474c2825 */ /* 0x001fe200078e0036 */
[----:B------:R-:W-:-:S04]  /*06e0*/  ISETP.NE.AND P5, PT, RZ, UR8, PT ;  /* 0x00000008ff007c0c */ /* 0x000fc8000bfa5270 */
        /* <DEDUP_REMOVED lines=14> */
[----:B----4-:R-:W-:Y:S01]  /*07d0*/  @P1 HADD2.F32 R76, -RZ, R78.H0_H0 ;  /* 0x2000004eff4c1230 */ /* 0x010fe20000004100 */
[----:B------:R-:W-:-:S02]  /*07e0*/  MOV R80, R48 ;  /* 0x0000003000507202 */ /* 0x000fc40000000f00 */
[----:B------:R-:W-:Y:S02]  /*07f0*/  SHF.R.U64 R78, R48, 0x10, R49 ;  /* 0x00000010304e7819 */ /* 0x000fe40000001231 */
[----:B------:R-:W-:Y:S02]  /*0800*/  MOV R77, R49 ;  /* 0x00000031004d7202 */ /* 0x000fe40000000f00 */
[----:B--2---:R-:W-:Y:S02]  /*0810*/  MOV R52, R28 ;  /* 0x0000001c00347202 */ /* 0x004fe40000000f00 */
[--C-:B------:R-:W-:Y:S02]  /*0820*/  SHF.R.U64 R28, R28, 0x10, R29.reuse ;  /* 0x000000101c1c7819 */ /* 0x100fe4000000121d */
[----:B------:R-:W-:Y:S02]  /*0830*/  MOV R89, R29 ;  /* 0x0000001d00597202 */ /* 0x000fe40000000f00 */
[----:B0-----:R-:W-:-:S02]  /*0840*/  SHF.R.U32.HI R55, RZ, 0x10, R29 ;  /* 0x00000010ff377819 */ /* 0x001fc4000001161d */
[----:B------:R-:W-:Y:S01]  /*0850*/  SHF.R.U64 R29, R24, 0x10, R25 ;  /* 0x00000010181d7819 */ /* 0x000fe20000001219 */
[----:B------:R-:W-:Y:S01]  /*0860*/  HADD2.F32 R82, -RZ, R24.H0_H0 ;  /* 0x20000018ff527230 */ /* 0x000fe20000004100 */
[----:B------:R-:W-:Y:S01]  /*0870*/  SHF.R.U32.HI R81, RZ, 0x10, R49 ;  /* 0x00000010ff517819 */ /* 0x000fe20000011631 */
[----:B------:R-:W-:Y:S01]  /*0880*/  HADD2.F32 R84, -RZ, R25.H0_H0 ;  /* 0x20000019ff547230 */ /* 0x000fe20000004100 */
[----:B------:R-:W-:Y:S01]  /*0890*/  MOV R48, R26 ;  /* 0x0000001a00307202 */ /* 0x000fe20000000f00 */
[----:B------:R-:W-:Y:S01]  /*08a0*/  HADD2.F32 R88, -RZ, R30.H0_H0 ;  /* 0x2000001eff587230 */ /* 0x000fe20000004100 */
[--C-:B------:R-:W-:Y:S02]  /*08b0*/  SHF.R.U64 R26, R26, 0x10, R27.reuse ;  /* 0x000000101a1a7819 */ /* 0x100fe4000000121b */
[----:B------:R-:W-:Y:S02]  /*08c0*/  MOV R49, R27 ;  /* 0x0000001b00317202 */ /* 0x000fe40000000f00 */
[----:B------:R-:W-:-:S02]  /*08d0*/  SHF.R.U32.HI R54, RZ, 0x10, R27 ;  /* 0x00000010ff367819 */ /* 0x000fc4000001161b */
[----:B------:R-:W-:Y:S02]  /*08e0*/  SHF.R.U32.HI R86, RZ, 0x10, R25 ;  /* 0x00000010ff567819 */ /* 0x000fe40000011619 */
[----:B------:R-:W-:Y:S02]  /*08f0*/  SHF.R.U32.HI R24, RZ, 0x10, R31 ;  /* 0x00000010ff187819 */ /* 0x000fe4000001161f */
[----:B---3--:R-:W-:Y:S01]  /*0900*/  SHF.R.U64 R57, R50, 0x10, R51 ;  /* 0x0000001032397819 */ /* 0x008fe20000001233 */
[----:B------:R-:W-:Y:S01]  /*0910*/  HADD2.F32 R50, -RZ, R50.H0_H0 ;  /* 0x20000032ff327230 */ /* 0x000fe20000004100 */
[----:B------:R-:W-:Y:S01]  /*0920*/  SHF.R.U64 R27, R30, 0x10, R31 ;  /* 0x000000101e1b7819 */ /* 0x000fe2000000121f */
[----:B------:R-:W-:Y:S01]  /*0930*/  HADD2.F32 R30, -RZ, R29.H0_H0 ;  /* 0x2000001dff1e7230 */ /* 0x000fe20000004100 */
[----:B------:R-:W-:Y:S01]  /*0940*/  FSEL R25, R79, RZ, !P5 ;  /* 0x000000ff4f197208 */ /* 0x000fe20006800000 */
[----:B------:R-:W-:Y:S01]  /*0950*/  HADD2.F32 R86, -RZ, R86.H0_H0 ;  /* 0x20000056ff567230 */ /* 0x000fe20000004100 */
[----:B------:R-:W-:Y:S01]  /*0960*/  SHF.R.U32.HI R53, RZ, 0x10, R51 ;  /* 0x00000010ff357819 */ /* 0x000fe20000011633 */
[----:B------:R-:W-:-:S02]  /*0970*/  HADD2.F32 R24, -RZ, R24.H0_H0 ;  /* 0x20000018ff187230 */ /* 0x000fc40000004100 */
[C---:B------:R-:W-:Y:S01]  /*0980*/  FADD.FTZ R29, -R25.reuse, R50 ;  /* 0x00000032191d7221 */ /* 0x040fe20000010100 */
[C---:B------:R-:W-:Y:S01]  /*0990*/  FADD.FTZ R83, -R25.reuse, R30 ;  /* 0x0000001e19537221 */ /* 0x040fe20000010100 */
[----:B------:R-:W-:Y:S02]  /*09a0*/  HADD2.F32 R50, -RZ, R57.H0_H0 ;  /* 0x20000039ff327230 */ /* 0x000fe40000004100 */
[----:B------:R-:W-:Y:S01]  /*09b0*/  FADD.FTZ R85, -R25, R82 ;  /* 0x0000005219557221 */ /* 0x000fe20000010100 */
[----:B------:R-:W-:Y:S02]  /*09c0*/  HADD2.F32 R80, -RZ, R80.H0_H0 ;  /* 0x20000050ff507230 */ /* 0x000fe40000004100 */
[----:B------:R-:W-:Y:S02]  /*09d0*/  HADD2.F32 R90, -RZ, R31.H0_H0 ;  /* 0x2000001fff5a7230 */ /* 0x000fe40000004100 */
[----:B------:R-:W-:Y:S02]  /*09e0*/  HADD2.F32 R92, -RZ, R51.H0_H0 ;  /* 0x20000033ff5c7230 */ /* 0x000fe40000004100 */
[----:B------:R-:W-:-:S02]  /*09f0*/  HADD2.F32 R30, -RZ, R27.H0_H0 ;  /* 0x2000001bff1e7230 */ /* 0x000fc40000004100 */
[C---:B-1----:R-:W-:Y:S01]  /*0a00*/  FADD.FTZ R61, -R25.reuse, R86 ;  /* 0x00000056193d7221 */ /* 0x042fe20000010100 */
[----:B------:R-:W-:Y:S02]  /*0a10*/  HADD2.F32 R82, -RZ, R53.H0_H0 ;  /* 0x20000035ff527230 */ /* 0x000fe40000004100 */
[C---:B------:R-:W-:Y:S01]  /*0a20*/  FADD.FTZ R57, -R25.reuse, R24 ;  /* 0x0000001819397221 */ /* 0x040fe20000010100 */
[----:B------:R-:W-:Y:S02]  /*0a30*/  HADD2.F32 R87, -RZ, R78.H0_H0 ;  /* 0x2000004eff577230 */ /* 0x000fe40000004100 */
[----:B------:R-:W-:Y:S01]  /*0a40*/  FADD.FTZ R53, -R25, R50 ;  /* 0x0000003219357221 */ /* 0x000fe20000010100 */
[----:B------:R-:W-:Y:S02]  /*0a50*/  HADD2.F32 R24, -RZ, R81.H0_H0 ;  /* 0x20000051ff187230 */ /* 0x000fe40000004100 */
        /* <DEDUP_REMOVED lines=8> */
[----:B------:R-:W-:Y:S01]  /*0ae0*/  FMUL.FTZ R86, R72, R61 ;  /* 0x0000003d48567220 */ /* 0x000fe20000410000 */
[----:B------:R-:W-:-:S02]  /*0af0*/  HADD2.F32 R77, -RZ, R77.H0_H0 ;  /* 0x2000004dff4d7230 */ /* 0x000fc40000004100 */
[----:B------:R-:W-:Y:S01]  /*0b00*/  FMUL.FTZ R82, R72, R83 ;  /* 0x0000005348527220 */ /* 0x000fe20000410000 */
[----:B------:R-:W-:Y:S02]  /*0b10*/  HADD2.F32 R61, -RZ, R26.H0_H0 ;  /* 0x2000001aff3d7230 */ /* 0x000fe40000004100 */
[----:B------:R-:W-:Y:S01]  /*0b20*/  FMUL.FTZ R83, R38, R87 ;  /* 0x0000005726537220 */ /* 0x000fe20000410000 */
[----:B------:R-:W-:Y:S02]  /*0b30*/  HADD2.F32 R30, -RZ, R49.H0_H0 ;  /* 0x20000031ff1e7230 */ /* 0x000fe40000004100 */
        /* <DEDUP_REMOVED lines=8> */
[----:B------:R-:W-:-:S02]  /*0bc0*/  HADD2.F32 R48, -RZ, R48.H0_H0 ;  /* 0x20000030ff307230 */ /* 0x000fc40000004100 */
        /* <DEDUP_REMOVED lines=16> */
[----:B------:R-:W-:Y:S02]  /*0cd0*/  HADD2.F32 R51, -RZ, R28.H0_H0 ;  /* 0x2000001cff337230 */ /* 0x000fe40000004100 */
[----:B------:R-:W-:Y:S01]  /*0ce0*/  FMUL.FTZ R61, R36, R61 ;  /* 0x0000003d243d7220 */ /* 0x000fe20000410000 */
[----:B------:R-:W-:Y:S01]  /*0cf0*/  FADD.FTZ R26, R26, R77 ;  /* 0x0000004d1a1a7221 */ /* 0x000fe20000010000 */
[----:B------:R-:W-:Y:S01]  /*0d00*/  FADD.FTZ R18, R24, R18 ;  /* 0x0000001218127221 */ /* 0x000fe20000010000 */
[----:B------:R-:W-:Y:S01]  /*0d10*/  FFMA.FTZ R19, R86, R24, R19 ;  /* 0x0000001856137223 */ /* 0x000fe20000010013 */
[----:B------:R-:W-:Y:S01]  /*0d20*/  FFMA.FTZ R28, R80, R77, R49 ;  /* 0x0000004d501c7223 */ /* 0x000fe20000010031 */
[----:B------:R-:W-:-:S02]  /*0d30*/  HADD2.F32 R24, -RZ, R55.H0_H0 ;  /* 0x20000037ff187230 */ /* 0x000fc40000004100 */
        /* <DEDUP_REMOVED lines=8> */
[----:B------:R-:W-:Y:S02]  /*0dc0*/  HADD2.F32 R52, -RZ, R52.H0_H0 ;  /* 0x20000034ff347230 */ /* 0x000fe40000004100 */
[----:B------:R-:W-:Y:S01]  /*0dd0*/  FADD.FTZ R26, R26, R59 ;  /* 0x0000003b1a1a7221 */ /* 0x000fe20000010000 */
        /* <DEDUP_REMOVED lines=50> */
.L_x_1391:
        /* <DEDUP_REMOVED lines=17> */
[-C--:B------:R-:W-:Y:S02]  /*1210*/  @!P4 LEA R74, R27, R26.reuse, 0x3 ;  /* 0x0000001a1b4ac211 */ /* 0x080fe400078e18ff */
[----:B------:R-:W-:-:S03]  /*1220*/  LEA R92, R25, R26, 0x3 ;  /* 0x0000001a195c7211 */ /* 0x000fc600078e18ff */
[----:B------:R0:W-:Y:S01]  /*1230*/  @!P4 STS.64 [R74+0x1800], R48 ;  /* 0x001800304a00c388 */ /* 0x0001e20000000a00 */
[----:B------:R-:W-:Y:S01]  /*1240*/  BAR.SYNC.DEFER_BLOCKING 0x0 ;  /* 0x0000000000007b1d */ /* 0x000fe20000010000 */
[----:B------:R-:W-:Y:S02]  /*1250*/  LOP3.LUT P4, RZ, R56, 0xff, RZ, 0xc0, !PT ;  /* 0x000000ff38ff7812 */ /* 0x000fe4000788c0ff */
[----:B0-----:R-:W-:-:S05]  /*1260*/  @P2 SHF.R.U32.HI R48, RZ, 0x10, R43 ;  /* 0x00000010ff302819 */ /* 0x001fca000001162b */
[----:B------:R-:W-:Y:S01]  /*1270*/  @P2 HADD2.F32 R48, -RZ, R48.H0_H0 ;  /* 0x20000030ff302230 */ /* 0x000fe20000004100 */
        /* <DEDUP_REMOVED lines=9> */
[----:B------:R-:W-:Y:S01]  /*1310*/  @P2 SHF.R.U64 R28, R42, 0x10, R43 ;  /* 0x000000102a1c2819 */ /* 0x000fe2000000122b */
[----:B------:R-:W-:Y:S02]  /*1320*/  @P2 HADD2.F32 R26, -RZ, R26.H0_H0 ;  /* 0x2000001aff1a2230 */ /* 0x000fe40000004100 */
[----:B------:R-:W-:Y:S01]  /*1330*/  FADD.FTZ R30, R30, R93 ;  /* 0x0000005d1e1e7221 */ /* 0x000fe20000010000 */
[----:B------:R-:W-:Y:S01]  /*1340*/  FADD.FTZ R24, R31, R24 ;  /* 0x000000181f187221 */ /* 0x000fe20000010000 */
[----:B------:R-:W-:-:S02]  /*1350*/  @P2 HADD2.F32 R28, -RZ, R28.H0_H0 ;  /* 0x2000001cff1c2230 */ /* 0x000fc40000004100 */
[----:B------:R-:W-:Y:S01]  /*1360*/  FMUL.FTZ R30, R30, UR12 ;  /* 0x0000000c1e1e7c20 */ /* 0x000fe20008410000 */
[----:B------:R-:W-:-:S04]  /*1370*/  FMUL.FTZ R24, R24, UR12 ;  /* 0x0000000c18187c20 */ /* 0x000fc80008410000 */
[----:B------:R-:W-:Y:S02]  /*1380*/  FSEL R49, R30, RZ, !P5 ;  /* 0x000000ff1e317208 */ /* 0x000fe40006800000 */
[----:B------:R-:W-:Y:S02]  /*1390*/  @P2 MOV R30, R43 ;  /* 0x0000002b001e2202 */ /* 0x000fe40000000f00 */
[----:B------:R-:W-:Y:S01]  /*13a0*/  LOP3.LUT P5, RZ, R56, 0xff0000, RZ, 0xc0, !PT ;  /* 0x00ff000038ff7812 */ /* 0x000fe200078ac0ff */
[-CC-:B------:R-:W-:Y:S01]  /*13b0*/  FFMA.FTZ R50, R50, R24.reuse, R49.reuse ;  /* 0x0000001832327223 */ /* 0x180fe20000010031 */
[-CC-:B------:R-:W-:Y:S01]  /*13c0*/  FFMA.FTZ R86, R86, R24.reuse, R49.reuse ;  /* 0x0000001856567223 */ /* 0x180fe20000010031 */
[-CC-:B------:R-:W-:Y:S01]  /*13d0*/  FFMA.FTZ R82, R82, R24.reuse, R49.reuse ;  /* 0x0000001852527223 */ /* 0x180fe20000010031 */
[-CC-:B------:R-:W-:Y:S01]  /*13e0*/  FFMA.FTZ R78, R78, R24.reuse, R49.reuse ;  /* 0x000000184e4e7223 */ /* 0x180fe20000010031 */
[----:B------:R-:W-:Y:S01]  /*13f0*/  FADD.FTZ R25, R81, -R50 ;  /* 0x8000003251197221 */ /* 0x000fe20000010000 */
[----:B------:R-:W-:Y:S01]  /*1400*/  FADD.FTZ R31, R87, -R86 ;  /* 0x80000056571f7221 */ /* 0x000fe20000010000 */
[----:B------:R-:W-:Y:S01]  /*1410*/  FADD.FTZ R27, R83, -R82 ;  /* 0x80000052531b7221 */ /* 0x000fe20000010000 */
[-CC-:B------:R-:W-:Y:S01]  /*1420*/  FFMA.FTZ R84, R84, R24.reuse, R49.reuse ;  /* 0x0000001854547223 */ /* 0x180fe20000010031 */
[C---:B------:R-:W-:Y:S01]  /*1430*/  FMUL.FTZ R25, R72.reuse, R25 ;  /* 0x0000001948197220 */ /* 0x040fe20000410000 */
[C---:B------:R-:W-:Y:S01]  /*1440*/  FMUL.FTZ R31, R72.reuse, R31 ;  /* 0x0000001f481f7220 */ /* 0x040fe20000410000 */
[----:B------:R-:W-:Y:S01]  /*1450*/  FMUL.FTZ R27, R72, R27 ;  /* 0x0000001b481b7220 */ /* 0x000fe20000410000 */
[--C-:B------:R-:W-:Y:S01]  /*1460*/  FFMA.FTZ R56, R57, R24, R49.reuse ;  /* 0x0000001839387223 */ /* 0x100fe20000010031 */
[----:B------:R-:W-:Y:S01]  /*1470*/  @P2 FADD.FTZ R25, R25, R26 ;  /* 0x0000001a19192221 */ /* 0x000fe20000010000 */
[----:B------:R-:W-:Y:S01]  /*1480*/  @P2 FADD.FTZ R31, R31, R48 ;  /* 0x000000301f1f2221 */ /* 0x000fe20000010000 */
[----:B------:R-:W-:Y:S01]  /*1490*/  @P2 FADD.FTZ R27, R27, R28 ;  /* 0x0000001c1b1b2221 */ /* 0x000fe20000010000 */
[----:B------:R-:W-:Y:S01]  /*14a0*/  FADD.FTZ R29, R85, -R84 ;  /* 0x80000054551d7221 */ /* 0x000fe20000010000 */
[-C--:B------:R-:W-:Y:S01]  /*14b0*/  FMUL.FTZ R26, R25, R76.reuse ;  /* 0x0000004c191a7220 */ /* 0x080fe20000410000 */
[-C--:B------:R-:W-:Y:S01]  /*14c0*/  FMUL.FTZ R50, R31, R76.reuse ;  /* 0x0000004c1f327220 */ /* 0x080fe20000410000 */
[----:B------:R-:W-:Y:S01]  /*14d0*/  FMUL.FTZ R28, R27, R76 ;  /* 0x0000004c1b1c7220 */ /* 0x000fe20000410000 */
[-CC-:B------:R-:W-:Y:S01]  /*14e0*/  FFMA.FTZ R80, R80, R24.reuse, R49.reuse ;  /* 0x0000001850507223 */ /* 0x180fe20000010031 */
[----:B------:R-:W-:Y:S01]  /*14f0*/  FMUL.FTZ R26, R26, UR13 ;  /* 0x0000000d1a1a7c20 */ /* 0x000fe20008410000 */
[-CC-:B------:R-:W-:Y:S01]  /*1500*/  FFMA.FTZ R57, R54, R24.reuse, R49.reuse ;  /* 0x0000001836397223 */ /* 0x180fe20000010031 */
[-CC-:B------:R-:W-:Y:S01]  /*1510*/  FFMA.FTZ R54, R53, R24.reuse, R49.reuse ;  /* 0x0000001835367223 */ /* 0x180fe20000010031 */
[-CC-:B------:R-:W-:Y:S01]  /*1520*/  FFMA.FTZ R88, R88, R24.reuse, R49.reuse ;  /* 0x0000001858587223 */ /* 0x180fe20000010031 */
[-CC-:B------:R-:W-:Y:S01]  /*1530*/  FFMA.FTZ R91, R91, R24.reuse, R49.reuse ;  /* 0x000000185b5b7223 */ /* 0x180fe20000010031 */
[----:B------:R-:W-:Y:S01]  /*1540*/  FSEL R48, R26, RZ, P4 ;  /* 0x000000ff1a307208 */ /* 0x000fe20002000000 */
[----:B------:R-:W-:Y:S01]  /*1550*/  FMUL.FTZ R26, R50, UR13 ;  /* 0x0000000d321a7c20 */ /* 0x000fe20008410000 */
[----:B------:R-:W-:Y:S01]  /*1560*/  FFMA.FTZ R50, R79, R24, R49 ;  /* 0x000000184f327223 */ /* 0x000fe20000010031 */
[----:B------:R-:W-:Y:S01]  /*1570*/  FADD.FTZ R79, R59, -R78 ;  /* 0x8000004e3b4f7221 */ /* 0x000fe20000010000 */
[----:B------:R-:W-:Y:S01]  /*1580*/  FMUL.FTZ R28, R28, UR13 ;  /* 0x0000000d1c1c7c20 */ /* 0x000fe20008410000 */
[----:B------:R-:W-:Y:S01]  /*1590*/  @P2 MOV R24, R44 ;  /* 0x0000002c00182202 */ /* 0x000fe20000000f00 */
[----:B------:R-:W-:Y:S01]  /*15a0*/  FADD.FTZ R61, R61, -R50 ;  /* 0x800000323d3d7221 */ /* 0x000fe20000010000 */
[----:B------:R-:W-:Y:S01]  /*15b0*/  @P2 SHF.R.U64 R50, R44, 0x10, R45 ;  /* 0x000000102c322819 */ /* 0x000fe2000000122d */
[----:B------:R-:W-:-:S02]  /*15c0*/  @P2 HADD2.F32 R30, -RZ, R30.H0_H0 ;  /* 0x2000001eff1e2230 */ /* 0x000fc40000004100 */
[C---:B------:R-:W-:Y:S01]  /*15d0*/  FMUL.FTZ R29, R72.reuse, R29 ;  /* 0x0000001d481d7220 */ /* 0x040fe20000410000 */
[----:B------:R-:W-:Y:S01]  /*15e0*/  FMUL.FTZ R59, R72, R61 ;  /* 0x0000003d483b7220 */ /* 0x000fe20000410000 */
[----:B------:R-:W-:Y:S01]  /*15f0*/  FADD.FTZ R77, R77, -R80 ;  /* 0x800000504d4d7221 */ /* 0x000fe20000010000 */
[----:B------:R-:W-:Y:S01]  /*1600*/  @P2 HADD2.F32 R50, -RZ, R50.H0_H0 ;  /* 0x20000032ff322230 */ /* 0x000fe20000004100 */
[----:B------:R-:W-:Y:S01]  /*1610*/  FSEL R28, R28, RZ, P0 ;  /* 0x000000ff1c1c7208 */ /* 0x000fe20000000000 */
[----:B------:R-:W-:Y:S02]  /*1620*/  @P2 HADD2.F32 R24, -RZ, R24.H0_H0 ;  /* 0x20000018ff182230 */ /* 0x000fe40000004100 */
[----:B------:R-:W-:Y:S01]  /*1630*/  @P2 FADD.FTZ R29, R29, R30 ;  /* 0x0000001e1d1d2221 */ /* 0x000fe20000010000 */
[----:B------:R-:W-:Y:S01]  /*1640*/  LOP3.LUT P0, RZ, R58, 0xff00, RZ, 0xc0, !PT ;  /* 0x0000ff003aff7812 */ /* 0x000fe2000780c0ff */
[----:B------:R-:W-:Y:S01]  /*1650*/  @P2 FADD.FTZ R59, R59, R50 ;  /* 0x000000323b3b2221 */ /* 0x000fe20000010000 */
[----:B------:R-:W-:Y:S01]  /*1660*/  FMUL.FTZ R61, R72, R77 ;  /* 0x0000004d483d7220 */ /* 0x000fe20000410000 */
[----:B------:R-:W-:Y:S01]  /*1670*/  FADD.FTZ R57, R52, -R57 ;  /* 0x8000003934397221 */ /* 0x000fe20000010000 */
[-C--:B------:R-:W-:Y:S01]  /*1680*/  FMUL.FTZ R30, R29, R76.reuse ;  /* 0x0000004c1d1e7220 */ /* 0x080fe20000410000 */
[----:B------:R-:W-:Y:S01]  /*1690*/  FMUL.FTZ R50, R59, R76 ;  /* 0x0000004c3b327220 */ /* 0x000fe20000410000 */
[----:B------:R-:W-:Y:S01]  /*16a0*/  @P2 FADD.FTZ R61, R61, R24 ;  /* 0x000000183d3d2221 */ /* 0x000fe20000010000 */
[----:B------:R-:W-:Y:S01]  /*16b0*/  @P2 SHF.R.U32.HI R24, RZ, 0x10, R45 ;  /* 0x00000010ff182819 */ /* 0x000fe2000001162d */
[----:B------:R-:W-:Y:S01]  /*16c0*/  FMUL.FTZ R53, R72, R57 ;  /* 0x0000003948357220 */ /* 0x000fe20000410000 */
[----:B------:R-:W-:Y:S01]  /*16d0*/  FMUL.FTZ R50, R50, UR13 ;  /* 0x0000000d32327c20 */ /* 0x000fe20008410000 */
[----:B------:R-:W-:Y:S01]  /*16e0*/  FADD.FTZ R55, R55, -R56 ;  /* 0x8000003837377221 */ /* 0x000fe20000010000 */
[----:B------:R0:W1:Y:S01]  /*16f0*/  F2F.F16.F32 R57, R48 ;  /* 0x0000003000397304 */ /* 0x0000620000200800 */
[----:B------:R-:W-:Y:S01]  /*1700*/  FMUL.FTZ R30, R30, UR13 ;  /* 0x0000000d1e1e7c20 */ /* 0x000fe20008410000 */
[----:B------:R-:W-:Y:S01]  /*1710*/  @P2 MOV R49, R45 ;  /* 0x0000002d00312202 */ /* 0x000fe20000000f00 */
[----:B------:R-:W-:Y:S01]  /*1720*/  @P2 HADD2.F32 R24, -RZ, R24.H0_H0 ;  /* 0x20000018ff182230 */ /* 0x000fe20000004100 */
[----:B------:R-:W-:Y:S01]  /*1730*/  FSEL R50, R50, RZ, P0 ;  /* 0x000000ff32327208 */ /* 0x000fe20000000000 */
[----:B------:R-:W-:Y:S01]  /*1740*/  FMUL.FTZ R77, R72, R55 ;  /* 0x00000037484d7220 */ /* 0x000fe20000410000 */
[----:B------:R-:W-:Y:S01]  /*1750*/  ISETP.NE.U32.AND P0, PT, RZ, UR14, PT ;  /* 0x0000000eff007c0c */ /* 0x000fe2000bf05070 */
[----:B------:R-:W-:Y:S01]  /*1760*/  FADD.FTZ R51, R51, -R54 ;  /* 0x8000003633337221 */ /* 0x000fe20000010000 */
[----:B------:R-:W-:Y:S01]  /*1770*/  @P2 SHF.R.U64 R56, R46, 0x10, R47 ;  /* 0x000000102e382819 */ /* 0x000fe2000000122f */
[----:B------:R-:W-:Y:S01]  /*1780*/  @P2 HADD2.F32 R52, -RZ, R49.H0_H0 ;  /* 0x20000031ff342230 */ /* 0x000fe20000004100 */
[----:B0-----:R-:W-:Y:S01]  /*1790*/  @P2 MOV R48, R46 ;  /* 0x0000002e00302202 */ /* 0x001fe20000000f00 */
[----:B------:R-:W-:Y:S01]  /*17a0*/  FMUL.FTZ R79, R72, R79 ;  /* 0x0000004f484f7220 */ /* 0x000fe20000410000 */
[----:B------:R-:W-:Y:S01]  /*17b0*/  ISETP.NE.AND.EX P0, PT, RZ, UR15, PT, P0 ;  /* 0x0000000fff007c0c */ /* 0x000fe2000bf05300 */
[----:B------:R-:W-:Y:S01]  /*17c0*/  @P2 FADD.FTZ R77, R77, R24 ;  /* 0x000000184d4d2221 */ /* 0x000fe20000010000 */
[----:B------:R-:W-:Y:S01]  /*17d0*/  FSEL R30, R30, RZ, P5 ;  /* 0x000000ff1e1e7208 */ /* 0x000fe20002800000 */
[----:B------:R-:W-:Y:S01]  /*17e0*/  @P2 HADD2.F32 R48, -RZ, R48.H0_H0 ;  /* 0x20000030ff302230 */ /* 0x000fe20000004100 */
[----:B------:R-:W-:Y:S01]  /*17f0*/  FSEL R26, R26, RZ, P6 ;  /* 0x000000ff1a1a7208 */ /* 0x000fe20003000000 */
[----:B------:R-:W-:-:S02]  /*1800*/  @P2 HADD2.F32 R24, -RZ, R56.H0_H0 ;  /* 0x20000038ff182230 */ /* 0x000fc40000004100 */
[----:B------:R-:W-:Y:S01]  /*1810*/  FMUL.FTZ R51, R72, R51 ;  /* 0x0000003348337220 */ /* 0x000fe20000410000 */
[----:B------:R0:W2:Y:S01]  /*1820*/  F2F.F16.F32 R81, R30 ;  /* 0x0000001e00517304 */ /* 0x0000a20000200800 */
[----:B------:R-:W-:Y:S01]  /*1830*/  @P2 FADD.FTZ R53, R53, R48 ;  /* 0x0000003035352221 */ /* 0x000fe20000010000 */
[----:B------:R-:W-:Y:S01]  /*1840*/  @P2 FADD.FTZ R79, R79, R52 ;  /* 0x000000344f4f2221 */ /* 0x000fe20000010000 */
[----:B------:R-:W-:Y:S01]  /*1850*/  @P2 MOV R52, R47 ;  /* 0x0000002f00342202 */ /* 0x000fe20000000f00 */
[----:B------:R-:W-:Y:S01]  /*1860*/  @P2 FADD.FTZ R51, R51, R24 ;  /* 0x0000001833332221 */ /* 0x000fe20000010000 */
[----:B------:R-:W-:Y:S01]  /*1870*/  @P2 SHF.R.U32.HI R54, RZ, 0x10, R47 ;  /* 0x00000010ff362819 */ /* 0x000fe2000001162f */
[----:B------:R-:W-:Y:S01]  /*1880*/  FADD.FTZ R89, R89, -R88 ;  /* 0x8000005859597221 */ /* 0x000fe20000010000 */
[----:B------:R-:W-:Y:S01]  /*1890*/  @P0 F2FP.F16.F32.PACK_AB R25, RZ, R25 ;  /* 0x00000019ff19023e */ /* 0x000fe200000000ff */
[----:B------:R-:W3:Y:S01]  /*18a0*/  F2F.F16.F32 R28, R28 ;  /* 0x0000001c001c7304 */ /* 0x000ee20000200800 */
[----:B------:R-:W-:Y:S01]  /*18b0*/  FMUL.FTZ R24, R77, R76 ;  /* 0x0000004c4d187220 */ /* 0x000fe20000410000 */
[----:B------:R-:W-:Y:S01]  /*18c0*/  FADD.FTZ R91, R90, -R91 ;  /* 0x8000005b5a5b7221 */ /* 0x000fe20000010000 */
[----:B------:R-:W-:-:S02]  /*18d0*/  @P2 HADD2.F32 R52, -RZ, R52.H0_H0 ;  /* 0x20000034ff342230 */ /* 0x000fc40000004100 */
[----:B------:R-:W-:Y:S01]  /*18e0*/  FMUL.FTZ R49, R72, R89 ;  /* 0x0000005948317220 */ /* 0x000fe20000410000 */
[----:B------:R-:W-:Y:S01]  /*18f0*/  @P2 HADD2.F32 R54, -RZ, R54.H0_H0 ;  /* 0x20000036ff362230 */ /* 0x000fe20000004100 */
[----:B------:R-:W-:Y:S01]  /*1900*/  @P0 F2FP.F16.F32.PACK_AB R29, RZ, R29 ;  /* 0x0000001dff1d023e */ /* 0x000fe200000000ff */
[----:B------:R-:W-:Y:S01]  /*1910*/  FMUL.FTZ R24, R24, UR13 ;  /* 0x0000000d18187c20 */ /* 0x000fe20008410000 */
[----:B------:R0:W4:Y:S01]  /*1920*/  F2F.F16.F32 R48, R26 ;  /* 0x0000001a00307304 */ /* 0x0001220000200800 */
[----:B------:R-:W-:Y:S01]  /*1930*/  @P0 PRMT R67, R25, 0x7610, R67 ;  /* 0x0000761019430816 */ /* 0x000fe20000000043 */
[----:B------:R-:W-:Y:S01]  /*1940*/  FMUL.FTZ R55, R72, R91 ;  /* 0x0000005b48377220 */ /* 0x000fe20000410000 */
[C---:B------:R-:W-:Y:S01]  /*1950*/  LOP3.LUT P6, RZ, R58.reuse, 0xff000000, RZ, 0xc0, !PT ;  /* 0xff0000003aff7812 */ /* 0x040fe200078cc0ff */
[----:B------:R-:W-:Y:S01]  /*1960*/  @P2 FADD.FTZ R49, R49, R52 ;  /* 0x0000003431312221 */ /* 0x000fe20000010000 */
[----:B------:R-:W-:Y:S01]  /*1970*/  @P0 F2FP.F16.F32.PACK_AB R27, RZ, R27 ;  /* 0x0000001bff1b023e */ /* 0x000fe200000000ff */
[----:B------:R-:W-:Y:S01]  /*1980*/  @P2 FADD.FTZ R55, R55, R54 ;  /* 0x0000003637372221 */ /* 0x000fe20000010000 */
[----:B------:R-:W-:Y:S01]  /*1990*/  @P0 F2FP.F16.F32.PACK_AB R25, RZ, R31 ;  /* 0x0000001fff19023e */ /* 0x000fe200000000ff */
[----:B------:R0:W0:Y:S01]  /*19a0*/  F2F.F16.F32 R30, R50 ;  /* 0x00000032001e7304 */ /* 0x0000220000200800 */
[----:B------:R-:W-:Y:S01]  /*19b0*/  @P0 PRMT R69, R29, 0x7610, R69 ;  /* 0x000076101d450816 */ /* 0x000fe20000000045 */
[----:B------:R-:W-:Y:S01]  /*19c0*/  FMUL.FTZ R29, R79, R76 ;  /* 0x0000004c4f1d7220 */ /* 0x000fe20000410000 */
[----:B------:R-:W-:-:S02]  /*19d0*/  LOP3.LUT P4, RZ, R58, 0xff, RZ, 0xc0, !PT ;  /* 0x000000ff3aff7812 */ /* 0x000fc4000788c0ff */
[----:B------:R-:W-:Y:S02]  /*19e0*/  LOP3.LUT P5, RZ, R58, 0xff0000, RZ, 0xc0, !PT ;  /* 0x00ff00003aff7812 */ /* 0x000fe400078ac0ff */
[----:B------:R-:W-:Y:S02]  /*19f0*/  @P0 PRMT R68, R27, 0x7610, R68 ;  /* 0x000076101b440816 */ /* 0x000fe40000000044 */
[----:B------:R-:W-:Y:S02]  /*1a00*/  @P0 F2FP.F16.F32.PACK_AB R52, RZ, R61 ;  /* 0x0000003dff34023e */ /* 0x000fe400000000ff */
[----:B------:R-:W-:Y:S02]  /*1a10*/  FSEL R31, R24, RZ, P6 ;  /* 0x000000ff181f7208 */ /* 0x000fe40003000000 */
[----:B------:R-:W-:Y:S01]  /*1a20*/  @P0 PRMT R70, R25, 0x7610, R70 ;  /* 0x0000761019460816 */ /* 0x000fe20000000046 */
[----:B-1234-:R-:W-:Y:S06]  /*1a30*/  @!P0 BRA `(.L_x_1377) ;  /* 0x0000000000208947 */ /* 0x01efec0003800000 */
        /* <DEDUP_REMOVED lines=8> */
.L_x_1377:
[----:B------:R-:W-:Y:S01]  /*1ac0*/  FMUL.FTZ R29, R29, UR13 ;  /* 0x0000000d1d1d7c20 */ /* 0x000fe20008410000 */
[----:B-1----:R-:W1:Y:S01]  /*1ad0*/  LDC.64 R24, c[0x0][0x2f8] ;  /* 0x0000be00ff187b82 */ /* 0x002e620000000a00 */
[----:B------:R-:W-:Y:S01]  /*1ae0*/  @P0 PRMT R67, R52, 0x7610, R67 ;  /* 0x0000761034430816 */ /* 0x000fe20000000043 */
[----:B------:R-:W-:Y:S01]  /*1af0*/  FMUL.FTZ R27, R53, R76 ;  /* 0x0000004c351b7220 */ /* 0x000fe20000410000 */
[----:B------:R2:W3:Y:S01]  /*1b00*/  F2F.F16.F32 R52, R31 ;  /* 0x0000001f00347304 */ /* 0x0004e20000200800 */
[----:B0-----:R-:W-:Y:S01]  /*1b10*/  FSEL R26, R29, RZ, P5 ;  /* 0x000000ff1d1a7208 */ /* 0x001fe20002800000 */
[----:B------:R-:W-:Y:S01]  /*1b20*/  IMAD.WIDE.U32 R28, R28, 0x10000, RZ ;  /* 0x000100001c1c7825 */ /* 0x000fe200078e00ff */
[----:B------:R-:W-:-:S03]  /*1b30*/  @P0 F2FP.F16.F32.PACK_AB R59, RZ, R59 ;  /* 0x0000003bff3b023e */ /* 0x000fc600000000ff */
[----:B------:R-:W-:Y:S01]  /*1b40*/  FMUL.FTZ R61, R61, R76 ;  /* 0x0000004c3d3d7220 */ /* 0x000fe20000410000 */
[----:B------:R-:W-:Y:S02]  /*1b50*/  SHF.L.U32 R48, R48, 0x10, RZ ;  /* 0x0000001030307819 */ /* 0x000fe400000006ff */
[----:B------:R-:W-:Y:S01]  /*1b60*/  @P0 PRMT R68, R59, 0x7610, R68 ;  /* 0x000076103b440816 */ /* 0x000fe20000000044 */
[----:B------:R0:W4:Y:S01]  /*1b70*/  F2F.F16.F32 R50, R26 ;  /* 0x0000001a00327304 */ /* 0x0001220000200800 */
[----:B--2---:R-:W-:Y:S01]  /*1b80*/  FMUL.FTZ R31, R27, UR13 ;  /* 0x0000000d1b1f7c20 */ /* 0x004fe20008410000 */
[----:B------:R-:W-:Y:S01]  /*1b90*/  LOP3.LUT P2, RZ, R60, 0xff, RZ, 0xc0, !PT ;  /* 0x000000ff3cff7812 */ /* 0x000fe2000784c0ff */
[----:B------:R-:W-:Y:S01]  /*1ba0*/  FMUL.FTZ R61, R61, UR13 ;  /* 0x0000000d3d3d7c20 */ /* 0x000fe20008410000 */
[----:B------:R-:W-:Y:S02]  /*1bb0*/  LOP3.LUT R29, R29, R48, R81, 0xfe, !PT ;  /* 0x000000301d1d7212 */ /* 0x000fe400078efe51 */
[----:B------:R-:W-:-:S02]  /*1bc0*/  FSEL R48, R31, RZ, P2 ;  /* 0x000000ff1f307208 */ /* 0x000fc40001000000 */
[----:B---3--:R-:W-:Y:S01]  /*1bd0*/  SHF.L.U32 R59, R52, 0x10, RZ ;  /* 0x00000010343b7819 */ /* 0x008fe200000006ff */
[----:B0-----:R-:W-:-:S04]  /*1be0*/  IMAD.WIDE.U32 R26, R30, 0x10000, RZ ;  /* 0x000100001e1a7825 */ /* 0x001fc800078e00ff */
[-C--:B------:R-:W-:Y:S01]  /*1bf0*/  FMUL.FTZ R30, R51, R76.reuse ;  /* 0x0000004c331e7220 */ /* 0x080fe20000410000 */
[----:B------:R-:W-:Y:S01]  /*1c00*/  LOP3.LUT R28, R28, R57, RZ, 0xfc, !PT ;  /* 0x000000391c1c7212 */ /* 0x000fe200078efcff */
[----:B------:R-:W-:Y:S01]  /*1c10*/  FMUL.FTZ R52, R49, R76 ;  /* 0x0000004c31347220 */ /* 0x000fe20000410000 */
[----:B------:R-:W-:Y:S01]  /*1c20*/  FSEL R61, R61, RZ, P4 ;  /* 0x000000ff3d3d7208 */ /* 0x000fe20002000000 */
[----:B------:R-:W-:Y:S01]  /*1c30*/  F2F.F16.F32 R57, R48 ;  /* 0x0000003000397304 */ /* 0x000fe20000200800 */
[----:B----4-:R-:W-:Y:S01]  /*1c40*/  LOP3.LUT R27, R27, R59, R50, 0xfe, !PT ;  /* 0x0000003b1b1b7212 */ /* 0x010fe200078efe32 */
[----:B------:R-:W-:Y:S01]  /*1c50*/  FMUL.FTZ R50, R30, UR13 ;  /* 0x0000000d1e327c20 */ /* 0x000fe20008410000 */
[----:B-1----:R-:W-:Y:S01]  /*1c60*/  IMAD.WIDE.U32 R30, R71, 0x8, R24 ;  /* 0x00000008471e7825 */ /* 0x002fe200078e0018 */
[----:B------:R-:W-:Y:S02]  /*1c70*/  @P0 F2FP.F16.F32.PACK_AB R79, RZ, R79 ;  /* 0x0000004fff4f023e */ /* 0x000fe400000000ff */
[----:B------:R-:W-:-:S02]  /*1c80*/  @P0 F2FP.F16.F32.PACK_AB R77, RZ, R77 ;  /* 0x0000004dff4d023e */ /* 0x000fc400000000ff */
[----:B------:R0:W-:Y:S01]  /*1c90*/  STG.E.64 desc[UR4][R30.64], R28 ;  /* 0x0000001c1e007986 */ /* 0x0001e2000c101b04 */
[----:B------:R-:W1:Y:S01]  /*1ca0*/  F2F.F16.F32 R61, R61 ;  /* 0x0000003d003d7304 */ /* 0x000e620000200800 */
[C---:B------:R-:W-:Y:S02]  /*1cb0*/  LOP3.LUT P2, RZ, R60.reuse, 0xff00, RZ, 0xc0, !PT ;  /* 0x0000ff003cff7812 */ /* 0x040fe4000784c0ff */
[----:B------:R-:W-:Y:S02]  /*1cc0*/  @P0 PRMT R69, R79, 0x7610, R69 ;  /* 0x000076104f450816 */ /* 0x000fe40000000045 */
[----:B------:R-:W-:Y:S02]  /*1cd0*/  @P0 PRMT R70, R77, 0x7610, R70 ;  /* 0x000076104d460816 */ /* 0x000fe40000000046 */
[----:B------:R-:W-:Y:S02]  /*1ce0*/  LOP3.LUT P4, RZ, R60, 0xff0000, RZ, 0xc0, !PT ;  /* 0x00ff00003cff7812 */ /* 0x000fe4000788c0ff */
[----:B------:R-:W-:-:S02]  /*1cf0*/  FSEL R50, R50, RZ, P2 ;  /* 0x000000ff32327208 */ /* 0x000fc40001000000 */
        /* <DEDUP_REMOVED lines=10> */
.L_x_1378:
[----:B------:R-:W-:Y:S01]  /*1da0*/  FMUL.FTZ R76, R55, R76 ;  /* 0x0000004c374c7220 */ /* 0x000fe20000410000 */
[----:B0-----:R-:W-:-:S04]  /*1db0*/  IMAD.WIDE.U32 R28, R73, 0x8, R24 ;  /* 0x00000008491c7825 */ /* 0x001fc800078e0018 */
[----:B------:R-:W-:Y:S01]  /*1dc0*/  FMUL.FTZ R52, R52, UR13 ;  /* 0x0000000d34347c20 */ /* 0x000fe20008410000 */
[----:B------:R-:W-:Y:S01]  /*1dd0*/  LOP3.LUT P2, RZ, R60, 0xff000000, RZ, 0xc0, !PT ;  /* 0xff0000003cff7812 */ /* 0x000fe2000784c0ff */
[----:B------:R-:W-:Y:S01]  /*1de0*/  FMUL.FTZ R76, R76, UR13 ;  /* 0x0000000d4c4c7c20 */ /* 0x000fe20008410000 */
[----:B------:R-:W0:Y:S01]  /*1df0*/  F2F.F16.F32 R50, R50 ;  /* 0x0000003200327304 */ /* 0x000e220000200800 */
[----:B------:R1:W-:Y:S01]  /*1e00*/  STG.E.64 desc[UR4][R28.64], R26 ;  /* 0x0000001a1c007986 */ /* 0x0003e2000c101b04 */
[----:B------:R-:W-:Y:S02]  /*1e10*/  FSEL R52, R52, RZ, P4 ;  /* 0x000000ff34347208 */ /* 0x000fe40002000000 */
[----:B------:R-:W-:Y:S02]  /*1e20*/  FSEL R76, R76, RZ, P2 ;  /* 0x000000ff4c4c7208 */ /* 0x000fe40001000000 */
[----:B------:R-:W-:Y:S02]  /*1e30*/  @P0 F2FP.F16.F32.PACK_AB R53, RZ, R53 ;  /* 0x00000035ff35023e */ /* 0x000fe400000000ff */
[----:B------:R-:W2:Y:S01]  /*1e40*/  F2F.F16.F32 R52, R52 ;  /* 0x0000003400347304 */ /* 0x000ea20000200800 */
[----:B------:R-:W-:-:S02]  /*1e50*/  @P0 F2FP.F16.F32.PACK_AB R51, RZ, R51 ;  /* 0x00000033ff33023e */ /* 0x000fc400000000ff */
[----:B------:R-:W-:Y:S02]  /*1e60*/  @P0 F2FP.F16.F32.PACK_AB R49, RZ, R49 ;  /* 0x00000031ff31023e */ /* 0x000fe400000000ff */
[----:B------:R-:W-:Y:S02]  /*1e70*/  @P0 F2FP.F16.F32.PACK_AB R55, RZ, R55 ;  /* 0x00000037ff37023e */ /* 0x000fe400000000ff */
[----:B------:R-:W-:Y:S01]  /*1e80*/  @P0 PRMT R67, R53, 0x7610, R67 ;  /* 0x0000761035430816 */ /* 0x000fe20000000043 */
[----:B------:R-:W3:Y:S01]  /*1e90*/  F2F.F16.F32 R76, R76 ;  /* 0x0000004c004c7304 */ /* 0x000ee20000200800 */
        /* <DEDUP_REMOVED lines=12> */
.L_x_1379:
[----:B0-----:R-:W-:Y:S01]  /*1f60*/  IMAD.WIDE.U32 R26, R50, 0x10000, RZ ;  /* 0x00010000321a7825 */ /* 0x001fe200078e00ff */
[----:B---3--:R-:W-:Y:S02]  /*1f70*/  SHF.L.U32 R29, R76, 0x10, RZ ;  /* 0x000000104c1d7819 */ /* 0x008fe400000006ff */
[----:B------:R-:W-:Y:S01]  /*1f80*/  IADD3 R66, R66, UR16, RZ ;  /* 0x0000001042427c10 */ /* 0x000fe2000fffe0ff */
[----:B------:R-:W-:Y:S01]  /*1f90*/  IMAD.WIDE.U32 R24, R75, 0x8, R24 ;  /* 0x000000084b187825 */ /* 0x000fe200078e0018 */
[----:B--2---:R-:W-:Y:S02]  /*1fa0*/  LOP3.LUT R27, R27, R29, R52, 0xfe, !PT ;  /* 0x0000001d1b1b7212 */ /* 0x004fe400078efe34 */
[----:B------:R-:W-:Y:S02]  /*1fb0*/  LOP3.LUT R26, R26, R57, RZ, 0xfc, !PT ;  /* 0x000000391a1a7212 */ /* 0x000fe400078efcff */
        /* <DEDUP_REMOVED lines=28> */
.L_x_1375:
        /* <DEDUP_REMOVED lines=17> */
.L_x_1376:
[----:B------:R-:W-:Y:S01]  /*2290*/  HFMA2.MMA R26, -RZ, RZ, 0, 9.5367431640625e-07 ;  /* 0x00000010ff1a7435 */ /* 0x000fe200000001ff */
[----:B------:R-:W-:Y:S02]  /*22a0*/  MOV R24, 0xffffffff ;  /* 0xffffffff00187802 */ /* 0x000fe40000000f00 */
[----:B------:R-:W-:-:S08]  /*22b0*/  MOV R27, 0x1f ;  /* 0x0000001f001b7802 */ /* 0x000fd00000000f00 */
[----:B-----5:R-:W-:Y:S05]  /*22c0*/  WARPSYNC.COLLECTIVE R24, `(.L_x_1381) ;  /* 0x0000000018087348 */ /* 0x020fea0003c00000 */
[----:B------:R0:W1:Y:S02]  /*22d0*/  SHFL.DOWN P0, R24, R29, R26, R27 ;  /* 0x0800001a1d187389 */ /* 0x000064000000001b */
[----:B01---5:R-:W-:Y:S01]  /*22e0*/  ENDCOLLECTIVE ;  /* 0x000000000000791b */ /* 0x023fe20003800000 */
.L_x_1381:
[----:B------:R-:W-:Y:S02]  /*22f0*/  MOV R28, R24 ;  /* 0x00000018001c7202 */ /* 0x000fe40000000f00 */
[----:B------:R-:W-:-:S03]  /*2300*/  MOV R24, 0xffffffff ;  /* 0xffffffff00187802 */ /* 0x000fc60000000f00 */
[----:B------:R-:W-:Y:S01]  /*2310*/  FADD.FTZ R28, R29, R28 ;  /* 0x0000001c1d1c7221 */ /* 0x000fe20000010000 */
[----:B------:R-:W-:-:S07]  /*2320*/  MOV R29, R25 ;  /* 0x00000019001d7202 */ /* 0x000fce0000000f00 */
[----:B------:R-:W-:Y:S05]  /*2330*/  WARPSYNC.COLLECTIVE R24, `(.L_x_1382) ;  /* 0x0000000018087348 */ /* 0x000fea0003c00000 */
[----:B------:R0:W1:Y:S02]  /*2340*/  SHFL.DOWN P0, R24, R29, R26, R27 ;  /* 0x0800001a1d187389 */ /* 0x000064000000001b */
[----:B01----:R-:W-:Y:S01]  /*2350*/  ENDCOLLECTIVE ;  /* 0x000000000000791b */ /* 0x003fe20003800000 */
.L_x_1382:
[----:B------:R-:W-:Y:S01]  /*2360*/  HFMA2.MMA R26, -RZ, RZ, 0, 4.76837158203125e-07 ;  /* 0x00000008ff1a7435 */ /* 0x000fe200000001ff */
[----:B------:R-:W-:Y:S02]  /*2370*/  MOV R29, R28 ;  /* 0x0000001c001d7202 */ /* 0x000fe40000000f00 */
[----:B------:R-:W-:Y:S02]  /*2380*/  MOV R30, R24 ;  /* 0x00000018001e7202 */ /* 0x000fe40000000f00 */
[----:B------:R-:W-:-:S03]  /*2390*/  MOV R24, 0xffffffff ;  /* 0xffffffff00187802 */ /* 0x000fc60000000f00 */
[----:B------:R-:W-:-:S07]  /*23a0*/  FADD.FTZ R30, R25, R30 ;  /* 0x0000001e191e7221 */ /* 0x000fce0000010000 */
[----:B------:R-:W-:Y:S05]  /*23b0*/  WARPSYNC.COLLECTIVE R24, `(.L_x_1383) ;  /* 0x0000000018087348 */ /* 0x000fea0003c00000 */
[----:B------:R0:W1:Y:S02]  /*23c0*/  SHFL.DOWN P0, R24, R29, R26, R27 ;  /* 0x0800001a1d187389 */ /* 0x000064000000001b */
[----:B01----:R-:W-:Y:S01]  /*23d0*/  ENDCOLLECTIVE ;  /* 0x000000000000791b */ /* 0x003fe20003800000 */
.L_x_1383:
[----:B------:R-:W-:Y:S02]  /*23e0*/  MOV R29, R30 ;  /* 0x0000001e001d7202 */ /* 0x000fe40000000f00 */
[----:B------:R-:W-:Y:S02]  /*23f0*/  MOV R31, R24 ;  /* 0x00000018001f7202 */ /* 0x000fe40000000f00 */
[----:B------:R-:W-:-:S03]  /*2400*/  MOV R24, 0xffffffff ;  /* 0xffffffff00187802 */ /* 0x000fc60000000f00 */
[----:B------:R-:W-:-:S07]  /*2410*/  FADD.FTZ R31, R28, R31 ;  /* 0x0000001f1c1f7221 */ /* 0x000fce0000010000 */
[----:B------:R-:W-:Y:S05]  /*2420*/  WARPSYNC.COLLECTIVE R24, `(.L_x_1384) ;  /* 0x0000000018087348 */ /* 0x000fea0003c00000 */
[----:B------:R0:W1:Y:S02]  /*2430*/  SHFL.DOWN P0, R24, R29, R26, R27 ;  /* 0x0800001a1d187389 */ /* 0x000064000000001b */
[----:B01----:R-:W-:Y:S01]  /*2440*/  ENDCOLLECTIVE ;  /* 0x000000000000791b */ /* 0x003fe20003800000 */
.L_x_1384:
[----:B------:R-:W-:Y:S01]  /*2450*/  HFMA2.MMA R26, -RZ, RZ, 0, 2.384185791015625e-07 ;  /* 0x00000004ff1a7435 */ /* 0x000fe200000001ff */
[----:B------:R-:W-:Y:S02]  /*2460*/  MOV R29, R31 ;  /* 0x0000001f001d7202 */ /* 0x000fe40000000f00 */
[----:B------:R-:W-:Y:S02]  /*2470*/  MOV R49, R24 ;  /* 0x0000001800317202 */ /* 0x000fe40000000f00 */
[----:B------:R-:W-:-:S03]  /*2480*/  MOV R24, 0xffffffff ;  /* 0xffffffff00187802 */ /* 0x000fc60000000f00 */
[----:B------:R-:W-:-:S07]  /*2490*/  FADD.FTZ R92, R30, R49 ;  /* 0x000000311e5c7221 */ /* 0x000fce0000010000 */
[----:B------:R-:W-:Y:S05]  /*24a0*/  WARPSYNC.COLLECTIVE R24, `(.L_x_1385) ;  /* 0x0000000018087348 */ /* 0x000fea0003c00000 */
[----:B------:R0:W1:Y:S02]  /*24b0*/  SHFL.DOWN P0, R24, R29, R26, R27 ;  /* 0x0800001a1d187389 */ /* 0x000064000000001b */
[----:B01----:R-:W-:Y:S01]  /*24c0*/  ENDCOLLECTIVE ;  /* 0x000000000000791b */ /* 0x003fe20003800000 */
.L_x_1385:
[----:B------:R-:W-:Y:S02]  /*24d0*/  MOV R29, R92 ;  /* 0x0000005c001d7202 */ /* 0x000fe40000000f00 */
[----:B------:R-:W-:Y:S02]  /*24e0*/  MOV R48, R24 ;  /* 0x0000001800307202 */ /* 0x000fe40000000f00 */
[----:B------:R-:W-:-:S03]  /*24f0*/  MOV R24, 0xffffffff ;  /* 0xffffffff00187802 */ /* 0x000fc60000000f00 */
[----:B------:R-:W-:-:S07]  /*2500*/  FADD.FTZ R93, R31, R48 ;  /* 0x000000301f5d7221 */ /* 0x000fce0000010000 */
[----:B------:R-:W-:Y:S05]  /*2510*/  WARPSYNC.COLLECTIVE R24, `(.L_x_1386) ;  /* 0x0000000018087348 */ /* 0x000fea0003c00000 */
[----:B------:R0:W1:Y:S02]  /*2520*/  SHFL.DOWN P0, R24, R29, R26, R27 ;  /* 0x0800001a1d187389 */ /* 0x000064000000001b */
[----:B01----:R-:W-:Y:S01]  /*2530*/  ENDCOLLECTIVE ;  /* 0x000000000000791b */ /* 0x003fe20003800000 */
.L_x_1386:
[----:B------:R-:W-:Y:S01]  /*2540*/  HFMA2.MMA R26, -RZ, RZ, 0, 1.1920928955078125e-07 ;  /* 0x00000002ff1a7435 */ /* 0x000fe200000001ff */
[----:B------:R-:W-:Y:S02]  /*2550*/  MOV R29, R93 ;  /* 0x0000005d001d7202 */ /* 0x000fe40000000f00 */
[----:B------:R-:W-:Y:S02]  /*2560*/  MOV R49, R24 ;  /* 0x0000001800317202 */ /* 0x000fe40000000f00 */
[----:B------:R-:W-:-:S03]  /*2570*/  MOV R24, 0xffffffff ;  /* 0xffffffff00187802 */ /* 0x000fc60000000f00 */
[----:B------:R-:W-:-:S07]  /*2580*/  FADD.FTZ R49, R92, R49 ;  /* 0x000000315c317221 */ /* 0x000fce0000010000 */
[----:B------:R-:W-:Y:S05]  /*2590*/  WARPSYNC.COLLECTIVE R24, `(.L_x_1387) ;  /* 0x0000000018087348 */ /* 0x000fea0003c00000 */
[----:B------:R0:W1:Y:S02]  /*25a0*/  SHFL.DOWN P0, R24, R29, R26, R27 ;  /* 0x0800001a1d187389 */ /* 0x000064000000001b */
[----:B01----:R-:W-:Y:S01]  /*25b0*/  ENDCOLLECTIVE ;  /* 0x000000000000791b */ /* 0x003fe20003800000 */
.L_x_1387:
[----:B------:R-:W-:Y:S02]  /*25c0*/  MOV R29, R49 ;  /* 0x00000031001d7202 */ /* 0x000fe40000000f00 */
[----:B------:R-:W-:Y:S02]  /*25d0*/  MOV R48, R24 ;  /* 0x0000001800307202 */ /* 0x000fe40000000f00 */
[----:B------:R-:W-:-:S03]  /*25e0*/  MOV R24, 0xffffffff ;  /* 0xffffffff00187802 */ /* 0x000fc60000000f00 */
[----:B------:R-:W-:-:S07]  /*25f0*/  FADD.FTZ R48, R93, R48 ;  /* 0x000000305d307221 */ /* 0x000fce0000010000 */
[----:B------:R-:W-:Y:S05]  /*2600*/  WARPSYNC.COLLECTIVE R24, `(.L_x_1388) ;  /* 0x0000000018087348 */ /* 0x000fea0003c00000 */
[----:B------:R0:W1:Y:S02]  /*2610*/  SHFL.DOWN P0, R24, R29, R26, R27 ;  /* 0x0800001a1d187389 */ /* 0x000064000000001b */
[----:B01----:R-:W-:Y:S01]  /*2620*/  ENDCOLLECTIVE ;  /* 0x000000000000791b */ /* 0x003fe20003800000 */
.L_x_1388:
[----:B------:R-:W-:Y:S01]  /*2630*/  HFMA2.MMA R26, -RZ, RZ, 0, 5.9604644775390625e-08 ;  /* 0x00000001ff1a7435 */ /* 0x000fe200000001ff */
[----:B------:R-:W-:Y:S02]  /*2640*/  MOV R29, R48 ;  /* 0x00000030001d7202 */ /* 0x000fe40000000f00 */
[----:B------:R-:W-:Y:S02]  /*2650*/  MOV R25, R24 ;  /* 0x0000001800197202 */ /* 0x000fe40000000f00 */
[----:B------:R-:W-:-:S03]  /*2660*/  MOV R24, 0xffffffff ;  /* 0xffffffff00187802 */ /* 0x000fc60000000f00 */
[----:B------:R-:W-:-:S07]  /*2670*/  FADD.FTZ R49, R49, R25 ;  /* 0x0000001931317221 */ /* 0x000fce0000010000 */
[----:B------:R-:W-:Y:S05]  /*2680*/  WARPSYNC.COLLECTIVE R24, `(.L_x_1389) ;  /* 0x0000000018087348 */ /* 0x000fea0003c00000 */
[----:B------:R0:W1:Y:S02]  /*2690*/  SHFL.DOWN P0, R24, R29, R26, R27 ;  /* 0x0800001a1d187389 */ /* 0x000064000000001b */
[----:B01----:R-:W-:Y:S01]  /*26a0*/  ENDCOLLECTIVE ;  /* 0x000000000000791b */ /* 0x003fe20003800000 */
.L_x_1389:
[----:B------:R-:W-:Y:S02]  /*26b0*/  MOV R29, R49 ;  /* 0x00000031001d7202 */ /* 0x000fe40000000f00 */
[----:B------:R-:W-:Y:S02]  /*26c0*/  MOV R25, R24 ;  /* 0x0000001800197202 */ /* 0x000fe40000000f00 */
[----:B------:R-:W-:-:S07]  /*26d0*/  MOV R24, 0xffffffff ;  /* 0xffffffff00187802 */ /* 0x000fce0000000f00 */
[----:B------:R-:W-:Y:S05]  /*26e0*/  WARPSYNC.COLLECTIVE R24, `(.L_x_1390) ;  /* 0x0000000018087348 */ /* 0x000fea0003c00000 */
[----:B------:R0:W1:Y:S02]  /*26f0*/  SHFL.DOWN P0, R24, R29, R26, R27 ;  /* 0x0800001a1d187389 */ /* 0x000064000000001b */
[----:B01----:R-:W-:Y:S01]  /*2700*/  ENDCOLLECTIVE ;  /* 0x000000000000791b */ /* 0x003fe20003800000 */
.L_x_1390:
[----:B------:R-:W-:Y:S01]  /*2710*/  MOV R28, R24 ;  /* 0x00000018001c7202 */ /* 0x000fe20000000f00 */
[----:B------:R-:W-:Y:S06]  /*2720*/  BRA `(.L_x_1391) ;  /* 0xffffffe800747947 */ /* 0x000fec000383ffff */
.L_x_1392:
        /* <DEDUP_REMOVED lines=13> */
.L_x_8523:


//--------------------- .text._ZN10layer_norm22ln_bwd_finalize_kernelINS_22Kernel_traits_finalizeILj1536E6__halfS2_S2_S2_fjLb0ELj1024ELj4ENS_18Kernel_traits_baseILj1536ES2_S2_S2_S2_fjLj1024EEEEELb0ELb0EEEvNS_9BwdParamsE --------------------------
	.section	.text._ZN10layer_norm22ln_bwd_finalize_kernelINS_22Kernel_traits_finalizeILj1536E6__halfS2_S2_S2_fjLb0ELj1024ELj4ENS_18Kernel_traits_baseILj1536ES2_S2_S2_S2_fjLj1024EEEEELb0ELb0EEEvNS_9BwdParamsE,"ax",@progbits
	.align	128
        .global         _ZN10layer_norm22ln_bwd_finalize_kernelINS_22Kernel_traits_finalizeILj1536E6__halfS2_S2_S2_fjLb0ELj1024ELj4ENS_18Kernel_traits_baseILj1536ES2_S2_S2_S2_fjLj1024EEEEELb0ELb0EEEvNS_9BwdParamsE
        .type           _ZN10layer_norm22ln_bwd_finalize_kernelINS_22Kernel_traits_finalizeILj1536E6__halfS2_S2_S2_fjLb0ELj1024ELj4ENS_18Kernel_traits_baseILj1536ES2_S2_S2_S2_fjLj1024EEEEELb0ELb0EEEvNS_9BwdParamsE,@function
        .size           _ZN10layer_norm22ln_bwd_finalize_kernelINS_22Kernel_traits_finalizeILj1536E6__halfS2_S2_S2_fjLb0ELj1024ELj4ENS_18Kernel_traits_baseILj1536ES2_S2_S2_S2_fjLj1024EEEEELb0ELb0EEEvNS_9BwdParamsE,(.L_x_8524 - _ZN10layer_norm22ln_bwd_finalize_kernelINS_22Kernel_traits_finalizeILj1536E6__halfS2_S2_S2_fjLb0ELj1024ELj4ENS_18Kernel_traits_baseILj1536ES2_S2_S2_S2_fjLj1024EEEEELb0ELb0EEEvNS_9BwdParamsE)
        .other          _ZN10layer_norm22ln_bwd_finalize_kernelINS_22Kernel_traits_finalizeILj1536E6__halfS2_S2_S2_fjLb0ELj1024ELj4ENS_18Kernel_traits_baseILj1536ES2_S2_S2_S2_fjLj1024EEEEELb0ELb0EEEvNS_9BwdParamsE,@"STO_CUDA_ENTRY STV_DEFAULT"
_ZN10layer_norm22ln_bwd_finalize_kernelINS_22Kernel_traits_finalizeILj1536E6__halfS2_S2_S2_fjLb0ELj1024ELj4ENS_18Kernel_traits_baseILj1536ES2_S2_S2_S2_fjLj1024EEEEELb0ELb0EEEvNS_9BwdParamsE:
.text._ZN10layer_norm22ln_bwd_finalize_kernelINS_22Kernel_traits_finalizeILj1536E6__halfS2_S2_S2_fjLb0ELj1024ELj4ENS_18Kernel_traits_baseILj1536ES2_S2_S2_S2_fjLj1024EEEEELb0ELb0EEEvNS_9BwdParamsE:
        /* <DEDUP_REMOVED lines=25> */
.L_x_1405:
        /* <DEDUP_REMOVED lines=30> */
.L_x_1397:
        /* <DEDUP_REMOVED lines=36> */
.L_x_1396:
[----:B------:R-:W-:Y:S05]  /*05b0*/  BSYNC B1 ;  /* 0x0000000000017941 */ /* 0x000fea0003800000 */
.L_x_1395:
        /* <DEDUP_REMOVED lines=24> */
.L_x_1399:
[----:B------:R-:W-:Y:S05]  /*0740*/  BSYNC B1 ;  /* 0x0000000000017941 */ /* 0x000fea0003800000 */
.L_x_1398:
        /* <DEDUP_REMOVED lines=12> */
.L_x_1400:
[----:B------:R-:W-:Y:S05]  /*0810*/  BSYNC B1 ;  /* 0x0000000000017941 */ /* 0x000fea0003800000 */
.L_x_1394:
[----:B------:R-:W-:Y:S05]  /*0820*/  BSYNC B0 ;  /* 0x0000000000007941 */ /* 0x000fea0003800000 */
.L_x_1393:
        /* <DEDUP_REMOVED lines=29> */
.L_x_1416:
[----:B---3--:R-:W-:Y:S01]  /*0a00*/  FADD.FTZ R9, R18, R9 ;  /* 0x0000000912097221 */ /* 0x008fe20000010000 */
[----:B--2---:R-:W-:-:S04]  /*0a10*/  FADD.FTZ R11, R10, R11 ;  /* 0x0000000b0a0b7221 */ /* 0x004fc80000010000 */
[----:B------:R2:W-:Y:S04]  /*0a20*/  @!P1 STS [R6+0x2000], R9 ;  /* 0x0020000906009388 */ /* 0x0005e80000000800 */
[----:B------:R2:W-:Y:S02]  /*0a30*/  @!P1 STS [R6+0x2080], R11 ;  /* 0x0020800b06009388 */ /* 0x0005e40000000800 */
.L_x_1401:
        /* <DEDUP_REMOVED lines=14> */
[----:B---3--:R-:W-:Y:S02]  /*0b20*/  F2FP.F16.F32.PACK_AB R15, R15, R14 ;  /* 0x0000000e0f0f723e */ /* 0x008fe400000000ff */
[----:B----4-:R-:W-:-:S03]  /*0b30*/  F2FP.F16.F32.PACK_AB R17, R17, R16 ;  /* 0x000000101111723e */ /* 0x010fc600000000ff */
[----:B------:R2:W-:Y:S04]  /*0b40*/  STG.E desc[UR6][R12.64], R15 ;  /* 0x0000000f0c007986 */ /* 0x0005e8000c101906 */
[----:B------:R2:W-:Y:S02]  /*0b50*/  STG.E desc[UR6][R10.64], R17 ;  /* 0x000000110a007986 */ /* 0x0005e4000c101906 */
.L_x_1404:
[----:B------:R-:W-:Y:S05]  /*0b60*/  BSYNC B0 ;  /* 0x0000000000007941 */ /* 0x000fea0003800000 */
.L_x_1403:
[C---:B------:R-:W-:Y:S01]  /*0b70*/  ISETP.GT.U32.AND P1, PT, R3.reuse, -0x601, PT ;  /* 0xfffff9ff0300780c */ /* 0x040fe20003f24070 */
[----:B------:R-:W-:Y:S01]  /*0b80*/  VIADD R4, R4, 0x300 ;  /* 0x0000030004047836 */ /* 0x000fe20000000000 */
[----:B------:R-:W-:-:S11]  /*0b90*/  IADD3 R3, R3, 0x600, RZ ;  /* 0x0000060003037810 */ /* 0x000fd60007ffe0ff */
[----:B------:R-:W-:Y:S05]  /*0ba0*/  @P1 BRA `(.L_x_1405) ;  /* 0xfffffff400781947 */ /* 0x000fea000383ffff */
[----:B------:R-:W-:Y:S05]  /*0bb0*/  EXIT ;  /* 0x000000000000794d */ /* 0x000fea0003800000 */
.L_x_1402:
[----:B------:R-:W-:Y:S01]  /*0bc0*/  HFMA2.MMA R21, -RZ, RZ, 0, 5.9604644775390625e-08 ;  /* 0x00000001ff157435 */ /* 0x000fe200000001ff */
[----:B0--3--:R-:W-:Y:S01]  /*0bd0*/  MOV R22, R10 ;  /* 0x0000000a00167202 */ /* 0x009fe20000000f00 */
[----:B------:R-:W-:Y:S01]  /*0be0*/  IMAD.MOV.U32 R19, RZ, RZ, -0x1 ;  /* 0xffffffffff137424 */ /* 0x000fe200078e00ff */
[----:B------:R-:W-:-:S08]  /*0bf0*/  MOV R24, 0x1f ;  /* 0x0000001f00187802 */ /* 0x000fd00000000f00 */
[----:B-12---:R-:W-:Y:S05]  /*0c00*/  WARPSYNC.COLLECTIVE R19, `(.L_x_1406) ;  /* 0x0000000013087348 */ /* 0x006fea0003c00000 */
[----:B------:R0:W3:Y:S02]  /*0c10*/  SHFL.BFLY P2, R20, R22, R21, R24 ;  /* 0x0c00001516147389 */ /* 0x0000e40000040018 */
[----:B0123--:R-:W-:Y:S01]  /*0c20*/  ENDCOLLECTIVE ;  /* 0x000000000000791b */ /* 0x00ffe20003800000 */
.L_x_1406:
[----:B------:R-:W-:Y:S01]  /*0c30*/  HFMA2.MMA R21, -RZ, RZ, 0, 1.1920928955078125e-07 ;  /* 0x00000002ff157435 */ /* 0x000fe200000001ff */
[----:B------:R-:W-:-:S05]  /*0c40*/  MOV R11, R20 ;  /* 0x00000014000b7202 */ /* 0x000fca0000000f00 */
[----:B------:R-:W-:-:S05]  /*0c50*/  FADD.FTZ R11, R10, R11 ;  /* 0x0000000b0a0b7221 */ /* 0x000fca0000010000 */
[----:B------:R-:W-:-:S07]  /*0c60*/  MOV R22, R11 ;  /* 0x0000000b00167202 */ /* 0x000fce0000000f00 */
[----:B------:R-:W-:Y:S05]  /*0c70*/  WARPSYNC.COLLECTIVE R19, `(.L_x_1407) ;  /* 0x0000000013087348 */ /* 0x000fea0003c00000 */
[----:B------:R0:W1:Y:S02]  /*0c80*/  SHFL.BFLY P2, R20, R22, R21, R24 ;  /* 0x0c00001516147389 */ /* 0x0000640000040018 */
[----:B01----:R-:W-:Y:S01]  /*0c90*/  ENDCOLLECTIVE ;  /* 0x000000000000791b */ /* 0x003fe20003800000 */
.L_x_1407:
[----:B------:R-:W-:Y:S01]  /*0ca0*/  HFMA2.MMA R21, -RZ, RZ, 0, 2.384185791015625e-07 ;  /* 0x00000004ff157435 */ /* 0x000fe200000001ff */
[----:B------:R-:W-:-:S04]  /*0cb0*/  IMAD.MOV.U32 R14, RZ, RZ, R20 ;  /* 0x000000ffff0e7224 */ /* 0x000fc800078e0014 */
[----:B------:R-:W-:-:S05]  /*0cc0*/  FADD.FTZ R14, R11, R14 ;  /* 0x0000000e0b0e7221 */ /* 0x000fca0000010000 */
[----:B------:R-:W-:-:S07]  /*0cd0*/  MOV R22, R14 ;  /* 0x0000000e00167202 */ /* 0x000fce0000000f00 */
[----:B------:R-:W-:Y:S05]  /*0ce0*/  WARPSYNC.COLLECTIVE R19, `(.L_x_1408) ;  /* 0x0000000013087348 */ /* 0x000fea0003c00000 */
[----:B------:R0:W1:Y:S02]  /*0cf0*/  SHFL.BFLY P2, R20, R22, R21, R24 ;  /* 0x0c00001516147389 */ /* 0x0000640000040018 */
[----:B01----:R-:W-:Y:S01]  /*0d00*/  ENDCOLLECTIVE ;  /* 0x000000000000791b */ /* 0x003fe20003800000 */
.L_x_1408:
[----:B------:R-:W-:Y:S01]  /*0d10*/  HFMA2.MMA R21, -RZ, RZ, 0, 4.76837158203125e-07 ;  /* 0x00000008ff157435 */ /* 0x000fe200000001ff */
[----:B------:R-:W-:-:S05]  /*0d20*/  MOV R13, R20 ;  /* 0x00000014000d7202 */ /* 0x000fca0000000f00 */
[----:B------:R-:W-:-:S04]  /*0d30*/  FADD.FTZ R13, R14, R13 ;  /* 0x0000000d0e0d7221 */ /* 0x000fc80000010000 */
[----:B------:R-:W-:-:S07]  /*0d40*/  IMAD.MOV.U32 R22, RZ, RZ, R13 ;  /* 0x000000ffff167224 */ /* 0x000fce00078e000d */
[----:B------:R-:W-:Y:S05]  /*0d50*/  WARPSYNC.COLLECTIVE R19, `(.L_x_1409) ;  /* 0x0000000013087348 */ /* 0x000fea0003c00000 */
[----:B------:R0:W1:Y:S02]  /*0d60*/  SHFL.BFLY P2, R20, R22, R21, R24 ;  /* 0x0c00001516147389 */ /* 0x0000640000040018 */
[----:B01----:R-:W-:Y:S01]  /*0d70*/  ENDCOLLECTIVE ;  /* 0x000000000000791b */ /* 0x003fe20003800000 */
.L_x_1409:
[----:B------:R-:W-:Y:S01]  /*0d80*/  IMAD.MOV.U32 R21, RZ, RZ, 0x10 ;  /* 0x00000010ff157424 */ /* 0x000fe200078e00ff */
[----:B------:R-:W-:-:S05]  /*0d90*/  MOV R10, R20 ;  /* 0x00000014000a7202 */ /* 0x000fca0000000f00 */
[----:B------:R-:W-:-:S05]  /*0da0*/  FADD.FTZ R10, R13, R10 ;  /* 0x0000000a0d0a7221 */ /* 0x000fca0000010000 */
[----:B------:R-:W-:-:S07]  /*0db0*/  MOV R22, R10 ;  /* 0x0000000a00167202 */ /* 0x000fce0000000f00 */
[----:B------:R-:W-:Y:S05]  /*0dc0*/  WARPSYNC.COLLECTIVE R19, `(.L_x_1410) ;  /* 0x0000000013087348 */ /* 0x000fea0003c00000 */
[----:B------:R0:W1:Y:S02]  /*0dd0*/  SHFL.BFLY P2, R20, R22, R21, R24 ;  /* 0x0c00001516147389 */ /* 0x0000640000040018 */
[----:B01----:R-:W-:Y:S01]  /*0de0*/  ENDCOLLECTIVE ;  /* 0x000000000000791b */ /* 0x003fe20003800000 */
.L_x_1410:
[----:B------:R-:W-:Y:S01]  /*0df0*/  HFMA2.MMA R21, -RZ, RZ, 0, 5.9604644775390625e-08 ;  /* 0x00000001ff157435 */ /* 0x000fe200000001ff */
[----:B------:R-:W-:Y:S02]  /*0e00*/  MOV R22, R9 ;  /* 0x0000000900167202 */ /* 0x000fe40000000f00 */
[----:B------:R-:W-:-:S08]  /*0e10*/  MOV R11, R20 ;  /* 0x00000014000b7202 */ /* 0x000fd00000000f00 */
[----:B------:R-:W-:Y:S05]  /*0e20*/  WARPSYNC.COLLECTIVE R19, `(.L_x_1411) ;  /* 0x0000000013087348 */ /* 0x000fea0003c00000 */
[----:B------:R0:W1:Y:S02]  /*0e30*/  SHFL.BFLY P2, R20, R22, R21, R24 ;  /* 0x0c00001516147389 */ /* 0x0000640000040018 */
[----:B01----:R-:W-:Y:S01]  /*0e40*/  ENDCOLLECTIVE ;  /* 0x000000000000791b */ /* 0x003fe20003800000 */
.L_x_1411:
[----:B------:R-:W-:Y:S01]  /*0e50*/  HFMA2.MMA R21, -RZ, RZ, 0, 1.1920928955078125e-07 ;  /* 0x00000002ff157435 */ /* 0x000fe200000001ff */
[----:B------:R-:W-:-:S04]  /*0e60*/  IMAD.MOV.U32 R14, RZ, RZ, R20 ;  /* 0x000000ffff0e7224 */ /* 0x000fc800078e0014 */
[----:B------:R-:W-:-:S05]  /*0e70*/  FADD.FTZ R15, R9, R14 ;  /* 0x0000000e090f7221 */ /* 0x000fca0000010000 */
[----:B------:R-:W-:-:S07]  /*0e80*/  MOV R22, R15 ;  /* 0x0000000f00167202 */ /* 0x000fce0000000f00 */
[----:B------:R-:W-:Y:S05]  /*0e90*/  WARPSYNC.COLLECTIVE R19, `(.L_x_1412) ;  /* 0x0000000013087348 */ /* 0x000fea0003c00000 */
[----:B------:R0:W1:Y:S02]  /*0ea0*/  SHFL.BFLY P2, R20, R22, R21, R24 ;  /* 0x0c00001516147389 */ /* 0x0000640000040018 */
[----:B01----:R-:W-:Y:S01]  /*0eb0*/  ENDCOLLECTIVE ;  /* 0x000000000000791b */ /* 0x003fe20003800000 */
.L_x_1412:
[----:B------:R-:W-:Y:S01]  /*0ec0*/  HFMA2.MMA R21, -RZ, RZ, 0, 2.384185791015625e-07 ;  /* 0x00000004ff157435 */ /* 0x000fe200000001ff */
[----:B------:R-:W-:-:S05]  /*0ed0*/  MOV R16, R20 ;  /* 0x0000001400107202 */ /* 0x000fca0000000f00 */
[----:B------:R-:W-:-:S04]  /*0ee0*/  FADD.FTZ R16, R15, R16 ;  /* 0x000000100f107221 */ /* 0x000fc80000010000 */
[----:B------:R-:W-:-:S07]  /*0ef0*/  IMAD.MOV.U32 R22, RZ, RZ, R16 ;  /* 0x000000ffff167224 */ /* 0x000fce00078e0010 */
[----:B------:R-:W-:Y:S05]  /*0f00*/  WARPSYNC.COLLECTIVE R19, `(.L_x_1413) ;  /* 0x0000000013087348 */ /* 0x000fea0003c00000 */
[----:B------:R0:W1:Y:S02]  /*0f10*/  SHFL.BFLY P2, R20, R22, R21, R24 ;  /* 0x0c00001516147389 */ /* 0x0000640000040018 */
[----:B01----:R-:W-:Y:S01]  /*0f20*/  ENDCOLLECTIVE ;  /* 0x000000000000791b */ /* 0x003fe20003800000 */
.L_x_1413:
[----:B------:R-:W-:Y:S01]  /*0f30*/  IMAD.MOV.U32 R21, RZ, RZ, 0x8 ;  /* 0x00000008ff157424 */ /* 0x000fe200078e00ff */
[----:B------:R-:W-:-:S05]  /*0f40*/  MOV R17, R20 ;  /* 0x0000001400117202 */ /* 0x000fca0000000f00 */
[----:B------:R-:W-:-:S05]  /*0f50*/  FADD.FTZ R17, R16, R17 ;  /* 0x0000001110117221 */ /* 0x000fca0000010000 */
[----:B------:R-:W-:-:S07]  /*0f60*/  MOV R22, R17 ;  /* 0x0000001100167202 */ /* 0x000fce0000000f00 */
[----:B------:R-:W-:Y:S05]  /*0f70*/  WARPSYNC.COLLECTIVE R19, `(.L_x_1414) ;  /* 0x0000000013087348 */ /* 0x000fea0003c00000 */
[----:B------:R0:W1:Y:S02]  /*0f80*/  SHFL.BFLY P2, R20, R22, R21, R24 ;  /* 0x0c00001516147389 */ /* 0x0000640000040018 */
[----:B01----:R-:W-:Y:S01]  /*0f90*/  ENDCOLLECTIVE ;  /* 0x000000000000791b */ /* 0x003fe20003800000 */
.L_x_1414:
[----:B------:R-:W-:Y:S01]  /*0fa0*/  HFMA2.MMA R21, -RZ, RZ, 0, 9.5367431640625e-07 ;  /* 0x00000010ff157435 */ /* 0x000fe200000001ff */
[----:B------:R-:W-:-:S05]  /*0fb0*/  MOV R18, R20 ;  /* 0x0000001400127202 */ /* 0x000fca0000000f00 */
[----:B------:R-:W-:-:S05]  /*0fc0*/  FADD.FTZ R18, R17, R18 ;  /* 0x0000001211127221 */ /* 0x000fca0000010000 */
[----:B------:R-:W-:-:S07]  /*0fd0*/  MOV R22, R18 ;  /* 0x0000001200167202 */ /* 0x000fce0000000f00 */
[----:B------:R-:W-:Y:S05]  /*0fe0*/  WARPSYNC.COLLECTIVE R19, `(.L_x_1415) ;  /* 0x0000000013087348 */ /* 0x000fea0003c00000 */
[----:B------:R0:W1:Y:S02]  /*0ff0*/  SHFL.BFLY P2, R20, R22, R21, R24 ;  /* 0x0c00001516147389 */ /* 0x0000640000040018 */
[----:B01----:R-:W-:Y:S01]  /*1000*/  ENDCOLLECTIVE ;  /* 0x000000000000791b */ /* 0x003fe20003800000 */
.L_x_1415:
[----:B------:R-:W-:Y:S01]  /*1010*/  MOV R9, R20 ;  /* 0x0000001400097202 */ /* 0x000fe20000000f00 */
[----:B------:R-:W-:Y:S06]  /*1020*/  BRA `(.L_x_1416) ;  /* 0xfffffff800747947 */ /* 0x000fec000383ffff */
.L_x_1417:
        /* <DEDUP_REMOVED lines=13> */
.L_x_8524:


//--------------------- .text._ZN10layer_norm13ln_bwd_kernelINS_13Kernel_traitsI6__halfS2_S2_S2_fjLj1536ELj1ELj1ELj4ELj8ENS_18Kernel_traits_baseILj1536ES2_S2_S2_S2_fjLj128EEEEELb1ELb0ELb1ELb0EEEvNS_9BwdParamsE --------------------------
	.section	.text._ZN10layer_norm13ln_bwd_kernelINS_13Kernel_traitsI6__halfS2_S2_S2_fjLj1536ELj1ELj1ELj4ELj8ENS_18Kernel_traits_baseILj1536ES2_S2_S2_S2_fjLj128EEEEELb1ELb0ELb1ELb0EEEvNS_9BwdParamsE,"ax",@progbits
	.align	128
        .global         _ZN10layer_norm13ln_bwd_kernelINS_13Kernel_traitsI6__halfS2_S2_S2_fjLj1536ELj1ELj1ELj4ELj8ENS_18Kernel_traits_baseILj1536ES2_S2_S2_S2_fjLj128EEEEELb1ELb0ELb1ELb0EEEvNS_9BwdParamsE
        .type           _ZN10layer_norm13ln_bwd_kernelINS_13Kernel_traitsI6__halfS2_S2_S2_fjLj1536ELj1ELj1ELj4ELj8ENS_18Kernel_traits_baseILj1536ES2_S2_S2_S2_fjLj128EEEEELb1ELb0ELb1ELb0EEEvNS_9BwdParamsE,@function
        .size           _ZN10layer_norm13ln_bwd_kernelINS_13Kernel_traitsI6__halfS2_S2_S2_fjLj1536ELj1ELj1ELj4ELj8ENS_18Kernel_traits_baseILj1536ES2_S2_S2_S2_fjLj128EEEEELb1ELb0ELb1ELb0EEEvNS_9BwdParamsE,(.L_x_8525 - _ZN10layer_norm13ln_bwd_kernelINS_13Kernel_traitsI6__halfS2_S2_S2_fjLj1536ELj1ELj1ELj4ELj8ENS_18Kernel_traits_baseILj1536ES2_S2_S2_S2_fjLj128EEEEELb1ELb0ELb1ELb0EEEvNS_9BwdParamsE)
        .other          _ZN10layer_norm13ln_bwd_kernelINS_13Kernel_traitsI6__halfS2_S2_S2_fjLj1536ELj1ELj1ELj4ELj8ENS_18Kernel_traits_baseILj1536ES2_S2_S2_S2_fjLj128EEEEELb1ELb0ELb1ELb0EEEvNS_9BwdParamsE,@"STO_CUDA_ENTRY STV_DEFAULT"
_ZN10layer_norm13ln_bwd_kernelINS_13Kernel_traitsI6__halfS2_S2_S2_fjLj1536ELj1ELj1ELj4ELj8ENS_18Kernel_traits_baseILj1536ES2_S2_S2_S2_fjLj128EEEEELb1ELb0ELb1ELb0EEEvNS_9BwdParamsE:
.text._ZN10layer_norm13ln_bwd_kernelINS_13Kernel_traitsI6__halfS2_S2_S2_fjLj1536ELj1ELj1ELj4ELj8ENS_18Kernel_traits_baseILj1536ES2_S2_S2_S2_fjLj128EEEEELb1ELb0ELb1ELb0EEEvNS_9BwdParamsE:
        /* <DEDUP_REMOVED lines=15> */
[----:B------:R-:W-:Y:S02]  /*00f0*/  LEA.HI.SX32 R0, R3, R0, 0x1e ;  /* 0x0000000003007211 */ /* 0x000fe400078ff2ff */
[----:B------:R-:W-:Y:S02]  /*0100*/  MOV R3, R5 ;  /* 0x0000000500037202 */ /* 0x000fe40000000f00 */
        /* <DEDUP_REMOVED lines=32> */
[----:B------:R-:W-:Y:S01]  /*0310*/  HFMA2.MMA R88, -RZ, RZ, 0, 5.9604644775390625e-08 ;  /* 0x00000001ff587435 */ /* 0x000fe200000001ff */
[----:B------:R-:W-:Y:S02]  /*0320*/  MOV R13, R9 ;  /* 0x00000009000d7202 */ /* 0x000fe40000000f00 */
[----:B------:R-:W-:Y:S01]  /*0330*/  SHF.R.U32.HI R6, RZ, 0x10, R9 ;  /* 0x00000010ff067819 */ /* 0x000fe20000011609 */
[----:B------:R-:W-:Y:S01]  /*0340*/  HADD2.F32 R12, -RZ, R12.H0_H0 ;  /* 0x2000000cff0c7230 */ /* 0x000fe20000004100 */
[----:B------:R-:W0:Y:S01]  /*0350*/  LDC.U8 R9, c[0x0][0x2a0] ;  /* 0x0000a800ff097b82 */ /* 0x000e220000000000 */
[----:B------:R-:W-:Y:S01]  /*0360*/  MOV R3, R8 ;  /* 0x0000000800037202 */ /* 0x000fe20000000f00 */
[----:B------:R-:W-:Y:S01]  /*0370*/  HADD2.F32 R13, -RZ, R13.H0_H0 ;  /* 0x2000000dff0d7230 */ /* 0x000fe20000004100 */
[----:B------:R-:W-:Y:S02]  /*0380*/  MOV R4, R10 ;  /* 0x0000000a00047202 */ /* 0x000fe40000000f00 */
[----:B------:R-:W-:Y:S01]  /*0390*/  SHF.R.U64 R16, R10, 0x10, R11 ;  /* 0x000000100a107819 */ /* 0x000fe2000000120b */
[----:B------:R-:W-:Y:S01]  /*03a0*/  HADD2.F32 R10, -RZ, R3.H0_H0 ;  /* 0x20000003ff0a7230 */ /* 0x000fe20000004100 */
[----:B------:R-:W-:-:S02]  /*03b0*/  MOV R17, R11 ;  /* 0x0000000b00117202 */ /* 0x000fc40000000f00 */
[----:B------:R-:W-:Y:S01]  /*03c0*/  SHF.R.U32.HI R18, RZ, 0x10, R11 ;  /* 0x00000010ff127819 */ /* 0x000fe2000001160b */
[----:B------:R-:W-:Y:S01]  /*03d0*/  IMAD.MOV.U32 R11, RZ, RZ, R0 ;  /* 0x000000ffff0b7224 */ /* 0x000fe200078e0000 */
        /* <DEDUP_REMOVED lines=8> */
[----:B------:R-:W-:Y:S01]  /*0460*/  MOV R45, RZ ;  /* 0x000000ff002d7202 */ /* 0x000fe20000000f00 */
[----:B------:R-:W-:-:S02]  /*0470*/  HADD2.F32 R18, -RZ, R18.H0_H0 ;  /* 0x20000012ff127230 */ /* 0x000fc40000004100 */
[----:B------:R-:W-:Y:S02]  /*0480*/  HADD2.F32 R19, -RZ, R19.H0_H0 ;  /* 0x20000013ff137230 */ /* 0x000fe40000004100 */
[----:B------:R-:W-:Y:S02]  /*0490*/  HADD2.F32 R20, -RZ, R20.H0_H0 ;  /* 0x20000014ff147230 */ /* 0x000fe40000004100 */
[----:B------:R-:W-:Y:S02]  /*04a0*/  HADD2.F32 R21, -RZ, R21.H0_H0 ;  /* 0x20000015ff157230 */ /* 0x000fe40000004100 */
[----:B------:R-:W-:-:S07]  /*04b0*/  HADD2.F32 R22, -RZ, R22.H0_H0 ;  /* 0x20000016ff167230 */ /* 0x000fce0000004100 */
.L_x_1480:
        /* <DEDUP_REMOVED lines=20> */
[----:B------:R-:W-:Y:S01]  /*0600*/  HFMA2.MMA R55, -RZ, RZ, 0, 0 ;  /* 0x00000000ff377435 */ /* 0x000fe200000001ff */
[----:B------:R-:W-:Y:S01]  /*0610*/  BSSY B1, `(.L_x_1421) ;  /* 0x0000011000017945 */ /* 0x000fe20003800000 */
[----:B------:R-:W-:-:S10]  /*0620*/  MOV R95, R23 ;  /* 0x00000017005f7202 */ /* 0x000fd40000000f00 */
[----:B------:R-:W-:Y:S02]  /*0630*/  @P3 IADD3 R49, R97, -0x1, RZ ;  /* 0xffffffff61313810 */ /* 0x000fe40007ffe0ff */
        /* <DEDUP_REMOVED lines=12> */
[----:B------:R-:W-:Y:S02]  /*0700*/  IADD3 R95, R23, 0x80, RZ ;  /* 0x00000080175f7810 */ /* 0x000fe40007ffe0ff */
[----:B------:R-:W-:-:S07]  /*0710*/  IADD3 R55, R55, 0x80, RZ ;  /* 0x0000008037377810 */ /* 0x000fce0007ffe0ff */
.L_x_1422:
[----:B------:R-:W-:Y:S05]  /*0720*/  BSYNC B1 ;  /* 0x0000000000017941 */ /* 0x000fea0003800000 */
.L_x_1421:
        /* <DEDUP_REMOVED lines=9> */
[----:B------:R-:W-:Y:S01]  /*07c0*/  VIADD R55, R55, 0x80 ;  /* 0x0000008037377836 */ /* 0x000fe20000000000 */
[----:B------:R-:W-:-:S07]  /*07d0*/  IADD3 R95, R95, 0x80, RZ ;  /* 0x000000805f5f7810 */ /* 0x000fce0007ffe0ff */
.L_x_1424:
[----:B------:R-:W-:Y:S05]  /*07e0*/  BSYNC B1 ;  /* 0x0000000000017941 */ /* 0x000fea0003800000 */
.L_x_1423:
[----:B------:R-:W-:Y:S01]  /*07f0*/  ISETP.NE.AND P4, PT, R58, RZ, PT ;  /* 0x000000ff3a00720c */ /* 0x000fe20003f85270 */
[----:B------:R-:W-:Y:S01]  /*0800*/  HFMA2.MMA R89, -RZ, RZ, 0, 0 ;  /* 0x00000000ff597435 */ /* 0x000fe200000001ff */
[----:B------:R-:W-:-:S11]  /*0810*/  MOV R100, RZ ;  /* 0x000000ff00647202 */ /* 0x000fd60000000f00 */
        /* <DEDUP_REMOVED lines=10> */
.L_x_1420:
[----:B------:R-:W1:Y:S02]  /*08c0*/  LDC.64 R48, c[0x0][0x250] ;  /* 0x00009400ff307b82 */ /* 0x000e640000000a00 */
[----:B-1----:R-:W-:-:S06]  /*08d0*/  IMAD.WIDE R48, R11, 0x4, R48 ;  /* 0x000000040b307825 */ /* 0x002fcc00078e0230 */
[----:B------:R-:W2:Y:S01]  /*08e0*/  LDG.E R48, desc[UR4][R48.64] ;  /* 0x0000000430307981 */ /* 0x000ea2000c1e1900 */
[----:B-----5:R-:W-:Y:S01]  /*08f0*/  ISETP.GE.AND P3, PT, R97, 0x1, PT ;  /* 0x000000016100780c */ /* 0x020fe20003f66270 */
[----:B------:R-:W-:Y:S01]  /*0900*/  HFMA2.MMA R95, -RZ, RZ, 0, 0 ;  /* 0x00000000ff5f7435 */ /* 0x000fe200000001ff */
[----:B0-----:R-:W-:Y:S01]  /*0910*/  ISETP.NE.AND P4, PT, R9, RZ, PT ;  /* 0x000000ff0900720c */ /* 0x001fe20003f85270 */
[----:B------:R-:W-:Y:S01]  /*0920*/  BSSY B1, `(.L_x_1426) ;  /* 0x000004a000017945 */ /* 0x000fe20003800000 */
[----:B------:R-:W-:Y:S01]  /*0930*/  MOV R89, RZ ;  /* 0x000000ff00597202 */ /* 0x000fe20000000f00 */
[----:B------:R-:W-:Y:S01]  /*0940*/  IMAD.MOV.U32 R100, RZ, RZ, RZ ;  /* 0x000000ffff647224 */ /* 0x000fe200078e00ff */
[----:B------:R-:W-:-:S07]  /*0950*/  MOV R99, R23 ;  /* 0x0000001700637202 */ /* 0x000fce0000000f00 */
[----:B------:R-:W-:-:S05]  /*0960*/  @P3 IADD3 R5, R97, -0x1, RZ ;  /* 0xffffffff61053810 */ /* 0x000fca0007ffe0ff */
        /* <DEDUP_REMOVED lines=24> */
[----:B------:R-:W-:Y:S02]  /*0af0*/  IADD3 R99, R23, 0x80, RZ ;  /* 0x0000008017637810 */ /* 0x000fe40007ffe0ff */
[----:B------:R-:W-:-:S02]  /*0b00*/  IADD3 R101, R101, 0x80, RZ ;  /* 0x0000008065657810 */ /* 0x000fc40007ffe0ff */
[----:B------:R-:W-:Y:S02]  /*0b10*/  IADD3 R95, R95, 0x80, RZ ;  /* 0x000000805f5f7810 */ /* 0x000fe40007ffe0ff */
[----:B---3--:R-:W-:Y:S02]  /*0b20*/  MOV R3, R54 ;  /* 0x0000003600037202 */ /* 0x008fe40000000f00 */
[----:B------:R-:W-:Y:S02]  /*0b30*/  SHF.R.U64 R70, R54, 0x10, R55 ;  /* 0x0000001036467819 */ /* 0x000fe40000001237 */
[----:B----4-:R-:W-:Y:S02]  /*0b40*/  SHF.R.U64 R54, R48, 0x10, R49 ;  /* 0x0000001030367819 */ /* 0x010fe40000001231 */
[----:B------:R-:W-:Y:S02]  /*0b50*/  MOV R65, R55 ;  /* 0x0000003700417202 */ /* 0x000fe40000000f00 */
[----:B------:R-:W-:Y:S01]  /*0b60*/  SHF.R.U32.HI R68, RZ, 0x10, R55 ;  /* 0x00000010ff447819 */ /* 0x000fe20000011637 */
[----:B0-----:R-:W-:-:S02]  /*0b70*/  HADD2.F32 R53, -RZ, R54.H0_H0 ;  /* 0x20000036ff357230 */ /* 0x001fc40000004100 */
[----:B------:R-:W-:Y:S01]  /*0b80*/  HADD2.F32 R55, -RZ, R48.H0_H0 ;  /* 0x20000030ff377230 */ /* 0x000fe20000004100 */
[----:B------:R-:W-:Y:S01]  /*0b90*/  SHF.R.U32.HI R48, RZ, 0x10, R49 ;  /* 0x00000010ff307819 */ /* 0x000fe20000011631 */
[----:B------:R-:W-:Y:S02]  /*0ba0*/  HADD2.F32 R69, -RZ, R49.H0_H0 ;  /* 0x20000031ff457230 */ /* 0x000fe40000004100 */
[C---:B------:R-:W-:Y:S01]  /*0bb0*/  FADD.FTZ R53, -R98.reuse, R53 ;  /* 0x0000003562357221 */ /* 0x040fe20000010100 */
[----:B------:R-:W-:Y:S02]  /*0bc0*/  HADD2.F32 R49, -RZ, R3.H0_H0 ;  /* 0x20000003ff317230 */ /* 0x000fe40000004100 */
[----:B------:R-:W-:Y:S01]  /*0bd0*/  FADD.FTZ R3, -R98, R55 ;  /* 0x0000003762037221 */ /* 0x000fe20000010100 */
[----:B------:R-:W-:Y:S02]  /*0be0*/  HADD2.F32 R67, -RZ, R70.H0_H0 ;  /* 0x20000046ff437230 */ /* 0x000fe40000004100 */
[----:B------:R-:W-:Y:S01]  /*0bf0*/  FMUL.FTZ R66, R64, R53 ;  /* 0x0000003540427220 */ /* 0x000fe20000410000 */
[----:B------:R-:W-:-:S02]  /*0c00*/  HADD2.F32 R70, -RZ, R65.H0_H0 ;  /* 0x20000041ff467230 */ /* 0x000fc40000004100 */
[----:B------:R-:W-:Y:S01]  /*0c10*/  FADD.FTZ R65, -R98, R69 ;  /* 0x0000004562417221 */ /* 0x000fe20000010100 */
[----:B------:R-:W-:Y:S02]  /*0c20*/  HADD2.F32 R52, -RZ, R68.H0_H0 ;  /* 0x20000044ff347230 */ /* 0x000fe40000004100 */
[----:B------:R-:W-:Y:S01]  /*0c30*/  FMUL.FTZ R3, R64, R3 ;  /* 0x0000000340037220 */ /* 0x000fe20000410000 */
[----:B------:R-:W-:Y:S02]  /*0c40*/  HADD2.F32 R55, -RZ, R48.H0_H0 ;  /* 0x20000030ff377230 */ /* 0x000fe40000004100 */
        /* <DEDUP_REMOVED lines=23> */
.L_x_1427:
[----:B------:R-:W-:Y:S05]  /*0dc0*/  BSYNC B1 ;  /* 0x0000000000017941 */ /* 0x000fea0003800000 */
.L_x_1426:
        /* <DEDUP_REMOVED lines=15> */
[----:B------:R-:W-:Y:S01]  /*0ec0*/  VIADD R101, R101, 0x80 ;  /* 0x0000008065657836 */ /* 0x000fe20000000000 */
[----:B------:R-:W-:Y:S02]  /*0ed0*/  IADD3 R95, R95, 0x80, RZ ;  /* 0x000000805f5f7810 */ /* 0x000fe40007ffe0ff */
[----:B------:R-:W-:Y:S02]  /*0ee0*/  IADD3 R99, R99, 0x80, RZ ;  /* 0x0000008063637810 */ /* 0x000fe40007ffe0ff */
[----:B---3--:R-:W-:Y:S02]  /*0ef0*/  MOV R71, R52 ;  /* 0x0000003400477202 */ /* 0x008fe40000000f00 */
[----:B------:R-:W-:Y:S02]  /*0f00*/  SHF.R.U64 R84, R52, 0x10, R53 ;  /* 0x0000001034547819 */ /* 0x000fe40000001235 */
[----:B------:R-:W-:-:S02]  /*0f10*/  MOV R73, R53 ;  /* 0x0000003500497202 */ /* 0x000fc40000000f00 */
[----:B------:R-:W-:Y:S02]  /*0f20*/  SHF.R.U32.HI R86, RZ, 0x10, R53 ;  /* 0x00000010ff567819 */ /* 0x000fe40000011635 */
[--C-:B----4-:R-:W-:Y:S01]  /*0f30*/  SHF.R.U64 R52, R48, 0x10, R49.reuse ;  /* 0x0000001030347819 */ /* 0x110fe20000001231 */
[----:B------:R-:W-:Y:S01]  /*0f40*/  HADD2.F32 R53, -RZ, R48.H0_H0 ;  /* 0x20000030ff357230 */ /* 0x000fe20000004100 */
[----:B------:R-:W-:Y:S01]  /*0f50*/  SHF.R.U32.HI R48, RZ, 0x10, R49 ;  /* 0x00000010ff307819 */ /* 0x000fe20000011631 */
[----:B------:R-:W-:Y:S02]  /*0f60*/  HADD2.F32 R77, -RZ, R49.H0_H0 ;  /* 0x20000031ff4d7230 */ /* 0x000fe40000004100 */
[----:B------:R-:W-:Y:S02]  /*0f70*/  HADD2.F32 R49, -RZ, R52.H0_H0 ;  /* 0x20000034ff317230 */ /* 0x000fe40000004100 */
[----:B------:R-:W-:Y:S01]  /*0f80*/  FADD.FTZ R53, -R98, R53 ;  /* 0x0000003562357221 */ /* 0x000fe20000010100 */
[----:B------:R-:W-:-:S02]  /*0f90*/  HADD2.F32 R76, -RZ, R71.H0_H0 ;  /* 0x20000047ff4c7230 */ /* 0x000fc40000004100 */
[----:B------:R-:W-:Y:S01]  /*0fa0*/  FADD.FTZ R49, -R98, R49 ;  /* 0x0000003162317221 */ /* 0x000fe20000010100 */
[----:B------:R-:W-:Y:S01]  /*0fb0*/  FMUL.FTZ R71, R64, R53 ;  /* 0x0000003540477220 */ /* 0x000fe20000410000 */
[----:B0-----:R-:W-:Y:S02]  /*0fc0*/  HADD2.F32 R75, -RZ, R84.H0_H0 ;  /* 0x20000054ff4b7230 */ /* 0x001fe40000004100 */
[----:B------:R-:W-:Y:S01]  /*0fd0*/  FADD.FTZ R28, R28, R76 ;  /* 0x0000004c1c1c7221 */ /* 0x000fe20000010000 */
[----:B------:R-:W-:Y:S02]  /*0fe0*/  HADD2.F32 R53, -RZ, R48.H0_H0 ;  /* 0x20000030ff357230 */ /* 0x000fe40000004100 */
[----:B------:R-:W-:Y:S01]  /*0ff0*/  FMUL.FTZ R74, R64, R49 ;  /* 0x00000031404a7220 */ /* 0x000fe20000410000 */
[----:B------:R-:W-:Y:S02]  /*1000*/  HADD2.F32 R84, -RZ, R73.H0_H0 ;  /* 0x20000049ff547230 */ /* 0x000fe40000004100 */
        /* <DEDUP_REMOVED lines=10> */
[----:B------:R-:W-:-:S02]  /*10b0*/  HADD2.F32 R52, -RZ, R86.H0_H0 ;  /* 0x20000056ff347230 */ /* 0x000fc40000004100 */
        /* <DEDUP_REMOVED lines=13> */
.L_x_1429:
[----:B------:R-:W-:Y:S05]  /*1190*/  BSYNC B1 ;  /* 0x0000000000017941 */ /* 0x000fea0003800000 */
.L_x_1428:
        /* <DEDUP_REMOVED lines=15> */
[----:B---3--:R-:W-:Y:S01]  /*1290*/  SHF.R.U64 R87, R48, 0x10, R49 ;  /* 0x0000001030577819 */ /* 0x008fe20000001231 */
[----:B------:R-:W-:Y:S02]  /*12a0*/  HADD2.F32 R85, -RZ, R48.H0_H0 ;  /* 0x20000030ff557230 */ /* 0x000fe40000004100 */
[----:B------:R-:W-:Y:S01]  /*12b0*/  HADD2.F32 R91, -RZ, R49.H0_H0 ;  /* 0x20000031ff5b7230 */ /* 0x000fe20000004100 */
[----:B----4-:R-:W-:Y:S01]  /*12c0*/  MOV R48, R52 ;  /* 0x0000003400307202 */ /* 0x010fe20000000f00 */
[----:B------:R-:W-:Y:S01]  /*12d0*/  HADD2.F32 R87, -RZ, R87.H0_H0 ;  /* 0x20000057ff577230 */ /* 0x000fe20000004100 */
[----:B------:R-:W-:Y:S01]  /*12e0*/  SHF.R.U64 R90, R52, 0x10, R53 ;  /* 0x00000010345a7819 */ /* 0x000fe20000001235 */
[C---:B------:R-:W-:Y:S02]  /*12f0*/  FADD.FTZ R85, -R98.reuse, R85 ;  /* 0x0000005562557221 */ /* 0x040fe40000010100 */
[----:B------:R-:W-:Y:S01]  /*1300*/  HADD2.F32 R48, -RZ, R48.H0_H0 ;  /* 0x20000030ff307230 */ /* 0x000fe20000004100 */
[----:B------:R-:W-:Y:S01]  /*1310*/  SHF.R.U32.HI R93, RZ, 0x10, R49 ;  /* 0x00000010ff5d7819 */ /* 0x000fe20000011631 */
[----:B------:R-:W-:Y:S01]  /*1320*/  FADD.FTZ R87, -R98, R87 ;  /* 0x0000005762577221 */ /* 0x000fe20000010100 */
[----:B------:R-:W-:Y:S01]  /*1330*/  MOV R49, R53 ;  /* 0x0000003500317202 */ /* 0x000fe20000000f00 */
[----:B0-----:R-:W-:-:S02]  /*1340*/  HADD2.F32 R50, -RZ, R90.H0_H0 ;  /* 0x2000005aff327230 */ /* 0x001fc40000004100 */
[----:B------:R-:W-:Y:S01]  /*1350*/  FMUL.FTZ R85, R64, R85 ;  /* 0x0000005540557220 */ /* 0x000fe20000410000 */
[----:B------:R-:W-:Y:S01]  /*1360*/  FADD.FTZ R91, -R98, R91 ;  /* 0x0000005b625b7221 */ /* 0x000fe20000010100 */
[-C--:B------:R-:W-:Y:S01]  /*1370*/  FMUL.FTZ R92, R19, R48.reuse ;  /* 0x00000030135c7220 */ /* 0x080fe20000410000 */
[----:B------:R-:W-:Y:S01]  /*1380*/  SHF.R.U32.HI R52, RZ, 0x10, R53 ;  /* 0x00000010ff347819 */ /* 0x000fe20000011635 */
[----:B------:R-:W-:Y:S02]  /*1390*/  HADD2.F32 R94, -RZ, R49.H0_H0 ;  /* 0x20000031ff5e7230 */ /* 0x000fe40000004100 */
[----:B------:R-:W-:Y:S01]  /*13a0*/  FADD.FTZ R24, R24, R48 ;  /* 0x0000003018187221 */ /* 0x000fe20000010000 */
[----:B------:R-:W-:Y:S01]  /*13b0*/  FMUL.FTZ R90, R64, R87 ;  /* 0x00000057405a7220 */ /* 0x000fe20000410000 */
[----:B------:R-:W-:Y:S01]  /*13c0*/  FFMA.FTZ R36, R85, R48, R36 ;  /* 0x0000003055247223 */ /* 0x000fe20000010024 */
[----:B------:R-:W-:Y:S02]  /*13d0*/  HADD2.F32 R93, -RZ, R93.H0_H0 ;  /* 0x2000005dff5d7230 */ /* 0x000fe40000004100 */
[----:B------:R-:W-:Y:S01]  /*13e0*/  FMUL.FTZ R87, R20, R50 ;  /* 0x0000003214577220 */ /* 0x000fe20000410000 */
[----:B------:R-:W-:Y:S01]  /*13f0*/  FMUL.FTZ R91, R64, R91 ;  /* 0x0000005b405b7220 */ /* 0x000fe20000410000 */
[----:B------:R-:W-:Y:S01]  /*1400*/  FADD.FTZ R48, R89, R92 ;  /* 0x0000005c59307221 */ /* 0x000fe20000010000 */
[----:B------:R-:W-:Y:S01]  /*1410*/  FFMA.FTZ R49, R85, R92, R100 ;  /* 0x0000005c55317223 */ /* 0x000fe20000010064 */
[----:B------:R-:W-:-:S02]  /*1420*/  HADD2.F32 R52, -RZ, R52.H0_H0 ;  /* 0x20000034ff347230 */ /* 0x000fc40000004100 */
        /* <DEDUP_REMOVED lines=16> */
.L_x_1425:
[----:B------:R-:W-:Y:S05]  /*1530*/  BSYNC B0 ;  /* 0x0000000000007941 */ /* 0x000fea0003800000 */
.L_x_1419:
[----:B------:R-:W-:Y:S01]  /*1540*/  LOP3.LUT P5, RZ, R88, 0xff, RZ, 0xc0, !PT ;  /* 0x000000ff58ff7812 */ /* 0x000fe200078ac0ff */
[----:B------:R-:W-:Y:S01]  /*1550*/  UMOV UR11, 0xffffffff ;  /* 0xffffffff000b7882 */ /* 0x000fe20000000000 */
[----:B--234-:R-:W-:Y:S02]  /*1560*/  SHF.R.U32.HI R48, RZ, 0x5, R2 ;  /* 0x00000005ff307819 */ /* 0x01cfe40000011602 */
[----:B------:R-:W-:Y:S02]  /*1570*/  LOP3.LUT P4, RZ, R2, 0x1f, RZ, 0xc0, !PT ;  /* 0x0000001f02ff7812 */ /* 0x000fe4000788c0ff */
[----:B------:R-:W-:Y:S02]  /*1580*/  LOP3.LUT R49, R48, 0x7fffffc, RZ, 0xc0, !PT ;  /* 0x07fffffc30317812 */ /* 0x000fe400078ec0ff */
[----:B------:R-:W-:-:S05]  /*1590*/  P2R R95, PR, RZ, 0x20 ;  /* 0x00000020ff5f7803 */ /* 0x000fca0000000000 */
[----:B------:R-:W-:Y:S01]  /*15a0*/  @!P5 IADD3 R49, R49, 0x4, RZ ;  /* 0x000000043131d810 */ /* 0x000fe20007ffe0ff */
        /* <DEDUP_REMOVED lines=19> */
.L_x_1491:
        /* <DEDUP_REMOVED lines=12> */
[-C--:B------:R-:W-:Y:S02]  /*17a0*/  @!P4 LEA R98, R48, R52.reuse, 0x3 ;  /* 0x000000343062c211 */ /* 0x080fe400078e18ff */
[----:B------:R-:W-:-:S03]  /*17b0*/  LEA R99, R49, R52, 0x3 ;  /* 0x0000003431637211 */ /* 0x000fc600078e18ff */
        /* <DEDUP_REMOVED lines=28> */
[----:B-----5:R-:W-:Y:S01]  /*1980*/  HADD2.F32 R50, -RZ, R82.H0_H0 ;  /* 0x20000052ff327230 */ /* 0x020fe20000004100 */
[----:B------:R-:W-:Y:S06]  /*1990*/  BRA `(.L_x_1435) ;  /* 0x0000000000207947 */ /* 0x000fec0003800000 */
.L_x_1434:
[----:B------:R-:W-:Y:S01]  /*19a0*/  UISETP.NE.U32.AND UP0, UPT, UR8, URZ, UPT ;  /* 0x0000003f0800728c */ /* 0x000fe2000bf05070 */
[----:B------:R-:W-:-:S03]  /*19b0*/  FFMA.FTZ R49, R3, R52, R55 ;  /* 0x0000003403317223 */ /* 0x000fc60000010037 */
[----:B------:R-:W-:Y:S01]  /*19c0*/  UISETP.NE.AND.EX UP0, UPT, UR9, URZ, UPT, UP0 ;  /* 0x0000003f0900728c */ /* 0x000fe2000bf05300 */
[----:B------:R-:W-:-:S04]  /*19d0*/  FADD.FTZ R49, R68, -R49 ;  /* 0x8000003144317221 */ /* 0x000fc80000010000 */
[----:B------:R-:W-:Y:S01]  /*19e0*/  FMUL.FTZ R50, R64, R49 ;  /* 0x0000003140327220 */ /* 0x000fe20000410000 */
[----:B------:R-:W-:-:S13]  /*19f0*/  PLOP3.LUT P4, PT, PT, PT, UP0, 0x80, 0x0 ;  /* 0x000000000000781c */ /* 0x000fda0003f8f008 */
[----:B-----5:R-:W-:-:S05]  /*1a00*/  @P4 HADD2.F32 R51, -RZ, R82.H0_H0 ;  /* 0x20000052ff334230 */ /* 0x020fca0000004100 */
[----:B------:R-:W-:-:S07]  /*1a10*/  @P4 FADD.FTZ R50, R50, R51 ;  /* 0x0000003332324221 */ /* 0x000fce0000010000 */
.L_x_1435:
[----:B------:R-:W-:Y:S05]  /*1a20*/  BSYNC B1 ;  /* 0x0000000000017941 */ /* 0x000fea0003800000 */
.L_x_1433:
[----:B------:R-:W0:Y:S01]  /*1a30*/  @P3 LDC.64 R48, c[0x0][0x298] ;  /* 0x0000a600ff303b82 */ /* 0x000e220000000a00 */
[----:B-----5:R-:W-:Y:S01]  /*1a40*/  @P3 LOP3.LUT P5, RZ, R56, 0xff, RZ, 0xc0, !PT ;  /* 0x000000ff38ff3812 */ /* 0x020fe200078ac0ff */
[----:B------:R-:W-:Y:S01]  /*1a50*/  BSSY B1, `(.L_x_1436) ;  /* 0x0000016000017945 */ /* 0x000fe20003800000 */
[----:B0-----:R-:W-:-:S04]  /*1a60*/  @P3 FMUL.FTZ R49, R50, R49 ;  /* 0x0000003132313220 */ /* 0x001fc80000410000 */
[----:B------:R-:W-:-:S05]  /*1a70*/  @P3 FMUL.FTZ R48, R49, R48 ;  /* 0x0000003031303220 */ /* 0x000fca0000410000 */
[----:B------:R-:W-:Y:S02]  /*1a80*/  @P3 FSEL R48, R48, RZ, P5 ;  /* 0x000000ff30303208 */ /* 0x000fe40002800000 */
[----:B------:R-:W-:Y:S02]  /*1a90*/  ISETP.NE.U32.AND P5, PT, RZ, UR6, PT ;  /* 0x00000006ff007c0c */ /* 0x000fe4000bfa5070 */
[----:B------:R-:W-:Y:S02]  /*1aa0*/  @P3 F2FP.F16.F32.PACK_AB R48, RZ, R48 ;  /* 0x00000030ff30323e */ /* 0x000fe400000000ff */
[----:B------:R-:W-:Y:S02]  /*1ab0*/  ISETP.NE.AND.EX P5, PT, RZ, UR7, PT, P5 ;  /* 0x00000007ff007c0c */ /* 0x000fe4000bfa5350 */
[----:B------:R-:W-:-:S11]  /*1ac0*/  @P3 PRMT R63, R48, 0x7610, R63 ;  /* 0x00007610303f3816 */ /* 0x000fd6000000003f */
        /* <DEDUP_REMOVED lines=8> */
.L_x_1437:
[----:B------:R-:W-:Y:S01]  /*1b50*/  FFMA.FTZ R48, R66, R52, R55 ;  /* 0x0000003442307223 */ /* 0x000fe20000010037 */
[----:B------:R-:W-:-:S03]  /*1b60*/  @P4 SHF.R.U64 R50, R82, 0x10, R83 ;  /* 0x0000001052324819 */ /* 0x000fc60000001253 */
[----:B------:R-:W-:Y:S02]  /*1b70*/  FADD.FTZ R49, R67, -R48 ;  /* 0x8000003043317221 */ /* 0x000fe40000010000 */
[----:B------:R-:W-:Y:S02]  /*1b80*/  @P4 HADD2.F32 R51, -RZ, R50.H0_H0 ;  /* 0x20000032ff334230 */ /* 0x000fe40000004100 */
[----:B------:R-:W-:-:S04]  /*1b90*/  FMUL.FTZ R50, R64, R49 ;  /* 0x0000003140327220 */ /* 0x000fc80000410000 */
[----:B------:R-:W-:-:S07]  /*1ba0*/  @P4 FADD.FTZ R50, R50, R51 ;  /* 0x0000003332324221 */ /* 0x000fce0000010000 */
.L_x_1438:
[----:B------:R-:W-:Y:S05]  /*1bb0*/  BSYNC B1 ;  /* 0x0000000000017941 */ /* 0x000fea0003800000 */
.L_x_1436:
[----:B------:R-:W0:Y:S01]  /*1bc0*/  @P3 LDC.64 R48, c[0x0][0x298] ;  /* 0x0000a600ff303b82 */ /* 0x000e220000000a00 */
[----:B------:R-:W-:Y:S01]  /*1bd0*/  @P3 LOP3.LUT P6, RZ, R56, 0xff00, RZ, 0xc0, !PT ;  /* 0x0000ff0038ff3812 */ /* 0x000fe200078cc0ff */
[----:B------:R-:W-:Y:S01]  /*1be0*/  BSSY B1, `(.L_x_1439) ;  /* 0x0000012000017945 */ /* 0x000fe20003800000 */
[----:B0-----:R-:W-:Y:S01]  /*1bf0*/  @P3 FMUL.FTZ R49, R50, R49 ;  /* 0x0000003132313220 */ /* 0x001fe20000410000 */
[----:B------:R-:W-:-:S03]  /*1c00*/  @P5 F2FP.F16.F32.PACK_AB R50, RZ, R50 ;  /* 0x00000032ff32523e */ /* 0x000fc600000000ff */
[----:B------:R-:W-:Y:S01]  /*1c10*/  @P3 FMUL.FTZ R48, R49, R48 ;  /* 0x0000003031303220 */ /* 0x000fe20000410000 */
[----:B------:R-:W-:-:S04]  /*1c20*/  @P5 PRMT R57, R50, 0x7610, R57 ;  /* 0x0000761032395816 */ /* 0x000fc80000000039 */
[----:B------:R-:W-:-:S04]  /*1c30*/  @P3 FSEL R48, R48, RZ, P6 ;  /* 0x000000ff30303208 */ /* 0x000fc80003000000 */
[----:B------:R-:W-:-:S04]  /*1c40*/  @P3 F2FP.F16.F32.PACK_AB R48, RZ, R48 ;  /* 0x00000030ff30323e */ /* 0x000fc800000000ff */
[----:B------:R-:W-:Y:S01]  /*1c50*/  @P3 PRMT R61, R48, 0x7610, R61 ;  /* 0x00007610303d3816 */ /* 0x000fe2000000003d */
[----:B------:R-:W-:Y:S06]  /*1c60*/  @P2 BRA `(.L_x_1440) ;  /* 0x0000000000102947 */ /* 0x000fec0003800000 */
[----:B------:R-:W-:Y:S01]  /*1c70*/  MOV R50, RZ ;  /* 0x000000ff00327202 */ /* 0x000fe20000000f00 */
[----:B------:R-:W-:Y:S06]  /*1c80*/  @!P4 BRA `(.L_x_1441) ;  /* 0x00000000001cc947 */ /* 0x000fec0003800000 */
[----:B------:R-:W-:Y:S01]  /*1c90*/  HADD2.F32 R50, -RZ, R83.H0_H0 ;  /* 0x20000053ff327230 */ /* 0x000fe20000004100 */
[----:B------:R-:W-:Y:S06]  /*1ca0*/  BRA `(.L_x_1441) ;  /* 0x0000000000147947 */ /* 0x000fec0003800000 */
.L_x_1440:
[----:B------:R-:W-:Y:S01]  /*1cb0*/  FFMA.FTZ R49, R65, R52, R55 ;  /* 0x0000003441317223 */ /* 0x000fe20000010037 */
[----:B------:R-:W-:-:S03]  /*1cc0*/  @P4 HADD2.F32 R51, -RZ, R83.H0_H0 ;  /* 0x20000053ff334230 */ /* 0x000fc60000004100 */
[----:B------:R-:W-:-:S04]  /*1cd0*/  FADD.FTZ R49, R70, -R49 ;  /* 0x8000003146317221 */ /* 0x000fc80000010000 */
[----:B------:R-:W-:-:S04]  /*1ce0*/  FMUL.FTZ R50, R64, R49 ;  /* 0x0000003140327220 */ /* 0x000fc80000410000 */
[----:B------:R-:W-:-:S07]  /*1cf0*/  @P4 FADD.FTZ R50, R50, R51 ;  /* 0x0000003332324221 */ /* 0x000fce0000010000 */
.L_x_1441:
[----:B------:R-:W-:Y:S05]  /*1d00*/  BSYNC B1 ;  /* 0x0000000000017941 */ /* 0x000fea0003800000 */
.L_x_1439:
        /* <DEDUP_REMOVED lines=16> */
.L_x_1443:
[----:B------:R-:W-:Y:S01]  /*1e10*/  FFMA.FTZ R48, R72, R52, R55 ;  /* 0x0000003448307223 */ /* 0x000fe20000010037 */
[----:B------:R-:W-:-:S03]  /*1e20*/  @P4 SHF.R.U32.HI R50, RZ, 0x10, R83 ;  /* 0x00000010ff324819 */ /* 0x000fc60000011653 */
[----:B------:R-:W-:Y:S02]  /*1e30*/  FADD.FTZ R49, R69, -R48 ;  /* 0x8000003045317221 */ /* 0x000fe40000010000 */
[----:B------:R-:W-:Y:S02]  /*1e40*/  @P4 HADD2.F32 R51, -RZ, R50.H0_H0 ;  /* 0x20000032ff334230 */ /* 0x000fe40000004100 */
[----:B------:R-:W-:-:S04]  /*1e50*/  FMUL.FTZ R50, R64, R49 ;  /* 0x0000003140327220 */ /* 0x000fc80000410000 */
[----:B------:R-:W-:-:S07]  /*1e60*/  @P4 FADD.FTZ R50, R50, R51 ;  /* 0x0000003332324221 */ /* 0x000fce0000010000 */
.L_x_1444:
[----:B------:R-:W-:Y:S05]  /*1e70*/  BSYNC B1 ;  /* 0x0000000000017941 */ /* 0x000fea0003800000 */
.L_x_1442:
[----:B------:R-:W0:Y:S01]  /*1e80*/  @P3 LDC.64 R48, c[0x0][0x298] ;  /* 0x0000a600ff303b82 */ /* 0x000e220000000a00 */
[----:B------:R-:W-:Y:S01]  /*1e90*/  @P3 LOP3.LUT P4, RZ, R56, 0xff000000, RZ, 0xc0, !PT ;  /* 0xff00000038ff3812 */ /* 0x000fe2000788c0ff */
[----:B0-----:R-:W-:Y:S01]  /*1ea0*/  @P3 FMUL.FTZ R49, R50, R49 ;  /* 0x0000003132313220 */ /* 0x001fe20000410000 */
[----:B------:R-:W-:-:S03]  /*1eb0*/  @P5 F2FP.F16.F32.PACK_AB R50, RZ, R50 ;  /* 0x00000032ff32523e */ /* 0x000fc600000000ff */
[----:B------:R-:W-:Y:S01]  /*1ec0*/  @P3 FMUL.FTZ R48, R49, R48 ;  /* 0x0000003031303220 */ /* 0x000fe20000410000 */
[----:B------:R-:W-:-:S04]  /*1ed0*/  @P5 PRMT R7, R50, 0x7610, R7 ;  /* 0x0000761032075816 */ /* 0x000fc80000000007 */
[----:B------:R-:W-:-:S04]  /*1ee0*/  @P3 FSEL R48, R48, RZ, P4 ;  /* 0x000000ff30303208 */ /* 0x000fc80002000000 */
        /* <DEDUP_REMOVED lines=10> */
.L_x_1445:
        /* <DEDUP_REMOVED lines=11> */
.L_x_1447:
[----:B------:R-:W-:Y:S05]  /*2040*/  BSYNC B1 ;  /* 0x0000000000017941 */ /* 0x000fea0003800000 */
.L_x_1446:
[----:B------:R-:W-:Y:S02]  /*2050*/  IADD3 R23, R23, 0x80, RZ ;  /* 0x0000008017177810 */ /* 0x000fe40007ffe0ff */
[----:B------:R-:W-:-:S07]  /*2060*/  IADD3 R53, R53, 0x80, RZ ;  /* 0x0000008035357810 */ /* 0x000fce0007ffe0ff */
.L_x_1432:
[----:B------:R-:W-:Y:S05]  /*2070*/  BSYNC B0 ;  /* 0x0000000000007941 */ /* 0x000fea0003800000 */
.L_x_1431:
        /* <DEDUP_REMOVED lines=9> */
[----:B-----5:R-:W-:Y:S01]  /*2110*/  HADD2.F32 R50, -RZ, R80.H0_H0 ;  /* 0x20000050ff327230 */ /* 0x020fe20000004100 */
[----:B------:R-:W-:Y:S06]  /*2120*/  BRA `(.L_x_1452) ;  /* 0x0000000000207947 */ /* 0x000fec0003800000 */
.L_x_1451:
[----:B------:R-:W-:Y:S01]  /*2130*/  UISETP.NE.U32.AND UP0, UPT, UR8, URZ, UPT ;  /* 0x0000003f0800728c */ /* 0x000fe2000bf05070 */
[----:B01----:R-:W-:-:S03]  /*2140*/  FFMA.FTZ R49, R71, R52, R55 ;  /* 0x0000003447317223 */ /* 0x003fc60000010037 */
[----:B------:R-:W-:Y:S01]  /*2150*/  UISETP.NE.AND.EX UP0, UPT, UR9, URZ, UPT, UP0 ;  /* 0x0000003f0900728c */ /* 0x000fe2000bf05300 */
[----:B------:R-:W-:-:S04]  /*2160*/  FADD.FTZ R49, R76, -R49 ;  /* 0x800000314c317221 */ /* 0x000fc80000010000 */
[----:B------:R-:W-:Y:S01]  /*2170*/  FMUL.FTZ R50, R64, R49 ;  /* 0x0000003140327220 */ /* 0x000fe20000410000 */
[----:B------:R-:W-:-:S13]  /*2180*/  PLOP3.LUT P4, PT, PT, PT, UP0, 0x80, 0x0 ;  /* 0x000000000000781c */ /* 0x000fda0003f8f008 */
[----:B-----5:R-:W-:-:S05]  /*2190*/  @P4 HADD2.F32 R51, -RZ, R80.H0_H0 ;  /* 0x20000050ff334230 */ /* 0x020fca0000004100 */
[----:B------:R-:W-:-:S07]  /*21a0*/  @P4 FADD.FTZ R50, R50, R51 ;  /* 0x0000003332324221 */ /* 0x000fce0000010000 */
.L_x_1452:
[----:B------:R-:W-:Y:S05]  /*21b0*/  BSYNC B1 ;  /* 0x0000000000017941 */ /* 0x000fea0003800000 */
.L_x_1450:
        /* <DEDUP_REMOVED lines=13> */
[----:B------:R-:W-:Y:S01]  /*2290*/  IMAD.MOV.U32 R50, RZ, RZ, RZ ;  /* 0x000000ffff327224 */ /* 0x000fe200078e00ff */
[----:B------:R-:W-:Y:S06]  /*22a0*/  @!P4 BRA `(.L_x_1455) ;  /* 0x000000000024c947 */ /* 0x000fec0003800000 */
[----:B------:R-:W-:-:S05]  /*22b0*/  SHF.R.U64 R50, R80, 0x10, R81 ;  /* 0x0000001050327819 */ /* 0x000fca0000001251 */
[----:B------:R-:W-:Y:S01]  /*22c0*/  HADD2.F32 R50, -RZ, R50.H0_H0 ;  /* 0x20000032ff327230 */ /* 0x000fe20000004100 */
[----:B------:R-:W-:Y:S06]  /*22d0*/  BRA `(.L_x_1455) ;  /* 0x0000000000187947 */ /* 0x000fec0003800000 */
.L_x_1454:
[----:B------:R-:W-:Y:S01]  /*22e0*/  FFMA.FTZ R48, R74, R52, R55 ;  /* 0x000000344a307223 */ /* 0x000fe20000010037 */
[----:B------:R-:W-:-:S03]  /*22f0*/  @P4 SHF.R.U64 R50, R80, 0x10, R81 ;  /* 0x0000001050324819 */ /* 0x000fc60000001251 */
[----:B------:R-:W-:Y:S02]  /*2300*/  FADD.FTZ R49, R75, -R48 ;  /* 0x800000304b317221 */ /* 0x000fe40000010000 */
[----:B------:R-:W-:Y:S02]  /*2310*/  @P4 HADD2.F32 R51, -RZ, R50.H0_H0 ;  /* 0x20000032ff334230 */ /* 0x000fe40000004100 */
[----:B------:R-:W-:-:S04]  /*2320*/  FMUL.FTZ R50, R64, R49 ;  /* 0x0000003140327220 */ /* 0x000fc80000410000 */
[----:B------:R-:W-:-:S07]  /*2330*/  @P4 FADD.FTZ R50, R50, R51 ;  /* 0x0000003332324221 */ /* 0x000fce0000010000 */
.L_x_1455:
[----:B------:R-:W-:Y:S05]  /*2340*/  BSYNC B1 ;  /* 0x0000000000017941 */ /* 0x000fea0003800000 */
.L_x_1453:
        /* <DEDUP_REMOVED lines=13> */
[----:B------:R-:W-:Y:S01]  /*2420*/  HADD2.F32 R50, -RZ, R81.H0_H0 ;  /* 0x20000051ff327230 */ /* 0x000fe20000004100 */
[----:B------:R-:W-:Y:S06]  /*2430*/  BRA `(.L_x_1458) ;  /* 0x0000000000147947 */ /* 0x000fec0003800000 */
.L_x_1457:
[----:B------:R-:W-:Y:S01]  /*2440*/  FFMA.FTZ R49, R73, R52, R55 ;  /* 0x0000003449317223 */ /* 0x000fe20000010037 */
[----:B------:R-:W-:-:S03]  /*2450*/  @P4 HADD2.F32 R51, -RZ, R81.H0_H0 ;  /* 0x20000051ff334230 */ /* 0x000fc60000004100 */
[----:B------:R-:W-:-:S04]  /*2460*/  FADD.FTZ R49, R84, -R49 ;  /* 0x8000003154317221 */ /* 0x000fc80000010000 */
[----:B------:R-:W-:-:S04]  /*2470*/  FMUL.FTZ R50, R64, R49 ;  /* 0x0000003140327220 */ /* 0x000fc80000410000 */
[----:B------:R-:W-:-:S07]  /*2480*/  @P4 FADD.FTZ R50, R50, R51 ;  /* 0x0000003332324221 */ /* 0x000fce0000010000 */
.L_x_1458:
[----:B------:R-:W-:Y:S05]  /*2490*/  BSYNC B1 ;  /* 0x0000000000017941 */ /* 0x000fea0003800000 */
.L_x_1456:
        /* <DEDUP_REMOVED lines=16> */
.L_x_1460:
[----:B------:R-:W-:Y:S01]  /*25a0*/  FFMA.FTZ R48, R86, R52, R55 ;  /* 0x0000003456307223 */ /* 0x000fe20000010037 */
[----:B------:R-:W-:-:S03]  /*25b0*/  @P4 SHF.R.U32.HI R50, RZ, 0x10, R81 ;  /* 0x00000010ff324819 */ /* 0x000fc60000011651 */
[----:B------:R-:W-:Y:S02]  /*25c0*/  FADD.FTZ R49, R77, -R48 ;  /* 0x800000304d317221 */ /* 0x000fe40000010000 */
[----:B------:R-:W-:Y:S02]  /*25d0*/  @P4 HADD2.F32 R51, -RZ, R50.H0_H0 ;  /* 0x20000032ff334230 */ /* 0x000fe40000004100 */
[----:B------:R-:W-:-:S04]  /*25e0*/  FMUL.FTZ R50, R64, R49 ;  /* 0x0000003140327220 */ /* 0x000fc80000410000 */
[----:B------:R-:W-:-:S07]  /*25f0*/  @P4 FADD.FTZ R50, R50, R51 ;  /* 0x0000003332324221 */ /* 0x000fce0000010000 */
.L_x_1461:
[----:B------:R-:W-:Y:S05]  /*2600*/  BSYNC B1 ;  /* 0x0000000000017941 */ /* 0x000fea0003800000 */
.L_x_1459:
        /* <DEDUP_REMOVED lines=17> */
.L_x_1462:
        /* <DEDUP_REMOVED lines=11> */
.L_x_1464:
[----:B------:R-:W-:Y:S05]  /*27d0*/  BSYNC B1 ;  /* 0x0000000000017941 */ /* 0x000fea0003800000 */
.L_x_1463:
[----:B------:R-:W-:Y:S02]  /*27e0*/  IADD3 R23, R23, 0x80, RZ ;  /* 0x0000008017177810 */ /* 0x000fe40007ffe0ff */
[----:B------:R-:W-:-:S07]  /*27f0*/  IADD3 R53, R53, 0x80, RZ ;  /* 0x0000008035357810 */ /* 0x000fce0007ffe0ff */
.L_x_1449:
[----:B------:R-:W-:Y:S05]  /*2800*/  BSYNC B0 ;  /* 0x0000000000007941 */ /* 0x000fea0003800000 */
.L_x_1448:
        /* <DEDUP_REMOVED lines=10> */
[----:B-----5:R-:W-:Y:S01]  /*28b0*/  HADD2.F32 R50, -RZ, R78.H0_H0 ;  /* 0x2000004eff327230 */ /* 0x020fe20000004100 */
[----:B------:R-:W-:Y:S06]  /*28c0*/  BRA `(.L_x_1469) ;  /* 0x0000000000207947 */ /* 0x000fec0003800000 */
.L_x_1468:
        /* <DEDUP_REMOVED lines=8> */
.L_x_1469:
[----:B------:R-:W-:Y:S05]  /*2950*/  BSYNC B1 ;  /* 0x0000000000017941 */ /* 0x000fea0003800000 */
.L_x_1467:
        /* <DEDUP_REMOVED lines=18> */
.L_x_1471:
[----:B------:R-:W-:Y:S01]  /*2a80*/  FFMA.FTZ R48, R90, R52, R55 ;  /* 0x000000345a307223 */ /* 0x000fe20000010037 */
[----:B------:R-:W-:-:S03]  /*2a90*/  @P4 SHF.R.U64 R50, R78, 0x10, R79 ;  /* 0x000000104e324819 */ /* 0x000fc6000000124f */
[----:B------:R-:W-:Y:S02]  /*2aa0*/  FADD.FTZ R49, R87, -R48 ;  /* 0x8000003057317221 */ /* 0x000fe40000010000 */
[----:B------:R-:W-:Y:S02]  /*2ab0*/  @P4 HADD2.F32 R51, -RZ, R50.H0_H0 ;  /* 0x20000032ff334230 */ /* 0x000fe40000004100 */
[----:B------:R-:W-:-:S04]  /*2ac0*/  FMUL.FTZ R50, R64, R49 ;  /* 0x0000003140327220 */ /* 0x000fc80000410000 */
[----:B------:R-:W-:-:S07]  /*2ad0*/  @P4 FADD.FTZ R50, R50, R51 ;  /* 0x0000003332324221 */ /* 0x000fce0000010000 */
.L_x_1472:
[----:B------:R-:W-:Y:S05]  /*2ae0*/  BSYNC B1 ;  /* 0x0000000000017941 */ /* 0x000fea0003800000 */
.L_x_1470:
        /* <DEDUP_REMOVED lines=15> */
.L_x_1474:
[----:B------:R-:W-:Y:S01]  /*2be0*/  FFMA.FTZ R49, R91, R52, R55 ;  /* 0x000000345b317223 */ /* 0x000fe20000010037 */
[----:B------:R-:W-:-:S03]  /*2bf0*/  @P4 HADD2.F32 R51, -RZ, R79.H0_H0 ;  /* 0x2000004fff334230 */ /* 0x000fc60000004100 */
[----:B------:R-:W-:-:S04]  /*2c00*/  FADD.FTZ R49, R94, -R49 ;  /* 0x800000315e317221 */ /* 0x000fc80000010000 */
[----:B------:R-:W-:-:S04]  /*2c10*/  FMUL.FTZ R50, R64, R49 ;  /* 0x0000003140327220 */ /* 0x000fc80000410000 */
[----:B------:R-:W-:-:S07]  /*2c20*/  @P4 FADD.FTZ R50, R50, R51 ;  /* 0x0000003332324221 */ /* 0x000fce0000010000 */
.L_x_1475:
[----:B------:R-:W-:Y:S05]  /*2c30*/  BSYNC B1 ;  /* 0x0000000000017941 */ /* 0x000fea0003800000 */
.L_x_1473:
        /* <DEDUP_REMOVED lines=16> */
.L_x_1477:
[----:B------:R-:W-:Y:S01]  /*2d40*/  FFMA.FTZ R52, R96, R52, R55 ;  /* 0x0000003460347223 */ /* 0x000fe20000010037 */
[----:B------:R-:W-:-:S03]  /*2d50*/  @P4 SHF.R.U32.HI R48, RZ, 0x10, R79 ;  /* 0x00000010ff304819 */ /* 0x000fc6000001164f */
[----:B------:R-:W-:Y:S02]  /*2d60*/  FADD.FTZ R49, R93, -R52 ;  /* 0x800000345d317221 */ /* 0x000fe40000010000 */
[----:B------:R-:W-:Y:S02]  /*2d70*/  @P4 HADD2.F32 R51, -RZ, R48.H0_H0 ;  /* 0x20000030ff334230 */ /* 0x000fe40000004100 */
[----:B------:R-:W-:-:S04]  /*2d80*/  FMUL.FTZ R64, R64, R49 ;  /* 0x0000003140407220 */ /* 0x000fc80000410000 */
[----:B------:R-:W-:-:S07]  /*2d90*/  @P4 FADD.FTZ R64, R64, R51 ;  /* 0x0000003340404221 */ /* 0x000fce0000010000 */
.L_x_1478:
[----:B------:R-:W-:Y:S05]  /*2da0*/  BSYNC B1 ;  /* 0x0000000000017941 */ /* 0x000fea0003800000 */
.L_x_1476:
        /* <DEDUP_REMOVED lines=17> */
.L_x_1479:
        /* <DEDUP_REMOVED lines=10> */
.L_x_1466:
[----:B------:R-:W-:Y:S05]  /*2f60*/  BSYNC B0 ;  /* 0x0000000000007941 */ /* 0x000fea0003800000 */
.L_x_1465:
[----:B------:R-:W-:Y:S01]  /*2f70*/  VIADD R11, R11, UR12 ;  /* 0x0000000c0b0b7c36 */ /* 0x000fe20008000000 */
[----:B------:R-:W-:-:S04]  /*2f80*/  ISETP.NE.AND P3, PT, R95, RZ, PT ;  /* 0x000000ff5f00720c */ /* 0x000fc80003f65270 */
[----:B------:R-:W-:Y:S02]  /*2f90*/  ISETP.GE.AND P2, PT, R11, UR13, PT ;  /* 0x0000000d0b007c0c */ /* 0x000fe4000bf46270 */
[----:B------:R-:W-:-:S11]  /*2fa0*/  SEL R88, RZ, 0x1, P3 ;  /* 0x00000001ff587807 */ /* 0x000fd60001800000 */
[----:B------:R-:W-:Y:S05]  /*2fb0*/  @!P2 BRA `(.L_x_1480) ;  /* 0xffffffd40040a947 */ /* 0x000fea000383ffff */
.L_x_1418:
        /* <DEDUP_REMOVED lines=29> */
.L_x_1430:
[----:B------:R-:W-:Y:S01]  /*3190*/  HFMA2.MMA R102, -RZ, RZ, 0, 9.5367431640625e-07 ;  /* 0x00000010ff667435 */ /* 0x000fe200000001ff */
[----:B------:R-:W-:Y:S02]  /*31a0*/  MOV R101, R89 ;  /* 0x0000005900657202 */ /* 0x000fe40000000f00 */
[----:B------:R-:W-:Y:S02]  /*31b0*/  MOV R103, 0x1f ;  /* 0x0000001f00677802 */ /* 0x000fe40000000f00 */
[----:B------:R-:W-:-:S07]  /*31c0*/  MOV R98, 0xffffffff ;  /* 0xffffffff00627802 */ /* 0x000fce0000000f00 */
[----:B0----5:R-:W-:Y:S05]  /*31d0*/  WARPSYNC.COLLECTIVE R98, `(.L_x_1481) ;  /* 0x0000000062087348 */ /* 0x021fea0003c00000 */
[----:B------:R1:W2:Y:S02]  /*31e0*/  SHFL.DOWN P5, R99, R101, R102, R103 ;  /* 0x0800006665637389 */ /* 0x0002a400000a0067 */
[----:B012--5:R-:W-:Y:S01]  /*31f0*/  ENDCOLLECTIVE ;  /* 0x000000000000791b */ /* 0x027fe20003800000 */
.L_x_1481:
[----:B------:R-:W-:Y:S02]  /*3200*/  MOV R101, R100 ;  /* 0x0000006400657202 */ /* 0x000fe40000000f00 */
[----:B------:R-:W-:-:S07]  /*3210*/  MOV R50, R99 ;  /* 0x0000006300327202 */ /* 0x000fce0000000f00 */
[----:B------:R-:W-:Y:S05]  /*3220*/  WARPSYNC.COLLECTIVE R98, `(.L_x_1482) ;  /* 0x0000000062087348 */ /* 0x000fea0003c00000 */
[----:B------:R0:W1:Y:S02]  /*3230*/  SHFL.DOWN P5, R99, R101, R102, R103 ;  /* 0x0800006665637389 */ /* 0x00006400000a0067 */
[----:B01----:R-:W-:Y:S01]  /*3240*/  ENDCOLLECTIVE ;  /* 0x000000000000791b */ /* 0x003fe20003800000 */
.L_x_1482:
[----:B------:R-:W-:Y:S01]  /*3250*/  FADD.FTZ R50, R50, R89 ;  /* 0x0000005932327221 */ /* 0x000fe20000010000 */
[----:B------:R-:W-:-:S03]  /*3260*/  HFMA2.MMA R102, -RZ, RZ, 0, 4.76837158203125e-07 ;  /* 0x00000008ff667435 */ /* 0x000fc600000001ff */
[----:B------:R-:W-:Y:S01]  /*3270*/  IMAD.MOV.U32 R101, RZ, RZ, R50 ;  /* 0x000000ffff657224 */ /* 0x000fe200078e0032 */
[----:B------:R-:W-:-:S07]  /*3280*/  MOV R51, R99 ;  /* 0x0000006300337202 */ /* 0x000fce0000000f00 */
[----:B------:R-:W-:Y:S05]  /*3290*/  WARPSYNC.COLLECTIVE R98, `(.L_x_1483) ;  /* 0x0000000062087348 */ /* 0x000fea0003c00000 */
[----:B------:R0:W1:Y:S02]  /*32a0*/  SHFL.DOWN P5, R99, R101, R102, R103 ;  /* 0x0800006665637389 */ /* 0x00006400000a0067 */
[----:B01----:R-:W-:Y:S01]  /*32b0*/  ENDCOLLECTIVE ;  /* 0x000000000000791b */ /* 0x003fe20003800000 */
.L_x_1483:
[----:B------:R-:W-:-:S05]  /*32c0*/  FADD.FTZ R51, R51, R100 ;  /* 0x0000006433337221 */ /* 0x000fca0000010000 */
[----:B------:R-:W-:Y:S02]  /*32d0*/  MOV R101, R51 ;  /* 0x0000003300657202 */ /* 0x000fe40000000f00 */
[----:B------:R-:W-:-:S07]  /*32e0*/  MOV R53, R99 ;  /* 0x0000006300357202 */ /* 0x000fce0000000f00 */
[----:B------:R-:W-:Y:S05]  /*32f0*/  WARPSYNC.COLLECTIVE R98, `(.L_x_1484) ;  /* 0x0000000062087348 */ /* 0x000fea0003c00000 */
[----:B------:R0:W1:Y:S02]  /*3300*/  SHFL.DOWN P5, R99, R101, R102, R103 ;  /* 0x0800006665637389 */ /* 0x00006400000a0067 */
[----:B01----:R-:W-:Y:S01]  /*3310*/  ENDCOLLECTIVE ;  /* 0x000000000000791b */ /* 0x003fe20003800000 */
.L_x_1484:
[----:B------:R-:W-:Y:S01]  /*3320*/  FADD.FTZ R53, R50, R53 ;  /* 0x0000003532357221 */ /* 0x000fe20000010000 */
[----:B------:R-:W-:-:S04]  /*3330*/  HFMA2.MMA R102, -RZ, RZ, 0, 2.384185791015625e-07 ;  /* 0x00000004ff667435 */ /* 0x000fc800000001ff */
[----:B------:R-:W-:Y:S02]  /*3340*/  MOV R101, R53 ;  /* 0x0000003500657202 */ /* 0x000fe40000000f00 */
[----:B------:R-:W-:-:S07]  /*3350*/  MOV R52, R99 ;  /* 0x0000006300347202 */ /* 0x000fce0000000f00 */
[----:B------:R-:W-:Y:S05]  /*3360*/  WARPSYNC.COLLECTIVE R98, `(.L_x_1485) ;  /* 0x0000000062087348 */ /* 0x000fea0003c00000 */
[----:B------:R0:W1:Y:S02]  /*3370*/  SHFL.DOWN P5, R99, R101, R102, R103 ;  /* 0x0800006665637389 */ /* 0x00006400000a0067 */
[----:B01----:R-:W-:Y:S01]  /*3380*/  ENDCOLLECTIVE ;  /* 0x000000000000791b */ /* 0x003fe20003800000 */
.L_x_1485:
[----:B------:R-:W-:-:S05]  /*3390*/  FADD.FTZ R52, R51, R52 ;  /* 0x0000003433347221 */ /* 0x000fca0000010000 */
[----:B------:R-:W-:Y:S02]  /*33a0*/  MOV R101, R52 ;  /* 0x0000003400657202 */ /* 0x000fe40000000f00 */
[----:B------:R-:W-:-:S07]  /*33b0*/  MOV R54, R99 ;  /* 0x0000006300367202 */ /* 0x000fce0000000f00 */
[----:B------:R-:W-:Y:S05]  /*33c0*/  WARPSYNC.COLLECTIVE R98, `(.L_x_1486) ;  /* 0x0000000062087348 */ /* 0x000fea0003c00000 */
[----:B------:R0:W1:Y:S02]  /*33d0*/  SHFL.DOWN P5, R99, R101, R102, R103 ;  /* 0x0800006665637389 */ /* 0x00006400000a0067 */
[----:B01----:R-:W-:Y:S01]  /*33e0*/  ENDCOLLECTIVE ;  /* 0x000000000000791b */ /* 0x003fe20003800000 */
.L_x_1486:
[----:B------:R-:W-:Y:S01]  /*33f0*/  FADD.FTZ R54, R53, R54 ;  /* 0x0000003635367221 */ /* 0x000fe20000010000 */
[----:B------:R-:W-:-:S03]  /*3400*/  HFMA2.MMA R102, -RZ, RZ, 0, 1.1920928955078125e-07 ;  /* 0x00000002ff667435 */ /* 0x000fc600000001ff */
[----:B------:R-:W-:Y:S01]  /*3410*/  IMAD.MOV.U32 R101, RZ, RZ, R54 ;  /* 0x000000ffff657224 */ /* 0x000fe200078e0036 */
[----:B------:R-:W-:-:S07]  /*3420*/  MOV R55, R99 ;  /* 0x0000006300377202 */ /* 0x000fce0000000f00 */
[----:B------:R-:W-:Y:S05]  /*3430*/  WARPSYNC.COLLECTIVE R98, `(.L_x_1487) ;  /* 0x0000000062087348 */ /* 0x000fea0003c00000 */
[----:B------:R0:W1:Y:S02]  /*3440*/  SHFL.DOWN P5, R99, R101, R102, R103 ;  /* 0x0800006665637389 */ /* 0x00006400000a0067 */
[----:B01----:R-:W-:Y:S01]  /*3450*/  ENDCOLLECTIVE ;  /* 0x000000000000791b */ /* 0x003fe20003800000 */
.L_x_1487:
[----:B------:R-:W-:-:S05]  /*3460*/  FADD.FTZ R55, R52, R55 ;  /* 0x0000003734377221 */ /* 0x000fca0000010000 */
[----:B------:R-:W-:Y:S02]  /*3470*/  MOV R101, R55 ;  /* 0x0000003700657202 */ /* 0x000fe40000000f00 */
[----:B------:R-:W-:-:S07]  /*3480*/  MOV R89, R99 ;  /* 0x0000006300597202 */ /* 0x000fce0000000f00 */
[----:B------:R-:W-:Y:S05]  /*3490*/  WARPSYNC.COLLECTIVE R98, `(.L_x_1488) ;  /* 0x0000000062087348 */ /* 0x000fea0003c00000 */
[----:B------:R0:W1:Y:S02]  /*34a0*/  SHFL.DOWN P5, R99, R101, R102, R103 ;  /* 0x0800006665637389 */ /* 0x00006400000a0067 */
[----:B01----:R-:W-:Y:S01]  /*34b0*/  ENDCOLLECTIVE ;  /* 0x000000000000791b */ /* 0x003fe20003800000 */
.L_x_1488:
[----:B------:R-:W-:Y:S01]  /*34c0*/  FADD.FTZ R89, R54, R89 ;  /* 0x0000005936597221 */ /* 0x000fe20000010000 */
[----:B------:R-:W-:-:S04]  /*34d0*/  HFMA2.MMA R102, -RZ, RZ, 0, 5.9604644775390625e-08 ;  /* 0x00000001ff667435 */ /* 0x000fc800000001ff */
[----:B------:R-:W-:Y:S02]  /*34e0*/  MOV R101, R89 ;  /* 0x0000005900657202 */ /* 0x000fe40000000f00 */
[----:B------:R-:W-:-:S07]  /*34f0*/  MOV R88, R99 ;  /* 0x0000006300587202 */ /* 0x000fce0000000f00 */
[----:B------:R-:W-:Y:S05]  /*3500*/  WARPSYNC.COLLECTIVE R98, `(.L_x_1489) ;  /* 0x0000000062087348 */ /* 0x000fea0003c00000 */
[----:B------:R0:W1:Y:S02]  /*3510*/  SHFL.DOWN P5, R99, R101, R102, R103 ;  /* 0x0800006665637389 */ /* 0x00006400000a0067 */
[----:B01----:R-:W-:Y:S01]  /*3520*/  ENDCOLLECTIVE ;  /* 0x000000000000791b */ /* 0x003fe20003800000 */
.L_x_1489:
[----:B------:R-:W-:-:S05]  /*3530*/  FADD.FTZ R50, R55, R88 ;  /* 0x0000005837327221 */ /* 0x000fca0000010000 */
[----:B------:R-:W-:Y:S02]  /*3540*/  MOV R101, R50 ;  /* 0x0000003200657202 */ /* 0x000fe40000000f00 */
[----:B------:R-:W-:-:S07]  /*3550*/  MOV R88, R99 ;  /* 0x0000006300587202 */ /* 0x000fce0000000f00 */
[----:B------:R-:W-:Y:S05]  /*3560*/  WARPSYNC.COLLECTIVE R98, `(.L_x_1490) ;  /* 0x0000000062087348 */ /* 0x000fea0003c00000 */
[----:B------:R0:W1:Y:S02]  /*3570*/  SHFL.DOWN P5, R99, R101, R102, R103 ;  /* 0x0800006665637389 */ /* 0x00006400000a0067 */
[----:B01----:R-:W-:Y:S01]  /*3580*/  ENDCOLLECTIVE ;  /* 0x000000000000791b */ /* 0x003fe20003800000 */
.L_x_1490:
[----:B------:R-:W-:Y:S01]  /*3590*/  MOV R51, R99 ;  /* 0x0000006300337202 */ /* 0x000fe20000000f00 */
[----:B------:R-:W-:Y:S06]  /*35a0*/  BRA `(.L_x_1491) ;  /* 0xffffffe0004c7947 */ /* 0x000fec000383ffff */
.L_x_1492:
        /* <DEDUP_REMOVED lines=13> */
.L_x_8525:


//--------------------- .text._ZN10layer_norm22ln_bwd_finalize_kernelINS_22Kernel_traits_finalizeILj1536E6__halfS2_S2_S2_fjLb0ELj1024ELj4ENS_18Kernel_traits_baseILj1536ES2_S2_S2_S2_fjLj1024EEEEELb0ELb1EEEvNS_9BwdParamsE --------------------------
	.section	.text._ZN10layer_norm22ln_bwd_finalize_kernelINS_22Kernel_traits_finalizeILj1536E6__halfS2_S2_S2_fjLb0ELj1024ELj4ENS_18Kernel_traits_baseILj1536ES2_S2_S2_S2_fjLj1024EEEEELb0ELb1EEEvNS_9BwdParamsE,"ax",@progbits
	.align	128
        .global         _ZN10layer_norm22ln_bwd_finalize_kernelINS_22Kernel_traits_finalizeILj1536E6__halfS2_S2_S2_fjLb0ELj1024ELj4ENS_18Kernel_traits_baseILj1536ES2_S2_S2_S2_fjLj1024EEEEELb0ELb1EEEvNS_9BwdParamsE
        .type           _ZN10layer_norm22ln_bwd_finalize_kernelINS_22Kernel_traits_finalizeILj1536E6__halfS2_S2_S2_fjLb0ELj1024ELj4ENS_18Kernel_traits_baseILj1536ES2_S2_S2_S2_fjLj1024EEEEELb0ELb1EEEvNS_9BwdParamsE,@function
        .size           _ZN10layer_norm22ln_bwd_finalize_kernelINS_22Kernel_traits_finalizeILj1536E6__halfS2_S2_S2_fjLb0ELj1024ELj4ENS_18Kernel_traits_baseILj1536ES2_S2_S2_S2_fjLj1024EEEEELb0ELb1EEEvNS_9BwdParamsE,(.L_x_8526 - _ZN10layer_norm22ln_bwd_finalize_kernelINS_22Kernel_traits_finalizeILj1536E6__halfS2_S2_S2_fjLb0ELj1024ELj4ENS_18Kernel_traits_baseILj1536ES2_S2_S2_S2_fjLj1024EEEEELb0ELb1EEEvNS_9BwdParamsE)
        .other          _ZN10layer_norm22ln_bwd_finalize_kernelINS_22Kernel_traits_finalizeILj1536E6__halfS2_S2_S2_fjLb0ELj1024ELj4ENS_18Kernel_traits_baseILj1536ES2_S2_S2_S2_fjLj1024EEEEELb0ELb1EEEvNS_9BwdParamsE,@"STO_CUDA_ENTRY STV_DEFAULT"
_ZN10layer_norm22ln_bwd_finalize_kernelINS_22Kernel_traits_finalizeILj1536E6__halfS2_S2_S2_fjLb0ELj1024ELj4ENS_18Kernel_traits_baseILj1536ES2_S2_S2_S2_fjLj1024EEEEELb0ELb1EEEvNS_9BwdParamsE:
.text._ZN10layer_norm22ln_bwd_finalize_kernelINS_22Kernel_traits_finalizeILj1536E6__halfS2_S2_S2_fjLb0ELj1024ELj4ENS_18Kernel_traits_baseILj1536ES2_S2_S2_S2_fjLj1024EEEEELb0ELb1EEEvNS_9BwdParamsE:
        /* <DEDUP_REMOVED lines=26> */
.L_x_1504:
        /* <DEDUP_REMOVED lines=31> */
.L_x_1497:
        /* <DEDUP_REMOVED lines=34> */
.L_x_1496:
[----:B------:R-:W-:Y:S05]  /*05b0*/  BSYNC B1 ;  /* 0x0000000000017941 */ /* 0x000fea0003800000 */
.L_x_1495:
        /* <DEDUP_REMOVED lines=25> */
.L_x_1499:
[----:B------:R-:W-:Y:S05]  /*0750*/  BSYNC B1 ;  /* 0x0000000000017941 */ /* 0x000fea0003800000 */
.L_x_1498:
        /* <DEDUP_REMOVED lines=12> */
.L_x_1494:
[----:B------:R-:W-:Y:S05]  /*0820*/  BSYNC B0 ;  /* 0x0000000000007941 */ /* 0x000fea0003800000 */
.L_x_1493:
        /* <DEDUP_REMOVED lines=29> */
.L_x_1515:
[----:B------:R-:W-:Y:S01]  /*0a00*/  @!P1 SHF.R.U32.HI R12, RZ, 0x3, R0 ;  /* 0x00000003ff0c9819 */ /* 0x000fe20000011600 */
[----:B----4-:R-:W-:Y:S01]  /*0a10*/  FADD.FTZ R14, R9, R14 ;  /* 0x0000000e090e7221 */ /* 0x010fe20000010000 */
[----:B---3--:R-:W-:Y:S02]  /*0a20*/  FADD.FTZ R11, R10, R11 ;  /* 0x0000000b0a0b7221 */ /* 0x008fe40000010000 */
[----:B------:R-:W-:-:S05]  /*0a30*/  @!P1 LOP3.LUT R12, R12, 0x1ffffffc, RZ, 0xc0, !PT ;  /* 0x1ffffffc0c0c9812 */ /* 0x000fca00078ec0ff */
[----:B------:R3:W-:Y:S04]  /*0a40*/  @!P1 STS [R12+UR4+0x2000], R14 ;  /* 0x0020000e0c009988 */ /* 0x0007e80008000804 */
[----:B------:R3:W-:Y:S02]  /*0a50*/  @!P1 STS [R12+UR4+0x2080], R11 ;  /* 0x0020800b0c009988 */ /* 0x0007e40008000804 */
.L_x_1500:
        /* <DEDUP_REMOVED lines=10> */
[----:B---3--:R-:W-:Y:S02]  /*0b00*/  F2FP.F16.F32.PACK_AB R15, R15, R14 ;  /* 0x0000000e0f0f723e */ /* 0x008fe400000000ff */
[----:B-----5:R-:W-:-:S03]  /*0b10*/  F2FP.F16.F32.PACK_AB R17, R17, R16 ;  /* 0x000000101111723e */ /* 0x020fc600000000ff */
[----:B------:R4:W-:Y:S04]  /*0b20*/  STG.E desc[UR6][R12.64], R15 ;  /* 0x0000000f0c007986 */ /* 0x0009e8000c101906 */
[----:B------:R4:W-:Y:S02]  /*0b30*/  STG.E desc[UR6][R10.64], R17 ;  /* 0x000000110a007986 */ /* 0x0009e4000c101906 */
.L_x_1503:
[----:B------:R-:W-:Y:S05]  /*0b40*/  BSYNC B0 ;  /* 0x0000000000007941 */ /* 0x000fea0003800000 */
.L_x_1502:
[C---:B------:R-:W-:Y:S02]  /*0b50*/  ISETP.GT.U32.AND P1, PT, R3.reuse, -0x601, PT ;  /* 0xfffff9ff0300780c */ /* 0x040fe40003f24070 */
[----:B------:R-:W-:Y:S02]  /*0b60*/  IADD3 R3, R3, 0x600, RZ ;  /* 0x0000060003037810 */ /* 0x000fe40007ffe0ff */
[----:B------:R-:W-:-:S09]  /*0b70*/  IADD3 R4, R4, 0x300, RZ ;  /* 0x0000030004047810 */ /* 0x000fd20007ffe0ff */
[----:B------:R-:W-:Y:S05]  /*0b80*/  @P1 BRA `(.L_x_1504) ;  /* 0xfffffff400841947 */ /* 0x000fea000383ffff */
[----:B------:R-:W-:Y:S05]  /*0b90*/  EXIT ;  /* 0x000000000000794d */ /* 0x000fea0003800000 */
.L_x_1501:
[----:B------:R-:W-:Y:S01]  /*0ba0*/  HFMA2.MMA R22, -RZ, RZ, 0, 1.847743988037109375e-06 ;  /* 0x0000001fff167435 */ /* 0x000fe200000001ff */
[----:B0--3--:R-:W-:Y:S01]  /*0bb0*/  MOV R20, R10 ;  /* 0x0000000a00147202 */ /* 0x009fe20000000f00 */
[----:B------:R-:W-:Y:S01]  /*0bc0*/  IMAD.MOV.U32 R19, RZ, RZ, 0x1 ;  /* 0x00000001ff137424 */ /* 0x000fe200078e00ff */
[----:B------:R-:W-:-:S08]  /*0bd0*/  MOV R17, 0xffffffff ;  /* 0xffffffff00117802 */ /* 0x000fd00000000f00 */
[----:B-12---:R-:W-:Y:S05]  /*0be0*/  WARPSYNC.COLLECTIVE R17, `(.L_x_1505) ;  /* 0x0000000011087348 */ /* 0x006fea0003c00000 */
[----:B------:R0:W3:Y:S02]  /*0bf0*/  SHFL.BFLY P2, R18, R20, R19, R22 ;  /* 0x0c00001314127389 */ /* 0x0000e40000040016 */
[----:B0123--:R-:W-:Y:S01]  /*0c00*/  ENDCOLLECTIVE ;  /* 0x000000000000791b */ /* 0x00ffe20003800000 */
.L_x_1505:
[----:B------:R-:W-:Y:S01]  /*0c10*/  HFMA2.MMA R19, -RZ, RZ, 0, 1.1920928955078125e-07 ;  /* 0x00000002ff137435 */ /* 0x000fe200000001ff */
[----:B------:R-:W-:-:S05]  /*0c20*/  MOV R11, R18 ;  /* 0x00000012000b7202 */ /* 0x000fca0000000f00 */
[----:B------:R-:W-:-:S04]  /*0c30*/  FADD.FTZ R11, R10, R11 ;  /* 0x0000000b0a0b7221 */ /* 0x000fc80000010000 */
[----:B------:R-:W-:-:S07]  /*0c40*/  IMAD.MOV.U32 R20, RZ, RZ, R11 ;  /* 0x000000ffff147224 */ /* 0x000fce00078e000b */
[----:B------:R-:W-:Y:S05]  /*0c50*/  WARPSYNC.COLLECTIVE R17, `(.L_x_1506) ;  /* 0x0000000011087348 */ /* 0x000fea0003c00000 */
[----:B------:R0:W1:Y:S02]  /*0c60*/  SHFL.BFLY P2, R18, R20, R19, R22 ;  /* 0x0c00001314127389 */ /* 0x0000640000040016 */
[----:B01----:R-:W-:Y:S01]  /*0c70*/  ENDCOLLECTIVE ;  /* 0x000000000000791b */ /* 0x003fe20003800000 */
.L_x_1506:
[----:B------:R-:W-:Y:S01]  /*0c80*/  IMAD.MOV.U32 R19, RZ, RZ, 0x4 ;  /* 0x00000004ff137424 */ /* 0x000fe200078e00ff */
[----:B------:R-:W-:-:S05]  /*0c90*/  MOV R12, R18 ;  /* 0x00000012000c7202 */ /* 0x000fca0000000f00 */
[----:B------:R-:W-:-:S05]  /*0ca0*/  FADD.FTZ R12, R11, R12 ;  /* 0x0000000c0b0c7221 */ /* 0x000fca0000010000 */
[----:B------:R-:W-:-:S07]  /*0cb0*/  MOV R20, R12 ;  /* 0x0000000c00147202 */ /* 0x000fce0000000f00 */
[----:B------:R-:W-:Y:S05]  /*0cc0*/  WARPSYNC.COLLECTIVE R17, `(.L_x_1507) ;  /* 0x0000000011087348 */ /* 0x000fea0003c00000 */
[----:B------:R0:W1:Y:S02]  /*0cd0*/  SHFL.BFLY P2, R18, R20, R19, R22 ;  /* 0x0c00001314127389 */ /* 0x0000640000040016 */
[----:B01----:R-:W-:Y:S01]  /*0ce0*/  ENDCOLLECTIVE ;  /* 0x000000000000791b */ /* 0x003fe20003800000 */
.L_x_1507:
[----:B------:R-:W-:Y:S01]  /*0cf0*/  HFMA2.MMA R19, -RZ, RZ, 0, 4.76837158203125e-07 ;  /* 0x00000008ff137435 */ /* 0x000fe200000001ff */
[----:B------:R-:W-:-:S05]  /*0d00*/  MOV R13, R18 ;  /* 0x00000012000d7202 */ /* 0x000fca0000000f00 */
[----:B------:R-:W-:-:S05]  /*0d10*/  FADD.FTZ R13, R12, R13 ;  /* 0x0000000d0c0d7221 */ /* 0x000fca0000010000 */
[----:B------:R-:W-:-:S07]  /*0d20*/  MOV R20, R13 ;  /* 0x0000000d00147202 */ /* 0x000fce0000000f00 */
[----:B------:R-:W-:Y:S05]  /*0d30*/  WARPSYNC.COLLECTIVE R17, `(.L_x_1508) ;  /* 0x0000000011087348 */ /* 0x000fea0003c00000 */
[----:B------:R0:W1:Y:S02]  /*0d40*/  SHFL.BFLY P2, R18, R20, R19, R22 ;  /* 0x0c00001314127389 */ /* 0x0000640000040016 */
[----:B01----:R-:W-:Y:S01]  /*0d50*/  ENDCOLLECTIVE ;  /* 0x000000000000791b */ /* 0x003fe20003800000 */
.L_x_1508:
[----:B------:R-:W-:Y:S01]  /*0d60*/  HFMA2.MMA R19, -RZ, RZ, 0, 9.5367431640625e-07 ;  /* 0x00000010ff137435 */ /* 0x000fe200000001ff */
[----:B------:R-:W-:-:S04]  /*0d70*/  IMAD.MOV.U32 R10, RZ, RZ, R18 ;  /* 0x000000ffff0a7224 */ /* 0x000fc800078e0012 */
[----:B------:R-:W-:-:S05]  /*0d80*/  FADD.FTZ R10, R13, R10 ;  /* 0x0000000a0d0a7221 */ /* 0x000fca0000010000 */
[----:B------:R-:W-:-:S07]  /*0d90*/  MOV R20, R10 ;  /* 0x0000000a00147202 */ /* 0x000fce0000000f00 */
[----:B------:R-:W-:Y:S05]  /*0da0*/  WARPSYNC.COLLECTIVE R17, `(.L_x_1509) ;  /* 0x0000000011087348 */ /* 0x000fea0003c00000 */
[----:B------:R0:W1:Y:S02]  /*0db0*/  SHFL.BFLY P2, R18, R20, R19, R22 ;  /* 0x0c00001314127389 */ /* 0x0000640000040016 */
[----:B01----:R-:W-:Y:S01]  /*0dc0*/  ENDCOLLECTIVE ;  /* 0x000000000000791b */ /* 0x003fe20003800000 */
.L_x_1509:
[----:B------:R-:W-:Y:S01]  /*0dd0*/  HFMA2.MMA R19, -RZ, RZ, 0, 5.9604644775390625e-08 ;  /* 0x00000001ff137435 */ /* 0x000fe200000001ff */
[----:B------:R-:W-:Y:S01]  /*0de0*/  IMAD.MOV.U32 R20, RZ, RZ, R9 ;  /* 0x000000ffff147224 */ /* 0x000fe200078e0009 */
[----:B------:R-:W-:-:S09]  /*0df0*/  MOV R11, R18 ;  /* 0x00000012000b7202 */ /* 0x000fd20000000f00 */
[----:B------:R-:W-:Y:S05]  /*0e00*/  WARPSYNC.COLLECTIVE R17, `(.L_x_1510) ;  /* 0x0000000011087348 */ /* 0x000fea0003c00000 */
[----:B------:R0:W1:Y:S02]  /*0e10*/  SHFL.BFLY P2, R18, R20, R19, R22 ;  /* 0x0c00001314127389 */ /* 0x0000640000040016 */
[----:B01----:R-:W-:Y:S01]  /*0e20*/  ENDCOLLECTIVE ;  /* 0x000000000000791b */ /* 0x003fe20003800000 */
.L_x_1510:
[----:B------:R-:W-:Y:S01]  /*0e30*/  HFMA2.MMA R19, -RZ, RZ, 0, 1.1920928955078125e-07 ;  /* 0x00000002ff137435 */ /* 0x000fe200000001ff */
[----:B------:R-:W-:-:S05]  /*0e40*/  MOV R12, R18 ;  /* 0x00000012000c7202 */ /* 0x000fca0000000f00 */
[----:B------:R-:W-:-:S05]  /*0e50*/  FADD.FTZ R14, R9, R12 ;  /* 0x0000000c090e7221 */ /* 0x000fca0000010000 */
[----:B------:R-:W-:-:S07]  /*0e60*/  MOV R20, R14 ;  /* 0x0000000e00147202 */ /* 0x000fce0000000f00 */
[----:B------:R-:W-:Y:S05]  /*0e70*/  WARPSYNC.COLLECTIVE R17, `(.L_x_1511) ;  /* 0x0000000011087348 */ /* 0x000fea0003c00000 */
[----:B------:R0:W1:Y:S02]  /*0e80*/  SHFL.BFLY P2, R18, R20, R19, R22 ;  /* 0x0c00001314127389 */ /* 0x0000640000040016 */
[----:B01----:R-:W-:Y:S01]  /*0e90*/  ENDCOLLECTIVE ;  /* 0x000000000000791b */ /* 0x003fe20003800000 */
.L_x_1511:
[----:B------:R-:W-:Y:S01]  /*0ea0*/  HFMA2.MMA R19, -RZ, RZ, 0, 2.384185791015625e-07 ;  /* 0x00000004ff137435 */ /* 0x000fe200000001ff */
[----:B------:R-:W-:-:S04]  /*0eb0*/  IMAD.MOV.U32 R13, RZ, RZ, R18 ;  /* 0x000000ffff0d7224 */ /* 0x000fc800078e0012 */
[----:B------:R-:W-:-:S05]  /*0ec0*/  FADD.FTZ R15, R14, R13 ;  /* 0x0000000d0e0f7221 */ /* 0x000fca0000010000 */
[----:B------:R-:W-:-:S07]  /*0ed0*/  MOV R20, R15 ;  /* 0x0000000f00147202 */ /* 0x000fce0000000f00 */
[----:B------:R-:W-:Y:S05]  /*0ee0*/  WARPSYNC.COLLECTIVE R17, `(.L_x_1512) ;  /* 0x0000000011087348 */ /* 0x000fea0003c00000 */
[----:B------:R0:W1:Y:S02]  /*0ef0*/  SHFL.BFLY P2, R18, R20, R19, R22 ;  /* 0x0c00001314127389 */ /* 0x0000640000040016 */
[----:B01----:R-:W-:Y:S01]  /*0f00*/  ENDCOLLECTIVE ;  /* 0x000000000000791b */ /* 0x003fe20003800000 */
.L_x_1512:
[----:B------:R-:W-:Y:S01]  /*0f10*/  IMAD.MOV.U32 R19, RZ, RZ, 0x8 ;  /* 0x00000008ff137424 */ /* 0x000fe200078e00ff */
[----:B------:R-:W-:-:S05]  /*0f20*/  MOV R16, R18 ;  /* 0x0000001200107202 */ /* 0x000fca0000000f00 */
[----:B------:R-:W-:-:S05]  /*0f30*/  FADD.FTZ R16, R15, R16 ;  /* 0x000000100f107221 */ /* 0x000fca0000010000 */
[----:B------:R-:W-:-:S07]  /*0f40*/  MOV R20, R16 ;  /* 0x0000001000147202 */ /* 0x000fce0000000f00 */
[----:B------:R-:W-:Y:S05]  /*0f50*/  WARPSYNC.COLLECTIVE R17, `(.L_x_1513) ;  /* 0x0000000011087348 */ /* 0x000fea0003c00000 */
[----:B------:R0:W1:Y:S02]  /*0f60*/  SHFL.BFLY P2, R18, R20, R19, R22 ;  /* 0x0c00001314127389 */ /* 0x0000640000040016 */
[----:B01----:R-:W-:Y:S01]  /*0f70*/  ENDCOLLECTIVE ;  /* 0x000000000000791b */ /* 0x003fe20003800000 */
.L_x_1513:
[----:B------:R-:W-:Y:S01]  /*0f80*/  HFMA2.MMA R19, -RZ, RZ, 0, 9.5367431640625e-07 ;  /* 0x00000010ff137435 */ /* 0x000fe200000001ff */
[----:B------:R-:W-:-:S05]  /*0f90*/  MOV R9, R18 ;  /* 0x0000001200097202 */ /* 0x000fca0000000f00 */
[----:B------:R-:W-:-:S05]  /*0fa0*/  FADD.FTZ R9, R16, R9 ;  /* 0x0000000910097221 */ /* 0x000fca0000010000 */
[----:B------:R-:W-:-:S07]  /*0fb0*/  MOV R20, R9 ;  /* 0x0000000900147202 */ /* 0x000fce0000000f00 */
[----:B------:R-:W-:Y:S05]  /*0fc0*/  WARPSYNC.COLLECTIVE R17, `(.L_x_1514) ;  /* 0x0000000011087348 */ /* 0x000fea0003c00000 */
[----:B------:R0:W1:Y:S02]  /*0fd0*/  SHFL.BFLY P2, R18, R20, R19, R22 ;  /* 0x0c00001314127389 */ /* 0x0000640000040016 */
[----:B01----:R-:W-:Y:S01]  /*0fe0*/  ENDCOLLECTIVE ;  /* 0x000000000000791b */ /* 0x003fe20003800000 */
.L_x_1514:
[----:B------:R-:W-:Y:S01]  /*0ff0*/  MOV R14, R18 ;  /* 0x00000012000e7202 */ /* 0x000fe20000000f00 */
[----:B------:R-:W-:Y:S06]  /*1000*/  BRA `(.L_x_1515) ;  /* 0xfffffff8007c7947 */ /* 0x000fec000383ffff */
.L_x_1516:
        /* <DEDUP_REMOVED lines=15> */
.L_x_8526:


//--------------------- .text._ZN10layer_norm13ln_bwd_kernelINS_13Kernel_traitsI6__halfS2_S2_S2_fjLj1536ELj1ELj1ELj4ELj8ENS_18Kernel_traits_baseILj1536ES2_S2_S2_S2_fjLj128EEEEELb1ELb0ELb1ELb1EEEvNS_9BwdParamsE --------------------------
	.section	.text._ZN10layer_norm13ln_bwd_kernelINS_13Kernel_traitsI6__halfS2_S2_S2_fjLj1536ELj1ELj1ELj4ELj8ENS_18Kernel_traits_baseILj1536ES2_S2_S2_S2_fjLj128EEEEELb1ELb0ELb1ELb1EEEvNS_9BwdParamsE,"ax",@progbits
	.align	128
        .global         _ZN10layer_norm13ln_bwd_kernelINS_13Kernel_traitsI6__halfS2_S2_S2_fjLj1536ELj1ELj1ELj4ELj8ENS_18Kernel_traits_baseILj1536ES2_S2_S2_S2_fjLj128EEEEELb1ELb0ELb1ELb1EEEvNS_9BwdParamsE
        .type           _ZN10layer_norm13ln_bwd_kernelINS_13Kernel_traitsI6__halfS2_S2_S2_fjLj1536ELj1ELj1ELj4ELj8ENS_18Kernel_traits_baseILj1536ES2_S2_S2_S2_fjLj128EEEEELb1ELb0ELb1ELb1EEEvNS_9BwdParamsE,@function
        .size           _ZN10layer_norm13ln_bwd_kernelINS_13Kernel_traitsI6__halfS2_S2_S2_fjLj1536ELj1ELj1ELj4ELj8ENS_18Kernel_traits_baseILj1536ES2_S2_S2_S2_fjLj128EEEEELb1ELb0ELb1ELb1EEEvNS_9BwdParamsE,(.L_x_8527 - _ZN10layer_norm13ln_bwd_kernelINS_13Kernel_traitsI6__halfS2_S2_S2_fjLj1536ELj1ELj1ELj4ELj8ENS_18Kernel_traits_baseILj1536ES2_S2_S2_S2_fjLj128EEEEELb1ELb0ELb1ELb1EEEvNS_9BwdParamsE)
        .other          _ZN10layer_norm13ln_bwd_kernelINS_13Kernel_traitsI6__halfS2_S2_S2_fjLj1536ELj1ELj1ELj4ELj8ENS_18Kernel_traits_baseILj1536ES2_S2_S2_S2_fjLj128EEEEELb1ELb0ELb1ELb1EEEvNS_9BwdParamsE,@"STO_CUDA_ENTRY STV_DEFAULT"
_ZN10layer_norm13ln_bwd_kernelINS_13Kernel_traitsI6__halfS2_S2_S2_fjLj1536ELj1ELj1ELj4ELj8ENS_18Kernel_traits_baseILj1536ES2_S2_S2_S2_fjLj128EEEEELb1ELb0ELb1ELb1EEEvNS_9BwdParamsE:
.text._ZN10layer_norm13ln_bwd_kernelINS_13Kernel_traitsI6__halfS2_S2_S2_fjLj1536ELj1ELj1ELj4ELj8ENS_18Kernel_traits_baseILj1536ES2_S2_S2_S2_fjLj128EEEEELb1ELb0ELb1ELb1EEEvNS_9BwdParamsE:
        /* <DEDUP_REMOVED lines=25> */
.L_x_1517:
[----:B------:R-:W-:Y:S01]  /*0190*/  SHF.L.U32 R3, R0, 0x3, RZ ;  /* 0x0000000300037819 */ /* 0x000fe200000006ff */
[----:B------:R-:W-:-:S03]  /*01a0*/  ULDC.64 UR6, c[0x0][0x260] ;  /* 0x0000980000067ab9 */ /* 0x000fc60000000a00 */
[----:B------:R-:W-:-:S04]  /*01b0*/  LOP3.LUT R3, R3, 0x3f8, RZ, 0xc0, !PT ;  /* 0x000003f803037812 */ /* 0x000fc800078ec0ff */
[----:B------:R-:W-:-:S04]  /*01c0*/  IADD3 R10, P0, R3, UR6, RZ ;  /* 0x00000006030a7c10 */ /* 0x000fc8000ff1e0ff */
[----:B------:R-:W-:-:S05]  /*01d0*/  IADD3.X R11, RZ, UR7, RZ, P0, !PT ;  /* 0x00000007ff0b7c10 */ /* 0x000fca00087fe4ff */
        /* <DEDUP_REMOVED lines=29> */
[----:B------:R-:W-:-:S02]  /*03b0*/  HADD2.F32 R9, -RZ, R9.H0_H0 ;  /* 0x20000009ff097230 */ /* 0x000fc40000004100 */
[----:B------:R-:W-:Y:S02]  /*03c0*/  HADD2.F32 R12, -RZ, R12.H0_H0 ;  /* 0x2000000cff0c7230 */ /* 0x000fe40000004100 */
[----:B------:R-:W-:Y:S02]  /*03d0*/  HADD2.F32 R13, -RZ, R13.H0_H0 ;  /* 0x2000000dff0d7230 */ /* 0x000fe40000004100 */
[----:B------:R-:W-:Y:S02]  /*03e0*/  HADD2.F32 R14, -RZ, R14.H0_H0 ;  /* 0x2000000eff0e7230 */ /* 0x000fe40000004100 */
[----:B------:R-:W-:Y:S02]  /*03f0*/  HADD2.F32 R15, -RZ, R15.H0_H0 ;  /* 0x2000000fff0f7230 */ /* 0x000fe40000004100 */
[----:B------:R-:W-:Y:S02]  /*0400*/  HADD2.F32 R16, -RZ, R16.H0_H0 ;  /* 0x20000010ff107230 */ /* 0x000fe40000004100 */
[----:B0-----:R-:W-:-:S07]  /*0410*/  HADD2.F32 R17, -RZ, R17.H0_H0 ;  /* 0x20000011ff117230 */ /* 0x001fce0000004100 */
.L_x_1568:
        /* <DEDUP_REMOVED lines=16> */
[C---:B------:R-:W-:Y:S02]  /*0520*/  IADD3 R93, R97.reuse, 0x80, RZ ;  /* 0x00000080615d7810 */ /* 0x040fe40007ffe0ff */
[C---:B------:R-:W-:Y:S01]  /*0530*/  IADD3 R18, R97.reuse, 0x100, RZ ;  /* 0x0000010061127810 */ /* 0x040fe20007ffe0ff */
[----:B---3--:R-:W-:-:S04]  /*0540*/  IMAD.WIDE.U32 R56, R97, 0x8, R52 ;  /* 0x0000000861387825 */ /* 0x008fc800078e0034 */
[----:B-1----:R-:W-:-:S04]  /*0550*/  IMAD.WIDE.U32 R54, R93, 0x8, R52 ;  /* 0x000000085d367825 */ /* 0x002fc800078e0034 */
[----:B------:R-:W-:Y:S01]  /*0560*/  IMAD.WIDE.U32 R52, R18, 0x8, R52 ;  /* 0x0000000812347825 */ /* 0x000fe200078e0034 */
[----:B----4-:R-:W-:-:S13]  /*0570*/  ISETP.GT.AND P2, PT, R86, RZ, PT ;  /* 0x000000ff5600720c */ /* 0x010fda0003f44270 */
[----:B------:R-:W-:Y:S05]  /*0580*/  @P2 BRA `(.L_x_1520) ;  /* 0x0000000000682947 */ /* 0x000fea0003800000 */
[----:B-----5:R-:W-:Y:S01]  /*0590*/  ISETP.GE.AND P3, PT, R100, 0x1, PT ;  /* 0x000000016400780c */ /* 0x020fe20003f66270 */
[----:B------:R-:W0:Y:S01]  /*05a0*/  LDC.64 R58, c[0x0][0x240] ;  /* 0x00009000ff3a7b82 */ /* 0x000e220000000a00 */
[----:B------:R-:W-:Y:S02]  /*05b0*/  MOV R99, UR14 ;  /* 0x0000000e00637c02 */ /* 0x000fe40008000f00 */
[----:B------:R-:W-:Y:S02]  /*05c0*/  MOV R98, UR15 ;  /* 0x0000000f00627c02 */ /* 0x000fe40008000f00 */
[----:B------:R-:W-:Y:S02]  /*05d0*/  ISETP.NE.U32.AND P0, PT, R99, RZ, PT ;  /* 0x000000ff6300720c */ /* 0x000fe40003f05070 */
[----:B------:R-:W-:Y:S02]  /*05e0*/  MOV R95, RZ ;  /* 0x000000ff005f7202 */ /* 0x000fe40000000f00 */
[----:B------:R-:W-:-:S03]  /*05f0*/  ISETP.NE.AND.EX P0, PT, R98, RZ, PT, P0 ;  /* 0x000000ff6200720c */ /* 0x000fc60003f05300 */
[----:B------:R-:W-:Y:S02]  /*0600*/  @P3 IADD3 R86, R100, -0x1, RZ ;  /* 0xffffffff64563810 */ /* 0x000fe40007ffe0ff */
        /* <DEDUP_REMOVED lines=8> */
[----:B------:R-:W-:-:S02]  /*0690*/  IADD3 R87, R95, 0x80, RZ ;  /* 0x000000805f577810 */ /* 0x000fc40007ffe0ff */
[C---:B------:R-:W-:Y:S01]  /*06a0*/  IADD3 R19, R95.reuse, 0x100, RZ ;  /* 0x000001005f137810 */ /* 0x040fe20007ffe0ff */
        /* <DEDUP_REMOVED lines=8> */
.L_x_1520:
[----:B------:R-:W0:Y:S01]  /*0730*/  LDC.64 R22, c[0x0][0x2b8] ;  /* 0x0000ae00ff167b82 */ /* 0x000e220000000a00 */
[----:B------:R-:W-:Y:S02]  /*0740*/  IADD3 R20, R86, -0x1, RZ ;  /* 0xffffffff56147810 */ /* 0x000fe40007ffe0ff */
[----:B------:R-:W-:-:S03]  /*0750*/  LOP3.LUT R11, R0, 0x7f, RZ, 0xc0, !PT ;  /* 0x0000007f000b7812 */ /* 0x000fc600078ec0ff */
[----:B------:R-:W-:Y:S02]  /*0760*/  IMAD R20, R20, R101, RZ ;  /* 0x0000006514147224 */ /* 0x000fe400078e02ff */
[----:B------:R-:W1:Y:S03]  /*0770*/  LDC.64 R24, c[0x0][0x238] ;  /* 0x00008e00ff187b82 */ /* 0x000e660000000a00 */
[----:B------:R-:W-:-:S04]  /*0780*/  SHF.R.S32.HI R3, RZ, 0x1f, R20 ;  /* 0x0000001fff037819 */ /* 0x000fc80000011414 */
[----:B------:R-:W-:Y:S01]  /*0790*/  LEA.HI R20, R3, R20, RZ, 0x2 ;  /* 0x0000001403147211 */ /* 0x000fe200078f10ff */
[----:B------:R-:W2:Y:S03]  /*07a0*/  LDC.64 R26, c[0x0][0x250] ;  /* 0x00009400ff1a7b82 */ /* 0x000ea60000000a00 */
[----:B------:R-:W-:-:S04]  /*07b0*/  LEA.HI.SX32 R3, R20, R11, 0x1e ;  /* 0x0000000b14037211 */ /* 0x000fc800078ff2ff */
[C---:B------:R-:W-:Y:S01]  /*07c0*/  IADD3 R59, R3.reuse, 0x80, RZ ;  /* 0x00000080033b7810 */ /* 0x040fe20007ffe0ff */
[C-C-:B0-----:R-:W-:Y:S01]  /*07d0*/  IMAD.WIDE.U32 R60, R3.reuse, 0x8, R22.reuse ;  /* 0x00000008033c7825 */ /* 0x141fe200078e0016 */
[----:B------:R-:W-:Y:S01]  /*07e0*/  IADD3 R3, R3, 0x100, RZ ;  /* 0x0000010003037810 */ /* 0x000fe20007ffe0ff */
[----:B------:R-:W0:Y:S02]  /*07f0*/  LDC.64 R62, c[0x0][0x240] ;  /* 0x00009000ff3e7b82 */ /* 0x000e240000000a00 */
        /* <DEDUP_REMOVED lines=13> */
[----:B-----5:R-:W-:Y:S01]  /*08d0*/  ISETP.GE.AND P3, PT, R100, 0x1, PT ;  /* 0x000000016400780c */ /* 0x020fe20003f66270 */
[----:B------:R-:W-:-:S12]  /*08e0*/  HFMA2.MMA R95, -RZ, RZ, 0, 0 ;  /* 0x00000000ff5f7435 */ /* 0x000fd800000001ff */
[----:B------:R-:W-:-:S05]  /*08f0*/  @P3 IADD3 R68, R100, -0x1, RZ ;  /* 0xffffffff64443810 */ /* 0x000fca0007ffe0ff */
[----:B------:R-:W-:-:S05]  /*0900*/  @P3 IMAD R68, R68, R101, RZ ;  /* 0x0000006544443224 */ /* 0x000fca00078e02ff */
[----:B------:R-:W-:-:S04]  /*0910*/  @P3 SHF.R.S32.HI R3, RZ, 0x1f, R68 ;  /* 0x0000001fff033819 */ /* 0x000fc80000011444 */
[----:B------:R-:W-:-:S04]  /*0920*/  @P3 LEA.HI R68, R3, R68, RZ, 0x2 ;  /* 0x0000004403443211 */ /* 0x000fc800078f10ff */
[----:B------:R-:W-:-:S04]  /*0930*/  @P3 LEA.HI.SX32 R95, R68, R11, 0x1e ;  /* 0x0000000b445f3211 */ /* 0x000fc800078ff2ff */
[C---:B-1----:R-:W-:Y:S02]  /*0940*/  IADD3 R65, R95.reuse, 0x80, RZ ;  /* 0x000000805f417810 */ /* 0x042fe40007ffe0ff */
[C---:B------:R-:W-:Y:S01]  /*0950*/  IADD3 R71, R95.reuse, 0x100, RZ ;  /* 0x000001005f477810 */ /* 0x040fe20007ffe0ff */
[----:B0-----:R-:W-:-:S06]  /*0960*/  IMAD.WIDE.U32 R94, R95, 0x4, R62 ;  /* 0x000000045f5e7825 */ /* 0x001fcc00078e003e */
[----:B------:R-:W5:Y:S01]  /*0970*/  LDG.E R94, desc[UR4][R94.64] ;  /* 0x000000045e5e7981 */ /* 0x000f62000c1e1900 */
[----:B------:R-:W-:Y:S02]  /*0980*/  MOV R99, UR14 ;  /* 0x0000000e00637c02 */ /* 0x000fe40008000f00 */
[----:B------:R-:W-:Y:S02]  /*0990*/  MOV R98, UR15 ;  /* 0x0000000f00627c02 */ /* 0x000fe40008000f00 */
        /* <DEDUP_REMOVED lines=11> */
[--C-:B------:R-:W-:Y:S02]  /*0a50*/  SHF.R.U64 R68, R60, 0x10, R61.reuse ;  /* 0x000000103c447819 */ /* 0x100fe4000000123d */
[----:B------:R-:W-:Y:S02]  /*0a60*/  MOV R62, R61 ;  /* 0x0000003d003e7202 */ /* 0x000fe40000000f00 */
[----:B------:R-:W-:Y:S02]  /*0a70*/  SHF.R.U32.HI R63, RZ, 0x10, R61 ;  /* 0x00000010ff3f7819 */ /* 0x000fe4000001163d */
[----:B----4-:R-:W-:Y:S02]  /*0a80*/  SHF.R.U64 R54, R22, 0x10, R23 ;  /* 0x0000001016367819 */ /* 0x010fe40000001217 */
[----:B0-----:R-:W-:-:S02]  /*0a90*/  MOV R52, R23 ;  /* 0x0000001700347202 */ /* 0x001fc40000000f00 */
[----:B------:R-:W-:Y:S02]  /*0aa0*/  SHF.R.U32.HI R53, RZ, 0x10, R23 ;  /* 0x00000010ff357819 */ /* 0x000fe40000011617 */
[--C-:B------:R-:W-:Y:S02]  /*0ab0*/  SHF.R.U64 R3, R20, 0x10, R21.reuse ;  /* 0x0000001014037819 */ /* 0x100fe40000001215 */
[----:B------:R-:W-:Y:S01]  /*0ac0*/  SHF.R.U32.HI R60, RZ, 0x10, R21 ;  /* 0x00000010ff3c7819 */ /* 0x000fe20000011615 */
[----:B------:R-:W-:Y:S01]  /*0ad0*/  HADD2.F32 R21, -RZ, R21.H0_H0 ;  /* 0x20000015ff157230 */ /* 0x000fe20000004100 */
[----:B--2---:R-:W-:Y:S02]  /*0ae0*/  FSEL R106, R72, RZ, !P0 ;  /* 0x000000ff486a7208 */ /* 0x004fe40004000000 */
[--C-:B------:R-:W-:Y:S02]  /*0af0*/  SHF.R.U64 R23, R24, 0x10, R25.reuse ;  /* 0x0000001018177819 */ /* 0x100fe40000001219 */
[----:B------:R-:W-:Y:S01]  /*0b00*/  SHF.R.U32.HI R61, RZ, 0x10, R25 ;  /* 0x00000010ff3d7819 */ /* 0x000fe20000011619 */
[----:B------:R-:W-:Y:S01]  /*0b10*/  HADD2.F32 R25, -RZ, R25.H0_H0 ;  /* 0x20000019ff197230 */ /* 0x000fe20000004100 */
[----:B------:R-:W-:Y:S01]  /*0b20*/  MOV R56, R22 ;  /* 0x0000001600387202 */ /* 0x000fe20000000f00 */
[----:B------:R-:W-:Y:S01]  /*0b30*/  HADD2.F32 R22, -RZ, R24.H0_H0 ;  /* 0x20000018ff167230 */ /* 0x000fe20000004100 */
[----:B------:R-:W-:Y:S01]  /*0b40*/  SHF.R.U64 R57, R26, 0x10, R27 ;  /* 0x000000101a397819 */ /* 0x000fe2000000121b */
[----:B------:R-:W-:-:S02]  /*0b50*/  HADD2.F32 R23, -RZ, R23.H0_H0 ;  /* 0x20000017ff177230 */ /* 0x000fc40000004100 */
[C---:B------:R-:W-:Y:S01]  /*0b60*/  FADD.FTZ R24, -R106.reuse, R21 ;  /* 0x000000156a187221 */ /* 0x040fe20000010100 */
[----:B------:R-:W-:Y:S02]  /*0b70*/  HADD2.F32 R20, -RZ, R20.H0_H0 ;  /* 0x20000014ff147230 */ /* 0x000fe40000004100 */
[----:B------:R-:W-:Y:S02]  /*0b80*/  HADD2.F32 R26, -RZ, R26.H0_H0 ;  /* 0x2000001aff1a7230 */ /* 0x000fe40000004100 */
[C---:B------:R-:W-:Y:S01]  /*0b90*/  FADD.FTZ R70, -R106.reuse, R25 ;  /* 0x000000196a467221 */ /* 0x040fe20000010100 */
[----:B------:R-:W-:Y:S02]  /*0ba0*/  HADD2.F32 R3, -RZ, R3.H0_H0 ;  /* 0x20000003ff037230 */ /* 0x000fe40000004100 */
[----:B------:R-:W-:Y:S02]  /*0bb0*/  HADD2.F32 R21, -RZ, R60.H0_H0 ;  /* 0x2000003cff157230 */ /* 0x000fe40000004100 */
[----:B------:R-:W-:Y:S01]  /*0bc0*/  FADD.FTZ R64, -R106, R23 ;  /* 0x000000176a407221 */ /* 0x000fe20000010100 */
[----:B------:R-:W-:-:S02]  /*0bd0*/  HADD2.F32 R25, -RZ, R61.H0_H0 ;  /* 0x2000003dff197230 */ /* 0x000fc40000004100 */
[C---:B------:R-:W-:Y:S01]  /*0be0*/  FADD.FTZ R20, -R106.reuse, R20 ;  /* 0x000000146a147221 */ /* 0x040fe20000010100 */
[C---:B------:R-:W-:Y:S01]  /*0bf0*/  FADD.FTZ R60, -R106.reuse, R22 ;  /* 0x000000166a3c7221 */ /* 0x040fe20000010100 */
[C---:B------:R-:W-:Y:S01]  /*0c00*/  FADD.FTZ R86, -R106.reuse, R26 ;  /* 0x0000001a6a567221 */ /* 0x040fe20000010100 */
[----:B------:R-:W-:Y:S02]  /*0c10*/  HADD2.F32 R69, -RZ, R69.H0_H0 ;  /* 0x20000045ff457230 */ /* 0x000fe40000004100 */
[C---:B------:R-:W-:Y:S01]  /*0c20*/  FADD.FTZ R22, -R106.reuse, R3 ;  /* 0x000000036a167221 */ /* 0x040fe20000010100 */
[C---:B------:R-:W-:Y:S01]  /*0c30*/  FADD.FTZ R26, -R106.reuse, R21 ;  /* 0x000000156a1a7221 */ /* 0x040fe20000010100 */
[C---:B------:R-:W-:Y:S01]  /*0c40*/  FMUL.FTZ R21, R91.reuse, R24 ;  /* 0x000000185b157220 */ /* 0x040fe20000410000 */
[----:B------:R-:W-:Y:S01]  /*0c50*/  FADD.FTZ R72, -R106, R25 ;  /* 0x000000196a487221 */ /* 0x000fe20000010100 */
[C---:B------:R-:W-:Y:S01]  /*0c60*/  FMUL.FTZ R24, R91.reuse, R64 ;  /* 0x000000405b187220 */ /* 0x040fe20000410000 */
[----:B------:R-:W-:Y:S01]  /*0c70*/  FMUL.FTZ R3, R91, R20 ;  /* 0x000000145b037220 */ /* 0x000fe20000410000 */
[----:B------:R-:W-:-:S02]  /*0c80*/  HADD2.F32 R68, -RZ, R68.H0_H0 ;  /* 0x20000044ff447230 */ /* 0x000fc40000004100 */
[C---:B------:R-:W-:Y:S01]  /*0c90*/  FMUL.FTZ R20, R91.reuse, R22 ;  /* 0x000000165b147220 */ /* 0x040fe20000410000 */
[----:B------:R-:W-:Y:S02]  /*0ca0*/  HADD2.F32 R64, -RZ, R62.H0_H0 ;  /* 0x2000003eff407230 */ /* 0x000fe40000004100 */
[----:B------:R-:W-:Y:S01]  /*0cb0*/  FMUL.FTZ R62, R4, R69 ;  /* 0x00000045043e7220 */ /* 0x000fe20000410000 */
[----:B------:R-:W-:Y:S01]  /*0cc0*/  SHF.R.U32.HI R74, RZ, 0x10, R27 ;  /* 0x00000010ff4a7819 */ /* 0x000fe2000001161b */
[----:B------:R-:W-:Y:S02]  /*0cd0*/  HADD2.F32 R55, -RZ, R27.H0_H0 ;  /* 0x2000001bff377230 */ /* 0x000fe40000004100 */
[C---:B------:R-:W-:Y:S01]  /*0ce0*/  FMUL.FTZ R22, R91.reuse, R26 ;  /* 0x0000001a5b167220 */ /* 0x040fe20000410000 */
[----:B------:R-:W-:Y:S02]  /*0cf0*/  HADD2.F32 R27, -RZ, R57.H0_H0 ;  /* 0x20000039ff1b7230 */ /* 0x000fe40000004100 */
[C---:B------:R-:W-:Y:S01]  /*0d00*/  FMUL.FTZ R25, R91.reuse, R70 ;  /* 0x000000465b197220 */ /* 0x040fe20000410000 */
[----:B------:R-:W-:Y:S01]  /*0d10*/  FMUL.FTZ R26, R91, R72 ;  /* 0x000000485b1a7220 */ /* 0x000fe20000410000 */
[----:B------:R-:W-:-:S02]  /*0d20*/  HADD2.F32 R70, -RZ, R63.H0_H0 ;  /* 0x2000003fff467230 */ /* 0x000fc40000004100 */
[----:B------:R-:W-:Y:S01]  /*0d30*/  FMUL.FTZ R63, R12, R68 ;  /* 0x000000440c3f7220 */ /* 0x000fe20000410000 */
[----:B------:R-:W-:Y:S02]  /*0d40*/  HADD2.F32 R57, -RZ, R56.H0_H0 ;  /* 0x20000038ff397230 */ /* 0x000fe40000004100 */
[----:B------:R-:W-:Y:S02]  /*0d50*/  HADD2.F32 R72, -RZ, R52.H0_H0 ;  /* 0x20000034ff487230 */ /* 0x000fe40000004100 */
[----:B------:R-:W-:Y:S01]  /*0d60*/  FADD.FTZ R52, RZ, R62 ;  /* 0x0000003eff347221 */ /* 0x000fe20000010000 */
[----:B------:R-:W-:Y:S02]  /*0d70*/  HADD2.F32 R56, -RZ, R53.H0_H0 ;  /* 0x20000035ff387230 */ /* 0x000fe40000004100 */
        /* <DEDUP_REMOVED lines=8> */
[----:B------:R-:W-:Y:S01]  /*0e00*/  SHF.R.U64 R58, R58, 0x10, R59 ;  /* 0x000000103a3a7819 */ /* 0x000fe2000000123b */
[----:B------:R-:W-:Y:S01]  /*0e10*/  HADD2.F32 R67, -RZ, R67.H0_H0 ;  /* 0x20000043ff437230 */ /* 0x000fe20000004100 */
[----:B------:R-:W-:Y:S01]  /*0e20*/  MOV R66, R59 ;  /* 0x0000003b00427202 */ /* 0x000fe20000000f00 */
[----:B------:R-:W-:-:S02]  /*0e30*/  HADD2.F32 R71, -RZ, R54.H0_H0 ;  /* 0x20000036ff477230 */ /* 0x000fc40000004100 */
[----:B------:R-:W-:Y:S01]  /*0e40*/  FMUL.FTZ R65, R13, R70 ;  /* 0x000000460d417220 */ /* 0x000fe20000410000 */
[----:B------:R-:W-:Y:S01]  /*0e50*/  FADD.FTZ R54, R55, R64 ;  /* 0x0000004037367221 */ /* 0x000fe20000010000 */
[----:B------:R-:W-:Y:S01]  /*0e60*/  FFMA.FTZ R53, R21, R64, R52 ;  /* 0x0000004015357223 */ /* 0x000fe20000010034 */
[----:B------:R-:W-:Y:S01]  /*0e70*/  FADD.FTZ R37, R37, R68 ;  /* 0x0000004425257221 */ /* 0x000fe20000010000 */
[----:B------:R-:W-:Y:S01]  /*0e80*/  FFMA.FTZ R49, R20, R68, R49 ;  /* 0x0000004414317223 */ /* 0x000fe20000010031 */
[----:B------:R-:W-:Y:S01]  /*0e90*/  FMUL.FTZ R23, R91, R60 ;  /* 0x0000003c5b177220 */ /* 0x000fe20000410000 */
[----:B------:R-:W-:Y:S02]  /*0ea0*/  HADD2.F32 R58, -RZ, R58.H0_H0 ;  /* 0x2000003aff3a7230 */ /* 0x000fe40000004100 */
[----:B------:R-:W-:Y:S01]  /*0eb0*/  FADD.FTZ R55, R54, R65 ;  /* 0x0000004136377221 */ /* 0x000fe20000010000 */
[----:B------:R-:W-:Y:S02]  /*0ec0*/  HADD2.F32 R68, -RZ, R66.H0_H0 ;  /* 0x20000042ff447230 */ /* 0x000fe40000004100 */
[----:B------:R-:W-:Y:S01]  /*0ed0*/  FMUL.FTZ R66, R6, R67 ;  /* 0x0000004306427220 */ /* 0x000fe20000410000 */
        /* <DEDUP_REMOVED lines=9> */
[----:B------:R-:W-:-:S02]  /*0f70*/  HADD2.F32 R70, -RZ, R59.H0_H0 ;  /* 0x2000003bff467230 */ /* 0x000fc40000004100 */
[----:B------:R-:W-:Y:S01]  /*0f80*/  FADD.FTZ R34, R34, R68 ;  /* 0x0000004422227221 */ /* 0x000fe20000010000 */
[-C--:B------:R-:W-:Y:S01]  /*0f90*/  FFMA.FTZ R46, R25, R68.reuse, R46 ;  /* 0x00000044192e7223 */ /* 0x080fe2000001002e */
        /* <DEDUP_REMOVED lines=18> */
[----:B------:R-:W-:-:S02]  /*10c0*/  HADD2.F32 R74, -RZ, R74.H0_H0 ;  /* 0x2000004aff4a7230 */ /* 0x000fc40000004100 */
[----:B------:R-:W-:Y:S01]  /*10d0*/  FMUL.FTZ R61, R91, R104 ;  /* 0x000000685b3d7220 */ /* 0x000fe20000410000 */
[----:B------:R-:W-:Y:S01]  /*10e0*/  FMUL.FTZ R71, R16, R71 ;  /* 0x0000004710477220 */ /* 0x000fe20000410000 */
[----:B------:R-:W-:Y:S01]  /*10f0*/  FADD.FTZ R52, R55, R70 ;  /* 0x0000004637347221 */ /* 0x000fe20000010000 */
        /* <DEDUP_REMOVED lines=19> */
.L_x_1521:
[----:B------:R-:W-:Y:S05]  /*1230*/  BSYNC B0 ;  /* 0x0000000000007941 */ /* 0x000fea0003800000 */
.L_x_1519:
        /* <DEDUP_REMOVED lines=25> */
.L_x_1579:
[----:B------:R-:W3:Y:S01]  /*13d0*/  S2R R57, SR_CgaCtaId ;  /* 0x0000000000397919 */ /* 0x000ee20000008800 */
[----:B------:R-:W-:Y:S01]  /*13e0*/  MOV R56, 0x400 ;  /* 0x0000040000387802 */ /* 0x000fe20000000f00 */
[----:B01----:R-:W-:Y:S01]  /*13f0*/  FADD.FTZ R86, R86, R55 ;  /* 0x0000003756567221 */ /* 0x003fe20000010000 */
[----:B------:R-:W-:Y:S01]  /*1400*/  @!P0 LOP3.LUT R52, R52, 0x3, RZ, 0xc0, !PT ;  /* 0x0000000334348812 */ /* 0x000fe200078ec0ff */
[----:B--2---:R-:W-:Y:S01]  /*1410*/  FADD.FTZ R87, R87, R54 ;  /* 0x0000003657577221 */ /* 0x004fe20000010000 */
[----:B------:R-:W-:Y:S05]  /*1420*/  WARPSYNC.ALL ;  /* 0x0000000000007948 */ /* 0x000fea0003800000 */
[----:B------:R-:W-:Y:S01]  /*1430*/  @!P0 IADD3 R52, R53, R52, RZ ;  /* 0x0000003435348210 */ /* 0x000fe20007ffe0ff */
[----:B------:R-:W-:Y:S01]  /*1440*/  BSSY B0, `(.L_x_1523) ;  /* 0x0000029000007945 */ /* 0x000fe20003800000 */
[----:B------:R-:W-:-:S02]  /*1450*/  @P3 IADD3 R100, R100, -0x1, RZ ;  /* 0xffffffff64643810 */ /* 0x000fc40007ffe0ff */
[----:B------:R-:W-:-:S03]  /*1460*/  @P3 LOP3.LUT R11, R0, 0x7f, RZ, 0xc0, !PT ;  /* 0x0000007f000b3812 */ /* 0x000fc600078ec0ff */
[----:B------:R-:W-:Y:S01]  /*1470*/  @P3 IMAD R100, R100, R101, RZ ;  /* 0x0000006564643224 */ /* 0x000fe200078e02ff */
[----:B---3--:R-:W-:-:S04]  /*1480*/  LEA R56, R57, R56, 0x18 ;  /* 0x0000003839387211 */ /* 0x008fc800078ec0ff */
[-C--:B------:R-:W-:Y:S02]  /*1490*/  @!P0 LEA R95, R52, R56.reuse, 0x3 ;  /* 0x00000038345f8211 */ /* 0x080fe400078e18ff */
[----:B------:R-:W-:-:S03]  /*14a0*/  LEA R96, R53, R56, 0x3 ;  /* 0x0000003835607211 */ /* 0x000fc600078e18ff */
        /* <DEDUP_REMOVED lines=13> */
[----:B------:R-:W-:Y:S02]  /*1580*/  HFMA2.MMA R57, -RZ, RZ, 0, 0 ;  /* 0x00000000ff397435 */ /* 0x000fe400000001ff */
[----:B------:R-:W-:Y:S01]  /*1590*/  FADD.FTZ R58, R58, R103 ;  /* 0x000000673a3a7221 */ /* 0x000fe20000010000 */
[----:B------:R-:W-:-:S03]  /*15a0*/  FADD.FTZ R52, R59, R52 ;  /* 0x000000343b347221 */ /* 0x000fc60000010000 */
[----:B------:R-:W-:Y:S01]  /*15b0*/  FMUL.FTZ R58, R58, UR8 ;  /* 0x000000083a3a7c20 */ /* 0x000fe20008410000 */
[----:B------:R-:W-:Y:S01]  /*15c0*/  @P3 LEA.HI.SX32 R57, R100, R11, 0x1e ;  /* 0x0000000b64393211 */ /* 0x000fe200078ff2ff */
[----:B------:R-:W-:-:S03]  /*15d0*/  FMUL.FTZ R56, R52, UR8 ;  /* 0x0000000834387c20 */ /* 0x000fc60008410000 */
[----:B------:R-:W-:Y:S01]  /*15e0*/  FSEL R59, R58, RZ, !P0 ;  /* 0x000000ff3a3b7208 */ /* 0x000fe20004000000 */
[----:B------:R-:W-:Y:S06]  /*15f0*/  @P2 BRA `(.L_x_1524) ;  /* 0x0000000000182947 */ /* 0x000fec0003800000 */
[----:B------:R-:W-:Y:S02]  /*1600*/  ISETP.NE.U32.AND P0, PT, R99, RZ, PT ;  /* 0x000000ff6300720c */ /* 0x000fe40003f05070 */
[----:B------:R-:W-:Y:S02]  /*1610*/  MOV R54, RZ ;  /* 0x000000ff00367202 */ /* 0x000fe40000000f00 */
[----:B------:R-:W-:-:S13]  /*1620*/  ISETP.NE.AND.EX P0, PT, R98, RZ, PT, P0 ;  /* 0x000000ff6200720c */ /* 0x000fda0003f05300 */
[----:B------:R-:W-:Y:S05]  /*1630*/  @!P0 BRA `(.L_x_1525) ;  /* 0x0000000000248947 */ /* 0x000fea0003800000 */
[----:B-----5:R-:W-:Y:S01]  /*1640*/  HADD2.F32 R54, -RZ, R80.H0_H0 ;  /* 0x20000050ff367230 */ /* 0x020fe20000004100 */
[----:B------:R-:W-:Y:S06]  /*1650*/  BRA `(.L_x_1525) ;  /* 0x00000000001c7947 */ /* 0x000fec0003800000 */
.L_x_1524:
[----:B------:R-:W-:Y:S01]  /*1660*/  ISETP.NE.U32.AND P0, PT, R99, RZ, PT ;  /* 0x000000ff6300720c */ /* 0x000fe20003f05070 */
[----:B------:R-:W-:-:S03]  /*1670*/  FFMA.FTZ R53, R3, R56, R59 ;  /* 0x0000003803357223 */ /* 0x000fc6000001003b */
[----:B------:R-:W-:Y:S01]  /*1680*/  ISETP.NE.AND.EX P0, PT, R98, RZ, PT, P0 ;  /* 0x000000ff6200720c */ /* 0x000fe20003f05300 */
[----:B------:R-:W-:-:S04]  /*1690*/  FADD.FTZ R52, R62, -R53 ;  /* 0x800000353e347221 */ /* 0x000fc80000010000 */
[----:B------:R-:W-:-:S08]  /*16a0*/  FMUL.FTZ R54, R91, R52 ;  /* 0x000000345b367220 */ /* 0x000fd00000410000 */
[----:B-----5:R-:W-:-:S05]  /*16b0*/  @P0 HADD2.F32 R53, -RZ, R80.H0_H0 ;  /* 0x20000050ff350230 */ /* 0x020fca0000004100 */
[----:B------:R-:W-:-:S07]  /*16c0*/  @P0 FADD.FTZ R54, R54, R53 ;  /* 0x0000003536360221 */ /* 0x000fce0000010000 */
.L_x_1525:
[----:B------:R-:W-:Y:S05]  /*16d0*/  BSYNC B0 ;  /* 0x0000000000007941 */ /* 0x000fea0003800000 */
.L_x_1523:
[----:B------:R-:W0:Y:S01]  /*16e0*/  @P3 LDC.64 R52, c[0x0][0x298] ;  /* 0x0000a600ff343b82 */ /* 0x000e220000000a00 */
[----:B------:R-:W-:Y:S01]  /*16f0*/  ISETP.NE.U32.AND P1, PT, RZ, UR10, PT ;  /* 0x0000000aff007c0c */ /* 0x000fe2000bf25070 */
[----:B------:R-:W-:Y:S01]  /*1700*/  BSSY B0, `(.L_x_1526) ;  /* 0x0000016000007945 */ /* 0x000fe20003800000 */
[----:B-----5:R-:W-:Y:S02]  /*1710*/  @P3 LOP3.LUT P5, RZ, R94, 0xff, RZ, 0xc0, !PT ;  /* 0x000000ff5eff3812 */ /* 0x020fe400078ac0ff */
[----:B------:R-:W-:Y:S01]  /*1720*/  ISETP.NE.AND.EX P1, PT, RZ, UR11, PT, P1 ;  /* 0x0000000bff007c0c */ /* 0x000fe2000bf25310 */
[----:B0-----:R-:W-:-:S12]  /*1730*/  @P3 FMUL.FTZ R53, R54, R53 ;  /* 0x0000003536353220 */ /* 0x001fd80000410000 */
[----:B------:R-:W-:Y:S01]  /*1740*/  @P1 F2FP.F16.F32.PACK_AB R54, RZ, R54 ;  /* 0x00000036ff36123e */ /* 0x000fe200000000ff */
[----:B------:R-:W-:-:S03]  /*1750*/  @P3 FMUL.FTZ R52, R53, R52 ;  /* 0x0000003435343220 */ /* 0x000fc60000410000 */
[----:B------:R-:W-:Y:S02]  /*1760*/  @P1 PRMT R75, R54, 0x7610, R75 ;  /* 0x00007610364b1816 */ /* 0x000fe4000000004b */
[----:B------:R-:W-:-:S04]  /*1770*/  @P3 FSEL R52, R52, RZ, P5 ;  /* 0x000000ff34343208 */ /* 0x000fc80002800000 */
        /* <DEDUP_REMOVED lines=8> */
.L_x_1527:
[----:B------:R-:W-:Y:S01]  /*1800*/  FFMA.FTZ R52, R20, R56, R59 ;  /* 0x0000003814347223 */ /* 0x000fe2000001003b */
[----:B------:R-:W-:-:S03]  /*1810*/  @P0 SHF.R.U64 R53, R80, 0x10, R81 ;  /* 0x0000001050350819 */ /* 0x000fc60000001251 */
[----:B------:R-:W-:Y:S02]  /*1820*/  FADD.FTZ R52, R63, -R52 ;  /* 0x800000343f347221 */ /* 0x000fe40000010000 */
[----:B------:R-:W-:Y:S02]  /*1830*/  @P0 HADD2.F32 R53, -RZ, R53.H0_H0 ;  /* 0x20000035ff350230 */ /* 0x000fe40000004100 */
[----:B------:R-:W-:-:S04]  /*1840*/  FMUL.FTZ R54, R91, R52 ;  /* 0x000000345b367220 */ /* 0x000fc80000410000 */
[----:B------:R-:W-:-:S07]  /*1850*/  @P0 FADD.FTZ R54, R54, R53 ;  /* 0x0000003536360221 */ /* 0x000fce0000010000 */
.L_x_1528:
[----:B------:R-:W-:Y:S05]  /*1860*/  BSYNC B0 ;  /* 0x0000000000007941 */ /* 0x000fea0003800000 */
.L_x_1526:
        /* <DEDUP_REMOVED lines=15> */
.L_x_1530:
[----:B------:R-:W-:-:S04]  /*1960*/  FFMA.FTZ R53, R21, R56, R59 ;  /* 0x0000003815357223 */ /* 0x000fc8000001003b */
[----:B------:R-:W-:Y:S01]  /*1970*/  FADD.FTZ R52, R64, -R53 ;  /* 0x8000003540347221 */ /* 0x000fe20000010000 */
[----:B------:R-:W-:-:S03]  /*1980*/  @P0 HADD2.F32 R53, -RZ, R81.H0_H0 ;  /* 0x20000051ff350230 */ /* 0x000fc60000004100 */
[----:B------:R-:W-:-:S04]  /*1990*/  FMUL.FTZ R54, R91, R52 ;  /* 0x000000345b367220 */ /* 0x000fc80000410000 */
[----:B------:R-:W-:-:S07]  /*19a0*/  @P0 FADD.FTZ R54, R54, R53 ;  /* 0x0000003536360221 */ /* 0x000fce0000010000 */
.L_x_1531:
[----:B------:R-:W-:Y:S05]  /*19b0*/  BSYNC B0 ;  /* 0x0000000000007941 */ /* 0x000fea0003800000 */
.L_x_1529:
        /* <DEDUP_REMOVED lines=16> */
.L_x_1533:
[----:B------:R-:W-:Y:S01]  /*1ac0*/  FFMA.FTZ R52, R22, R56, R59 ;  /* 0x0000003816347223 */ /* 0x000fe2000001003b */
[----:B------:R-:W-:-:S03]  /*1ad0*/  @P0 SHF.R.U32.HI R53, RZ, 0x10, R81 ;  /* 0x00000010ff350819 */ /* 0x000fc60000011651 */
[----:B------:R-:W-:Y:S02]  /*1ae0*/  FADD.FTZ R52, R65, -R52 ;  /* 0x8000003441347221 */ /* 0x000fe40000010000 */
[----:B------:R-:W-:Y:S02]  /*1af0*/  @P0 HADD2.F32 R53, -RZ, R53.H0_H0 ;  /* 0x20000035ff350230 */ /* 0x000fe40000004100 */
[----:B------:R-:W-:-:S04]  /*1b00*/  FMUL.FTZ R54, R91, R52 ;  /* 0x000000345b367220 */ /* 0x000fc80000410000 */
[----:B------:R-:W-:-:S07]  /*1b10*/  @P0 FADD.FTZ R54, R54, R53 ;  /* 0x0000003536360221 */ /* 0x000fce0000010000 */
.L_x_1534:
[----:B------:R-:W-:Y:S05]  /*1b20*/  BSYNC B0 ;  /* 0x0000000000007941 */ /* 0x000fea0003800000 */
.L_x_1532:
        /* <DEDUP_REMOVED lines=17> */
.L_x_1535:
        /* <DEDUP_REMOVED lines=11> */
.L_x_1537:
[----:B------:R-:W-:Y:S05]  /*1cf0*/  BSYNC B0 ;  /* 0x0000000000007941 */ /* 0x000fea0003800000 */
.L_x_1536:
[----:B------:R-:W-:Y:S04]  /*1d00*/  BSSY B0, `(.L_x_1538) ;  /* 0x000000b000007945 */ /* 0x000fe80003800000 */
[----:B------:R-:W-:Y:S05]  /*1d10*/  @P2 BRA `(.L_x_1539) ;  /* 0x0000000000102947 */ /* 0x000fea0003800000 */
[----:B01----:R-:W-:Y:S01]  /*1d20*/  HFMA2.MMA R54, -RZ, RZ, 0, 0 ;  /* 0x00000000ff367435 */ /* 0x003fe200000001ff */
[----:B------:R-:W-:Y:S10]  /*1d30*/  @!P0 BRA `(.L_x_1540) ;  /* 0x00000000001c8947 */ /* 0x000ff40003800000 */
[----:B------:R-:W-:Y:S01]  /*1d40*/  HADD2.F32 R54, -RZ, R78.H0_H0 ;  /* 0x2000004eff367230 */ /* 0x000fe20000004100 */
[----:B------:R-:W-:Y:S06]  /*1d50*/  BRA `(.L_x_1540) ;  /* 0x0000000000147947 */ /* 0x000fec0003800000 */
.L_x_1539:
[----:B01----:R-:W-:-:S04]  /*1d60*/  FFMA.FTZ R53, R23, R56, R59 ;  /* 0x0000003817357223 */ /* 0x003fc8000001003b */
[----:B------:R-:W-:Y:S01]  /*1d70*/  FADD.FTZ R52, R66, -R53 ;  /* 0x8000003542347221 */ /* 0x000fe20000010000 */
[----:B------:R-:W-:-:S03]  /*1d80*/  @P0 HADD2.F32 R53, -RZ, R78.H0_H0 ;  /* 0x2000004eff350230 */ /* 0x000fc60000004100 */
[----:B------:R-:W-:-:S04]  /*1d90*/  FMUL.FTZ R54, R91, R52 ;  /* 0x000000345b367220 */ /* 0x000fc80000410000 */
[----:B------:R-:W-:-:S07]  /*1da0*/  @P0 FADD.FTZ R54, R54, R53 ;  /* 0x0000003536360221 */ /* 0x000fce0000010000 */
.L_x_1540:
[----:B------:R-:W-:Y:S05]  /*1db0*/  BSYNC B0 ;  /* 0x0000000000007941 */ /* 0x000fea0003800000 */
.L_x_1538:
        /* <DEDUP_REMOVED lines=16> */
.L_x_1542:
[----:B------:R-:W-:Y:S01]  /*1ec0*/  FFMA.FTZ R52, R24, R56, R59 ;  /* 0x0000003818347223 */ /* 0x000fe2000001003b */
[----:B------:R-:W-:-:S03]  /*1ed0*/  @P0 SHF.R.U64 R53, R78, 0x10, R79 ;  /* 0x000000104e350819 */ /* 0x000fc6000000124f */
[----:B------:R-:W-:Y:S02]  /*1ee0*/  FADD.FTZ R52, R67, -R52 ;  /* 0x8000003443347221 */ /* 0x000fe40000010000 */
[----:B------:R-:W-:Y:S02]  /*1ef0*/  @P0 HADD2.F32 R53, -RZ, R53.H0_H0 ;  /* 0x20000035ff350230 */ /* 0x000fe40000004100 */
[----:B------:R-:W-:-:S04]  /*1f00*/  FMUL.FTZ R54, R91, R52 ;  /* 0x000000345b367220 */ /* 0x000fc80000410000 */
[----:B------:R-:W-:-:S07]  /*1f10*/  @P0 FADD.FTZ R54, R54, R53 ;  /* 0x0000003536360221 */ /* 0x000fce0000010000 */
.L_x_1543:
[----:B------:R-:W-:Y:S05]  /*1f20*/  BSYNC B0 ;  /* 0x0000000000007941 */ /* 0x000fea0003800000 */
.L_x_1541:
        /* <DEDUP_REMOVED lines=15> */
.L_x_1545:
[----:B------:R-:W-:-:S04]  /*2020*/  FFMA.FTZ R53, R25, R56, R59 ;  /* 0x0000003819357223 */ /* 0x000fc8000001003b */
[----:B------:R-:W-:Y:S01]  /*2030*/  FADD.FTZ R52, R68, -R53 ;  /* 0x8000003544347221 */ /* 0x000fe20000010000 */
[----:B------:R-:W-:-:S03]  /*2040*/  @P0 HADD2.F32 R53, -RZ, R79.H0_H0 ;  /* 0x2000004fff350230 */ /* 0x000fc60000004100 */
[----:B------:R-:W-:-:S04]  /*2050*/  FMUL.FTZ R54, R91, R52 ;  /* 0x000000345b367220 */ /* 0x000fc80000410000 */
[----:B------:R-:W-:-:S07]  /*2060*/  @P0 FADD.FTZ R54, R54, R53 ;  /* 0x0000003536360221 */ /* 0x000fce0000010000 */
.L_x_1546:
[----:B------:R-:W-:Y:S05]  /*2070*/  BSYNC B0 ;  /* 0x0000000000007941 */ /* 0x000fea0003800000 */
.L_x_1544:
        /* <DEDUP_REMOVED lines=16> */
.L_x_1548:
[----:B------:R-:W-:Y:S01]  /*2180*/  FFMA.FTZ R52, R26, R56, R59 ;  /* 0x000000381a347223 */ /* 0x000fe2000001003b */
[----:B------:R-:W-:-:S03]  /*2190*/  @P0 SHF.R.U32.HI R53, RZ, 0x10, R79 ;  /* 0x00000010ff350819 */ /* 0x000fc6000001164f */
[----:B------:R-:W-:Y:S02]  /*21a0*/  FADD.FTZ R52, R69, -R52 ;  /* 0x8000003445347221 */ /* 0x000fe40000010000 */
[----:B------:R-:W-:Y:S02]  /*21b0*/  @P0 HADD2.F32 R53, -RZ, R53.H0_H0 ;  /* 0x20000035ff350230 */ /* 0x000fe40000004100 */
[----:B------:R-:W-:-:S04]  /*21c0*/  FMUL.FTZ R54, R91, R52 ;  /* 0x000000345b367220 */ /* 0x000fc80000410000 */
[----:B------:R-:W-:-:S07]  /*21d0*/  @P0 FADD.FTZ R54, R54, R53 ;  /* 0x0000003536360221 */ /* 0x000fce0000010000 */
.L_x_1549:
[----:B------:R-:W-:Y:S05]  /*21e0*/  BSYNC B0 ;  /* 0x0000000000007941 */ /* 0x000fea0003800000 */
.L_x_1547:
        /* <DEDUP_REMOVED lines=17> */
.L_x_1550:
        /* <DEDUP_REMOVED lines=12> */
.L_x_1552:
[----:B------:R-:W-:Y:S05]  /*23c0*/  BSYNC B0 ;  /* 0x0000000000007941 */ /* 0x000fea0003800000 */
.L_x_1551:
[----:B------:R-:W-:Y:S04]  /*23d0*/  BSSY B0, `(.L_x_1553) ;  /* 0x000000b000007945 */ /* 0x000fe80003800000 */
[----:B------:R-:W-:Y:S05]  /*23e0*/  @P2 BRA `(.L_x_1554) ;  /* 0x0000000000102947 */ /* 0x000fea0003800000 */
[----:B01----:R-:W-:Y:S01]  /*23f0*/  HFMA2.MMA R54, -RZ, RZ, 0, 0 ;  /* 0x00000000ff367435 */ /* 0x003fe200000001ff */
[----:B------:R-:W-:Y:S10]  /*2400*/  @!P0 BRA `(.L_x_1555) ;  /* 0x00000000001c8947 */ /* 0x000ff40003800000 */
[----:B------:R-:W-:Y:S01]  /*2410*/  HADD2.F32 R54, -RZ, R76.H0_H0 ;  /* 0x2000004cff367230 */ /* 0x000fe20000004100 */
[----:B------:R-:W-:Y:S06]  /*2420*/  BRA `(.L_x_1555) ;  /* 0x0000000000147947 */ /* 0x000fec0003800000 */
.L_x_1554:
[----:B01----:R-:W-:-:S04]  /*2430*/  FFMA.FTZ R53, R27, R56, R59 ;  /* 0x000000381b357223 */ /* 0x003fc8000001003b */
[----:B------:R-:W-:Y:S01]  /*2440*/  FADD.FTZ R52, R70, -R53 ;  /* 0x8000003546347221 */ /* 0x000fe20000010000 */
[----:B------:R-:W-:-:S03]  /*2450*/  @P0 HADD2.F32 R53, -RZ, R76.H0_H0 ;  /* 0x2000004cff350230 */ /* 0x000fc60000004100 */
[----:B------:R-:W-:-:S04]  /*2460*/  FMUL.FTZ R54, R91, R52 ;  /* 0x000000345b367220 */ /* 0x000fc80000410000 */
[----:B------:R-:W-:-:S07]  /*2470*/  @P0 FADD.FTZ R54, R54, R53 ;  /* 0x0000003536360221 */ /* 0x000fce0000010000 */
.L_x_1555:
[----:B------:R-:W-:Y:S05]  /*2480*/  BSYNC B0 ;  /* 0x0000000000007941 */ /* 0x000fea0003800000 */
.L_x_1553:
        /* <DEDUP_REMOVED lines=16> */
.L_x_1557:
[----:B------:R-:W-:Y:S01]  /*2590*/  FFMA.FTZ R52, R60, R56, R59 ;  /* 0x000000383c347223 */ /* 0x000fe2000001003b */
[----:B------:R-:W-:-:S03]  /*25a0*/  @P0 SHF.R.U64 R53, R76, 0x10, R77 ;  /* 0x000000104c350819 */ /* 0x000fc6000000124d */
[----:B------:R-:W-:Y:S02]  /*25b0*/  FADD.FTZ R52, R71, -R52 ;  /* 0x8000003447347221 */ /* 0x000fe40000010000 */
[----:B------:R-:W-:Y:S02]  /*25c0*/  @P0 HADD2.F32 R53, -RZ, R53.H0_H0 ;  /* 0x20000035ff350230 */ /* 0x000fe40000004100 */
[----:B------:R-:W-:-:S04]  /*25d0*/  FMUL.FTZ R54, R91, R52 ;  /* 0x000000345b367220 */ /* 0x000fc80000410000 */
[----:B------:R-:W-:-:S07]  /*25e0*/  @P0 FADD.FTZ R54, R54, R53 ;  /* 0x0000003536360221 */ /* 0x000fce0000010000 */
.L_x_1558:
[----:B------:R-:W-:Y:S05]  /*25f0*/  BSYNC B0 ;  /* 0x0000000000007941 */ /* 0x000fea0003800000 */
.L_x_1556:
        /* <DEDUP_REMOVED lines=15> */
.L_x_1560:
[----:B------:R-:W-:-:S04]  /*26f0*/  FFMA.FTZ R53, R61, R56, R59 ;  /* 0x000000383d357223 */ /* 0x000fc8000001003b */
[----:B------:R-:W-:Y:S01]  /*2700*/  FADD.FTZ R52, R72, -R53 ;  /* 0x8000003548347221 */ /* 0x000fe20000010000 */
[----:B------:R-:W-:-:S03]  /*2710*/  @P0 HADD2.F32 R53, -RZ, R77.H0_H0 ;  /* 0x2000004dff350230 */ /* 0x000fc60000004100 */
[----:B------:R-:W-:-:S04]  /*2720*/  FMUL.FTZ R54, R91, R52 ;  /* 0x000000345b367220 */ /* 0x000fc80000410000 */
[----:B------:R-:W-:-:S07]  /*2730*/  @P0 FADD.FTZ R54, R54, R53 ;  /* 0x0000003536360221 */ /* 0x000fce0000010000 */
.L_x_1561:
[----:B------:R-:W-:Y:S05]  /*2740*/  BSYNC B0 ;  /* 0x0000000000007941 */ /* 0x000fea0003800000 */
.L_x_1559:
        /* <DEDUP_REMOVED lines=16> */
.L_x_1563:
[----:B------:R-:W-:Y:S01]  /*2850*/  FFMA.FTZ R56, R74, R56, R59 ;  /* 0x000000384a387223 */ /* 0x000fe2000001003b */
[----:B------:R-:W-:-:S03]  /*2860*/  @P0 SHF.R.U32.HI R52, RZ, 0x10, R77 ;  /* 0x00000010ff340819 */ /* 0x000fc6000001164d */
[----:B------:R-:W-:Y:S02]  /*2870*/  FADD.FTZ R56, R73, -R56 ;  /* 0x8000003849387221 */ /* 0x000fe40000010000 */
[----:B------:R-:W-:Y:S02]  /*2880*/  @P0 HADD2.F32 R53, -RZ, R52.H0_H0 ;  /* 0x20000034ff350230 */ /* 0x000fe40000004100 */
[----:B------:R-:W-:-:S04]  /*2890*/  FMUL.FTZ R56, R91, R56 ;  /* 0x000000385b387220 */ /* 0x000fc80000410000 */
[----:B------:R-:W-:-:S07]  /*28a0*/  @P0 FADD.FTZ R56, R56, R53 ;  /* 0x0000003538380221 */ /* 0x000fce0000010000 */
.L_x_1564:
[----:B------:R-:W-:Y:S05]  /*28b0*/  BSYNC B0 ;  /* 0x0000000000007941 */ /* 0x000fea0003800000 */
.L_x_1562:
        /* <DEDUP_REMOVED lines=17> */
.L_x_1565:
        /* <DEDUP_REMOVED lines=12> */
.L_x_1567:
[----:B------:R-:W-:Y:S05]  /*2a90*/  BSYNC B0 ;  /* 0x0000000000007941 */ /* 0x000fea0003800000 */
.L_x_1566:
[----:B------:R-:W-:Y:S02]  /*2aa0*/  IADD3 R2, R2, UR12, RZ ;  /* 0x0000000c02027c10 */ /* 0x000fe4000fffe0ff */
[----:B------:R-:W-:Y:S02]  /*2ab0*/  SEL R96, RZ, 0x1, P4 ;  /* 0x00000001ff607807 */ /* 0x000fe40002000000 */
[----:B------:R-:W-:-:S13]  /*2ac0*/  ISETP.GE.AND P0, PT, R2, UR13, PT ;  /* 0x0000000d02007c0c */ /* 0x000fda000bf06270 */
[----:B------:R-:W-:Y:S05]  /*2ad0*/  @!P0 BRA `(.L_x_1568) ;  /* 0xffffffd800508947 */ /* 0x000fea000383ffff */
.L_x_1518:
        /* <DEDUP_REMOVED lines=17> */
.L_x_1522:
[----:B------:R-:W-:Y:S01]  /*2bf0*/  HFMA2.MMA R105, -RZ, RZ, 0, 9.5367431640625e-07 ;  /* 0x00000010ff697435 */ /* 0x000fe200000001ff */
[----:B------:R-:W-:Y:S02]  /*2c00*/  MOV R104, R102 ;  /* 0x0000006600687202 */ /* 0x000fe40000000f00 */
[----:B------:R-:W-:Y:S02]  /*2c10*/  MOV R106, 0x1f ;  /* 0x0000001f006a7802 */ /* 0x000fe40000000f00 */
[----:B------:R-:W-:-:S07]  /*2c20*/  MOV R95, 0xffffffff ;  /* 0xffffffff005f7802 */ /* 0x000fce0000000f00 */
[----:B-----5:R-:W-:Y:S05]  /*2c30*/  WARPSYNC.COLLECTIVE R95, `(.L_x_1569) ;  /* 0x000000005f087348 */ /* 0x020fea0003c00000 */
[----:B------:R0:W1:Y:S02]  /*2c40*/  SHFL.DOWN P1, R96, R104, R105, R106 ;  /* 0x0800006968607389 */ /* 0x000064000002006a */
[----:B01---5:R-:W-:Y:S01]  /*2c50*/  ENDCOLLECTIVE ;  /* 0x000000000000791b */ /* 0x023fe20003800000 */
.L_x_1569:
[----:B------:R-:W-:Y:S02]  /*2c60*/  MOV R104, R103 ;  /* 0x0000006700687202 */ /* 0x000fe40000000f00 */
[----:B------:R-:W-:-:S07]  /*2c70*/  MOV R55, R96 ;  /* 0x0000006000377202 */ /* 0x000fce0000000f00 */
[----:B------:R-:W-:Y:S05]  /*2c80*/  WARPSYNC.COLLECTIVE R95, `(.L_x_1570) ;  /* 0x000000005f087348 */ /* 0x000fea0003c00000 */
[----:B------:R0:W1:Y:S02]  /*2c90*/  SHFL.DOWN P1, R96, R104, R105, R106 ;  /* 0x0800006968607389 */ /* 0x000064000002006a */
[----:B01----:R-:W-:Y:S01]  /*2ca0*/  ENDCOLLECTIVE ;  /* 0x000000000000791b */ /* 0x003fe20003800000 */
.L_x_1570:
[----:B------:R-:W-:Y:S01]  /*2cb0*/  FADD.FTZ R55, R55, R102 ;  /* 0x0000006637377221 */ /* 0x000fe20000010000 */
[----:B------:R-:W-:-:S04]  /*2cc0*/  HFMA2.MMA R105, -RZ, RZ, 0, 4.76837158203125e-07 ;  /* 0x00000008ff697435 */ /* 0x000fc800000001ff */
[----:B------:R-:W-:Y:S02]  /*2cd0*/  MOV R104, R55 ;  /* 0x0000003700687202 */ /* 0x000fe40000000f00 */
[----:B------:R-:W-:-:S07]  /*2ce0*/  MOV R54, R96 ;  /* 0x0000006000367202 */ /* 0x000fce0000000f00 */
[----:B------:R-:W-:Y:S05]  /*2cf0*/  WARPSYNC.COLLECTIVE R95, `(.L_x_1571) ;  /* 0x000000005f087348 */ /* 0x000fea0003c00000 */
[----:B------:R0:W1:Y:S02]  /*2d00*/  SHFL.DOWN P1, R96, R104, R105, R106 ;  /* 0x0800006968607389 */ /* 0x000064000002006a */
[----:B01----:R-:W-:Y:S01]  /*2d10*/  ENDCOLLECTIVE ;  /* 0x000000000000791b */ /* 0x003fe20003800000 */
.L_x_1571:
[----:B------:R-:W-:-:S05]  /*2d20*/  FADD.FTZ R54, R54, R103 ;  /* 0x0000006736367221 */ /* 0x000fca0000010000 */
[----:B------:R-:W-:Y:S02]  /*2d30*/  MOV R104, R54 ;  /* 0x0000003600687202 */ /* 0x000fe40000000f00 */
[----:B------:R-:W-:-:S07]  /*2d40*/  MOV R56, R96 ;  /* 0x0000006000387202 */ /* 0x000fce0000000f00 */
[----:B------:R-:W-:Y:S05]  /*2d50*/  WARPSYNC.COLLECTIVE R95, `(.L_x_1572) ;  /* 0x000000005f087348 */ /* 0x000fea0003c00000 */
[----:B------:R0:W1:Y:S02]  /*2d60*/  SHFL.DOWN P1, R96, R104, R105, R106 ;  /* 0x0800006968607389 */ /* 0x000064000002006a */
[----:B01----:R-:W-:Y:S01]  /*2d70*/  ENDCOLLECTIVE ;  /* 0x000000000000791b */ /* 0x003fe20003800000 */
.L_x_1572:
[----:B------:R-:W-:Y:S01]  /*2d80*/  FADD.FTZ R56, R55, R56 ;  /* 0x0000003837387221 */ /* 0x000fe20000010000 */
[----:B------:R-:W-:-:S04]  /*2d90*/  HFMA2.MMA R105, -RZ, RZ, 0, 2.384185791015625e-07 ;  /* 0x00000004ff697435 */ /* 0x000fc800000001ff */
[----:B------:R-:W-:Y:S02]  /*2da0*/  MOV R104, R56 ;  /* 0x0000003800687202 */ /* 0x000fe40000000f00 */
[----:B------:R-:W-:-:S07]  /*2db0*/  MOV R57, R96 ;  /* 0x0000006000397202 */ /* 0x000fce0000000f00 */
[----:B------:R-:W-:Y:S05]  /*2dc0*/  WARPSYNC.COLLECTIVE R95, `(.L_x_1573) ;  /* 0x000000005f087348 */ /* 0x000fea0003c00000 */
[----:B------:R0:W1:Y:S02]  /*2dd0*/  SHFL.DOWN P1, R96, R104, R105, R106 ;  /* 0x0800006968607389 */ /* 0x000064000002006a */
[----:B01----:R-:W-:Y:S01]  /*2de0*/  ENDCOLLECTIVE ;  /* 0x000000000000791b */ /* 0x003fe20003800000 */
.L_x_1573:
[----:B------:R-:W-:-:S05]  /*2df0*/  FADD.FTZ R57, R54, R57 ;  /* 0x0000003936397221 */ /* 0x000fca0000010000 */
[----:B------:R-:W-:Y:S02]  /*2e00*/  MOV R104, R57 ;  /* 0x0000003900687202 */ /* 0x000fe40000000f00 */
[----:B------:R-:W-:-:S07]  /*2e10*/  MOV R59, R96 ;  /* 0x00000060003b7202 */ /* 0x000fce0000000f00 */
[----:B------:R-:W-:Y:S05]  /*2e20*/  WARPSYNC.COLLECTIVE R95, `(.L_x_1574) ;  /* 0x000000005f087348 */ /* 0x000fea0003c00000 */
[----:B------:R0:W1:Y:S02]  /*2e30*/  SHFL.DOWN P1, R96, R104, R105, R106 ;  /* 0x0800006968607389 */ /* 0x000064000002006a */
[----:B01----:R-:W-:Y:S01]  /*2e40*/  ENDCOLLECTIVE ;  /* 0x000000000000791b */ /* 0x003fe20003800000 */
.L_x_1574:
[----:B------:R-:W-:Y:S01]  /*2e50*/  FADD.FTZ R59, R56, R59 ;  /* 0x0000003b383b7221 */ /* 0x000fe20000010000 */
[----:B------:R-:W-:-:S04]  /*2e60*/  HFMA2.MMA R105, -RZ, RZ, 0, 1.1920928955078125e-07 ;  /* 0x00000002ff697435 */ /* 0x000fc800000001ff */
[----:B------:R-:W-:Y:S02]  /*2e70*/  MOV R104, R59 ;  /* 0x0000003b00687202 */ /* 0x000fe40000000f00 */
[----:B------:R-:W-:-:S07]  /*2e80*/  MOV R58, R96 ;  /* 0x00000060003a7202 */ /* 0x000fce0000000f00 */
[----:B------:R-:W-:Y:S05]  /*2e90*/  WARPSYNC.COLLECTIVE R95, `(.L_x_1575) ;  /* 0x000000005f087348 */ /* 0x000fea0003c00000 */
[----:B------:R0:W1:Y:S02]  /*2ea0*/  SHFL.DOWN P1, R96, R104, R105, R106 ;  /* 0x0800006968607389 */ /* 0x000064000002006a */
[----:B01----:R-:W-:Y:S01]  /*2eb0*/  ENDCOLLECTIVE ;  /* 0x000000000000791b */ /* 0x003fe20003800000 */
.L_x_1575:
[----:B------:R-:W-:-:S05]  /*2ec0*/  FADD.FTZ R58, R57, R58 ;  /* 0x0000003a393a7221 */ /* 0x000fca0000010000 */
[----:B------:R-:W-:Y:S02]  /*2ed0*/  MOV R104, R58 ;  /* 0x0000003a00687202 */ /* 0x000fe40000000f00 */
[----:B------:R-:W-:-:S07]  /*2ee0*/  MOV R86, R96 ;  /* 0x0000006000567202 */ /* 0x000fce0000000f00 */
[----:B------:R-:W-:Y:S05]  /*2ef0*/  WARPSYNC.COLLECTIVE R95, `(.L_x_1576) ;  /* 0x000000005f087348 */ /* 0x000fea0003c00000 */
[----:B------:R0:W1:Y:S02]  /*2f00*/  SHFL.DOWN P1, R96, R104, R105, R106 ;  /* 0x0800006968607389 */ /* 0x000064000002006a */
[----:B01----:R-:W-:Y:S01]  /*2f10*/  ENDCOLLECTIVE ;  /* 0x000000000000791b */ /* 0x003fe20003800000 */
.L_x_1576:
[----:B------:R-:W-:Y:S01]  /*2f20*/  FADD.FTZ R86, R59, R86 ;  /* 0x000000563b567221 */ /* 0x000fe20000010000 */
[----:B------:R-:W-:-:S04]  /*2f30*/  HFMA2.MMA R105, -RZ, RZ, 0, 5.9604644775390625e-08 ;  /* 0x00000001ff697435 */ /* 0x000fc800000001ff */
[----:B------:R-:W-:Y:S02]  /*2f40*/  MOV R104, R86 ;  /* 0x0000005600687202 */ /* 0x000fe40000000f00 */
[----:B------:R-:W-:-:S07]  /*2f50*/  MOV R87, R96 ;  /* 0x0000006000577202 */ /* 0x000fce0000000f00 */
[----:B------:R-:W-:Y:S05]  /*2f60*/  WARPSYNC.COLLECTIVE R95, `(.L_x_1577) ;  /* 0x000000005f087348 */ /* 0x000fea0003c00000 */
[----:B------:R0:W1:Y:S02]  /*2f70*/  SHFL.DOWN P1, R96, R104, R105, R106 ;  /* 0x0800006968607389 */ /* 0x000064000002006a */
[----:B01----:R-:W-:Y:S01]  /*2f80*/  ENDCOLLECTIVE ;  /* 0x000000000000791b */ /* 0x003fe20003800000 */
.L_x_1577:
[----:B------:R-:W-:-:S05]  /*2f90*/  FADD.FTZ R87, R58, R87 ;  /* 0x000000573a577221 */ /* 0x000fca0000010000 */
[----:B------:R-:W-:Y:S02]  /*2fa0*/  MOV R104, R87 ;  /* 0x0000005700687202 */ /* 0x000fe40000000f00 */
[----:B------:R-:W-:-:S07]  /*2fb0*/  MOV R55, R96 ;  /* 0x0000006000377202 */ /* 0x000fce0000000f00 */
[----:B------:R-:W-:Y:S05]  /*2fc0*/  WARPSYNC.COLLECTIVE R95, `(.L_x_1578) ;  /* 0x000000005f087348 */ /* 0x000fea0003c00000 */
[----:B------:R0:W1:Y:S02]  /*2fd0*/  SHFL.DOWN P1, R96, R104, R105, R106 ;  /* 0x0800006968607389 */ /* 0x000064000002006a */
[----:B01----:R-:W-:Y:S01]  /*2fe0*/  ENDCOLLECTIVE ;  /* 0x000000000000791b */ /* 0x003fe20003800000 */
.L_x_1578:
[----:B------:R-:W-:Y:S01]  /*2ff0*/  MOV R54, R96 ;  /* 0x0000006000367202 */ /* 0x000fe20000000f00 */
[----:B------:R-:W-:Y:S06]  /*3000*/  BRA `(.L_x_1579) ;  /* 0xffffffe000f07947 */ /* 0x000fec000383ffff */
.L_x_1580:
        /* <DEDUP_REMOVED lines=15> */
.L_x_8527:


//--------------------- .text._ZN10layer_norm13ln_bwd_kernelINS_13Kernel_traitsI6__halfS2_S2_S2_fjLj1536ELj1ELj1ELj4ELj8ENS_18Kernel_traits_baseILj1536ES2_S2_S2_S2_fjLj128EEEEELb1ELb1ELb0ELb0EEEvNS_9BwdParamsE --------------------------
	.section	.text._ZN10layer_norm13ln_bwd_kernelINS_13Kernel_traitsI6__halfS2_S2_S2_fjLj1536ELj1ELj1ELj4ELj8ENS_18Kernel_traits_baseILj1536ES2_S2_S2_S2_fjLj128EEEEELb1ELb1ELb0ELb0EEEvNS_9BwdParamsE,"ax",@progbits
	.align	128
        .global         _ZN10layer_norm13ln_bwd_kernelINS_13Kernel_traitsI6__halfS2_S2_S2_fjLj1536ELj1ELj1ELj4ELj8ENS_18Kernel_traits_baseILj1536ES2_S2_S2_S2_fjLj128EEEEELb1ELb1ELb0ELb0EEEvNS_9BwdParamsE
        .type           _ZN10layer_norm13ln_bwd_kernelINS_13Kernel_traitsI6__halfS2_S2_S2_fjLj1536ELj1ELj1ELj4ELj8ENS_18Kernel_traits_baseILj1536ES2_S2_S2_S2_fjLj128EEEEELb1ELb1ELb0ELb0EEEvNS_9BwdParamsE,@function
        .size           _ZN10layer_norm13ln_bwd_kernelINS_13Kernel_traitsI6__halfS2_S2_S2_fjLj1536ELj1ELj1ELj4ELj8ENS_18Kernel_traits_baseILj1536ES2_S2_S2_S2_fjLj128EEEEELb1ELb1ELb0ELb0EEEvNS_9BwdParamsE,(.L_x_8528 - _ZN10layer_norm13ln_bwd_kernelINS_13Kernel_traitsI6__halfS2_S2_S2_fjLj1536ELj1ELj1ELj4ELj8ENS_18Kernel_traits_baseILj1536ES2_S2_S2_S2_fjLj128EEEEELb1ELb1ELb0ELb0EEEvNS_9BwdParamsE)
        .other          _ZN10layer_norm13ln_bwd_kernelINS_13Kernel_traitsI6__halfS2_S2_S2_fjLj1536ELj1ELj1ELj4ELj8ENS_18Kernel_traits_baseILj1536ES2_S2_S2_S2_fjLj128EEEEELb1ELb1ELb0ELb0EEEvNS_9BwdParamsE,@"STO_CUDA_ENTRY STV_DEFAULT"
_ZN10layer_norm13ln_bwd_kernelINS_13Kernel_traitsI6__halfS2_S2_S2_fjLj1536ELj1ELj1ELj4ELj8ENS_18Kernel_traits_baseILj1536ES2_S2_S2_S2_fjLj128EEEEELb1ELb1ELb0ELb0EEEvNS_9BwdParamsE:
.text._ZN10layer_norm13ln_bwd_kernelINS_13Kernel_traitsI6__halfS2_S2_S2_fjLj1536ELj1ELj1ELj4ELj8ENS_18Kernel_traits_baseILj1536ES2_S2_S2_S2_fjLj128EEEEELb1ELb1ELb0ELb0EEEvNS_9BwdParamsE:
        /* <DEDUP_REMOVED lines=71> */
[----:B------:R-:W-:Y:S02]  /*0470*/  MOV R10, R9 ;  /* 0x00000009000a7202 */ /* 0x000fe40000000f00 */
[----:B------:R-:W-:Y:S02]  /*0480*/  SHF.R.U32.HI R59, RZ, 0x10, R9 ;  /* 0x00000010ff3b7819 */ /* 0x000fe40000011609 */
[----:B------:R-:W-:Y:S02]  /*0490*/  MOV R8, R14 ;  /* 0x0000000e00087202 */ /* 0x000fe40000000f00 */
[----:B------:R-:W-:-:S02]  /*04a0*/  SHF.R.U64 R9, R14, 0x10, R15 ;  /* 0x000000100e097819 */ /* 0x000fc4000000120f */
[----:B------:R-:W-:Y:S01]  /*04b0*/  MOV R11, R15 ;  /* 0x0000000f000b7202 */ /* 0x000fe20000000f00 */
[----:B------:R-:W-:Y:S01]  /*04c0*/  HADD2.F32 R8, -RZ, R8.H0_H0 ;  /* 0x20000008ff087230 */ /* 0x000fe20000004100 */
[----:B------:R-:W-:Y:S01]  /*04d0*/  SHF.R.U32.HI R58, RZ, 0x10, R15 ;  /* 0x00000010ff3a7819 */ /* 0x000fe2000001160f */
[----:B------:R-:W-:Y:S01]  /*04e0*/  HADD2.F32 R9, -RZ, R9.H0_H0 ;  /* 0x20000009ff097230 */ /* 0x000fe20000004100 */
[----:B------:R-:W-:Y:S02]  /*04f0*/  MOV R14, R18 ;  /* 0x00000012000e7202 */ /* 0x000fe40000000f00 */
[--C-:B------:R-:W-:Y:S02]  /*0500*/  SHF.R.U64 R57, R18, 0x10, R19.reuse ;  /* 0x0000001012397819 */ /* 0x100fe40000001213 */
[----:B------:R-:W-:Y:S02]  /*0510*/  MOV R15, R19 ;  /* 0x00000013000f7202 */ /* 0x000fe40000000f00 */
[----:B------:R-:W-:-:S02]  /*0520*/  SHF.R.U32.HI R56, RZ, 0x10, R19 ;  /* 0x00000010ff387819 */ /* 0x000fc40000011613 */
[----:B------:R-:W-:Y:S02]  /*0530*/  MOV R16, R12 ;  /* 0x0000000c00107202 */ /* 0x000fe40000000f00 */
        /* <DEDUP_REMOVED lines=24> */
[----:B------:R-:W-:Y:S01]  /*06c0*/  MOV R2, R6 ;  /* 0x0000000600027202 */ /* 0x000fe20000000f00 */
[----:B------:R-:W-:Y:S01]  /*06d0*/  HADD2.F32 R6, -RZ, R10.H0_H0 ;  /* 0x2000000aff067230 */ /* 0x000fe20000004100 */
[----:B------:R-:W-:Y:S01]  /*06e0*/  ISETP.NE.AND.EX P0, PT, RZ, UR7, PT, P0 ;  /* 0x00000007ff007c0c */ /* 0x000fe2000bf05300 */
[----:B------:R-:W-:Y:S01]  /*06f0*/  HADD2.F32 R10, -RZ, R11.H0_H0 ;  /* 0x2000000bff0a7230 */ /* 0x000fe20000004100 */
[----:B------:R-:W-:Y:S01]  /*0700*/  MOV R53, RZ ;  /* 0x000000ff00357202 */ /* 0x000fe20000000f00 */
[----:B------:R-:W-:-:S02]  /*0710*/  HADD2.F32 R11, -RZ, R58.H0_H0 ;  /* 0x2000003aff0b7230 */ /* 0x000fc40000004100 */
[----:B------:R-:W-:Y:S02]  /*0720*/  HADD2.F32 R65, -RZ, R65.H0_H0 ;  /* 0x20000041ff417230 */ /* 0x000fe40000004100 */
[----:B------:R-:W-:Y:S02]  /*0730*/  HADD2.F32 R66, -RZ, R66.H0_H0 ;  /* 0x20000042ff427230 */ /* 0x000fe40000004100 */
[----:B------:R-:W-:Y:S02]  /*0740*/  HADD2.F32 R67, -RZ, R67.H0_H0 ;  /* 0x20000043ff437230 */ /* 0x000fe40000004100 */
[----:B------:R-:W-:Y:S02]  /*0750*/  HADD2.F32 R68, -RZ, R68.H0_H0 ;  /* 0x20000044ff447230 */ /* 0x000fe40000004100 */
[----:B------:R-:W-:Y:S02]  /*0760*/  HADD2.F32 R69, -RZ, R69.H0_H0 ;  /* 0x20000045ff457230 */ /* 0x000fe40000004100 */
[----:B------:R-:W-:-:S02]  /*0770*/  HADD2.F32 R70, -RZ, R70.H0_H0 ;  /* 0x20000046ff467230 */ /* 0x000fc40000004100 */
[----:B------:R-:W-:-:S07]  /*0780*/  HADD2.F32 R71, -RZ, R71.H0_H0 ;  /* 0x20000047ff477230 */ /* 0x000fce0000004100 */
.L_x_1598:
        /* <DEDUP_REMOVED lines=18> */
[----:B------:R-:W-:Y:S02]  /*08b0*/  LEA.HI.SX32 R109, R63, R112, 0x1e ;  /* 0x000000703f6d7211 */ /* 0x000fe400078ff2ff */
[----:B------:R-:W-:Y:S02]  /*08c0*/  MOV R115, RZ ;  /* 0x000000ff00737202 */ /* 0x000fe40000000f00 */
[----:B------:R-:W-:Y:S02]  /*08d0*/  MOV R116, RZ ;  /* 0x000000ff00747202 */ /* 0x000fe40000000f00 */
[----:B------:R-:W-:-:S02]  /*08e0*/  MOV R117, R109 ;  /* 0x0000006d00757202 */ /* 0x000fc40000000f00 */
        /* <DEDUP_REMOVED lines=17> */
[----:B--2---:R-:W-:Y:S01]  /*0a00*/  SHF.R.U64 R104, R56, 0x10, R57 ;  /* 0x0000001038687819 */ /* 0x004fe20000001239 */
[----:B------:R-:W-:Y:S01]  /*0a10*/  HADD2.F32 R105, -RZ, R57.H0_H0 ;  /* 0x20000039ff697230 */ /* 0x000fe20000004100 */
[----:B---3--:R-:W-:Y:S02]  /*0a20*/  MOV R3, R58 ;  /* 0x0000003a00037202 */ /* 0x008fe40000000f00 */
[----:B------:R-:W-:Y:S02]  /*0a30*/  SHF.R.U64 R106, R58, 0x10, R59 ;  /* 0x000000103a6a7819 */ /* 0x000fe4000000123b */
[----:B------:R-:W-:Y:S01]  /*0a40*/  SHF.R.U32.HI R58, RZ, 0x10, R57 ;  /* 0x00000010ff3a7819 */ /* 0x000fe20000011639 */
[----:B------:R-:W-:Y:S01]  /*0a50*/  HADD2.F32 R57, -RZ, R3.H0_H0 ;  /* 0x20000003ff397230 */ /* 0x000fe20000004100 */
[----:B------:R-:W-:Y:S01]  /*0a60*/  MOV R103, R59 ;  /* 0x0000003b00677202 */ /* 0x000fe20000000f00 */
[----:B------:R-:W-:Y:S01]  /*0a70*/  HADD2.F32 R3, -RZ, R104.H0_H0 ;  /* 0x20000068ff037230 */ /* 0x000fe20000004100 */
[----:B------:R-:W-:Y:S01]  /*0a80*/  SHF.R.U32.HI R107, RZ, 0x10, R59 ;  /* 0x00000010ff6b7819 */ /* 0x000fe2000001163b */
[----:B------:R-:W-:-:S03]  /*0a90*/  HADD2.F32 R59, -RZ, R56.H0_H0 ;  /* 0x20000038ff3b7230 */ /* 0x000fc60000004100 */
[C---:B------:R-:W-:Y:S02]  /*0aa0*/  FADD.FTZ R110, -R114.reuse, R3 ;  /* 0x00000003726e7221 */ /* 0x040fe40000010100 */
[----:B------:R-:W-:Y:S01]  /*0ab0*/  FADD.FTZ R56, -R114, R59 ;  /* 0x0000003b72387221 */ /* 0x000fe20000010100 */
[----:B------:R-:W-:Y:S02]  /*0ac0*/  HADD2.F32 R106, -RZ, R106.H0_H0 ;  /* 0x2000006aff6a7230 */ /* 0x000fe40000004100 */
[C---:B-----5:R-:W-:Y:S01]  /*0ad0*/  FMUL.FTZ R110, R111.reuse, R110 ;  /* 0x0000006e6f6e7220 */ /* 0x060fe20000410000 */
[-C--:B------:R-:W-:Y:S01]  /*0ae0*/  FMUL.FTZ R108, R4, R57.reuse ;  /* 0x00000039046c7220 */ /* 0x080fe20000410000 */
[----:B------:R-:W-:Y:S01]  /*0af0*/  FMUL.FTZ R3, R111, R56 ;  /* 0x000000386f037220 */ /* 0x000fe20000410000 */
[----:B------:R-:W-:Y:S02]  /*0b00*/  HADD2.F32 R103, -RZ, R103.H0_H0 ;  /* 0x20000067ff677230 */ /* 0x000fe40000004100 */
[----:B------:R-:W-:Y:S01]  /*0b10*/  FADD.FTZ R56, -R114, R105 ;  /* 0x0000006972387221 */ /* 0x000fe20000010100 */
[----:B------:R-:W-:Y:S01]  /*0b20*/  FADD.FTZ R40, R40, R57 ;  /* 0x0000003928287221 */ /* 0x000fe20000010000 */
[----:B------:R-:W-:Y:S01]  /*0b30*/  FFMA.FTZ R52, R3, R57, R52 ;  /* 0x0000003903347223 */ /* 0x000fe20000010034 */
[----:B------:R-:W-:Y:S01]  /*0b40*/  FADD.FTZ R41, R41, R106 ;  /* 0x0000006a29297221 */ /* 0x000fe20000010000 */
[----:B------:R-:W-:Y:S01]  /*0b50*/  FFMA.FTZ R53, R110, R106, R53 ;  /* 0x0000006a6e357223 */ /* 0x000fe20000010035 */
[----:B0-----:R-:W-:-:S02]  /*0b60*/  HADD2.F32 R61, -RZ, R58.H0_H0 ;  /* 0x2000003aff3d7230 */ /* 0x001fc40000004100 */
[----:B------:R-:W-:Y:S01]  /*0b70*/  FMUL.FTZ R106, R5, R106 ;  /* 0x0000006a056a7220 */ /* 0x000fe20000410000 */
[----:B------:R-:W-:Y:S01]  /*0b80*/  FADD.FTZ R57, RZ, R108 ;  /* 0x0000006cff397221 */ /* 0x000fe20000010000 */
[----:B------:R-:W-:Y:S01]  /*0b90*/  FFMA.FTZ R59, R3, R108, RZ ;  /* 0x0000006c033b7223 */ /* 0x000fe200000100ff */
[----:B------:R-:W-:Y:S02]  /*0ba0*/  HADD2.F32 R60, -RZ, R107.H0_H0 ;  /* 0x2000006bff3c7230 */ /* 0x000fe40000004100 */
        /* <DEDUP_REMOVED lines=15> */
.L_x_1583:
[----:B------:R-:W-:Y:S05]  /*0ca0*/  BSYNC B0 ;  /* 0x0000000000007941 */ /* 0x000fea0003800000 */
.L_x_1582:
        /* <DEDUP_REMOVED lines=17> */
[----:B--2---:R-:W-:Y:S01]  /*0dc0*/  SHF.R.U32.HI R118, RZ, 0x10, R57 ;  /* 0x00000010ff767819 */ /* 0x004fe20000011639 */
[----:B------:R-:W-:Y:S01]  /*0dd0*/  HADD2.F32 R97, -RZ, R57.H0_H0 ;  /* 0x20000039ff617230 */ /* 0x000fe20000004100 */
[----:B---3--:R-:W-:Y:S02]  /*0de0*/  MOV R95, R58 ;  /* 0x0000003a005f7202 */ /* 0x008fe40000000f00 */
[----:B------:R-:W-:Y:S02]  /*0df0*/  SHF.R.U64 R98, R58, 0x10, R59 ;  /* 0x000000103a627819 */ /* 0x000fe4000000123b */
[----:B------:R-:W-:Y:S02]  /*0e00*/  SHF.R.U64 R58, R56, 0x10, R57 ;  /* 0x00000010383a7819 */ /* 0x000fe40000001239 */
[----:B------:R-:W-:-:S02]  /*0e10*/  MOV R96, R59 ;  /* 0x0000003b00607202 */ /* 0x000fc40000000f00 */
[----:B------:R-:W-:Y:S01]  /*0e20*/  SHF.R.U32.HI R99, RZ, 0x10, R59 ;  /* 0x00000010ff637819 */ /* 0x000fe2000001163b */
[----:B------:R-:W-:Y:S02]  /*0e30*/  HADD2.F32 R57, -RZ, R58.H0_H0 ;  /* 0x2000003aff397230 */ /* 0x000fe40000004100 */
[----:B------:R-:W-:Y:S02]  /*0e40*/  HADD2.F32 R59, -RZ, R56.H0_H0 ;  /* 0x20000038ff3b7230 */ /* 0x000fe40000004100 */
[----:B------:R-:W-:Y:S02]  /*0e50*/  HADD2.F32 R95, -RZ, R95.H0_H0 ;  /* 0x2000005fff5f7230 */ /* 0x000fe40000004100 */
[C---:B------:R-:W-:Y:S01]  /*0e60*/  FADD.FTZ R102, -R114.reuse, R57 ;  /* 0x0000003972667221 */ /* 0x040fe20000010100 */
[----:B------:R-:W-:Y:S01]  /*0e70*/  FADD.FTZ R58, -R114, R59 ;  /* 0x0000003b723a7221 */ /* 0x000fe20000010100 */
[----:B------:R-:W-:Y:S02]  /*0e80*/  HADD2.F32 R98, -RZ, R98.H0_H0 ;  /* 0x20000062ff627230 */ /* 0x000fe40000004100 */
[C---:B-----5:R-:W-:Y:S01]  /*0e90*/  FMUL.FTZ R102, R111.reuse, R102 ;  /* 0x000000666f667220 */ /* 0x060fe20000410000 */
[----:B------:R-:W-:Y:S01]  /*0ea0*/  FMUL.FTZ R100, R8, R95 ;  /* 0x0000005f08647220 */ /* 0x000fe20000410000 */
[----:B------:R-:W-:Y:S01]  /*0eb0*/  FMUL.FTZ R101, R111, R58 ;  /* 0x0000003a6f657220 */ /* 0x000fe20000410000 */
[----:B------:R-:W-:-:S02]  /*0ec0*/  HADD2.F32 R59, -RZ, R96.H0_H0 ;  /* 0x20000060ff3b7230 */ /* 0x000fc40000004100 */
[----:B------:R-:W-:Y:S01]  /*0ed0*/  FADD.FTZ R58, -R114, R97 ;  /* 0x00000061723a7221 */ /* 0x000fe20000010100 */
[----:B------:R-:W-:Y:S01]  /*0ee0*/  FADD.FTZ R37, R37, R98 ;  /* 0x0000006225257221 */ /* 0x000fe20000010000 */
[-C--:B------:R-:W-:Y:S01]  /*0ef0*/  FFMA.FTZ R49, R102, R98.reuse, R49 ;  /* 0x0000006266317223 */ /* 0x080fe20000010031 */
[----:B0-----:R-:W-:Y:S02]  /*0f00*/  HADD2.F32 R61, -RZ, R118.H0_H0 ;  /* 0x20000076ff3d7230 */ /* 0x001fe40000004100 */
[----:B------:R-:W-:Y:S01]  /*0f10*/  FMUL.FTZ R98, R9, R98 ;  /* 0x0000006209627220 */ /* 0x000fe20000410000 */
[----:B------:R-:W-:Y:S01]  /*0f20*/  FADD.FTZ R115, R115, R100 ;  /* 0x0000006473737221 */ /* 0x000fe20000010000 */
[----:B------:R-:W-:Y:S01]  /*0f30*/  FFMA.FTZ R57, R101, R100, R116 ;  /* 0x0000006465397223 */ /* 0x000fe20000010074 */
[----:B------:R-:W-:Y:S02]  /*0f40*/  HADD2.F32 R56, -RZ, R99.H0_H0 ;  /* 0x20000063ff387230 */ /* 0x000fe40000004100 */
        /* <DEDUP_REMOVED lines=17> */
.L_x_1585:
[----:B------:R-:W-:Y:S05]  /*1060*/  BSYNC B0 ;  /* 0x0000000000007941 */ /* 0x000fea0003800000 */
.L_x_1584:
        /* <DEDUP_REMOVED lines=16> */
[--C-:B--2---:R-:W-:Y:S01]  /*1170*/  SHF.R.U64 R81, R56, 0x10, R57.reuse ;  /* 0x0000001038517819 */ /* 0x104fe20000001239 */
[----:B------:R-:W-:Y:S01]  /*1180*/  HADD2.F32 R79, -RZ, R56.H0_H0 ;  /* 0x20000038ff4f7230 */ /* 0x000fe20000004100 */
[----:B------:R-:W-:-:S03]  /*1190*/  SHF.R.U32.HI R91, RZ, 0x10, R57 ;  /* 0x00000010ff5b7819 */ /* 0x000fc60000011639 */
[----:B------:R-:W-:Y:S02]  /*11a0*/  HADD2.F32 R81, -RZ, R81.H0_H0 ;  /* 0x20000051ff517230 */ /* 0x000fe40000004100 */
[----:B------:R-:W-:Y:S02]  /*11b0*/  HADD2.F32 R89, -RZ, R57.H0_H0 ;  /* 0x20000039ff597230 */ /* 0x000fe40000004100 */
[----:B------:R-:W-:Y:S02]  /*11c0*/  HADD2.F32 R91, -RZ, R91.H0_H0 ;  /* 0x2000005bff5b7230 */ /* 0x000fe40000004100 */
[----:B------:R-:W-:Y:S01]  /*11d0*/  FADD.FTZ R94, -R114, R81 ;  /* 0x00000051725e7221 */ /* 0x000fe20000010100 */
[----:B---3--:R-:W-:Y:S02]  /*11e0*/  MOV R56, R58 ;  /* 0x0000003a00387202 */ /* 0x008fe40000000f00 */
[----:B------:R-:W-:Y:S02]  /*11f0*/  SHF.R.U64 R88, R58, 0x10, R59 ;  /* 0x000000103a587819 */ /* 0x000fe4000000123b */
[----:B------:R-:W-:-:S02]  /*1200*/  MOV R57, R59 ;  /* 0x0000003b00397202 */ /* 0x000fc40000000f00 */
[----:B0-----:R-:W-:Y:S01]  /*1210*/  SHF.R.U32.HI R62, RZ, 0x10, R59 ;  /* 0x00000010ff3e7819 */ /* 0x001fe2000001163b */
[----:B------:R-:W-:Y:S02]  /*1220*/  HADD2.F32 R59, -RZ, R56.H0_H0 ;  /* 0x20000038ff3b7230 */ /* 0x000fe40000004100 */
[C---:B------:R-:W-:Y:S01]  /*1230*/  FADD.FTZ R58, -R114.reuse, R79 ;  /* 0x0000004f723a7221 */ /* 0x040fe20000010100 */
[----:B------:R-:W-:Y:S02]  /*1240*/  HADD2.F32 R88, -RZ, R88.H0_H0 ;  /* 0x20000058ff587230 */ /* 0x000fe40000004100 */
[C---:B------:R-:W-:Y:S01]  /*1250*/  FADD.FTZ R60, -R114.reuse, R89 ;  /* 0x00000059723c7221 */ /* 0x040fe20000010100 */
[----:B------:R-:W-:Y:S01]  /*1260*/  FADD.FTZ R80, -R114, R91 ;  /* 0x0000005b72507221 */ /* 0x000fe20000010100 */
[C---:B-----5:R-:W-:Y:S01]  /*1270*/  FMUL.FTZ R94, R111.reuse, R94 ;  /* 0x0000005e6f5e7220 */ /* 0x060fe20000410000 */
[----:B------:R-:W-:Y:S01]  /*1280*/  FMUL.FTZ R91, R111, R58 ;  /* 0x0000003a6f5b7220 */ /* 0x000fe20000410000 */
[----:B------:R-:W-:Y:S01]  /*1290*/  FMUL.FTZ R90, R12, R59 ;  /* 0x0000003b0c5a7220 */ /* 0x000fe20000410000 */
[----:B------:R-:W-:-:S02]  /*12a0*/  HADD2.F32 R81, -RZ, R57.H0_H0 ;  /* 0x20000039ff517230 */ /* 0x000fc40000004100 */
[----:B------:R-:W-:Y:S01]  /*12b0*/  FADD.FTZ R33, R33, R88 ;  /* 0x0000005821217221 */ /* 0x000fe20000010000 */
[----:B------:R-:W-:Y:S01]  /*12c0*/  FFMA.FTZ R45, R94, R88, R45 ;  /* 0x000000585e2d7223 */ /* 0x000fe2000001002d */
        /* <DEDUP_REMOVED lines=20> */
.L_x_1587:
[----:B------:R-:W-:Y:S05]  /*1410*/  BSYNC B0 ;  /* 0x0000000000007941 */ /* 0x000fea0003800000 */
.L_x_1586:
        /* <DEDUP_REMOVED lines=27> */
.L_x_1613:
        /* <DEDUP_REMOVED lines=32> */
[----:B------:R-:W-:Y:S01]  /*17d0*/  FFMA.FTZ R61, R3, R92, R93 ;  /* 0x0000005c033d7223 */ /* 0x000fe2000001005d */
[----:B------:R-:W-:Y:S01]  /*17e0*/  LOP3.LUT P6, RZ, R72, 0xff, RZ, 0xc0, !PT ;  /* 0x000000ff48ff7812 */ /* 0x000fe200078cc0ff */
[----:B------:R-:W-:Y:S01]  /*17f0*/  HFMA2.MMA R115, -RZ, RZ, 0, 0 ;  /* 0x00000000ff737435 */ /* 0x000fe200000001ff */
[----:B------:R-:W-:Y:S01]  /*1800*/  ISETP.NE.AND.EX P5, PT, RZ, UR11, PT, P5 ;  /* 0x0000000bff007c0c */ /* 0x000fe2000bfa5350 */
[----:B------:R-:W-:Y:S01]  /*1810*/  FADD.FTZ R60, R108, -R61 ;  /* 0x8000003d6c3c7221 */ /* 0x000fe20000010000 */
[----:B------:R-:W-:-:S03]  /*1820*/  CS2R R116, SRZ ;  /* 0x0000000000747805 */ /* 0x000fc6000001ff00 */
[----:B------:R-:W-:-:S08]  /*1830*/  FMUL.FTZ R61, R111, R60 ;  /* 0x0000003c6f3d7220 */ /* 0x000fd00000410000 */
[----:B------:R-:W-:Y:S02]  /*1840*/  @P5 MOV R62, R86 ;  /* 0x00000056003e5202 */ /* 0x000fe40000000f00 */
[----:B------:R-:W-:-:S03]  /*1850*/  @P5 SHF.R.U32.HI R118, RZ, 0x10, R87 ;  /* 0x00000010ff765819 */ /* 0x000fc60000011657 */
[----:B------:R-:W-:Y:S02]  /*1860*/  @P5 HADD2.F32 R62, -RZ, R62.H0_H0 ;  /* 0x2000003eff3e5230 */ /* 0x000fe40000004100 */
[----:B------:R-:W-:-:S03]  /*1870*/  @P5 HADD2.F32 R118, -RZ, R118.H0_H0 ;  /* 0x20000076ff765230 */ /* 0x000fc60000004100 */
[----:B------:R-:W-:Y:S01]  /*1880*/  @P5 FADD.FTZ R61, R61, R62 ;  /* 0x0000003e3d3d5221 */ /* 0x000fe20000010000 */
[----:B------:R-:W-:-:S03]  /*1890*/  @P5 SHF.R.U64 R62, R86, 0x10, R87 ;  /* 0x00000010563e5819 */ /* 0x000fc60000001257 */
[----:B0-----:R-:W-:Y:S02]  /*18a0*/  FMUL.FTZ R56, R61, R114 ;  /* 0x000000723d387220 */ /* 0x001fe40000410000 */
[----:B------:R-:W-:Y:S02]  /*18b0*/  @P5 HADD2.F32 R62, -RZ, R62.H0_H0 ;  /* 0x2000003eff3e5230 */ /* 0x000fe40000004100 */
[----:B------:R-:W-:Y:S01]  /*18c0*/  FMUL.FTZ R56, R56, UR18 ;  /* 0x0000001238387c20 */ /* 0x000fe20008410000 */
[----:B--2---:R-:W-:-:S05]  /*18d0*/  @P6 MOV R60, R58 ;  /* 0x0000003a003c6202 */ /* 0x004fca0000000f00 */
[----:B------:R-:W-:Y:S01]  /*18e0*/  @P6 HADD2.F32 R57, -RZ, R60.H0_H0 ;  /* 0x2000003cff396230 */ /* 0x000fe20000004100 */
[----:B------:R-:W-:Y:S01]  /*18f0*/  MOV R60, RZ ;  /* 0x000000ff003c7202 */ /* 0x000fe20000000f00 */
[----:B------:R-:W-:-:S03]  /*1900*/  @P6 FMUL.FTZ R60, R16, R56 ;  /* 0x00000038103c6220 */ /* 0x000fc60000410000 */
[----:B------:R-:W-:Y:S01]  /*1910*/  @P6 FMUL.FTZ R115, R56, R57 ;  /* 0x0000003938736220 */ /* 0x000fe20000410000 */
[----:B------:R-:W-:Y:S01]  /*1920*/  FFMA.FTZ R57, R110, R92, R93 ;  /* 0x0000005c6e397223 */ /* 0x000fe2000001005d */
[----:B------:R-:W-:Y:S01]  /*1930*/  LOP3.LUT P6, RZ, R72, 0xff00, RZ, 0xc0, !PT ;  /* 0x0000ff0048ff7812 */ /* 0x000fe200078cc0ff */
[----:B------:R-:W-:Y:S02]  /*1940*/  F2F.F16.F32 R125, R60 ;  /* 0x0000003c007d7304 */ /* 0x000fe40000200800 */
[----:B------:R-:W-:-:S04]  /*1950*/  FADD.FTZ R56, R106, -R57 ;  /* 0x800000396a387221 */ /* 0x000fc80000010000 */
[----:B------:R-:W-:-:S04]  /*1960*/  FMUL.FTZ R119, R111, R56 ;  /* 0x000000386f777220 */ /* 0x000fc80000410000 */
[----:B------:R-:W-:Y:S01]  /*1970*/  @P5 FADD.FTZ R119, R119, R62 ;  /* 0x0000003e77775221 */ /* 0x000fe20000010000 */
[----:B------:R-:W-:Y:S01]  /*1980*/  FFMA.FTZ R62, R104, R92, R93 ;  /* 0x0000005c683e7223 */ /* 0x000fe2000001005d */
[----:B------:R-:W-:Y:S01]  /*1990*/  @P6 SHF.R.U64 R57, R58, 0x10, R59 ;  /* 0x000000103a396819 */ /* 0x000fe2000000123b */
[----:B------:R-:W-:Y:S01]  /*19a0*/  HFMA2.MMA R58, -RZ, RZ, 0, 0 ;  /* 0x00000000ff3a7435 */ /* 0x000fe200000001ff */
[----:B------:R-:W-:Y:S01]  /*19b0*/  FMUL.FTZ R56, R119, R114 ;  /* 0x0000007277387220 */ /* 0x000fe20000410000 */
[----:B------:R-:W-:Y:S02]  /*19c0*/  FADD.FTZ R62, R103, -R62 ;  /* 0x8000003e673e7221 */ /* 0x000fe40000010000 */
[----:B------:R-:W-:Y:S02]  /*19d0*/  @P6 HADD2.F32 R57, -RZ, R57.H0_H0 ;  /* 0x20000039ff396230 */ /* 0x000fe40000004100 */
[----:B------:R-:W-:Y:S01]  /*19e0*/  FMUL.FTZ R56, R56, UR18 ;  /* 0x0000001238387c20 */ /* 0x000fe20008410000 */
[----:B------:R-:W-:Y:S01]  /*19f0*/  FMUL.FTZ R123, R111, R62 ;  /* 0x0000003e6f7b7220 */ /* 0x000fe20000410000 */
[----:B------:R-:W-:-:S02]  /*1a00*/  HFMA2.MMA R62, -RZ, RZ, 0, 0 ;  /* 0x00000000ff3e7435 */ /* 0x000fc400000001ff */
[----:B------:R-:W-:Y:S01]  /*1a10*/  @P6 FMUL.FTZ R116, R56, R57 ;  /* 0x0000003938746220 */ /* 0x000fe20000410000 */
[----:B------:R-:W-:Y:S01]  /*1a20*/  @P6 FMUL.FTZ R58, R17, R56 ;  /* 0x00000038113a6220 */ /* 0x000fe20000410000 */
[----:B------:R-:W-:Y:S01]  /*1a30*/  FFMA.FTZ R56, R107, R92, R93 ;  /* 0x0000005c6b387223 */ /* 0x000fe2000001005d */
[----:B------:R-:W-:Y:S01]  /*1a40*/  LOP3.LUT P6, RZ, R72, 0xff0000, RZ, 0xc0, !PT ;  /* 0x00ff000048ff7812 */ /* 0x000fe200078cc0ff */
[----:B------:R-:W-:Y:S01]  /*1a50*/  @P5 FADD.FTZ R123, R123, R118 ;  /* 0x000000767b7b5221 */ /* 0x000fe20000010000 */
[----:B------:R-:W-:Y:S01]  /*1a60*/  @P5 MOV R57, R87 ;  /* 0x0000005700395202 */ /* 0x000fe20000000f00 */
[----:B------:R-:W-:Y:S01]  /*1a70*/  FADD.FTZ R56, R105, -R56 ;  /* 0x8000003869387221 */ /* 0x000fe20000010000 */
[----:B------:R-:W-:Y:S01]  /*1a80*/  MOV R118, RZ ;  /* 0x000000ff00767202 */ /* 0x000fe20000000f00 */
[----:B------:R-:W-:Y:S02]  /*1a90*/  FMUL.FTZ R120, R123, R114 ;  /* 0x000000727b787220 */ /* 0x000fe40000410000 */
[----:B------:R-:W-:Y:S01]  /*1aa0*/  FMUL.FTZ R121, R111, R56 ;  /* 0x000000386f797220 */ /* 0x000fe20000410000 */
[----:B------:R-:W-:-:S02]  /*1ab0*/  @P5 HADD2.F32 R56, -RZ, R57.H0_H0 ;  /* 0x20000039ff385230 */ /* 0x000fc40000004100 */
[----:B------:R-:W-:-:S03]  /*1ac0*/  FMUL.FTZ R120, R120, UR18 ;  /* 0x0000001278787c20 */ /* 0x000fc60008410000 */
[----:B------:R-:W-:Y:S01]  /*1ad0*/  @P5 FADD.FTZ R121, R121, R56 ;  /* 0x0000003879795221 */ /* 0x000fe20000010000 */
[----:B------:R-:W-:Y:S02]  /*1ae0*/  @P6 MOV R57, R59 ;  /* 0x0000003b00396202 */ /* 0x000fe40000000f00 */
[----:B------:R-:W-:Y:S01]  /*1af0*/  ISETP.NE.U32.AND P5, PT, RZ, UR16, PT ;  /* 0x00000010ff007c0c */ /* 0x000fe2000bfa5070 */
[----:B------:R-:W-:Y:S02]  /*1b00*/  FMUL.FTZ R56, R121, R114 ;  /* 0x0000007279387220 */ /* 0x000fe40000410000 */
[----:B------:R-:W-:Y:S01]  /*1b10*/  @P6 HADD2.F32 R57, -RZ, R57.H0_H0 ;  /* 0x20000039ff396230 */ /* 0x000fe20000004100 */
[----:B------:R-:W-:Y:S01]  /*1b20*/  ISETP.NE.AND.EX P5, PT, RZ, UR17, PT, P5 ;  /* 0x00000011ff007c0c */ /* 0x000fe2000bfa5350 */
[----:B------:R-:W-:-:S04]  /*1b30*/  FMUL.FTZ R56, R56, UR18 ;  /* 0x0000001238387c20 */ /* 0x000fc80008410000 */
[----:B------:R-:W-:Y:S01]  /*1b40*/  @P6 FMUL.FTZ R117, R56, R57 ;  /* 0x0000003938756220 */ /* 0x000fe20000410000 */
[----:B------:R-:W-:Y:S01]  /*1b50*/  @P6 FMUL.FTZ R62, R18, R56 ;  /* 0x00000038123e6220 */ /* 0x000fe20000410000 */
[----:B------:R-:W-:Y:S01]  /*1b60*/  LOP3.LUT P6, RZ, R72, 0xff000000, RZ, 0xc0, !PT ;  /* 0xff00000048ff7812 */ /* 0x000fe200078cc0ff */
[----:B------:R-:W0:Y:S05]  /*1b70*/  F2F.F16.F32 R56, R58 ;  /* 0x0000003a00387304 */ /* 0x000e2a0000200800 */
[----:B------:R-:W-:Y:S02]  /*1b80*/  @P5 F2FP.F16.F32.PACK_AB R61, RZ, R61 ;  /* 0x0000003dff3d523e */ /* 0x000fe400000000ff */
[----:B------:R-:W-:Y:S01]  /*1b90*/  @P5 F2FP.F16.F32.PACK_AB R119, RZ, R119 ;  /* 0x00000077ff77523e */ /* 0x000fe200000000ff */
[----:B------:R-:W-:Y:S01]  /*1ba0*/  F2F.F16.F32 R62, R62 ;  /* 0x0000003e003e7304 */ /* 0x000fe20000200800 */
[----:B------:R-:W-:-:S02]  /*1bb0*/  @P5 F2FP.F16.F32.PACK_AB R121, RZ, R121 ;  /* 0x00000079ff79523e */ /* 0x000fc400000000ff */
[----:B------:R-:W-:Y:S01]  /*1bc0*/  @P5 F2FP.F16.F32.PACK_AB R123, RZ, R123 ;  /* 0x0000007bff7b523e */ /* 0x000fe200000000ff */
[----:B------:R-:W-:Y:S01]  /*1bd0*/  @P6 FMUL.FTZ R118, R19, R120 ;  /* 0x0000007813766220 */ /* 0x000fe20000410000 */
[----:B------:R-:W-:Y:S01]  /*1be0*/  @P6 SHF.R.U32.HI R59, RZ, 0x10, R59 ;  /* 0x00000010ff3b6819 */ /* 0x000fe2000001163b */
[----:B0-----:R-:W-:Y:S02]  /*1bf0*/  IMAD.WIDE.U32 R56, R56, 0x10000, RZ ;  /* 0x0001000038387825 */ /* 0x001fe400078e00ff */
[----:B------:R0:W1:Y:S01]  /*1c00*/  F2F.F16.F32 R63, R118 ;  /* 0x00000076003f7304 */ /* 0x0000620000200800 */
[----:B------:R-:W-:Y:S01]  /*1c10*/  @P5 PRMT R75, R61, 0x7610, R75 ;  /* 0x000076103d4b5816 */ /* 0x000fe2000000004b */
[----:B------:R-:W-:Y:S01]  /*1c20*/  @P6 HADD2.F32 R59, -RZ, R59.H0_H0 ;  /* 0x2000003bff3b6230 */ /* 0x000fe20000004100 */
[----:B------:R-:W-:Y:S02]  /*1c30*/  LOP3.LUT R56, R56, R125, RZ, 0xfc, !PT ;  /* 0x0000007d38387212 */ /* 0x000fe400078efcff */
[----:B------:R-:W-:-:S02]  /*1c40*/  @P5 PRMT R76, R119, 0x7610, R76 ;  /* 0x00007610774c5816 */ /* 0x000fc4000000004c */
[----:B------:R-:W-:Y:S01]  /*1c50*/  @P5 PRMT R77, R121, 0x7610, R77 ;  /* 0x00007610794d5816 */ /* 0x000fe2000000004d */
[----:B0-----:R-:W-:Y:S01]  /*1c60*/  HFMA2.MMA R118, -RZ, RZ, 0, 0 ;  /* 0x00000000ff767435 */ /* 0x001fe200000001ff */
[----:B------:R-:W-:Y:S02]  /*1c70*/  @P5 PRMT R78, R123, 0x7610, R78 ;  /* 0x000076107b4e5816 */ /* 0x000fe4000000004e */
[----:B-1----:R-:W-:-:S03]  /*1c80*/  SHF.L.U32 R63, R63, 0x10, RZ ;  /* 0x000000103f3f7819 */ /* 0x002fc600000006ff */
[----:B------:R-:W-:Y:S01]  /*1c90*/  @P6 FMUL.FTZ R118, R120, R59 ;  /* 0x0000003b78766220 */ /* 0x000fe20000410000 */
        /* <DEDUP_REMOVED lines=12> */
.L_x_1591:
[----:B------:R1:W-:Y:S01]  /*1d60*/  STG.E.64 desc[UR4][R62.64], R56 ;  /* 0x000000383e007986 */ /* 0x0003e2000c101b04 */
[----:B------:R-:W-:Y:S01]  /*1d70*/  FADD.FTZ R31, R31, R118 ;  /* 0x000000761f1f7221 */ /* 0x000fe20000010000 */
[----:B------:R-:W-:Y:S01]  /*1d80*/  FADD.FTZ R30, R30, R117 ;  /* 0x000000751e1e7221 */ /* 0x000fe20000010000 */
[----:B------:R-:W-:Y:S01]  /*1d90*/  FADD.FTZ R29, R29, R116 ;  /* 0x000000741d1d7221 */ /* 0x000fe20000010000 */
[----:B------:R-:W-:Y:S01]  /*1da0*/  FADD.FTZ R28, R28, R115 ;  /* 0x000000731c1c7221 */ /* 0x000fe20000010000 */
[----:B------:R-:W-:-:S07]  /*1db0*/  IADD3 R109, R109, 0x80, RZ ;  /* 0x000000806d6d7810 */ /* 0x000fce0007ffe0ff */
.L_x_1590:
[----:B------:R-:W-:Y:S05]  /*1dc0*/  BSYNC B0 ;  /* 0x0000000000007941 */ /* 0x000fea0003800000 */
.L_x_1589:
[----:B------:R-:W-:Y:S04]  /*1dd0*/  BSSY B0, `(.L_x_1592) ;  /* 0x0000065000007945 */ /* 0x000fe80003800000 */
[----:B------:R-:W-:Y:S05]  /*1de0*/  @!P2 BRA `(.L_x_1593) ;  /* 0x00000004008ca947 */ /* 0x000fea0003800000 */
[----:B-1----:R-:W1:Y:S02]  /*1df0*/  LDC.64 R56, c[0x0][0x220] ;  /* 0x00008800ff387b82 */ /* 0x002e640000000a00 */
[----:B-1----:R-:W-:-:S06]  /*1e00*/  IMAD.WIDE.U32 R56, R109, 0x8, R56 ;  /* 0x000000086d387825 */ /* 0x002fcc00078e0038 */
[----:B------:R-:W2:Y:S01]  /*1e10*/  LDG.E.64 R56, desc[UR4][R56.64] ;  /* 0x0000000438387981 */ /* 0x000ea2000c1e1b00 */
[----:B------:R-:W-:Y:S01]  /*1e20*/  ISETP.NE.U32.AND P5, PT, RZ, UR10, PT ;  /* 0x0000000aff007c0c */ /* 0x000fe2000bfa5070 */
[-CC-:B0-----:R-:W-:Y:S01]  /*1e30*/  FFMA.FTZ R59, R102, R92.reuse, R93.reuse ;  /* 0x0000005c663b7223 */ /* 0x181fe2000001005d */
[----:B------:R-:W-:Y:S01]  /*1e40*/  LOP3.LUT P6, RZ, R73, 0xff00, RZ, 0xc0, !PT ;  /* 0x0000ff0049ff7812 */ /* 0x000fe200078cc0ff */
[----:B------:R-:W-:Y:S01]  /*1e50*/  FFMA.FTZ R117, R101, R92, R93 ;  /* 0x0000005c65757223 */ /* 0x000fe2000001005d */
[----:B------:R-:W-:Y:S01]  /*1e60*/  ISETP.NE.AND.EX P5, PT, RZ, UR11, PT, P5 ;  /* 0x0000000bff007c0c */ /* 0x000fe2000bfa5350 */
[----:B------:R-:W-:Y:S01]  /*1e70*/  FADD.FTZ R58, R98, -R59 ;  /* 0x8000003b623a7221 */ /* 0x000fe20000010000 */
[----:B------:R-:W-:-:S03]  /*1e80*/  MOV R62, RZ ;  /* 0x000000ff003e7202 */ /* 0x000fc60000000f00 */
[----:B------:R-:W-:-:S08]  /*1e90*/  FMUL.FTZ R59, R111, R58 ;  /* 0x0000003a6f3b7220 */ /* 0x000fd00000410000 */
[----:B------:R-:W-:-:S05]  /*1ea0*/  @P5 SHF.R.U64 R60, R84, 0x10, R85 ;  /* 0x00000010543c5819 */ /* 0x000fca0000001255 */
[----:B------:R-:W-:-:S05]  /*1eb0*/  @P5 HADD2.F32 R60, -RZ, R60.H0_H0 ;  /* 0x2000003cff3c5230 */ /* 0x000fca0000004100 */
[----:B------:R-:W-:-:S04]  /*1ec0*/  @P5 FADD.FTZ R59, R59, R60 ;  /* 0x0000003c3b3b5221 */ /* 0x000fc80000010000 */
[----:B------:R-:W-:-:S04]  /*1ed0*/  FMUL.FTZ R58, R59, R114 ;  /* 0x000000723b3a7220 */ /* 0x000fc80000410000 */
[----:B------:R-:W-:Y:S01]  /*1ee0*/  FMUL.FTZ R61, R58, UR18 ;  /* 0x000000123a3d7c20 */ /* 0x000fe20008410000 */
[----:B------:R-:W-:-:S06]  /*1ef0*/  HFMA2.MMA R58, -RZ, RZ, 0, 0 ;  /* 0x00000000ff3a7435 */ /* 0x000fcc00000001ff */
[----:B------:R-:W-:-:S04]  /*1f00*/  @P6 FMUL.FTZ R58, R65, R61 ;  /* 0x0000003d413a6220 */ /* 0x000fc80000410000 */
[----:B------:R0:W1:Y:S01]  /*1f10*/  F2F.F16.F32 R118, R58 ;  /* 0x0000003a00767304 */ /* 0x0000620000200800 */
[----:B--2---:R-:W-:-:S05]  /*1f20*/  @P6 SHF.R.U64 R60, R56, 0x10, R57 ;  /* 0x00000010383c6819 */ /* 0x004fca0000001239 */
[----:B------:R-:W-:-:S05]  /*1f30*/  @P6 HADD2.F32 R60, -RZ, R60.H0_H0 ;  /* 0x2000003cff3c6230 */ /* 0x000fca0000004100 */
[----:B------:R-:W-:Y:S01]  /*1f40*/  @P6 FMUL.FTZ R62, R61, R60 ;  /* 0x0000003c3d3e6220 */ /* 0x000fe20000410000 */
[----:B------:R-:W-:Y:S01]  /*1f50*/  LOP3.LUT P6, RZ, R73, 0xff0000, RZ, 0xc0, !PT ;  /* 0x00ff000049ff7812 */ /* 0x000fe200078cc0ff */
[----:B------:R-:W-:Y:S01]  /*1f60*/  FFMA.FTZ R60, R99, R92, R93 ;  /* 0x0000005c633c7223 */ /* 0x000fe2000001005d */
[----:B------:R-:W-:-:S03]  /*1f70*/  @P5 MOV R61, R85 ;  /* 0x00000055003d5202 */ /* 0x000fc60000000f00 */
[----:B------:R-:W-:Y:S02]  /*1f80*/  FADD.FTZ R60, R97, -R60 ;  /* 0x8000003c613c7221 */ /* 0x000fe40000010000 */
[----:B------:R-:W-:Y:S02]  /*1f90*/  @P5 HADD2.F32 R116, -RZ, R61.H0_H0 ;  /* 0x2000003dff745230 */ /* 0x000fe40000004100 */
[----:B------:R-:W-:-:S04]  /*1fa0*/  FMUL.FTZ R61, R111, R60 ;  /* 0x0000003c6f3d7220 */ /* 0x000fc80000410000 */
[----:B------:R-:W-:Y:S01]  /*1fb0*/  @P5 FADD.FTZ R61, R61, R116 ;  /* 0x000000743d3d5221 */ /* 0x000fe20000010000 */
[----:B------:R-:W-:Y:S02]  /*1fc0*/  @P6 MOV R63, R57 ;  /* 0x00000039003f6202 */ /* 0x000fe40000000f00 */
[----:B------:R-:W-:Y:S01]  /*1fd0*/  @P5 MOV R116, R84 ;  /* 0x0000005400745202 */ /* 0x000fe20000000f00 */
[----:B------:R-:W-:Y:S02]  /*1fe0*/  FMUL.FTZ R60, R61, R114 ;  /* 0x000000723d3c7220 */ /* 0x000fe40000410000 */
[----:B------:R-:W-:Y:S01]  /*1ff0*/  @P6 HADD2.F32 R115, -RZ, R63.H0_H0 ;  /* 0x2000003fff736230 */ /* 0x000fe20000004100 */
[----:B------:R-:W-:Y:S01]  /*2000*/  HFMA2.MMA R63, -RZ, RZ, 0, 0 ;  /* 0x00000000ff3f7435 */ /* 0x000fe200000001ff */
[----:B------:R-:W-:Y:S01]  /*2010*/  FMUL.FTZ R60, R60, UR18 ;  /* 0x000000123c3c7c20 */ /* 0x000fe20008410000 */
[----:B------:R-:W-:-:S04]  /*2020*/  @P5 HADD2.F32 R116, -RZ, R116.H0_H0 ;  /* 0x20000074ff745230 */ /* 0x000fc80000004100 */
[----:B------:R-:W-:Y:S01]  /*2030*/  @P6 FMUL.FTZ R63, R60, R115 ;  /* 0x000000733c3f6220 */ /* 0x000fe20000410000 */
[----:B------:R-:W-:Y:S01]  /*2040*/  MOV R115, RZ ;  /* 0x000000ff00737202 */ /* 0x000fe20000000f00 */
        /* <DEDUP_REMOVED lines=8> */
[----:B------:R-:W-:-:S04]  /*20d0*/  FADD.FTZ R60, R95, -R60 ;  /* 0x8000003c5f3c7221 */ /* 0x000fc80000010000 */
[----:B------:R-:W-:Y:S02]  /*20e0*/  @P5 HADD2.F32 R116, -RZ, R116.H0_H0 ;  /* 0x20000074ff745230 */ /* 0x000fe40000004100 */
[----:B------:R-:W-:Y:S02]  /*20f0*/  FMUL.FTZ R119, R111, R60 ;  /* 0x0000003c6f777220 */ /* 0x000fe40000410000 */
[----:B------:R-:W-:Y:S02]  /*2100*/  @P6 F2FP.F16.F32.PACK_AB R59, RZ, R59 ;  /* 0x0000003bff3b623e */ /* 0x000fe400000000ff */
[----:B------:R-:W-:Y:S01]  /*2110*/  @P5 FADD.FTZ R119, R119, R116 ;  /* 0x0000007477775221 */ /* 0x000fe20000010000 */
[----:B------:R-:W-:Y:S02]  /*2120*/  @P6 F2FP.F16.F32.PACK_AB R60, RZ, R117 ;  /* 0x00000075ff3c623e */ /* 0x000fe400000000ff */
[----:B------:R-:W-:Y:S01]  /*2130*/  @P6 PRMT R76, R59, 0x7610, R76 ;  /* 0x000076103b4c6816 */ /* 0x000fe2000000004c */
[----:B------:R-:W-:Y:S01]  /*2140*/  FMUL.FTZ R116, R119, R114 ;  /* 0x0000007277747220 */ /* 0x000fe20000410000 */
[----:B------:R-:W-:-:S02]  /*2150*/  @P6 F2FP.F16.F32.PACK_AB R61, RZ, R61 ;  /* 0x0000003dff3d623e */ /* 0x000fc400000000ff */
[----:B------:R-:W-:Y:S01]  /*2160*/  @P6 F2FP.F16.F32.PACK_AB R59, RZ, R119 ;  /* 0x00000077ff3b623e */ /* 0x000fe200000000ff */
[----:B------:R-:W-:Y:S01]  /*2170*/  FMUL.FTZ R116, R116, UR18 ;  /* 0x0000001274747c20 */ /* 0x000fe20008410000 */
[----:B------:R-:W-:Y:S02]  /*2180*/  @P6 PRMT R75, R60, 0x7610, R75 ;  /* 0x000076103c4b6816 */ /* 0x000fe4000000004b */
        /* <DEDUP_REMOVED lines=12> */
.L_x_1594:
[----:B0-----:R-:W-:Y:S01]  /*2250*/  LEA R58, P6, R109, UR20, 0x3 ;  /* 0x000000146d3a7c11 */ /* 0x001fe2000f8c18ff */
[----:B------:R-:W-:Y:S01]  /*2260*/  FMUL.FTZ R117, R117, R114 ;  /* 0x0000007275757220 */ /* 0x000fe20000410000 */
[----:B------:R-:W-:Y:S01]  /*2270*/  MOV R120, RZ ;  /* 0x000000ff00787202 */ /* 0x000fe20000000f00 */
[----:B------:R-:W-:Y:S01]  /*2280*/  @P5 FMUL.FTZ R120, R67, R116 ;  /* 0x0000007443785220 */ /* 0x000fe20000410000 */
[----:B------:R-:W-:Y:S01]  /*2290*/  LEA.HI.X R59, R109, UR21, RZ, 0x3, P6 ;  /* 0x000000156d3b7c11 */ /* 0x000fe2000b0f1cff */
[----:B------:R-:W-:Y:S01]  /*22a0*/  FMUL.FTZ R117, R117, UR18 ;  /* 0x0000001275757c20 */ /* 0x000fe20008410000 */
[----:B------:R-:W-:Y:S01]  /*22b0*/  LOP3.LUT P6, RZ, R73, 0xff, RZ, 0xc0, !PT ;  /* 0x000000ff49ff7812 */ /* 0x000fe200078cc0ff */
[----:B------:R-:W-:Y:S01]  /*22c0*/  F2F.F16.F32 R121, R115 ;  /* 0x0000007300797304 */ /* 0x000fe20000200800 */
[----:B------:R-:W-:Y:S01]  /*22d0*/  MOV R119, RZ ;  /* 0x000000ff00777202 */ /* 0x000fe20000000f00 */
[----:B------:R-:W-:Y:S01]  /*22e0*/  IMAD.WIDE.U32 R60, R118, 0x10000, RZ ;  /* 0x00010000763c7825 */ /* 0x000fe200078e00ff */
[----:B------:R-:W-:-:S03]  /*22f0*/  @P5 SHF.R.U32.HI R57, RZ, 0x10, R57 ;  /* 0x00000010ff395819 */ /* 0x000fc60000011639 */
[----:B------:R-:W-:Y:S01]  /*2300*/  FADD.FTZ R26, R26, R63 ;  /* 0x0000003f1a1a7221 */ /* 0x000fe20000010000 */
[----:B------:R-:W-:Y:S01]  /*2310*/  MOV R118, RZ ;  /* 0x000000ff00767202 */ /* 0x000fe20000000f00 */
[----:B------:R-:W-:Y:S01]  /*2320*/  FADD.FTZ R25, R25, R62 ;  /* 0x0000003e19197221 */ /* 0x000fe20000010000 */
[----:B------:R-:W-:Y:S01]  /*2330*/  IADD3 R109, R109, 0x80, RZ ;  /* 0x000000806d6d7810 */ /* 0x000fe20007ffe0ff */
[----:B------:R-:W0:Y:S01]  /*2340*/  F2F.F16.F32 R120, R120 ;  /* 0x0000007800787304 */ /* 0x000e220000200800 */
[----:B------:R-:W-:Y:S02]  /*2350*/  @P5 HADD2.F32 R57, -RZ, R57.H0_H0 ;  /* 0x20000039ff395230 */ /* 0x000fe40000004100 */
[----:B------:R-:W-:Y:S01]  /*2360*/  @P6 FMUL.FTZ R119, R64, R117 ;  /* 0x0000007540776220 */ /* 0x000fe20000410000 */
[----:B------:R-:W-:Y:S02]  /*2370*/  @P6 HADD2.F32 R56, -RZ, R56.H0_H0 ;  /* 0x20000038ff386230 */ /* 0x000fe40000004100 */
[----:B------:R-:W-:Y:S01]  /*2380*/  @P5 FMUL.FTZ R118, R116, R57 ;  /* 0x0000003974765220 */ /* 0x000fe20000410000 */
[----:B------:R-:W-:-:S02]  /*2390*/  MOV R57, RZ ;  /* 0x000000ff00397202 */ /* 0x000fc40000000f00 */
[----:B------:R-:W1:Y:S01]  /*23a0*/  F2F.F16.F32 R119, R119 ;  /* 0x0000007700777304 */ /* 0x000e620000200800 */
[----:B------:R-:W-:Y:S01]  /*23b0*/  @P6 FMUL.FTZ R57, R117, R56 ;  /* 0x0000003875396220 */ /* 0x000fe20000410000 */
[----:B------:R-:W-:Y:S01]  /*23c0*/  FADD.FTZ R27, R27, R118 ;  /* 0x000000761b1b7221 */ /* 0x000fe20000010000 */
[----:B0-----:R-:W-:Y:S02]  /*23d0*/  SHF.L.U32 R115, R120, 0x10, RZ ;  /* 0x0000001078737819 */ /* 0x001fe400000006ff */
[----:B------:R-:W-:Y:S02]  /*23e0*/  FADD.FTZ R24, R24, R57 ;  /* 0x0000003918187221 */ /* 0x000fe40000010000 */
[----:B------:R-:W-:Y:S02]  /*23f0*/  LOP3.LUT R61, R61, R115, R121, 0xfe, !PT ;  /* 0x000000733d3d7212 */ /* 0x000fe400078efe79 */
[----:B-1----:R-:W-:-:S05]  /*2400*/  LOP3.LUT R60, R60, R119, RZ, 0xfc, !PT ;  /* 0x000000773c3c7212 */ /* 0x002fca00078efcff */
[----:B------:R2:W-:Y:S02]  /*2410*/  STG.E.64 desc[UR4][R58.64], R60 ;  /* 0x0000003c3a007986 */ /* 0x0005e4000c101b04 */
.L_x_1593:
[----:B------:R-:W-:Y:S05]  /*2420*/  BSYNC B0 ;  /* 0x0000000000007941 */ /* 0x000fea0003800000 */
.L_x_1592:
        /* <DEDUP_REMOVED lines=23> */
[----:B------:R-:W-:Y:S01]  /*25a0*/  @P6 MOV R62, R83 ;  /* 0x00000053003e6202 */ /* 0x000fe20000000f00 */
[----:B------:R-:W-:Y:S01]  /*25b0*/  @P6 HADD2.F32 R60, -RZ, R60.H0_H0 ;  /* 0x2000003cff3c6230 */ /* 0x000fe20000004100 */
[----:B------:R-:W-:Y:S01]  /*25c0*/  @P6 SHF.R.U32.HI R92, RZ, 0x10, R83 ;  /* 0x00000010ff5c6819 */ /* 0x000fe20000011653 */
[----:B------:R-:W-:Y:S02]  /*25d0*/  @P6 HADD2.F32 R58, -RZ, R58.H0_H0 ;  /* 0x2000003aff3a6230 */ /* 0x000fe40000004100 */
[----:B------:R-:W-:-:S02]  /*25e0*/  @P6 HADD2.F32 R62, -RZ, R62.H0_H0 ;  /* 0x2000003eff3e6230 */ /* 0x000fc40000004100 */
[----:B------:R-:W-:Y:S01]  /*25f0*/  @P6 FADD.FTZ R61, R61, R60 ;  /* 0x0000003c3d3d6221 */ /* 0x000fe20000010000 */
[----:B------:R-:W-:Y:S02]  /*2600*/  @P6 HADD2.F32 R92, -RZ, R92.H0_H0 ;  /* 0x2000005cff5c6230 */ /* 0x000fe40000004100 */
[----:B------:R-:W-:Y:S01]  /*2610*/  @P6 FADD.FTZ R115, R115, R58 ;  /* 0x0000003a73736221 */ /* 0x000fe20000010000 */
[----:B------:R-:W-:Y:S01]  /*2620*/  FMUL.FTZ R58, R61, R114 ;  /* 0x000000723d3a7220 */ /* 0x000fe20000410000 */
[----:B------:R-:W-:Y:S01]  /*2630*/  @P6 FADD.FTZ R59, R59, R62 ;  /* 0x0000003e3b3b6221 */ /* 0x000fe20000010000 */
[----:B------:R-:W-:Y:S01]  /*2640*/  @P6 FADD.FTZ R111, R111, R92 ;  /* 0x0000005c6f6f6221 */ /* 0x000fe20000010000 */
[----:B------:R-:W-:Y:S01]  /*2650*/  LOP3.LUT P6, RZ, R74, 0xff0000, RZ, 0xc0, !PT ;  /* 0x00ff00004aff7812 */ /* 0x000fe200078cc0ff */
[----:B------:R-:W-:Y:S01]  /*2660*/  FMUL.FTZ R58, R58, UR18 ;  /* 0x000000123a3a7c20 */ /* 0x000fe20008410000 */
[----:B------:R-:W-:-:S03]  /*2670*/  CS2R R92, SRZ ;  /* 0x00000000005c7805 */ /* 0x000fc6000001ff00 */
[----:B------:R-:W-:Y:S01]  /*2680*/  @P5 FMUL.FTZ R116, R69, R58 ;  /* 0x0000003a45745220 */ /* 0x000fe20000410000 */
[----:B---3--:R-:W-:-:S05]  /*2690*/  @P5 SHF.R.U64 R60, R56, 0x10, R57 ;  /* 0x00000010383c5819 */ /* 0x008fca0000001239 */
[----:B------:R-:W-:-:S05]  /*26a0*/  @P5 HADD2.F32 R60, -RZ, R60.H0_H0 ;  /* 0x2000003cff3c5230 */ /* 0x000fca0000004100 */
[----:B------:R-:W-:Y:S01]  /*26b0*/  @P5 FMUL.FTZ R92, R58, R60 ;  /* 0x0000003c3a5c5220 */ /* 0x000fe20000410000 */
[----:B------:R-:W-:Y:S01]  /*26c0*/  ISETP.NE.U32.AND P5, PT, RZ, UR16, PT ;  /* 0x00000010ff007c0c */ /* 0x000fe2000bfa5070 */
[----:B------:R-:W-:Y:S01]  /*26d0*/  FMUL.FTZ R58, R59, R114 ;  /* 0x000000723b3a7220 */ /* 0x000fe20000410000 */
[----:B------:R-:W-:Y:S02]  /*26e0*/  @P6 MOV R60, R57 ;  /* 0x00000039003c6202 */ /* 0x000fe40000000f00 */
[----:B------:R-:W-:Y:S01]  /*26f0*/  ISETP.NE.AND.EX P5, PT, RZ, UR17, PT, P5 ;  /* 0x00000011ff007c0c */ /* 0x000fe2000bfa5350 */
[----:B------:R-:W-:Y:S02]  /*2700*/  FMUL.FTZ R63, R58, UR18 ;  /* 0x000000123a3f7c20 */ /* 0x000fe40008410000 */
[----:B------:R-:W-:Y:S02]  /*2710*/  @P6 HADD2.F32 R60, -RZ, R60.H0_H0 ;  /* 0x2000003cff3c6230 */ /* 0x000fe40000004100 */
[----:B------:R-:W-:-:S03]  /*2720*/  @P6 FMUL.FTZ R117, R70, R63 ;  /* 0x0000003f46756220 */ /* 0x000fc60000410000 */
[----:B------:R-:W-:Y:S01]  /*2730*/  @P6 FMUL.FTZ R93, R63, R60 ;  /* 0x0000003c3f5d6220 */ /* 0x000fe20000410000 */
[----:B------:R-:W-:-:S04]  /*2740*/  LEA R60, P6, R109, UR20, 0x3 ;  /* 0x000000146d3c7c11 */ /* 0x000fc8000f8c18ff */
[----:B------:R-:W-:Y:S02]  /*2750*/  @P5 F2FP.F16.F32.PACK_AB R61, RZ, R61 ;  /* 0x0000003dff3d523e */ /* 0x000fe400000000ff */
[----:B------:R-:W-:Y:S02]  /*2760*/  @P5 F2FP.F16.F32.PACK_AB R58, RZ, R115 ;  /* 0x00000073ff3a523e */ /* 0x000fe400000000ff */
[----:B------:R-:W-:Y:S02]  /*2770*/  @P5 F2FP.F16.F32.PACK_AB R59, RZ, R59 ;  /* 0x0000003bff3b523e */ /* 0x000fe400000000ff */
[----:B------:R-:W-:Y:S02]  /*2780*/  @P5 F2FP.F16.F32.PACK_AB R62, RZ, R111 ;  /* 0x0000006fff3e523e */ /* 0x000fe400000000ff */
        /* <DEDUP_REMOVED lines=13> */
.L_x_1597:
        /* <DEDUP_REMOVED lines=8> */
[----:B------:R-:W0:Y:S01]  /*28e0*/  F2F.F16.F32 R58, R116 ;  /* 0x00000074003a7304 */ /* 0x000e220000200800 */
[----:B------:R-:W-:Y:S01]  /*28f0*/  HFMA2.MMA R114, -RZ, RZ, 0, 0 ;  /* 0x00000000ff727435 */ /* 0x000fe200000001ff */
[----:B------:R-:W-:Y:S01]  /*2900*/  FMUL.FTZ R63, R63, UR18 ;  /* 0x000000123f3f7c20 */ /* 0x000fe20008410000 */
[----:B------:R-:W-:Y:S01]  /*2910*/  FADD.FTZ R22, R22, R93 ;  /* 0x0000005d16167221 */ /* 0x000fe20000010000 */
[----:B------:R-:W-:Y:S01]  /*2920*/  FADD.FTZ R21, R21, R92 ;  /* 0x0000005c15157221 */ /* 0x000fe20000010000 */
[----:B------:R-:W-:Y:S01]  /*2930*/  @P5 FMUL.FTZ R111, R71, R62 ;  /* 0x0000003e476f5220 */ /* 0x000fe20000410000 */
[----:B------:R-:W-:-:S02]  /*2940*/  @P5 SHF.R.U32.HI R57, RZ, 0x10, R57 ;  /* 0x00000010ff395819 */ /* 0x000fc40000011639 */
[----:B------:R-:W-:Y:S01]  /*2950*/  F2F.F16.F32 R117, R117 ;  /* 0x0000007500757304 */ /* 0x000fe20000200800 */
[----:B------:R-:W-:Y:S01]  /*2960*/  @P6 FMUL.FTZ R109, R68, R63 ;  /* 0x0000003f446d6220 */ /* 0x000fe20000410000 */
[----:B------:R-:W-:Y:S02]  /*2970*/  @P6 HADD2.F32 R56, -RZ, R56.H0_H0 ;  /* 0x20000038ff386230 */ /* 0x000fe40000004100 */
[----:B0-----:R-:W-:-:S04]  /*2980*/  IMAD.WIDE.U32 R58, R58, 0x10000, RZ ;  /* 0x000100003a3a7825 */ /* 0x001fc800078e00ff */
[----:B------:R-:W0:Y:S08]  /*2990*/  F2F.F16.F32 R111, R111 ;  /* 0x0000006f006f7304 */ /* 0x000e300000200800 */
[----:B------:R-:W1:Y:S01]  /*29a0*/  F2F.F16.F32 R109, R109 ;  /* 0x0000006d006d7304 */ /* 0x000e620000200800 */
[----:B0-----:R-:W-:Y:S01]  /*29b0*/  SHF.L.U32 R115, R111, 0x10, RZ ;  /* 0x000000106f737819 */ /* 0x001fe200000006ff */
[----:B------:R-:W-:Y:S01]  /*29c0*/  @P5 HADD2.F32 R111, -RZ, R57.H0_H0 ;  /* 0x20000039ff6f5230 */ /* 0x000fe20000004100 */
[----:B------:R-:W-:Y:S01]  /*29d0*/  MOV R57, RZ ;  /* 0x000000ff00397202 */ /* 0x000fe20000000f00 */
[----:B------:R-:W-:Y:S01]  /*29e0*/  @P6 FMUL.FTZ R57, R63, R56 ;  /* 0x000000383f396220 */ /* 0x000fe20000410000 */
[----:B------:R-:W-:-:S02]  /*29f0*/  LOP3.LUT R59, R59, R115, R117, 0xfe, !PT ;  /* 0x000000733b3b7212 */ /* 0x000fc400078efe75 */
[----:B------:R-:W-:Y:S01]  /*2a00*/  @P5 FMUL.FTZ R114, R62, R111 ;  /* 0x0000006f3e725220 */ /* 0x000fe20000410000 */
[----:B------:R-:W-:Y:S01]  /*2a10*/  FADD.FTZ R20, R20, R57 ;  /* 0x0000003914147221 */ /* 0x000fe20000010000 */
[----:B-1----:R-:W-:Y:S02]  /*2a20*/  LOP3.LUT R58, R58, R109, RZ, 0xfc, !PT ;  /* 0x0000006d3a3a7212 */ /* 0x002fe400078efcff */
[----:B------:R-:W-:-:S03]  /*2a30*/  FADD.FTZ R23, R23, R114 ;  /* 0x0000007217177221 */ /* 0x000fc60000010000 */
[----:B------:R3:W-:Y:S04]  /*2a40*/  STG.E.64 desc[UR4][R60.64], R58 ;  /* 0x0000003a3c007986 */ /* 0x0007e8000c101b04 */
.L_x_1596:
[----:B------:R-:W-:Y:S05]  /*2a50*/  BSYNC B0 ;  /* 0x0000000000007941 */ /* 0x000fea0003800000 */
.L_x_1595:
[----:B------:R-:W-:Y:S02]  /*2a60*/  IADD3 R2, R2, UR22, RZ ;  /* 0x0000001602027c10 */ /* 0x000fe4000fffe0ff */
[----:B------:R-:W-:Y:S02]  /*2a70*/  SEL R92, RZ, 0x1, P4 ;  /* 0x00000001ff5c7807 */ /* 0x000fe40002000000 */
[----:B------:R-:W-:-:S13]  /*2a80*/  ISETP.GE.AND P5, PT, R2, UR23, PT ;  /* 0x0000001702007c0c */ /* 0x000fda000bfa6270 */
[----:B------:R-:W-:Y:S05]  /*2a90*/  @!P5 BRA `(.L_x_1598) ;  /* 0xffffffdc003cd947 */ /* 0x000fea000383ffff */
.L_x_1581:
        /* <DEDUP_REMOVED lines=17> */
.L_x_1600:
[----:B------:R-:W-:Y:S05]  /*2bb0*/  BSYNC B0 ;  /* 0x0000000000007941 */ /* 0x000fea0003800000 */
.L_x_1599:
        /* <DEDUP_REMOVED lines=12> */
.L_x_1602:
[----:B------:R-:W-:Y:S05]  /*2c80*/  BSYNC B0 ;  /* 0x0000000000007941 */ /* 0x000fea0003800000 */
.L_x_1601:
        /* <DEDUP_REMOVED lines=11> */
.L_x_1588:
[----:B------:R-:W-:Y:S02]  /*2d40*/  MOV R120, R115 ;  /* 0x0000007300787202 */ /* 0x000fe40000000f00 */
[----:B------:R-:W-:Y:S02]  /*2d50*/  MOV R119, 0x10 ;  /* 0x0000001000777802 */ /* 0x000fe40000000f00 */
[----:B------:R-:W-:Y:S02]  /*2d60*/  MOV R122, 0x1f ;  /* 0x0000001f007a7802 */ /* 0x000fe40000000f00 */
[----:B------:R-:W-:-:S07]  /*2d70*/  MOV R117, 0xffffffff ;  /* 0xffffffff00757802 */ /* 0x000fce0000000f00 */
[----:B------:R-:W-:Y:S05]  /*2d80*/  WARPSYNC.COLLECTIVE R117, `(.L_x_1603) ;  /* 0x0000000075087348 */ /* 0x000fea0003c00000 */
[----:B------:R0:W1:Y:S02]  /*2d90*/  SHFL.DOWN P6, R118, R120, R119, R122 ;  /* 0x0800007778767389 */ /* 0x00006400000c007a */
[----:B01----:R-:W-:Y:S01]  /*2da0*/  ENDCOLLECTIVE ;  /* 0x000000000000791b */ /* 0x003fe20003800000 */
.L_x_1603:
[----:B------:R-:W-:Y:S02]  /*2db0*/  MOV R120, R116 ;  /* 0x0000007400787202 */ /* 0x000fe40000000f00 */
[----:B------:R-:W-:-:S07]  /*2dc0*/  MOV R58, R118 ;  /* 0x00000076003a7202 */ /* 0x000fce0000000f00 */
[----:B------:R-:W-:Y:S05]  /*2dd0*/  WARPSYNC.COLLECTIVE R117, `(.L_x_1604) ;  /* 0x0000000075087348 */ /* 0x000fea0003c00000 */
[----:B------:R0:W1:Y:S02]  /*2de0*/  SHFL.DOWN P6, R118, R120, R119, R122 ;  /* 0x0800007778767389 */ /* 0x00006400000c007a */
[----:B01----:R-:W-:Y:S01]  /*2df0*/  ENDCOLLECTIVE ;  /* 0x000000000000791b */ /* 0x003fe20003800000 */
.L_x_1604:
[----:B------:R-:W-:-:S05]  /*2e00*/  FADD.FTZ R58, R58, R115 ;  /* 0x000000733a3a7221 */ /* 0x000fca0000010000 */
[----:B------:R-:W-:Y:S02]  /*2e10*/  MOV R120, R58 ;  /* 0x0000003a00787202 */ /* 0x000fe40000000f00 */
[----:B------:R-:W-:Y:S02]  /*2e20*/  MOV R119, 0x8 ;  /* 0x0000000800777802 */ /* 0x000fe40000000f00 */
[----:B------:R-:W-:-:S07]  /*2e30*/  MOV R59, R118 ;  /* 0x00000076003b7202 */ /* 0x000fce0000000f00 */
[----:B------:R-:W-:Y:S05]  /*2e40*/  WARPSYNC.COLLECTIVE R117, `(.L_x_1605) ;  /* 0x0000000075087348 */ /* 0x000fea0003c00000 */
[----:B------:R0:W1:Y:S02]  /*2e50*/  SHFL.DOWN P6, R118, R120, R119, R122 ;  /* 0x0800007778767389 */ /* 0x00006400000c007a */
[----:B01----:R-:W-:Y:S01]  /*2e60*/  ENDCOLLECTIVE ;  /* 0x000000000000791b */ /* 0x003fe20003800000 */
.L_x_1605:
[----:B------:R-:W-:-:S05]  /*2e70*/  FADD.FTZ R59, R59, R116 ;  /* 0x000000743b3b7221 */ /* 0x000fca0000010000 */
[----:B------:R-:W-:Y:S02]  /*2e80*/  MOV R120, R59 ;  /* 0x0000003b00787202 */ /* 0x000fe40000000f00 */
[----:B------:R-:W-:-:S07]  /*2e90*/  MOV R61, R118 ;  /* 0x00000076003d7202 */ /* 0x000fce0000000f00 */
[----:B------:R-:W-:Y:S05]  /*2ea0*/  WARPSYNC.COLLECTIVE R117, `(.L_x_1606) ;  /* 0x0000000075087348 */ /* 0x000fea0003c00000 */
[----:B------:R0:W1:Y:S02]  /*2eb0*/  SHFL.DOWN P6, R118, R120, R119, R122 ;  /* 0x0800007778767389 */ /* 0x00006400000c007a */
[----:B01----:R-:W-:Y:S01]  /*2ec0*/  ENDCOLLECTIVE ;  /* 0x000000000000791b */ /* 0x003fe20003800000 */
.L_x_1606:
[----:B------:R-:W-:-:S05]  /*2ed0*/  FADD.FTZ R61, R58, R61 ;  /* 0x0000003d3a3d7221 */ /* 0x000fca0000010000 */
[----:B------:R-:W-:Y:S02]  /*2ee0*/  MOV R120, R61 ;  /* 0x0000003d00787202 */ /* 0x000fe40000000f00 */
[----:B------:R-:W-:Y:S02]  /*2ef0*/  MOV R119, 0x4 ;  /* 0x0000000400777802 */ /* 0x000fe40000000f00 */
[----:B------:R-:W-:-:S07]  /*2f00*/  MOV R60, R118 ;  /* 0x00000076003c7202 */ /* 0x000fce0000000f00 */
[----:B------:R-:W-:Y:S05]  /*2f10*/  WARPSYNC.COLLECTIVE R117, `(.L_x_1607) ;  /* 0x0000000075087348 */ /* 0x000fea0003c00000 */
[----:B------:R0:W1:Y:S02]  /*2f20*/  SHFL.DOWN P6, R118, R120, R119, R122 ;  /* 0x0800007778767389 */ /* 0x00006400000c007a */
[----:B01----:R-:W-:Y:S01]  /*2f30*/  ENDCOLLECTIVE ;  /* 0x000000000000791b */ /* 0x003fe20003800000 */
.L_x_1607:
[----:B------:R-:W-:-:S05]  /*2f40*/  FADD.FTZ R60, R59, R60 ;  /* 0x0000003c3b3c7221 */ /* 0x000fca0000010000 */
[----:B------:R-:W-:Y:S02]  /*2f50*/  MOV R120, R60 ;  /* 0x0000003c00787202 */ /* 0x000fe40000000f00 */
[----:B------:R-:W-:-:S07]  /*2f60*/  MOV R62, R118 ;  /* 0x00000076003e7202 */ /* 0x000fce0000000f00 */
[----:B------:R-:W-:Y:S05]  /*2f70*/  WARPSYNC.COLLECTIVE R117, `(.L_x_1608) ;  /* 0x0000000075087348 */ /* 0x000fea0003c00000 */
[----:B------:R0:W1:Y:S02]  /*2f80*/  SHFL.DOWN P6, R118, R120, R119, R122 ;  /* 0x0800007778767389 */ /* 0x00006400000c007a */
[----:B01----:R-:W-:Y:S01]  /*2f90*/  ENDCOLLECTIVE ;  /* 0x000000000000791b */ /* 0x003fe20003800000 */
.L_x_1608:
[----:B------:R-:W-:-:S05]  /*2fa0*/  FADD.FTZ R62, R61, R62 ;  /* 0x0000003e3d3e7221 */ /* 0x000fca0000010000 */
[----:B------:R-:W-:Y:S02]  /*2fb0*/  MOV R120, R62 ;  /* 0x0000003e00787202 */ /* 0x000fe40000000f00 */
[----:B------:R-:W-:Y:S02]  /*2fc0*/  MOV R119, 0x2 ;  /* 0x0000000200777802 */ /* 0x000fe40000000f00 */
[----:B------:R-:W-:-:S07]  /*2fd0*/  MOV R63, R118 ;  /* 0x00000076003f7202 */ /* 0x000fce0000000f00 */
[----:B------:R-:W-:Y:S05]  /*2fe0*/  WARPSYNC.COLLECTIVE R117, `(.L_x_1609) ;  /* 0x0000000075087348 */ /* 0x000fea0003c00000 */
[----:B------:R0:W1:Y:S02]  /*2ff0*/  SHFL.DOWN P6, R118, R120, R119, R122 ;  /* 0x0800007778767389 */ /* 0x00006400000c007a */
[----:B01----:R-:W-:Y:S01]  /*3000*/  ENDCOLLECTIVE ;  /* 0x000000000000791b */ /* 0x003fe20003800000 */
.L_x_1609:
[----:B------:R-:W-:-:S05]  /*3010*/  FADD.FTZ R63, R60, R63 ;  /* 0x0000003f3c3f7221 */ /* 0x000fca0000010000 */
[----:B------:R-:W-:Y:S02]  /*3020*/  MOV R120, R63 ;  /* 0x0000003f00787202 */ /* 0x000fe40000000f00 */
[----:B------:R-:W-:-:S07]  /*3030*/  MOV R93, R118 ;  /* 0x00000076005d7202 */ /* 0x000fce0000000f00 */
[----:B------:R-:W-:Y:S05]  /*3040*/  WARPSYNC.COLLECTIVE R117, `(.L_x_1610) ;  /* 0x0000000075087348 */ /* 0x000fea0003c00000 */
[----:B------:R0:W1:Y:S02]  /*3050*/  SHFL.DOWN P6, R118, R120, R119, R122 ;  /* 0x0800007778767389 */ /* 0x00006400000c007a */
[----:B01----:R-:W-:Y:S01]  /*3060*/  ENDCOLLECTIVE ;  /* 0x000000000000791b */ /* 0x003fe20003800000 */
.L_x_1610:
[----:B------:R-:W-:-:S05]  /*3070*/  FADD.FTZ R93, R62, R93 ;  /* 0x0000005d3e5d7221 */ /* 0x000fca0000010000 */
[----:B------:R-:W-:Y:S02]  /*3080*/  MOV R120, R93 ;  /* 0x0000005d00787202 */ /* 0x000fe40000000f00 */
[----:B------:R-:W-:Y:S02]  /*3090*/  MOV R119, 0x1 ;  /* 0x0000000100777802 */ /* 0x000fe40000000f00 */
[----:B------:R-:W-:-:S07]  /*30a0*/  MOV R92, R118 ;  /* 0x00000076005c7202 */ /* 0x000fce0000000f00 */
[----:B------:R-:W-:Y:S05]  /*30b0*/  WARPSYNC.COLLECTIVE R117, `(.L_x_1611) ;  /* 0x0000000075087348 */ /* 0x000fea0003c00000 */
[----:B------:R0:W1:Y:S02]  /*30c0*/  SHFL.DOWN P6, R118, R120, R119, R122 ;  /* 0x0800007778767389 */ /* 0x00006400000c007a */
[----:B01----:R-:W-:Y:S01]  /*30d0*/  ENDCOLLECTIVE ;  /* 0x000000000000791b */ /* 0x003fe20003800000 */
.L_x_1611:
[----:B------:R-:W-:-:S05]  /*30e0*/  FADD.FTZ R58, R63, R92 ;  /* 0x0000005c3f3a7221 */ /* 0x000fca0000010000 */
[----:B------:R-:W-:Y:S02]  /*30f0*/  MOV R120, R58 ;  /* 0x0000003a00787202 */ /* 0x000fe40000000f00 */
[----:B------:R-:W-:-:S07]  /*3100*/  MOV R92, R118 ;  /* 0x00000076005c7202 */ /* 0x000fce0000000f00 */
[----:B------:R-:W-:Y:S05]  /*3110*/  WARPSYNC.COLLECTIVE R117, `(.L_x_1612) ;  /* 0x0000000075087348 */ /* 0x000fea0003c00000 */
[----:B------:R0:W1:Y:S02]  /*3120*/  SHFL.DOWN P6, R118, R120, R119, R122 ;  /* 0x0800007778767389 */ /* 0x00006400000c007a */
[----:B01----:R-:W-:Y:S01]  /*3130*/  ENDCOLLECTIVE ;  /* 0x000000000000791b */ /* 0x003fe20003800000 */
.L_x_1612:
[----:B------:R-:W-:Y:S01]  /*3140*/  MOV R59, R118 ;  /* 0x00000076003b7202 */ /* 0x000fe20000000f00 */
[----:B------:R-:W-:Y:S06]  /*3150*/  BRA `(.L_x_1613) ;  /* 0xffffffe4001c7947 */ /* 0x000fec000383ffff */
.L_x_1614:
        /* <DEDUP_REMOVED lines=10> */
.L_x_8528:


//--------------------- .text._ZN10layer_norm13ln_bwd_kernelINS_13Kernel_traitsI6__halfS2_S2_S2_fjLj1536ELj1ELj1ELj4ELj8ENS_18Kernel_traits_baseILj1536ES2_S2_S2_S2_fjLj128EEEEELb1ELb1ELb0ELb1EEEvNS_9BwdParamsE --------------------------
	.section	.text._ZN10layer_norm13ln_bwd_kernelINS_13Kernel_traitsI6__halfS2_S2_S2_fjLj1536ELj1ELj1ELj4ELj8ENS_18Kernel_traits_baseILj1536ES2_S2_S2_S2_fjLj128EEEEELb1ELb1ELb0ELb1EEEvNS_9BwdParamsE,"ax",@progbits
	.align	128
        .global         _ZN10layer_norm13ln_bwd_kernelINS_13Kernel_traitsI6__halfS2_S2_S2_fjLj1536ELj1ELj1ELj4ELj8ENS_18Kernel_traits_baseILj1536ES2_S2_S2_S2_fjLj128EEEEELb1ELb1ELb0ELb1EEEvNS_9BwdParamsE
        .type           _ZN10layer_norm13ln_bwd_kernelINS_13Kernel_traitsI6__halfS2_S2_S2_fjLj1536ELj1ELj1ELj4ELj8ENS_18Kernel_traits_baseILj1536ES2_S2_S2_S2_fjLj128EEEEELb1ELb1ELb0ELb1EEEvNS_9BwdParamsE,@function
        .size           _ZN10layer_norm13ln_bwd_kernelINS_13Kernel_traitsI6__halfS2_S2_S2_fjLj1536ELj1ELj1ELj4ELj8ENS_18Kernel_traits_baseILj1536ES2_S2_S2_S2_fjLj128EEEEELb1ELb1ELb0ELb1EEEvNS_9BwdParamsE,(.L_x_8529 - _ZN10layer_norm13ln_bwd_kernelINS_13Kernel_traitsI6__halfS2_S2_S2_fjLj1536ELj1ELj1ELj4ELj8ENS_18Kernel_traits_baseILj1536ES2_S2_S2_S2_fjLj128EEEEELb1ELb1ELb0ELb1EEEvNS_9BwdParamsE)
        .other          _ZN10layer_norm13ln_bwd_kernelINS_13Kernel_traitsI6__halfS2_S2_S2_fjLj1536ELj1ELj1ELj4ELj8ENS_18Kernel_traits_baseILj1536ES2_S2_S2_S2_fjLj128EEEEELb1ELb1ELb0ELb1EEEvNS_9BwdParamsE,@"STO_CUDA_ENTRY STV_DEFAULT"
_ZN10layer_norm13ln_bwd_kernelINS_13Kernel_traitsI6__halfS2_S2_S2_fjLj1536ELj1ELj1ELj4ELj8ENS_18Kernel_traits_baseILj1536ES2_S2_S2_S2_fjLj128EEEEELb1ELb1ELb0ELb1EEEvNS_9BwdParamsE:
.text._ZN10layer_norm13ln_bwd_kernelINS_13Kernel_traitsI6__halfS2_S2_S2_fjLj1536ELj1ELj1ELj4ELj8ENS_18Kernel_traits_baseILj1536ES2_S2_S2_S2_fjLj128EEEEELb1ELb1ELb0ELb1EEEvNS_9BwdParamsE:
        /* <DEDUP_REMOVED lines=35> */
.L_x_1615:
        /* <DEDUP_REMOVED lines=25> */
[----:B------:R-:W-:-:S02]  /*03c0*/  CS2R R34, SRZ ;  /* 0x0000000000227805 */ /* 0x000fc4000001ff00 */
[----:B------:R-:W-:Y:S02]  /*03d0*/  MOV R44, RZ ;  /* 0x000000ff002c7202 */ /* 0x000fe40000000f00 */
[----:B------:R-:W-:Y:S02]  /*03e0*/  CS2R R42, SRZ ;  /* 0x00000000002a7805 */ /* 0x000fe4000001ff00 */
[----:B0-----:R-:W-:Y:S02]  /*03f0*/  CS2R R4, SRZ ;  /* 0x0000000000047805 */ /* 0x001fe4000001ff00 */
[----:B------:R-:W-:Y:S02]  /*0400*/  CS2R R2, SRZ ;  /* 0x0000000000027805 */ /* 0x000fe4000001ff00 */
        /* <DEDUP_REMOVED lines=43> */
.L_x_1619:
        /* <DEDUP_REMOVED lines=9> */
[C---:B------:R-:W-:Y:S02]  /*0750*/  IADD3 R93, R95.reuse, 0x80, RZ ;  /* 0x000000805f5d7810 */ /* 0x040fe40007ffe0ff */
[C---:B0-----:R-:W-:Y:S01]  /*0760*/  @P1 LEA R72, P0, R82.reuse, R28, 0x1 ;  /* 0x0000001c52481211 */ /* 0x041fe200078008ff */
[----:B------:R-:W0:Y:S03]  /*0770*/  LDC.64 R98, c[0x0][0x250] ;  /* 0x00009400ff627b82 */ /* 0x000e260000000a00 */
[----:B------:R-:W-:Y:S01]  /*0780*/  @P1 LEA.HI.X R73, R82, R29, R68, 0x1, P0 ;  /* 0x0000001d52491211 */ /* 0x000fe200000f0c44 */
[----:B-1----:R-:W-:-:S04]  /*0790*/  IMAD.WIDE.U32 R70, R95, 0x8, R38 ;  /* 0x000000085f467825 */ /* 0x002fc800078e0026 */
[----:B------:R1:W3:Y:S01]  /*07a0*/  @P1 LDG.E.U16 R94, desc[UR4][R72.64] ;  /* 0x00000004485e1981 */ /* 0x0002e2000c1e1500 */
[----:B------:R-:W-:Y:S01]  /*07b0*/  IADD3 R91, R95, 0x100, RZ ;  /* 0x000001005f5b7810 */ /* 0x000fe20007ffe0ff */
[----:B------:R-:W4:Y:S01]  /*07c0*/  LDC.64 R96, c[0x0][0x240] ;  /* 0x00009000ff607b82 */ /* 0x000f220000000a00 */
[----:B------:R-:W-:Y:S01]  /*07d0*/  IMAD.WIDE.U32 R68, R93, 0x8, R38 ;  /* 0x000000085d447825 */ /* 0x000fe200078e0026 */
[----:B------:R-:W3:Y:S03]  /*07e0*/  LDG.E.64 R70, desc[UR4][R70.64] ;  /* 0x0000000446467981 */ /* 0x000ee6000c1e1b00 */
[--C-:B--2---:R-:W-:Y:S02]  /*07f0*/  IMAD.WIDE.U32 R28, R95, 0x8, R36.reuse ;  /* 0x000000085f1c7825 */ /* 0x104fe400078e0024 */
[----:B------:R-:W2:Y:S01]  /*0800*/  LDG.E.64 R68, desc[UR4][R68.64] ;  /* 0x0000000444447981 */ /* 0x000ea2000c1e1b00 */
[----:B-1----:R-:W1:Y:S01]  /*0810*/  LDC.64 R72, c[0x0][0x258] ;  /* 0x00009600ff487b82 */ /* 0x002e620000000a00 */
[----:B------:R-:W-:-:S02]  /*0820*/  IMAD.WIDE.U32 R30, R93, 0x8, R36 ;  /* 0x000000085d1e7825 */ /* 0x000fc400078e0024 */
[----:B------:R-:W2:Y:S02]  /*0830*/  LDG.E.64 R28, desc[UR4][R28.64] ;  /* 0x000000041c1c7981 */ /* 0x000ea4000c1e1b00 */
[C---:B------:R-:W-:Y:S02]  /*0840*/  IMAD.WIDE.U32 R38, R91.reuse, 0x8, R38 ;  /* 0x000000085b267825 */ /* 0x040fe400078e0026 */
[----:B------:R-:W2:Y:S02]  /*0850*/  LDG.E.64 R30, desc[UR4][R30.64] ;  /* 0x000000041e1e7981 */ /* 0x000ea4000c1e1b00 */
[----:B0-----:R-:W-:Y:S02]  /*0860*/  IMAD.WIDE R98, R82, 0x4, R98 ;  /* 0x0000000452627825 */ /* 0x001fe400078e0262 */
[----:B------:R-:W2:Y:S02]  /*0870*/  LDG.E.64 R38, desc[UR4][R38.64] ;  /* 0x0000000426267981 */ /* 0x000ea4000c1e1b00 */
[----:B------:R-:W-:-:S02]  /*0880*/  IMAD.WIDE.U32 R36, R91, 0x8, R36 ;  /* 0x000000085b247825 */ /* 0x000fc400078e0024 */
[----:B------:R4:W2:Y:S04]  /*0890*/  LDG.E R106, desc[UR4][R98.64] ;  /* 0x00000004626a7981 */ /* 0x0008a8000c1e1900 */
[----:B------:R-:W2:Y:S01]  /*08a0*/  LDG.E.64 R36, desc[UR4][R36.64] ;  /* 0x0000000424247981 */ /* 0x000ea2000c1e1b00 */
[----:B-1----:R-:W-:-:S05]  /*08b0*/  IMAD.WIDE R104, R82, 0x4, R72 ;  /* 0x0000000452687825 */ /* 0x002fca00078e0248 */
[----:B------:R3:W2:Y:S01]  /*08c0*/  LDG.E R90, desc[UR4][R104.64] ;  /* 0x00000004685a7981 */ /* 0x0006a2000c1e1900 */
[----:B------:R-:W-:-:S04]  /*08d0*/  ISETP.NE.U32.AND P2, PT, RZ, UR10, PT ;  /* 0x0000000aff007c0c */ /* 0x000fc8000bf45070 */
[----:B------:R-:W-:-:S13]  /*08e0*/  ISETP.NE.AND.EX P2, PT, RZ, UR11, PT, P2 ;  /* 0x0000000bff007c0c */ /* 0x000fda000bf45320 */
[----:B------:R-:W0:Y:S08]  /*08f0*/  @P2 LDC.64 R88, c[0x0][0x2c8] ;  /* 0x0000b200ff582b82 */ /* 0x000e300000000a00 */
[----:B------:R-:W1:Y:S08]  /*0900*/  @P2 LDC.64 R72, c[0x0][0x2c8] ;  /* 0x0000b200ff482b82 */ /* 0x000e700000000a00 */
[----:B------:R-:W1:Y:S01]  /*0910*/  @P2 LDC.64 R100, c[0x0][0x2c8] ;  /* 0x0000b200ff642b82 */ /* 0x000e620000000a00 */
[----:B----4-:R-:W-:Y:S01]  /*0920*/  IMAD.WIDE.U32 R98, R93, 0x4, R96 ;  /* 0x000000045d627825 */ /* 0x010fe200078e0060 */
[----:B------:R-:W-:-:S03]  /*0930*/  ISETP.NE.AND P5, PT, RZ, UR8, PT ;  /* 0x00000008ff007c0c */ /* 0x000fc6000bfa5270 */
[----:B------:R-:W-:-:S04]  /*0940*/  IMAD.WIDE.U32 R108, R95, 0x4, R96 ;  /* 0x000000045f6c7825 */ /* 0x000fc800078e0060 */
[----:B0-----:R-:W-:Y:S02]  /*0950*/  @P2 IMAD.WIDE.U32 R102, R95, 0x8, R88 ;  /* 0x000000085f662825 */ /* 0x001fe400078e0058 */
[----:B------:R-:W5:Y:S02]  /*0960*/  LDG.E R89, desc[UR4][R98.64] ;  /* 0x0000000462597981 */ /* 0x000f64000c1e1900 */
[C---:B------:R-:W-:Y:S02]  /*0970*/  IMAD.WIDE.U32 R96, R91.reuse, 0x4, R96 ;  /* 0x000000045b607825 */ /* 0x040fe400078e0060 */
[----:B------:R0:W5:Y:S02]  /*0980*/  @P2 LDG.E.64 R62, desc[UR4][R102.64] ;  /* 0x00000004663e2981 */ /* 0x000164000c1e1b00 */
[----:B-1----:R-:W-:Y:S01]  /*0990*/  @P2 IMAD.WIDE.U32 R72, R91, 0x8, R72 ;  /* 0x000000085b482825 */ /* 0x002fe200078e0048 */
[----:B------:R-:W-:Y:S01]  /*09a0*/  LOP3.LUT P3, RZ, R92, 0xff, RZ, 0xc0, !PT ;  /* 0x000000ff5cff7812 */ /* 0x000fe2000786c0ff */
[----:B------:R-:W5:Y:S04]  /*09b0*/  LDG.E R108, desc[UR4][R108.64] ;  /* 0x000000046c6c7981 */ /* 0x000f68000c1e1900 */
[----:B------:R1:W5:Y:S01]  /*09c0*/  LDG.E R88, desc[UR4][R96.64] ;  /* 0x0000000460587981 */ /* 0x000362000c1e1900 */
[----:B------:R-:W-:-:S03]  /*09d0*/  @P2 IMAD.WIDE.U32 R100, R93, 0x8, R100 ;  /* 0x000000085d642825 */ /* 0x000fc600078e0064 */
[----:B------:R4:W5:Y:S01]  /*09e0*/  @P2 LDG.E.64 R66, desc[UR4][R72.64] ;  /* 0x0000000448422981 */ /* 0x000962000c1e1b00 */
[----:B------:R-:W-:-:S03]  /*09f0*/  MOV R86, 0x3f800000 ;  /* 0x3f80000000567802 */ /* 0x000fc60000000f00 */
[----:B------:R4:W5:Y:S01]  /*0a00*/  @P2 LDG.E.64 R64, desc[UR4][R100.64] ;  /* 0x0000000464402981 */ /* 0x000962000c1e1b00 */
[----:B------:R-:W-:Y:S01]  /*0a10*/  UMOV UR6, 0xffffffff ;  /* 0xffffffff00067882 */ /* 0x000fe20000000000 */
[----:B------:R-:W-:Y:S02]  /*0a20*/  LOP3.LUT P4, RZ, R0, 0x1f, RZ, 0xc0, !PT ;  /* 0x0000001f00ff7812 */ /* 0x000fe4000788c0ff */
[----:B---3--:R-:W-:Y:S02]  /*0a30*/  MOV R104, R70 ;  /* 0x0000004600687202 */ /* 0x008fe40000000f00 */
[----:B0-----:R-:W-:Y:S02]  /*0a40*/  SHF.R.U64 R102, R70, 0x10, R71 ;  /* 0x0000001046667819 */ /* 0x001fe40000001247 */
[--C-:B--2---:R-:W-:Y:S01]  /*0a50*/  SHF.R.U64 R98, R28, 0x10, R29.reuse ;  /* 0x000000101c627819 */ /* 0x104fe2000000121d */
[----:B------:R-:W-:Y:S01]  /*0a60*/  HADD2.F32 R28, -RZ, R28.H0_H0 ;  /* 0x2000001cff1c7230 */ /* 0x000fe20000004100 */
[----:B------:R-:W-:Y:S01]  /*0a70*/  SHF.R.U32.HI R117, RZ, 0x10, R29 ;  /* 0x00000010ff757819 */ /* 0x000fe2000001161d */
[----:B------:R-:W-:-:S02]  /*0a80*/  HADD2.F32 R105, -RZ, R29.H0_H0 ;  /* 0x2000001dff697230 */ /* 0x000fc40000004100 */
[----:B------:R-:W-:Y:S01]  /*0a90*/  HADD2.F32 R104, -RZ, R104.H0_H0 ;  /* 0x20000068ff687230 */ /* 0x000fe20000004100 */
[--C-:B-1----:R-:W-:Y:S01]  /*0aa0*/  SHF.R.U32.HI R96, RZ, 0x10, R31.reuse ;  /* 0x00000010ff607819 */ /* 0x102fe2000001161f */
[----:B------:R-:W-:Y:S01]  /*0ab0*/  HADD2.F32 R29, -RZ, R98.H0_H0 ;  /* 0x20000062ff1d7230 */ /* 0x000fe20000004100 */
[----:B------:R-:W-:Y:S01]  /*0ac0*/  FSEL R106, R106, RZ, !P5 ;  /* 0x000000ff6a6a7208 */ /* 0x000fe20006800000 */
[----:B------:R-:W-:Y:S01]  /*0ad0*/  HADD2.F32 R113, -RZ, R102.H0_H0 ;  /* 0x20000066ff717230 */ /* 0x000fe20000004100 */
[----:B------:R-:W-:Y:S02]  /*0ae0*/  MOV R92, R71 ;  /* 0x00000047005c7202 */ /* 0x000fe40000000f00 */
[----:B----4-:R-:W-:Y:S01]  /*0af0*/  MOV R73, R38 ;  /* 0x0000002600497202 */ /* 0x010fe20000000f00 */
[----:B------:R-:W-:Y:S01]  /*0b00*/  FADD.FTZ R109, -R106, R28 ;  /* 0x0000001c6a6d7221 */ /* 0x000fe20000010100 */
[----:B------:R-:W-:Y:S01]  /*0b10*/  SHF.R.U64 R103, R30, 0x10, R31 ;  /* 0x000000101e677819 */ /* 0x000fe2000000121f */
[----:B------:R-:W-:Y:S01]  /*0b20*/  HADD2.F32 R99, -RZ, R30.H0_H0 ;  /* 0x2000001eff637230 */ /* 0x000fe20000004100 */
[----:B------:R-:W-:Y:S01]  /*0b30*/  SHF.R.U64 R101, R36, 0x10, R37 ;  /* 0x0000001024657819 */ /* 0x000fe20000001225 */
[----:B------:R-:W-:Y:S01]  /*0b40*/  FADD.FTZ R105, -R106, R105 ;  /* 0x000000696a697221 */ /* 0x000fe20000010100 */
[----:B------:R-:W-:Y:S01]  /*0b50*/  SHF.R.U32.HI R107, RZ, 0x10, R37 ;  /* 0x00000010ff6b7819 */ /* 0x000fe20000011625 */
[----:B------:R-:W-:Y:S01]  /*0b60*/  FMUL.FTZ R119, R81, R104 ;  /* 0x0000006851777220 */ /* 0x000fe20000410000 */
[----:B------:R-:W-:-:S02]  /*0b70*/  @P1 HADD2.F32 R86, -RZ, R94.H0_H0 ;  /* 0x2000005eff561230 */ /* 0x000fc40000004100 */
[----:B------:R-:W-:Y:S01]  /*0b80*/  FADD.FTZ R111, -R106, R29 ;  /* 0x0000001d6a6f7221 */ /* 0x000fe20000010100 */
[----:B------:R-:W-:Y:S02]  /*0b90*/  HADD2.F32 R30, -RZ, R37.H0_H0 ;  /* 0x20000025ff1e7230 */ /* 0x000fe40000004100 */
[C---:B------:R-:W-:Y:S01]  /*0ba0*/  FMUL.FTZ R112, R90.reuse, R109 ;  /* 0x0000006d5a707220 */ /* 0x040fe20000410000 */
[----:B------:R-:W-:Y:S01]  /*0bb0*/  SHF.R.U32.HI R94, RZ, 0x10, R71 ;  /* 0x00000010ff5e7819 */ /* 0x000fe20000011647 */
[----:B------:R-:W-:Y:S02]  /*0bc0*/  HADD2.F32 R37, -RZ, R96.H0_H0 ;  /* 0x20000060ff257230 */ /* 0x000fe40000004100 */
[----:B------:R-:W-:Y:S01]  /*0bd0*/  FMUL.FTZ R118, R90, R105 ;  /* 0x000000695a767220 */ /* 0x000fe20000410000 */
[----:B------:R-:W-:Y:S02]  /*0be0*/  HADD2.F32 R97, -RZ, R31.H0_H0 ;  /* 0x2000001fff617230 */ /* 0x000fe40000004100 */
[----:B------:R-:W-:Y:S01]  /*0bf0*/  FMUL.FTZ R116, R56, R113 ;  /* 0x0000007138747220 */ /* 0x000fe20000410000 */
[----:B------:R-:W-:-:S02]  /*0c00*/  HADD2.F32 R92, -RZ, R92.H0_H0 ;  /* 0x2000005cff5c7230 */ /* 0x000fc40000004100 */
[----:B------:R-:W-:Y:S02]  /*0c10*/  HADD2.F32 R28, -RZ, R73.H0_H0 ;  /* 0x20000049ff1c7230 */ /* 0x000fe40000004100 */
[----:B------:R-:W-:Y:S01]  /*0c20*/  FADD.FTZ R73, RZ, R119 ;  /* 0x00000077ff497221 */ /* 0x000fe20000010000 */
[----:B------:R-:W-:Y:S01]  /*0c30*/  HADD2.F32 R117, -RZ, R117.H0_H0 ;  /* 0x20000075ff757230 */ /* 0x000fe20000004100 */
[----:B------:R-:W-:Y:S01]  /*0c40*/  MOV R71, R68 ;  /* 0x0000004400477202 */ /* 0x000fe20000000f00 */
[----:B------:R-:W-:Y:S02]  /*0c50*/  HADD2.F32 R31, -RZ, R36.H0_H0 ;  /* 0x20000024ff1f7230 */ /* 0x000fe40000004100 */
[----:B------:R-:W-:Y:S01]  /*0c60*/  FMUL.FTZ R120, R90, R111 ;  /* 0x0000006f5a787220 */ /* 0x000fe20000410000 */
[----:B------:R-:W-:Y:S02]  /*0c70*/  HADD2.F32 R103, -RZ, R103.H0_H0 ;  /* 0x20000067ff677230 */ /* 0x000fe40000004100 */
[----:B------:R-:W-:Y:S01]  /*0c80*/  FFMA.FTZ R105, R112, R119, RZ ;  /* 0x0000007770697223 */ /* 0x000fe200000100ff */
[----:B------:R-:W-:-:S02]  /*0c90*/  HADD2.F32 R101, -RZ, R101.H0_H0 ;  /* 0x20000065ff657230 */ /* 0x000fc40000004100 */
[----:B------:R-:W-:Y:S02]  /*0ca0*/  HADD2.F32 R107, -RZ, R107.H0_H0 ;  /* 0x2000006bff6b7230 */ /* 0x000fe40000004100 */
[C---:B------:R-:W-:Y:S01]  /*0cb0*/  FADD.FTZ R99, -R106.reuse, R99 ;  /* 0x000000636a637221 */ /* 0x040fe20000010100 */
[C---:B------:R-:W-:Y:S01]  /*0cc0*/  FADD.FTZ R29, -R106.reuse, R30 ;  /* 0x0000001e6a1d7221 */ /* 0x040fe20000010100 */
[----:B------:R-:W-:Y:S01]  /*0cd0*/  FADD.FTZ R37, -R106, R37 ;  /* 0x000000256a257221 */ /* 0x000fe20000010100 */
[----:B------:R-:W-:Y:S02]  /*0ce0*/  HADD2.F32 R94, -RZ, R94.H0_H0 ;  /* 0x2000005eff5e7230 */ /* 0x000fe40000004100 */
[----:B------:R-:W-:Y:S01]  /*0cf0*/  FMUL.FTZ R115, R80, R92 ;  /* 0x0000005c50737220 */ /* 0x000fe20000410000 */
[----:B------:R-:W-:Y:S01]  /*0d00*/  FADD.FTZ R30, R73, R116 ;  /* 0x00000074491e7221 */ /* 0x000fe20000010000 */
[----:B------:R-:W-:Y:S01]  /*0d10*/  SHF.R.U64 R68, R68, 0x10, R69 ;  /* 0x0000001044447819 */ /* 0x000fe20000001245 */
[C---:B------:R-:W-:Y:S01]  /*0d20*/  FADD.FTZ R117, -R106.reuse, R117 ;  /* 0x000000756a757221 */ /* 0x040fe20000010100 */
[C---:B------:R-:W-:Y:S01]  /*0d30*/  FADD.FTZ R97, -R106.reuse, R97 ;  /* 0x000000616a617221 */ /* 0x040fe20000010100 */
[C---:B------:R-:W-:Y:S01]  /*0d40*/  FADD.FTZ R31, -R106.reuse, R31 ;  /* 0x0000001f6a1f7221 */ /* 0x040fe20000010100 */
[C---:B------:R-:W-:Y:S01]  /*0d50*/  FADD.FTZ R103, -R106.reuse, R103 ;  /* 0x000000676a677221 */ /* 0x040fe20000010100 */
[C---:B------:R-:W-:Y:S01]  /*0d60*/  FADD.FTZ R101, -R106.reuse, R101 ;  /* 0x000000656a657221 */ /* 0x040fe20000010100 */
[----:B------:R-:W-:Y:S01]  /*0d70*/  FADD.FTZ R107, -R106, R107 ;  /* 0x0000006b6a6b7221 */ /* 0x000fe20000010100 */
[----:B------:R-:W-:Y:S01]  /*0d80*/  FFMA.FTZ R105, R120, R116, R105 ;  /* 0x0000007478697223 */ /* 0x000fe20000010069 */
[----:B------:R-:W-:Y:S01]  /*0d90*/  FADD.FTZ R44, R104, R44 ;  /* 0x0000002c682c7221 */ /* 0x000fe20000010000 */
[----:B------:R-:W-:Y:S01]  /*0da0*/  FFMA.FTZ R57, R112, R104, R57 ;  /* 0x0000006870397223 */ /* 0x000fe20000010039 */
[----:B------:R-:W-:-:S02]  /*0db0*/  HADD2.F32 R106, -RZ, R71.H0_H0 ;  /* 0x20000047ff6a7230 */ /* 0x000fc40000004100 */
[C---:B------:R-:W-:Y:S01]  /*0dc0*/  FMUL.FTZ R99, R90.reuse, R99 ;  /* 0x000000635a637220 */ /* 0x040fe20000410000 */
[----:B------:R-:W-:Y:S01]  /*0dd0*/  FMUL.FTZ R104, R90, R37 ;  /* 0x000000255a687220 */ /* 0x000fe20000410000 */
[----:B------:R-:W-:Y:S01]  /*0de0*/  FMUL.FTZ R114, R55, R94 ;  /* 0x0000005e37727220 */ /* 0x000fe20000410000 */
[----:B------:R-:W-:Y:S01]  /*0df0*/  FADD.FTZ R37, R30, R115 ;  /* 0x000000731e257221 */ /* 0x000fe20000010000 */
[----:B------:R-:W-:Y:S01]  /*0e00*/  MOV R70, R69 ;  /* 0x0000004500467202 */ /* 0x000fe20000000f00 */
[----:B------:R-:W-:Y:S01]  /*0e10*/  FMUL.FTZ R117, R90, R117 ;  /* 0x000000755a757220 */ /* 0x000fe20000410000 */
[----:B------:R-:W-:Y:S01]  /*0e20*/  FFMA.FTZ R30, R118, R115, R105 ;  /* 0x00000073761e7223 */ /* 0x000fe20000010069 */
[----:B------:R-:W-:Y:S02]  /*0e30*/  HADD2.F32 R111, -RZ, R68.H0_H0 ;  /* 0x20000044ff6f7230 */ /* 0x000fe40000004100 */
[----:B------:R-:W-:Y:S01]  /*0e40*/  FADD.FTZ R40, R106, R40 ;  /* 0x000000286a287221 */ /* 0x000fe20000010000 */
[-C--:B------:R-:W-:Y:S01]  /*0e50*/  FFMA.FTZ R32, R99, R106.reuse, R32 ;  /* 0x0000006a63207223 */ /* 0x080fe20000010020 */
[----:B------:R-:W-:Y:S01]  /*0e60*/  FMUL.FTZ R98, R90, R103 ;  /* 0x000000675a627220 */ /* 0x000fe20000410000 */
[----:B------:R-:W-:Y:S01]  /*0e70*/  FMUL.FTZ R106, R79, R106 ;  /* 0x0000006a4f6a7220 */ /* 0x000fe20000410000 */
[----:B------:R-:W-:Y:S01]  /*0e80*/  FADD.FTZ R37, R37, R114 ;  /* 0x0000007225257221 */ /* 0x000fe20000010000 */
[----:B------:R-:W-:Y:S01]  /*0e90*/  FFMA.FTZ R36, R117, R114, R30 ;  /* 0x0000007275247223 */ /* 0x000fe2000001001e */
[----:B------:R-:W-:Y:S01]  /*0ea0*/  SHF.R.U32.HI R72, RZ, 0x10, R69 ;  /* 0x00000010ff487819 */ /* 0x000fe20000011645 */
[----:B------:R-:W-:-:S02]  /*0eb0*/  HADD2.F32 R109, -RZ, R70.H0_H0 ;  /* 0x20000046ff6d7230 */ /* 0x000fc40000004100 */
[----:B------:R-:W-:Y:S01]  /*0ec0*/  FADD.FTZ R27, R94, R27 ;  /* 0x0000001b5e1b7221 */ /* 0x000fe20000010000 */
[----:B------:R-:W-:Y:S01]  /*0ed0*/  FFMA.FTZ R34, R117, R94, R34 ;  /* 0x0000005e75227223 */ /* 0x000fe20000010022 */
[----:B------:R-:W-:Y:S01]  /*0ee0*/  FADD.FTZ R26, R111, R26 ;  /* 0x0000001a6f1a7221 */ /* 0x000fe20000010000 */
[----:B------:R-:W-:Y:S01]  /*0ef0*/  FMUL.FTZ R102, R90, R97 ;  /* 0x000000615a667220 */ /* 0x000fe20000410000 */
        /* <DEDUP_REMOVED lines=11> */
[----:B------:R-:W-:Y:S01]  /*0fb0*/  SHF.R.U64 R38, R38, 0x10, R39 ;  /* 0x0000001026267819 */ /* 0x000fe20000001227 */
[----:B------:R-:W-:Y:S01]  /*0fc0*/  FMUL.FTZ R97, R53, R72 ;  /* 0x0000004835617220 */ /* 0x000fe20000410000 */
[----:B------:R-:W-:Y:S01]  /*0fd0*/  FADD.FTZ R30, R30, R109 ;  /* 0x0000006d1e1e7221 */ /* 0x000fe20000010000 */
[----:B------:R-:W-:Y:S01]  /*0fe0*/  FFMA.FTZ R31, R102, R109, R31 ;  /* 0x0000006d661f7223 */ /* 0x000fe2000001001f */
[----:B------:R-:W-:Y:S01]  /*0ff0*/  MOV R69, R39 ;  /* 0x0000002700457202 */ /* 0x000fe20000000f00 */
[----:B------:R-:W-:-:S02]  /*1000*/  HADD2.F32 R71, -RZ, R38.H0_H0 ;  /* 0x20000026ff477230 */ /* 0x000fc40000004100 */
[----:B------:R-:W-:Y:S01]  /*1010*/  FMUL.FTZ R105, R77, R28 ;  /* 0x0000001c4d697220 */ /* 0x000fe20000410000 */
[----:B------:R-:W-:Y:S01]  /*1020*/  FADD.FTZ R30, R30, R97 ;  /* 0x000000611e1e7221 */ /* 0x000fe20000010000 */
[----:B------:R-:W-:Y:S01]  /*1030*/  FFMA.FTZ R31, R104, R97, R31 ;  /* 0x00000061681f7223 */ /* 0x000fe2000001001f */
[----:B------:R-:W-:Y:S01]  /*1040*/  SHF.R.U32.HI R39, RZ, 0x10, R39 ;  /* 0x00000010ff277819 */ /* 0x000fe20000011627 */
[----:B------:R-:W-:Y:S01]  /*1050*/  FADD.FTZ R35, R92, R35 ;  /* 0x000000235c237221 */ /* 0x000fe20000010000 */
[----:B------:R-:W-:Y:S01]  /*1060*/  FFMA.FTZ R41, R118, R92, R41 ;  /* 0x0000005c76297223 */ /* 0x000fe20000010029 */
[----:B------:R-:W-:Y:S01]  /*1070*/  FMUL.FTZ R96, R90, R29 ;  /* 0x0000001d5a607220 */ /* 0x000fe20000410000 */
[----:B------:R-:W-:Y:S02]  /*1080*/  HADD2.F32 R69, -RZ, R69.H0_H0 ;  /* 0x20000045ff457230 */ /* 0x000fe40000004100 */
        /* <DEDUP_REMOVED lines=45> */
.L_x_1630:
        /* <DEDUP_REMOVED lines=20> */
[----:B------:R-:W-:Y:S02]  /*14a0*/  @!P3 IADD3 R121, R121, 0x4, RZ ;  /* 0x000000047979b810 */ /* 0x000fe40007ffe0ff */
[C---:B------:R-:W-:Y:S02]  /*14b0*/  LOP3.LUT P6, RZ, R108.reuse, 0xff000000, RZ, 0xc0, !PT ;  /* 0xff0000006cff7812 */ /* 0x040fe400078cc0ff */
[----:B------:R-:W-:Y:S02]  /*14c0*/  LEA R121, R121, R36, 0x3 ;  /* 0x0000002479797211 */ /* 0x000fe400078e18ff */
[----:B------:R-:W-:-:S03]  /*14d0*/  LOP3.LUT P4, RZ, R108, 0xff00, RZ, 0xc0, !PT ;  /* 0x0000ff006cff7812 */ /* 0x000fc6000788c0ff */
        /* <DEDUP_REMOVED lines=9> */
[----:B------:R-:W-:Y:S02]  /*1570*/  @P2 SHF.R.U32.HI R36, RZ, 0x10, R63 ;  /* 0x00000010ff242819 */ /* 0x000fe4000001163f */
[----:B------:R-:W-:Y:S01]  /*1580*/  FADD.FTZ R38, R38, R113 ;  /* 0x0000007126267221 */ /* 0x000fe20000010000 */
[----:B------:R-:W-:Y:S02]  /*1590*/  FADD.FTZ R28, R39, R28 ;  /* 0x0000001c271c7221 */ /* 0x000fe40000010000 */
[----:B------:R-:W-:-:S02]  /*15a0*/  @P2 HADD2.F32 R36, -RZ, R36.H0_H0 ;  /* 0x20000024ff242230 */ /* 0x000fc40000004100 */
[----:B------:R-:W-:Y:S01]  /*15b0*/  FMUL.FTZ R38, R38, UR12 ;  /* 0x0000000c26267c20 */ /* 0x000fe20008410000 */
[----:B------:R-:W-:Y:S01]  /*15c0*/  FMUL.FTZ R110, R28, UR12 ;  /* 0x0000000c1c6e7c20 */ /* 0x000fe20008410000 */
[----:B------:R-:W-:-:S03]  /*15d0*/  @P2 SHF.R.U64 R28, R62, 0x10, R63 ;  /* 0x000000103e1c2819 */ /* 0x000fc6000000123f */
[----:B------:R-:W-:Y:S02]  /*15e0*/  FSEL R113, R38, RZ, !P5 ;  /* 0x000000ff26717208 */ /* 0x000fe40006800000 */
[----:B------:R-:W-:Y:S01]  /*15f0*/  @P2 HADD2.F32 R28, -RZ, R28.H0_H0 ;  /* 0x2000001cff1c2230 */ /* 0x000fe20000004100 */
[----:B------:R-:W-:Y:S01]  /*1600*/  LOP3.LUT P5, RZ, R108, 0xff0000, RZ, 0xc0, !PT ;  /* 0x00ff00006cff7812 */ /* 0x000fe200078ac0ff */
[----:B------:R-:W-:Y:S01]  /*1610*/  HFMA2.MMA R108, -RZ, RZ, 0, 0 ;  /* 0x00000000ff6c7435 */ /* 0x000fe200000001ff */
        /* <DEDUP_REMOVED lines=13> */
[----:B------:R-:W-:-:S02]  /*16f0*/  @P2 HADD2.F32 R28, -RZ, R30.H0_H0 ;  /* 0x2000001eff1c2230 */ /* 0x000fc40000004100 */
[----:B------:R-:W-:Y:S01]  /*1700*/  @P2 FADD.FTZ R73, R73, R36 ;  /* 0x0000002449492221 */ /* 0x000fe20000010000 */
[----:B------:R-:W-:Y:S01]  /*1710*/  HFMA2.MMA R30, -RZ, RZ, 0, 0 ;  /* 0x00000000ff1e7435 */ /* 0x000fe200000001ff */
[----:B------:R-:W-:Y:S01]  /*1720*/  FMUL.FTZ R117, R31, R86 ;  /* 0x000000561f757220 */ /* 0x000fe20000410000 */
[----:B------:R-:W-:Y:S01]  /*1730*/  CS2R R36, SRZ ;  /* 0x0000000000247805 */ /* 0x000fe2000001ff00 */
[----:B------:R-:W-:Y:S01]  /*1740*/  @P2 FADD.FTZ R39, R39, R28 ;  /* 0x0000001c27272221 */ /* 0x000fe20000010000 */
[----:B------:R-:W-:Y:S01]  /*1750*/  @P2 MOV R28, R62 ;  /* 0x0000003e001c2202 */ /* 0x000fe20000000f00 */
[-C--:B------:R-:W-:Y:S01]  /*1760*/  FMUL.FTZ R112, R73, R86.reuse ;  /* 0x0000005649707220 */ /* 0x080fe20000410000 */
[----:B------:R-:W-:Y:S01]  /*1770*/  FMUL.FTZ R117, R117, UR13 ;  /* 0x0000000d75757c20 */ /* 0x000fe20008410000 */
[----:B------:R-:W-:Y:S02]  /*1780*/  FMUL.FTZ R115, R39, R86 ;  /* 0x0000005627737220 */ /* 0x000fe40000410000 */
[----:B------:R-:W-:-:S02]  /*1790*/  @P2 HADD2.F32 R28, -RZ, R28.H0_H0 ;  /* 0x2000001cff1c2230 */ /* 0x000fc40000004100 */
[----:B------:R-:W-:Y:S01]  /*17a0*/  FMUL.FTZ R112, R112, UR13 ;  /* 0x0000000d70707c20 */ /* 0x000fe20008410000 */
[----:B------:R-:W-:Y:S01]  /*17b0*/  FMUL.FTZ R115, R115, UR13 ;  /* 0x0000000d73737c20 */ /* 0x000fe20008410000 */
[----:B------:R-:W-:Y:S01]  /*17c0*/  @P4 FMUL.FTZ R30, R50, R117 ;  /* 0x00000075321e4220 */ /* 0x000fe20000410000 */
[----:B------:R-:W-:Y:S01]  /*17d0*/  @P2 FADD.FTZ R119, R119, R28 ;  /* 0x0000001c77772221 */ /* 0x000fe20000010000 */
[----:B------:R-:W-:Y:S01]  /*17e0*/  @P6 FMUL.FTZ R37, R49, R112 ;  /* 0x0000007031256220 */ /* 0x000fe20000410000 */
[----:B------:R-:W-:Y:S01]  /*17f0*/  @P5 FMUL.FTZ R36, R74, R115 ;  /* 0x000000734a245220 */ /* 0x000fe20000410000 */
[----:B------:R0:W-:Y:S01]  /*1800*/  F2F.F16.F32 R38, R30 ;  /* 0x0000001e00267304 */ /* 0x0001e20000200800 */
[----:B------:R-:W-:-:S04]  /*1810*/  FMUL.FTZ R28, R119, R86 ;  /* 0x00000056771c7220 */ /* 0x000fc80000410000 */
[----:B------:R-:W-:-:S03]  /*1820*/  FMUL.FTZ R28, R28, UR13 ;  /* 0x0000000d1c1c7c20 */ /* 0x000fc60008410000 */
[----:B------:R-:W1:Y:S01]  /*1830*/  F2F.F16.F32 R37, R37 ;  /* 0x0000002500257304 */ /* 0x000e620000200800 */
[----:B0-----:R-:W-:Y:S01]  /*1840*/  MOV R30, RZ ;  /* 0x000000ff001e7202 */ /* 0x001fe20000000f00 */
[----:B------:R-:W-:-:S06]  /*1850*/  @P0 FMUL.FTZ R30, R75, R28 ;  /* 0x0000001c4b1e0220 */ /* 0x000fcc0000410000 */
[----:B------:R-:W0:Y:S01]  /*1860*/  F2F.F16.F32 R36, R36 ;  /* 0x0000002400247304 */ /* 0x000e220000200800 */
[----:B-1----:R-:W-:-:S07]  /*1870*/  SHF.L.U32 R121, R37, 0x10, RZ ;  /* 0x0000001025797819 */ /* 0x002fce00000006ff */
[----:B------:R-:W1:Y:S01]  /*1880*/  F2F.F16.F32 R123, R30 ;  /* 0x0000001e007b7304 */ /* 0x000e620000200800 */
[----:B--2---:R-:W-:-:S05]  /*1890*/  @P0 MOV R29, R70 ;  /* 0x00000046001d0202 */ /* 0x004fca0000000f00 */
[----:B------:R-:W-:-:S05]  /*18a0*/  @P0 HADD2.F32 R29, -RZ, R29.H0_H0 ;  /* 0x2000001dff1d0230 */ /* 0x000fca0000004100 */
[----:B------:R-:W-:Y:S01]  /*18b0*/  @P0 FMUL.FTZ R108, R28, R29 ;  /* 0x0000001d1c6c0220 */ /* 0x000fe20000410000 */
[----:B------:R-:W-:Y:S01]  /*18c0*/  ISETP.NE.U32.AND P0, PT, RZ, UR14, PT ;  /* 0x0000000eff007c0c */ /* 0x000fe2000bf05070 */
[----:B------:R-:W-:-:S03]  /*18d0*/  IMAD.WIDE.U32 R28, R38, 0x10000, RZ ;  /* 0x00010000261c7825 */ /* 0x000fc600078e00ff */
[----:B------:R-:W-:Y:S02]  /*18e0*/  ISETP.NE.AND.EX P0, PT, RZ, UR15, PT, P0 ;  /* 0x0000000fff007c0c */ /* 0x000fe4000bf05300 */
[----:B0-----:R-:W-:Y:S02]  /*18f0*/  LOP3.LUT R29, R29, R121, R36, 0xfe, !PT ;  /* 0x000000791d1d7212 */ /* 0x001fe400078efe24 */
[----:B-1----:R-:W-:-:S09]  /*1900*/  LOP3.LUT R28, R28, R123, RZ, 0xfc, !PT ;  /* 0x0000007b1c1c7212 */ /* 0x002fd200078efcff */
[----:B------:R-:W0:Y:S01]  /*1910*/  @P0 LDC.64 R36, c[0x0][0x308] ;  /* 0x0000c200ff240b82 */ /* 0x000e220000000a00 */
[----:B------:R-:W-:Y:S02]  /*1920*/  @P0 F2FP.F16.F32.PACK_AB R72, RZ, R39 ;  /* 0x00000027ff48023e */ /* 0x000fe400000000ff */
[----:B------:R-:W-:Y:S02]  /*1930*/  @P0 F2FP.F16.F32.PACK_AB R31, RZ, R31 ;  /* 0x0000001fff1f023e */ /* 0x000fe400000000ff */
[----:B------:R-:W-:Y:S02]  /*1940*/  @P0 F2FP.F16.F32.PACK_AB R73, RZ, R73 ;  /* 0x00000049ff49023e */ /* 0x000fe400000000ff */
[----:B------:R-:W-:Y:S01]  /*1950*/  @P0 PRMT R83, R31, 0x7610, R83 ;  /* 0x000076101f530816 */ /* 0x000fe20000000053 */
[----:B------:R-:W1:Y:S01]  /*1960*/  LDC.64 R38, c[0x0][0x2f8] ;  /* 0x0000be00ff267b82 */ /* 0x000e620000000a00 */
[----:B------:R-:W-:Y:S02]  /*1970*/  @P0 PRMT R84, R72, 0x7610, R84 ;  /* 0x0000761048540816 */ /* 0x000fe40000000054 */
[----:B------:R-:W-:-:S02]  /*1980*/  @P0 LOP3.LUT R30, R83, 0xffff, RZ, 0xc0, !PT ;  /* 0x0000ffff531e0812 */ /* 0x000fc400078ec0ff */
[----:B------:R-:W-:Y:S02]  /*1990*/  @P0 F2FP.F16.F32.PACK_AB R119, RZ, R119 ;  /* 0x00000077ff77023e */ /* 0x000fe400000000ff */
[----:B------:R-:W-:Y:S01]  /*19a0*/  @P0 PRMT R85, R73, 0x7610, R85 ;  /* 0x0000761049550816 */ /* 0x000fe20000000055 */
[----:B------:R-:W-:Y:S01]  /*19b0*/  @P0 IMAD.WIDE.U32 R30, R30, 0x10000, RZ ;  /* 0x000100001e1e0825 */ /* 0x000fe200078e00ff */
[----:B------:R-:W-:Y:S02]  /*19c0*/  @P0 PRMT R87, R119, 0x7610, R87 ;  /* 0x0000761077570816 */ /* 0x000fe40000000057 */
[----:B------:R-:W-:Y:S02]  /*19d0*/  @P0 PRMT R73, R84, 0x5410, R85 ;  /* 0x0000541054490816 */ /* 0x000fe40000000055 */
[----:B------:R-:W-:Y:S02]  /*19e0*/  @P0 LOP3.LUT R30, R30, 0xffff, R87, 0xf8, !PT ;  /* 0x0000ffff1e1e0812 */ /* 0x000fe400078ef857 */
[----:B------:R-:W-:Y:S01]  /*19f0*/  @P0 LOP3.LUT R31, R73, R31, RZ, 0xfc, !PT ;  /* 0x0000001f491f0212 */ /* 0x000fe200078efcff */
[----:B0-----:R-:W-:-:S04]  /*1a00*/  @P0 IMAD.WIDE.U32 R36, R95, 0x8, R36 ;  /* 0x000000085f240825 */ /* 0x001fc800078e0024 */
[----:B------:R-:W-:Y:S01]  /*1a10*/  IMAD.WIDE.U32 R72, R93, 0x8, R68 ;  /* 0x000000085d487825 */ /* 0x000fe200078e0044 */
[----:B------:R0:W-:Y:S03]  /*1a20*/  @P0 STG.E.64 desc[UR4][R36.64], R30 ;  /* 0x0000001e24000986 */ /* 0x0001e6000c101b04 */
[----:B-1----:R-:W-:-:S05]  /*1a30*/  IMAD.WIDE.U32 R38, R95, 0x8, R38 ;  /* 0x000000085f267825 */ /* 0x002fca00078e0026 */
[----:B------:R1:W-:Y:S04]  /*1a40*/  STG.E.64 desc[UR4][R38.64], R28 ;  /* 0x0000001c26007986 */ /* 0x0003e8000c101b04 */
[----:B------:R-:W2:Y:S01]  /*1a50*/  LDG.E.64 R72, desc[UR4][R72.64] ;  /* 0x0000000448487981 */ /* 0x000ea2000c1e1b00 */
[----:B------:R-:W-:Y:S01]  /*1a60*/  @P4 SHF.R.U64 R70, R70, 0x10, R71 ;  /* 0x0000001046464819 */ /* 0x000fe20000001247 */
[----:B------:R-:W-:Y:S01]  /*1a70*/  HFMA2.MMA R95, -RZ, RZ, 0, 0 ;  /* 0x00000000ff5f7435 */ /* 0x000fe200000001ff */
[-CC-:B------:R-:W-:Y:S01]  /*1a80*/  FFMA.FTZ R99, R99, R110.reuse, R113.reuse ;  /* 0x0000006e63637223 */ /* 0x180fe20000010071 */
[-CC-:B------:R-:W-:Y:S01]  /*1a90*/  FFMA.FTZ R98, R98, R110.reuse, R113.reuse ;  /* 0x0000006e62627223 */ /* 0x180fe20000010071 */
[----:B------:R-:W-:Y:S01]  /*1aa0*/  FFMA.FTZ R102, R102, R110, R113 ;  /* 0x0000006e66667223 */ /* 0x000fe20000010071 */
[----:B------:R-:W-:-:S02]  /*1ab0*/  @P4 HADD2.F32 R70, -RZ, R70.H0_H0 ;  /* 0x20000046ff464230 */ /* 0x000fc40000004100 */
[----:B------:R-:W-:Y:S01]  /*1ac0*/  FADD.FTZ R99, R106, -R99 ;  /* 0x800000636a637221 */ /* 0x000fe20000010000 */
[----:B0-----:R-:W-:Y:S01]  /*1ad0*/  @P2 SHF.R.U64 R30, R64, 0x10, R65 ;  /* 0x00000010401e2819 */ /* 0x001fe20000001241 */
[----:B------:R-:W-:Y:S01]  /*1ae0*/  FADD.FTZ R111, R111, -R98 ;  /* 0x800000626f6f7221 */ /* 0x000fe20000010000 */
[----:B-1----:R-:W-:Y:S01]  /*1af0*/  @P2 MOV R28, R64 ;  /* 0x00000040001c2202 */ /* 0x002fe20000000f00 */
[----:B------:R-:W-:Y:S01]  /*1b00*/  @P4 FMUL.FTZ R95, R117, R70 ;  /* 0x00000046755f4220 */ /* 0x000fe20000410000 */
[----:B------:R-:W-:Y:S01]  /*1b10*/  LOP3.LUT P4, RZ, R89, 0xff, RZ, 0xc0, !PT ;  /* 0x000000ff59ff7812 */ /* 0x000fe2000788c0ff */
[----:B------:R-:W-:Y:S01]  /*1b20*/  FADD.FTZ R109, R109, -R102 ;  /* 0x800000666d6d7221 */ /* 0x000fe20000010000 */
[----:B------:R-:W-:Y:S01]  /*1b30*/  @P2 MOV R29, R65 ;  /* 0x00000041001d2202 */ /* 0x000fe20000000f00 */
[----:B------:R-:W-:Y:S02]  /*1b40*/  @P2 HADD2.F32 R28, -RZ, R28.H0_H0 ;  /* 0x2000001cff1c2230 */ /* 0x000fe40000004100 */
[----:B------:R-:W-:Y:S01]  /*1b50*/  FMUL.FTZ R31, R90, R99 ;  /* 0x000000635a1f7220 */ /* 0x000fe20000410000 */
[----:B------:R-:W-:-:S02]  /*1b60*/  @P2 HADD2.F32 R30, -RZ, R30.H0_H0 ;  /* 0x2000001eff1e2230 */ /* 0x000fc40000004100 */
[C---:B------:R-:W-:Y:S01]  /*1b70*/  FMUL.FTZ R39, R90.reuse, R111 ;  /* 0x0000006f5a277220 */ /* 0x040fe20000410000 */
[----:B------:R-:W-:Y:S02]  /*1b80*/  @P2 HADD2.F32 R36, -RZ, R29.H0_H0 ;  /* 0x2000001dff242230 */ /* 0x000fe40000004100 */
        /* <DEDUP_REMOVED lines=8> */
[----:B------:R-:W-:Y:S01]  /*1c10*/  @P5 HADD2.F32 R28, -RZ, R28.H0_H0 ;  /* 0x2000001cff1c5230 */ /* 0x000fe20000004100 */
[----:B------:R-:W-:Y:S01]  /*1c20*/  CS2R R70, SRZ ;  /* 0x0000000000467805 */ /* 0x000fe2000001ff00 */
[----:B------:R-:W-:-:S02]  /*1c30*/  @P6 HADD2.F32 R29, -RZ, R29.H0_H0 ;  /* 0x2000001dff1d6230 */ /* 0x000fc40000004100 */
[----:B------:R-:W-:Y:S01]  /*1c40*/  FMUL.FTZ R38, R30, UR13 ;  /* 0x0000000d1e267c20 */ /* 0x000fe20008410000 */
[----:B------:R-:W-:Y:S01]  /*1c50*/  FADD.FTZ R37, R97, -R104 ;  /* 0x8000006861257221 */ /* 0x000fe20000010000 */
[----:B------:R-:W-:Y:S01]  /*1c60*/  @P5 FMUL.FTZ R70, R115, R28 ;  /* 0x0000001c73465220 */ /* 0x000fe20000410000 */
[----:B------:R-:W-:Y:S01]  /*1c70*/  HFMA2.MMA R98, -RZ, RZ, 0, 0 ;  /* 0x00000000ff627435 */ /* 0x000fe200000001ff */
[----:B------:R-:W-:Y:S01]  /*1c80*/  @P6 FMUL.FTZ R71, R112, R29 ;  /* 0x0000001d70476220 */ /* 0x000fe20000410000 */
[----:B------:R-:W-:Y:S01]  /*1c90*/  HFMA2.MMA R104, -RZ, RZ, 0, 0 ;  /* 0x00000000ff687435 */ /* 0x000fe200000001ff */
[----:B------:R-:W-:Y:S01]  /*1ca0*/  LEA R28, P6, R93, UR16, 0x3 ;  /* 0x000000105d1c7c11 */ /* 0x000fe2000f8c18ff */
[----:B------:R-:W-:Y:S01]  /*1cb0*/  FMUL.FTZ R111, R90, R37 ;  /* 0x000000255a6f7220 */ /* 0x000fe20000410000 */
[----:B------:R-:W-:Y:S01]  /*1cc0*/  LOP3.LUT P5, RZ, R89, 0xff00, RZ, 0xc0, !PT ;  /* 0x0000ff0059ff7812 */ /* 0x000fe200078ac0ff */
[----:B------:R-:W-:Y:S01]  /*1cd0*/  FMUL.FTZ R97, R39, R86 ;  /* 0x0000005627617220 */ /* 0x000fe20000410000 */
[----:B------:R-:W-:Y:S01]  /*1ce0*/  LEA.HI.X R29, R93, UR17, RZ, 0x3, P6 ;  /* 0x000000115d1d7c11 */ /* 0x000fe2000b0f1cff */
[----:B------:R-:W-:Y:S01]  /*1cf0*/  @P4 FMUL.FTZ R104, R61, R38 ;  /* 0x000000263d684220 */ /* 0x000fe20000410000 */
[----:B------:R-:W-:Y:S01]  /*1d00*/  LOP3.LUT P6, RZ, R89, 0xff000000, RZ, 0xc0, !PT ;  /* 0xff00000059ff7812 */ /* 0x000fe200078cc0ff */
[----:B------:R-:W-:Y:S01]  /*1d10*/  FMUL.FTZ R97, R97, UR13 ;  /* 0x0000000d61617c20 */ /* 0x000fe20008410000 */
[----:B------:R-:W-:Y:S01]  /*1d20*/  HFMA2.MMA R109, -RZ, RZ, 0, 0 ;  /* 0x00000000ff6d7435 */ /* 0x000fe200000001ff */
[----:B------:R-:W-:Y:S01]  /*1d30*/  @P0 F2FP.F16.F32.PACK_AB R39, RZ, R39 ;  /* 0x00000027ff27023e */ /* 0x000fe200000000ff */
[----:B------:R-:W-:-:S03]  /*1d40*/  IMAD.WIDE.U32 R68, R91, 0x8, R68 ;  /* 0x000000085b447825 */ /* 0x000fc600078e0044 */
[----:B------:R-:W-:Y:S02]  /*1d50*/  @P0 PRMT R83, R39, 0x7610, R83 ;  /* 0x0000761027530816 */ /* 0x000fe40000000053 */
[----:B--2---:R-:W-:-:S05]  /*1d60*/  @P4 MOV R36, R72 ;  /* 0x0000004800244202 */ /* 0x004fca0000000f00 */
[----:B------:R-:W-:Y:S01]  /*1d70*/  @P4 HADD2.F32 R30, -RZ, R36.H0_H0 ;  /* 0x20000024ff1e4230 */ /* 0x000fe20000004100 */
[----:B------:R-:W-:-:S04]  /*1d80*/  @P2 SHF.R.U32.HI R36, RZ, 0x10, R65 ;  /* 0x00000010ff242819 */ /* 0x000fc80000011641 */
[----:B------:R-:W-:Y:S01]  /*1d90*/  @P4 FMUL.FTZ R98, R38, R30 ;  /* 0x0000001e26624220 */ /* 0x000fe20000410000 */
[----:B------:R-:W-:Y:S01]  /*1da0*/  @P2 HADD2.F32 R36, -RZ, R36.H0_H0 ;  /* 0x20000024ff242230 */ /* 0x000fe20000004100 */
[----:B------:R-:W-:Y:S01]  /*1db0*/  LOP3.LUT P4, RZ, R89, 0xff0000, RZ, 0xc0, !PT ;  /* 0x00ff000059ff7812 */ /* 0x000fe2000788c0ff */
[-C--:B------:R-:W-:Y:S01]  /*1dc0*/  FMUL.FTZ R89, R99, R86.reuse ;  /* 0x0000005663597220 */ /* 0x080fe20000410000 */
[----:B------:R-:W-:Y:S01]  /*1dd0*/  MOV R30, RZ ;  /* 0x000000ff001e7202 */ /* 0x000fe20000000f00 */
[----:B------:R-:W-:Y:S01]  /*1de0*/  @P5 FMUL.FTZ R30, R48, R97 ;  /* 0x00000061301e5220 */ /* 0x000fe20000410000 */
[----:B------:R-:W-:Y:S01]  /*1df0*/  @P2 FADD.FTZ R111, R111, R36 ;  /* 0x000000246f6f2221 */ /* 0x000fe20000010000 */
[----:B------:R-:W-:Y:S01]  /*1e00*/  FMUL.FTZ R89, R89, UR13 ;  /* 0x0000000d59597c20 */ /* 0x000fe20008410000 */
[----:B------:R-:W0:Y:S01]  /*1e10*/  @P0 LDC.64 R36, c[0x0][0x308] ;  /* 0x0000c200ff240b82 */ /* 0x000e220000000a00 */
[----:B------:R-:W-:Y:S01]  /*1e20*/  MOV R38, RZ ;  /* 0x000000ff00267202 */ /* 0x000fe20000000f00 */
[----:B------:R-:W-:Y:S01]  /*1e30*/  FMUL.FTZ R102, R111, R86 ;  /* 0x000000566f667220 */ /* 0x000fe20000410000 */
[----:B------:R1:W2:Y:S01]  /*1e40*/  F2F.F16.F32 R106, R30 ;  /* 0x0000001e006a7304 */ /* 0x0002a20000200800 */
[----:B------:R-:W-:-:S02]  /*1e50*/  @P0 F2FP.F16.F32.PACK_AB R39, RZ, R111 ;  /* 0x0000006fff27023e */ /* 0x000fc400000000ff */
[----:B------:R-:W-:Y:S01]  /*1e60*/  FMUL.FTZ R102, R102, UR13 ;  /* 0x0000000d66667c20 */ /* 0x000fe20008410000 */
[----:B------:R-:W-:Y:S01]  /*1e70*/  @P4 FMUL.FTZ R109, R60, R89 ;  /* 0x000000593c6d4220 */ /* 0x000fe20000410000 */
[----:B------:R-:W-:Y:S02]  /*1e80*/  @P0 F2FP.F16.F32.PACK_AB R99, RZ, R99 ;  /* 0x00000063ff63023e */ /* 0x000fe400000000ff */
[----:B------:R-:W-:Y:S01]  /*1e90*/  @P6 FMUL.FTZ R38, R47, R102 ;  /* 0x000000662f266220 */ /* 0x000fe20000410000 */
[----:B------:R-:W-:Y:S01]  /*1ea0*/  F2F.F16.F32 R111, R104 ;  /* 0x00000068006f7304 */ /* 0x000fe20000200800 */
[----:B-1----:R-:W-:Y:S02]  /*1eb0*/  @P0 LOP3.LUT R30, R83, 0xffff, RZ, 0xc0, !PT ;  /* 0x0000ffff531e0812 */ /* 0x002fe400078ec0ff */
[----:B------:R-:W-:Y:S02]  /*1ec0*/  @P0 PRMT R85, R39, 0x7610, R85 ;  /* 0x0000761027550816 */ /* 0x000fe40000000055 */
[----:B------:R-:W-:Y:S01]  /*1ed0*/  @P0 F2FP.F16.F32.PACK_AB R39, RZ, R31 ;  /* 0x0000001fff27023e */ /* 0x000fe200000000ff */
[----:B------:R-:W-:Y:S01]  /*1ee0*/  @P0 IMAD.WIDE.U32 R30, R30, 0x10000, RZ ;  /* 0x000100001e1e0825 */ /* 0x000fe200078e00ff */
[----:B------:R-:W-:Y:S01]  /*1ef0*/  @P0 PRMT R84, R99, 0x7610, R84 ;  /* 0x0000761063540816 */ /* 0x000fe20000000054 */
[----:B------:R2:W1:Y:S01]  /*1f00*/  F2F.F16.F32 R112, R38 ;  /* 0x0000002600707304 */ /* 0x0004620000200800 */
[----:B------:R-:W-:-:S02]  /*1f10*/  @P0 PRMT R87, R39, 0x7610, R87 ;  /* 0x0000761027570816 */ /* 0x000fc40000000057 */
[----:B------:R-:W-:Y:S02]  /*1f20*/  @P0 PRMT R115, R84, 0x5410, R85 ;  /* 0x0000541054730816 */ /* 0x000fe40000000055 */
[----:B------:R-:W-:Y:S01]  /*1f30*/  @P0 LOP3.LUT R30, R30, 0xffff, R87, 0xf8, !PT ;  /* 0x0000ffff1e1e0812 */ /* 0x000fe200078ef857 */
[----:B0-----:R-:W-:Y:S01]  /*1f40*/  @P0 IMAD.WIDE.U32 R36, R93, 0x8, R36 ;  /* 0x000000085d240825 */ /* 0x001fe200078e0024 */
[----:B------:R-:W-:Y:S01]  /*1f50*/  @P0 LOP3.LUT R31, R115, R31, RZ, 0xfc, !PT ;  /* 0x0000001f731f0212 */ /* 0x000fe200078efcff */
[----:B------:R-:W0:Y:S02]  /*1f60*/  F2F.F16.F32 R109, R109 ;  /* 0x0000006d006d7304 */ /* 0x000e240000200800 */
[----:B--2---:R-:W-:Y:S02]  /*1f70*/  IMAD.WIDE.U32 R38, R106, 0x10000, RZ ;  /* 0x000100006a267825 */ /* 0x004fe400078e00ff */
[----:B------:R-:W-:Y:S01]  /*1f80*/  @P0 STG.E.64 desc[UR4][R36.64], R30 ;  /* 0x0000001e24000986 */ /* 0x000fe2000c101b04 */
[----:B-1----:R-:W-:-:S02]  /*1f90*/  SHF.L.U32 R99, R112, 0x10, RZ ;  /* 0x0000001070637819 */ /* 0x002fc400000006ff */
[----:B------:R-:W-:Y:S02]  /*1fa0*/  LOP3.LUT R38, R38, R111, RZ, 0xfc, !PT ;  /* 0x0000006f26267212 */ /* 0x000fe400078efcff */
[----:B0-----:R-:W-:-:S05]  /*1fb0*/  LOP3.LUT R39, R39, R99, R109, 0xfe, !PT ;  /* 0x0000006327277212 */ /* 0x001fca00078efe6d */
[----:B------:R0:W-:Y:S04]  /*1fc0*/  STG.E.64 desc[UR4][R28.64], R38 ;  /* 0x000000261c007986 */ /* 0x0001e8000c101b04 */
[----:B------:R-:W2:Y:S01]  /*1fd0*/  LDG.E.64 R68, desc[UR4][R68.64] ;  /* 0x0000000444447981 */ /* 0x000ea2000c1e1b00 */
[--C-:B------:R-:W-:Y:S01]  /*1fe0*/  FFMA.FTZ R94, R94, R110, R113.reuse ;  /* 0x0000006e5e5e7223 */ /* 0x100fe20000010071 */
[----:B------:R-:W-:Y:S01]  /*1ff0*/  @P2 MOV R93, R66 ;  /* 0x00000042005d2202 */ /* 0x000fe20000000f00 */
[-CC-:B------:R-:W-:Y:S01]  /*2000*/  FFMA.FTZ R101, R101, R110.reuse, R113.reuse ;  /* 0x0000006e65657223 */ /* 0x180fe20000010071 */
[-CC-:B------:R-:W-:Y:S01]  /*2010*/  FFMA.FTZ R96, R96, R110.reuse, R113.reuse ;  /* 0x0000006e60607223 */ /* 0x180fe20000010071 */
[----:B------:R-:W-:Y:S01]  /*2020*/  FADD.FTZ R105, R105, -R94 ;  /* 0x8000005e69697221 */ /* 0x000fe20000010000 */
[----:B------:R-:W-:Y:S01]  /*2030*/  FFMA.FTZ R107, R107, R110, R113 ;  /* 0x0000006e6b6b7223 */ /* 0x000fe20000010071 */
[----:B------:R-:W-:Y:S01]  /*2040*/  @P2 SHF.R.U64 R94, R66, 0x10, R67 ;  /* 0x00000010425e2819 */ /* 0x000fe20000001243 */
[----:B------:R-:W-:Y:S01]  /*2050*/  FADD.FTZ R101, R92, -R101 ;  /* 0x800000655c657221 */ /* 0x000fe20000010000 */
[----:B------:R-:W-:Y:S01]  /*2060*/  FMUL.FTZ R105, R90, R105 ;  /* 0x000000695a697220 */ /* 0x000fe20000410000 */
[----:B0-----:R-:W-:Y:S01]  /*2070*/  @P2 HADD2.F32 R28, -RZ, R93.H0_H0 ;  /* 0x2000005dff1c2230 */ /* 0x001fe20000004100 */
[----:B------:R-:W-:Y:S01]  /*2080*/  @P5 SHF.R.U64 R36, R72, 0x10, R73 ;  /* 0x0000001048245819 */ /* 0x000fe20000001249 */
[----:B------:R-:W-:Y:S01]  /*2090*/  FADD.FTZ R103, R103, -R96 ;  /* 0x8000006067677221 */ /* 0x000fe20000010000 */
[----:B------:R-:W-:Y:S01]  /*20a0*/  @P4 MOV R31, R73 ;  /* 0x00000049001f4202 */ /* 0x000fe20000000f00 */
[----:B------:R-:W-:Y:S01]  /*20b0*/  FADD.FTZ R107, R100, -R107 ;  /* 0x8000006b646b7221 */ /* 0x000fe20000010000 */
[----:B------:R-:W-:Y:S01]  /*20c0*/  @P2 FADD.FTZ R105, R105, R28 ;  /* 0x0000001c69692221 */ /* 0x000fe20000010000 */
[----:B------:R-:W-:Y:S01]  /*20d0*/  @P2 MOV R28, R67 ;  /* 0x00000043001c2202 */ /* 0x000fe20000000f00 */
[----:B------:R-:W-:Y:S01]  /*20e0*/  @P2 HADD2.F32 R30, -RZ, R94.H0_H0 ;  /* 0x2000005eff1e2230 */ /* 0x000fe20000004100 */
[----:B------:R-:W-:Y:S01]  /*20f0*/  @P2 SHF.R.U32.HI R72, RZ, 0x10, R67 ;  /* 0x00000010ff482819 */ /* 0x000fe20000011643 */
[C---:B------:R-:W-:Y:S01]  /*2100*/  FMUL.FTZ R101, R90.reuse, R101 ;  /* 0x000000655a657220 */ /* 0x040fe20000410000 */
[----:B------:R-:W-:Y:S01]  /*2110*/  FMUL.FTZ R103, R90, R103 ;  /* 0x000000675a677220 */ /* 0x000fe20000410000 */
[----:B------:R-:W-:-:S02]  /*2120*/  @P2 HADD2.F32 R38, -RZ, R28.H0_H0 ;  /* 0x2000001cff262230 */ /* 0x000fc40000004100 */
[----:B------:R-:W-:Y:S01]  /*2130*/  FMUL.FTZ R107, R90, R107 ;  /* 0x0000006b5a6b7220 */ /* 0x000fe20000410000 */
[----:B------:R-:W-:Y:S01]  /*2140*/  @P5 HADD2.F32 R28, -RZ, R36.H0_H0 ;  /* 0x20000024ff1c5230 */ /* 0x000fe20000004100 */
[----:B------:R-:W-:Y:S01]  /*2150*/  @P6 SHF.R.U32.HI R39, RZ, 0x10, R73 ;  /* 0x00000010ff276819 */ /* 0x000fe20000011649 */
[----:B------:R-:W-:Y:S02]  /*2160*/  @P2 HADD2.F32 R72, -RZ, R72.H0_H0 ;  /* 0x20000048ff482230 */ /* 0x000fe40000004100 */
[----:B------:R-:W-:Y:S01]  /*2170*/  @P2 FADD.FTZ R101, R101, R30 ;  /* 0x0000001e65652221 */ /* 0x000fe20000010000 */
[----:B------:R-:W-:Y:S01]  /*2180*/  @P4 HADD2.F32 R36, -RZ, R31.H0_H0 ;  /* 0x2000001fff244230 */ /* 0x000fe20000004100 */
[----:B------:R-:W-:Y:S01]  /*2190*/  MOV R30, RZ ;  /* 0x000000ff001e7202 */ /* 0x000fe20000000f00 */
[----:B------:R-:W-:Y:S01]  /*21a0*/  @P2 FADD.FTZ R103, R103, R38 ;  /* 0x0000002667672221 */ /* 0x000fe20000010000 */
[----:B------:R-:W-:Y:S01]  /*21b0*/  @P2 FADD.FTZ R107, R107, R72 ;  /* 0x000000486b6b2221 */ /* 0x000fe20000010000 */
[----:B------:R-:W-:Y:S01]  /*21c0*/  HFMA2.MMA R29, -RZ, RZ, 0, 0 ;  /* 0x00000000ff1d7435 */ /* 0x000fe200000001ff */
[----:B------:R-:W-:Y:S01]  /*21d0*/  @P4 FMUL.FTZ R30, R89, R36 ;  /* 0x00000024591e4220 */ /* 0x000fe20000410000 */
[----:B------:R-:W-:Y:S01]  /*21e0*/  HFMA2.MMA R37, -RZ, RZ, 0, 0 ;  /* 0x00000000ff257435 */ /* 0x000fe200000001ff */
[C---:B------:R-:W-:Y:S01]  /*21f0*/  LOP3.LUT P2, RZ, R88.reuse, 0xff, RZ, 0xc0, !PT ;  /* 0x000000ff58ff7812 */ /* 0x040fe2000784c0ff */
[----:B------:R-:W-:Y:S01]  /*2200*/  @P6 HADD2.F32 R31, -RZ, R39.H0_H0 ;  /* 0x20000027ff1f6230 */ /* 0x000fe20000004100 */
[C---:B------:R-:W-:Y:S01]  /*2210*/  LOP3.LUT P4, RZ, R88.reuse, 0xff00, RZ, 0xc0, !PT ;  /* 0x0000ff0058ff7812 */ /* 0x040fe2000788c0ff */
[----:B------:R-:W-:Y:S01]  /*2220*/  @P5 FMUL.FTZ R29, R97, R28 ;  /* 0x0000001c611d5220 */ /* 0x000fe20000410000 */
[----:B------:R-:W-:Y:S01]  /*2230*/  LOP3.LUT P5, RZ, R88, 0xff0000, RZ, 0xc0, !PT ;  /* 0x00ff000058ff7812 */ /* 0x000fe200078ac0ff */
[----:B------:R-:W-:Y:S01]  /*2240*/  FADD.FTZ R17, R30, R17 ;  /* 0x000000111e117221 */ /* 0x000fe20000010000 */
[----:B------:R-:W-:Y:S01]  /*2250*/  @P6 FMUL.FTZ R37, R102, R31 ;  /* 0x0000001f66256220 */ /* 0x000fe20000410000 */
[----:B------:R-:W-:Y:S01]  /*2260*/  LOP3.LUT P6, RZ, R88, 0xff000000, RZ, 0xc0, !PT ;  /* 0xff00000058ff7812 */ /* 0x000fe200078cc0ff */
[----:B------:R-:W-:Y:S01]  /*2270*/  FADD.FTZ R14, R29, R14 ;  /* 0x0000000e1d0e7221 */ /* 0x000fe20000010000 */
[----:B------:R-:W-:Y:S01]  /*2280*/  @P0 F2FP.F16.F32.PACK_AB R31, RZ, R103 ;  /* 0x00000067ff1f023e */ /* 0x000fe200000000ff */
[-C--:B------:R-:W-:Y:S01]  /*2290*/  FMUL.FTZ R103, R103, R86.reuse ;  /* 0x0000005667677220 */ /* 0x080fe20000410000 */
[----:B------:R-:W-:Y:S01]  /*22a0*/  @P0 F2FP.F16.F32.PACK_AB R36, RZ, R107 ;  /* 0x0000006bff24023e */ /* 0x000fe200000000ff */
[-C--:B------:R-:W-:Y:S01]  /*22b0*/  FMUL.FTZ R107, R107, R86.reuse ;  /* 0x000000566b6b7220 */ /* 0x080fe20000410000 */
[----:B------:R-:W-:Y:S01]  /*22c0*/  @P0 F2FP.F16.F32.PACK_AB R28, RZ, R101 ;  /* 0x00000065ff1c023e */ /* 0x000fe200000000ff */
[-C--:B------:R-:W-:Y:S01]  /*22d0*/  FMUL.FTZ R101, R101, R86.reuse ;  /* 0x0000005665657220 */ /* 0x080fe20000410000 */
[----:B------:R-:W-:Y:S01]  /*22e0*/  FMUL.FTZ R86, R105, R86 ;  /* 0x0000005669567220 */ /* 0x000fe20000410000 */
[----:B------:R-:W-:Y:S01]  /*22f0*/  @P0 PRMT R84, R31, 0x7610, R84 ;  /* 0x000076101f540816 */ /* 0x000fe20000000054 */
[----:B------:R-:W-:Y:S01]  /*2300*/  FMUL.FTZ R103, R103, UR13 ;  /* 0x0000000d67677c20 */ /* 0x000fe20008410000 */
[----:B------:R-:W-:Y:S01]  /*2310*/  FMUL.FTZ R72, R107, UR13 ;  /* 0x0000000d6b487c20 */ /* 0x000fe20008410000 */
[----:B------:R-:W-:Y:S01]  /*2320*/  HFMA2.MMA R31, -RZ, RZ, 0, 0 ;  /* 0x00000000ff1f7435 */ /* 0x000fe200000001ff */
[----:B------:R-:W-:Y:S01]  /*2330*/  @P0 PRMT R85, R36, 0x7610, R85 ;  /* 0x0000761024550816 */ /* 0x000fe20000000055 */
        /* <DEDUP_REMOVED lines=9> */
[----:B------:R-:W-:Y:S01]  /*23d0*/  FADD.FTZ R12, R71, R12 ;  /* 0x0000000c470c7221 */ /* 0x000fe20000010000 */
[----:B------:R-:W0:Y:S01]  /*23e0*/  F2F.F16.F32 R36, R36 ;  /* 0x0000002400247304 */ /* 0x000e220000200800 */
[----:B------:R-:W-:Y:S01]  /*23f0*/  FADD.FTZ R16, R37, R16 ;  /* 0x0000001025107221 */ /* 0x000fe20000010000 */
[----:B------:R-:W-:Y:S01]  /*2400*/  MOV R37, RZ ;  /* 0x000000ff00257202 */ /* 0x000fe20000000f00 */
[----:B------:R-:W-:Y:S01]  /*2410*/  FADD.FTZ R11, R108, R11 ;  /* 0x0000000b6c0b7221 */ /* 0x000fe20000010000 */
[----:B------:R-:W-:Y:S01]  /*2420*/  MOV R38, RZ ;  /* 0x000000ff00267202 */ /* 0x000fe20000000f00 */
[----:B------:R-:W-:Y:S01]  /*2430*/  FADD.FTZ R10, R95, R10 ;  /* 0x0000000a5f0a7221 */ /* 0x000fe20000010000 */
[----:B------:R-:W-:Y:S01]  /*2440*/  @P0 F2FP.F16.F32.PACK_AB R105, RZ, R105 ;  /* 0x00000069ff69023e */ /* 0x000fe200000000ff */
[----:B------:R-:W-:Y:S01]  /*2450*/  FADD.FTZ R15, R98, R15 ;  /* 0x0000000f620f7221 */ /* 0x000fe20000010000 */
[----:B------:R1:W3:Y:S02]  /*2460*/  F2F.F16.F32 R71, R28 ;  /* 0x0000001c00477304 */ /* 0x0002e40000200800 */
[----:B------:R-:W-:-:S06]  /*2470*/  @P0 PRMT R87, R105, 0x7610, R87 ;  /* 0x0000761069570816 */ /* 0x000fcc0000000057 */
[----:B------:R4:W0:Y:S01]  /*2480*/  F2F.F16.F32 R70, R31 ;  /* 0x0000001f00467304 */ /* 0x0008220000200800 */
[----:B-1----:R-:W-:Y:S02]  /*2490*/  HFMA2.MMA R28, -RZ, RZ, 0, 0 ;  /* 0x00000000ff1c7435 */ /* 0x002fe400000001ff */
[----:B----4-:R-:W-:Y:S01]  /*24a0*/  HFMA2.MMA R31, -RZ, RZ, 0, 0 ;  /* 0x00000000ff1f7435 */ /* 0x010fe200000001ff */
[----:B--2---:R-:W-:Y:S02]  /*24b0*/  @P2 MOV R29, R68 ;  /* 0x00000044001d2202 */ /* 0x004fe40000000f00 */
[--C-:B------:R-:W-:Y:S01]  /*24c0*/  @P4 SHF.R.U64 R30, R68, 0x10, R69.reuse ;  /* 0x00000010441e4819 */ /* 0x100fe20000001245 */
[----:B------:R-:W-:Y:S01]  /*24d0*/  HFMA2.MMA R68, -RZ, RZ, 0, 0 ;  /* 0x00000000ff447435 */ /* 0x000fe200000001ff */
[----:B------:R-:W-:Y:S01]  /*24e0*/  @P5 MOV R39, R69 ;  /* 0x0000004500275202 */ /* 0x000fe20000000f00 */
[----:B------:R-:W-:Y:S01]  /*24f0*/  @P2 HADD2.F32 R29, -RZ, R29.H0_H0 ;  /* 0x2000001dff1d2230 */ /* 0x000fe20000004100 */
[----:B------:R-:W-:Y:S01]  /*2500*/  @P6 SHF.R.U32.HI R69, RZ, 0x10, R69 ;  /* 0x00000010ff456819 */ /* 0x000fe20000011645 */
[----:B------:R-:W-:-:S02]  /*2510*/  @P4 HADD2.F32 R30, -RZ, R30.H0_H0 ;  /* 0x2000001eff1e4230 */ /* 0x000fc40000004100 */
[----:B------:R-:W-:Y:S01]  /*2520*/  @P6 FMUL.FTZ R68, R45, R72 ;  /* 0x000000482d446220 */ /* 0x000fe20000410000 */
[----:B------:R-:W-:Y:S02]  /*2530*/  @P5 HADD2.F32 R39, -RZ, R39.H0_H0 ;  /* 0x20000027ff275230 */ /* 0x000fe40000004100 */
[----:B------:R-:W-:Y:S01]  /*2540*/  @P2 FMUL.FTZ R28, R86, R29 ;  /* 0x0000001d561c2220 */ /* 0x000fe20000410000 */
[----:B------:R-:W-:Y:S02]  /*2550*/  @P6 HADD2.F32 R69, -RZ, R69.H0_H0 ;  /* 0x20000045ff456230 */ /* 0x000fe40000004100 */
[----:B------:R-:W-:Y:S01]  /*2560*/  @P4 FMUL.FTZ R37, R101, R30 ;  /* 0x0000001e65254220 */ /* 0x000fe20000410000 */
[----:B------:R-:W1:Y:S01]  /*2570*/  F2F.F16.F32 R68, R68 ;  /* 0x0000004400447304 */ /* 0x000e620000200800 */
        /* <DEDUP_REMOVED lines=15> */
.L_x_1618:
        /* <DEDUP_REMOVED lines=43> */
[----:B------:R-:W-:-:S07]  /*2920*/  MOV R19, R20 ;  /* 0x0000001400137202 */ /* 0x000fce0000000f00 */
.L_x_1616:
        /* <DEDUP_REMOVED lines=22> */
.L_x_1617:
[----:B------:R-:W-:Y:S01]  /*2a90*/  HFMA2.MMA R70, -RZ, RZ, 0, 9.5367431640625e-07 ;  /* 0x00000010ff467435 */ /* 0x000fe200000001ff */
[----:B------:R-:W-:Y:S02]  /*2aa0*/  MOV R71, 0x1f ;  /* 0x0000001f00477802 */ /* 0x000fe40000000f00 */
[----:B------:R-:W-:-:S08]  /*2ab0*/  MOV R68, 0xffffffff ;  /* 0xffffffff00447802 */ /* 0x000fd00000000f00 */
[----:B-----5:R-:W-:Y:S05]  /*2ac0*/  WARPSYNC.COLLECTIVE R68, `(.L_x_1620) ;  /* 0x0000000044087348 */ /* 0x020fea0003c00000 */
[----:B------:R0:W1:Y:S02]  /*2ad0*/  SHFL.DOWN P0, R69, R31, R70, R71 ;  /* 0x080000461f457389 */ /* 0x0000640000000047 */
[----:B01---5:R-:W-:Y:S01]  /*2ae0*/  ENDCOLLECTIVE ;  /* 0x000000000000791b */ /* 0x023fe20003800000 */
.L_x_1620:
[----:B------:R-:W-:-:S05]  /*2af0*/  MOV R28, R69 ;  /* 0x00000045001c7202 */ /* 0x000fca0000000f00 */
[----:B------:R-:W-:Y:S01]  /*2b00*/  FADD.FTZ R28, R31, R28 ;  /* 0x0000001c1f1c7221 */ /* 0x000fe20000010000 */
[----:B------:R-:W-:-:S07]  /*2b10*/  MOV R31, R29 ;  /* 0x0000001d001f7202 */ /* 0x000fce0000000f00 */
[----:B------:R-:W-:Y:S05]  /*2b20*/  WARPSYNC.COLLECTIVE R68, `(.L_x_1621) ;  /* 0x0000000044087348 */ /* 0x000fea0003c00000 */
[----:B------:R0:W1:Y:S02]  /*2b30*/  SHFL.DOWN P0, R69, R31, R70, R71 ;  /* 0x080000461f457389 */ /* 0x0000640000000047 */
[----:B01----:R-:W-:Y:S01]  /*2b40*/  ENDCOLLECTIVE ;  /* 0x000000000000791b */ /* 0x003fe20003800000 */
.L_x_1621:
[----:B------:R-:W-:Y:S01]  /*2b50*/  HFMA2.MMA R70, -RZ, RZ, 0, 4.76837158203125e-07 ;  /* 0x00000008ff467435 */ /* 0x000fe200000001ff */
[----:B------:R-:W-:Y:S02]  /*2b60*/  MOV R31, R28 ;  /* 0x0000001c001f7202 */ /* 0x000fe40000000f00 */
[----:B------:R-:W-:-:S08]  /*2b70*/  MOV R30, R69 ;  /* 0x00000045001e7202 */ /* 0x000fd00000000f00 */
[----:B------:R-:W-:Y:S05]  /*2b80*/  WARPSYNC.COLLECTIVE R68, `(.L_x_1622) ;  /* 0x0000000044087348 */ /* 0x000fea0003c00000 */
[----:B------:R0:W1:Y:S02]  /*2b90*/  SHFL.DOWN P0, R69, R31, R70, R71 ;  /* 0x080000461f457389 */ /* 0x0000640000000047 */
[----:B01----:R-:W-:Y:S01]  /*2ba0*/  ENDCOLLECTIVE ;  /* 0x000000000000791b */ /* 0x003fe20003800000 */
.L_x_1622:
[----:B------:R-:W-:-:S05]  /*2bb0*/  FADD.FTZ R30, R29, R30 ;  /* 0x0000001e1d1e7221 */ /* 0x000fca0000010000 */
[----:B------:R-:W-:Y:S02]  /*2bc0*/  MOV R31, R30 ;  /* 0x0000001e001f7202 */ /* 0x000fe40000000f00 */
[----:B------:R-:W-:-:S07]  /*2bd0*/  MOV R37, R69 ;  /* 0x0000004500257202 */ /* 0x000fce0000000f00 */
[----:B------:R-:W-:Y:S05]  /*2be0*/  WARPSYNC.COLLECTIVE R68, `(.L_x_1623) ;  /* 0x0000000044087348 */ /* 0x000fea0003c00000 */
[----:B------:R0:W1:Y:S02]  /*2bf0*/  SHFL.DOWN P0, R69, R31, R70, R71 ;  /* 0x080000461f457389 */ /* 0x0000640000000047 */
[----:B01----:R-:W-:Y:S01]  /*2c00*/  ENDCOLLECTIVE ;  /* 0x000000000000791b */ /* 0x003fe20003800000 */
.L_x_1623:
[----:B------:R-:W-:Y:S01]  /*2c10*/  FADD.FTZ R37, R28, R37 ;  /* 0x000000251c257221 */ /* 0x000fe20000010000 */
[----:B------:R-:W-:-:S04]  /*2c20*/  HFMA2.MMA R70, -RZ, RZ, 0, 2.384185791015625e-07 ;  /* 0x00000004ff467435 */ /* 0x000fc800000001ff */
[----:B------:R-:W-:Y:S02]  /*2c30*/  MOV R31, R37 ;  /* 0x00000025001f7202 */ /* 0x000fe40000000f00 */
[----:B------:R-:W-:-:S07]  /*2c40*/  MOV R39, R69 ;  /* 0x0000004500277202 */ /* 0x000fce0000000f00 */
[----:B------:R-:W-:Y:S05]  /*2c50*/  WARPSYNC.COLLECTIVE R68, `(.L_x_1624) ;  /* 0x0000000044087348 */ /* 0x000fea0003c00000 */
[----:B------:R0:W1:Y:S02]  /*2c60*/  SHFL.DOWN P0, R69, R31, R70, R71 ;  /* 0x080000461f457389 */ /* 0x0000640000000047 */
[----:B01----:R-:W-:Y:S01]  /*2c70*/  ENDCOLLECTIVE ;  /* 0x000000000000791b */ /* 0x003fe20003800000 */
.L_x_1624:
[----:B------:R-:W-:-:S05]  /*2c80*/  FADD.FTZ R39, R30, R39 ;  /* 0x000000271e277221 */ /* 0x000fca0000010000 */
[----:B------:R-:W-:Y:S02]  /*2c90*/  MOV R31, R39 ;  /* 0x00000027001f7202 */ /* 0x000fe40000000f00 */
[----:B------:R-:W-:-:S07]  /*2ca0*/  MOV R36, R69 ;  /* 0x0000004500247202 */ /* 0x000fce0000000f00 */
[----:B------:R-:W-:Y:S05]  /*2cb0*/  WARPSYNC.COLLECTIVE R68, `(.L_x_1625) ;  /* 0x0000000044087348 */ /* 0x000fea0003c00000 */
[----:B------:R0:W1:Y:S02]  /*2cc0*/  SHFL.DOWN P0, R69, R31, R70, R71 ;  /* 0x080000461f457389 */ /* 0x0000640000000047 */
[----:B01----:R-:W-:Y:S01]  /*2cd0*/  ENDCOLLECTIVE ;  /* 0x000000000000791b */ /* 0x003fe20003800000 */
.L_x_1625:
[----:B------:R-:W-:Y:S01]  /*2ce0*/  FADD.FTZ R36, R37, R36 ;  /* 0x0000002425247221 */ /* 0x000fe20000010000 */
[----:B------:R-:W-:-:S04]  /*2cf0*/  HFMA2.MMA R70, -RZ, RZ, 0, 1.1920928955078125e-07 ;  /* 0x00000002ff467435 */ /* 0x000fc800000001ff */
[----:B------:R-:W-:Y:S02]  /*2d00*/  MOV R31, R36 ;  /* 0x00000024001f7202 */ /* 0x000fe40000000f00 */
[----:B------:R-:W-:-:S07]  /*2d10*/  MOV R38, R69 ;  /* 0x0000004500267202 */ /* 0x000fce0000000f00 */
[----:B------:R-:W-:Y:S05]  /*2d20*/  WARPSYNC.COLLECTIVE R68, `(.L_x_1626) ;  /* 0x0000000044087348 */ /* 0x000fea0003c00000 */
[----:B------:R0:W1:Y:S02]  /*2d30*/  SHFL.DOWN P0, R69, R31, R70, R71 ;  /* 0x080000461f457389 */ /* 0x0000640000000047 */
[----:B01----:R-:W-:Y:S01]  /*2d40*/  ENDCOLLECTIVE ;  /* 0x000000000000791b */ /* 0x003fe20003800000 */
.L_x_1626:
[----:B------:R-:W-:-:S05]  /*2d50*/  FADD.FTZ R38, R39, R38 ;  /* 0x0000002627267221 */ /* 0x000fca0000010000 */
[----:B------:R-:W-:Y:S02]  /*2d60*/  MOV R31, R38 ;  /* 0x00000026001f7202 */ /* 0x000fe40000000f00 */
[----:B------:R-:W-:-:S07]  /*2d70*/  MOV R29, R69 ;  /* 0x00000045001d7202 */ /* 0x000fce0000000f00 */
[----:B------:R-:W-:Y:S05]  /*2d80*/  WARPSYNC.COLLECTIVE R68, `(.L_x_1627) ;  /* 0x0000000044087348 */ /* 0x000fea0003c00000 */
[----:B------:R0:W1:Y:S02]  /*2d90*/  SHFL.DOWN P0, R69, R31, R70, R71 ;  /* 0x080000461f457389 */ /* 0x0000640000000047 */
[----:B01----:R-:W-:Y:S01]  /*2da0*/  ENDCOLLECTIVE ;  /* 0x000000000000791b */ /* 0x003fe20003800000 */
.L_x_1627:
[----:B------:R-:W-:Y:S01]  /*2db0*/  FADD.FTZ R72, R36, R29 ;  /* 0x0000001d24487221 */ /* 0x000fe20000010000 */
[----:B------:R-:W-:-:S04]  /*2dc0*/  HFMA2.MMA R70, -RZ, RZ, 0, 5.9604644775390625e-08 ;  /* 0x00000001ff467435 */ /* 0x000fc800000001ff */
[----:B------:R-:W-:Y:S02]  /*2dd0*/  MOV R31, R72 ;  /* 0x00000048001f7202 */ /* 0x000fe40000000f00 */
[----:B------:R-:W-:-:S07]  /*2de0*/  MOV R73, R69 ;  /* 0x0000004500497202 */ /* 0x000fce0000000f00 */
[----:B------:R-:W-:Y:S05]  /*2df0*/  WARPSYNC.COLLECTIVE R68, `(.L_x_1628) ;  /* 0x0000000044087348 */ /* 0x000fea0003c00000 */
[----:B------:R0:W1:Y:S02]  /*2e00*/  SHFL.DOWN P0, R69, R31, R70, R71 ;  /* 0x080000461f457389 */ /* 0x0000640000000047 */
[----:B01----:R-:W-:Y:S01]  /*2e10*/  ENDCOLLECTIVE ;  /* 0x000000000000791b */ /* 0x003fe20003800000 */
.L_x_1628:
[----:B------:R-:W-:-:S05]  /*2e20*/  FADD.FTZ R73, R38, R73 ;  /* 0x0000004926497221 */ /* 0x000fca0000010000 */
[----:B------:R-:W-:Y:S02]  /*2e30*/  MOV R31, R73 ;  /* 0x00000049001f7202 */ /* 0x000fe40000000f00 */
[----:B------:R-:W-:-:S07]  /*2e40*/  MOV R29, R69 ;  /* 0x00000045001d7202 */ /* 0x000fce0000000f00 */
[----:B------:R-:W-:Y:S05]  /*2e50*/  WARPSYNC.COLLECTIVE R68, `(.L_x_1629) ;  /* 0x0000000044087348 */ /* 0x000fea0003c00000 */
[----:B------:R0:W1:Y:S02]  /*2e60*/  SHFL.DOWN P0, R69, R31, R70, R71 ;  /* 0x080000461f457389 */ /* 0x0000640000000047 */
[----:B01----:R-:W-:Y:S01]  /*2e70*/  ENDCOLLECTIVE ;  /* 0x000000000000791b */ /* 0x003fe20003800000 */
.L_x_1629:
[----:B------:R-:W-:Y:S01]  /*2e80*/  MOV R28, R69 ;  /* 0x00000045001c7202 */ /* 0x000fe20000000f00 */
[----:B------:R-:W-:Y:S06]  /*2e90*/  BRA `(.L_x_1630) ;  /* 0xffffffe400307947 */ /* 0x000fec000383ffff */
.L_x_1631:
        /* <DEDUP_REMOVED lines=14> */
.L_x_8529:


//--------------------- .text._ZN10layer_norm22ln_bwd_finalize_kernelINS_22Kernel_traits_finalizeILj1536E6__halfS2_S2_S2_fjLb1ELj1024ELj4ENS_18Kernel_traits_baseILj1536ES2_S2_S2_S2_fjLj1024EEEEELb1ELb0EEEvNS_9BwdParamsE --------------------------
	.section	.text._ZN10layer_norm22ln_bwd_finalize_kernelINS_22Kernel_traits_finalizeILj1536E6__halfS2_S2_S2_fjLb1ELj1024ELj4ENS_18Kernel_traits_baseILj1536ES2_S2_S2_S2_fjLj1024EEEEELb1ELb0EEEvNS_9BwdParamsE,"ax",@progbits
	.align	128
        .global         _ZN10layer_norm22ln_bwd_finalize_kernelINS_22Kernel_traits_finalizeILj1536E6__halfS2_S2_S2_fjLb1ELj1024ELj4ENS_18Kernel_traits_baseILj1536ES2_S2_S2_S2_fjLj1024EEEEELb1ELb0EEEvNS_9BwdParamsE
        .type           _ZN10layer_norm22ln_bwd_finalize_kernelINS_22Kernel_traits_finalizeILj1536E6__halfS2_S2_S2_fjLb1ELj1024ELj4ENS_18Kernel_traits_baseILj1536ES2_S2_S2_S2_fjLj1024EEEEELb1ELb0EEEvNS_9BwdParamsE,@function
        .size           _ZN10layer_norm22ln_bwd_finalize_kernelINS_22Kernel_traits_finalizeILj1536E6__halfS2_S2_S2_fjLb1ELj1024ELj4ENS_18Kernel_traits_baseILj1536ES2_S2_S2_S2_fjLj1024EEEEELb1ELb0EEEvNS_9BwdParamsE,(.L_x_8530 - _ZN10layer_norm22ln_bwd_finalize_kernelINS_22Kernel_traits_finalizeILj1536E6__halfS2_S2_S2_fjLb1ELj1024ELj4ENS_18Kernel_traits_baseILj1536ES2_S2_S2_S2_fjLj1024EEEEELb1ELb0EEEvNS_9BwdParamsE)
        .other          _ZN10layer_norm22ln_bwd_finalize_kernelINS_22Kernel_traits_finalizeILj1536E6__halfS2_S2_S2_fjLb1ELj1024ELj4ENS_18Kernel_traits_baseILj1536ES2_S2_S2_S2_fjLj1024EEEEELb1ELb0EEEvNS_9BwdParamsE,@"STO_CUDA_ENTRY STV_DEFAULT"
_ZN10layer_norm22ln_bwd_finalize_kernelINS_22Kernel_traits_finalizeILj1536E6__halfS2_S2_S2_fjLb1ELj1024ELj4ENS_18Kernel_traits_baseILj1536ES2_S2_S2_S2_fjLj1024EEEEELb1ELb0EEEvNS_9BwdParamsE:
.text._ZN10layer_norm22ln_bwd_finalize_kernelINS_22Kernel_traits_finalizeILj1536E6__halfS2_S2_S2_fjLb1ELj1024ELj4ENS_18Kernel_traits_baseILj1536ES2_S2_S2_S2_fjLj1024EEEEELb1ELb0EEEvNS_9BwdParamsE:
        /* <DEDUP_REMOVED lines=24> */
.L_x_1644:
        /* <DEDUP_REMOVED lines=36> */
.L_x_1636:
        /* <DEDUP_REMOVED lines=49> */
.L_x_1635:
[----:B------:R-:W-:Y:S05]  /*06d0*/  BSYNC B1 ;  /* 0x0000000000017941 */ /* 0x000fea0003800000 */
.L_x_1634:
        /* <DEDUP_REMOVED lines=31> */
.L_x_1638:
[----:B------:R-:W-:Y:S05]  /*08d0*/  BSYNC B1 ;  /* 0x0000000000017941 */ /* 0x000fea0003800000 */
.L_x_1637:
        /* <DEDUP_REMOVED lines=16> */
.L_x_1639:
[----:B------:R-:W-:Y:S05]  /*09e0*/  BSYNC B1 ;  /* 0x0000000000017941 */ /* 0x000fea0003800000 */
.L_x_1633:
[----:B------:R-:W-:Y:S05]  /*09f0*/  BSYNC B0 ;  /* 0x0000000000007941 */ /* 0x000fea0003800000 */
.L_x_1632:
        /* <DEDUP_REMOVED lines=40> */
.L_x_1660:
        /* <DEDUP_REMOVED lines=8> */
.L_x_1640:
        /* <DEDUP_REMOVED lines=17> */
[----:B0-----:R-:W-:Y:S02]  /*0e10*/  F2FP.F16.F32.PACK_AB R21, R21, R20 ;  /* 0x000000141515723e */ /* 0x001fe400000000ff */
[----:B----4-:R-:W-:-:S03]  /*0e20*/  F2FP.F16.F32.PACK_AB R13, R13, R12 ;  /* 0x0000000c0d0d723e */ /* 0x010fc600000000ff */
[----:B------:R3:W-:Y:S01]  /*0e30*/  STG.E desc[UR6][R14.64], R21 ;  /* 0x000000150e007986 */ /* 0x0007e2000c101906 */
[----:B-----5:R-:W-:-:S03]  /*0e40*/  F2FP.F16.F32.PACK_AB R17, R17, R16 ;  /* 0x000000101111723e */ /* 0x020fc600000000ff */
[----:B------:R3:W-:Y:S04]  /*0e50*/  STG.E desc[UR6][R10.64], R13 ;  /* 0x0000000d0a007986 */ /* 0x0007e8000c101906 */
[----:B------:R3:W-:Y:S02]  /*0e60*/  STG.E desc[UR6][R8.64], R17 ;  /* 0x0000001108007986 */ /* 0x0007e4000c101906 */
.L_x_1643:
[----:B------:R-:W-:Y:S05]  /*0e70*/  BSYNC B0 ;  /* 0x0000000000007941 */ /* 0x000fea0003800000 */
.L_x_1642:
[C---:B------:R-:W-:Y:S01]  /*0e80*/  ISETP.GT.U32.AND P1, PT, R4.reuse, -0x601, PT ;  /* 0xfffff9ff0400780c */ /* 0x040fe20003f24070 */
[----:B------:R-:W-:Y:S01]  /*0e90*/  VIADD R4, R4, 0x600 ;  /* 0x0000060004047836 */ /* 0x000fe20000000000 */
[----:B------:R-:W-:-:S11]  /*0ea0*/  IADD3 R5, R5, 0x300, RZ ;  /* 0x0000030005057810 */ /* 0x000fd60007ffe0ff */
[----:B------:R-:W-:Y:S05]  /*0eb0*/  @P1 BRA `(.L_x_1644) ;  /* 0xfffffff000b01947 */ /* 0x000fea000383ffff */
[----:B------:R-:W-:Y:S05]  /*0ec0*/  EXIT ;  /* 0x000000000000794d */ /* 0x000fea0003800000 */
.L_x_1641:
[----:B0-----:R-:W-:Y:S01]  /*0ed0*/  HFMA2.MMA R24, -RZ, RZ, 0, 5.9604644775390625e-08 ;  /* 0x00000001ff187435 */ /* 0x001fe200000001ff */
[----:B----4-:R-:W-:Y:S02]  /*0ee0*/  MOV R23, R10 ;  /* 0x0000000a00177202 */ /* 0x010fe40000000f00 */
[----:B------:R-:W-:Y:S02]  /*0ef0*/  MOV R25, 0x1f ;  /* 0x0000001f00197802 */ /* 0x000fe40000000f00 */
[----:B------:R-:W-:-:S07]  /*0f00*/  MOV R20, 0xffffffff ;  /* 0xffffffff00147802 */ /* 0x000fce0000000f00 */
[----:B-123--:R-:W-:Y:S05]  /*0f10*/  WARPSYNC.COLLECTIVE R20, `(.L_x_1645) ;  /* 0x0000000014087348 */ /* 0x00efea0003c00000 */
[----:B------:R0:W4:Y:S02]  /*0f20*/  SHFL.BFLY P2, R22, R23, R24, R25 ;  /* 0x0c00001817167389 */ /* 0x0001240000040019 */
[----:B01234-:R-:W-:Y:S01]  /*0f30*/  ENDCOLLECTIVE ;  /* 0x000000000000791b */ /* 0x01ffe20003800000 */
.L_x_1645:
[----:B------:R-:W-:Y:S01]  /*0f40*/  HFMA2.MMA R24, -RZ, RZ, 0, 1.1920928955078125e-07 ;  /* 0x00000002ff187435 */ /* 0x000fe200000001ff */
[----:B------:R-:W-:-:S05]  /*0f50*/  MOV R11, R22 ;  /* 0x00000016000b7202 */ /* 0x000fca0000000f00 */
[----:B------:R-:W-:-:S04]  /*0f60*/  FADD.FTZ R11, R10, R11 ;  /* 0x0000000b0a0b7221 */ /* 0x000fc80000010000 */
[----:B------:R-:W-:-:S07]  /*0f70*/  IMAD.MOV.U32 R23, RZ, RZ, R11 ;  /* 0x000000ffff177224 */ /* 0x000fce00078e000b */
[----:B------:R-:W-:Y:S05]  /*0f80*/  WARPSYNC.COLLECTIVE R20, `(.L_x_1646) ;  /* 0x0000000014087348 */ /* 0x000fea0003c00000 */
[----:B------:R0:W1:Y:S02]  /*0f90*/  SHFL.BFLY P2, R22, R23, R24, R25 ;  /* 0x0c00001817167389 */ /* 0x0000640000040019 */
[----:B01----:R-:W-:Y:S01]  /*0fa0*/  ENDCOLLECTIVE ;  /* 0x000000000000791b */ /* 0x003fe20003800000 */
.L_x_1646:
[----:B------:R-:W-:Y:S01]  /*0fb0*/  HFMA2.MMA R24, -RZ, RZ, 0, 2.384185791015625e-07 ;  /* 0x00000004ff187435 */ /* 0x000fe200000001ff */
[----:B------:R-:W-:-:S05]  /*0fc0*/  MOV R14, R22 ;  /* 0x00000016000e7202 */ /* 0x000fca0000000f00 */
[----:B------:R-:W-:-:S05]  /*0fd0*/  FADD.FTZ R14, R11, R14 ;  /* 0x0000000e0b0e7221 */ /* 0x000fca0000010000 */
[----:B------:R-:W-:-:S07]  /*0fe0*/  MOV R23, R14 ;  /* 0x0000000e00177202 */ /* 0x000fce0000000f00 */
[----:B------:R-:W-:Y:S05]  /*0ff0*/  WARPSYNC.COLLECTIVE R20, `(.L_x_1647) ;  /* 0x0000000014087348 */ /* 0x000fea0003c00000 */
[----:B------:R0:W1:Y:S02]  /*1000*/  SHFL.BFLY P2, R22, R23, R24, R25 ;  /* 0x0c00001817167389 */ /* 0x0000640000040019 */
[----:B01----:R-:W-:Y:S01]  /*1010*/  ENDCOLLECTIVE ;  /* 0x000000000000791b */ /* 0x003fe20003800000 */
.L_x_1647:
[----:B------:R-:W-:Y:S01]  /*1020*/  IMAD.MOV.U32 R24, RZ, RZ, 0x8 ;  /* 0x00000008ff187424 */ /* 0x000fe200078e00ff */
[----:B------:R-:W-:-:S05]  /*1030*/  MOV R13, R22 ;  /* 0x00000016000d7202 */ /* 0x000fca0000000f00 */
[----:B------:R-:W-:-:S05]  /*1040*/  FADD.FTZ R13, R14, R13 ;  /* 0x0000000d0e0d7221 */ /* 0x000fca0000010000 */
[----:B------:R-:W-:-:S07]  /*1050*/  MOV R23, R13 ;  /* 0x0000000d00177202 */ /* 0x000fce0000000f00 */
[----:B------:R-:W-:Y:S05]  /*1060*/  WARPSYNC.COLLECTIVE R20, `(.L_x_1648) ;  /* 0x0000000014087348 */ /* 0x000fea0003c00000 */
[----:B------:R0:W1:Y:S02]  /*1070*/  SHFL.BFLY P2, R22, R23, R24, R25 ;  /* 0x0c00001817167389 */ /* 0x0000640000040019 */
[----:B01----:R-:W-:Y:S01]  /*1080*/  ENDCOLLECTIVE ;  /* 0x000000000000791b */ /* 0x003fe20003800000 */
.L_x_1648:
[----:B------:R-:W-:Y:S01]  /*1090*/  HFMA2.MMA R24, -RZ, RZ, 0, 9.5367431640625e-07 ;  /* 0x00000010ff187435 */ /* 0x000fe200000001ff */
[----:B------:R-:W-:-:S05]  /*10a0*/  MOV R10, R22 ;  /* 0x00000016000a7202 */ /* 0x000fca0000000f00 */
[----:B------:R-:W-:-:S05]  /*10b0*/  FADD.FTZ R11, R13, R10 ;  /* 0x0000000a0d0b7221 */ /* 0x000fca0000010000 */
[----:B------:R-:W-:-:S07]  /*10c0*/  MOV R23, R11 ;  /* 0x0000000b00177202 */ /* 0x000fce0000000f00 */
[----:B------:R-:W-:Y:S05]  /*10d0*/  WARPSYNC.COLLECTIVE R20, `(.L_x_1649) ;  /* 0x0000000014087348 */ /* 0x000fea0003c00000 */
[----:B------:R0:W1:Y:S02]  /*10e0*/  SHFL.BFLY P2, R22, R23, R24, R25 ;  /* 0x0c00001817167389 */ /* 0x0000640000040019 */
[----:B01----:R-:W-:Y:S01]  /*10f0*/  ENDCOLLECTIVE ;  /* 0x000000000000791b */ /* 0x003fe20003800000 */
.L_x_1649:
[----:B------:R-:W-:Y:S01]  /*1100*/  HFMA2.MMA R24, -RZ, RZ, 0, 5.9604644775390625e-08 ;  /* 0x00000001ff187435 */ /* 0x000fe200000001ff */
[----:B------:R-:W-:Y:S02]  /*1110*/  MOV R23, R12 ;  /* 0x0000000c00177202 */ /* 0x000fe40000000f00 */
[----:B------:R-:W-:-:S08]  /*1120*/  MOV R10, R22 ;  /* 0x00000016000a7202 */ /* 0x000fd00000000f00 */
[----:B------:R-:W-:Y:S05]  /*1130*/  WARPSYNC.COLLECTIVE R20, `(.L_x_1650) ;  /* 0x0000000014087348 */ /* 0x000fea0003c00000 */
[----:B------:R0:W1:Y:S02]  /*1140*/  SHFL.BFLY P2, R22, R23, R24, R25 ;  /* 0x0c00001817167389 */ /* 0x0000640000040019 */
[----:B01----:R-:W-:Y:S01]  /*1150*/  ENDCOLLECTIVE ;  /* 0x000000000000791b */ /* 0x003fe20003800000 */
.L_x_1650:
[----:B------:R-:W-:Y:S01]  /*1160*/  HFMA2.MMA R24, -RZ, RZ, 0, 1.1920928955078125e-07 ;  /* 0x00000002ff187435 */ /* 0x000fe200000001ff */
[----:B------:R-:W-:-:S04]  /*1170*/  IMAD.MOV.U32 R13, RZ, RZ, R22 ;  /* 0x000000ffff0d7224 */ /* 0x000fc800078e0016 */
[----:B------:R-:W-:-:S05]  /*1180*/  FADD.FTZ R15, R12, R13 ;  /* 0x0000000d0c0f7221 */ /* 0x000fca0000010000 */
[----:B------:R-:W-:-:S07]  /*1190*/  MOV R23, R15 ;  /* 0x0000000f00177202 */ /* 0x000fce0000000f00 */
[----:B------:R-:W-:Y:S05]  /*11a0*/  WARPSYNC.COLLECTIVE R20, `(.L_x_1651) ;  /* 0x0000000014087348 */ /* 0x000fea0003c00000 */
[----:B------:R0:W1:Y:S02]  /*11b0*/  SHFL.BFLY P2, R22, R23, R24, R25 ;  /* 0x0c00001817167389 */ /* 0x0000640000040019 */
[----:B01----:R-:W-:Y:S01]  /*11c0*/  ENDCOLLECTIVE ;  /* 0x000000000000791b */ /* 0x003fe20003800000 */
.L_x_1651:
[----:B------:R-:W-:Y:S01]  /*11d0*/  HFMA2.MMA R24, -RZ, RZ, 0, 2.384185791015625e-07 ;  /* 0x00000004ff187435 */ /* 0x000fe200000001ff */
[----:B------:R-:W-:-:S05]  /*11e0*/  MOV R16, R22 ;  /* 0x0000001600107202 */ /* 0x000fca0000000f00 */
[----:B------:R-:W-:-:S05]  /*11f0*/  FADD.FTZ R16, R15, R16 ;  /* 0x000000100f107221 */ /* 0x000fca0000010000 */
[----:B------:R-:W-:-:S07]  /*1200*/  MOV R23, R16 ;  /* 0x0000001000177202 */ /* 0x000fce0000000f00 */
[----:B------:R-:W-:Y:S05]  /*1210*/  WARPSYNC.COLLECTIVE R20, `(.L_x_1652) ;  /* 0x0000000014087348 */ /* 0x000fea0003c00000 */
[----:B------:R0:W1:Y:S02]  /*1220*/  SHFL.BFLY P2, R22, R23, R24, R25 ;  /* 0x0c00001817167389 */ /* 0x0000640000040019 */
[----:B01----:R-:W-:Y:S01]  /*1230*/  ENDCOLLECTIVE ;  /* 0x000000000000791b */ /* 0x003fe20003800000 */
.L_x_1652:
[----:B------:R-:W-:Y:S01]  /*1240*/  HFMA2.MMA R24, -RZ, RZ, 0, 4.76837158203125e-07 ;  /* 0x00000008ff187435 */ /* 0x000fe200000001ff */
[----:B------:R-:W-:-:S05]  /*1250*/  MOV R17, R22 ;  /* 0x0000001600117202 */ /* 0x000fca0000000f00 */
[----:B------:R-:W-:-:S04]  /*1260*/  FADD.FTZ R17, R16, R17 ;  /* 0x0000001110117221 */ /* 0x000fc80000010000 */
[----:B------:R-:W-:-:S07]  /*1270*/  IMAD.MOV.U32 R23, RZ, RZ, R17 ;  /* 0x000000ffff177224 */ /* 0x000fce00078e0011 */
[----:B------:R-:W-:Y:S05]  /*1280*/  WARPSYNC.COLLECTIVE R20, `(.L_x_1653) ;  /* 0x0000000014087348 */ /* 0x000fea0003c00000 */
[----:B------:R0:W1:Y:S02]  /*1290*/  SHFL.BFLY P2, R22, R23, R24, R25 ;  /* 0x0c00001817167389 */ /* 0x0000640000040019 */
[----:B01----:R-:W-:Y:S01]  /*12a0*/  ENDCOLLECTIVE ;  /* 0x000000000000791b */ /* 0x003fe20003800000 */
.L_x_1653:
[----:B------:R-:W-:Y:S01]  /*12b0*/  HFMA2.MMA R24, -RZ, RZ, 0, 9.5367431640625e-07 ;  /* 0x00000010ff187435 */ /* 0x000fe200000001ff */
[----:B------:R-:W-:-:S05]  /*12c0*/  MOV R12, R22 ;  /* 0x00000016000c7202 */ /* 0x000fca0000000f00 */
[----:B------:R-:W-:-:S05]  /*12d0*/  FADD.FTZ R12, R17, R12 ;  /* 0x0000000c110c7221 */ /* 0x000fca0000010000 */
[----:B------:R-:W-:-:S07]  /*12e0*/  MOV R23, R12 ;  /* 0x0000000c00177202 */ /* 0x000fce0000000f00 */
[----:B------:R-:W-:Y:S05]  /*12f0*/  WARPSYNC.COLLECTIVE R20, `(.L_x_1654) ;  /* 0x0000000014087348 */ /* 0x000fea0003c00000 */
[----:B------:R0:W1:Y:S02]  /*1300*/  SHFL.BFLY P2, R22, R23, R24, R25 ;  /* 0x0c00001817167389 */ /* 0x0000640000040019 */
[----:B01----:R-:W-:Y:S01]  /*1310*/  ENDCOLLECTIVE ;  /* 0x000000000000791b */ /* 0x003fe20003800000 */
.L_x_1654:
[----:B------:R-:W-:Y:S01]  /*1320*/  MOV R23, R8 ;  /* 0x0000000800177202 */ /* 0x000fe20000000f00 */
[----:B------:R-:W-:Y:S01]  /*1330*/  IMAD.MOV.U32 R24, RZ, RZ, 0x1 ;  /* 0x00000001ff187424 */ /* 0x000fe200078e00ff */
[----:B------:R-:W-:-:S07]  /*1340*/  MOV R15, R22 ;  /* 0x00000016000f7202 */ /* 0x000fce0000000f00 */
[----:B------:R-:W-:Y:S05]  /*1350*/  WARPSYNC.COLLECTIVE R20, `(.L_x_1655) ;  /* 0x0000000014087348 */ /* 0x000fea0003c00000 */
[----:B------:R0:W1:Y:S02]  /*1360*/  SHFL.BFLY P2, R22, R23, R24, R25 ;  /* 0x0c00001817167389 */ /* 0x0000640000040019 */
[----:B01----:R-:W-:Y:S01]  /*1370*/  ENDCOLLECTIVE ;  /* 0x000000000000791b */ /* 0x003fe20003800000 */
.L_x_1655:
[----:B------:R-:W-:Y:S01]  /*1380*/  HFMA2.MMA R24, -RZ, RZ, 0, 1.1920928955078125e-07 ;  /* 0x00000002ff187435 */ /* 0x000fe200000001ff */
[----:B------:R-:W-:-:S05]  /*1390*/  MOV R17, R22 ;  /* 0x0000001600117202 */ /* 0x000fca0000000f00 */
[----:B------:R-:W-:-:S05]  /*13a0*/  FADD.FTZ R18, R8, R17 ;  /* 0x0000001108127221 */ /* 0x000fca0000010000 */
[----:B------:R-:W-:-:S07]  /*13b0*/  MOV R23, R18 ;  /* 0x0000001200177202 */ /* 0x000fce0000000f00 */
[----:B------:R-:W-:Y:S05]  /*13c0*/  WARPSYNC.COLLECTIVE R20, `(.L_x_1656) ;  /* 0x0000000014087348 */ /* 0x000fea0003c00000 */
[----:B------:R0:W1:Y:S02]  /*13d0*/  SHFL.BFLY P2, R22, R23, R24, R25 ;  /* 0x0c00001817167389 */ /* 0x0000640000040019 */
[----:B01----:R-:W-:Y:S01]  /*13e0*/  ENDCOLLECTIVE ;  /* 0x000000000000791b */ /* 0x003fe20003800000 */
.L_x_1656:
[----:B------:R-:W-:Y:S01]  /*13f0*/  HFMA2.MMA R24, -RZ, RZ, 0, 2.384185791015625e-07 ;  /* 0x00000004ff187435 */ /* 0x000fe200000001ff */
[----:B------:R-:W-:-:S05]  /*1400*/  MOV R13, R22 ;  /* 0x00000016000d7202 */ /* 0x000fca0000000f00 */
[----:B------:R-:W-:-:S05]  /*1410*/  FADD.FTZ R19, R18, R13 ;  /* 0x0000000d12137221 */ /* 0x000fca0000010000 */
[----:B------:R-:W-:-:S07]  /*1420*/  MOV R23, R19 ;  /* 0x0000001300177202 */ /* 0x000fce0000000f00 */
[----:B------:R-:W-:Y:S05]  /*1430*/  WARPSYNC.COLLECTIVE R20, `(.L_x_1657) ;  /* 0x0000000014087348 */ /* 0x000fea0003c00000 */
[----:B------:R0:W1:Y:S02]  /*1440*/  SHFL.BFLY P2, R22, R23, R24, R25 ;  /* 0x0c00001817167389 */ /* 0x0000640000040019 */
[----:B01----:R-:W-:Y:S01]  /*1450*/  ENDCOLLECTIVE ;  /* 0x000000000000791b */ /* 0x003fe20003800000 */
.L_x_1657:
[----:B------:R-:W-:Y:S01]  /*1460*/  HFMA2.MMA R24, -RZ, RZ, 0, 4.76837158203125e-07 ;  /* 0x00000008ff187435 */ /* 0x000fe200000001ff */
[----:B------:R-:W-:-:S04]  /*1470*/  IMAD.MOV.U32 R8, RZ, RZ, R22 ;  /* 0x000000ffff087224 */ /* 0x000fc800078e0016 */
[----:B------:R-:W-:-:S05]  /*1480*/  FADD.FTZ R8, R19, R8 ;  /* 0x0000000813087221 */ /* 0x000fca0000010000 */
[----:B------:R-:W-:-:S07]  /*1490*/  MOV R23, R8 ;  /* 0x0000000800177202 */ /* 0x000fce0000000f00 */
[----:B------:R-:W-:Y:S05]  /*14a0*/  WARPSYNC.COLLECTIVE R20, `(.L_x_1658) ;  /* 0x0000000014087348 */ /* 0x000fea0003c00000 */
[----:B------:R0:W1:Y:S02]  /*14b0*/  SHFL.BFLY P2, R22, R23, R24, R25 ;  /* 0x0c00001817167389 */ /* 0x0000640000040019 */
[----:B01----:R-:W-:Y:S01]  /*14c0*/  ENDCOLLECTIVE ;  /* 0x000000000000791b */ /* 0x003fe20003800000 */
.L_x_1658:
[----:B------:R-:W-:Y:S01]  /*14d0*/  HFMA2.MMA R24, -RZ, RZ, 0, 9.5367431640625e-07 ;  /* 0x00000010ff187435 */ /* 0x000fe200000001ff */
[----:B------:R-:W-:-:S05]  /*14e0*/  MOV R21, R22 ;  /* 0x0000001600157202 */ /* 0x000fca0000000f00 */
[----:B------:R-:W-:-:S05]  /*14f0*/  FADD.FTZ R21, R8, R21 ;  /* 0x0000001508157221 */ /* 0x000fca0000010000 */
[----:B------:R-:W-:-:S07]  /*1500*/  MOV R23, R21 ;  /* 0x0000001500177202 */ /* 0x000fce0000000f00 */
[----:B------:R-:W-:Y:S05]  /*1510*/  WARPSYNC.COLLECTIVE R20, `(.L_x_1659) ;  /* 0x0000000014087348 */ /* 0x000fea0003c00000 */
[----:B------:R0:W1:Y:S02]  /*1520*/  SHFL.BFLY P2, R22, R23, R24, R25 ;  /* 0x0c00001817167389 */ /* 0x0000640000040019 */
[----:B01----:R-:W-:Y:S01]  /*1530*/  ENDCOLLECTIVE ;  /* 0x000000000000791b */ /* 0x003fe20003800000 */
.L_x_1659:
[----:B------:R-:W-:Y:S01]  /*1540*/  MOV R14, R22 ;  /* 0x00000016000e7202 */ /* 0x000fe20000000f00 */
[----:B------:R-:W-:Y:S06]  /*1550*/  BRA `(.L_x_1660) ;  /* 0xfffffff400c87947 */ /* 0x000fec000383ffff */
.L_x_1661:
        /* <DEDUP_REMOVED lines=10> */
.L_x_8530:


//--------------------- .text._ZN10layer_norm13ln_bwd_kernelINS_13Kernel_traitsI6__halfS2_S2_S2_fjLj1536ELj1ELj1ELj4ELj8ENS_18Kernel_traits_baseILj1536ES2_S2_S2_S2_fjLj128EEEEELb1ELb1ELb1ELb0EEEvNS_9BwdParamsE --------------------------
	.section	.text._ZN10layer_norm13ln_bwd_kernelINS_13Kernel_traitsI6__halfS2_S2_S2_fjLj1536ELj1ELj1ELj4ELj8ENS_18Kernel_traits_baseILj1536ES2_S2_S2_S2_fjLj128EEEEELb1ELb1ELb1ELb0EEEvNS_9BwdParamsE,"ax",@progbits
	.align	128
        .global         _ZN10layer_norm13ln_bwd_kernelINS_13Kernel_traitsI6__halfS2_S2_S2_fjLj1536ELj1ELj1ELj4ELj8ENS_18Kernel_traits_baseILj1536ES2_S2_S2_S2_fjLj128EEEEELb1ELb1ELb1ELb0EEEvNS_9BwdParamsE
        .type           _ZN10layer_norm13ln_bwd_kernelINS_13Kernel_traitsI6__halfS2_S2_S2_fjLj1536ELj1ELj1ELj4ELj8ENS_18Kernel_traits_baseILj1536ES2_S2_S2_S2_fjLj128EEEEELb1ELb1ELb1ELb0EEEvNS_9BwdParamsE,@function
        .size           _ZN10layer_norm13ln_bwd_kernelINS_13Kernel_traitsI6__halfS2_S2_S2_fjLj1536ELj1ELj1ELj4ELj8ENS_18Kernel_traits_baseILj1536ES2_S2_S2_S2_fjLj128EEEEELb1ELb1ELb1ELb0EEEvNS_9BwdParamsE,(.L_x_8531 - _ZN10layer_norm13ln_bwd_kernelINS_13Kernel_traitsI6__halfS2_S2_S2_fjLj1536ELj1ELj1ELj4ELj8ENS_18Kernel_traits_baseILj1536ES2_S2_S2_S2_fjLj128EEEEELb1ELb1ELb1ELb0EEEvNS_9BwdParamsE)
        .other          _ZN10layer_norm13ln_bwd_kernelINS_13Kernel_traitsI6__halfS2_S2_S2_fjLj1536ELj1ELj1ELj4ELj8ENS_18Kernel_traits_baseILj1536ES2_S2_S2_S2_fjLj128EEEEELb1ELb1ELb1ELb0EEEvNS_9BwdParamsE,@"STO_CUDA_ENTRY STV_DEFAULT"
_ZN10layer_norm13ln_bwd_kernelINS_13Kernel_traitsI6__halfS2_S2_S2_fjLj1536ELj1ELj1ELj4ELj8ENS_18Kernel_traits_baseILj1536ES2_S2_S2_S2_fjLj128EEEEELb1ELb1ELb1ELb0EEEvNS_9BwdParamsE:
.text._ZN10layer_norm13ln_bwd_kernelINS_13Kernel_traitsI6__halfS2_S2_S2_fjLj1536ELj1ELj1ELj4ELj8ENS_18Kernel_traits_baseILj1536ES2_S2_S2_S2_fjLj128EEEEELb1ELb1ELb1ELb0EEEvNS_9BwdParamsE:
        /* <DEDUP_REMOVED lines=20> */
[----:B------:R-:W-:Y:S02]  /*0140*/  ISETP.GE.U32.AND P2, PT, R0, 0x180, PT ;  /* 0x000001800000780c */ /* 0x000fe40003f46070 */
[----:B-1----:R-:W-:-:S02]  /*0150*/  LEA.HI R76, R79, UR6, RZ, 0x19 ;  /* 0x000000064f4c7c11 */ /* 0x002fc4000f8fc8ff */
        /* <DEDUP_REMOVED lines=43> */
[--C-:B-----5:R-:W-:Y:S01]  /*0410*/  SHF.R.U64 R73, R10, 0x10, R11.reuse ;  /* 0x000000100a497819 */ /* 0x120fe2000000120b */
[----:B------:R-:W-:Y:S01]  /*0420*/  HFMA2.MMA R62, -RZ, RZ, 0, 5.9604644775390625e-08 ;  /* 0x00000001ff3e7435 */ /* 0x000fe200000001ff */
[----:B------:R-:W-:Y:S02]  /*0430*/  MOV R72, R11 ;  /* 0x0000000b00487202 */ /* 0x000fe40000000f00 */
        /* <DEDUP_REMOVED lines=12> */
[----:B------:R-:W-:Y:S01]  /*0500*/  MOV R18, R14 ;  /* 0x0000000e00127202 */ /* 0x000fe20000000f00 */
[----:B------:R-:W-:Y:S01]  /*0510*/  HADD2.F32 R67, -RZ, R67.H0_H0 ;  /* 0x20000043ff437230 */ /* 0x000fe20000004100 */
[----:B------:R-:W-:Y:S01]  /*0520*/  SHF.R.U64 R17, R14, 0x10, R15 ;  /* 0x000000100e117819 */ /* 0x000fe2000000120f */
        /* <DEDUP_REMOVED lines=19> */
[----:B------:R-:W-:Y:S01]  /*0660*/  MOV R14, R6 ;  /* 0x00000006000e7202 */ /* 0x000fe20000000f00 */
        /* <DEDUP_REMOVED lines=11> */
[----:B0-----:R-:W-:-:S07]  /*0720*/  HADD2.F32 R7, -RZ, R7.H0_H0 ;  /* 0x20000007ff077230 */ /* 0x001fce0000004100 */
.L_x_1754:
[----:B012---:R-:W0:Y:S08]  /*0730*/  LDC.64 R58, c[0x0][0x288] ;  /* 0x0000a200ff3a7b82 */ /* 0x007e300000000a00 */
[----:B------:R-:W1:Y:S08]  /*0740*/  LDC.64 R118, c[0x0][0x280] ;  /* 0x0000a000ff767b82 */ /* 0x000e700000000a00 */
[----:B------:R-:W2:Y:S01]  /*0750*/  LDC.64 R56, c[0x0][0x258] ;  /* 0x00009600ff387b82 */ /* 0x000ea20000000a00 */
[----:B0-----:R-:W-:Y:S01]  /*0760*/  IMAD.WIDE R60, R76, 0x4, R58 ;  /* 0x000000044c3c7825 */ /* 0x001fe200078e023a */
[----:B------:R-:W-:-:S06]  /*0770*/  MOV R78, UR16 ;  /* 0x00000010004e7c02 */ /* 0x000fcc0008000f00 */
[----:B------:R-:W0:Y:S01]  /*0780*/  LDC.64 R58, c[0x0][0x2c8] ;  /* 0x0000b200ff3a7b82 */ /* 0x000e220000000a00 */
[----:B------:R-:W3:Y:S01]  /*0790*/  LDG.E R60, desc[UR4][R60.64] ;  /* 0x000000043c3c7981 */ /* 0x000ee2000c1e1900 */
[----:B-1----:R-:W-:-:S06]  /*07a0*/  IMAD.WIDE R118, R76, 0x4, R118 ;  /* 0x000000044c767825 */ /* 0x002fcc00078e0276 */
[----:B-----5:R1:W5:Y:S01]  /*07b0*/  LDG.E R118, desc[UR4][R118.64] ;  /* 0x0000000476767981 */ /* 0x020362000c1e1900 */
[----:B--2---:R-:W-:-:S05]  /*07c0*/  IMAD.WIDE R56, R76, 0x4, R56 ;  /* 0x000000044c387825 */ /* 0x004fca00078e0238 */
[----:B------:R1:W5:Y:S01]  /*07d0*/  LDG.E R6, desc[UR4][R56.64] ;  /* 0x0000000438067981 */ /* 0x000362000c1e1900 */
        /* <DEDUP_REMOVED lines=19> */
[----:B------:R-:W0:Y:S01]  /*0910*/  LDC.64 R56, c[0x0][0x240] ;  /* 0x00009000ff387b82 */ /* 0x000e220000000a00 */
[----:B------:R-:W-:-:S04]  /*0920*/  ISETP.NE.U32.AND P4, PT, RZ, UR8, PT ;  /* 0x00000008ff007c0c */ /* 0x000fc8000bf85070 */
[----:B------:R-:W-:-:S13]  /*0930*/  ISETP.NE.AND.EX P4, PT, RZ, UR9, PT, P4 ;  /* 0x00000009ff007c0c */ /* 0x000fda000bf85340 */
[----:B------:R1:W5:Y:S01]  /*0940*/  @P4 LDG.E.64 R86, desc[UR4][R122.64] ;  /* 0x000000047a564981 */ /* 0x000362000c1e1b00 */
[----:B0-----:R-:W-:-:S05]  /*0950*/  IMAD.WIDE.U32 R56, R61, 0x4, R56 ;  /* 0x000000043d387825 */ /* 0x001fca00078e0038 */
[----:B------:R1:W5:Y:S01]  /*0960*/  LDG.E R4, desc[UR4][R56.64] ;  /* 0x0000000438047981 */ /* 0x000362000c1e1900 */
[----:B------:R-:W-:Y:S02]  /*0970*/  IADD3 R61, R61, 0x80, RZ ;  /* 0x000000803d3d7810 */ /* 0x000fe40007ffe0ff */
[----:B------:R-:W-:-:S07]  /*0980*/  IADD3 R60, R5, 0x80, RZ ;  /* 0x00000080053c7810 */ /* 0x000fce0007ffe0ff */
.L_x_1666:
[----:B------:R-:W-:Y:S05]  /*0990*/  BSYNC B1 ;  /* 0x0000000000017941 */ /* 0x000fea0003800000 */
.L_x_1665:
[----:B------:R-:W-:Y:S04]  /*09a0*/  BSSY B1, `(.L_x_1667) ;  /* 0x000000b000017945 */ /* 0x000fe80003800000 */
[----:B------:R-:W-:Y:S05]  /*09b0*/  @!P1 BRA `(.L_x_1668) ;  /* 0x0000000000249947 */ /* 0x000fea0003800000 */
[----:B-1----:R-:W0:Y:S01]  /*09c0*/  LDC.64 R56, c[0x0][0x240] ;  /* 0x00009000ff387b82 */ /* 0x002e220000000a00 */
[----:B------:R-:W-:-:S04]  /*09d0*/  ISETP.NE.U32.AND P4, PT, RZ, UR8, PT ;  /* 0x00000008ff007c0c */ /* 0x000fc8000bf85070 */
[----:B------:R-:W-:-:S13]  /*09e0*/  ISETP.NE.AND.EX P4, PT, RZ, UR9, PT, P4 ;  /* 0x00000009ff007c0c */ /* 0x000fda000bf85340 */
[----:B------:R-:W-:-:S05]  /*09f0*/  @P4 IMAD.WIDE.U32 R120, R60, 0x8, R58 ;  /* 0x000000083c784825 */ /* 0x000fca00078e003a */
[----:B------:R2:W5:Y:S01]  /*0a00*/  @P4 LDG.E.64 R84, desc[UR4][R120.64] ;  /* 0x0000000478544981 */ /* 0x000562000c1e1b00 */
[----:B0-----:R-:W-:-:S05]  /*0a10*/  IMAD.WIDE.U32 R56, R61, 0x4, R56 ;  /* 0x000000043d387825 */ /* 0x001fca00078e0038 */
[----:B------:R2:W5:Y:S01]  /*0a20*/  LDG.E R3, desc[UR4][R56.64] ;  /* 0x0000000438037981 */ /* 0x000562000c1e1900 */
[----:B------:R-:W-:Y:S02]  /*0a30*/  IADD3 R61, R61, 0x80, RZ ;  /* 0x000000803d3d7810 */ /* 0x000fe40007ffe0ff */
[----:B------:R-:W-:-:S07]  /*0a40*/  IADD3 R60, R60, 0x80, RZ ;  /* 0x000000803c3c7810 */ /* 0x000fce0007ffe0ff */
.L_x_1668:
[----:B------:R-:W-:Y:S05]  /*0a50*/  BSYNC B1 ;  /* 0x0000000000017941 */ /* 0x000fea0003800000 */
.L_x_1667:
[----:B------:R-:W-:Y:S01]  /*0a60*/  ISETP.NE.AND P4, PT, R2, RZ, PT ;  /* 0x000000ff0200720c */ /* 0x000fe20003f85270 */
[----:B------:R-:W-:Y:S01]  /*0a70*/  HFMA2.MMA R63, -RZ, RZ, 0, 0 ;  /* 0x00000000ff3f7435 */ /* 0x000fe200000001ff */
[----:B--2---:R-:W-:-:S11]  /*0a80*/  MOV R120, RZ ;  /* 0x000000ff00787202 */ /* 0x004fd60000000f00 */
        /* <DEDUP_REMOVED lines=8> */
[----:B------:R-:W-:Y:S01]  /*0b10*/  MOV R120, RZ ;  /* 0x000000ff00787202 */ /* 0x000fe20000000f00 */
[----:B------:R-:W-:Y:S06]  /*0b20*/  BRA `(.L_x_1669) ;  /* 0x0000000c001c7947 */ /* 0x000fec0003800000 */
.L_x_1664:
[----:B------:R-:W0:Y:S02]  /*0b30*/  LDC.64 R56, c[0x0][0x250] ;  /* 0x00009400ff387b82 */ /* 0x000e240000000a00 */
[----:B0-----:R-:W-:-:S06]  /*0b40*/  IMAD.WIDE R56, R76, 0x4, R56 ;  /* 0x000000044c387825 */ /* 0x001fcc00078e0238 */
[----:B------:R-:W2:Y:S01]  /*0b50*/  LDG.E R56, desc[UR4][R56.64] ;  /* 0x0000000438387981 */ /* 0x000ea2000c1e1900 */
[----:B-----5:R-:W-:Y:S01]  /*0b60*/  ISETP.GE.AND P3, PT, R118, 0x1, PT ;  /* 0x000000017600780c */ /* 0x020fe20003f66270 */
[----:B------:R-:W-:Y:S01]  /*0b70*/  BSSY B1, `(.L_x_1670) ;  /* 0x000004c000017945 */ /* 0x000fe20003800000 */
[----:B------:R-:W-:Y:S02]  /*0b80*/  IADD3 R61, R60, -0x1, RZ ;  /* 0xffffffff3c3d7810 */ /* 0x000fe40007ffe0ff */
[----:B------:R-:W-:Y:S02]  /*0b90*/  LOP3.LUT R77, R79, 0x7f, RZ, 0xc0, !PT ;  /* 0x0000007f4f4d7812 */ /* 0x000fe400078ec0ff */
[----:B------:R-:W-:Y:S01]  /*0ba0*/  ISETP.NE.AND P4, PT, R75, RZ, PT ;  /* 0x000000ff4b00720c */ /* 0x000fe20003f85270 */
[----:B------:R-:W-:Y:S01]  /*0bb0*/  IMAD R61, R61, R78, RZ ;  /* 0x0000004e3d3d7224 */ /* 0x000fe200078e02ff */
[----:B------:R-:W-:-:S04]  /*0bc0*/  MOV R121, R5 ;  /* 0x0000000500797202 */ /* 0x000fc80000000f00 */
[----:B------:R-:W-:Y:S02]  /*0bd0*/  SHF.R.S32.HI R120, RZ, 0x1f, R61 ;  /* 0x0000001fff787819 */ /* 0x000fe4000001143d */
[----:B------:R-:W-:Y:S02]  /*0be0*/  @P3 IADD3 R63, R118, -0x1, RZ ;  /* 0xffffffff763f3810 */ /* 0x000fe40007ffe0ff */
[----:B------:R-:W-:Y:S01]  /*0bf0*/  LEA.HI R120, R120, R61, RZ, 0x2 ;  /* 0x0000003d78787211 */ /* 0x000fe200078f10ff */
[----:B------:R-:W-:Y:S02]  /*0c00*/  HFMA2.MMA R61, -RZ, RZ, 0, 0 ;  /* 0x00000000ff3d7435 */ /* 0x000fe400000001ff */
[----:B------:R-:W-:Y:S01]  /*0c10*/  @P3 IMAD R63, R63, R78, RZ ;  /* 0x0000004e3f3f3224 */ /* 0x000fe200078e02ff */
[----:B------:R-:W-:Y:S01]  /*0c20*/  LEA.HI.SX32 R119, R120, R77, 0x1e ;  /* 0x0000004d78777211 */ /* 0x000fe200078ff2ff */
[----:B------:R-:W-:-:S03]  /*0c30*/  HFMA2.MMA R120, -RZ, RZ, 0, 0 ;  /* 0x00000000ff787435 */ /* 0x000fc600000001ff */
[----:B------:R-:W-:-:S04]  /*0c40*/  @P3 SHF.R.S32.HI R60, RZ, 0x1f, R63 ;  /* 0x0000001fff3c3819 */ /* 0x000fc8000001143f */
[----:B------:R-:W-:Y:S02]  /*0c50*/  @P3 LEA.HI R60, R60, R63, RZ, 0x2 ;  /* 0x0000003f3c3c3211 */ /* 0x000fe400078f10ff */
[----:B------:R-:W-:Y:S02]  /*0c60*/  MOV R63, RZ ;  /* 0x000000ff003f7202 */ /* 0x000fe40000000f00 */
[----:B------:R-:W-:Y:S02]  /*0c70*/  @P3 LEA.HI.SX32 R61, R60, R77, 0x1e ;  /* 0x0000004d3c3d3211 */ /* 0x000fe400078ff2ff */
        /* <DEDUP_REMOVED lines=16> */
[----:B---3--:R-:W-:Y:S02]  /*0d80*/  MOV R116, R94 ;  /* 0x0000005e00747202 */ /* 0x008fe40000000f00 */
[--C-:B------:R-:W-:Y:S02]  /*0d90*/  SHF.R.U64 R114, R94, 0x10, R95.reuse ;  /* 0x000000105e727819 */ /* 0x100fe4000000125f */
[----:B------:R-:W-:Y:S02]  /*0da0*/  MOV R115, R95 ;  /* 0x0000005f00737202 */ /* 0x000fe40000000f00 */
[----:B------:R-:W-:Y:S02]  /*0db0*/  SHF.R.U32.HI R94, RZ, 0x10, R95 ;  /* 0x00000010ff5e7819 */ /* 0x000fe4000001165f */
[----:B----4-:R-:W-:Y:S01]  /*0dc0*/  SHF.R.U64 R95, R56, 0x10, R57 ;  /* 0x00000010385f7819 */ /* 0x010fe20000001239 */
[----:B------:R-:W-:-:S04]  /*0dd0*/  HADD2.F32 R121, -RZ, R56.H0_H0 ;  /* 0x20000038ff797230 */ /* 0x000fc80000004100 */
[----:B0-----:R-:W-:Y:S01]  /*0de0*/  HADD2.F32 R123, -RZ, R95.H0_H0 ;  /* 0x2000005fff7b7230 */ /* 0x001fe20000004100 */
[----:B------:R-:W-:Y:S01]  /*0df0*/  SHF.R.U32.HI R63, RZ, 0x10, R57 ;  /* 0x00000010ff3f7819 */ /* 0x000fe20000011639 */
[----:B------:R-:W-:Y:S02]  /*0e00*/  HADD2.F32 R117, -RZ, R57.H0_H0 ;  /* 0x20000039ff757230 */ /* 0x000fe40000004100 */
[C---:B------:R-:W-:Y:S01]  /*0e10*/  FADD.FTZ R121, -R60.reuse, R121 ;  /* 0x000000793c797221 */ /* 0x040fe20000010100 */
[----:B------:R-:W-:Y:S02]  /*0e20*/  HADD2.F32 R95, -RZ, R115.H0_H0 ;  /* 0x20000073ff5f7230 */ /* 0x000fe40000004100 */
[C---:B------:R-:W-:Y:S01]  /*0e30*/  FADD.FTZ R115, -R60.reuse, R123 ;  /* 0x0000007b3c737221 */ /* 0x040fe20000010100 */
[----:B------:R-:W-:Y:S02]  /*0e40*/  HADD2.F32 R57, -RZ, R116.H0_H0 ;  /* 0x20000074ff397230 */ /* 0x000fe40000004100 */
[----:B------:R-:W-:Y:S01]  /*0e50*/  FADD.FTZ R97, -R60, R117 ;  /* 0x000000753c617221 */ /* 0x000fe20000010100 */
[----:B------:R-:W-:-:S02]  /*0e60*/  HADD2.F32 R114, -RZ, R114.H0_H0 ;  /* 0x20000072ff727230 */ /* 0x000fc40000004100 */
[C---:B------:R-:W-:Y:S01]  /*0e70*/  FMUL.FTZ R117, R6.reuse, R121 ;  /* 0x0000007906757220 */ /* 0x040fe20000410000 */
[----:B------:R-:W-:Y:S01]  /*0e80*/  FMUL.FTZ R115, R6, R115 ;  /* 0x0000007306737220 */ /* 0x000fe20000410000 */
[-C--:B------:R-:W-:Y:S01]  /*0e90*/  FMUL.FTZ R116, R74, R57.reuse ;  /* 0x000000394a747220 */ /* 0x080fe20000410000 */
[----:B------:R-:W-:Y:S02]  /*0ea0*/  HADD2.F32 R56, -RZ, R94.H0_H0 ;  /* 0x2000005eff387230 */ /* 0x000fe40000004100 */
[----:B------:R-:W-:Y:S01]  /*0eb0*/  FADD.FTZ R40, R40, R57 ;  /* 0x0000003928287221 */ /* 0x000fe20000010000 */
[----:B------:R-:W-:Y:S01]  /*0ec0*/  FFMA.FTZ R52, R117, R57, R52 ;  /* 0x0000003975347223 */ /* 0x000fe20000010034 */
[----:B------:R-:W-:Y:S01]  /*0ed0*/  FADD.FTZ R41, R41, R114 ;  /* 0x0000007229297221 */ /* 0x000fe20000010000 */
[-C--:B------:R-:W-:Y:S01]  /*0ee0*/  FFMA.FTZ R53, R115, R114.reuse, R53 ;  /* 0x0000007273357223 */ /* 0x080fe20000010035 */
[----:B------:R-:W-:Y:S02]  /*0ef0*/  HADD2.F32 R63, -RZ, R63.H0_H0 ;  /* 0x2000003fff3f7230 */ /* 0x000fe40000004100 */
[----:B------:R-:W-:Y:S01]  /*0f00*/  FMUL.FTZ R94, R6, R97 ;  /* 0x00000061065e7220 */ /* 0x000fe20000410000 */
[----:B------:R-:W-:Y:S01]  /*0f10*/  FMUL.FTZ R114, R73, R114 ;  /* 0x0000007249727220 */ /* 0x000fe20000410000 */
[----:B------:R-:W-:Y:S01]  /*0f20*/  FADD.FTZ R57, RZ, R116 ;  /* 0x00000074ff397221 */ /* 0x000fe20000010000 */
[----:B------:R-:W-:Y:S01]  /*0f30*/  FFMA.FTZ R120, R117, R116, RZ ;  /* 0x0000007475787223 */ /* 0x000fe200000100ff */
[----:B------:R-:W-:Y:S01]  /*0f40*/  FADD.FTZ R42, R42, R95 ;  /* 0x0000005f2a2a7221 */ /* 0x000fe20000010000 */
[-C--:B------:R-:W-:Y:S01]  /*0f50*/  FFMA.FTZ R54, R94, R95.reuse, R54 ;  /* 0x0000005f5e367223 */ /* 0x080fe20000010036 */
[----:B------:R-:W-:Y:S01]  /*0f60*/  FADD.FTZ R122, R57, R114 ;  /* 0x00000072397a7221 */ /* 0x000fe20000010000 */
[----:B------:R-:W-:Y:S01]  /*0f70*/  FADD.FTZ R63, -R60, R63 ;  /* 0x0000003f3c3f7221 */ /* 0x000fe20000010100 */
[----:B------:R-:W-:Y:S01]  /*0f80*/  FMUL.FTZ R95, R72, R95 ;  /* 0x0000005f485f7220 */ /* 0x000fe20000410000 */
[----:B------:R-:W-:Y:S01]  /*0f90*/  FFMA.FTZ R57, R115, R114, R120 ;  /* 0x0000007273397223 */ /* 0x000fe20000010078 */
[-C--:B------:R-:W-:Y:S01]  /*0fa0*/  FMUL.FTZ R97, R71, R56.reuse ;  /* 0x0000003847617220 */ /* 0x080fe20000410000 */
[----:B------:R-:W-:Y:S01]  /*0fb0*/  FMUL.FTZ R96, R6, R63 ;  /* 0x0000003f06607220 */ /* 0x000fe20000410000 */
[----:B------:R-:W-:Y:S01]  /*0fc0*/  FADD.FTZ R122, R122, R95 ;  /* 0x0000005f7a7a7221 */ /* 0x000fe20000010000 */
[----:B------:R-:W-:Y:S01]  /*0fd0*/  FFMA.FTZ R57, R94, R95, R57 ;  /* 0x0000005f5e397223 */ /* 0x000fe20000010039 */
[----:B------:R-:W-:Y:S01]  /*0fe0*/  FADD.FTZ R43, R43, R56 ;  /* 0x000000382b2b7221 */ /* 0x000fe20000010000 */
[----:B------:R-:W-:Y:S01]  /*0ff0*/  FFMA.FTZ R55, R96, R56, R55 ;  /* 0x0000003860377223 */ /* 0x000fe20000010037 */
[----:B------:R-:W-:Y:S01]  /*1000*/  FADD.FTZ R63, R122, R97 ;  /* 0x000000617a3f7221 */ /* 0x000fe20000010000 */
[----:B------:R-:W-:Y:S01]  /*1010*/  FFMA.FTZ R120, R96, R97, R57 ;  /* 0x0000006160787223 */ /* 0x000fe20000010039 */
[----:B------:R-:W-:-:S07]  /*1020*/  IADD3 R121, R5, 0x80, RZ ;  /* 0x0000008005797810 */ /* 0x000fce0007ffe0ff */
.L_x_1671:
[----:B------:R-:W-:Y:S05]  /*1030*/  BSYNC B1 ;  /* 0x0000000000017941 */ /* 0x000fea0003800000 */
.L_x_1670:
        /* <DEDUP_REMOVED lines=15> */
[----:B------:R-:W-:Y:S02]  /*1130*/  IADD3 R119, R119, 0x80, RZ ;  /* 0x0000008077777810 */ /* 0x000fe40007ffe0ff */
[----:B------:R-:W-:Y:S02]  /*1140*/  IADD3 R61, R61, 0x80, RZ ;  /* 0x000000803d3d7810 */ /* 0x000fe40007ffe0ff */
[----:B------:R-:W-:Y:S02]  /*1150*/  IADD3 R121, R121, 0x80, RZ ;  /* 0x0000008079797810 */ /* 0x000fe40007ffe0ff */
[----:B---3--:R-:W-:Y:S02]  /*1160*/  MOV R104, R98 ;  /* 0x0000006200687202 */ /* 0x008fe40000000f00 */
[----:B0-----:R-:W-:Y:S02]  /*1170*/  SHF.R.U64 R102, R98, 0x10, R99 ;  /* 0x0000001062667819 */ /* 0x001fe40000001263 */
[----:B------:R-:W-:-:S02]  /*1180*/  MOV R98, R99 ;  /* 0x0000006300627202 */ /* 0x000fc40000000f00 */
[----:B----4-:R-:W-:Y:S01]  /*1190*/  SHF.R.U64 R101, R56, 0x10, R57 ;  /* 0x0000001038657819 */ /* 0x010fe20000001239 */
[----:B------:R-:W-:Y:S01]  /*11a0*/  HADD2.F32 R105, -RZ, R56.H0_H0 ;  /* 0x20000038ff697230 */ /* 0x000fe20000004100 */
[----:B------:R-:W-:Y:S01]  /*11b0*/  SHF.R.U32.HI R99, RZ, 0x10, R99 ;  /* 0x00000010ff637819 */ /* 0x000fe20000011663 */
[----:B------:R-:W-:Y:S02]  /*11c0*/  HADD2.F32 R103, -RZ, R98.H0_H0 ;  /* 0x20000062ff677230 */ /* 0x000fe40000004100 */
[----:B------:R-:W-:Y:S02]  /*11d0*/  HADD2.F32 R101, -RZ, R101.H0_H0 ;  /* 0x20000065ff657230 */ /* 0x000fe40000004100 */
[----:B------:R-:W-:Y:S01]  /*11e0*/  FADD.FTZ R98, -R60, R105 ;  /* 0x000000693c627221 */ /* 0x000fe20000010100 */
[----:B------:R-:W-:Y:S01]  /*11f0*/  SHF.R.U32.HI R56, RZ, 0x10, R57 ;  /* 0x00000010ff387819 */ /* 0x000fe20000011639 */
[----:B------:R-:W-:Y:S02]  /*1200*/  HADD2.F32 R57, -RZ, R57.H0_H0 ;  /* 0x20000039ff397230 */ /* 0x000fe40000004100 */
[----:B------:R-:W-:-:S02]  /*1210*/  HADD2.F32 R100, -RZ, R104.H0_H0 ;  /* 0x20000068ff647230 */ /* 0x000fc40000004100 */
[----:B------:R-:W-:Y:S01]  /*1220*/  FMUL.FTZ R98, R6, R98 ;  /* 0x0000006206627220 */ /* 0x000fe20000410000 */
[----:B------:R-:W-:Y:S02]  /*1230*/  HADD2.F32 R105, -RZ, R99.H0_H0 ;  /* 0x20000063ff697230 */ /* 0x000fe40000004100 */
[C---:B------:R-:W-:Y:S01]  /*1240*/  FADD.FTZ R99, -R60.reuse, R101 ;  /* 0x000000653c637221 */ /* 0x040fe20000010100 */
[----:B------:R-:W-:Y:S02]  /*1250*/  HADD2.F32 R102, -RZ, R102.H0_H0 ;  /* 0x20000066ff667230 */ /* 0x000fe40000004100 */
[----:B------:R-:W-:Y:S01]  /*1260*/  FADD.FTZ R57, -R60, R57 ;  /* 0x000000393c397221 */ /* 0x000fe20000010100 */
[----:B------:R-:W-:Y:S02]  /*1270*/  HADD2.F32 R56, -RZ, R56.H0_H0 ;  /* 0x20000038ff387230 */ /* 0x000fe40000004100 */
[----:B------:R-:W-:Y:S01]  /*1280*/  FADD.FTZ R36, R36, R100 ;  /* 0x0000006424247221 */ /* 0x000fe20000010000 */
[----:B------:R-:W-:Y:S01]  /*1290*/  FMUL.FTZ R99, R6, R99 ;  /* 0x0000006306637220 */ /* 0x000fe20000410000 */
[-C--:B------:R-:W-:Y:S01]  /*12a0*/  FFMA.FTZ R48, R98, R100.reuse, R48 ;  /* 0x0000006462307223 */ /* 0x080fe20000010030 */
[----:B------:R-:W-:Y:S01]  /*12b0*/  FMUL.FTZ R100, R70, R100 ;  /* 0x0000006446647220 */ /* 0x000fe20000410000 */
[----:B------:R-:W-:Y:S01]  /*12c0*/  FMUL.FTZ R101, R6, R57 ;  /* 0x0000003906657220 */ /* 0x000fe20000410000 */
[----:B------:R-:W-:Y:S01]  /*12d0*/  FADD.FTZ R37, R37, R102 ;  /* 0x0000006625257221 */ /* 0x000fe20000010000 */
[-C--:B------:R-:W-:Y:S01]  /*12e0*/  FFMA.FTZ R49, R99, R102.reuse, R49 ;  /* 0x0000006663317223 */ /* 0x080fe20000010031 */
[----:B------:R-:W-:Y:S01]  /*12f0*/  FADD.FTZ R57, -R60, R56 ;  /* 0x000000383c397221 */ /* 0x000fe20000010100 */
        /* <DEDUP_REMOVED lines=16> */
.L_x_1673:
[----:B------:R-:W-:Y:S05]  /*1400*/  BSYNC B1 ;  /* 0x0000000000017941 */ /* 0x000fea0003800000 */
.L_x_1672:
        /* <DEDUP_REMOVED lines=15> */
[----:B---3--:R-:W-:Y:S02]  /*1500*/  MOV R111, R106 ;  /* 0x0000006a006f7202 */ /* 0x008fe40000000f00 */
[----:B------:R-:W-:Y:S02]  /*1510*/  SHF.R.U64 R110, R106, 0x10, R107 ;  /* 0x000000106a6e7819 */ /* 0x000fe4000000126b */
[--C-:B----4-:R-:W-:Y:S01]  /*1520*/  SHF.R.U64 R106, R56, 0x10, R57.reuse ;  /* 0x00000010386a7819 */ /* 0x110fe20000001239 */
[----:B------:R-:W-:Y:S01]  /*1530*/  HADD2.F32 R119, -RZ, R57.H0_H0 ;  /* 0x20000039ff777230 */ /* 0x000fe20000004100 */
[----:B------:R-:W-:Y:S01]  /*1540*/  SHF.R.U32.HI R121, RZ, 0x10, R57 ;  /* 0x00000010ff797819 */ /* 0x000fe20000011639 */
[----:B------:R-:W-:Y:S02]  /*1550*/  HADD2.F32 R113, -RZ, R56.H0_H0 ;  /* 0x20000038ff717230 */ /* 0x000fe40000004100 */
[----:B------:R-:W-:Y:S01]  /*1560*/  HADD2.F32 R57, -RZ, R106.H0_H0 ;  /* 0x2000006aff397230 */ /* 0x000fe20000004100 */
[----:B------:R-:W-:-:S02]  /*1570*/  MOV R61, R107 ;  /* 0x0000006b003d7202 */ /* 0x000fc40000000f00 */
[----:B------:R-:W-:Y:S01]  /*1580*/  SHF.R.U32.HI R107, RZ, 0x10, R107 ;  /* 0x00000010ff6b7819 */ /* 0x000fe2000001166b */
[----:B------:R-:W-:Y:S02]  /*1590*/  HADD2.F32 R111, -RZ, R111.H0_H0 ;  /* 0x2000006fff6f7230 */ /* 0x000fe40000004100 */
[C---:B0-----:R-:W-:Y:S01]  /*15a0*/  FADD.FTZ R59, -R60.reuse, R57 ;  /* 0x000000393c3b7221 */ /* 0x041fe20000010100 */
[----:B------:R-:W-:Y:S01]  /*15b0*/  FADD.FTZ R113, -R60, R113 ;  /* 0x000000713c717221 */ /* 0x000fe20000010100 */
[----:B------:R-:W-:Y:S02]  /*15c0*/  HADD2.F32 R110, -RZ, R110.H0_H0 ;  /* 0x2000006eff6e7230 */ /* 0x000fe40000004100 */
[----:B------:R-:W-:Y:S02]  /*15d0*/  HADD2.F32 R56, -RZ, R107.H0_H0 ;  /* 0x2000006bff387230 */ /* 0x000fe40000004100 */
[C---:B------:R-:W-:Y:S01]  /*15e0*/  FMUL.FTZ R107, R6.reuse, R59 ;  /* 0x0000003b066b7220 */ /* 0x040fe20000410000 */
[----:B------:R-:W-:Y:S01]  /*15f0*/  FMUL.FTZ R106, R6, R113 ;  /* 0x00000071066a7220 */ /* 0x000fe20000410000 */
[----:B------:R-:W-:Y:S01]  /*1600*/  FMUL.FTZ R108, R66, R111 ;  /* 0x0000006f426c7220 */ /* 0x000fe20000410000 */
[----:B------:R-:W-:-:S02]  /*1610*/  HADD2.F32 R121, -RZ, R121.H0_H0 ;  /* 0x20000079ff797230 */ /* 0x000fc40000004100 */
[----:B------:R-:W-:Y:S01]  /*1620*/  FADD.FTZ R33, R33, R110 ;  /* 0x0000006e21217221 */ /* 0x000fe20000010000 */
[----:B------:R-:W-:Y:S02]  /*1630*/  HADD2.F32 R61, -RZ, R61.H0_H0 ;  /* 0x2000003dff3d7230 */ /* 0x000fe40000004100 */
[-C--:B------:R-:W-:Y:S01]  /*1640*/  FFMA.FTZ R45, R107, R110.reuse, R45 ;  /* 0x0000006e6b2d7223 */ /* 0x080fe2000001002d */
[----:B------:R-:W-:Y:S01]  /*1650*/  FADD.FTZ R109, -R60, R119 ;  /* 0x000000773c6d7221 */ /* 0x000fe20000010100 */
[----:B------:R-:W-:Y:S01]  /*1660*/  FMUL.FTZ R110, R65, R110 ;  /* 0x0000006e416e7220 */ /* 0x000fe20000410000 */
[----:B------:R-:W-:Y:S01]  /*1670*/  FADD.FTZ R63, R63, R108 ;  /* 0x0000006c3f3f7221 */ /* 0x000fe20000010000 */
[----:B------:R-:W-:Y:S01]  /*1680*/  FFMA.FTZ R120, R106, R108, R120 ;  /* 0x0000006c6a787223 */ /* 0x000fe20000010078 */
[----:B------:R-:W-:Y:S01]  /*1690*/  FADD.FTZ R57, -R60, R121 ;  /* 0x000000793c397221 */ /* 0x000fe20000010100 */
[----:B------:R-:W-:Y:S01]  /*16a0*/  FADD.FTZ R32, R32, R111 ;  /* 0x0000006f20207221 */ /* 0x000fe20000010000 */
[----:B------:R-:W-:Y:S01]  /*16b0*/  FFMA.FTZ R44, R106, R111, R44 ;  /* 0x0000006f6a2c7223 */ /* 0x000fe2000001002c */
[----:B------:R-:W-:Y:S01]  /*16c0*/  FMUL.FTZ R109, R6, R109 ;  /* 0x0000006d066d7220 */ /* 0x000fe20000410000 */
[----:B------:R-:W-:Y:S01]  /*16d0*/  FMUL.FTZ R111, R64, R61 ;  /* 0x0000003d406f7220 */ /* 0x000fe20000410000 */
[----:B------:R-:W-:Y:S01]  /*16e0*/  FADD.FTZ R58, R63, R110 ;  /* 0x0000006e3f3a7221 */ /* 0x000fe20000010000 */
[----:B------:R-:W-:Y:S01]  /*16f0*/  FFMA.FTZ R120, R107, R110, R120 ;  /* 0x0000006e6b787223 */ /* 0x000fe20000010078 */
[----:B------:R-:W-:Y:S01]  /*1700*/  FMUL.FTZ R112, R6, R57 ;  /* 0x0000003906707220 */ /* 0x000fe20000410000 */
[-C--:B------:R-:W-:Y:S01]  /*1710*/  FMUL.FTZ R113, R19, R56.reuse ;  /* 0x0000003813717220 */ /* 0x080fe20000410000 */
        /* <DEDUP_REMOVED lines=8> */
.L_x_1669:
[----:B------:R-:W-:Y:S05]  /*17a0*/  BSYNC B0 ;  /* 0x0000000000007941 */ /* 0x000fea0003800000 */
.L_x_1663:
[----:B------:R-:W-:Y:S01]  /*17b0*/  LOP3.LUT P5, RZ, R62, 0xff, RZ, 0xc0, !PT ;  /* 0x000000ff3eff7812 */ /* 0x000fe200078ac0ff */
[----:B------:R-:W-:Y:S01]  /*17c0*/  UMOV UR11, 0xffffffff ;  /* 0xffffffff000b7882 */ /* 0x000fe20000000000 */
[----:B-12---:R-:W-:Y:S02]  /*17d0*/  SHF.R.U32.HI R57, RZ, 0x5, R79 ;  /* 0x00000005ff397819 */ /* 0x006fe4000001164f */
[----:B------:R-:W-:Y:S02]  /*17e0*/  LOP3.LUT P4, RZ, R79, 0x1f, RZ, 0xc0, !PT ;  /* 0x0000001f4fff7812 */ /* 0x000fe4000788c0ff */
[----:B------:R-:W-:Y:S02]  /*17f0*/  LOP3.LUT R58, R57, 0x7fffffc, RZ, 0xc0, !PT ;  /* 0x07fffffc393a7812 */ /* 0x000fe400078ec0ff */
[----:B------:R-:W-:-:S05]  /*1800*/  P2R R119, PR, RZ, 0x20 ;  /* 0x00000020ff777803 */ /* 0x000fca0000000000 */
        /* <DEDUP_REMOVED lines=20> */
.L_x_1769:
[----:B------:R-:W3:Y:S01]  /*1950*/  S2R R60, SR_CgaCtaId ;  /* 0x00000000003c7919 */ /* 0x000ee20000008800 */
[----:B------:R-:W-:Y:S01]  /*1960*/  MOV R61, 0x400 ;  /* 0x00000400003d7802 */ /* 0x000fe20000000f00 */
[----:B-1----:R-:W-:Y:S01]  /*1970*/  FADD.FTZ R56, R63, R120 ;  /* 0x000000783f387221 */ /* 0x002fe20000010000 */
[----:B------:R-:W-:Y:S01]  /*1980*/  @!P4 LOP3.LUT R57, R57, 0x3, RZ, 0xc0, !PT ;  /* 0x000000033939c812 */ /* 0x000fe200078ec0ff */
[----:B------:R-:W-:Y:S05]  /*1990*/  WARPSYNC.ALL ;  /* 0x0000000000007948 */ /* 0x000fea0003800000 */
[----:B------:R-:W-:Y:S01]  /*19a0*/  @P3 LOP3.LUT R77, R79, 0x7f, RZ, 0xc0, !PT ;  /* 0x0000007f4f4d3812 */ /* 0x000fe200078ec0ff */
[----:B------:R-:W-:Y:S01]  /*19b0*/  BSSY B0, `(.L_x_1675) ;  /* 0x00000b7000007945 */ /* 0x000fe20003800000 */
[----:B---3--:R-:W-:-:S02]  /*19c0*/  LEA R61, R60, R61, 0x18 ;  /* 0x0000003d3c3d7211 */ /* 0x008fc400078ec0ff */
[C---:B------:R-:W-:Y:S01]  /*19d0*/  @!P4 IADD3 R60, R58.reuse, R57, RZ ;  /* 0x000000393a3cc210 */ /* 0x040fe20007ffe0ff */
[----:B--2---:R-:W-:Y:S01]  /*19e0*/  FADD.FTZ R57, R59, R121 ;  /* 0x000000793b397221 */ /* 0x004fe20000010000 */
[-C--:B------:R-:W-:Y:S02]  /*19f0*/  LEA R121, R58, R61.reuse, 0x3 ;  /* 0x0000003d3a797211 */ /* 0x080fe400078e18ff */
[----:B------:R-:W-:-:S05]  /*1a00*/  @!P4 LEA R120, R60, R61, 0x3 ;  /* 0x0000003d3c78c211 */ /* 0x000fca00078e18ff */
[----:B------:R-:W-:Y:S01]  /*1a10*/  @!P4 STS.64 [R120+0x1800], R56 ;  /* 0x001800387800c388 */ /* 0x000fe20000000a00 */
[----:B------:R-:W-:Y:S01]  /*1a20*/  BAR.SYNC.DEFER_BLOCKING 0x0 ;  /* 0x0000000000007b1d */ /* 0x000fe20000010000 */
[----:B------:R-:W-:-:S05]  /*1a30*/  ISETP.NE.AND P4, PT, R75, RZ, PT ;  /* 0x000000ff4b00720c */ /* 0x000fca0003f85270 */
[----:B0-----:R-:W0:Y:S04]  /*1a40*/  LDS.128 R56, [R121+0x1800] ;  /* 0x0018000079387984 */ /* 0x001e280000000c00 */
[----:B------:R-:W1:Y:S01]  /*1a50*/  LDS.128 R60, [R121+0x1810] ;  /* 0x00181000793c7984 */ /* 0x000e620000000c00 */
[----:B0-----:R-:W-:Y:S01]  /*1a60*/  FADD.FTZ R122, RZ, R57 ;  /* 0x00000039ff7a7221 */ /* 0x001fe20000010000 */
[----:B------:R-:W-:-:S03]  /*1a70*/  FADD.FTZ R123, RZ, R56 ;  /* 0x00000038ff7b7221 */ /* 0x000fc60000010000 */
[----:B------:R-:W-:Y:S01]  /*1a80*/  FADD.FTZ R122, R59, R122 ;  /* 0x0000007a3b7a7221 */ /* 0x000fe20000010000 */
[----:B------:R-:W-:Y:S01]  /*1a90*/  @P3 IADD3 R59, R118, -0x1, RZ ;  /* 0xffffffff763b3810 */ /* 0x000fe20007ffe0ff */
[----:B------:R-:W-:Y:S02]  /*1aa0*/  FADD.FTZ R123, R58, R123 ;  /* 0x0000007b3a7b7221 */ /* 0x000fe40000010000 */
[----:B-1----:R-:W-:Y:S02]  /*1ab0*/  FADD.FTZ R122, R122, R61 ;  /* 0x0000003d7a7a7221 */ /* 0x002fe40000010000 */
[----:B------:R-:W-:Y:S01]  /*1ac0*/  FADD.FTZ R123, R123, R60 ;  /* 0x0000003c7b7b7221 */ /* 0x000fe20000010000 */
[----:B------:R-:W-:Y:S01]  /*1ad0*/  @P3 IMAD R59, R59, R78, RZ ;  /* 0x0000004e3b3b3224 */ /* 0x000fe200078e02ff */
[----:B------:R-:W-:Y:S01]  /*1ae0*/  HFMA2.MMA R60, -RZ, RZ, 0, 0 ;  /* 0x00000000ff3c7435 */ /* 0x000fe200000001ff */
[----:B------:R-:W-:Y:S01]  /*1af0*/  FADD.FTZ R61, R63, R122 ;  /* 0x0000007a3f3d7221 */ /* 0x000fe20000010000 */
[----:B------:R-:W-:-:S02]  /*1b00*/  FADD.FTZ R62, R62, R123 ;  /* 0x0000007b3e3e7221 */ /* 0x000fc40000010000 */
[----:B------:R-:W-:Y:S01]  /*1b10*/  @P3 SHF.R.S32.HI R56, RZ, 0x1f, R59 ;  /* 0x0000001fff383819 */ /* 0x000fe2000001143b */
[----:B------:R-:W-:Y:S01]  /*1b20*/  FMUL.FTZ R61, R61, UR10 ;  /* 0x0000000a3d3d7c20 */ /* 0x000fe20008410000 */
[----:B------:R-:W-:Y:S02]  /*1b30*/  FMUL.FTZ R62, R62, UR10 ;  /* 0x0000000a3e3e7c20 */ /* 0x000fe40008410000 */
[----:B------:R-:W-:-:S03]  /*1b40*/  @P3 LEA.HI R56, R56, R59, RZ, 0x2 ;  /* 0x0000003b38383211 */ /* 0x000fc600078f10ff */
[----:B------:R-:W-:Y:S02]  /*1b50*/  FSEL R62, R62, RZ, !P4 ;  /* 0x000000ff3e3e7208 */ /* 0x000fe40006000000 */
        /* <DEDUP_REMOVED lines=11> */
.L_x_1678:
[----:B------:R-:W-:Y:S05]  /*1c10*/  BSYNC B1 ;  /* 0x0000000000017941 */ /* 0x000fea0003800000 */
.L_x_1677:
        /* <DEDUP_REMOVED lines=9> */
.L_x_1680:
        /* <DEDUP_REMOVED lines=8> */
.L_x_1681:
[----:B------:R-:W-:Y:S05]  /*1d30*/  BSYNC B1 ;  /* 0x0000000000017941 */ /* 0x000fea0003800000 */
.L_x_1679:
[----:B------:R-:W-:Y:S01]  /*1d40*/  ISETP.NE.U32.AND P5, PT, RZ, UR6, PT ;  /* 0x00000006ff007c0c */ /* 0x000fe2000bfa5070 */
[----:B------:R-:W-:Y:S03]  /*1d50*/  BSSY B1, `(.L_x_1682) ;  /* 0x000000e000017945 */ /* 0x000fe60003800000 */
[----:B------:R-:W-:-:S13]  /*1d60*/  ISETP.NE.AND.EX P5, PT, RZ, UR7, PT, P5 ;  /* 0x00000007ff007c0c */ /* 0x000fda000bfa5350 */
[----:B------:R-:W-:Y:S01]  /*1d70*/  @P5 F2FP.F16.F32.PACK_AB R63, RZ, R57 ;  /* 0x00000039ff3f523e */ /* 0x000fe200000000ff */
[----:B------:R-:W-:Y:S06]  /*1d80*/  @!P3 BRA `(.L_x_1683) ;  /* 0x000000000028b947 */ /* 0x000fec0003800000 */
[----:B-----5:R-:W-:Y:S01]  /*1d90*/  LOP3.LUT P6, RZ, R4, 0xff, RZ, 0xc0, !PT ;  /* 0x000000ff04ff7812 */ /* 0x020fe200078cc0ff */
[----:B------:R-:W-:-:S04]  /*1da0*/  FMUL.FTZ R57, R57, UR13 ;  /* 0x0000000d39397c20 */ /* 0x000fc80008410000 */
[----:B------:R-:W-:Y:S01]  /*1db0*/  FMUL.FTZ R59, R57, UR12 ;  /* 0x0000000c393b7c20 */ /* 0x000fe20008410000 */
[----:B------:R-:W-:-:S07]  /*1dc0*/  CS2R R56, SRZ ;  /* 0x0000000000387805 */ /* 0x000fce000001ff00 */
[----:B------:R-:W-:Y:S01]  /*1dd0*/  @P6 FMUL.FTZ R56, R18, R59 ;  /* 0x0000003b12386220 */ /* 0x000fe20000410000 */
[----:B------:R-:W-:-:S04]  /*1de0*/  @P6 HADD2.F32 R58, -RZ, R124.H0_H0 ;  /* 0x2000007cff3a6230 */ /* 0x000fc80000004100 */
[----:B------:R-:W-:Y:S01]  /*1df0*/  F2FP.F16.F32.PACK_AB R56, RZ, R56 ;  /* 0x00000038ff38723e */ /* 0x000fe200000000ff */
[----:B------:R-:W-:-:S03]  /*1e00*/  @P6 FMUL.FTZ R57, R59, R58 ;  /* 0x0000003a3b396220 */ /* 0x000fc60000410000 */
[----:B------:R-:W-:Y:S01]  /*1e10*/  PRMT R80, R56, 0x7610, R80 ;  /* 0x0000761038507816 */ /* 0x000fe20000000050 */
[----:B------:R-:W-:-:S07]  /*1e20*/  FADD.FTZ R28, R28, R57 ;  /* 0x000000391c1c7221 */ /* 0x000fce0000010000 */
.L_x_1683:
[----:B------:R-:W-:Y:S05]  /*1e30*/  BSYNC B1 ;  /* 0x0000000000017941 */ /* 0x000fea0003800000 */
.L_x_1682:
[----:B------:R-:W-:Y:S01]  /*1e40*/  BSSY B1, `(.L_x_1684) ;  /* 0x000000e000017945 */ /* 0x000fe20003800000 */
[----:B------:R-:W-:-:S03]  /*1e50*/  @P5 PRMT R81, R63, 0x7610, R81 ;  /* 0x000076103f515816 */ /* 0x000fc60000000051 */
[----:B------:R-:W-:Y:S05]  /*1e60*/  @P2 BRA `(.L_x_1685) ;  /* 0x0000000000142947 */ /* 0x000fea0003800000 */
[----:B------:R-:W-:Y:S01]  /*1e70*/  HFMA2.MMA R57, -RZ, RZ, 0, 0 ;  /* 0x00000000ff397435 */ /* 0x000fe200000001ff */
[----:B------:R-:W-:Y:S10]  /*1e80*/  @!P4 BRA `(.L_x_1686) ;  /* 0x000000000024c947 */ /* 0x000ff40003800000 */
[----:B-----5:R-:W-:-:S05]  /*1e90*/  SHF.R.U64 R57, R86, 0x10, R87 ;  /* 0x0000001056397819 */ /* 0x020fca0000001257 */
[----:B------:R-:W-:Y:S01]  /*1ea0*/  HADD2.F32 R57, -RZ, R57.H0_H0 ;  /* 0x20000039ff397230 */ /* 0x000fe20000004100 */
[----:B------:R-:W-:Y:S06]  /*1eb0*/  BRA `(.L_x_1686) ;  /* 0x0000000000187947 */ /* 0x000fec0003800000 */
.L_x_1685:
[----:B------:R-:W-:Y:S01]  /*1ec0*/  FFMA.FTZ R57, R115, R61, R62 ;  /* 0x0000003d73397223 */ /* 0x000fe2000001003e */
[----:B-----5:R-:W-:-:S03]  /*1ed0*/  @P4 SHF.R.U64 R56, R86, 0x10, R87 ;  /* 0x0000001056384819 */ /* 0x020fc60000001257 */
[----:B------:R-:W-:Y:S02]  /*1ee0*/  FADD.FTZ R57, R114, -R57 ;  /* 0x8000003972397221 */ /* 0x000fe40000010000 */
[----:B------:R-:W-:Y:S02]  /*1ef0*/  @P4 HADD2.F32 R56, -RZ, R56.H0_H0 ;  /* 0x20000038ff384230 */ /* 0x000fe40000004100 */
[----:B------:R-:W-:-:S04]  /*1f00*/  FMUL.FTZ R57, R6, R57 ;  /* 0x0000003906397220 */ /* 0x000fc80000410000 */
[----:B------:R-:W-:-:S07]  /*1f10*/  @P4 FADD.FTZ R57, R57, R56 ;  /* 0x0000003839394221 */ /* 0x000fce0000010000 */
.L_x_1686:
[----:B------:R-:W-:Y:S05]  /*1f20*/  BSYNC B1 ;  /* 0x0000000000017941 */ /* 0x000fea0003800000 */
.L_x_1684:
[----:B------:R-:W-:Y:S01]  /*1f30*/  BSSY B1, `(.L_x_1687) ;  /* 0x000000e000017945 */ /* 0x000fe20003800000 */
[----:B------:R-:W-:-:S03]  /*1f40*/  @P5 F2FP.F16.F32.PACK_AB R59, RZ, R57 ;  /* 0x00000039ff3b523e */ /* 0x000fc600000000ff */
[----:B------:R-:W-:Y:S05]  /*1f50*/  @!P3 BRA `(.L_x_1688) ;  /* 0x00000000002cb947 */ /* 0x000fea0003800000 */
[----:B-----5:R-:W-:Y:S01]  /*1f60*/  LOP3.LUT P6, RZ, R4, 0xff00, RZ, 0xc0, !PT ;  /* 0x0000ff0004ff7812 */ /* 0x020fe200078cc0ff */
[----:B------:R-:W-:Y:S01]  /*1f70*/  FMUL.FTZ R57, R57, UR13 ;  /* 0x0000000d39397c20 */ /* 0x000fe20008410000 */
[----:B------:R-:W-:Y:S01]  /*1f80*/  MOV R56, RZ ;  /* 0x000000ff00387202 */ /* 0x000fe20000000f00 */
[----:B------:R-:W-:Y:S02]  /*1f90*/  HFMA2.MMA R58, -RZ, RZ, 0, 0 ;  /* 0x00000000ff3a7435 */ /* 0x000fe400000001ff */
[----:B------:R-:W-:-:S08]  /*1fa0*/  FMUL.FTZ R88, R57, UR12 ;  /* 0x0000000c39587c20 */ /* 0x000fd00008410000 */
[----:B------:R-:W-:Y:S01]  /*1fb0*/  @P6 FMUL.FTZ R56, R17, R88 ;  /* 0x0000005811386220 */ /* 0x000fe20000410000 */
[----:B------:R-:W-:-:S04]  /*1fc0*/  @P6 HADD2.F32 R57, -RZ, R125.H0_H0 ;  /* 0x2000007dff396230 */ /* 0x000fc80000004100 */
[----:B------:R-:W-:Y:S01]  /*1fd0*/  F2FP.F16.F32.PACK_AB R56, RZ, R56 ;  /* 0x00000038ff38723e */ /* 0x000fe200000000ff */
[----:B------:R-:W-:-:S03]  /*1fe0*/  @P6 FMUL.FTZ R58, R88, R57 ;  /* 0x00000039583a6220 */ /* 0x000fc60000410000 */
[----:B------:R-:W-:Y:S01]  /*1ff0*/  PRMT R88, R56, 0x7610, R88 ;  /* 0x0000761038587816 */ /* 0x000fe20000000058 */
[----:B------:R-:W-:-:S07]  /*2000*/  FADD.FTZ R29, R29, R58 ;  /* 0x0000003a1d1d7221 */ /* 0x000fce0000010000 */
.L_x_1688:
[----:B------:R-:W-:Y:S05]  /*2010*/  BSYNC B1 ;  /* 0x0000000000017941 */ /* 0x000fea0003800000 */
.L_x_1687:
[----:B------:R-:W-:Y:S01]  /*2020*/  BSSY B1, `(.L_x_1689) ;  /* 0x000000c000017945 */ /* 0x000fe20003800000 */
[----:B------:R-:W-:-:S03]  /*2030*/  @P5 PRMT R89, R59, 0x7610, R89 ;  /* 0x000076103b595816 */ /* 0x000fc60000000059 */
[----:B------:R-:W-:Y:S05]  /*2040*/  @P2 BRA `(.L_x_1690) ;  /* 0x0000000000102947 */ /* 0x000fea0003800000 */
[----:B------:R-:W-:Y:S01]  /*2050*/  MOV R57, RZ ;  /* 0x000000ff00397202 */ /* 0x000fe20000000f00 */
[----:B------:R-:W-:Y:S06]  /*2060*/  @!P4 BRA `(.L_x_1691) ;  /* 0x00000000001cc947 */ /* 0x000fec0003800000 */
[----:B-----5:R-:W-:Y:S01]  /*2070*/  HADD2.F32 R57, -RZ, R87.H0_H0 ;  /* 0x20000057ff397230 */ /* 0x020fe20000004100 */
[----:B------:R-:W-:Y:S06]  /*2080*/  BRA `(.L_x_1691) ;  /* 0x0000000000147947 */ /* 0x000fec0003800000 */
.L_x_1690:
[----:B------:R-:W-:-:S04]  /*2090*/  FFMA.FTZ R56, R94, R61, R62 ;  /* 0x0000003d5e387223 */ /* 0x000fc8000001003e */
[----:B------:R-:W-:Y:S01]  /*20a0*/  FADD.FTZ R57, R95, -R56 ;  /* 0x800000385f397221 */ /* 0x000fe20000010000 */
[----:B-----5:R-:W-:-:S03]  /*20b0*/  @P4 HADD2.F32 R56, -RZ, R87.H0_H0 ;  /* 0x20000057ff384230 */ /* 0x020fc60000004100 */
[----:B------:R-:W-:-:S04]  /*20c0*/  FMUL.FTZ R57, R6, R57 ;  /* 0x0000003906397220 */ /* 0x000fc80000410000 */
[----:B------:R-:W-:-:S07]  /*20d0*/  @P4 FADD.FTZ R57, R57, R56 ;  /* 0x0000003839394221 */ /* 0x000fce0000010000 */
.L_x_1691:
[----:B------:R-:W-:Y:S05]  /*20e0*/  BSYNC B1 ;  /* 0x0000000000017941 */ /* 0x000fea0003800000 */
.L_x_1689:
[----:B------:R-:W-:Y:S01]  /*20f0*/  BSSY B1, `(.L_x_1692) ;  /* 0x000000d000017945 */ /* 0x000fe20003800000 */
[----:B------:R-:W-:-:S03]  /*2100*/  @P5 F2FP.F16.F32.PACK_AB R63, RZ, R57 ;  /* 0x00000039ff3f523e */ /* 0x000fc600000000ff */
[----:B------:R-:W-:Y:S05]  /*2110*/  @!P3 BRA `(.L_x_1693) ;  /* 0x000000000028b947 */ /* 0x000fea0003800000 */
[----:B-----5:R-:W-:Y:S01]  /*2120*/  LOP3.LUT P6, RZ, R4, 0xff0000, RZ, 0xc0, !PT ;  /* 0x00ff000004ff7812 */ /* 0x020fe200078cc0ff */
[----:B------:R-:W-:-:S04]  /*2130*/  FMUL.FTZ R57, R57, UR13 ;  /* 0x0000000d39397c20 */ /* 0x000fc80008410000 */
[----:B------:R-:W-:Y:S01]  /*2140*/  FMUL.FTZ R59, R57, UR12 ;  /* 0x0000000c393b7c20 */ /* 0x000fe20008410000 */
[----:B------:R-:W-:-:S07]  /*2150*/  CS2R R56, SRZ ;  /* 0x0000000000387805 */ /* 0x000fce000001ff00 */
[----:B------:R-:W-:Y:S01]  /*2160*/  @P6 FMUL.FTZ R56, R16, R59 ;  /* 0x0000003b10386220 */ /* 0x000fe20000410000 */
[----:B------:R-:W-:-:S04]  /*2170*/  @P6 HADD2.F32 R58, -RZ, R124.H1_H1 ;  /* 0x3000007cff3a6230 */ /* 0x000fc80000004100 */
[----:B------:R-:W-:Y:S01]  /*2180*/  F2FP.F16.F32.PACK_AB R56, RZ, R56 ;  /* 0x00000038ff38723e */ /* 0x000fe200000000ff */
[----:B------:R-:W-:-:S03]  /*2190*/  @P6 FMUL.FTZ R57, R59, R58 ;  /* 0x0000003a3b396220 */ /* 0x000fc60000410000 */
[----:B------:R-:W-:Y:S01]  /*21a0*/  PRMT R90, R56, 0x7610, R90 ;  /* 0x00007610385a7816 */ /* 0x000fe2000000005a */
[----:B------:R-:W-:-:S07]  /*21b0*/  FADD.FTZ R30, R30, R57 ;  /* 0x000000391e1e7221 */ /* 0x000fce0000010000 */
.L_x_1693:
[----:B------:R-:W-:Y:S05]  /*21c0*/  BSYNC B1 ;  /* 0x0000000000017941 */ /* 0x000fea0003800000 */
.L_x_1692:
[----:B------:R-:W-:Y:S01]  /*21d0*/  BSSY B1, `(.L_x_1694) ;  /* 0x000000e000017945 */ /* 0x000fe20003800000 */
[----:B------:R-:W-:-:S03]  /*21e0*/  @P5 PRMT R91, R63, 0x7610, R91 ;  /* 0x000076103f5b5816 */ /* 0x000fc6000000005b */
[----:B------:R-:W-:Y:S05]  /*21f0*/  @P2 BRA `(.L_x_1695) ;  /* 0x0000000000142947 */ /* 0x000fea0003800000 */
[----:B------:R-:W-:Y:S01]  /*2200*/  HFMA2.MMA R57, -RZ, RZ, 0, 0 ;  /* 0x00000000ff397435 */ /* 0x000fe200000001ff */
[----:B------:R-:W-:Y:S10]  /*2210*/  @!P4 BRA `(.L_x_1696) ;  /* 0x000000000024c947 */ /* 0x000ff40003800000 */
[----:B-----5:R-:W-:-:S05]  /*2220*/  SHF.R.U32.HI R57, RZ, 0x10, R87 ;  /* 0x00000010ff397819 */ /* 0x020fca0000011657 */
[----:B------:R-:W-:Y:S01]  /*2230*/  HADD2.F32 R57, -RZ, R57.H0_H0 ;  /* 0x20000039ff397230 */ /* 0x000fe20000004100 */
[----:B------:R-:W-:Y:S06]  /*2240*/  BRA `(.L_x_1696) ;  /* 0x0000000000187947 */ /* 0x000fec0003800000 */
.L_x_1695:
[----:B------:R-:W-:Y:S01]  /*2250*/  FFMA.FTZ R56, R96, R61, R62 ;  /* 0x0000003d60387223 */ /* 0x000fe2000001003e */
[----:B-----5:R-:W-:-:S03]  /*2260*/  @P4 SHF.R.U32.HI R58, RZ, 0x10, R87 ;  /* 0x00000010ff3a4819 */ /* 0x020fc60000011657 */
[----:B------:R-:W-:Y:S02]  /*2270*/  FADD.FTZ R57, R97, -R56 ;  /* 0x8000003861397221 */ /* 0x000fe40000010000 */
[----:B------:R-:W-:Y:S02]  /*2280*/  @P4 HADD2.F32 R58, -RZ, R58.H0_H0 ;  /* 0x2000003aff3a4230 */ /* 0x000fe40000004100 */
[----:B------:R-:W-:-:S04]  /*2290*/  FMUL.FTZ R57, R6, R57 ;  /* 0x0000003906397220 */ /* 0x000fc80000410000 */
[----:B------:R-:W-:-:S07]  /*22a0*/  @P4 FADD.FTZ R57, R57, R58 ;  /* 0x0000003a39394221 */ /* 0x000fce0000010000 */
.L_x_1696:
[----:B------:R-:W-:Y:S05]  /*22b0*/  BSYNC B1 ;  /* 0x0000000000017941 */ /* 0x000fea0003800000 */
.L_x_1694:
[----:B------:R-:W-:Y:S01]  /*22c0*/  @P5 F2FP.F16.F32.PACK_AB R56, RZ, R57 ;  /* 0x00000039ff38523e */ /* 0x000fe200000000ff */
[----:B------:R-:W-:Y:S03]  /*22d0*/  BSSY B1, `(.L_x_1697) ;  /* 0x000000e000017945 */ /* 0x000fe60003800000 */
[----:B------:R-:W-:Y:S01]  /*22e0*/  @P5 PRMT R92, R56, 0x7610, R92 ;  /* 0x00007610385c5816 */ /* 0x000fe2000000005c */
[----:B------:R-:W-:Y:S06]  /*22f0*/  @!P3 BRA `(.L_x_1698) ;  /* 0x00000000002cb947 */ /* 0x000fec0003800000 */
[----:B-----5:R-:W-:Y:S01]  /*2300*/  LOP3.LUT P4, RZ, R4, 0xff000000, RZ, 0xc0, !PT ;  /* 0xff00000004ff7812 */ /* 0x020fe2000788c0ff */
[----:B------:R-:W-:Y:S01]  /*2310*/  FMUL.FTZ R57, R57, UR13 ;  /* 0x0000000d39397c20 */ /* 0x000fe20008410000 */
[----:B------:R-:W-:Y:S01]  /*2320*/  MOV R56, RZ ;  /* 0x000000ff00387202 */ /* 0x000fe20000000f00 */
[----:B------:R-:W-:Y:S02]  /*2330*/  HFMA2.MMA R58, -RZ, RZ, 0, 0 ;  /* 0x00000000ff3a7435 */ /* 0x000fe400000001ff */
[----:B------:R-:W-:-:S08]  /*2340*/  FMUL.FTZ R118, R57, UR12 ;  /* 0x0000000c39767c20 */ /* 0x000fd00008410000 */
[----:B------:R-:W-:Y:S01]  /*2350*/  @P4 FMUL.FTZ R56, R15, R118 ;  /* 0x000000760f384220 */ /* 0x000fe20000410000 */
[----:B------:R-:W-:-:S04]  /*2360*/  @P4 HADD2.F32 R57, -RZ, R125.H1_H1 ;  /* 0x3000007dff394230 */ /* 0x000fc80000004100 */
[----:B------:R-:W-:Y:S01]  /*2370*/  F2FP.F16.F32.PACK_AB R56, RZ, R56 ;  /* 0x00000038ff38723e */ /* 0x000fe200000000ff */
[----:B------:R-:W-:-:S03]  /*2380*/  @P4 FMUL.FTZ R58, R118, R57 ;  /* 0x00000039763a4220 */ /* 0x000fc60000410000 */
[----:B------:R-:W-:Y:S01]  /*2390*/  PRMT R93, R56, 0x7610, R93 ;  /* 0x00007610385d7816 */ /* 0x000fe2000000005d */
[----:B------:R-:W-:-:S07]  /*23a0*/  FADD.FTZ R31, R31, R58 ;  /* 0x0000003a1f1f7221 */ /* 0x000fce0000010000 */
.L_x_1698:
[----:B------:R-:W-:Y:S05]  /*23b0*/  BSYNC B1 ;  /* 0x0000000000017941 */ /* 0x000fea0003800000 */
.L_x_1697:
        /* <DEDUP_REMOVED lines=9> */
.L_x_1699:
        /* <DEDUP_REMOVED lines=10> */
.L_x_1701:
[----:B------:R-:W-:Y:S05]  /*24f0*/  BSYNC B1 ;  /* 0x0000000000017941 */ /* 0x000fea0003800000 */
.L_x_1700:
[----:B------:R-:W-:Y:S02]  /*2500*/  IADD3 R5, R5, 0x80, RZ ;  /* 0x0000008005057810 */ /* 0x000fe40007ffe0ff */
[----:B------:R-:W-:-:S07]  /*2510*/  IADD3 R60, R60, 0x80, RZ ;  /* 0x000000803c3c7810 */ /* 0x000fce0007ffe0ff */
.L_x_1676:
[----:B------:R-:W-:Y:S05]  /*2520*/  BSYNC B0 ;  /* 0x0000000000007941 */ /* 0x000fea0003800000 */
.L_x_1675:
        /* <DEDUP_REMOVED lines=11> */
.L_x_1705:
[----:B------:R-:W-:Y:S05]  /*25e0*/  BSYNC B1 ;  /* 0x0000000000017941 */ /* 0x000fea0003800000 */
.L_x_1704:
        /* <DEDUP_REMOVED lines=9> */
.L_x_1707:
        /* <DEDUP_REMOVED lines=8> */
.L_x_1708:
[----:B------:R-:W-:Y:S05]  /*2700*/  BSYNC B1 ;  /* 0x0000000000017941 */ /* 0x000fea0003800000 */
.L_x_1706:
        /* <DEDUP_REMOVED lines=15> */
.L_x_1710:
[----:B------:R-:W-:Y:S05]  /*2800*/  BSYNC B1 ;  /* 0x0000000000017941 */ /* 0x000fea0003800000 */
.L_x_1709:
        /* <DEDUP_REMOVED lines=8> */
.L_x_1712:
[----:B------:R-:W-:Y:S01]  /*2890*/  FFMA.FTZ R57, R99, R61, R62 ;  /* 0x0000003d63397223 */ /* 0x000fe2000001003e */
[----:B-----5:R-:W-:-:S03]  /*28a0*/  @P4 SHF.R.U64 R56, R84, 0x10, R85 ;  /* 0x0000001054384819 */ /* 0x020fc60000001255 */
[----:B------:R-:W-:Y:S02]  /*28b0*/  FADD.FTZ R57, R102, -R57 ;  /* 0x8000003966397221 */ /* 0x000fe40000010000 */
[----:B------:R-:W-:Y:S02]  /*28c0*/  @P4 HADD2.F32 R56, -RZ, R56.H0_H0 ;  /* 0x20000038ff384230 */ /* 0x000fe40000004100 */
[----:B------:R-:W-:-:S04]  /*28d0*/  FMUL.FTZ R57, R6, R57 ;  /* 0x0000003906397220 */ /* 0x000fc80000410000 */
[----:B------:R-:W-:-:S07]  /*28e0*/  @P4 FADD.FTZ R57, R57, R56 ;  /* 0x0000003839394221 */ /* 0x000fce0000010000 */
.L_x_1713:
[----:B------:R-:W-:Y:S05]  /*28f0*/  BSYNC B1 ;  /* 0x0000000000017941 */ /* 0x000fea0003800000 */
.L_x_1711:
        /* <DEDUP_REMOVED lines=14> */
.L_x_1715:
[----:B------:R-:W-:Y:S05]  /*29e0*/  BSYNC B1 ;  /* 0x0000000000017941 */ /* 0x000fea0003800000 */
.L_x_1714:
[----:B------:R-:W-:Y:S01]  /*29f0*/  BSSY B1, `(.L_x_1716) ;  /* 0x000000c000017945 */ /* 0x000fe20003800000 */
[----:B------:R-:W-:-:S03]  /*2a00*/  @P5 PRMT R89, R59, 0x7610, R89 ;  /* 0x000076103b595816 */ /* 0x000fc60000000059 */
[----:B------:R-:W-:Y:S05]  /*2a10*/  @P2 BRA `(.L_x_1717) ;  /* 0x0000000000102947 */ /* 0x000fea0003800000 */
[----:B------:R-:W-:Y:S01]  /*2a20*/  MOV R57, RZ ;  /* 0x000000ff00397202 */ /* 0x000fe20000000f00 */
[----:B------:R-:W-:Y:S06]  /*2a30*/  @!P4 BRA `(.L_x_1718) ;  /* 0x00000000001cc947 */ /* 0x000fec0003800000 */
[----:B-----5:R-:W-:Y:S01]  /*2a40*/  HADD2.F32 R57, -RZ, R85.H0_H0 ;  /* 0x20000055ff397230 */ /* 0x020fe20000004100 */
[----:B------:R-:W-:Y:S06]  /*2a50*/  BRA `(.L_x_1718) ;  /* 0x0000000000147947 */ /* 0x000fec0003800000 */
.L_x_1717:
[----:B------:R-:W-:-:S04]  /*2a60*/  FFMA.FTZ R56, R101, R61, R62 ;  /* 0x0000003d65387223 */ /* 0x000fc8000001003e */
[----:B------:R-:W-:Y:S01]  /*2a70*/  FADD.FTZ R57, R103, -R56 ;  /* 0x8000003867397221 */ /* 0x000fe20000010000 */
[----:B-----5:R-:W-:-:S03]  /*2a80*/  @P4 HADD2.F32 R56, -RZ, R85.H0_H0 ;  /* 0x20000055ff384230 */ /* 0x020fc60000004100 */
[----:B------:R-:W-:-:S04]  /*2a90*/  FMUL.FTZ R57, R6, R57 ;  /* 0x0000003906397220 */ /* 0x000fc80000410000 */
[----:B------:R-:W-:-:S07]  /*2aa0*/  @P4 FADD.FTZ R57, R57, R56 ;  /* 0x0000003839394221 */ /* 0x000fce0000010000 */
.L_x_1718:
[----:B------:R-:W-:Y:S05]  /*2ab0*/  BSYNC B1 ;  /* 0x0000000000017941 */ /* 0x000fea0003800000 */
.L_x_1716:
        /* <DEDUP_REMOVED lines=13> */
.L_x_1720:
[----:B------:R-:W-:Y:S05]  /*2b90*/  BSYNC B1 ;  /* 0x0000000000017941 */ /* 0x000fea0003800000 */
.L_x_1719:
        /* <DEDUP_REMOVED lines=8> */
.L_x_1722:
[----:B------:R-:W-:Y:S01]  /*2c20*/  FFMA.FTZ R56, R104, R61, R62 ;  /* 0x0000003d68387223 */ /* 0x000fe2000001003e */
[----:B-----5:R-:W-:-:S03]  /*2c30*/  @P4 SHF.R.U32.HI R58, RZ, 0x10, R85 ;  /* 0x00000010ff3a4819 */ /* 0x020fc60000011655 */
[----:B------:R-:W-:Y:S02]  /*2c40*/  FADD.FTZ R57, R105, -R56 ;  /* 0x8000003869397221 */ /* 0x000fe40000010000 */
[----:B------:R-:W-:Y:S02]  /*2c50*/  @P4 HADD2.F32 R58, -RZ, R58.H0_H0 ;  /* 0x2000003aff3a4230 */ /* 0x000fe40000004100 */
[----:B------:R-:W-:-:S04]  /*2c60*/  FMUL.FTZ R57, R6, R57 ;  /* 0x0000003906397220 */ /* 0x000fc80000410000 */
[----:B------:R-:W-:-:S07]  /*2c70*/  @P4 FADD.FTZ R57, R57, R58 ;  /* 0x0000003a39394221 */ /* 0x000fce0000010000 */
.L_x_1723:
[----:B------:R-:W-:Y:S05]  /*2c80*/  BSYNC B1 ;  /* 0x0000000000017941 */ /* 0x000fea0003800000 */
.L_x_1721:
        /* <DEDUP_REMOVED lines=15> */
.L_x_1725:
[----:B------:R-:W-:Y:S05]  /*2d80*/  BSYNC B1 ;  /* 0x0000000000017941 */ /* 0x000fea0003800000 */
.L_x_1724:
        /* <DEDUP_REMOVED lines=9> */
.L_x_1726:
        /* <DEDUP_REMOVED lines=10> */
.L_x_1728:
[----:B------:R-:W-:Y:S05]  /*2ec0*/  BSYNC B1 ;  /* 0x0000000000017941 */ /* 0x000fea0003800000 */
.L_x_1727:
[----:B------:R-:W-:Y:S02]  /*2ed0*/  IADD3 R5, R5, 0x80, RZ ;  /* 0x0000008005057810 */ /* 0x000fe40007ffe0ff */
[----:B------:R-:W-:-:S07]  /*2ee0*/  IADD3 R60, R60, 0x80, RZ ;  /* 0x000000803c3c7810 */ /* 0x000fce0007ffe0ff */
.L_x_1703:
[----:B------:R-:W-:Y:S05]  /*2ef0*/  BSYNC B0 ;  /* 0x0000000000007941 */ /* 0x000fea0003800000 */
.L_x_1702:
        /* <DEDUP_REMOVED lines=12> */
.L_x_1732:
[----:B------:R-:W-:Y:S05]  /*2fc0*/  BSYNC B1 ;  /* 0x0000000000017941 */ /* 0x000fea0003800000 */
.L_x_1731:
        /* <DEDUP_REMOVED lines=9> */
.L_x_1734:
        /* <DEDUP_REMOVED lines=8> */
.L_x_1735:
[----:B------:R-:W-:Y:S05]  /*30e0*/  BSYNC B1 ;  /* 0x0000000000017941 */ /* 0x000fea0003800000 */
.L_x_1733:
        /* <DEDUP_REMOVED lines=15> */
.L_x_1737:
[----:B------:R-:W-:Y:S05]  /*31e0*/  BSYNC B1 ;  /* 0x0000000000017941 */ /* 0x000fea0003800000 */
.L_x_1736:
        /* <DEDUP_REMOVED lines=8> */
.L_x_1739:
[----:B------:R-:W-:Y:S01]  /*3270*/  FFMA.FTZ R57, R107, R61, R62 ;  /* 0x0000003d6b397223 */ /* 0x000fe2000001003e */
[----:B-----5:R-:W-:-:S03]  /*3280*/  @P4 SHF.R.U64 R56, R82, 0x10, R83 ;  /* 0x0000001052384819 */ /* 0x020fc60000001253 */
[----:B------:R-:W-:Y:S02]  /*3290*/  FADD.FTZ R57, R110, -R57 ;  /* 0x800000396e397221 */ /* 0x000fe40000010000 */
[----:B------:R-:W-:Y:S02]  /*32a0*/  @P4 HADD2.F32 R56, -RZ, R56.H0_H0 ;  /* 0x20000038ff384230 */ /* 0x000fe40000004100 */
[----:B------:R-:W-:-:S04]  /*32b0*/  FMUL.FTZ R57, R6, R57 ;  /* 0x0000003906397220 */ /* 0x000fc80000410000 */
[----:B------:R-:W-:-:S07]  /*32c0*/  @P4 FADD.FTZ R57, R57, R56 ;  /* 0x0000003839394221 */ /* 0x000fce0000010000 */
.L_x_1740:
[----:B------:R-:W-:Y:S05]  /*32d0*/  BSYNC B1 ;  /* 0x0000000000017941 */ /* 0x000fea0003800000 */
.L_x_1738:
        /* <DEDUP_REMOVED lines=14> */
.L_x_1742:
[----:B------:R-:W-:Y:S05]  /*33c0*/  BSYNC B1 ;  /* 0x0000000000017941 */ /* 0x000fea0003800000 */
.L_x_1741:
[----:B------:R-:W-:Y:S01]  /*33d0*/  BSSY B1, `(.L_x_1743) ;  /* 0x000000c000017945 */ /* 0x000fe20003800000 */
[----:B------:R-:W-:-:S03]  /*33e0*/  @P5 PRMT R89, R59, 0x7610, R89 ;  /* 0x000076103b595816 */ /* 0x000fc60000000059 */
[----:B------:R-:W-:Y:S05]  /*33f0*/  @P2 BRA `(.L_x_1744) ;  /* 0x0000000000102947 */ /* 0x000fea0003800000 */
[----:B------:R-:W-:Y:S01]  /*3400*/  MOV R57, RZ ;  /* 0x000000ff00397202 */ /* 0x000fe20000000f00 */
[----:B------:R-:W-:Y:S06]  /*3410*/  @!P4 BRA `(.L_x_1745) ;  /* 0x00000000001cc947 */ /* 0x000fec0003800000 */
[----:B-----5:R-:W-:Y:S01]  /*3420*/  HADD2.F32 R57, -RZ, R83.H0_H0 ;  /* 0x20000053ff397230 */ /* 0x020fe20000004100 */
[----:B------:R-:W-:Y:S06]  /*3430*/  BRA `(.L_x_1745) ;  /* 0x0000000000147947 */ /* 0x000fec0003800000 */
.L_x_1744:
[----:B------:R-:W-:-:S04]  /*3440*/  FFMA.FTZ R56, R109, R61, R62 ;  /* 0x0000003d6d387223 */ /* 0x000fc8000001003e */
[----:B------:R-:W-:Y:S01]  /*3450*/  FADD.FTZ R57, R111, -R56 ;  /* 0x800000386f397221 */ /* 0x000fe20000010000 */
[----:B-----5:R-:W-:-:S03]  /*3460*/  @P4 HADD2.F32 R56, -RZ, R83.H0_H0 ;  /* 0x20000053ff384230 */ /* 0x020fc60000004100 */
[----:B------:R-:W-:-:S04]  /*3470*/  FMUL.FTZ R57, R6, R57 ;  /* 0x0000003906397220 */ /* 0x000fc80000410000 */
[----:B------:R-:W-:-:S07]  /*3480*/  @P4 FADD.FTZ R57, R57, R56 ;  /* 0x0000003839394221 */ /* 0x000fce0000010000 */
.L_x_1745:
[----:B------:R-:W-:Y:S05]  /*3490*/  BSYNC B1 ;  /* 0x0000000000017941 */ /* 0x000fea0003800000 */
.L_x_1743:
        /* <DEDUP_REMOVED lines=13> */
.L_x_1747:
[----:B------:R-:W-:Y:S05]  /*3570*/  BSYNC B1 ;  /* 0x0000000000017941 */ /* 0x000fea0003800000 */
.L_x_1746:
        /* <DEDUP_REMOVED lines=8> */
.L_x_1749:
[----:B------:R-:W-:Y:S01]  /*3600*/  FFMA.FTZ R62, R112, R61, R62 ;  /* 0x0000003d703e7223 */ /* 0x000fe2000001003e */
[----:B-----5:R-:W-:-:S03]  /*3610*/  @P4 SHF.R.U32.HI R56, RZ, 0x10, R83 ;  /* 0x00000010ff384819 */ /* 0x020fc60000011653 */
[----:B------:R-:W-:Y:S02]  /*3620*/  FADD.FTZ R57, R113, -R62 ;  /* 0x8000003e71397221 */ /* 0x000fe40000010000 */
[----:B------:R-:W-:Y:S02]  /*3630*/  @P4 HADD2.F32 R59, -RZ, R56.H0_H0 ;  /* 0x20000038ff3b4230 */ /* 0x000fe40000004100 */
[----:B------:R-:W-:-:S04]  /*3640*/  FMUL.FTZ R6, R6, R57 ;  /* 0x0000003906067220 */ /* 0x000fc80000410000 */
[----:B------:R-:W-:-:S07]  /*3650*/  @P4 FADD.FTZ R6, R6, R59 ;  /* 0x0000003b06064221 */ /* 0x000fce0000010000 */
.L_x_1750:
[----:B------:R-:W-:Y:S05]  /*3660*/  BSYNC B1 ;  /* 0x0000000000017941 */ /* 0x000fea0003800000 */
.L_x_1748:
[----:B------:R-:W-:Y:S01]  /*3670*/  @P5 F2FP.F16.F32.PACK_AB R56, RZ, R6 ;  /* 0x00000006ff38523e */ /* 0x000fe200000000ff */
        /* <DEDUP_REMOVED lines=8> */
[----:B------:R-:W-:Y:S02]  /*3700*/  @P2 HADD2.F32 R57, -RZ, R125.H1_H1 ;  /* 0x3000007dff392230 */ /* 0x000fe40000004100 */
[----:B------:R-:W-:-:S03]  /*3710*/  @P2 FMUL.FTZ R56, R7, R6 ;  /* 0x0000000607382220 */ /* 0x000fc60000410000 */
[----:B------:R-:W-:Y:S02]  /*3720*/  @P2 FMUL.FTZ R58, R57, R6 ;  /* 0x00000006393a2220 */ /* 0x000fe40000410000 */
[----:B------:R-:W-:Y:S02]  /*3730*/  F2FP.F16.F32.PACK_AB R56, RZ, R56 ;  /* 0x00000038ff38723e */ /* 0x000fe400000000ff */
[----:B------:R-:W-:Y:S02]  /*3740*/  FADD.FTZ R23, R23, R58 ;  /* 0x0000003a17177221 */ /* 0x000fe40000010000 */
[----:B------:R-:W-:-:S07]  /*3750*/  PRMT R93, R56, 0x7610, R93 ;  /* 0x00007610385d7816 */ /* 0x000fce000000005d */
.L_x_1752:
[----:B------:R-:W-:Y:S05]  /*3760*/  BSYNC B1 ;  /* 0x0000000000017941 */ /* 0x000fea0003800000 */
.L_x_1751:
        /* <DEDUP_REMOVED lines=9> */
.L_x_1753:
        /* <DEDUP_REMOVED lines=9> */
.L_x_1730:
[----:B------:R-:W-:Y:S05]  /*3890*/  BSYNC B0 ;  /* 0x0000000000007941 */ /* 0x000fea0003800000 */
.L_x_1729:
[----:B------:R-:W-:Y:S02]  /*38a0*/  IADD3 R76, R76, UR14, RZ ;  /* 0x0000000e4c4c7c10 */ /* 0x000fe4000fffe0ff */
[----:B------:R-:W-:Y:S02]  /*38b0*/  ISETP.NE.AND P3, PT, R119, RZ, PT ;  /* 0x000000ff7700720c */ /* 0x000fe40003f65270 */
[----:B------:R-:W-:Y:S02]  /*38c0*/  ISETP.GE.AND P2, PT, R76, UR15, PT ;  /* 0x0000000f4c007c0c */ /* 0x000fe4000bf46270 */
[----:B------:R-:W-:-:S11]  /*38d0*/  SEL R62, RZ, 0x1, P3 ;  /* 0x00000001ff3e7807 */ /* 0x000fd60001800000 */
[----:B------:R-:W-:Y:S05]  /*38e0*/  @!P2 BRA `(.L_x_1754) ;  /* 0xffffffcc0090a947 */ /* 0x000fea000383ffff */
.L_x_1662:
        /* <DEDUP_REMOVED lines=18> */
.L_x_1756:
[----:B------:R-:W-:Y:S05]  /*3a10*/  BSYNC B0 ;  /* 0x0000000000007941 */ /* 0x000fea0003800000 */
.L_x_1755:
        /* <DEDUP_REMOVED lines=12> */
.L_x_1758:
[----:B------:R-:W-:Y:S05]  /*3ae0*/  BSYNC B0 ;  /* 0x0000000000007941 */ /* 0x000fea0003800000 */
.L_x_1757:
[----:B------:R-:W-:-:S13]  /*3af0*/  ISETP.NE.AND P0, PT, R2, RZ, PT ;  /* 0x000000ff0200720c */ /* 0x000fda0003f05270 */
[----:B------:R-:W-:Y:S05]  /*3b00*/  @!P0 EXIT ;  /* 0x000000000000894d */ /* 0x000fea0003800000 */
[----:B------:R-:W4:Y:S08]  /*3b10*/  LDC.64 R2, c[0x0][0x2d0] ;  /* 0x0000b400ff027b82 */ /* 0x000f300000000a00 */
[----:B---3--:R-:W3:Y:S08]  /*3b20*/  LDC.64 R4, c[0x0][0x2d8] ;  /* 0x0000b600ff047b82 */ /* 0x008ef00000000a00 */
[----:B------:R-:W5:Y:S01]  /*3b30*/  LDC.64 R6, c[0x0][0x2f0] ;  /* 0x0000bc00ff067b82 */ /* 0x000f620000000a00 */
[----:B----4-:R-:W-:-:S05]  /*3b40*/  IMAD.WIDE.U32 R2, R11, 0x10, R2 ;  /* 0x000000100b027825 */ /* 0x010fca00078e0002 */
[----:B------:R-:W-:Y:S01]  /*3b50*/  STG.E.128 desc[UR4][R2.64], R32 ;  /* 0x0000002002007986 */ /* 0x000fe2000c101d04 */
[----:B---3--:R-:W-:-:S05]  /*3b60*/  IMAD.WIDE.U32 R4, R11, 0x10, R4 ;  /* 0x000000100b047825 */ /* 0x008fca00078e0004 */
[----:B------:R-:W-:Y:S01]  /*3b70*/  STG.E.128 desc[UR4][R4.64], R44 ;  /* 0x0000002c04007986 */ /* 0x000fe2000c101d04 */
[----:B-----5:R-:W-:-:S05]  /*3b80*/  IMAD.WIDE.U32 R6, R11, 0x10, R6 ;  /* 0x000000100b067825 */ /* 0x020fca00078e0006 */
[----:B------:R-:W-:Y:S01]  /*3b90*/  STG.E.128 desc[UR4][R6.64], R20 ;  /* 0x0000001406007986 */ /* 0x000fe2000c101d04 */
[----:B------:R-:W-:Y:S05]  /*3ba0*/  EXIT ;  /* 0x000000000000794d */ /* 0x000fea0003800000 */
.L_x_1674:
[----:B------:R-:W-:Y:S01]  /*3bb0*/  HFMA2.MMA R56, -RZ, RZ, 0, 9.5367431640625e-07 ;  /* 0x00000010ff387435 */ /* 0x000fe200000001ff */
[----:B------:R-:W-:Y:S02]  /*3bc0*/  MOV R62, R63 ;  /* 0x0000003f003e7202 */ /* 0x000fe40000000f00 */
[----:B------:R-:W-:Y:S02]  /*3bd0*/  MOV R60, 0x1f ;  /* 0x0000001f003c7802 */ /* 0x000fe40000000f00 */
[----:B------:R-:W-:-:S07]  /*3be0*/  MOV R61, 0xffffffff ;  /* 0xffffffff003d7802 */ /* 0x000fce0000000f00 */
[----:B-----5:R-:W-:Y:S05]  /*3bf0*/  WARPSYNC.COLLECTIVE R61, `(.L_x_1759) ;  /* 0x000000003d087348 */ /* 0x020fea0003c00000 */
[----:B------:R0:W1:Y:S02]  /*3c00*/  SHFL.DOWN P5, R121, R62, R56, R60 ;  /* 0x080000383e797389 */ /* 0x00006400000a003c */
[----:B01---5:R-:W-:Y:S01]  /*3c10*/  ENDCOLLECTIVE ;  /* 0x000000000000791b */ /* 0x023fe20003800000 */
.L_x_1759:
[----:B------:R-:W-:Y:S01]  /*3c20*/  MOV R62, R120 ;  /* 0x00000078003e7202 */ /* 0x000fe20000000f00 */
[----:B------:R-:W-:-:S07]  /*3c30*/  FADD.FTZ R63, R121, R63 ;  /* 0x0000003f793f7221 */ /* 0x000fce0000010000 */
[----:B------:R-:W-:Y:S05]  /*3c40*/  WARPSYNC.COLLECTIVE R61, `(.L_x_1760) ;  /* 0x000000003d087348 */ /* 0x000fea0003c00000 */
[----:B------:R0:W1:Y:S02]  /*3c50*/  SHFL.DOWN P5, R121, R62, R56, R60 ;  /* 0x080000383e797389 */ /* 0x00006400000a003c */
[----:B01----:R-:W-:Y:S01]  /*3c60*/  ENDCOLLECTIVE ;  /* 0x000000000000791b */ /* 0x003fe20003800000 */
.L_x_1760:
[----:B------:R-:W-:Y:S01]  /*3c70*/  HFMA2.MMA R56, -RZ, RZ, 0, 4.76837158203125e-07 ;  /* 0x00000008ff387435 */ /* 0x000fe200000001ff */
[----:B------:R-:W-:Y:S02]  /*3c80*/  MOV R62, R63 ;  /* 0x0000003f003e7202 */ /* 0x000fe40000000f00 */
[----:B------:R-:W-:-:S08]  /*3c90*/  MOV R59, R121 ;  /* 0x00000079003b7202 */ /* 0x000fd00000000f00 */
[----:B------:R-:W-:Y:S05]  /*3ca0*/  WARPSYNC.COLLECTIVE R61, `(.L_x_1761) ;  /* 0x000000003d087348 */ /* 0x000fea0003c00000 */
[----:B------:R0:W1:Y:S02]  /*3cb0*/  SHFL.DOWN P5, R121, R62, R56, R60 ;  /* 0x080000383e797389 */ /* 0x00006400000a003c */
[----:B01----:R-:W-:Y:S01]  /*3cc0*/  ENDCOLLECTIVE ;  /* 0x000000000000791b */ /* 0x003fe20003800000 */
.L_x_1761:
[----:B------:R-:W-:-:S05]  /*3cd0*/  FADD.FTZ R59, R59, R120 ;  /* 0x000000783b3b7221 */ /* 0x000fca0000010000 */
[----:B------:R-:W-:Y:S01]  /*3ce0*/  MOV R62, R59 ;  /* 0x0000003b003e7202 */ /* 0x000fe20000000f00 */
[----:B------:R-:W-:-:S07]  /*3cf0*/  FADD.FTZ R63, R63, R121 ;  /* 0x000000793f3f7221 */ /* 0x000fce0000010000 */
[----:B------:R-:W-:Y:S05]  /*3d00*/  WARPSYNC.COLLECTIVE R61, `(.L_x_1762) ;  /* 0x000000003d087348 */ /* 0x000fea0003c00000 */
[----:B------:R0:W1:Y:S02]  /*3d10*/  SHFL.DOWN P5, R121, R62, R56, R60 ;  /* 0x080000383e797389 */ /* 0x00006400000a003c */
[----:B01----:R-:W-:Y:S01]  /*3d20*/  ENDCOLLECTIVE ;  /* 0x000000000000791b */ /* 0x003fe20003800000 */
.L_x_1762:
[----:B------:R-:W-:Y:S01]  /*3d30*/  HFMA2.MMA R56, -RZ, RZ, 0, 2.384185791015625e-07 ;  /* 0x00000004ff387435 */ /* 0x000fe200000001ff */
[----:B------:R-:W-:Y:S02]  /*3d40*/  MOV R62, R63 ;  /* 0x0000003f003e7202 */ /* 0x000fe40000000f00 */
[----:B------:R-:W-:-:S08]  /*3d50*/  MOV R122, R121 ;  /* 0x00000079007a7202 */ /* 0x000fd00000000f00 */
[----:B------:R-:W-:Y:S05]  /*3d60*/  WARPSYNC.COLLECTIVE R61, `(.L_x_1763) ;  /* 0x000000003d087348 */ /* 0x000fea0003c00000 */
[----:B------:R0:W1:Y:S02]  /*3d70*/  SHFL.DOWN P5, R121, R62, R56, R60 ;  /* 0x080000383e797389 */ /* 0x00006400000a003c */
[----:B01----:R-:W-:Y:S01]  /*3d80*/  ENDCOLLECTIVE ;  /* 0x000000000000791b */ /* 0x003fe20003800000 */
.L_x_1763:
[----:B------:R-:W-:-:S05]  /*3d90*/  FADD.FTZ R59, R59, R122 ;  /* 0x0000007a3b3b7221 */ /* 0x000fca0000010000 */
[----:B------:R-:W-:Y:S01]  /*3da0*/  MOV R62, R59 ;  /* 0x0000003b003e7202 */ /* 0x000fe20000000f00 */
[----:B------:R-:W-:-:S07]  /*3db0*/  FADD.FTZ R63, R63, R121 ;  /* 0x000000793f3f7221 */ /* 0x000fce0000010000 */
[----:B------:R-:W-:Y:S05]  /*3dc0*/  WARPSYNC.COLLECTIVE R61, `(.L_x_1764) ;  /* 0x000000003d087348 */ /* 0x000fea0003c00000 */
[----:B------:R0:W1:Y:S02]  /*3dd0*/  SHFL.DOWN P5, R121, R62, R56, R60 ;  /* 0x080000383e797389 */ /* 0x00006400000a003c */
[----:B01----:R-:W-:Y:S01]  /*3de0*/  ENDCOLLECTIVE ;  /* 0x000000000000791b */ /* 0x003fe20003800000 */
.L_x_1764:
[----:B------:R-:W-:Y:S01]  /*3df0*/  HFMA2.MMA R56, -RZ, RZ, 0, 1.1920928955078125e-07 ;  /* 0x00000002ff387435 */ /* 0x000fe200000001ff */
[----:B------:R-:W-:Y:S02]  /*3e00*/  MOV R62, R63 ;  /* 0x0000003f003e7202 */ /* 0x000fe40000000f00 */
[----:B------:R-:W-:-:S08]  /*3e10*/  MOV R122, R121 ;  /* 0x00000079007a7202 */ /* 0x000fd00000000f00 */
[----:B------:R-:W-:Y:S05]  /*3e20*/  WARPSYNC.COLLECTIVE R61, `(.L_x_1765) ;  /* 0x000000003d087348 */ /* 0x000fea0003c00000 */
[----:B------:R0:W1:Y:S02]  /*3e30*/  SHFL.DOWN P5, R121, R62, R56, R60 ;  /* 0x080000383e797389 */ /* 0x00006400000a003c */
[----:B01----:R-:W-:Y:S01]  /*3e40*/  ENDCOLLECTIVE ;  /* 0x000000000000791b */ /* 0x003fe20003800000 */
.L_x_1765:
[----:B------:R-:W-:-:S05]  /*3e50*/  FADD.FTZ R59, R59, R122 ;  /* 0x0000007a3b3b7221 */ /* 0x000fca0000010000 */
[----:B------:R-:W-:Y:S01]  /*3e60*/  MOV R62, R59 ;  /* 0x0000003b003e7202 */ /* 0x000fe20000000f00 */
[----:B------:R-:W-:-:S07]  /*3e70*/  FADD.FTZ R63, R63, R121 ;  /* 0x000000793f3f7221 */ /* 0x000fce0000010000 */
[----:B------:R-:W-:Y:S05]  /*3e80*/  WARPSYNC.COLLECTIVE R61, `(.L_x_1766) ;  /* 0x000000003d087348 */ /* 0x000fea0003c00000 */
[----:B------:R0:W1:Y:S02]  /*3e90*/  SHFL.DOWN P5, R121, R62, R56, R60 ;  /* 0x080000383e797389 */ /* 0x00006400000a003c */
[----:B01----:R-:W-:Y:S01]  /*3ea0*/  ENDCOLLECTIVE ;  /* 0x000000000000791b */ /* 0x003fe20003800000 */
.L_x_1766:
[----:B------:R-:W-:Y:S01]  /*3eb0*/  HFMA2.MMA R56, -RZ, RZ, 0, 5.9604644775390625e-08 ;  /* 0x00000001ff387435 */ /* 0x000fe200000001ff */
[----:B------:R-:W-:Y:S02]  /*3ec0*/  MOV R62, R63 ;  /* 0x0000003f003e7202 */ /* 0x000fe40000000f00 */
[----:B------:R-:W-:-:S08]  /*3ed0*/  MOV R120, R121 ;  /* 0x0000007900787202 */ /* 0x000fd00000000f00 */
[----:B------:R-:W-:Y:S05]  /*3ee0*/  WARPSYNC.COLLECTIVE R61, `(.L_x_1767) ;  /* 0x000000003d087348 */ /* 0x000fea0003c00000 */
[----:B------:R0:W1:Y:S02]  /*3ef0*/  SHFL.DOWN P5, R121, R62, R56, R60 ;  /* 0x080000383e797389 */ /* 0x00006400000a003c */
[----:B01----:R-:W-:Y:S01]  /*3f00*/  ENDCOLLECTIVE ;  /* 0x000000000000791b */ /* 0x003fe20003800000 */
.L_x_1767:
[----:B------:R-:W-:-:S05]  /*3f10*/  FADD.FTZ R59, R59, R120 ;  /* 0x000000783b3b7221 */ /* 0x000fca0000010000 */
[----:B------:R-:W-:Y:S02]  /*3f20*/  MOV R62, R59 ;  /* 0x0000003b003e7202 */ /* 0x000fe40000000f00 */
[----:B------:R-:W-:-:S07]  /*3f30*/  MOV R120, R121 ;  /* 0x0000007900787202 */ /* 0x000fce0000000f00 */
[----:B------:R-:W-:Y:S05]  /*3f40*/  WARPSYNC.COLLECTIVE R61, `(.L_x_1768) ;  /* 0x000000003d087348 */ /* 0x000fea0003c00000 */
[----:B------:R0:W1:Y:S02]  /*3f50*/  SHFL.DOWN P5, R121, R62, R56, R60 ;  /* 0x080000383e797389 */ /* 0x00006400000a003c */
[----:B01----:R-:W-:Y:S01]  /*3f60*/  ENDCOLLECTIVE ;  /* 0x000000000000791b */ /* 0x003fe20003800000 */
.L_x_1768:
[----:B------:R-:W-:Y:S05]  /*3f70*/  BRA `(.L_x_1769) ;  /* 0xffffffd800747947 */ /* 0x000fea000383ffff */
.L_x_1770:
        /* <DEDUP_REMOVED lines=16> */
.L_x_8531:


//--------------------- .text._ZN10layer_norm22ln_bwd_finalize_kernelINS_22Kernel_traits_finalizeILj1536E6__halfS2_S2_S2_fjLb1ELj1024ELj4ENS_18Kernel_traits_baseILj1536ES2_S2_S2_S2_fjLj1024EEEEELb1ELb1EEEvNS_9BwdParamsE --------------------------
	.section	.text._ZN10layer_norm22ln_bwd_finalize_kernelINS_22Kernel_traits_finalizeILj1536E6__halfS2_S2_S2_fjLb1ELj1024ELj4ENS_18Kernel_traits_baseILj1536ES2_S2_S2_S2_fjLj1024EEEEELb1ELb1EEEvNS_9BwdParamsE,"ax",@progbits
	.align	128
        .global         _ZN10layer_norm22ln_bwd_finalize_kernelINS_22Kernel_traits_finalizeILj1536E6__halfS2_S2_S2_fjLb1ELj1024ELj4ENS_18Kernel_traits_baseILj1536ES2_S2_S2_S2_fjLj1024EEEEELb1ELb1EEEvNS_9BwdParamsE
        .type           _ZN10layer_norm22ln_bwd_finalize_kernelINS_22Kernel_traits_finalizeILj1536E6__halfS2_S2_S2_fjLb1ELj1024ELj4ENS_18Kernel_traits_baseILj1536ES2_S2_S2_S2_fjLj1024EEEEELb1ELb1EEEvNS_9BwdParamsE,@function
        .size           _ZN10layer_norm22ln_bwd_finalize_kernelINS_22Kernel_traits_finalizeILj1536E6__halfS2_S2_S2_fjLb1ELj1024ELj4ENS_18Kernel_traits_baseILj1536ES2_S2_S2_S2_fjLj1024EEEEELb1ELb1EEEvNS_9BwdParamsE,(.L_x_8532 - _ZN10layer_norm22ln_bwd_finalize_kernelINS_22Kernel_traits_finalizeILj1536E6__halfS2_S2_S2_fjLb1ELj1024ELj4ENS_18Kernel_traits_baseILj1536ES2_S2_S2_S2_fjLj1024EEEEELb1ELb1EEEvNS_9BwdParamsE)
        .other          _ZN10layer_norm22ln_bwd_finalize_kernelINS_22Kernel_traits_finalizeILj1536E6__halfS2_S2_S2_fjLb1ELj1024ELj4ENS_18Kernel_traits_baseILj1536ES2_S2_S2_S2_fjLj1024EEEEELb1ELb1EEEvNS_9BwdParamsE,@"STO_CUDA_ENTRY STV_DEFAULT"
_ZN10layer_norm22ln_bwd_finalize_kernelINS_22Kernel_traits_finalizeILj1536E6__halfS2_S2_S2_fjLb1ELj1024ELj4ENS_18Kernel_traits_baseILj1536ES2_S2_S2_S2_fjLj1024EEEEELb1ELb1EEEvNS_9BwdParamsE:
.text._ZN10layer_norm22ln_bwd_finalize_kernelINS_22Kernel_traits_finalizeILj1536E6__halfS2_S2_S2_fjLb1ELj1024ELj4ENS_18Kernel_traits_baseILj1536ES2_S2_S2_S2_fjLj1024EEEEELb1ELb1EEEvNS_9BwdParamsE:
        /* <DEDUP_REMOVED lines=25> */
.L_x_1782:
        /* <DEDUP_REMOVED lines=33> */
.L_x_1775:
        /* <DEDUP_REMOVED lines=49> */
.L_x_1774:
[----:B------:R-:W-:Y:S05]  /*06b0*/  BSYNC B1 ;  /* 0x0000000000017941 */ /* 0x000fea0003800000 */
.L_x_1773:
        /* <DEDUP_REMOVED lines=32> */
.L_x_1777:
[----:B------:R-:W-:Y:S05]  /*08c0*/  BSYNC B1 ;  /* 0x0000000000017941 */ /* 0x000fea0003800000 */
.L_x_1776:
        /* <DEDUP_REMOVED lines=16> */
.L_x_1772:
[----:B------:R-:W-:Y:S05]  /*09d0*/  BSYNC B0 ;  /* 0x0000000000007941 */ /* 0x000fea0003800000 */
.L_x_1771:
        /* <DEDUP_REMOVED lines=40> */
.L_x_1798:
        /* <DEDUP_REMOVED lines=8> */
.L_x_1778:
        /* <DEDUP_REMOVED lines=15> */
[----:B---3--:R-:W-:Y:S02]  /*0dd0*/  F2FP.F16.F32.PACK_AB R21, R21, R20 ;  /* 0x000000141515723e */ /* 0x008fe400000000ff */
[----:B-1----:R-:W-:-:S03]  /*0de0*/  F2FP.F16.F32.PACK_AB R13, R13, R12 ;  /* 0x0000000c0d0d723e */ /* 0x002fc600000000ff */
[----:B------:R3:W-:Y:S01]  /*0df0*/  STG.E desc[UR6][R14.64], R21 ;  /* 0x000000150e007986 */ /* 0x0007e2000c101906 */
[----:B----4-:R-:W-:-:S03]  /*0e00*/  F2FP.F16.F32.PACK_AB R17, R17, R16 ;  /* 0x000000101111723e */ /* 0x010fc600000000ff */
[----:B------:R3:W-:Y:S04]  /*0e10*/  STG.E desc[UR6][R10.64], R13 ;  /* 0x0000000d0a007986 */ /* 0x0007e8000c101906 */
[----:B------:R3:W-:Y:S02]  /*0e20*/  STG.E desc[UR6][R8.64], R17 ;  /* 0x0000001108007986 */ /* 0x0007e4000c101906 */
.L_x_1781:
[----:B------:R-:W-:Y:S05]  /*0e30*/  BSYNC B0 ;  /* 0x0000000000007941 */ /* 0x000fea0003800000 */
.L_x_1780:
[C---:B------:R-:W-:Y:S02]  /*0e40*/  ISETP.GT.U32.AND P1, PT, R4.reuse, -0x601, PT ;  /* 0xfffff9ff0400780c */ /* 0x040fe40003f24070 */
[----:B------:R-:W-:Y:S02]  /*0e50*/  IADD3 R4, R4, 0x600, RZ ;  /* 0x0000060004047810 */ /* 0x000fe40007ffe0ff */
[----:B------:R-:W-:-:S09]  /*0e60*/  IADD3 R5, R5, 0x300, RZ ;  /* 0x0000030005057810 */ /* 0x000fd20007ffe0ff */
[----:B------:R-:W-:Y:S05]  /*0e70*/  @P1 BRA `(.L_x_1782) ;  /* 0xfffffff000c41947 */ /* 0x000fea000383ffff */
[----:B------:R-:W-:Y:S05]  /*0e80*/  EXIT ;  /* 0x000000000000794d */ /* 0x000fea0003800000 */
.L_x_1779:
[----:B------:R-:W-:Y:S01]  /*0e90*/  HFMA2.MMA R22, -RZ, RZ, 0, 5.9604644775390625e-08 ;  /* 0x00000001ff167435 */ /* 0x000fe200000001ff */
[----:B---3--:R-:W-:Y:S01]  /*0ea0*/  MOV R23, R8 ;  /* 0x0000000800177202 */ /* 0x008fe20000000f00 */
[----:B------:R-:W-:Y:S01]  /*0eb0*/  IMAD.MOV.U32 R20, RZ, RZ, -0x1 ;  /* 0xffffffffff147424 */ /* 0x000fe200078e00ff */
[----:B------:R-:W-:-:S08]  /*0ec0*/  MOV R25, 0x1f ;  /* 0x0000001f00197802 */ /* 0x000fd00000000f00 */
[----:B012---:R-:W-:Y:S05]  /*0ed0*/  WARPSYNC.COLLECTIVE R20, `(.L_x_1783) ;  /* 0x0000000014087348 */ /* 0x007fea0003c00000 */
[----:B------:R3:W4:Y:S02]  /*0ee0*/  SHFL.BFLY P2, R21, R23, R22, R25 ;  /* 0x0c00001617157389 */ /* 0x0007240000040019 */
[----:B01234-:R-:W-:Y:S01]  /*0ef0*/  ENDCOLLECTIVE ;  /* 0x000000000000791b */ /* 0x01ffe20003800000 */
.L_x_1783:
[----:B------:R-:W-:Y:S01]  /*0f00*/  HFMA2.MMA R22, -RZ, RZ, 0, 1.1920928955078125e-07 ;  /* 0x00000002ff167435 */ /* 0x000fe200000001ff */
[----:B------:R-:W-:-:S05]  /*0f10*/  MOV R9, R21 ;  /* 0x0000001500097202 */ /* 0x000fca0000000f00 */
[----:B------:R-:W-:-:S05]  /*0f20*/  FADD.FTZ R9, R8, R9 ;  /* 0x0000000908097221 */ /* 0x000fca0000010000 */
[----:B------:R-:W-:-:S07]  /*0f30*/  MOV R23, R9 ;  /* 0x0000000900177202 */ /* 0x000fce0000000f00 */
[----:B------:R-:W-:Y:S05]  /*0f40*/  WARPSYNC.COLLECTIVE R20, `(.L_x_1784) ;  /* 0x0000000014087348 */ /* 0x000fea0003c00000 */
[----:B------:R0:W1:Y:S02]  /*0f50*/  SHFL.BFLY P2, R21, R23, R22, R25 ;  /* 0x0c00001617157389 */ /* 0x0000640000040019 */
[----:B01----:R-:W-:Y:S01]  /*0f60*/  ENDCOLLECTIVE ;  /* 0x000000000000791b */ /* 0x003fe20003800000 */
.L_x_1784:
[----:B------:R-:W-:Y:S01]  /*0f70*/  HFMA2.MMA R22, -RZ, RZ, 0, 2.384185791015625e-07 ;  /* 0x00000004ff167435 */ /* 0x000fe200000001ff */
[----:B------:R-:W-:-:S05]  /*0f80*/  MOV R12, R21 ;  /* 0x00000015000c7202 */ /* 0x000fca0000000f00 */
[----:B------:R-:W-:-:S05]  /*0f90*/  FADD.FTZ R12, R9, R12 ;  /* 0x0000000c090c7221 */ /* 0x000fca0000010000 */
[----:B------:R-:W-:-:S07]  /*0fa0*/  MOV R23, R12 ;  /* 0x0000000c00177202 */ /* 0x000fce0000000f00 */
[----:B------:R-:W-:Y:S05]  /*0fb0*/  WARPSYNC.COLLECTIVE R20, `(.L_x_1785) ;  /* 0x0000000014087348 */ /* 0x000fea0003c00000 */
[----:B------:R0:W1:Y:S02]  /*0fc0*/  SHFL.BFLY P2, R21, R23, R22, R25 ;  /* 0x0c00001617157389 */ /* 0x0000640000040019 */
[----:B01----:R-:W-:Y:S01]  /*0fd0*/  ENDCOLLECTIVE ;  /* 0x000000000000791b */ /* 0x003fe20003800000 */
.L_x_1785:
[----:B------:R-:W-:Y:S01]  /*0fe0*/  HFMA2.MMA R22, -RZ, RZ, 0, 4.76837158203125e-07 ;  /* 0x00000008ff167435 */ /* 0x000fe200000001ff */
[----:B------:R-:W-:-:S05]  /*0ff0*/  MOV R13, R21 ;  /* 0x00000015000d7202 */ /* 0x000fca0000000f00 */
[----:B------:R-:W-:-:S04]  /*1000*/  FADD.FTZ R13, R12, R13 ;  /* 0x0000000d0c0d7221 */ /* 0x000fc80000010000 */
[----:B------:R-:W-:-:S07]  /*1010*/  IMAD.MOV.U32 R23, RZ, RZ, R13 ;  /* 0x000000ffff177224 */ /* 0x000fce00078e000d */
[----:B------:R-:W-:Y:S05]  /*1020*/  WARPSYNC.COLLECTIVE R20, `(.L_x_1786) ;  /* 0x0000000014087348 */ /* 0x000fea0003c00000 */
[----:B------:R0:W1:Y:S02]  /*1030*/  SHFL.BFLY P2, R21, R23, R22, R25 ;  /* 0x0c00001617157389 */ /* 0x0000640000040019 */
[----:B01----:R-:W-:Y:S01]  /*1040*/  ENDCOLLECTIVE ;  /* 0x000000000000791b */ /* 0x003fe20003800000 */
.L_x_1786:
[----:B------:R-:W-:Y:S01]  /*1050*/  HFMA2.MMA R22, -RZ, RZ, 0, 9.5367431640625e-07 ;  /* 0x00000010ff167435 */ /* 0x000fe200000001ff */
[----:B------:R-:W-:-:S05]  /*1060*/  MOV R8, R21 ;  /* 0x0000001500087202 */ /* 0x000fca0000000f00 */
[----:B------:R-:W-:-:S05]  /*1070*/  FADD.FTZ R9, R13, R8 ;  /* 0x000000080d097221 */ /* 0x000fca0000010000 */
[----:B------:R-:W-:-:S07]  /*1080*/  MOV R23, R9 ;  /* 0x0000000900177202 */ /* 0x000fce0000000f00 */
[----:B------:R-:W-:Y:S05]  /*1090*/  WARPSYNC.COLLECTIVE R20, `(.L_x_1787) ;  /* 0x0000000014087348 */ /* 0x000fea0003c00000 */
[----:B------:R0:W1:Y:S02]  /*10a0*/  SHFL.BFLY P2, R21, R23, R22, R25 ;  /* 0x0c00001617157389 */ /* 0x0000640000040019 */
[----:B01----:R-:W-:Y:S01]  /*10b0*/  ENDCOLLECTIVE ;  /* 0x000000000000791b */ /* 0x003fe20003800000 */
.L_x_1787:
[----:B------:R-:W-:Y:S01]  /*10c0*/  HFMA2.MMA R22, -RZ, RZ, 0, 5.9604644775390625e-08 ;  /* 0x00000001ff167435 */ /* 0x000fe200000001ff */
[----:B------:R-:W-:Y:S02]  /*10d0*/  MOV R23, R11 ;  /* 0x0000000b00177202 */ /* 0x000fe40000000f00 */
[----:B------:R-:W-:-:S08]  /*10e0*/  MOV R8, R21 ;  /* 0x0000001500087202 */ /* 0x000fd00000000f00 */
[----:B------:R-:W-:Y:S05]  /*10f0*/  WARPSYNC.COLLECTIVE R20, `(.L_x_1788) ;  /* 0x0000000014087348 */ /* 0x000fea0003c00000 */
[----:B------:R0:W1:Y:S02]  /*1100*/  SHFL.BFLY P2, R21, R23, R22, R25 ;  /* 0x0c00001617157389 */ /* 0x0000640000040019 */
[----:B01----:R-:W-:Y:S01]  /*1110*/  ENDCOLLECTIVE ;  /* 0x000000000000791b */ /* 0x003fe20003800000 */
.L_x_1788:
[----:B------:R-:W-:Y:S01]  /*1120*/  HFMA2.MMA R22, -RZ, RZ, 0, 1.1920928955078125e-07 ;  /* 0x00000002ff167435 */ /* 0x000fe200000001ff */
[----:B------:R-:W-:-:S05]  /*1130*/  MOV R12, R21 ;  /* 0x00000015000c7202 */ /* 0x000fca0000000f00 */
[----:B------:R-:W-:-:S04]  /*1140*/  FADD.FTZ R14, R11, R12 ;  /* 0x0000000c0b0e7221 */ /* 0x000fc80000010000 */
[----:B------:R-:W-:-:S07]  /*1150*/  IMAD.MOV.U32 R23, RZ, RZ, R14 ;  /* 0x000000ffff177224 */ /* 0x000fce00078e000e */
[----:B------:R-:W-:Y:S05]  /*1160*/  WARPSYNC.COLLECTIVE R20, `(.L_x_1789) ;  /* 0x0000000014087348 */ /* 0x000fea0003c00000 */
[----:B------:R0:W1:Y:S02]  /*1170*/  SHFL.BFLY P2, R21, R23, R22, R25 ;  /* 0x0c00001617157389 */ /* 0x0000640000040019 */
[----:B01----:R-:W-:Y:S01]  /*1180*/  ENDCOLLECTIVE ;  /* 0x000000000000791b */ /* 0x003fe20003800000 */
.L_x_1789:
[----:B------:R-:W-:Y:S01]  /*1190*/  HFMA2.MMA R22, -RZ, RZ, 0, 2.384185791015625e-07 ;  /* 0x00000004ff167435 */ /* 0x000fe200000001ff */
[----:B------:R-:W-:-:S05]  /*11a0*/  MOV R13, R21 ;  /* 0x00000015000d7202 */ /* 0x000fca0000000f00 */
[----:B------:R-:W-:-:S05]  /*11b0*/  FADD.FTZ R15, R14, R13 ;  /* 0x0000000d0e0f7221 */ /* 0x000fca0000010000 */
[----:B------:R-:W-:-:S07]  /*11c0*/  MOV R23, R15 ;  /* 0x0000000f00177202 */ /* 0x000fce0000000f00 */
[----:B------:R-:W-:Y:S05]  /*11d0*/  WARPSYNC.COLLECTIVE R20, `(.L_x_1790) ;  /* 0x0000000014087348 */ /* 0x000fea0003c00000 */
[----:B------:R0:W1:Y:S02]  /*11e0*/  SHFL.BFLY P2, R21, R23, R22, R25 ;  /* 0x0c00001617157389 */ /* 0x0000640000040019 */
[----:B01----:R-:W-:Y:S01]  /*11f0*/  ENDCOLLECTIVE ;  /* 0x000000000000791b */ /* 0x003fe20003800000 */
.L_x_1790:
[----:B------:R-:W-:Y:S01]  /*1200*/  HFMA2.MMA R22, -RZ, RZ, 0, 4.76837158203125e-07 ;  /* 0x00000008ff167435 */ /* 0x000fe200000001ff */
[----:B------:R-:W-:-:S05]  /*1210*/  MOV R16, R21 ;  /* 0x0000001500107202 */ /* 0x000fca0000000f00 */
[----:B------:R-:W-:-:S05]  /*1220*/  FADD.FTZ R16, R15, R16 ;  /* 0x000000100f107221 */ /* 0x000fca0000010000 */
[----:B------:R-:W-:-:S07]  /*1230*/  MOV R23, R16 ;  /* 0x0000001000177202 */ /* 0x000fce0000000f00 */
[----:B------:R-:W-:Y:S05]  /*1240*/  WARPSYNC.COLLECTIVE R20, `(.L_x_1791) ;  /* 0x0000000014087348 */ /* 0x000fea0003c00000 */
[----:B------:R0:W1:Y:S02]  /*1250*/  SHFL.BFLY P2, R21, R23, R22, R25 ;  /* 0x0c00001617157389 */ /* 0x0000640000040019 */
[----:B01----:R-:W-:Y:S01]  /*1260*/  ENDCOLLECTIVE ;  /* 0x000000000000791b */ /* 0x003fe20003800000 */
.L_x_1791:
[----:B------:R-:W-:Y:S01]  /*1270*/  HFMA2.MMA R22, -RZ, RZ, 0, 9.5367431640625e-07 ;  /* 0x00000010ff167435 */ /* 0x000fe200000001ff */
[----:B------:R-:W-:-:S05]  /*1280*/  MOV R11, R21 ;  /* 0x00000015000b7202 */ /* 0x000fca0000000f00 */
[----:B------:R-:W-:-:S04]  /*1290*/  FADD.FTZ R11, R16, R11 ;  /* 0x0000000b100b7221 */ /* 0x000fc80000010000 */
[----:B------:R-:W-:-:S07]  /*12a0*/  IMAD.MOV.U32 R23, RZ, RZ, R11 ;  /* 0x000000ffff177224 */ /* 0x000fce00078e000b */
[----:B------:R-:W-:Y:S05]  /*12b0*/  WARPSYNC.COLLECTIVE R20, `(.L_x_1792) ;  /* 0x0000000014087348 */ /* 0x000fea0003c00000 */
[----:B------:R0:W1:Y:S02]  /*12c0*/  SHFL.BFLY P2, R21, R23, R22, R25 ;  /* 0x0c00001617157389 */ /* 0x0000640000040019 */
[----:B01----:R-:W-:Y:S01]  /*12d0*/  ENDCOLLECTIVE ;  /* 0x000000000000791b */ /* 0x003fe20003800000 */
.L_x_1792:
[----:B------:R-:W-:Y:S01]  /*12e0*/  HFMA2.MMA R22, -RZ, RZ, 0, 5.9604644775390625e-08 ;  /* 0x00000001ff167435 */ /* 0x000fe200000001ff */
[----:B------:R-:W-:Y:S02]  /*12f0*/  MOV R23, R10 ;  /* 0x0000000a00177202 */ /* 0x000fe40000000f00 */
[----:B------:R-:W-:-:S08]  /*1300*/  MOV R12, R21 ;  /* 0x00000015000c7202 */ /* 0x000fd00000000f00 */
[----:B------:R-:W-:Y:S05]  /*1310*/  WARPSYNC.COLLECTIVE R20, `(.L_x_1793) ;  /* 0x0000000014087348 */ /* 0x000fea0003c00000 */
[----:B------:R0:W1:Y:S02]  /*1320*/  SHFL.BFLY P2, R21, R23, R22, R25 ;  /* 0x0c00001617157389 */ /* 0x0000640000040019 */
[----:B01----:R-:W-:Y:S01]  /*1330*/  ENDCOLLECTIVE ;  /* 0x000000000000791b */ /* 0x003fe20003800000 */
.L_x_1793:
[----:B------:R-:W-:Y:S01]  /*1340*/  HFMA2.MMA R22, -RZ, RZ, 0, 1.1920928955078125e-07 ;  /* 0x00000002ff167435 */ /* 0x000fe200000001ff */
[----:B------:R-:W-:-:S05]  /*1350*/  MOV R13, R21 ;  /* 0x00000015000d7202 */ /* 0x000fca0000000f00 */
[----:B------:R-:W-:-:S05]  /*1360*/  FADD.FTZ R17, R10, R13 ;  /* 0x0000000d0a117221 */ /* 0x000fca0000010000 */
[----:B------:R-:W-:-:S07]  /*1370*/  MOV R23, R17 ;  /* 0x0000001100177202 */ /* 0x000fce0000000f00 */
[----:B------:R-:W-:Y:S05]  /*1380*/  WARPSYNC.COLLECTIVE R20, `(.L_x_1794) ;  /* 0x0000000014087348 */ /* 0x000fea0003c00000 */
[----:B------:R0:W1:Y:S02]  /*1390*/  SHFL.BFLY P2, R21, R23, R22, R25 ;  /* 0x0c00001617157389 */ /* 0x0000640000040019 */
[----:B01----:R-:W-:Y:S01]  /*13a0*/  ENDCOLLECTIVE ;  /* 0x000000000000791b */ /* 0x003fe20003800000 */
.L_x_1794:
[----:B------:R-:W-:Y:S01]  /*13b0*/  HFMA2.MMA R22, -RZ, RZ, 0, 2.384185791015625e-07 ;  /* 0x00000004ff167435 */ /* 0x000fe200000001ff */
[----:B------:R-:W-:-:S05]  /*13c0*/  MOV R16, R21 ;  /* 0x0000001500107202 */ /* 0x000fca0000000f00 */
[----:B------:R-:W-:-:S04]  /*13d0*/  FADD.FTZ R18, R17, R16 ;  /* 0x0000001011127221 */ /* 0x000fc80000010000 */
[----:B------:R-:W-:-:S07]  /*13e0*/  IMAD.MOV.U32 R23, RZ, RZ, R18 ;  /* 0x000000ffff177224 */ /* 0x000fce00078e0012 */
[----:B------:R-:W-:Y:S05]  /*13f0*/  WARPSYNC.COLLECTIVE R20, `(.L_x_1795) ;  /* 0x0000000014087348 */ /* 0x000fea0003c00000 */
[----:B------:R0:W1:Y:S02]  /*1400*/  SHFL.BFLY P2, R21, R23, R22, R25 ;  /* 0x0c00001617157389 */ /* 0x0000640000040019 */
[----:B01----:R-:W-:Y:S01]  /*1410*/  ENDCOLLECTIVE ;  /* 0x000000000000791b */ /* 0x003fe20003800000 */
.L_x_1795:
[----:B------:R-:W-:Y:S01]  /*1420*/  HFMA2.MMA R22, -RZ, RZ, 0, 4.76837158203125e-07 ;  /* 0x00000008ff167435 */ /* 0x000fe200000001ff */
[----:B------:R-:W-:-:S05]  /*1430*/  MOV R19, R21 ;  /* 0x0000001500137202 */ /* 0x000fca0000000f00 */
[----:B------:R-:W-:-:S05]  /*1440*/  FADD.FTZ R19, R18, R19 ;  /* 0x0000001312137221 */ /* 0x000fca0000010000 */
[----:B------:R-:W-:-:S07]  /*1450*/  MOV R23, R19 ;  /* 0x0000001300177202 */ /* 0x000fce0000000f00 */
[----:B------:R-:W-:Y:S05]  /*1460*/  WARPSYNC.COLLECTIVE R20, `(.L_x_1796) ;  /* 0x0000000014087348 */ /* 0x000fea0003c00000 */
[----:B------:R0:W1:Y:S02]  /*1470*/  SHFL.BFLY P2, R21, R23, R22, R25 ;  /* 0x0c00001617157389 */ /* 0x0000640000040019 */
[----:B01----:R-:W-:Y:S01]  /*1480*/  ENDCOLLECTIVE ;  /* 0x000000000000791b */ /* 0x003fe20003800000 */
.L_x_1796:
[----:B------:R-:W-:Y:S01]  /*1490*/  HFMA2.MMA R22, -RZ, RZ, 0, 9.5367431640625e-07 ;  /* 0x00000010ff167435 */ /* 0x000fe200000001ff */
[----:B------:R-:W-:-:S05]  /*14a0*/  MOV R10, R21 ;  /* 0x00000015000a7202 */ /* 0x000fca0000000f00 */
[----:B------:R-:W-:-:S05]  /*14b0*/  FADD.FTZ R10, R19, R10 ;  /* 0x0000000a130a7221 */ /* 0x000fca0000010000 */
[----:B------:R-:W-:-:S07]  /*14c0*/  MOV R23, R10 ;  /* 0x0000000a00177202 */ /* 0x000fce0000000f00 */
[----:B------:R-:W-:Y:S05]  /*14d0*/  WARPSYNC.COLLECTIVE R20, `(.L_x_1797) ;  /* 0x0000000014087348 */ /* 0x000fea0003c00000 */
[----:B------:R0:W1:Y:S02]  /*14e0*/  SHFL.BFLY P2, R21, R23, R22, R25 ;  /* 0x0c00001617157389 */ /* 0x0000640000040019 */
[----:B01----:R-:W-:Y:S01]  /*14f0*/  ENDCOLLECTIVE ;  /* 0x000000000000791b */ /* 0x003fe20003800000 */
.L_x_1797:
[----:B------:R-:W-:Y:S01]  /*1500*/  MOV R15, R21 ;  /* 0x00000015000f7202 */ /* 0x000fe20000000f00 */
[----:B------:R-:W-:Y:S06]  /*1510*/  BRA `(.L_x_1798) ;  /* 0xfffffff400d07947 */ /* 0x000fec000383ffff */
.L_x_1799:
        /* <DEDUP_REMOVED lines=14> */
.L_x_8532:


//--------------------- .text._ZN10layer_norm13ln_bwd_kernelINS_13Kernel_traitsI6__halfS2_S2_S2_fjLj1536ELj1ELj1ELj4ELj8ENS_18Kernel_traits_baseILj1536ES2_S2_S2_S2_fjLj128EEEEELb1ELb1ELb1ELb1EEEvNS_9BwdParamsE --------------------------
	.section	.text._ZN10layer_norm13ln_bwd_kernelINS_13Kernel_traitsI6__halfS2_S2_S2_fjLj1536ELj1ELj1ELj4ELj8ENS_18Kernel_traits_baseILj1536ES2_S2_S2_S2_fjLj128EEEEELb1ELb1ELb1ELb1EEEvNS_9BwdParamsE,"ax",@progbits
	.align	128
        .global         _ZN10layer_norm13ln_bwd_kernelINS_13Kernel_traitsI6__halfS2_S2_S2_fjLj1536ELj1ELj1ELj4ELj8ENS_18Kernel_traits_baseILj1536ES2_S2_S2_S2_fjLj128EEEEELb1ELb1ELb1ELb1EEEvNS_9BwdParamsE
        .type           _ZN10layer_norm13ln_bwd_kernelINS_13Kernel_traitsI6__halfS2_S2_S2_fjLj1536ELj1ELj1ELj4ELj8ENS_18Kernel_traits_baseILj1536ES2_S2_S2_S2_fjLj128EEEEELb1ELb1ELb1ELb1EEEvNS_9BwdParamsE,@function
        .size           _ZN10layer_norm13ln_bwd_kernelINS_13Kernel_traitsI6__halfS2_S2_S2_fjLj1536ELj1ELj1ELj4ELj8ENS_18Kernel_traits_baseILj1536ES2_S2_S2_S2_fjLj128EEEEELb1ELb1ELb1ELb1EEEvNS_9BwdParamsE,(.L_x_8533 - _ZN10layer_norm13ln_bwd_kernelINS_13Kernel_traitsI6__halfS2_S2_S2_fjLj1536ELj1ELj1ELj4ELj8ENS_18Kernel_traits_baseILj1536ES2_S2_S2_S2_fjLj128EEEEELb1ELb1ELb1ELb1EEEvNS_9BwdParamsE)
        .other          _ZN10layer_norm13ln_bwd_kernelINS_13Kernel_traitsI6__halfS2_S2_S2_fjLj1536ELj1ELj1ELj4ELj8ENS_18Kernel_traits_baseILj1536ES2_S2_S2_S2_fjLj128EEEEELb1ELb1ELb1ELb1EEEvNS_9BwdParamsE,@"STO_CUDA_ENTRY STV_DEFAULT"
_ZN10layer_norm13ln_bwd_kernelINS_13Kernel_traitsI6__halfS2_S2_S2_fjLj1536ELj1ELj1ELj4ELj8ENS_18Kernel_traits_baseILj1536ES2_S2_S2_S2_fjLj128EEEEELb1ELb1ELb1ELb1EEEvNS_9BwdParamsE:
.text._ZN10layer_norm13ln_bwd_kernelINS_13Kernel_traitsI6__halfS2_S2_S2_fjLj1536ELj1ELj1ELj4ELj8ENS_18Kernel_traits_baseILj1536ES2_S2_S2_S2_fjLj128EEEEELb1ELb1ELb1ELb1EEEvNS_9BwdParamsE:
        /* <DEDUP_REMOVED lines=32> */
.L_x_1800:
[----:B------:R-:W-:Y:S01]  /*0200*/  SHF.L.U32 R0, R124, 0x3, RZ ;  /* 0x000000037c007819 */ /* 0x000fe200000006ff */
[----:B------:R-:W-:Y:S01]  /*0210*/  ULDC.64 UR6, c[0x0][0x260] ;  /* 0x0000980000067ab9 */ /* 0x000fe20000000a00 */
[----:B------:R-:W0:Y:S02]  /*0220*/  LDC.U8 R125, c[0x0][0x2a0] ;  /* 0x0000a800ff7d7b82 */ /* 0x000e240000000000 */
        /* <DEDUP_REMOVED lines=10> */
[----:B------:R1:W5:Y:S04]  /*02d0*/  LDG.E.64 R10, desc[UR4][R4.64+0x800] ;  /* 0x00080004040a7981 */ /* 0x000368000c1e1b00 */
[----:B------:R-:W5:Y:S01]  /*02e0*/  LDG.E.64 R92, desc[UR4][R6.64+0x800] ;  /* 0x00080004065c7981 */ /* 0x000f62000c1e1b00 */
[----:B------:R-:W-:Y:S01]  /*02f0*/  HFMA2.MMA R62, -RZ, RZ, 0, 5.9604644775390625e-08 ;  /* 0x00000001ff3e7435 */ /* 0x000fe200000001ff */
[----:B------:R-:W-:-:S02]  /*0300*/  CS2R R54, SRZ ;  /* 0x0000000000367805 */ /* 0x000fc4000001ff00 */
[----:B------:R-:W-:Y:S02]  /*0310*/  CS2R R48, SRZ ;  /* 0x0000000000307805 */ /* 0x000fe4000001ff00 */
[----:B------:R-:W-:Y:S02]  /*0320*/  CS2R R50, SRZ ;  /* 0x0000000000327805 */ /* 0x000fe4000001ff00 */
[----:B------:R-:W-:Y:S02]  /*0330*/  CS2R R44, SRZ ;  /* 0x00000000002c7805 */ /* 0x000fe4000001ff00 */
[----:B-1----:R-:W-:Y:S02]  /*0340*/  LOP3.LUT R4, R124, 0x7f, RZ, 0xc0, !PT ;  /* 0x0000007f7c047812 */ /* 0x002fe400078ec0ff */
        /* <DEDUP_REMOVED lines=14> */
[--C-:B--2---:R-:W-:Y:S02]  /*0430*/  SHF.R.U64 R117, R118, 0x10, R119.reuse ;  /* 0x0000001076757819 */ /* 0x104fe40000001277 */
[----:B------:R-:W-:Y:S02]  /*0440*/  SHF.R.U32.HI R115, RZ, 0x10, R119 ;  /* 0x00000010ff737819 */ /* 0x000fe40000011677 */
[--C-:B---3--:R-:W-:Y:S02]  /*0450*/  SHF.R.U64 R113, R8, 0x10, R9.reuse ;  /* 0x0000001008717819 */ /* 0x108fe40000001209 */
[----:B------:R-:W-:Y:S02]  /*0460*/  SHF.R.U32.HI R111, RZ, 0x10, R9 ;  /* 0x00000010ff6f7819 */ /* 0x000fe40000011609 */
[--C-:B----4-:R-:W-:Y:S01]  /*0470*/  SHF.R.U64 R104, R100, 0x10, R101.reuse ;  /* 0x0000001064687819 */ /* 0x110fe20000001265 */
[----:B------:R-:W-:Y:S01]  /*0480*/  HADD2.F32 R106, -RZ, R100.H0_H0 ;  /* 0x20000064ff6a7230 */ /* 0x000fe20000004100 */
[----:B------:R-:W-:-:S02]  /*0490*/  SHF.R.U32.HI R100, RZ, 0x10, R101 ;  /* 0x00000010ff647819 */ /* 0x000fc40000011665 */
[--C-:B-----5:R-:W-:Y:S01]  /*04a0*/  SHF.R.U64 R96, R94, 0x10, R95.reuse ;  /* 0x000000105e607819 */ /* 0x120fe2000000125f */
[----:B------:R-:W-:Y:S01]  /*04b0*/  HADD2.F32 R97, -RZ, R94.H0_H0 ;  /* 0x2000005eff617230 */ /* 0x000fe20000004100 */
[----:B------:R-:W-:Y:S02]  /*04c0*/  SHF.R.U32.HI R94, RZ, 0x10, R95 ;  /* 0x00000010ff5e7819 */ /* 0x000fe4000001165f */
[--C-:B------:R-:W-:Y:S02]  /*04d0*/  SHF.R.U64 R109, R10, 0x10, R11.reuse ;  /* 0x000000100a6d7819 */ /* 0x100fe4000000120b */
[----:B------:R-:W-:Y:S02]  /*04e0*/  SHF.R.U32.HI R107, RZ, 0x10, R11 ;  /* 0x00000010ff6b7819 */ /* 0x000fe4000001160b */
[--C-:B------:R-:W-:Y:S02]  /*04f0*/  SHF.R.U64 R91, R92, 0x10, R93.reuse ;  /* 0x000000105c5b7819 */ /* 0x100fe4000000125d */
        /* <DEDUP_REMOVED lines=22> */
[----:B0-----:R-:W-:-:S07]  /*0660*/  HADD2.F32 R5, -RZ, R5.H0_H0 ;  /* 0x20000005ff057230 */ /* 0x001fce0000004100 */
.L_x_1879:
[----:B01----:R-:W0:Y:S08]  /*0670*/  LDC.64 R6, c[0x0][0x288] ;  /* 0x0000a200ff067b82 */ /* 0x003e300000000a00 */
[----:B------:R-:W1:Y:S08]  /*0680*/  LDC.64 R56, c[0x0][0x258] ;  /* 0x00009600ff387b82 */ /* 0x000e700000000a00 */
[----:B------:R-:W2:Y:S01]  /*0690*/  LDC.64 R58, c[0x0][0x280] ;  /* 0x0000a000ff3a7b82 */ /* 0x000ea20000000a00 */
[----:B0-----:R-:W-:-:S07]  /*06a0*/  IMAD.WIDE R6, R2, 0x4, R6 ;  /* 0x0000000402067825 */ /* 0x001fce00078e0206 */
[----:B------:R-:W0:Y:S01]  /*06b0*/  LDC R99, c[0x0][0x218] ;  /* 0x00008600ff637b82 */ /* 0x000e220000000800 */
[----:B-----5:R1:W3:Y:S02]  /*06c0*/  LDG.E R90, desc[UR4][R6.64] ;  /* 0x00000004065a7981 */ /* 0x0202e4000c1e1900 */
        /* <DEDUP_REMOVED lines=17> */
[----:B------:R-:W-:Y:S02]  /*07e0*/  MOV R102, UR16 ;  /* 0x0000001000667c02 */ /* 0x000fe40008000f00 */
[----:B------:R-:W-:Y:S02]  /*07f0*/  MOV R103, UR17 ;  /* 0x0000001100677c02 */ /* 0x000fe40008000f00 */
[----:B------:R-:W-:Y:S02]  /*0800*/  ISETP.NE.U32.AND P0, PT, R102, RZ, PT ;  /* 0x000000ff6600720c */ /* 0x000fe40003f05070 */
[----:B-----5:R-:W-:Y:S02]  /*0810*/  ISETP.GE.AND P3, PT, R63, 0x1, PT ;  /* 0x000000013f00780c */ /* 0x020fe40003f66270 */
[----:B------:R-:W-:-:S11]  /*0820*/  ISETP.NE.AND.EX P0, PT, R103, RZ, PT, P0 ;  /* 0x000000ff6700720c */ /* 0x000fd60003f05300 */
[----:B------:R-:W-:Y:S02]  /*0830*/  @P3 IADD3 R90, R63, -0x1, RZ ;  /* 0xffffffff3f5a3810 */ /* 0x000fe40007ffe0ff */
[----:B------:R0:W5:Y:S01]  /*0840*/  @P0 LDG.E.64 R86, desc[UR4][R60.64] ;  /* 0x000000043c560981 */ /* 0x000162000c1e1b00 */
[----:B------:R-:W-:Y:S02]  /*0850*/  @P3 LOP3.LUT R4, R124, 0x7f, RZ, 0xc0, !PT ;  /* 0x0000007f7c043812 */ /* 0x000fe400078ec0ff */
[----:B------:R-:W-:Y:S01]  /*0860*/  @P3 IMAD R90, R90, R99, RZ ;  /* 0x000000635a5a3224 */ /* 0x000fe200078e02ff */
[----:B------:R-:W5:Y:S04]  /*0870*/  @P0 LDG.E.64 R84, desc[UR4][R58.64] ;  /* 0x000000043a540981 */ /* 0x000f68000c1e1b00 */
[----:B------:R-:W-:Y:S01]  /*0880*/  @P3 SHF.R.S32.HI R93, RZ, 0x1f, R90 ;  /* 0x0000001fff5d3819 */ /* 0x000fe2000001145a */
[----:B------:R1:W5:Y:S01]  /*0890*/  @P0 LDG.E.64 R82, desc[UR4][R56.64] ;  /* 0x0000000438520981 */ /* 0x000362000c1e1b00 */
[----:B0-----:R-:W1:Y:S02]  /*08a0*/  LDC.64 R60, c[0x0][0x240] ;  /* 0x00009000ff3c7b82 */ /* 0x001e640000000a00 */
[----:B------:R-:W-:-:S02]  /*08b0*/  @P3 LEA.HI R105, R93, R90, RZ, 0x2 ;  /* 0x0000005a5d693211 */ /* 0x000fc400078f10ff */
[----:B------:R-:W-:Y:S02]  /*08c0*/  MOV R93, RZ ;  /* 0x000000ff005d7202 */ /* 0x000fe40000000f00 */
[----:B------:R-:W-:-:S04]  /*08d0*/  @P3 LEA.HI.SX32 R93, R105, R4, 0x1e ;  /* 0x00000004695d3211 */ /* 0x000fc800078ff2ff */
[C---:B------:R-:W-:Y:S02]  /*08e0*/  IADD3 R105, R93.reuse, 0x80, RZ ;  /* 0x000000805d697810 */ /* 0x040fe40007ffe0ff */
[C---:B------:R-:W-:Y:S01]  /*08f0*/  IADD3 R121, R93.reuse, 0x100, RZ ;  /* 0x000001005d797810 */ /* 0x040fe20007ffe0ff */
[----:B-1----:R-:W-:-:S04]  /*0900*/  IMAD.WIDE.U32 R56, R93, 0x4, R60 ;  /* 0x000000045d387825 */ /* 0x002fc800078e003c */
[--C-:B------:R-:W-:Y:S02]  /*0910*/  IMAD.WIDE.U32 R58, R105, 0x4, R60.reuse ;  /* 0x00000004693a7825 */ /* 0x100fe400078e003c */
[----:B------:R0:W5:Y:S02]  /*0920*/  LDG.E R105, desc[UR4][R56.64] ;  /* 0x0000000438697981 */ /* 0x000164000c1e1900 */
[----:B------:R-:W-:Y:S02]  /*0930*/  IMAD.WIDE.U32 R60, R121, 0x4, R60 ;  /* 0x00000004793c7825 */ /* 0x000fe400078e003c */
[----:B------:R1:W5:Y:S04]  /*0940*/  LDG.E R93, desc[UR4][R58.64] ;  /* 0x000000043a5d7981 */ /* 0x000368000c1e1900 */
[----:B------:R1:W5:Y:S01]  /*0950*/  LDG.E R90, desc[UR4][R60.64] ;  /* 0x000000043c5a7981 */ /* 0x000362000c1e1900 */
[----:B------:R-:W-:Y:S01]  /*0960*/  HFMA2.MMA R121, -RZ, RZ, 0, 0 ;  /* 0x00000000ff797435 */ /* 0x000fe200000001ff */
[----:B0-----:R-:W-:Y:S01]  /*0970*/  MOV R57, RZ ;  /* 0x000000ff00397202 */ /* 0x001fe20000000f00 */
[----:B------:R-:W-:Y:S09]  /*0980*/  BRA `(.L_x_1804) ;  /* 0x0000000800c07947 */ /* 0x000ff20003800000 */
.L_x_1803:
        /* <DEDUP_REMOVED lines=10> */
[C---:B0-----:R-:W-:Y:S01]  /*0a30*/  IMAD.WIDE.U32 R14, R9.reuse, 0x8, R12 ;  /* 0x00000008090e7825 */ /* 0x041fe200078e000c */
[----:B------:R-:W-:-:S03]  /*0a40*/  IADD3 R9, R9, 0x100, RZ ;  /* 0x0000010009097810 */ /* 0x000fc60007ffe0ff */
[----:B------:R-:W-:Y:S02]  /*0a50*/  IMAD.WIDE.U32 R10, R11, 0x8, R12 ;  /* 0x000000080b0a7825 */ /* 0x000fe400078e000c */
[----:B------:R-:W3:Y:S02]  /*0a60*/  LDG.E.64 R14, desc[UR4][R14.64] ;  /* 0x000000040e0e7981 */ /* 0x000ee4000c1e1b00 */
[----:B-1----:R-:W-:Y:S02]  /*0a70*/  IMAD.WIDE.U32 R16, R98, 0x8, R66 ;  /* 0x0000000862107825 */ /* 0x002fe400078e0042 */
[----:B------:R-:W4:Y:S02]  /*0a80*/  LDG.E.64 R10, desc[UR4][R10.64] ;  /* 0x000000040a0a7981 */ /* 0x000f24000c1e1b00 */
[----:B------:R-:W-:Y:S02]  /*0a90*/  IMAD.WIDE.U32 R12, R9, 0x8, R12 ;  /* 0x00000008090c7825 */ /* 0x000fe400078e000c */
[----:B------:R-:W4:Y:S02]  /*0aa0*/  LDG.E.64 R16, desc[UR4][R16.64] ;  /* 0x0000000410107981 */ /* 0x000f24000c1e1b00 */
[----:B------:R-:W-:-:S02]  /*0ab0*/  IMAD.WIDE.U32 R18, R7, 0x8, R66 ;  /* 0x0000000807127825 */ /* 0x000fc400078e0042 */
[----:B------:R-:W4:Y:S02]  /*0ac0*/  LDG.E.64 R12, desc[UR4][R12.64] ;  /* 0x000000040c0c7981 */ /* 0x000f24000c1e1b00 */
[----:B--2---:R-:W-:Y:S02]  /*0ad0*/  IMAD.WIDE R64, R2, 0x4, R64 ;  /* 0x0000000402407825 */ /* 0x004fe400078e0240 */
[----:B------:R-:W2:Y:S02]  /*0ae0*/  LDG.E.64 R18, desc[UR4][R18.64] ;  /* 0x0000000412127981 */ /* 0x000ea4000c1e1b00 */
[----:B------:R-:W-:Y:S02]  /*0af0*/  IMAD.WIDE.U32 R66, R8, 0x8, R66 ;  /* 0x0000000808427825 */ /* 0x000fe400078e0042 */
[----:B------:R-:W2:Y:S04]  /*0b00*/  LDG.E R0, desc[UR4][R64.64] ;  /* 0x0000000440007981 */ /* 0x000ea8000c1e1900 */
[----:B------:R0:W2:Y:S01]  /*0b10*/  LDG.E.64 R64, desc[UR4][R66.64] ;  /* 0x0000000442407981 */ /* 0x0000a2000c1e1b00 */
[----:B-----5:R-:W-:-:S02]  /*0b20*/  ISETP.GE.AND P3, PT, R63, 0x1, PT ;  /* 0x000000013f00780c */ /* 0x020fc40003f66270 */
[----:B------:R-:W-:Y:S01]  /*0b30*/  MOV R102, UR16 ;  /* 0x0000001000667c02 */ /* 0x000fe20008000f00 */
[----:B0-----:R-:W0:Y:S10]  /*0b40*/  LDC.64 R66, c[0x0][0x240] ;  /* 0x00009000ff427b82 */ /* 0x001e340000000a00 */
[----:B------:R-:W-:-:S05]  /*0b50*/  @P3 IADD3 R68, R63, -0x1, RZ ;  /* 0xffffffff3f443810 */ /* 0x000fca0007ffe0ff */
[----:B------:R-:W-:Y:S01]  /*0b60*/  @P3 IMAD R68, R68, R99, RZ ;  /* 0x0000006344443224 */ /* 0x000fe200078e02ff */
[----:B------:R-:W-:Y:S01]  /*0b70*/  MOV R103, UR17 ;  /* 0x0000001100677c02 */ /* 0x000fe20008000f00 */
[----:B------:R-:W-:Y:S01]  /*0b80*/  HFMA2.MMA R71, -RZ, RZ, 0, 0 ;  /* 0x00000000ff477435 */ /* 0x000fe200000001ff */
[----:B------:R-:W-:Y:S02]  /*0b90*/  ISETP.NE.U32.AND P0, PT, R102, RZ, PT ;  /* 0x000000ff6600720c */ /* 0x000fe40003f05070 */
[----:B------:R-:W-:Y:S02]  /*0ba0*/  @P3 SHF.R.S32.HI R9, RZ, 0x1f, R68 ;  /* 0x0000001fff093819 */ /* 0x000fe40000011444 */
[----:B------:R-:W-:Y:S02]  /*0bb0*/  ISETP.NE.AND.EX P0, PT, R103, RZ, PT, P0 ;  /* 0x000000ff6700720c */ /* 0x000fe40003f05300 */
[----:B------:R-:W-:-:S04]  /*0bc0*/  @P3 LEA.HI R9, R9, R68, RZ, 0x2 ;  /* 0x0000004409093211 */ /* 0x000fc800078f10ff */
[----:B------:R-:W-:-:S04]  /*0bd0*/  @P3 LEA.HI.SX32 R71, R9, R4, 0x1e ;  /* 0x0000000409473211 */ /* 0x000fc800078ff2ff */
[C---:B------:R-:W-:Y:S02]  /*0be0*/  IADD3 R69, R71.reuse, 0x80, RZ ;  /* 0x0000008047457810 */ /* 0x040fe40007ffe0ff */
[C---:B------:R-:W-:Y:S01]  /*0bf0*/  IADD3 R9, R71.reuse, 0x100, RZ ;  /* 0x0000010047097810 */ /* 0x040fe20007ffe0ff */
[--C-:B0-----:R-:W-:Y:S01]  /*0c00*/  IMAD.WIDE.U32 R70, R71, 0x4, R66.reuse ;  /* 0x0000000447467825 */ /* 0x101fe200078e0042 */
[----:B------:R-:W5:Y:S03]  /*0c10*/  @P0 LDG.E.64 R86, desc[UR4][R60.64] ;  /* 0x000000043c560981 */ /* 0x000f66000c1e1b00 */
[--C-:B------:R-:W-:Y:S01]  /*0c20*/  IMAD.WIDE.U32 R68, R69, 0x4, R66.reuse ;  /* 0x0000000445447825 */ /* 0x100fe200078e0042 */
[----:B------:R-:W5:Y:S03]  /*0c30*/  @P0 LDG.E.64 R84, desc[UR4][R58.64] ;  /* 0x000000043a540981 */ /* 0x000f66000c1e1b00 */
[----:B------:R-:W-:Y:S01]  /*0c40*/  IMAD.WIDE.U32 R66, R9, 0x4, R66 ;  /* 0x0000000409427825 */ /* 0x000fe200078e0042 */
[----:B------:R-:W5:Y:S01]  /*0c50*/  @P0 LDG.E.64 R82, desc[UR4][R56.64] ;  /* 0x0000000438520981 */ /* 0x000f62000c1e1b00 */
[----:B------:R-:W-:-:S03]  /*0c60*/  ISETP.NE.AND P0, PT, R125, RZ, PT ;  /* 0x000000ff7d00720c */ /* 0x000fc60003f05270 */
[----:B------:R-:W5:Y:S04]  /*0c70*/  LDG.E R93, desc[UR4][R68.64] ;  /* 0x00000004445d7981 */ /* 0x000f68000c1e1900 */
[----:B------:R3:W5:Y:S04]  /*0c80*/  LDG.E R90, desc[UR4][R66.64] ;  /* 0x00000004425a7981 */ /* 0x000768000c1e1900 */
[----:B------:R0:W5:Y:S01]  /*0c90*/  LDG.E R105, desc[UR4][R70.64] ;  /* 0x0000000446697981 */ /* 0x000162000c1e1900 */
[----:B---3--:R-:W-:Y:S02]  /*0ca0*/  MOV R66, R14 ;  /* 0x0000000e00427202 */ /* 0x008fe40000000f00 */
[----:B----4-:R-:W-:-:S02]  /*0cb0*/  SHF.R.U64 R57, R10, 0x10, R11 ;  /* 0x000000100a397819 */ /* 0x010fc4000000120b */
[----:B------:R-:W-:Y:S02]  /*0cc0*/  MOV R56, R11 ;  /* 0x0000000b00387202 */ /* 0x000fe40000000f00 */
[----:B------:R-:W-:Y:S01]  /*0cd0*/  SHF.R.U32.HI R61, RZ, 0x10, R11 ;  /* 0x00000010ff3d7819 */ /* 0x000fe2000001160b */
[----:B------:R-:W-:Y:S01]  /*0ce0*/  HADD2.F32 R73, -RZ, R17.H0_H0 ;  /* 0x20000011ff497230 */ /* 0x000fe20000004100 */
[----:B------:R-:W-:Y:S02]  /*0cf0*/  SHF.R.U64 R11, R16, 0x10, R17 ;  /* 0x00000010100b7819 */ /* 0x000fe40000001211 */
[----:B------:R-:W-:Y:S02]  /*0d00*/  MOV R68, R12 ;  /* 0x0000000c00447202 */ /* 0x000fe40000000f00 */
[----:B------:R-:W-:Y:S02]  /*0d10*/  SHF.R.U64 R69, R12, 0x10, R13 ;  /* 0x000000100c457819 */ /* 0x000fe4000000120d */
[----:B------:R-:W-:-:S02]  /*0d20*/  MOV R58, R10 ;  /* 0x0000000a003a7202 */ /* 0x000fc40000000f00 */
[----:B--2---:R-:W-:Y:S02]  /*0d30*/  SHF.R.U64 R12, R18, 0x10, R19 ;  /* 0x00000010120c7819 */ /* 0x004fe40000001213 */
[----:B------:R-:W-:Y:S01]  /*0d40*/  FSEL R0, R0, RZ, !P0 ;  /* 0x000000ff00007208 */ /* 0x000fe20004000000 */
[----:B------:R-:W-:Y:S01]  /*0d50*/  HADD2.F32 R9, -RZ, R16.H0_H0 ;  /* 0x20000010ff097230 */ /* 0x000fe20000004100 */
[----:B------:R-:W-:Y:S02]  /*0d60*/  SHF.R.U64 R60, R14, 0x10, R15 ;  /* 0x000000100e3c7819 */ /* 0x000fe4000000120f */
[----:B------:R-:W-:Y:S01]  /*0d70*/  SHF.R.U32.HI R10, RZ, 0x10, R17 ;  /* 0x00000010ff0a7819 */ /* 0x000fe20000011611 */
[----:B------:R-:W-:Y:S01]  /*0d80*/  HADD2.F32 R17, -RZ, R11.H0_H0 ;  /* 0x2000000bff117230 */ /* 0x000fe20000004100 */
[----:B------:R-:W-:Y:S01]  /*0d90*/  SHF.R.U32.HI R14, RZ, 0x10, R19 ;  /* 0x00000010ff0e7819 */ /* 0x000fe20000011613 */
[----:B------:R-:W-:Y:S01]  /*0da0*/  FADD.FTZ R11, -R0, R73 ;  /* 0x00000049000b7221 */ /* 0x000fe20000010100 */
[----:B------:R-:W-:-:S02]  /*0db0*/  MOV R59, R15 ;  /* 0x0000000f003b7202 */ /* 0x000fc40000000f00 */
[----:B------:R-:W-:Y:S01]  /*0dc0*/  SHF.R.U32.HI R16, RZ, 0x10, R65 ;  /* 0x00000010ff107819 */ /* 0x000fe20000011641 */
[----:B------:R-:W-:Y:S01]  /*0dd0*/  HADD2.F32 R75, -RZ, R19.H0_H0 ;  /* 0x20000013ff4b7230 */ /* 0x000fe20000004100 */
[----:B------:R-:W-:Y:S01]  /*0de0*/  SHF.R.U32.HI R67, RZ, 0x10, R15 ;  /* 0x00000010ff437819 */ /* 0x000fe2000001160f */
[----:B------:R-:W-:Y:S01]  /*0df0*/  HADD2.F32 R73, -RZ, R12.H0_H0 ;  /* 0x2000000cff497230 */ /* 0x000fe20000004100 */
[----:B------:R-:W-:Y:S01]  /*0e00*/  SHF.R.U64 R15, R64, 0x10, R65 ;  /* 0x00000010400f7819 */ /* 0x000fe20000001241 */
[----:B------:R-:W-:Y:S02]  /*0e10*/  HADD2.F32 R123, -RZ, R65.H0_H0 ;  /* 0x20000041ff7b7230 */ /* 0x000fe40000004100 */
[----:B------:R-:W-:Y:S02]  /*0e20*/  HADD2.F32 R19, -RZ, R10.H0_H0 ;  /* 0x2000000aff137230 */ /* 0x000fe40000004100 */
[----:B------:R-:W-:Y:S02]  /*0e30*/  HADD2.F32 R65, -RZ, R14.H0_H0 ;  /* 0x2000000eff417230 */ /* 0x000fe40000004100 */
[----:B------:R-:W-:Y:S01]  /*0e40*/  HADD2.F32 R16, -RZ, R16.H0_H0 ;  /* 0x20000010ff107230 */ /* 0x000fe20000004100 */
[----:B0-----:R-:W-:Y:S01]  /*0e50*/  MOV R70, R13 ;  /* 0x0000000d00467202 */ /* 0x001fe20000000f00 */
[----:B------:R-:W-:Y:S01]  /*0e60*/  HADD2.F32 R10, -RZ, R15.H0_H0 ;  /* 0x2000000fff0a7230 */ /* 0x000fe20000004100 */
[----:B------:R-:W-:Y:S01]  /*0e70*/  SHF.R.U32.HI R71, RZ, 0x10, R13 ;  /* 0x00000010ff477819 */ /* 0x000fe2000001160d */
[----:B------:R-:W-:Y:S01]  /*0e80*/  FADD.FTZ R73, -R0, R73 ;  /* 0x0000004900497221 */ /* 0x000fe20000010100 */
[----:B------:R-:W-:-:S02]  /*0e90*/  HADD2.F32 R13, -RZ, R18.H0_H0 ;  /* 0x20000012ff0d7230 */ /* 0x000fc40000004100 */
[C---:B------:R-:W-:Y:S01]  /*0ea0*/  FADD.FTZ R14, -R0.reuse, R17 ;  /* 0x00000011000e7221 */ /* 0x040fe20000010100 */
[----:B------:R-:W-:Y:S02]  /*0eb0*/  HADD2.F32 R121, -RZ, R64.H0_H0 ;  /* 0x20000040ff797230 */ /* 0x000fe40000004100 */
[C---:B------:R-:W-:Y:S01]  /*0ec0*/  FADD.FTZ R15, -R0.reuse, R19 ;  /* 0x00000013000f7221 */ /* 0x040fe20000010100 */
[C---:B------:R-:W-:Y:S01]  /*0ed0*/  FADD.FTZ R17, -R0.reuse, R65 ;  /* 0x0000004100117221 */ /* 0x040fe20000010100 */
[C---:B------:R-:W-:Y:S01]  /*0ee0*/  FADD.FTZ R9, -R0.reuse, R9 ;  /* 0x0000000900097221 */ /* 0x040fe20000010100 */
[----:B------:R-:W-:Y:S01]  /*0ef0*/  FADD.FTZ R65, -R0, R16 ;  /* 0x0000001000417221 */ /* 0x000fe20000010100 */
[C---:B------:R-:W-:Y:S01]  /*0f00*/  FMUL.FTZ R16, R6.reuse, R73 ;  /* 0x0000004906107220 */ /* 0x040fe20000410000 */
[----:B------:R-:W-:Y:S02]  /*0f10*/  HADD2.F32 R72, -RZ, R67.H0_H0 ;  /* 0x20000043ff487230 */ /* 0x000fe40000004100 */
[----:B------:R-:W-:Y:S01]  /*0f20*/  FMUL.FTZ R15, R6, R15 ;  /* 0x0000000f060f7220 */ /* 0x000fe20000410000 */
[----:B------:R-:W-:-:S02]  /*0f30*/  HADD2.F32 R73, -RZ, R66.H0_H0 ;  /* 0x20000042ff497230 */ /* 0x000fc40000004100 */
[C---:B------:R-:W-:Y:S01]  /*0f40*/  FADD.FTZ R13, -R0.reuse, R13 ;  /* 0x0000000d000d7221 */ /* 0x040fe20000010100 */
[C---:B------:R-:W-:Y:S01]  /*0f50*/  FADD.FTZ R75, -R0.reuse, R75 ;  /* 0x0000004b004b7221 */ /* 0x040fe20000010100 */
[C---:B------:R-:W-:Y:S01]  /*0f60*/  FADD.FTZ R121, -R0.reuse, R121 ;  /* 0x0000007900797221 */ /* 0x040fe20000010100 */
[C---:B------:R-:W-:Y:S01]  /*0f70*/  FADD.FTZ R123, -R0.reuse, R123 ;  /* 0x0000007b007b7221 */ /* 0x040fe20000010100 */
[----:B------:R-:W-:Y:S01]  /*0f80*/  FADD.FTZ R19, -R0, R10 ;  /* 0x0000000a00137221 */ /* 0x000fe20000010100 */
[C---:B------:R-:W-:Y:S01]  /*0f90*/  FMUL.FTZ R0, R6.reuse, R9 ;  /* 0x0000000906007220 */ /* 0x040fe20000410000 */
[----:B------:R-:W-:Y:S02]  /*0fa0*/  HADD2.F32 R60, -RZ, R60.H0_H0 ;  /* 0x2000003cff3c7230 */ /* 0x000fe40000004100 */
[----:B------:R-:W-:Y:S01]  /*0fb0*/  FMUL.FTZ R14, R6, R14 ;  /* 0x0000000e060e7220 */ /* 0x000fe20000410000 */
[----:B------:R-:W-:Y:S01]  /*0fc0*/  FADD.FTZ R47, R47, R72 ;  /* 0x000000482f2f7221 */ /* 0x000fe20000010000 */
[-C--:B------:R-:W-:Y:S01]  /*0fd0*/  FFMA.FTZ R23, R15, R72.reuse, R23 ;  /* 0x000000480f177223 */ /* 0x080fe20000010017 */
[----:B------:R-:W-:Y:S01]  /*0fe0*/  FMUL.FTZ R67, R115, R72 ;  /* 0x0000004873437220 */ /* 0x000fe20000410000 */
[----:B------:R-:W-:-:S02]  /*0ff0*/  HADD2.F32 R59, -RZ, R59.H0_H0 ;  /* 0x2000003bff3b7230 */ /* 0x000fc40000004100 */
[----:B------:R-:W-:Y:S01]  /*1000*/  FMUL.FTZ R64, R118, R73 ;  /* 0x0000004976407220 */ /* 0x000fe20000410000 */
[----:B------:R-:W-:Y:S02]  /*1010*/  HADD2.F32 R72, -RZ, R57.H0_H0 ;  /* 0x20000039ff487230 */ /* 0x000fe40000004100 */
[C---:B------:R-:W-:Y:S01]  /*1020*/  FMUL.FTZ R9, R6.reuse, R11 ;  /* 0x0000000b06097220 */ /* 0x040fe20000410000 */
[----:B------:R-:W-:Y:S01]  /*1030*/  FMUL.FTZ R18, R6, R19 ;  /* 0x0000001306127220 */ /* 0x000fe20000410000 */
[----:B------:R-:W-:Y:S01]  /*1040*/  FADD.FTZ R44, R44, R73 ;  /* 0x000000492c2c7221 */ /* 0x000fe20000010000 */
[----:B------:R-:W-:Y:S01]  /*1050*/  FFMA.FTZ R20, R0, R73, R20 ;  /* 0x0000004900147223 */ /* 0x000fe20000010014 */
[----:B------:R-:W-:Y:S02]  /*1060*/  HADD2.F32 R57, -RZ, R56.H0_H0 ;  /* 0x20000038ff397230 */ /* 0x000fe40000004100 */
[----:B------:R-:W-:Y:S01]  /*1070*/  FMUL.FTZ R19, R6, R65 ;  /* 0x0000004106137220 */ /* 0x000fe20000410000 */
[----:B------:R-:W-:-:S02]  /*1080*/  HADD2.F32 R73, -RZ, R58.H0_H0 ;  /* 0x2000003aff497230 */ /* 0x000fc40000004100 */
[----:B------:R-:W-:Y:S01]  /*1090*/  FMUL.FTZ R10, R6, R13 ;  /* 0x0000000d060a7220 */ /* 0x000fe20000410000 */
[----:B------:R-:W-:Y:S02]  /*10a0*/  HADD2.F32 R56, -RZ, R61.H0_H0 ;  /* 0x2000003dff387230 */ /* 0x000fe40000004100 */
[----:B------:R-:W-:Y:S01]  /*10b0*/  FADD.FTZ R45, R45, R60 ;  /* 0x0000003c2d2d7221 */ /* 0x000fe20000010000 */
[-C--:B------:R-:W-:Y:S01]  /*10c0*/  FFMA.FTZ R21, R14, R60.reuse, R21 ;  /* 0x0000003c0e157223 */ /* 0x080fe20000010015 */
[----:B------:R-:W-:Y:S01]  /*10d0*/  FMUL.FTZ R65, R117, R60 ;  /* 0x0000003c75417220 */ /* 0x000fe20000410000 */
[----:B------:R-:W-:Y:S02]  /*10e0*/  HADD2.F32 R61, -RZ, R70.H0_H0 ;  /* 0x20000046ff3d7230 */ /* 0x000fe40000004100 */
[----:B------:R-:W-:Y:S01]  /*10f0*/  FADD.FTZ R70, RZ, R64 ;  /* 0x00000040ff467221 */ /* 0x000fe20000010000 */
[----:B------:R-:W-:Y:S02]  /*1100*/  HADD2.F32 R60, -RZ, R71.H0_H0 ;  /* 0x20000047ff3c7230 */ /* 0x000fe40000004100 */
[----:B------:R-:W-:Y:S01]  /*1110*/  FADD.FTZ R46, R46, R59 ;  /* 0x0000003b2e2e7221 */ /* 0x000fe20000010000 */
[-C--:B------:R-:W-:Y:S01]  /*1120*/  FFMA.FTZ R22, R9, R59.reuse, R22 ;  /* 0x0000003b09167223 */ /* 0x080fe20000010016 */
[----:B------:R-:W-:Y:S01]  /*1130*/  FMUL.FTZ R66, R116, R59 ;  /* 0x0000003b74427220 */ /* 0x000fe20000410000 */
[----:B------:R-:W-:Y:S01]  /*1140*/  FFMA.FTZ R71, R0, R64, RZ ;  /* 0x0000004000477223 */ /* 0x000fe200000100ff */
[----:B------:R-:W-:-:S02]  /*1150*/  HADD2.F32 R59, -RZ, R68.H0_H0 ;  /* 0x20000044ff3b7230 */ /* 0x000fc40000004100 */
[----:B------:R-:W-:Y:S01]  /*1160*/  FADD.FTZ R40, R40, R73 ;  /* 0x0000004928287221 */ /* 0x000fe20000010000 */
[-C--:B------:R-:W-:Y:S01]  /*1170*/  FFMA.FTZ R52, R10, R73.reuse, R52 ;  /* 0x000000490a347223 */ /* 0x080fe20000010034 */
[----:B------:R-:W-:Y:S01]  /*1180*/  FMUL.FTZ R68, R114, R73 ;  /* 0x0000004972447220 */ /* 0x000fe20000410000 */
[----:B------:R-:W-:Y:S01]  /*1190*/  FADD.FTZ R73, R70, R65 ;  /* 0x0000004146497221 */ /* 0x000fe20000010000 */
        /* <DEDUP_REMOVED lines=21> */
[----:B------:R-:W-:Y:S02]  /*12f0*/  FMUL.FTZ R12, R6, R121 ;  /* 0x00000079060c7220 */ /* 0x000fe40000410000 */
        /* <DEDUP_REMOVED lines=25> */
.L_x_1804:
[----:B------:R-:W-:Y:S05]  /*1490*/  BSYNC B0 ;  /* 0x0000000000007941 */ /* 0x000fea0003800000 */
.L_x_1802:
        /* <DEDUP_REMOVED lines=25> */
.L_x_1890:
[----:B------:R-:W3:Y:S01]  /*1630*/  S2R R60, SR_CgaCtaId ;  /* 0x00000000003c7919 */ /* 0x000ee20000008800 */
[----:B------:R-:W-:Y:S01]  /*1640*/  @!P0 LOP3.LUT R58, R58, 0x3, RZ, 0xc0, !PT ;  /* 0x000000033a3a8812 */ /* 0x000fe200078ec0ff */
[----:B-1----:R-:W-:Y:S01]  /*1650*/  FADD.FTZ R56, R121, R123 ;  /* 0x0000007b79387221 */ /* 0x002fe20000010000 */
[----:B------:R-:W-:Y:S01]  /*1660*/  MOV R61, 0x400 ;  /* 0x00000400003d7802 */ /* 0x000fe20000000f00 */
[----:B0-2---:R-:W-:Y:S01]  /*1670*/  FADD.FTZ R57, R57, R122 ;  /* 0x0000007a39397221 */ /* 0x005fe20000010000 */
[----:B------:R-:W-:Y:S01]  /*1680*/  @!P0 IADD3 R58, R59, R58, RZ ;  /* 0x0000003a3b3a8210 */ /* 0x000fe20007ffe0ff */
[----:B------:R-:W-:Y:S05]  /*1690*/  WARPSYNC.ALL ;  /* 0x0000000000007948 */ /* 0x000fea0003800000 */
[----:B------:R-:W-:-:S02]  /*16a0*/  @P3 LOP3.LUT R4, R124, 0x7f, RZ, 0xc0, !PT ;  /* 0x0000007f7c043812 */ /* 0x000fc400078ec0ff */
[----:B---3--:R-:W-:-:S04]  /*16b0*/  LEA R60, R60, R61, 0x18 ;  /* 0x0000003d3c3c7211 */ /* 0x008fc800078ec0ff */
[-C--:B------:R-:W-:Y:S02]  /*16c0*/  @!P0 LEA R123, R58, R60.reuse, 0x3 ;  /* 0x0000003c3a7b8211 */ /* 0x080fe400078e18ff */
[----:B------:R-:W-:Y:S02]  /*16d0*/  LEA R122, R59, R60, 0x3 ;  /* 0x0000003c3b7a7211 */ /* 0x000fe400078e18ff */
[----:B------:R-:W-:Y:S01]  /*16e0*/  @P3 IADD3 R60, R63, -0x1, RZ ;  /* 0xffffffff3f3c3810 */ /* 0x000fe20007ffe0ff */
[----:B------:R-:W-:Y:S01]  /*16f0*/  @!P0 STS.64 [R123+0x1800], R56 ;  /* 0x001800387b008388 */ /* 0x000fe20000000a00 */
[----:B------:R-:W-:Y:S03]  /*1700*/  BAR.SYNC.DEFER_BLOCKING 0x0 ;  /* 0x0000000000007b1d */ /* 0x000fe60000010000 */
[----:B------:R-:W-:-:S03]  /*1710*/  @P3 IMAD R99, R60, R99, RZ ;  /* 0x000000633c633224 */ /* 0x000fc600078e02ff */
[----:B------:R-:W0:Y:S04]  /*1720*/  LDS.128 R56, [R122+0x1800] ;  /* 0x001800007a387984 */ /* 0x000e280000000c00 */
[----:B------:R-:W1:Y:S01]  /*1730*/  LDS.128 R60, [R122+0x1810] ;  /* 0x001810007a3c7984 */ /* 0x000e620000000c00 */
[----:B0-----:R-:W-:Y:S01]  /*1740*/  FADD.FTZ R121, RZ, R56 ;  /* 0x00000038ff797221 */ /* 0x001fe20000010000 */
[----:B------:R-:W-:-:S03]  /*1750*/  @P3 SHF.R.S32.HI R56, RZ, 0x1f, R99 ;  /* 0x0000001fff383819 */ /* 0x000fc60000011463 */
[----:B------:R-:W-:Y:S01]  /*1760*/  FADD.FTZ R121, R58, R121 ;  /* 0x000000793a797221 */ /* 0x000fe20000010000 */
[----:B------:R-:W-:Y:S01]  /*1770*/  FADD.FTZ R58, RZ, R57 ;  /* 0x00000039ff3a7221 */ /* 0x000fe20000010000 */
[----:B------:R-:W-:Y:S01]  /*1780*/  @P3 LEA.HI R57, R56, R99, RZ, 0x2 ;  /* 0x0000006338393211 */ /* 0x000fe200078f10ff */
[----:B------:R-:W-:Y:S01]  /*1790*/  HFMA2.MMA R99, -RZ, RZ, 0, 0 ;  /* 0x00000000ff637435 */ /* 0x000fe200000001ff */
[----:B-1----:R-:W-:Y:S01]  /*17a0*/  FADD.FTZ R60, R121, R60 ;  /* 0x0000003c793c7221 */ /* 0x002fe20000010000 */
[----:B------:R-:W-:-:S04]  /*17b0*/  FADD.FTZ R59, R59, R58 ;  /* 0x0000003a3b3b7221 */ /* 0x000fc80000010000 */
[----:B------:R-:W-:Y:S02]  /*17c0*/  @P3 LEA.HI.SX32 R99, R57, R4, 0x1e ;  /* 0x0000000439633211 */ /* 0x000fe400078ff2ff */
[----:B------:R-:W0:Y:S03]  /*17d0*/  @P3 LDC.64 R56, c[0x0][0x220] ;  /* 0x00008800ff383b82 */ /* 0x000e260000000a00 */
[----:B0-----:R-:W-:-:S06]  /*17e0*/  @P3 IMAD.WIDE.U32 R56, R99, 0x8, R56 ;  /* 0x0000000863383825 */ /* 0x001fcc00078e0038 */
[----:B------:R-:W2:Y:S01]  /*17f0*/  @P3 LDG.E.64 R56, desc[UR4][R56.64] ;  /* 0x0000000438383981 */ /* 0x000ea2000c1e1b00 */
[----:B------:R-:W-:Y:S01]  /*1800*/  FADD.FTZ R58, R59, R61 ;  /* 0x0000003d3b3a7221 */ /* 0x000fe20000010000 */
[----:B------:R-:W-:Y:S01]  /*1810*/  FADD.FTZ R60, R62, R60 ;  /* 0x0000003c3e3c7221 */ /* 0x000fe20000010000 */
[----:B------:R-:W-:Y:S01]  /*1820*/  ISETP.NE.AND P0, PT, R125, RZ, PT ;  /* 0x000000ff7d00720c */ /* 0x000fe20003f05270 */
[----:B------:R-:W-:Y:S01]  /*1830*/  BSSY B0, `(.L_x_1806) ;  /* 0x0000019000007945 */ /* 0x000fe20003800000 */
[----:B------:R-:W-:Y:S01]  /*1840*/  FADD.FTZ R58, R63, R58 ;  /* 0x0000003a3f3a7221 */ /* 0x000fe20000010000 */
[----:B------:R-:W-:-:S03]  /*1850*/  FMUL.FTZ R61, R60, UR8 ;  /* 0x000000083c3d7c20 */ /* 0x000fc60008410000 */
[----:B------:R-:W-:Y:S02]  /*1860*/  FMUL.FTZ R60, R58, UR8 ;  /* 0x000000083a3c7c20 */ /* 0x000fe40008410000 */
[----:B------:R-:W-:Y:S02]  /*1870*/  FSEL R61, R61, RZ, !P0 ;  /* 0x000000ff3d3d7208 */ /* 0x000fe40004000000 */
[C---:B--2---:R-:W-:Y:S02]  /*1880*/  @P3 SHF.R.U64 R59, R56.reuse, 0x10, R57 ;  /* 0x00000010383b3819 */ /* 0x044fe40000001239 */
[----:B------:R-:W-:Y:S02]  /*1890*/  @P3 PRMT R119, R56, 0x7610, R119 ;  /* 0x0000761038773816 */ /* 0x000fe40000000077 */
[----:B------:R-:W-:Y:S02]  /*18a0*/  @P3 PRMT R120, R57, 0x7610, R120 ;  /* 0x0000761039783816 */ /* 0x000fe40000000078 */
[----:B------:R-:W-:-:S02]  /*18b0*/  @P3 PRMT R119, R119, 0x5410, R59 ;  /* 0x0000541077773816 */ /* 0x000fc4000000003b */
[----:B------:R-:W-:-:S04]  /*18c0*/  @P3 SHF.R.U32.HI R59, RZ, 0x10, R57 ;  /* 0x00000010ff3b3819 */ /* 0x000fc80000011639 */
[----:B------:R-:W-:Y:S01]  /*18d0*/  @P3 PRMT R120, R120, 0x5410, R59 ;  /* 0x0000541078783816 */ /* 0x000fe2000000003b */
[----:B------:R-:W-:Y:S06]  /*18e0*/  @P2 BRA `(.L_x_1807) ;  /* 0x0000000000182947 */ /* 0x000fec0003800000 */
[----:B------:R-:W-:Y:S02]  /*18f0*/  ISETP.NE.U32.AND P0, PT, R102, RZ, PT ;  /* 0x000000ff6600720c */ /* 0x000fe40003f05070 */
[----:B------:R-:W-:Y:S02]  /*1900*/  MOV R57, RZ ;  /* 0x000000ff00397202 */ /* 0x000fe40000000f00 */
[----:B------:R-:W-:-:S13]  /*1910*/  ISETP.NE.AND.EX P0, PT, R103, RZ, PT, P0 ;  /* 0x000000ff6700720c */ /* 0x000fda0003f05300 */
[----:B------:R-:W-:Y:S05]  /*1920*/  @!P0 BRA `(.L_x_1808) ;  /* 0x0000000000248947 */ /* 0x000fea0003800000 */
[----:B-----5:R-:W-:Y:S01]  /*1930*/  HADD2.F32 R57, -RZ, R86.H0_H0 ;  /* 0x20000056ff397230 */ /* 0x020fe20000004100 */
[----:B------:R-:W-:Y:S06]  /*1940*/  BRA `(.L_x_1808) ;  /* 0x00000000001c7947 */ /* 0x000fec0003800000 */
.L_x_1807:
[----:B------:R-:W-:Y:S01]  /*1950*/  ISETP.NE.U32.AND P0, PT, R102, RZ, PT ;  /* 0x000000ff6600720c */ /* 0x000fe20003f05070 */
[----:B------:R-:W-:-:S03]  /*1960*/  FFMA.FTZ R57, R0, R60, R61 ;  /* 0x0000003c00397223 */ /* 0x000fc6000001003d */
[----:B------:R-:W-:Y:S01]  /*1970*/  ISETP.NE.AND.EX P0, PT, R103, RZ, PT, P0 ;  /* 0x000000ff6700720c */ /* 0x000fe20003f05300 */
[----:B------:R-:W-:-:S04]  /*1980*/  FADD.FTZ R57, R64, -R57 ;  /* 0x8000003940397221 */ /* 0x000fc80000010000 */
[----:B------:R-:W-:-:S08]  /*1990*/  FMUL.FTZ R57, R6, R57 ;  /* 0x0000003906397220 */ /* 0x000fd00000410000 */
[----:B-----5:R-:W-:-:S05]  /*19a0*/  @P0 HADD2.F32 R56, -RZ, R86.H0_H0 ;  /* 0x20000056ff380230 */ /* 0x020fca0000004100 */
[----:B------:R-:W-:-:S07]  /*19b0*/  @P0 FADD.FTZ R57, R57, R56 ;  /* 0x0000003839390221 */ /* 0x000fce0000010000 */
.L_x_1808:
[----:B------:R-:W-:Y:S05]  /*19c0*/  BSYNC B0 ;  /* 0x0000000000007941 */ /* 0x000fea0003800000 */
.L_x_1806:
        /* <DEDUP_REMOVED lines=15> */
.L_x_1810:
[----:B------:R-:W-:Y:S05]  /*1ac0*/  BSYNC B0 ;  /* 0x0000000000007941 */ /* 0x000fea0003800000 */
.L_x_1809:
[----:B------:R-:W-:Y:S01]  /*1ad0*/  BSSY B0, `(.L_x_1811) ;  /* 0x000000e000007945 */ /* 0x000fe20003800000 */
[----:B------:R-:W-:-:S03]  /*1ae0*/  @P1 PRMT R81, R62, 0x7610, R81 ;  /* 0x000076103e511816 */ /* 0x000fc60000000051 */
[----:B------:R-:W-:Y:S05]  /*1af0*/  @P2 BRA `(.L_x_1812) ;  /* 0x0000000000142947 */ /* 0x000fea0003800000 */
[----:B------:R-:W-:Y:S01]  /*1b00*/  MOV R57, RZ ;  /* 0x000000ff00397202 */ /* 0x000fe20000000f00 */
[----:B------:R-:W-:Y:S06]  /*1b10*/  @!P0 BRA `(.L_x_1813) ;  /* 0x0000000000248947 */ /* 0x000fec0003800000 */
[----:B-----5:R-:W-:-:S05]  /*1b20*/  SHF.R.U64 R57, R86, 0x10, R87 ;  /* 0x0000001056397819 */ /* 0x020fca0000001257 */
[----:B------:R-:W-:Y:S01]  /*1b30*/  HADD2.F32 R57, -RZ, R57.H0_H0 ;  /* 0x20000039ff397230 */ /* 0x000fe20000004100 */
[----:B------:R-:W-:Y:S06]  /*1b40*/  BRA `(.L_x_1813) ;  /* 0x0000000000187947 */ /* 0x000fec0003800000 */
.L_x_1812:
[----:B------:R-:W-:Y:S01]  /*1b50*/  FFMA.FTZ R56, R14, R60, R61 ;  /* 0x0000003c0e387223 */ /* 0x000fe2000001003d */
[----:B-----5:R-:W-:-:S03]  /*1b60*/  @P0 SHF.R.U64 R58, R86, 0x10, R87 ;  /* 0x00000010563a0819 */ /* 0x020fc60000001257 */
[----:B------:R-:W-:Y:S02]  /*1b70*/  FADD.FTZ R57, R65, -R56 ;  /* 0x8000003841397221 */ /* 0x000fe40000010000 */
[----:B------:R-:W-:Y:S02]  /*1b80*/  @P0 HADD2.F32 R58, -RZ, R58.H0_H0 ;  /* 0x2000003aff3a0230 */ /* 0x000fe40000004100 */
[----:B------:R-:W-:-:S04]  /*1b90*/  FMUL.FTZ R57, R6, R57 ;  /* 0x0000003906397220 */ /* 0x000fc80000410000 */
[----:B------:R-:W-:-:S07]  /*1ba0*/  @P0 FADD.FTZ R57, R57, R58 ;  /* 0x0000003a39390221 */ /* 0x000fce0000010000 */
.L_x_1813:
[----:B------:R-:W-:Y:S05]  /*1bb0*/  BSYNC B0 ;  /* 0x0000000000007941 */ /* 0x000fea0003800000 */
.L_x_1811:
[----:B------:R-:W-:Y:S01]  /*1bc0*/  BSSY B0, `(.L_x_1814) ;  /* 0x000000e000007945 */ /* 0x000fe20003800000 */
[----:B------:R-:W-:-:S03]  /*1bd0*/  @P1 F2FP.F16.F32.PACK_AB R62, RZ, R57 ;  /* 0x00000039ff3e123e */ /* 0x000fc600000000ff */
[----:B------:R-:W-:Y:S05]  /*1be0*/  @!P3 BRA `(.L_x_1815) ;  /* 0x00000000002cb947 */ /* 0x000fea0003800000 */
[----:B-----5:R-:W-:Y:S01]  /*1bf0*/  LOP3.LUT P5, RZ, R105, 0xff00, RZ, 0xc0, !PT ;  /* 0x0000ff0069ff7812 */ /* 0x020fe200078ac0ff */
[----:B------:R-:W-:Y:S01]  /*1c00*/  FMUL.FTZ R57, R57, UR13 ;  /* 0x0000000d39397c20 */ /* 0x000fe20008410000 */
[----:B------:R-:W-:Y:S01]  /*1c10*/  HFMA2.MMA R56, -RZ, RZ, 0, 0 ;  /* 0x00000000ff387435 */ /* 0x000fe200000001ff */
[----:B------:R-:W-:Y:S02]  /*1c20*/  MOV R58, RZ ;  /* 0x000000ff003a7202 */ /* 0x000fe40000000f00 */
[----:B------:R-:W-:-:S08]  /*1c30*/  FMUL.FTZ R59, R57, UR12 ;  /* 0x0000000c393b7c20 */ /* 0x000fd00008410000 */
[----:B------:R-:W-:Y:S01]  /*1c40*/  @P5 FMUL.FTZ R56, R104, R59 ;  /* 0x0000003b68385220 */ /* 0x000fe20000410000 */
[----:B------:R-:W-:-:S04]  /*1c50*/  @P5 HADD2.F32 R57, -RZ, R119.H1_H1 ;  /* 0x30000077ff395230 */ /* 0x000fc80000004100 */
[----:B------:R-:W-:Y:S01]  /*1c60*/  F2FP.F16.F32.PACK_AB R56, RZ, R56 ;  /* 0x00000038ff38723e */ /* 0x000fe200000000ff */
[----:B------:R-:W-:-:S03]  /*1c70*/  @P5 FMUL.FTZ R58, R59, R57 ;  /* 0x000000393b3a5220 */ /* 0x000fc60000410000 */
[----:B------:R-:W-:Y:S01]  /*1c80*/  PRMT R88, R56, 0x7610, R88 ;  /* 0x0000761038587816 */ /* 0x000fe20000000058 */
[----:B------:R-:W-:-:S07]  /*1c90*/  FADD.FTZ R33, R33, R58 ;  /* 0x0000003a21217221 */ /* 0x000fce0000010000 */
.L_x_1815:
[----:B------:R-:W-:Y:S05]  /*1ca0*/  BSYNC B0 ;  /* 0x0000000000007941 */ /* 0x000fea0003800000 */
.L_x_1814:
[----:B------:R-:W-:Y:S01]  /*1cb0*/  BSSY B0, `(.L_x_1816) ;  /* 0x000000c000007945 */ /* 0x000fe20003800000 */
[----:B------:R-:W-:-:S03]  /*1cc0*/  @P1 PRMT R89, R62, 0x7610, R89 ;  /* 0x000076103e591816 */ /* 0x000fc60000000059 */
[----:B------:R-:W-:Y:S05]  /*1cd0*/  @P2 BRA `(.L_x_1817) ;  /* 0x0000000000102947 */ /* 0x000fea0003800000 */
[----:B------:R-:W-:Y:S01]  /*1ce0*/  HFMA2.MMA R57, -RZ, RZ, 0, 0 ;  /* 0x00000000ff397435 */ /* 0x000fe200000001ff */
[----:B------:R-:W-:Y:S10]  /*1cf0*/  @!P0 BRA `(.L_x_1818) ;  /* 0x00000000001c8947 */ /* 0x000ff40003800000 */
[----:B-----5:R-:W-:Y:S01]  /*1d00*/  HADD2.F32 R57, -RZ, R87.H0_H0 ;  /* 0x20000057ff397230 */ /* 0x020fe20000004100 */
[----:B------:R-:W-:Y:S06]  /*1d10*/  BRA `(.L_x_1818) ;  /* 0x0000000000147947 */ /* 0x000fec0003800000 */
.L_x_1817:
[----:B------:R-:W-:Y:S01]  /*1d20*/  FFMA.FTZ R57, R9, R60, R61 ;  /* 0x0000003c09397223 */ /* 0x000fe2000001003d */
[----:B-----5:R-:W-:-:S03]  /*1d30*/  @P0 HADD2.F32 R56, -RZ, R87.H0_H0 ;  /* 0x20000057ff380230 */ /* 0x020fc60000004100 */
[----:B------:R-:W-:-:S04]  /*1d40*/  FADD.FTZ R57, R66, -R57 ;  /* 0x8000003942397221 */ /* 0x000fc80000010000 */
[----:B------:R-:W-:-:S04]  /*1d50*/  FMUL.FTZ R57, R6, R57 ;  /* 0x0000003906397220 */ /* 0x000fc80000410000 */
[----:B------:R-:W-:-:S07]  /*1d60*/  @P0 FADD.FTZ R57, R57, R56 ;  /* 0x0000003839390221 */ /* 0x000fce0000010000 */
.L_x_1818:
[----:B------:R-:W-:Y:S05]  /*1d70*/  BSYNC B0 ;  /* 0x0000000000007941 */ /* 0x000fea0003800000 */
.L_x_1816:
        /* <DEDUP_REMOVED lines=13> */
.L_x_1820:
[----:B------:R-:W-:Y:S05]  /*1e50*/  BSYNC B0 ;  /* 0x0000000000007941 */ /* 0x000fea0003800000 */
.L_x_1819:
[----:B------:R-:W-:Y:S01]  /*1e60*/  BSSY B0, `(.L_x_1821) ;  /* 0x000000e000007945 */ /* 0x000fe20003800000 */
[----:B------:R-:W-:-:S03]  /*1e70*/  @P1 PRMT R76, R62, 0x7610, R76 ;  /* 0x000076103e4c1816 */ /* 0x000fc6000000004c */
[----:B------:R-:W-:Y:S05]  /*1e80*/  @P2 BRA `(.L_x_1822) ;  /* 0x0000000000142947 */ /* 0x000fea0003800000 */
[----:B------:R-:W-:Y:S01]  /*1e90*/  MOV R57, RZ ;  /* 0x000000ff00397202 */ /* 0x000fe20000000f00 */
[----:B------:R-:W-:Y:S06]  /*1ea0*/  @!P0 BRA `(.L_x_1823) ;  /* 0x0000000000248947 */ /* 0x000fec0003800000 */
[----:B-----5:R-:W-:-:S05]  /*1eb0*/  SHF.R.U32.HI R57, RZ, 0x10, R87 ;  /* 0x00000010ff397819 */ /* 0x020fca0000011657 */
[----:B------:R-:W-:Y:S01]  /*1ec0*/  HADD2.F32 R57, -RZ, R57.H0_H0 ;  /* 0x20000039ff397230 */ /* 0x000fe20000004100 */
[----:B------:R-:W-:Y:S06]  /*1ed0*/  BRA `(.L_x_1823) ;  /* 0x0000000000187947 */ /* 0x000fec0003800000 */
.L_x_1822:
[----:B------:R-:W-:Y:S01]  /*1ee0*/  FFMA.FTZ R56, R15, R60, R61 ;  /* 0x0000003c0f387223 */ /* 0x000fe2000001003d */
[----:B-----5:R-:W-:-:S03]  /*1ef0*/  @P0 SHF.R.U32.HI R58, RZ, 0x10, R87 ;  /* 0x00000010ff3a0819 */ /* 0x020fc60000011657 */
[----:B------:R-:W-:Y:S02]  /*1f00*/  FADD.FTZ R57, R67, -R56 ;  /* 0x8000003843397221 */ /* 0x000fe40000010000 */
[----:B------:R-:W-:Y:S02]  /*1f10*/  @P0 HADD2.F32 R58, -RZ, R58.H0_H0 ;  /* 0x2000003aff3a0230 */ /* 0x000fe40000004100 */
[----:B------:R-:W-:-:S04]  /*1f20*/  FMUL.FTZ R57, R6, R57 ;  /* 0x0000003906397220 */ /* 0x000fc80000410000 */
[----:B------:R-:W-:-:S07]  /*1f30*/  @P0 FADD.FTZ R57, R57, R58 ;  /* 0x0000003a39390221 */ /* 0x000fce0000010000 */
.L_x_1823:
[----:B------:R-:W-:Y:S05]  /*1f40*/  BSYNC B0 ;  /* 0x0000000000007941 */ /* 0x000fea0003800000 */
.L_x_1821:
[----:B------:R-:W-:Y:S04]  /*1f50*/  BSSY B0, `(.L_x_1824) ;  /* 0x000000d000007945 */ /* 0x000fe80003800000 */
[----:B------:R-:W-:Y:S05]  /*1f60*/  @!P3 BRA `(.L_x_1825) ;  /* 0x00000000002cb947 */ /* 0x000fea0003800000 */
[----:B-----5:R-:W-:Y:S01]  /*1f70*/  LOP3.LUT P5, RZ, R105, 0xff000000, RZ, 0xc0, !PT ;  /* 0xff00000069ff7812 */ /* 0x020fe200078ac0ff */
[----:B------:R-:W-:Y:S01]  /*1f80*/  FMUL.FTZ R56, R57, UR13 ;  /* 0x0000000d39387c20 */ /* 0x000fe20008410000 */
[----:B------:R-:W-:-:S03]  /*1f90*/  MOV R58, RZ ;  /* 0x000000ff003a7202 */ /* 0x000fc60000000f00 */
[----:B------:R-:W-:Y:S01]  /*1fa0*/  FMUL.FTZ R62, R56, UR12 ;  /* 0x0000000c383e7c20 */ /* 0x000fe20008410000 */
[----:B------:R-:W-:-:S07]  /*1fb0*/  HFMA2.MMA R56, -RZ, RZ, 0, 0 ;  /* 0x00000000ff387435 */ /* 0x000fce00000001ff */
[----:B------:R-:W-:Y:S01]  /*1fc0*/  @P5 FMUL.FTZ R56, R100, R62 ;  /* 0x0000003e64385220 */ /* 0x000fe20000410000 */
[----:B------:R-:W-:-:S04]  /*1fd0*/  @P5 HADD2.F32 R59, -RZ, R120.H1_H1 ;  /* 0x30000078ff3b5230 */ /* 0x000fc80000004100 */
[----:B------:R-:W-:Y:S01]  /*1fe0*/  F2FP.F16.F32.PACK_AB R56, RZ, R56 ;  /* 0x00000038ff38723e */ /* 0x000fe200000000ff */
[----:B------:R-:W-:-:S03]  /*1ff0*/  @P5 FMUL.FTZ R58, R62, R59 ;  /* 0x0000003b3e3a5220 */ /* 0x000fc60000410000 */
[----:B------:R-:W-:Y:S01]  /*2000*/  PRMT R78, R56, 0x7610, R78 ;  /* 0x00007610384e7816 */ /* 0x000fe2000000004e */
[----:B------:R-:W-:-:S07]  /*2010*/  FADD.FTZ R35, R35, R58 ;  /* 0x0000003a23237221 */ /* 0x000fce0000010000 */
.L_x_1825:
[----:B------:R-:W-:Y:S05]  /*2020*/  BSYNC B0 ;  /* 0x0000000000007941 */ /* 0x000fea0003800000 */
.L_x_1824:
[----:B------:R-:W-:-:S04]  /*2030*/  @P1 F2FP.F16.F32.PACK_AB R57, RZ, R57 ;  /* 0x00000039ff39123e */ /* 0x000fc800000000ff */
        /* <DEDUP_REMOVED lines=10> */
.L_x_1826:
        /* <DEDUP_REMOVED lines=10> */
.L_x_1828:
[----:B------:R-:W-:Y:S05]  /*2180*/  BSYNC B0 ;  /* 0x0000000000007941 */ /* 0x000fea0003800000 */
.L_x_1827:
[----:B------:R-:W-:Y:S04]  /*2190*/  BSSY B0, `(.L_x_1829) ;  /* 0x000000b000007945 */ /* 0x000fe80003800000 */
[----:B------:R-:W-:Y:S05]  /*21a0*/  @!P3 BRA `(.L_x_1830) ;  /* 0x000000000024b947 */ /* 0x000fea0003800000 */
[----:B01----:R-:W0:Y:S01]  /*21b0*/  LDC.64 R56, c[0x0][0x220] ;  /* 0x00008800ff387b82 */ /* 0x003e220000000a00 */
[----:B------:R-:W-:-:S05]  /*21c0*/  IADD3 R59, R99, 0x80, RZ ;  /* 0x00000080633b7810 */ /* 0x000fca0007ffe0ff */
[----:B0-----:R-:W-:-:S06]  /*21d0*/  IMAD.WIDE.U32 R56, R59, 0x8, R56 ;  /* 0x000000083b387825 */ /* 0x001fcc00078e0038 */
[----:B------:R-:W2:Y:S02]  /*21e0*/  LDG.E.64 R56, desc[UR4][R56.64] ;  /* 0x0000000438387981 */ /* 0x000ea4000c1e1b00 */
[C---:B--2---:R-:W-:Y:S02]  /*21f0*/  PRMT R119, R56.reuse, 0x7610, R119 ;  /* 0x0000761038777816 */ /* 0x044fe40000000077 */
[--C-:B------:R-:W-:Y:S02]  /*2200*/  SHF.R.U64 R59, R56, 0x10, R57.reuse ;  /* 0x00000010383b7819 */ /* 0x100fe40000001239 */
[----:B------:R-:W-:Y:S02]  /*2210*/  SHF.R.U32.HI R58, RZ, 0x10, R57 ;  /* 0x00000010ff3a7819 */ /* 0x000fe40000011639 */
[----:B------:R-:W-:Y:S02]  /*2220*/  PRMT R119, R119, 0x5410, R59 ;  /* 0x0000541077777816 */ /* 0x000fe4000000003b */
[----:B------:R-:W-:-:S07]  /*2230*/  PRMT R120, R57, 0x5410, R58 ;  /* 0x0000541039787816 */ /* 0x000fce000000003a */
.L_x_1830:
[----:B------:R-:W-:Y:S05]  /*2240*/  BSYNC B0 ;  /* 0x0000000000007941 */ /* 0x000fea0003800000 */
.L_x_1829:
[----:B------:R-:W-:Y:S04]  /*2250*/  BSSY B0, `(.L_x_1831) ;  /* 0x000000b000007945 */ /* 0x000fe80003800000 */
[----:B------:R-:W-:Y:S05]  /*2260*/  @P2 BRA `(.L_x_1832) ;  /* 0x0000000000102947 */ /* 0x000fea0003800000 */
[----:B01----:R-:W-:Y:S01]  /*2270*/  HFMA2.MMA R57, -RZ, RZ, 0, 0 ;  /* 0x00000000ff397435 */ /* 0x003fe200000001ff */
[----:B------:R-:W-:Y:S10]  /*2280*/  @!P0 BRA `(.L_x_1833) ;  /* 0x00000000001c8947 */ /* 0x000ff40003800000 */
[----:B-----5:R-:W-:Y:S01]  /*2290*/  HADD2.F32 R57, -RZ, R84.H0_H0 ;  /* 0x20000054ff397230 */ /* 0x020fe20000004100 */
[----:B------:R-:W-:Y:S06]  /*22a0*/  BRA `(.L_x_1833) ;  /* 0x0000000000147947 */ /* 0x000fec0003800000 */
.L_x_1832:
[----:B01----:R-:W-:Y:S01]  /*22b0*/  FFMA.FTZ R57, R10, R60, R61 ;  /* 0x0000003c0a397223 */ /* 0x003fe2000001003d */
[----:B-----5:R-:W-:-:S03]  /*22c0*/  @P0 HADD2.F32 R56, -RZ, R84.H0_H0 ;  /* 0x20000054ff380230 */ /* 0x020fc60000004100 */
[----:B------:R-:W-:-:S04]  /*22d0*/  FADD.FTZ R57, R68, -R57 ;  /* 0x8000003944397221 */ /* 0x000fc80000010000 */
[----:B------:R-:W-:-:S04]  /*22e0*/  FMUL.FTZ R57, R6, R57 ;  /* 0x0000003906397220 */ /* 0x000fc80000410000 */
[----:B------:R-:W-:-:S07]  /*22f0*/  @P0 FADD.FTZ R57, R57, R56 ;  /* 0x0000003839390221 */ /* 0x000fce0000010000 */
.L_x_1833:
[----:B------:R-:W-:Y:S05]  /*2300*/  BSYNC B0 ;  /* 0x0000000000007941 */ /* 0x000fea0003800000 */
.L_x_1831:
[----:B------:R-:W-:Y:S01]  /*2310*/  BSSY B0, `(.L_x_1834) ;  /* 0x000000e000007945 */ /* 0x000fe20003800000 */
[----:B------:R-:W-:-:S03]  /*2320*/  @P1 F2FP.F16.F32.PACK_AB R62, RZ, R57 ;  /* 0x00000039ff3e123e */ /* 0x000fc600000000ff */
[----:B------:R-:W-:Y:S05]  /*2330*/  @!P3 BRA `(.L_x_1835) ;  /* 0x00000000002cb947 */ /* 0x000fea0003800000 */
[----:B-----5:R-:W-:Y:S01]  /*2340*/  LOP3.LUT P5, RZ, R93, 0xff, RZ, 0xc0, !PT ;  /* 0x000000ff5dff7812 */ /* 0x020fe200078ac0ff */
[----:B------:R-:W-:Y:S01]  /*2350*/  FMUL.FTZ R57, R57, UR13 ;  /* 0x0000000d39397c20 */ /* 0x000fe20008410000 */
[----:B------:R-:W-:-:S03]  /*2360*/  MOV R56, RZ ;  /* 0x000000ff00387202 */ /* 0x000fc60000000f00 */
[----:B------:R-:W-:Y:S01]  /*2370*/  FMUL.FTZ R58, R57, UR12 ;  /* 0x0000000c393a7c20 */ /* 0x000fe20008410000 */
[----:B------:R-:W-:-:S07]  /*2380*/  HFMA2.MMA R57, -RZ, RZ, 0, 0 ;  /* 0x00000000ff397435 */ /* 0x000fce00000001ff */
[----:B------:R-:W-:Y:S01]  /*2390*/  @P5 FMUL.FTZ R56, R97, R58 ;  /* 0x0000003a61385220 */ /* 0x000fe20000410000 */
[----:B------:R-:W-:-:S04]  /*23a0*/  @P5 HADD2.F32 R59, -RZ, R119.H0_H0 ;  /* 0x20000077ff3b5230 */ /* 0x000fc80000004100 */
[----:B------:R-:W-:Y:S01]  /*23b0*/  F2FP.F16.F32.PACK_AB R56, RZ, R56 ;  /* 0x00000038ff38723e */ /* 0x000fe200000000ff */
[----:B------:R-:W-:-:S03]  /*23c0*/  @P5 FMUL.FTZ R57, R59, R58 ;  /* 0x0000003a3b395220 */ /* 0x000fc60000410000 */
[----:B------:R-:W-:Y:S01]  /*23d0*/  PRMT R80, R56, 0x7610, R80 ;  /* 0x0000761038507816 */ /* 0x000fe20000000050 */
[----:B------:R-:W-:-:S07]  /*23e0*/  FADD.FTZ R28, R28, R57 ;  /* 0x000000391c1c7221 */ /* 0x000fce0000010000 */
.L_x_1835:
[----:B------:R-:W-:Y:S05]  /*23f0*/  BSYNC B0 ;  /* 0x0000000000007941 */ /* 0x000fea0003800000 */
.L_x_1834:
        /* <DEDUP_REMOVED lines=8> */
.L_x_1837:
[----:B------:R-:W-:Y:S01]  /*2480*/  FFMA.FTZ R56, R16, R60, R61 ;  /* 0x0000003c10387223 */ /* 0x000fe2000001003d */
[----:B-----5:R-:W-:-:S03]  /*2490*/  @P0 SHF.R.U64 R58, R84, 0x10, R85 ;  /* 0x00000010543a0819 */ /* 0x020fc60000001255 */
[----:B------:R-:W-:Y:S02]  /*24a0*/  FADD.FTZ R57, R69, -R56 ;  /* 0x8000003845397221 */ /* 0x000fe40000010000 */
[----:B------:R-:W-:Y:S02]  /*24b0*/  @P0 HADD2.F32 R58, -RZ, R58.H0_H0 ;  /* 0x2000003aff3a0230 */ /* 0x000fe40000004100 */
[----:B------:R-:W-:-:S04]  /*24c0*/  FMUL.FTZ R57, R6, R57 ;  /* 0x0000003906397220 */ /* 0x000fc80000410000 */
[----:B------:R-:W-:-:S07]  /*24d0*/  @P0 FADD.FTZ R57, R57, R58 ;  /* 0x0000003a39390221 */ /* 0x000fce0000010000 */
.L_x_1838:
[----:B------:R-:W-:Y:S05]  /*24e0*/  BSYNC B0 ;  /* 0x0000000000007941 */ /* 0x000fea0003800000 */
.L_x_1836:
        /* <DEDUP_REMOVED lines=14> */
.L_x_1840:
[----:B------:R-:W-:Y:S05]  /*25d0*/  BSYNC B0 ;  /* 0x0000000000007941 */ /* 0x000fea0003800000 */
.L_x_1839:
[----:B------:R-:W-:Y:S01]  /*25e0*/  BSSY B0, `(.L_x_1841) ;  /* 0x000000c000007945 */ /* 0x000fe20003800000 */
[----:B------:R-:W-:-:S03]  /*25f0*/  @P1 PRMT R89, R59, 0x7610, R89 ;  /* 0x000076103b591816 */ /* 0x000fc60000000059 */
[----:B------:R-:W-:Y:S05]  /*2600*/  @P2 BRA `(.L_x_1842) ;  /* 0x0000000000102947 */ /* 0x000fea0003800000 */
[----:B------:R-:W-:Y:S01]  /*2610*/  HFMA2.MMA R57, -RZ, RZ, 0, 0 ;  /* 0x00000000ff397435 */ /* 0x000fe200000001ff */
[----:B------:R-:W-:Y:S10]  /*2620*/  @!P0 BRA `(.L_x_1843) ;  /* 0x00000000001c8947 */ /* 0x000ff40003800000 */
[----:B-----5:R-:W-:Y:S01]  /*2630*/  HADD2.F32 R57, -RZ, R85.H0_H0 ;  /* 0x20000055ff397230 */ /* 0x020fe20000004100 */
[----:B------:R-:W-:Y:S06]  /*2640*/  BRA `(.L_x_1843) ;  /* 0x0000000000147947 */ /* 0x000fec0003800000 */
.L_x_1842:
[----:B------:R-:W-:Y:S01]  /*2650*/  FFMA.FTZ R57, R11, R60, R61 ;  /* 0x0000003c0b397223 */ /* 0x000fe2000001003d */
[----:B-----5:R-:W-:-:S03]  /*2660*/  @P0 HADD2.F32 R56, -RZ, R85.H0_H0 ;  /* 0x20000055ff380230 */ /* 0x020fc60000004100 */
[----:B------:R-:W-:-:S04]  /*2670*/  FADD.FTZ R57, R70, -R57 ;  /* 0x8000003946397221 */ /* 0x000fc80000010000 */
[----:B------:R-:W-:-:S04]  /*2680*/  FMUL.FTZ R57, R6, R57 ;  /* 0x0000003906397220 */ /* 0x000fc80000410000 */
[----:B------:R-:W-:-:S07]  /*2690*/  @P0 FADD.FTZ R57, R57, R56 ;  /* 0x0000003839390221 */ /* 0x000fce0000010000 */
.L_x_1843:
[----:B------:R-:W-:Y:S05]  /*26a0*/  BSYNC B0 ;  /* 0x0000000000007941 */ /* 0x000fea0003800000 */
.L_x_1841:
        /* <DEDUP_REMOVED lines=14> */
.L_x_1845:
[----:B------:R-:W-:Y:S05]  /*2790*/  BSYNC B0 ;  /* 0x0000000000007941 */ /* 0x000fea0003800000 */
.L_x_1844:
        /* <DEDUP_REMOVED lines=8> */
.L_x_1847:
[----:B------:R-:W-:Y:S01]  /*2820*/  FFMA.FTZ R56, R17, R60, R61 ;  /* 0x0000003c11387223 */ /* 0x000fe2000001003d */
[----:B-----5:R-:W-:-:S03]  /*2830*/  @P0 SHF.R.U32.HI R58, RZ, 0x10, R85 ;  /* 0x00000010ff3a0819 */ /* 0x020fc60000011655 */
[----:B------:R-:W-:Y:S02]  /*2840*/  FADD.FTZ R57, R71, -R56 ;  /* 0x8000003847397221 */ /* 0x000fe40000010000 */
[----:B------:R-:W-:Y:S02]  /*2850*/  @P0 HADD2.F32 R58, -RZ, R58.H0_H0 ;  /* 0x2000003aff3a0230 */ /* 0x000fe40000004100 */
[----:B------:R-:W-:-:S04]  /*2860*/  FMUL.FTZ R57, R6, R57 ;  /* 0x0000003906397220 */ /* 0x000fc80000410000 */
[----:B------:R-:W-:-:S07]  /*2870*/  @P0 FADD.FTZ R57, R57, R58 ;  /* 0x0000003a39390221 */ /* 0x000fce0000010000 */
.L_x_1848:
[----:B------:R-:W-:Y:S05]  /*2880*/  BSYNC B0 ;  /* 0x0000000000007941 */ /* 0x000fea0003800000 */
.L_x_1846:
        /* <DEDUP_REMOVED lines=14> */
.L_x_1850:
[----:B------:R-:W-:Y:S05]  /*2970*/  BSYNC B0 ;  /* 0x0000000000007941 */ /* 0x000fea0003800000 */
.L_x_1849:
[----:B------:R-:W-:Y:S02]  /*2980*/  IADD3 R62, R99, 0x100, RZ ;  /* 0x00000100633e7810 */ /* 0x000fe40007ffe0ff */
        /* <DEDUP_REMOVED lines=10> */
.L_x_1851:
[----:B------:R-:W-:Y:S04]  /*2a30*/  BSSY B0, `(.L_x_1852) ;  /* 0x000000b000007945 */ /* 0x000fe80003800000 */
        /* <DEDUP_REMOVED lines=10> */
.L_x_1853:
[----:B------:R-:W-:Y:S05]  /*2ae0*/  BSYNC B0 ;  /* 0x0000000000007941 */ /* 0x000fea0003800000 */
.L_x_1852:
        /* <DEDUP_REMOVED lines=9> */
.L_x_1855:
[----:B------:R-:W-:Y:S05]  /*2b80*/  BSYNC B0 ;  /* 0x0000000000007941 */ /* 0x000fea0003800000 */
.L_x_1854:
[----:B------:R-:W-:Y:S04]  /*2b90*/  BSSY B0, `(.L_x_1856) ;  /* 0x000000b000007945 */ /* 0x000fe80003800000 */
[----:B------:R-:W-:Y:S05]  /*2ba0*/  @P2 BRA `(.L_x_1857) ;  /* 0x0000000000102947 */ /* 0x000fea0003800000 */
[----:B------:R-:W-:Y:S01]  /*2bb0*/  HFMA2.MMA R7, -RZ, RZ, 0, 0 ;  /* 0x00000000ff077435 */ /* 0x000fe200000001ff */
[----:B------:R-:W-:Y:S10]  /*2bc0*/  @!P0 BRA `(.L_x_1858) ;  /* 0x00000000001c8947 */ /* 0x000ff40003800000 */
[----:B-----5:R-:W-:Y:S01]  /*2bd0*/  HADD2.F32 R7, -RZ, R82.H0_H0 ;  /* 0x20000052ff077230 */ /* 0x020fe20000004100 */
[----:B------:R-:W-:Y:S06]  /*2be0*/  BRA `(.L_x_1858) ;  /* 0x0000000000147947 */ /* 0x000fec0003800000 */
.L_x_1857:
[----:B------:R-:W-:Y:S01]  /*2bf0*/  FFMA.FTZ R7, R12, R60, R61 ;  /* 0x0000003c0c077223 */ /* 0x000fe2000001003d */
[----:B01---5:R-:W-:-:S03]  /*2c00*/  @P0 HADD2.F32 R56, -RZ, R82.H0_H0 ;  /* 0x20000052ff380230 */ /* 0x023fc60000004100 */
[----:B------:R-:W-:-:S04]  /*2c10*/  FADD.FTZ R7, R72, -R7 ;  /* 0x8000000748077221 */ /* 0x000fc80000010000 */
[----:B------:R-:W-:-:S04]  /*2c20*/  FMUL.FTZ R7, R6, R7 ;  /* 0x0000000706077220 */ /* 0x000fc80000410000 */
[----:B------:R-:W-:-:S07]  /*2c30*/  @P0 FADD.FTZ R7, R7, R56 ;  /* 0x0000003807070221 */ /* 0x000fce0000010000 */
.L_x_1858:
[----:B------:R-:W-:Y:S05]  /*2c40*/  BSYNC B0 ;  /* 0x0000000000007941 */ /* 0x000fea0003800000 */
.L_x_1856:
[----:B------:R-:W-:Y:S01]  /*2c50*/  BSSY B0, `(.L_x_1859) ;  /* 0x000000e000007945 */ /* 0x000fe20003800000 */
[----:B01----:R-:W-:-:S03]  /*2c60*/  @P1 F2FP.F16.F32.PACK_AB R59, RZ, R7 ;  /* 0x00000007ff3b123e */ /* 0x003fc600000000ff */
[----:B------:R-:W-:Y:S05]  /*2c70*/  @!P3 BRA `(.L_x_1860) ;  /* 0x00000000002cb947 */ /* 0x000fea0003800000 */
[----:B-----5:R-:W-:Y:S01]  /*2c80*/  LOP3.LUT P5, RZ, R90, 0xff, RZ, 0xc0, !PT ;  /* 0x000000ff5aff7812 */ /* 0x020fe200078ac0ff */
[----:B------:R-:W-:Y:S01]  /*2c90*/  FMUL.FTZ R7, R7, UR13 ;  /* 0x0000000d07077c20 */ /* 0x000fe20008410000 */
[----:B------:R-:W-:-:S03]  /*2ca0*/  MOV R56, RZ ;  /* 0x000000ff00387202 */ /* 0x000fc60000000f00 */
[----:B------:R-:W-:Y:S01]  /*2cb0*/  FMUL.FTZ R57, R7, UR12 ;  /* 0x0000000c07397c20 */ /* 0x000fe20008410000 */
[----:B------:R-:W-:-:S07]  /*2cc0*/  HFMA2.MMA R7, -RZ, RZ, 0, 0 ;  /* 0x00000000ff077435 */ /* 0x000fce00000001ff */
[----:B------:R-:W-:Y:S02]  /*2cd0*/  @P5 HADD2.F32 R58, -RZ, R119.H0_H0 ;  /* 0x20000077ff3a5230 */ /* 0x000fe40000004100 */
[----:B------:R-:W-:-:S03]  /*2ce0*/  @P5 FMUL.FTZ R56, R92, R57 ;  /* 0x000000395c385220 */ /* 0x000fc60000410000 */
[----:B------:R-:W-:Y:S02]  /*2cf0*/  @P5 FMUL.FTZ R7, R58, R57 ;  /* 0x000000393a075220 */ /* 0x000fe40000410000 */
[----:B------:R-:W-:Y:S02]  /*2d00*/  F2FP.F16.F32.PACK_AB R56, RZ, R56 ;  /* 0x00000038ff38723e */ /* 0x000fe400000000ff */
[----:B------:R-:W-:Y:S02]  /*2d10*/  FADD.FTZ R24, R24, R7 ;  /* 0x0000000718187221 */ /* 0x000fe40000010000 */
[----:B------:R-:W-:-:S07]  /*2d20*/  PRMT R80, R56, 0x7610, R80 ;  /* 0x0000761038507816 */ /* 0x000fce0000000050 */
.L_x_1860:
[----:B------:R-:W-:Y:S05]  /*2d30*/  BSYNC B0 ;  /* 0x0000000000007941 */ /* 0x000fea0003800000 */
.L_x_1859:
        /* <DEDUP_REMOVED lines=8> */
.L_x_1862:
[----:B------:R-:W-:Y:S01]  /*2dc0*/  FFMA.FTZ R56, R18, R60, R61 ;  /* 0x0000003c12387223 */ /* 0x000fe2000001003d */
[----:B-----5:R-:W-:-:S03]  /*2dd0*/  @P0 SHF.R.U64 R57, R82, 0x10, R83 ;  /* 0x0000001052390819 */ /* 0x020fc60000001253 */
[----:B------:R-:W-:Y:S02]  /*2de0*/  FADD.FTZ R7, R73, -R56 ;  /* 0x8000003849077221 */ /* 0x000fe40000010000 */
[----:B------:R-:W-:Y:S02]  /*2df0*/  @P0 HADD2.F32 R56, -RZ, R57.H0_H0 ;  /* 0x20000039ff380230 */ /* 0x000fe40000004100 */
[----:B------:R-:W-:-:S04]  /*2e00*/  FMUL.FTZ R7, R6, R7 ;  /* 0x0000000706077220 */ /* 0x000fc80000410000 */
[----:B------:R-:W-:-:S07]  /*2e10*/  @P0 FADD.FTZ R7, R7, R56 ;  /* 0x0000003807070221 */ /* 0x000fce0000010000 */
.L_x_1863:
[----:B------:R-:W-:Y:S05]  /*2e20*/  BSYNC B0 ;  /* 0x0000000000007941 */ /* 0x000fea0003800000 */
.L_x_1861:
        /* <DEDUP_REMOVED lines=14> */
.L_x_1865:
[----:B------:R-:W-:Y:S05]  /*2f10*/  BSYNC B0 ;  /* 0x0000000000007941 */ /* 0x000fea0003800000 */
.L_x_1864:
[----:B------:R-:W-:Y:S01]  /*2f20*/  BSSY B0, `(.L_x_1866) ;  /* 0x000000c000007945 */ /* 0x000fe20003800000 */
[----:B------:R-:W-:-:S03]  /*2f30*/  @P1 PRMT R89, R57, 0x7610, R89 ;  /* 0x0000761039591816 */ /* 0x000fc60000000059 */
[----:B------:R-:W-:Y:S05]  /*2f40*/  @P2 BRA `(.L_x_1867) ;  /* 0x0000000000102947 */ /* 0x000fea0003800000 */
[----:B------:R-:W-:Y:S01]  /*2f50*/  HFMA2.MMA R7, -RZ, RZ, 0, 0 ;  /* 0x00000000ff077435 */ /* 0x000fe200000001ff */
[----:B------:R-:W-:Y:S10]  /*2f60*/  @!P0 BRA `(.L_x_1868) ;  /* 0x00000000001c8947 */ /* 0x000ff40003800000 */
[----:B-----5:R-:W-:Y:S01]  /*2f70*/  HADD2.F32 R7, -RZ, R83.H0_H0 ;  /* 0x20000053ff077230 */ /* 0x020fe20000004100 */
[----:B------:R-:W-:Y:S06]  /*2f80*/  BRA `(.L_x_1868) ;  /* 0x0000000000147947 */ /* 0x000fec0003800000 */
.L_x_1867:
[----:B------:R-:W-:Y:S01]  /*2f90*/  FFMA.FTZ R7, R13, R60, R61 ;  /* 0x0000003c0d077223 */ /* 0x000fe2000001003d */
[----:B-----5:R-:W-:-:S03]  /*2fa0*/  @P0 HADD2.F32 R56, -RZ, R83.H0_H0 ;  /* 0x20000053ff380230 */ /* 0x020fc60000004100 */
[----:B------:R-:W-:-:S04]  /*2fb0*/  FADD.FTZ R7, R74, -R7 ;  /* 0x800000074a077221 */ /* 0x000fc80000010000 */
[----:B------:R-:W-:-:S04]  /*2fc0*/  FMUL.FTZ R7, R6, R7 ;  /* 0x0000000706077220 */ /* 0x000fc80000410000 */
[----:B------:R-:W-:-:S07]  /*2fd0*/  @P0 FADD.FTZ R7, R7, R56 ;  /* 0x0000003807070221 */ /* 0x000fce0000010000 */
.L_x_1868:
[----:B------:R-:W-:Y:S05]  /*2fe0*/  BSYNC B0 ;  /* 0x0000000000007941 */ /* 0x000fea0003800000 */
.L_x_1866:
        /* <DEDUP_REMOVED lines=14> */
.L_x_1870:
[----:B------:R-:W-:Y:S05]  /*30d0*/  BSYNC B0 ;  /* 0x0000000000007941 */ /* 0x000fea0003800000 */
.L_x_1869:
        /* <DEDUP_REMOVED lines=8> */
.L_x_1872:
[----:B------:R-:W-:Y:S01]  /*3160*/  FFMA.FTZ R60, R19, R60, R61 ;  /* 0x0000003c133c7223 */ /* 0x000fe2000001003d */
[----:B-----5:R-:W-:-:S03]  /*3170*/  @P0 SHF.R.U32.HI R56, RZ, 0x10, R83 ;  /* 0x00000010ff380819 */ /* 0x020fc60000011653 */
[----:B------:R-:W-:Y:S02]  /*3180*/  FADD.FTZ R7, R75, -R60 ;  /* 0x8000003c4b077221 */ /* 0x000fe40000010000 */
[----:B------:R-:W-:Y:S02]  /*3190*/  @P0 HADD2.F32 R57, -RZ, R56.H0_H0 ;  /* 0x20000038ff390230 */ /* 0x000fe40000004100 */
[----:B------:R-:W-:-:S04]  /*31a0*/  FMUL.FTZ R6, R6, R7 ;  /* 0x0000000706067220 */ /* 0x000fc80000410000 */
[----:B------:R-:W-:-:S07]  /*31b0*/  @P0 FADD.FTZ R6, R6, R57 ;  /* 0x0000003906060221 */ /* 0x000fce0000010000 */
.L_x_1873:
[----:B------:R-:W-:Y:S05]  /*31c0*/  BSYNC B0 ;  /* 0x0000000000007941 */ /* 0x000fea0003800000 */
.L_x_1871:
[----:B------:R-:W-:Y:S01]  /*31d0*/  @P1 F2FP.F16.F32.PACK_AB R7, RZ, R6 ;  /* 0x00000006ff07123e */ /* 0x000fe200000000ff */
[----:B------:R-:W-:Y:S03]  /*31e0*/  BSSY B0, `(.L_x_1874) ;  /* 0x000000d000007945 */ /* 0x000fe60003800000 */
[----:B------:R-:W-:Y:S01]  /*31f0*/  @P1 PRMT R79, R7, 0x7610, R79 ;  /* 0x00007610074f1816 */ /* 0x000fe2000000004f */
[----:B------:R-:W-:Y:S06]  /*3200*/  @!P3 BRA `(.L_x_1875) ;  /* 0x000000000028b947 */ /* 0x000fec0003800000 */
[----:B-----5:R-:W-:Y:S01]  /*3210*/  LOP3.LUT P0, RZ, R90, 0xff000000, RZ, 0xc0, !PT ;  /* 0xff0000005aff7812 */ /* 0x020fe2000780c0ff */
[----:B------:R-:W-:-:S04]  /*3220*/  FMUL.FTZ R6, R6, UR13 ;  /* 0x0000000d06067c20 */ /* 0x000fc80008410000 */
[----:B------:R-:W-:Y:S01]  /*3230*/  FMUL.FTZ R56, R6, UR12 ;  /* 0x0000000c06387c20 */ /* 0x000fe20008410000 */
[----:B------:R-:W-:-:S07]  /*3240*/  CS2R R6, SRZ ;  /* 0x0000000000067805 */ /* 0x000fce000001ff00 */
[----:B------:R-:W-:Y:S02]  /*3250*/  @P0 HADD2.F32 R57, -RZ, R120.H1_H1 ;  /* 0x30000078ff390230 */ /* 0x000fe40000004100 */
[----:B------:R-:W-:-:S03]  /*3260*/  @P0 FMUL.FTZ R7, R5, R56 ;  /* 0x0000003805070220 */ /* 0x000fc60000410000 */
[----:B------:R-:W-:Y:S02]  /*3270*/  @P0 FMUL.FTZ R6, R57, R56 ;  /* 0x0000003839060220 */ /* 0x000fe40000410000 */
[----:B------:R-:W-:Y:S02]  /*3280*/  F2FP.F16.F32.PACK_AB R7, RZ, R7 ;  /* 0x00000007ff07723e */ /* 0x000fe400000000ff */
[----:B------:R-:W-:Y:S02]  /*3290*/  FADD.FTZ R27, R27, R6 ;  /* 0x000000061b1b7221 */ /* 0x000fe40000010000 */
[----:B------:R-:W-:-:S07]  /*32a0*/  PRMT R78, R7, 0x7610, R78 ;  /* 0x00007610074e7816 */ /* 0x000fce000000004e */
.L_x_1875:
[----:B------:R-:W-:Y:S05]  /*32b0*/  BSYNC B0 ;  /* 0x0000000000007941 */ /* 0x000fea0003800000 */
.L_x_1874:
        /* <DEDUP_REMOVED lines=9> */
.L_x_1876:
        /* <DEDUP_REMOVED lines=10> */
.L_x_1878:
[----:B------:R-:W-:Y:S05]  /*33f0*/  BSYNC B0 ;  /* 0x0000000000007941 */ /* 0x000fea0003800000 */
.L_x_1877:
[----:B------:R-:W-:Y:S02]  /*3400*/  IADD3 R2, R2, UR14, RZ ;  /* 0x0000000e02027c10 */ /* 0x000fe4000fffe0ff */
[----:B------:R-:W-:Y:S02]  /*3410*/  SEL R62, RZ, 0x1, P4 ;  /* 0x00000001ff3e7807 */ /* 0x000fe40002000000 */
[----:B------:R-:W-:-:S13]  /*3420*/  ISETP.GE.AND P0, PT, R2, UR15, PT ;  /* 0x0000000f02007c0c */ /* 0x000fda000bf06270 */
[----:B------:R-:W-:Y:S05]  /*3430*/  @!P0 BRA `(.L_x_1879) ;  /* 0xffffffd0008c8947 */ /* 0x000fea000383ffff */
.L_x_1801:
[----:B------:R-:W2:Y:S01]  /*3440*/  S2UR UR6, SR_CTAID.X ;  /* 0x00000000000679c3 */ /* 0x000ea20000002500 */
[----:B------:R-:W-:-:S07]  /*3450*/  LOP3.LUT R9, R124, 0x7f, RZ, 0xc0, !PT ;  /* 0x0000007f7c097812 */ /* 0x000fce00078ec0ff */
[----:B------:R-:W3:Y:S08]  /*3460*/  LDC.64 R2, c[0x0][0x2d0] ;  /* 0x0000b400ff027b82 */ /* 0x000ef00000000a00 */
[----:B------:R-:W4:Y:S08]  /*3470*/  LDC.64 R4, c[0x0][0x2d8] ;  /* 0x0000b600ff047b82 */ /* 0x000f300000000a00 */
[----:B01----:R-:W0:Y:S01]  /*3480*/  LDC.64 R6, c[0x0][0x2f0] ;  /* 0x0000bc00ff067b82 */ /* 0x003e220000000a00 */
[----:B--2---:R-:W-:Y:S01]  /*3490*/  LEA.HI R0, R124, UR6, RZ, 0x19 ;  /* 0x000000067c007c11 */ /* 0x004fe2000f8fc8ff */
[----:B------:R-:W-:-:S04]  /*34a0*/  ULDC UR6, c[0x0][0x218] ;  /* 0x0000860000067ab9 */ /* 0x000fc80000000800 */
[----:B------:R-:W-:-:S05]  /*34b0*/  IMAD R0, R0, UR6, RZ ;  /* 0x0000000600007c24 */ /* 0x000fca000f8e02ff */
[----:B------:R-:W-:-:S05]  /*34c0*/  LEA.HI R9, R0, R9, RZ, 0x1e ;  /* 0x0000000900097211 */ /* 0x000fca00078ff0ff */
[----:B---3--:R-:W-:-:S04]  /*34d0*/  IMAD.WIDE.U32 R2, R9, 0x10, R2 ;  /* 0x0000001009027825 */ /* 0x008fc800078e0002 */
[C---:B----4-:R-:W-:Y:S01]  /*34e0*/  IMAD.WIDE.U32 R4, R9.reuse, 0x10, R4 ;  /* 0x0000001009047825 */ /* 0x050fe200078e0004 */
[----:B------:R-:W-:Y:S03]  /*34f0*/  STG.E.128 desc[UR4][R2.64], R44 ;  /* 0x0000002c02007986 */ /* 0x000fe6000c101d04 */
[----:B0-----:R-:W-:Y:S01]  /*3500*/  IMAD.WIDE.U32 R6, R9, 0x10, R6 ;  /* 0x0000001009067825 */ /* 0x001fe200078e0006 */
        /* <DEDUP_REMOVED lines=9> */
.L_x_1805:
[----:B------:R-:W-:Y:S01]  /*35a0*/  HFMA2.MMA R61, -RZ, RZ, 0, 9.5367431640625e-07 ;  /* 0x00000010ff3d7435 */ /* 0x000fe200000001ff */
[----:B------:R-:W-:Y:S02]  /*35b0*/  MOV R62, R121 ;  /* 0x00000079003e7202 */ /* 0x000fe40000000f00 */
[----:B------:R-:W-:Y:S02]  /*35c0*/  MOV R60, 0x1f ;  /* 0x0000001f003c7802 */ /* 0x000fe40000000f00 */
[----:B------:R-:W-:-:S07]  /*35d0*/  MOV R56, 0xffffffff ;  /* 0xffffffff00387802 */ /* 0x000fce0000000f00 */
[----:B-----5:R-:W-:Y:S05]  /*35e0*/  WARPSYNC.COLLECTIVE R56, `(.L_x_1880) ;  /* 0x0000000038087348 */ /* 0x020fea0003c00000 */
[----:B------:R0:W1:Y:S02]  /*35f0*/  SHFL.DOWN P1, R122, R62, R61, R60 ;  /* 0x0800003d3e7a7389 */ /* 0x000064000002003c */
[----:B01---5:R-:W-:Y:S01]  /*3600*/  ENDCOLLECTIVE ;  /* 0x000000000000791b */ /* 0x023fe20003800000 */
.L_x_1880:
[----:B------:R-:W-:Y:S01]  /*3610*/  MOV R62, R57 ;  /* 0x00000039003e7202 */ /* 0x000fe20000000f00 */
[----:B------:R-:W-:-:S07]  /*3620*/  FADD.FTZ R121, R122, R121 ;  /* 0x000000797a797221 */ /* 0x000fce0000010000 */
[----:B------:R-:W-:Y:S05]  /*3630*/  WARPSYNC.COLLECTIVE R56, `(.L_x_1881) ;  /* 0x0000000038087348 */ /* 0x000fea0003c00000 */
[----:B------:R0:W1:Y:S02]  /*3640*/  SHFL.DOWN P1, R122, R62, R61, R60 ;  /* 0x0800003d3e7a7389 */ /* 0x000064000002003c */
[----:B01----:R-:W-:Y:S01]  /*3650*/  ENDCOLLECTIVE ;  /* 0x000000000000791b */ /* 0x003fe20003800000 */
.L_x_1881:
[----:B------:R-:W-:Y:S01]  /*3660*/  HFMA2.MMA R61, -RZ, RZ, 0, 4.76837158203125e-07 ;  /* 0x00000008ff3d7435 */ /* 0x000fe200000001ff */
[----:B------:R-:W-:Y:S02]  /*3670*/  MOV R62, R121 ;  /* 0x00000079003e7202 */ /* 0x000fe40000000f00 */
[----:B------:R-:W-:-:S08]  /*3680*/  MOV R123, R122 ;  /* 0x0000007a007b7202 */ /* 0x000fd00000000f00 */
[----:B------:R-:W-:Y:S05]  /*3690*/  WARPSYNC.COLLECTIVE R56, `(.L_x_1882) ;  /* 0x0000000038087348 */ /* 0x000fea0003c00000 */
[----:B------:R0:W1:Y:S02]  /*36a0*/  SHFL.DOWN P1, R122, R62, R61, R60 ;  /* 0x0800003d3e7a7389 */ /* 0x000064000002003c */
[----:B01----:R-:W-:Y:S01]  /*36b0*/  ENDCOLLECTIVE ;  /* 0x000000000000791b */ /* 0x003fe20003800000 */
.L_x_1882:
[----:B------:R-:W-:-:S05]  /*36c0*/  FADD.FTZ R57, R123, R57 ;  /* 0x000000397b397221 */ /* 0x000fca0000010000 */
[----:B------:R-:W-:Y:S01]  /*36d0*/  MOV R62, R57 ;  /* 0x00000039003e7202 */ /* 0x000fe20000000f00 */
[----:B------:R-:W-:-:S07]  /*36e0*/  FADD.FTZ R121, R121, R122 ;  /* 0x0000007a79797221 */ /* 0x000fce0000010000 */
[----:B------:R-:W-:Y:S05]  /*36f0*/  WARPSYNC.COLLECTIVE R56, `(.L_x_1883) ;  /* 0x0000000038087348 */ /* 0x000fea0003c00000 */
[----:B------:R0:W1:Y:S02]  /*3700*/  SHFL.DOWN P1, R122, R62, R61, R60 ;  /* 0x0800003d3e7a7389 */ /* 0x000064000002003c */
[----:B01----:R-:W-:Y:S01]  /*3710*/  ENDCOLLECTIVE ;  /* 0x000000000000791b */ /* 0x003fe20003800000 */
.L_x_1883:
[----:B------:R-:W-:Y:S01]  /*3720*/  HFMA2.MMA R61, -RZ, RZ, 0, 2.384185791015625e-07 ;  /* 0x00000004ff3d7435 */ /* 0x000fe200000001ff */
[----:B------:R-:W-:Y:S02]  /*3730*/  MOV R62, R121 ;  /* 0x00000079003e7202 */ /* 0x000fe40000000f00 */
[----:B------:R-:W-:-:S08]  /*3740*/  MOV R123, R122 ;  /* 0x0000007a007b7202 */ /* 0x000fd00000000f00 */
[----:B------:R-:W-:Y:S05]  /*3750*/  WARPSYNC.COLLECTIVE R56, `(.L_x_1884) ;  /* 0x0000000038087348 */ /* 0x000fea0003c00000 */
[----:B------:R0:W1:Y:S02]  /*3760*/  SHFL.DOWN P1, R122, R62, R61, R60 ;  /* 0x0800003d3e7a7389 */ /* 0x000064000002003c */
[----:B01----:R-:W-:Y:S01]  /*3770*/  ENDCOLLECTIVE ;  /* 0x000000000000791b */ /* 0x003fe20003800000 */
.L_x_1884:
[----:B------:R-:W-:-:S05]  /*3780*/  FADD.FTZ R57, R57, R123 ;  /* 0x0000007b39397221 */ /* 0x000fca0000010000 */
[----:B------:R-:W-:Y:S01]  /*3790*/  MOV R62, R57 ;  /* 0x00000039003e7202 */ /* 0x000fe20000000f00 */
[----:B------:R-:W-:-:S07]  /*37a0*/  FADD.FTZ R121, R121, R122 ;  /* 0x0000007a79797221 */ /* 0x000fce0000010000 */
[----:B------:R-:W-:Y:S05]  /*37b0*/  WARPSYNC.COLLECTIVE R56, `(.L_x_1885) ;  /* 0x0000000038087348 */ /* 0x000fea0003c00000 */
[----:B------:R0:W1:Y:S02]  /*37c0*/  SHFL.DOWN P1, R122, R62, R61, R60 ;  /* 0x0800003d3e7a7389 */ /* 0x000064000002003c */
[----:B01----:R-:W-:Y:S01]  /*37d0*/  ENDCOLLECTIVE ;  /* 0x000000000000791b */ /* 0x003fe20003800000 */
.L_x_1885:
[----:B------:R-:W-:Y:S01]  /*37e0*/  HFMA2.MMA R61, -RZ, RZ, 0, 1.1920928955078125e-07 ;  /* 0x00000002ff3d7435 */ /* 0x000fe200000001ff */
[----:B------:R-:W-:Y:S02]  /*37f0*/  MOV R62, R121 ;  /* 0x00000079003e7202 */ /* 0x000fe40000000f00 */
[----:B------:R-:W-:-:S08]  /*3800*/  MOV R123, R122 ;  /* 0x0000007a007b7202 */ /* 0x000fd00000000f00 */
[----:B------:R-:W-:Y:S05]  /*3810*/  WARPSYNC.COLLECTIVE R56, `(.L_x_1886) ;  /* 0x0000000038087348 */ /* 0x000fea0003c00000 */
[----:B------:R0:W1:Y:S02]  /*3820*/  SHFL.DOWN P1, R122, R62, R61, R60 ;  /* 0x0800003d3e7a7389 */ /* 0x000064000002003c */
[----:B01----:R-:W-:Y:S01]  /*3830*/  ENDCOLLECTIVE ;  /* 0x000000000000791b */ /* 0x003fe20003800000 */
.L_x_1886:
[----:B------:R-:W-:-:S05]  /*3840*/  FADD.FTZ R57, R57, R123 ;  /* 0x0000007b39397221 */ /* 0x000fca0000010000 */
[----:B------:R-:W-:Y:S01]  /*3850*/  MOV R62, R57 ;  /* 0x00000039003e7202 */ /* 0x000fe20000000f00 */
[----:B------:R-:W-:-:S07]  /*3860*/  FADD.FTZ R121, R121, R122 ;  /* 0x0000007a79797221 */ /* 0x000fce0000010000 */
[----:B------:R-:W-:Y:S05]  /*3870*/  WARPSYNC.COLLECTIVE R56, `(.L_x_1887) ;  /* 0x0000000038087348 */ /* 0x000fea0003c00000 */
[----:B------:R0:W1:Y:S02]  /*3880*/  SHFL.DOWN P1, R122, R62, R61, R60 ;  /* 0x0800003d3e7a7389 */ /* 0x000064000002003c */
[----:B01----:R-:W-:Y:S01]  /*3890*/  ENDCOLLECTIVE ;  /* 0x000000000000791b */ /* 0x003fe20003800000 */
.L_x_1887:
[----:B------:R-:W-:Y:S01]  /*38a0*/  HFMA2.MMA R61, -RZ, RZ, 0, 5.9604644775390625e-08 ;  /* 0x00000001ff3d7435 */ /* 0x000fe200000001ff */
[----:B------:R-:W-:Y:S02]  /*38b0*/  MOV R62, R121 ;  /* 0x00000079003e7202 */ /* 0x000fe40000000f00 */
[----:B------:R-:W-:-:S08]  /*38c0*/  MOV R123, R122 ;  /* 0x0000007a007b7202 */ /* 0x000fd00000000f00 */
[----:B------:R-:W-:Y:S05]  /*38d0*/  WARPSYNC.COLLECTIVE R56, `(.L_x_1888) ;  /* 0x0000000038087348 */ /* 0x000fea0003c00000 */
[----:B------:R0:W1:Y:S02]  /*38e0*/  SHFL.DOWN P1, R122, R62, R61, R60 ;  /* 0x0800003d3e7a7389 */ /* 0x000064000002003c */
[----:B01----:R-:W-:Y:S01]  /*38f0*/  ENDCOLLECTIVE ;  /* 0x000000000000791b */ /* 0x003fe20003800000 */
.L_x_1888:
[----:B------:R-:W-:-:S05]  /*3900*/  FADD.FTZ R57, R57, R123 ;  /* 0x0000007b39397221 */ /* 0x000fca0000010000 */
[----:B------:R-:W-:Y:S02]  /*3910*/  MOV R62, R57 ;  /* 0x00000039003e7202 */ /* 0x000fe40000000f00 */
[----:B------:R-:W-:-:S07]  /*3920*/  MOV R123, R122 ;  /* 0x0000007a007b7202 */ /* 0x000fce0000000f00 */
[----:B------:R-:W-:Y:S05]  /*3930*/  WARPSYNC.COLLECTIVE R56, `(.L_x_1889) ;  /* 0x0000000038087348 */ /* 0x000fea0003c00000 */
[----:B------:R0:W1:Y:S02]  /*3940*/  SHFL.DOWN P1, R122, R62, R61, R60 ;  /* 0x0800003d3e7a7389 */ /* 0x000064000002003c */
[----:B01----:R-:W-:Y:S01]  /*3950*/  ENDCOLLECTIVE ;  /* 0x000000000000791b */ /* 0x003fe20003800000 */
.L_x_1889:
[----:B------:R-:W-:Y:S05]  /*3960*/  BRA `(.L_x_1890) ;  /* 0xffffffdc00307947 */ /* 0x000fea000383ffff */
.L_x_1891:
        /* <DEDUP_REMOVED lines=9> */
.L_x_8533:


//--------------------- .text._ZN10layer_norm13ln_bwd_kernelINS_13Kernel_traitsIf13__nv_bfloat16S2_S2_fjLj1536ELj1ELj1ELj4ELj8ENS_18Kernel_traits_baseILj1536EfS2_S2_S2_fjLj128EEEEELb0ELb0ELb0ELb0EEEvNS_9BwdParamsE --------------------------
	.section	.text._ZN10layer_norm13ln_bwd_kernelINS_13Kernel_traitsIf13__nv_bfloat16S2_S2_fjLj1536ELj1ELj1ELj4ELj8ENS_18Kernel_traits_baseILj1536EfS2_S2_S2_fjLj128EEEEELb0ELb0ELb0ELb0EEEvNS_9BwdParamsE,"ax",@progbits
	.align	128
        .global         _ZN10layer_norm13ln_bwd_kernelINS_13Kernel_traitsIf13__nv_bfloat16S2_S2_fjLj1536ELj1ELj1ELj4ELj8ENS_18Kernel_traits_baseILj1536EfS2_S2_S2_fjLj128EEEEELb0ELb0ELb0ELb0EEEvNS_9BwdParamsE
        .type           _ZN10layer_norm13ln_bwd_kernelINS_13Kernel_traitsIf13__nv_bfloat16S2_S2_fjLj1536ELj1ELj1ELj4ELj8ENS_18Kernel_traits_baseILj1536EfS2_S2_S2_fjLj128EEEEELb0ELb0ELb0ELb0EEEvNS_9BwdParamsE,@function
        .size           _ZN10layer_norm13ln_bwd_kernelINS_13Kernel_traitsIf13__nv_bfloat16S2_S2_fjLj1536ELj1ELj1ELj4ELj8ENS_18Kernel_traits_baseILj1536EfS2_S2_S2_fjLj128EEEEELb0ELb0ELb0ELb0EEEvNS_9BwdParamsE,(.L_x_8534 - _ZN10layer_norm13ln_bwd_kernelINS_13Kernel_traitsIf13__nv_bfloat16S2_S2_fjLj1536ELj1ELj1ELj4ELj8ENS_18Kernel_traits_baseILj1536EfS2_S2_S2_fjLj128EEEEELb0ELb0ELb0ELb0EEEvNS_9BwdParamsE)
        .other          _ZN10layer_norm13ln_bwd_kernelINS_13Kernel_traitsIf13__nv_bfloat16S2_S2_fjLj1536ELj1ELj1ELj4ELj8ENS_18Kernel_traits_baseILj1536EfS2_S2_S2_fjLj128EEEEELb0ELb0ELb0ELb0EEEvNS_9BwdParamsE,@"STO_CUDA_ENTRY STV_DEFAULT"
_ZN10layer_norm13ln_bwd_kernelINS_13Kernel_traitsIf13__nv_bfloat16S2_S2_fjLj1536ELj1ELj1ELj4ELj8ENS_18Kernel_traits_baseILj1536EfS2_S2_S2_fjLj128EEEEELb0ELb0ELb0ELb0EEEvNS_9BwdParamsE:
.text._ZN10layer_norm13ln_bwd_kernelINS_13Kernel_traitsIf13__nv_bfloat16S2_S2_fjLj1536ELj1ELj1ELj4ELj8ENS_18Kernel_traits_baseILj1536EfS2_S2_S2_fjLj128EEEEELb0ELb0ELb0ELb0EEEvNS_9BwdParamsE:
        /* <DEDUP_REMOVED lines=28> */
[----:B------:R1:W5:Y:S01]  /*01c0*/  @P3 LDG.E.128 R44, desc[UR4][R2.64] ;  /* 0x00000004022c3981 */ /* 0x000362000c1e1d00 */
[C---:B--2---:R-:W-:Y:S01]  /*01d0*/  @P2 IMAD.WIDE.U32 R6, R11.reuse, 0x10, R4 ;  /* 0x000000100b062825 */ /* 0x044fe200078e0004 */
[----:B------:R-:W-:-:S04]  /*01e0*/  @P2 IADD3 R11, R11, 0x80, RZ ;  /* 0x000000800b0b2810 */ /* 0x000fc80007ffe0ff */
[----:B------:R0:W5:Y:S01]  /*01f0*/  @P2 LDG.E.128 R40, desc[UR4][R6.64] ;  /* 0x0000000406282981 */ /* 0x000162000c1e1d00 */
[----:B---3--:R-:W-:-:S05]  /*0200*/  @P1 IMAD.WIDE.U32 R4, R11, 0x10, R8 ;  /* 0x000000100b041825 */ /* 0x008fca00078e0008 */
[----:B------:R0:W5:Y:S01]  /*0210*/  @P1 LDG.E.128 R36, desc[UR4][R4.64] ;  /* 0x0000000404241981 */ /* 0x000162000c1e1d00 */
        /* <DEDUP_REMOVED lines=16> */
[----:B------:R-:W-:Y:S01]  /*0320*/  HFMA2.MMA R33, -RZ, RZ, 0, 0 ;  /* 0x00000000ff217435 */ /* 0x000fe200000001ff */
[----:B------:R-:W-:Y:S01]  /*0330*/  ISETP.NE.U32.AND P0, PT, RZ, UR6, PT ;  /* 0x00000006ff007c0c */ /* 0x000fe2000bf05070 */
[----:B------:R-:W-:-:S03]  /*0340*/  IMAD.MOV.U32 R52, RZ, RZ, 0x1 ;  /* 0x00000001ff347424 */ /* 0x000fc600078e00ff */
[----:B------:R-:W-:-:S13]  /*0350*/  ISETP.NE.AND.EX P0, PT, RZ, UR7, PT, P0 ;  /* 0x00000007ff007c0c */ /* 0x000fda000bf05300 */
.L_x_1909:
[----:B-1----:R-:W0:Y:S01]  /*0360*/  LDC.64 R50, c[0x0][0x250] ;  /* 0x00009400ff327b82 */ /* 0x002e220000000a00 */
[----:B------:R-:W-:-:S07]  /*0370*/  SHF.R.S32.HI R53, RZ, 0x1f, R2 ;  /* 0x0000001fff357819 */ /* 0x000fce0000011402 */
[----:B--2---:R-:W1:Y:S08]  /*0380*/  @P0 LDC.64 R48, c[0x0][0x270] ;  /* 0x00009c00ff300b82 */ /* 0x004e700000000a00 */
[----:B------:R-:W2:Y:S01]  /*0390*/  LDC.64 R54, c[0x0][0x258] ;  /* 0x00009600ff367b82 */ /* 0x000ea20000000a00 */
[----:B0-----:R-:W-:-:S06]  /*03a0*/  IMAD.WIDE R50, R2, 0x4, R50 ;  /* 0x0000000402327825 */ /* 0x001fcc00078e0232 */
[----:B------:R-:W3:Y:S01]  /*03b0*/  LDG.E R50, desc[UR4][R50.64] ;  /* 0x0000000432327981 */ /* 0x000ee2000c1e1900 */
[----:B-1----:R-:W-:-:S04]  /*03c0*/  @P0 LEA R48, P4, R2, R48, 0x1 ;  /* 0x0000003002300211 */ /* 0x002fc800078808ff */
[C---:B------:R-:W-:Y:S01]  /*03d0*/  @P0 LEA.HI.X R49, R2.reuse, R49, R53, 0x1, P4 ;  /* 0x0000003102310211 */ /* 0x040fe200020f0c35 */
[----:B--2---:R-:W-:-:S04]  /*03e0*/  IMAD.WIDE R88, R2, 0x4, R54 ;  /* 0x0000000402587825 */ /* 0x004fc800078e0236 */
[----:B-----5:R0:W5:Y:S04]  /*03f0*/  @P0 LDG.E.U16 R53, desc[UR4][R48.64] ;  /* 0x0000000430350981 */ /* 0x020168000c1e1500 */
        /* <DEDUP_REMOVED lines=25> */
[----:B--2---:R-:W-:-:S04]  /*0590*/  SHF.R.U64 R77, R48, 0x10, R49 ;  /* 0x00000010304d7819 */ /* 0x004fc80000001231 */
[----:B------:R-:W-:Y:S02]  /*05a0*/  SHF.L.U32 R77, R77, 0x10, RZ ;  /* 0x000000104d4d7819 */ /* 0x000fe400000006ff */
[----:B------:R-:W-:Y:S02]  /*05b0*/  SHF.L.U32 R79, R49, 0x10, RZ ;  /* 0x00000010314f7819 */ /* 0x000fe400000006ff */
[----:B------:R-:W-:Y:S01]  /*05c0*/  SHF.R.U32.HI R76, RZ, 0x10, R49 ;  /* 0x00000010ff4c7819 */ /* 0x000fe20000011631 */
[C---:B------:R-:W-:Y:S02]  /*05d0*/  FADD.FTZ R77, -R54.reuse, R77 ;  /* 0x0000004d364d7221 */ /* 0x040fe40000010100 */
[----:B------:R-:W-:Y:S01]  /*05e0*/  FADD.FTZ R79, -R54, R79 ;  /* 0x0000004f364f7221 */ /* 0x000fe20000010100 */
[----:B---3--:R-:W-:Y:S02]  /*05f0*/  MOV R3, R50 ;  /* 0x0000003200037202 */ /* 0x008fe40000000f00 */
[----:B------:R-:W-:-:S02]  /*0600*/  SHF.R.U64 R80, R50, 0x10, R51 ;  /* 0x0000001032507819 */ /* 0x000fc40000001233 */
[----:B------:R-:W-:Y:S02]  /*0610*/  MOV R55, R51 ;  /* 0x0000003300377202 */ /* 0x000fe40000000f00 */
[----:B------:R-:W-:Y:S01]  /*0620*/  SHF.R.U32.HI R78, RZ, 0x10, R51 ;  /* 0x00000010ff4e7819 */ /* 0x000fe20000011633 */
[----:B------:R-:W-:Y:S01]  /*0630*/  IMAD.U32 R51, R48, 0x10000, RZ ;  /* 0x0001000030337824 */ /* 0x000fe200078e00ff */
[----:B------:R-:W-:-:S03]  /*0640*/  SHF.L.U32 R49, R3, 0x10, RZ ;  /* 0x0000001003317819 */ /* 0x000fc600000006ff */
[----:B------:R-:W-:Y:S01]  /*0650*/  FADD.FTZ R3, -R54, R51 ;  /* 0x0000003336037221 */ /* 0x000fe20000010100 */
[----:B------:R-:W-:Y:S02]  /*0660*/  IMAD.U32 R50, R80, 0x10000, RZ ;  /* 0x0001000050327824 */ /* 0x000fe400078e00ff */
[----:B-----5:R-:W-:Y:S01]  /*0670*/  FMUL.FTZ R82, R84, R77 ;  /* 0x0000004d54527220 */ /* 0x020fe20000410000 */
[----:B------:R-:W-:Y:S01]  /*0680*/  FMUL.FTZ R80, R44, R49 ;  /* 0x000000312c507220 */ /* 0x000fe20000410000 */
[C---:B------:R-:W-:Y:S01]  /*0690*/  FMUL.FTZ R3, R84.reuse, R3 ;  /* 0x0000000354037220 */ /* 0x040fe20000410000 */
[----:B------:R-:W-:Y:S01]  /*06a0*/  SHF.L.U32 R55, R55, 0x10, RZ ;  /* 0x0000001037377819 */ /* 0x000fe200000006ff */
[----:B------:R-:W-:Y:S01]  /*06b0*/  FMUL.FTZ R81, R84, R79 ;  /* 0x0000004f54517220 */ /* 0x000fe20000410000 */
[----:B------:R-:W-:Y:S01]  /*06c0*/  SHF.L.U32 R51, R76, 0x10, RZ ;  /* 0x000000104c337819 */ /* 0x000fe200000006ff */
[----:B------:R-:W-:Y:S01]  /*06d0*/  FADD.FTZ R21, R21, R50 ;  /* 0x0000003215157221 */ /* 0x000fe20000010000 */
[-C--:B------:R-:W-:Y:S01]  /*06e0*/  FFMA.FTZ R33, R82, R50.reuse, R33 ;  /* 0x0000003252217223 */ /* 0x080fe20000010021 */
[----:B------:R-:W-:Y:S01]  /*06f0*/  FMUL.FTZ R79, R45, R50 ;  /* 0x000000322d4f7220 */ /* 0x000fe20000410000 */
[----:B------:R-:W-:Y:S01]  /*0700*/  FADD.FTZ R20, R20, R49 ;  /* 0x0000003114147221 */ /* 0x000fe20000010000 */
[C---:B------:R-:W-:Y:S01]  /*0710*/  FFMA.FTZ R32, R3.reuse, R49, R32 ;  /* 0x0000003103207223 */ /* 0x040fe20000010020 */
[----:B------:R-:W-:Y:S01]  /*0720*/  FADD.FTZ R50, RZ, R80 ;  /* 0x00000050ff327221 */ /* 0x000fe20000010000 */
[----:B------:R-:W-:Y:S01]  /*0730*/  SHF.L.U32 R48, R78, 0x10, RZ ;  /* 0x000000104e307819 */ /* 0x000fe200000006ff */
[----:B------:R-:W-:Y:S01]  /*0740*/  FFMA.FTZ R49, R3, R80, RZ ;  /* 0x0000005003317223 */ /* 0x000fe200000100ff */
[----:B------:R-:W-:Y:S01]  /*0750*/  FADD.FTZ R22, R22, R55 ;  /* 0x0000003716167221 */ /* 0x000fe20000010000 */
[-C--:B------:R-:W-:Y:S01]  /*0760*/  FFMA.FTZ R34, R81, R55.reuse, R34 ;  /* 0x0000003751227223 */ /* 0x080fe20000010022 */
[----:B------:R-:W-:Y:S01]  /*0770*/  FMUL.FTZ R78, R46, R55 ;  /* 0x000000372e4e7220 */ /* 0x000fe20000410000 */
[----:B------:R-:W-:Y:S01]  /*0780*/  FADD.FTZ R55, -R54, R51 ;  /* 0x0000003336377221 */ /* 0x000fe20000010100 */
[----:B------:R-:W-:Y:S01]  /*0790*/  FADD.FTZ R51, R50, R79 ;  /* 0x0000004f32337221 */ /* 0x000fe20000010000 */
[----:B------:R-:W-:Y:S01]  /*07a0*/  FFMA.FTZ R50, R82, R79, R49 ;  /* 0x0000004f52327223 */ /* 0x000fe20000010031 */
[----:B0-----:R-:W-:Y:S01]  /*07b0*/  FMUL.FTZ R75, R47, R48 ;  /* 0x000000302f4b7220 */ /* 0x001fe20000410000 */
[----:B------:R-:W-:Y:S01]  /*07c0*/  FMUL.FTZ R74, R84, R55 ;  /* 0x00000037544a7220 */ /* 0x000fe20000410000 */
[----:B------:R-:W-:Y:S01]  /*07d0*/  FADD.FTZ R76, R51, R78 ;  /* 0x0000004e334c7221 */ /* 0x000fe20000010000 */
[----:B------:R-:W-:Y:S01]  /*07e0*/  FFMA.FTZ R50, R81, R78, R50 ;  /* 0x0000004e51327223 */ /* 0x000fe20000010032 */
[----:B------:R-:W-:Y:S01]  /*07f0*/  FADD.FTZ R23, R23, R48 ;  /* 0x0000003017177221 */ /* 0x000fe20000010000 */
[----:B------:R-:W-:Y:S01]  /*0800*/  FFMA.FTZ R35, R74, R48, R35 ;  /* 0x000000304a237223 */ /* 0x000fe20000010023 */
[----:B------:R-:W-:Y:S01]  /*0810*/  FADD.FTZ R55, R76, R75 ;  /* 0x0000004b4c377221 */ /* 0x000fe20000010000 */
[----:B------:R-:W-:-:S02]  /*0820*/  VIADD R77, R83, 0x80 ;  /* 0x00000080534d7836 */ /* 0x000fc40000000000 */
[----:B------:R-:W-:-:S07]  /*0830*/  FFMA.FTZ R76, R74, R75, R50 ;  /* 0x0000004b4a4c7223 */ /* 0x000fce0000010032 */
.L_x_1894:
[----:B------:R-:W-:Y:S05]  /*0840*/  BSYNC B0 ;  /* 0x0000000000007941 */ /* 0x000fea0003800000 */
.L_x_1893:
        /* <DEDUP_REMOVED lines=16> */
[----:B------:R-:W-:Y:S01]  /*0950*/  SHF.L.U32 R65, R65, 0x10, RZ ;  /* 0x0000001041417819 */ /* 0x000fe200000006ff */
[----:B------:R-:W-:Y:S01]  /*0960*/  FADD.FTZ R89, -R54, R89 ;  /* 0x0000005936597221 */ /* 0x000fe20000010100 */
[--C-:B---3--:R-:W-:Y:S02]  /*0970*/  SHF.R.U64 R72, R50, 0x10, R51.reuse ;  /* 0x0000001032487819 */ /* 0x108fe40000001233 */
[----:B------:R-:W-:Y:S02]  /*0980*/  MOV R63, R51 ;  /* 0x00000033003f7202 */ /* 0x000fe40000000f00 */
[----:B------:R-:W-:Y:S02]  /*0990*/  SHF.R.U32.HI R64, RZ, 0x10, R51 ;  /* 0x00000010ff407819 */ /* 0x000fe40000011633 */
[----:B------:R-:W-:Y:S02]  /*09a0*/  MOV R62, R50 ;  /* 0x00000032003e7202 */ /* 0x000fe40000000f00 */
[----:B------:R-:W-:-:S02]  /*09b0*/  SHF.L.U32 R51, R48, 0x10, RZ ;  /* 0x0000001030337819 */ /* 0x000fc400000006ff */
[----:B------:R-:W-:Y:S02]  /*09c0*/  SHF.R.U32.HI R50, RZ, 0x10, R49 ;  /* 0x00000010ff327819 */ /* 0x000fe40000011631 */
[----:B------:R-:W-:Y:S01]  /*09d0*/  SHF.L.U32 R49, R62, 0x10, RZ ;  /* 0x000000103e317819 */ /* 0x000fe200000006ff */
[----:B------:R-:W-:Y:S01]  /*09e0*/  FADD.FTZ R51, -R54, R51 ;  /* 0x0000003336337221 */ /* 0x000fe20000010100 */
[----:B0-----:R-:W-:Y:S02]  /*09f0*/  SHF.L.U32 R60, R72, 0x10, RZ ;  /* 0x00000010483c7819 */ /* 0x001fe400000006ff */
[----:B------:R-:W-:Y:S01]  /*0a00*/  SHF.L.U32 R48, R64, 0x10, RZ ;  /* 0x0000001040307819 */ /* 0x000fe200000006ff */
[----:B-----5:R-:W-:Y:S01]  /*0a10*/  FMUL.FTZ R73, R84, R51 ;  /* 0x0000003354497220 */ /* 0x020fe20000410000 */
[----:B------:R-:W-:Y:S01]  /*0a20*/  FMUL.FTZ R64, R40, R49 ;  /* 0x0000003128407220 */ /* 0x000fe20000410000 */
[----:B------:R-:W-:Y:S01]  /*0a30*/  FADD.FTZ R65, -R54, R65 ;  /* 0x0000004136417221 */ /* 0x000fe20000010100 */
[----:B------:R-:W-:Y:S01]  /*0a40*/  SHF.L.U32 R51, R50, 0x10, RZ ;  /* 0x0000001032337819 */ /* 0x000fe200000006ff */
[----:B------:R-:W-:-:S02]  /*0a50*/  IMAD.U32 R61, R63, 0x10000, RZ ;  /* 0x000100003f3d7824 */ /* 0x000fc400078e00ff */
[----:B------:R-:W-:Y:S01]  /*0a60*/  FADD.FTZ R16, R16, R49 ;  /* 0x0000003110107221 */ /* 0x000fe20000010000 */
[----:B------:R-:W-:Y:S01]  /*0a70*/  FFMA.FTZ R28, R73, R49, R28 ;  /* 0x00000031491c7223 */ /* 0x000fe2000001001c */
[----:B------:R-:W-:Y:S01]  /*0a80*/  FMUL.FTZ R63, R41, R60 ;  /* 0x0000003c293f7220 */ /* 0x000fe20000410000 */
[----:B------:R-:W-:Y:S01]  /*0a90*/  FADD.FTZ R50, R55, R64 ;  /* 0x0000004037327221 */ /* 0x000fe20000010000 */
[C---:B------:R-:W-:Y:S01]  /*0aa0*/  FMUL.FTZ R72, R84.reuse, R65 ;  /* 0x0000004154487220 */ /* 0x040fe20000410000 */
[----:B------:R-:W-:Y:S01]  /*0ab0*/  FFMA.FTZ R49, R73, R64, R76 ;  /* 0x0000004049317223 */ /* 0x000fe2000001004c */
[----:B------:R-:W-:Y:S01]  /*0ac0*/  FMUL.FTZ R65, R84, R89 ;  /* 0x0000005954417220 */ /* 0x000fe20000410000 */
[----:B------:R-:W-:Y:S01]  /*0ad0*/  FADD.FTZ R55, -R54, R51 ;  /* 0x0000003336377221 */ /* 0x000fe20000010100 */
        /* <DEDUP_REMOVED lines=12> */
[----:B------:R-:W-:Y:S01]  /*0ba0*/  FADD.FTZ R55, R76, R61 ;  /* 0x0000003d4c377221 */ /* 0x000fe20000010000 */
[C---:B------:R-:W-:Y:S01]  /*0bb0*/  FFMA.FTZ R31, R60.reuse, R48, R31 ;  /* 0x000000303c1f7223 */ /* 0x040fe2000001001f */
[----:B------:R-:W-:-:S07]  /*0bc0*/  FFMA.FTZ R76, R60, R61, R50 ;  /* 0x0000003d3c4c7223 */ /* 0x000fce0000010032 */
.L_x_1896:
[----:B------:R-:W-:Y:S05]  /*0bd0*/  BSYNC B0 ;  /* 0x0000000000007941 */ /* 0x000fea0003800000 */
.L_x_1895:
        /* <DEDUP_REMOVED lines=13> */
[C---:B--2---:R-:W-:Y:S01]  /*0cb0*/  SHF.R.U64 R57, R8.reuse, 0x10, R9 ;  /* 0x0000001008397819 */ /* 0x044fe20000001209 */
[----:B------:R-:W-:Y:S01]  /*0cc0*/  IMAD.U32 R51, R8, 0x10000, RZ ;  /* 0x0001000008337824 */ /* 0x000fe200078e00ff */
[----:B------:R-:W-:-:S03]  /*0cd0*/  SHF.L.U32 R59, R9, 0x10, RZ ;  /* 0x00000010093b7819 */ /* 0x000fc600000006ff */
[----:B------:R-:W-:Y:S01]  /*0ce0*/  IMAD.U32 R57, R57, 0x10000, RZ ;  /* 0x0001000039397824 */ /* 0x000fe200078e00ff */
[----:B------:R-:W-:Y:S01]  /*0cf0*/  SHF.R.U32.HI R89, RZ, 0x10, R9 ;  /* 0x00000010ff597819 */ /* 0x000fe20000011609 */
[C---:B------:R-:W-:Y:S01]  /*0d00*/  FADD.FTZ R51, -R54.reuse, R51 ;  /* 0x0000003336337221 */ /* 0x040fe20000010100 */
[----:B------:R-:W-:-:S03]  /*0d10*/  FADD.FTZ R77, -R54, R59 ;  /* 0x0000003b364d7221 */ /* 0x000fc60000010100 */
[----:B-----5:R-:W-:Y:S01]  /*0d20*/  FMUL.FTZ R59, R84, R51 ;  /* 0x00000033543b7220 */ /* 0x020fe20000410000 */
[----:B------:R-:W-:Y:S02]  /*0d30*/  SHF.L.U32 R89, R89, 0x10, RZ ;  /* 0x0000001059597819 */ /* 0x000fe400000006ff */
[----:B---3--:R-:W-:Y:S02]  /*0d40*/  MOV R8, R10 ;  /* 0x0000000a00087202 */ /* 0x008fe40000000f00 */
[--C-:B------:R-:W-:Y:S02]  /*0d50*/  SHF.R.U64 R56, R10, 0x10, R11.reuse ;  /* 0x000000100a387819 */ /* 0x100fe4000000120b */
[----:B------:R-:W-:Y:S02]  /*0d60*/  MOV R9, R11 ;  /* 0x0000000b00097202 */ /* 0x000fe40000000f00 */
[----:B------:R-:W-:Y:S01]  /*0d70*/  SHF.R.U32.HI R10, RZ, 0x10, R11 ;  /* 0x00000010ff0a7819 */ /* 0x000fe2000001160b */
[----:B------:R-:W-:Y:S01]  /*0d80*/  FADD.FTZ R11, -R54, R57 ;  /* 0x00000039360b7221 */ /* 0x000fe20000010100 */
[----:B------:R-:W-:-:S02]  /*0d90*/  SHF.L.U32 R57, R8, 0x10, RZ ;  /* 0x0000001008397819 */ /* 0x000fc400000006ff */
[----:B------:R-:W-:Y:S01]  /*0da0*/  SHF.L.U32 R56, R56, 0x10, RZ ;  /* 0x0000001038387819 */ /* 0x000fe200000006ff */
[----:B------:R-:W-:Y:S02]  /*0db0*/  FMUL.FTZ R58, R84, R11 ;  /* 0x0000000b543a7220 */ /* 0x000fe40000410000 */
[----:B------:R-:W-:Y:S01]  /*0dc0*/  FADD.FTZ R12, R12, R57 ;  /* 0x000000390c0c7221 */ /* 0x000fe20000010000 */
[-C--:B------:R-:W-:Y:S01]  /*0dd0*/  FFMA.FTZ R24, R59, R57.reuse, R24 ;  /* 0x000000393b187223 */ /* 0x080fe20000010018 */
[----:B------:R-:W-:Y:S01]  /*0de0*/  FMUL.FTZ R57, R36, R57 ;  /* 0x0000003924397220 */ /* 0x000fe20000410000 */
[----:B0-----:R-:W-:Y:S01]  /*0df0*/  FADD.FTZ R49, -R54, R89 ;  /* 0x0000005936317221 */ /* 0x001fe20000010100 */
[----:B------:R-:W-:Y:S02]  /*0e00*/  IMAD.U32 R89, R9, 0x10000, RZ ;  /* 0x0001000009597824 */ /* 0x000fe400078e00ff */
[----:B------:R-:W-:Y:S01]  /*0e10*/  FADD.FTZ R13, R13, R56 ;  /* 0x000000380d0d7221 */ /* 0x000fe20000010000 */
[-C--:B------:R-:W-:Y:S01]  /*0e20*/  FFMA.FTZ R25, R58, R56.reuse, R25 ;  /* 0x000000383a197223 */ /* 0x080fe20000010019 */
[----:B------:R-:W-:Y:S01]  /*0e30*/  FMUL.FTZ R56, R37, R56 ;  /* 0x0000003825387220 */ /* 0x000fe20000410000 */
[----:B------:R-:W-:Y:S01]  /*0e40*/  FADD.FTZ R55, R55, R57 ;  /* 0x0000003937377221 */ /* 0x000fe20000010000 */
[----:B------:R-:W-:Y:S01]  /*0e50*/  FFMA.FTZ R9, R59, R57, R76 ;  /* 0x000000393b097223 */ /* 0x000fe2000001004c */
[----:B------:R-:W-:Y:S01]  /*0e60*/  SHF.L.U32 R54, R10, 0x10, RZ ;  /* 0x000000100a367819 */ /* 0x000fe200000006ff */
        /* <DEDUP_REMOVED lines=14> */
.L_x_1898:
[----:B------:R-:W-:Y:S05]  /*0f50*/  BSYNC B0 ;  /* 0x0000000000007941 */ /* 0x000fea0003800000 */
.L_x_1897:
        /* <DEDUP_REMOVED lines=27> */
.L_x_1920:
        /* <DEDUP_REMOVED lines=39> */
[--C-:B------:R-:W-:Y:S02]  /*1380*/  @P5 SHF.R.U32.HI R49, RZ, 0x10, R69.reuse ;  /* 0x00000010ff315819 */ /* 0x100fe40000011645 */
[----:B------:R-:W-:Y:S02]  /*1390*/  @P5 SHF.L.U32 R48, R51, 0x10, RZ ;  /* 0x0000001033305819 */ /* 0x000fe400000006ff */
[----:B------:R-:W-:Y:S01]  /*13a0*/  @P5 SHF.L.U32 R50, R49, 0x10, RZ ;  /* 0x0000001031325819 */ /* 0x000fe200000006ff */
[----:B------:R-:W-:Y:S02]  /*13b0*/  FFMA.FTZ R49, R81, R77, R76 ;  /* 0x0000004d51317223 */ /* 0x000fe4000001004c */
[----:B------:R-:W-:Y:S01]  /*13c0*/  @P5 FADD.FTZ R53, R53, R48 ;  /* 0x0000003035355221 */ /* 0x000fe20000010000 */
[----:B------:R-:W-:-:S02]  /*13d0*/  @P5 IMAD.MOV.U32 R48, RZ, RZ, R69 ;  /* 0x000000ffff305224 */ /* 0x000fc400078e0045 */
[----:B------:R-:W-:Y:S01]  /*13e0*/  FADD.FTZ R49, R78, -R49 ;  /* 0x800000314e317221 */ /* 0x000fe20000010000 */
[----:B------:R-:W-:Y:S02]  /*13f0*/  @P5 FADD.FTZ R89, R89, R50 ;  /* 0x0000003259595221 */ /* 0x000fe40000010000 */
[----:B------:R-:W-:Y:S01]  /*1400*/  @P5 SHF.L.U32 R50, R48, 0x10, RZ ;  /* 0x0000001030325819 */ /* 0x000fe200000006ff */
[----:B------:R-:W-:Y:S01]  /*1410*/  FMUL.FTZ R91, R84, R49 ;  /* 0x00000031545b7220 */ /* 0x000fe20000410000 */
[-C--:B------:R-:W-:Y:S01]  /*1420*/  FMUL.FTZ R48, R53, R86.reuse ;  /* 0x0000005635307220 */ /* 0x080fe20000410000 */
[----:B------:R-:W-:Y:S01]  /*1430*/  FMUL.FTZ R51, R89, R86 ;  /* 0x0000005659337220 */ /* 0x000fe20000410000 */
[----:B------:R-:W-:Y:S01]  /*1440*/  FFMA.FTZ R49, R3, R77, R76 ;  /* 0x0000004d03317223 */ /* 0x000fe2000001004c */
[----:B------:R-:W-:Y:S01]  /*1450*/  @P5 FADD.FTZ R91, R91, R50 ;  /* 0x000000325b5b5221 */ /* 0x000fe20000010000 */
[----:B------:R-:W-:Y:S02]  /*1460*/  @P5 MOV R50, R68 ;  /* 0x0000004400325202 */ /* 0x000fe40000000f00 */
[----:B------:R-:W0:Y:S01]  /*1470*/  F2F.BF16.F32 R48, R48 ;  /* 0x0000003000307304 */ /* 0x000e220000202000 */
[----:B------:R-:W-:Y:S01]  /*1480*/  FMUL.FTZ R88, R91, R86 ;  /* 0x000000565b587220 */ /* 0x000fe20000410000 */
[----:B------:R-:W-:Y:S01]  /*1490*/  FADD.FTZ R49, R80, -R49 ;  /* 0x8000003150317221 */ /* 0x000fe20000010000 */
[----:B------:R-:W-:-:S03]  /*14a0*/  @P5 SHF.L.U32 R50, R50, 0x10, RZ ;  /* 0x0000001032325819 */ /* 0x000fc600000006ff */
[----:B------:R-:W-:Y:S02]  /*14b0*/  FMUL.FTZ R93, R84, R49 ;  /* 0x00000031545d7220 */ /* 0x000fe40000410000 */
[----:B------:R-:W1:Y:S02]  /*14c0*/  F2F.BF16.F32 R51, R51 ;  /* 0x0000003300337304 */ /* 0x000e640000202000 */
[----:B------:R-:W-:Y:S01]  /*14d0*/  @P5 FADD.FTZ R93, R93, R50 ;  /* 0x000000325d5d5221 */ /* 0x000fe20000010000 */
[----:B------:R-:W-:-:S03]  /*14e0*/  ISETP.NE.U32.AND P5, PT, RZ, UR14, PT ;  /* 0x0000000eff007c0c */ /* 0x000fc6000bfa5070 */
[----:B------:R-:W-:Y:S01]  /*14f0*/  FMUL.FTZ R52, R93, R86 ;  /* 0x000000565d347220 */ /* 0x000fe20000410000 */
[----:B0-----:R-:W-:Y:S01]  /*1500*/  IMAD.WIDE.U32 R48, R48, 0x10000, RZ ;  /* 0x0001000030307825 */ /* 0x001fe200078e00ff */
[----:B------:R-:W0:Y:S01]  /*1510*/  F2F.BF16.F32 R88, R88 ;  /* 0x0000005800587304 */ /* 0x000e220000202000 */
[----:B------:R-:W-:Y:S02]  /*1520*/  ISETP.NE.AND.EX P5, PT, RZ, UR15, PT, P5 ;  /* 0x0000000fff007c0c */ /* 0x000fe4000bfa5350 */
[----:B-1----:R-:W-:-:S05]  /*1530*/  SHF.L.U32 R55, R51, 0x10, RZ ;  /* 0x0000001033377819 */ /* 0x002fca00000006ff */
[----:B------:R-:W1:Y:S06]  /*1540*/  F2F.BF16.F32 R52, R52 ;  /* 0x0000003400347304 */ /* 0x000e6c0000202000 */
[----:B------:R-:W-:Y:S02]  /*1550*/  @P5 F2FP.BF16.F32.PACK_AB R93, RZ, R93 ;  /* 0x0000005dff5d523e */ /* 0x000fe400000010ff */
[----:B0-----:R-:W-:Y:S02]  /*1560*/  LOP3.LUT R51, R49, R55, R88, 0xfe, !PT ;  /* 0x0000003731337212 */ /* 0x001fe400078efe58 */
[----:B------:R-:W0:Y:S01]  /*1570*/  LDC.64 R54, c[0x0][0x2f8] ;  /* 0x0000be00ff367b82 */ /* 0x000e220000000a00 */
[----:B------:R-:W-:-:S02]  /*1580*/  @P5 F2FP.BF16.F32.PACK_AB R53, RZ, R53 ;  /* 0x00000035ff35523e */ /* 0x000fc400000010ff */
[----:B------:R-:W-:Y:S02]  /*1590*/  @P5 F2FP.BF16.F32.PACK_AB R91, RZ, R91 ;  /* 0x0000005bff5b523e */ /* 0x000fe400000010ff */
[----:B------:R-:W-:Y:S02]  /*15a0*/  @P5 F2FP.BF16.F32.PACK_AB R89, RZ, R89 ;  /* 0x00000059ff59523e */ /* 0x000fe400000010ff */
        /* <DEDUP_REMOVED lines=15> */
.L_x_1902:
[----:B------:R1:W-:Y:S01]  /*16a0*/  STG.E.64 desc[UR4][R54.64], R50 ;  /* 0x0000003236007986 */ /* 0x0003e2000c101b04 */
[----:B------:R-:W-:-:S07]  /*16b0*/  VIADD R83, R83, 0x80 ;  /* 0x0000008053537836 */ /* 0x000fce0000000000 */
.L_x_1901:
[----:B------:R-:W-:Y:S05]  /*16c0*/  BSYNC B0 ;  /* 0x0000000000007941 */ /* 0x000fea0003800000 */
.L_x_1900:
        /* <DEDUP_REMOVED lines=14> */
[----:B------:R-:W-:Y:S02]  /*17b0*/  @P5 SHF.L.U32 R48, R51, 0x10, RZ ;  /* 0x0000001033305819 */ /* 0x000fe400000006ff */
[----:B------:R-:W-:Y:S01]  /*17c0*/  @P5 SHF.L.U32 R50, R49, 0x10, RZ ;  /* 0x0000001031325819 */ /* 0x000fe200000006ff */
[----:B------:R-:W-:Y:S02]  /*17d0*/  FFMA.FTZ R49, R65, R77, R76 ;  /* 0x0000004d41317223 */ /* 0x000fe4000001004c */
[----:B------:R-:W-:Y:S01]  /*17e0*/  @P5 FADD.FTZ R53, R53, R48 ;  /* 0x0000003035355221 */ /* 0x000fe20000010000 */
[----:B------:R-:W-:Y:S01]  /*17f0*/  @P5 MOV R48, R67 ;  /* 0x0000004300305202 */ /* 0x000fe20000000f00 */
[----:B------:R-:W-:Y:S01]  /*1800*/  FADD.FTZ R49, R62, -R49 ;  /* 0x800000313e317221 */ /* 0x000fe20000010000 */
[----:B------:R-:W-:Y:S01]  /*1810*/  @P5 FADD.FTZ R89, R89, R50 ;  /* 0x0000003259595221 */ /* 0x000fe20000010000 */
[-C--:B------:R-:W-:Y:S01]  /*1820*/  FMUL.FTZ R50, R53, R86.reuse ;  /* 0x0000005635327220 */ /* 0x080fe20000410000 */
[----:B------:R-:W-:Y:S01]  /*1830*/  @P5 SHF.L.U32 R48, R48, 0x10, RZ ;  /* 0x0000001030305819 */ /* 0x000fe200000006ff */
[----:B------:R-:W-:Y:S01]  /*1840*/  FMUL.FTZ R91, R84, R49 ;  /* 0x00000031545b7220 */ /* 0x000fe20000410000 */
[----:B------:R-:W-:Y:S01]  /*1850*/  FFMA.FTZ R49, R73, R77, R76 ;  /* 0x0000004d49317223 */ /* 0x000fe2000001004c */
[----:B------:R-:W-:-:S02]  /*1860*/  FMUL.FTZ R54, R89, R86 ;  /* 0x0000005659367220 */ /* 0x000fc40000410000 */
[----:B------:R-:W-:Y:S01]  /*1870*/  @P5 FADD.FTZ R91, R91, R48 ;  /* 0x000000305b5b5221 */ /* 0x000fe20000010000 */
[----:B------:R-:W-:Y:S02]  /*1880*/  @P5 IMAD.MOV.U32 R48, RZ, RZ, R66 ;  /* 0x000000ffff305224 */ /* 0x000fe400078e0042 */
[----:B------:R-:W-:Y:S01]  /*1890*/  FADD.FTZ R49, R64, -R49 ;  /* 0x8000003140317221 */ /* 0x000fe20000010000 */
[----:B------:R-:W0:Y:S01]  /*18a0*/  F2F.BF16.F32 R50, R50 ;  /* 0x0000003200327304 */ /* 0x000e220000202000 */
[----:B------:R-:W-:Y:S01]  /*18b0*/  FMUL.FTZ R88, R91, R86 ;  /* 0x000000565b587220 */ /* 0x000fe20000410000 */
[----:B------:R-:W-:Y:S01]  /*18c0*/  @P5 SHF.L.U32 R48, R48, 0x10, RZ ;  /* 0x0000001030305819 */ /* 0x000fe200000006ff */
[----:B------:R-:W-:-:S04]  /*18d0*/  FMUL.FTZ R93, R84, R49 ;  /* 0x00000031545d7220 */ /* 0x000fc80000410000 */
[----:B------:R-:W-:Y:S01]  /*18e0*/  @P5 FADD.FTZ R93, R93, R48 ;  /* 0x000000305d5d5221 */ /* 0x000fe20000010000 */
[----:B------:R-:W-:Y:S01]  /*18f0*/  ISETP.NE.U32.AND P5, PT, RZ, UR14, PT ;  /* 0x0000000eff007c0c */ /* 0x000fe2000bfa5070 */
[----:B------:R-:W1:Y:S01]  /*1900*/  LDC.64 R48, c[0x0][0x2f8] ;  /* 0x0000be00ff307b82 */ /* 0x000e620000000a00 */
[----:B------:R-:W2:Y:S01]  /*1910*/  F2F.BF16.F32 R54, R54 ;  /* 0x0000003600367304 */ /* 0x000ea20000202000 */
[----:B------:R-:W-:Y:S01]  /*1920*/  FMUL.FTZ R52, R93, R86 ;  /* 0x000000565d347220 */ /* 0x000fe20000410000 */
[----:B------:R-:W-:Y:S01]  /*1930*/  ISETP.NE.AND.EX P5, PT, RZ, UR15, PT, P5 ;  /* 0x0000000fff007c0c */ /* 0x000fe2000bfa5350 */
[----:B0-----:R-:W-:-:S05]  /*1940*/  IMAD.WIDE.U32 R50, R50, 0x10000, RZ ;  /* 0x0001000032327825 */ /* 0x001fca00078e00ff */
[----:B------:R-:W0:Y:S01]  /*1950*/  F2F.BF16.F32 R88, R88 ;  /* 0x0000005800587304 */ /* 0x000e220000202000 */
[----:B--2---:R-:W-:-:S07]  /*1960*/  SHF.L.U32 R55, R54, 0x10, RZ ;  /* 0x0000001036377819 */ /* 0x004fce00000006ff */
[----:B------:R-:W2:Y:S01]  /*1970*/  F2F.BF16.F32 R52, R52 ;  /* 0x0000003400347304 */ /* 0x000ea20000202000 */
[----:B------:R-:W-:Y:S02]  /*1980*/  @P5 F2FP.BF16.F32.PACK_AB R93, RZ, R93 ;  /* 0x0000005dff5d523e */ /* 0x000fe400000010ff */
[----:B------:R-:W-:Y:S02]  /*1990*/  @P5 F2FP.BF16.F32.PACK_AB R53, RZ, R53 ;  /* 0x00000035ff35523e */ /* 0x000fe400000010ff */
[----:B------:R-:W-:Y:S02]  /*19a0*/  @P5 F2FP.BF16.F32.PACK_AB R91, RZ, R91 ;  /* 0x0000005bff5b523e */ /* 0x000fe400000010ff */
[----:B------:R-:W-:Y:S01]  /*19b0*/  @P5 F2FP.BF16.F32.PACK_AB R89, RZ, R89 ;  /* 0x00000059ff59523e */ /* 0x000fe200000010ff */
[----:B-1----:R-:W-:Y:S01]  /*19c0*/  IMAD.WIDE.U32 R48, R83, 0x8, R48 ;  /* 0x0000000853307825 */ /* 0x002fe200078e0030 */
[----:B0-----:R-:W-:Y:S02]  /*19d0*/  LOP3.LUT R55, R51, R55, R88, 0xfe, !PT ;  /* 0x0000003733377212 */ /* 0x001fe400078efe58 */
[----:B------:R-:W-:-:S02]  /*19e0*/  @P5 PRMT R4, R93, 0x7610, R4 ;  /* 0x000076105d045816 */ /* 0x000fc40000000004 */
[----:B------:R-:W-:Y:S02]  /*19f0*/  @P5 PRMT R5, R53, 0x7610, R5 ;  /* 0x0000761035055816 */ /* 0x000fe40000000005 */
[----:B--2---:R-:W-:Y:S02]  /*1a00*/  LOP3.LUT R54, R50, R52, RZ, 0xfc, !PT ;  /* 0x0000003432367212 */ /* 0x004fe400078efcff */
        /* <DEDUP_REMOVED lines=11> */
.L_x_1905:
[----:B------:R2:W-:Y:S01]  /*1ac0*/  STG.E.64 desc[UR4][R48.64], R54 ;  /* 0x0000003630007986 */ /* 0x0005e2000c101b04 */
[----:B------:R-:W-:-:S07]  /*1ad0*/  IADD3 R83, R83, 0x80, RZ ;  /* 0x0000008053537810 */ /* 0x000fce0007ffe0ff */
.L_x_1904:
[----:B------:R-:W-:Y:S05]  /*1ae0*/  BSYNC B0 ;  /* 0x0000000000007941 */ /* 0x000fea0003800000 */
.L_x_1903:
        /* <DEDUP_REMOVED lines=33> */
[----:B------:R-:W-:Y:S01]  /*1d00*/  FMUL.FTZ R52, R53, R86 ;  /* 0x0000005635347220 */ /* 0x000fe20000410000 */
[----:B------:R-:W-:-:S02]  /*1d10*/  @P5 SHF.L.U32 R50, R50, 0x10, RZ ;  /* 0x0000001032325819 */ /* 0x000fc400000006ff */
        /* <DEDUP_REMOVED lines=10> */
[----:B-1----:R-:W-:-:S03]  /*1dc0*/  IMAD.WIDE.U32 R48, R48, 0x10000, RZ ;  /* 0x0001000030307825 */ /* 0x002fc600078e00ff */
[----:B------:R-:W-:Y:S01]  /*1dd0*/  @P6 PRMT R5, R50, 0x7610, R5 ;  /* 0x0000761032056816 */ /* 0x000fe20000000005 */
[----:B------:R-:W1:Y:S01]  /*1de0*/  F2F.BF16.F32 R89, R86 ;  /* 0x0000005600597304 */ /* 0x000e620000202000 */
[----:B--2---:R-:W-:Y:S01]  /*1df0*/  IMAD.U32 R52, R52, 0x10000, RZ ;  /* 0x0001000034347824 */ /* 0x004fe200078e00ff */
[----:B------:R-:W-:Y:S01]  /*1e00*/  @P6 F2FP.BF16.F32.PACK_AB R50, RZ, R53 ;  /* 0x00000035ff32623e */ /* 0x000fe200000010ff */
[----:B0-----:R-:W-:-:S03]  /*1e10*/  IMAD.WIDE.U32 R54, R83, 0x8, R54 ;  /* 0x0000000853367825 */ /* 0x001fc600078e0036 */
[----:B------:R-:W-:Y:S02]  /*1e20*/  @P6 PRMT R7, R50, 0x7610, R7 ;  /* 0x0000761032076816 */ /* 0x000fe40000000007 */
[----:B---3--:R-:W-:Y:S02]  /*1e30*/  LOP3.LUT R53, R49, R52, R77, 0xfe, !PT ;  /* 0x0000003431357212 */ /* 0x008fe400078efe4d */
        /* <DEDUP_REMOVED lines=10> */
.L_x_1908:
[----:B------:R3:W-:Y:S02]  /*1ee0*/  STG.E.64 desc[UR4][R54.64], R52 ;  /* 0x0000003436007986 */ /* 0x0007e4000c101b04 */
.L_x_1907:
[----:B------:R-:W-:Y:S05]  /*1ef0*/  BSYNC B0 ;  /* 0x0000000000007941 */ /* 0x000fea0003800000 */
.L_x_1906:
[----:B------:R-:W-:Y:S02]  /*1f00*/  IADD3 R2, R2, UR16, RZ ;  /* 0x0000001002027c10 */ /* 0x000fe4000fffe0ff */
[----:B0--3--:R-:W-:Y:S02]  /*1f10*/  SEL R52, RZ, 0x1, P4 ;  /* 0x00000001ff347807 */ /* 0x009fe40002000000 */
[----:B------:R-:W-:-:S13]  /*1f20*/  ISETP.GE.AND P5, PT, R2, UR17, PT ;  /* 0x0000001102007c0c */ /* 0x000fda000bfa6270 */
[----:B------:R-:W-:Y:S05]  /*1f30*/  @!P5 BRA `(.L_x_1909) ;  /* 0xffffffe40008d947 */ /* 0x000fea000383ffff */
.L_x_1892:
[----:B------:R-:W0:Y:S01]  /*1f40*/  S2R R0, SR_TID.X ;  /* 0x0000000000007919 */ /* 0x000e220000002100 */
[----:B------:R-:W0:Y:S08]  /*1f50*/  S2UR UR6, SR_CTAID.X ;  /* 0x00000000000679c3 */ /* 0x000e300000002500 */
[----:B------:R-:W3:Y:S08]  /*1f60*/  @P3 LDC.64 R2, c[0x0][0x2d0] ;  /* 0x0000b400ff023b82 */ /* 0x000ef00000000a00 */
[----:B------:R-:W4:Y:S08]  /*1f70*/  @P3 LDC.64 R4, c[0x0][0x2d8] ;  /* 0x0000b600ff043b82 */ /* 0x000f300000000a00 */
[----:B------:R-:W1:Y:S01]  /*1f80*/  @P2 LDC.64 R6, c[0x0][0x2d0] ;  /* 0x0000b400ff062b82 */ /* 0x000e620000000a00 */
[----:B0-----:R-:W-:-:S07]  /*1f90*/  LEA.HI R0, R0, UR6, RZ, 0x19 ;  /* 0x0000000600007c11 */ /* 0x001fce000f8fc8ff */
[----:B------:R-:W0:Y:S01]  /*1fa0*/  @P2 LDC.64 R8, c[0x0][0x2d8] ;  /* 0x0000b600ff082b82 */ /* 0x000e220000000a00 */
[----:B------:R-:W-:-:S05]  /*1fb0*/  IMAD R0, R0, R87, RZ ;  /* 0x0000005700007224 */ /* 0x000fca00078e02ff */
[----:B------:R-:W-:-:S05]  /*1fc0*/  LEA.HI R85, R0, R85, RZ, 0x1e ;  /* 0x0000005500557211 */ /* 0x000fca00078ff0ff */
[----:B---3--:R-:W-:-:S04]  /*1fd0*/  @P3 IMAD.WIDE.U32 R2, R85, 0x10, R2 ;  /* 0x0000001055023825 */ /* 0x008fc800078e0002 */
[C---:B----4-:R-:W-:Y:S01]  /*1fe0*/  @P3 IMAD.WIDE.U32 R4, R85.reuse, 0x10, R4 ;  /* 0x0000001055043825 */ /* 0x050fe200078e0004 */
[----:B------:R-:W-:Y:S01]  /*1ff0*/  @P3 IADD3 R85, R85, 0x80, RZ ;  /* 0x0000008055553810 */ /* 0x000fe20007ffe0ff */
[----:B------:R3:W-:Y:S04]  /*2000*/  @P3 STG.E.128 desc[UR4][R2.64], R20 ;  /* 0x0000001402003986 */ /* 0x0007e8000c101d04 */
[C---:B-1----:R-:W-:Y:S01]  /*2010*/  @P2 IMAD.WIDE.U32 R6, R85.reuse, 0x10, R6 ;  /* 0x0000001055062825 */ /* 0x042fe200078e0006 */
[----:B------:R3:W-:Y:S03]  /*2020*/  @P3 STG.E.128 desc[UR4][R4.64], R32 ;  /* 0x0000002004003986 */ /* 0x0007e6000c101d04 */
[----:B0-----:R-:W-:Y:S01]  /*2030*/  @P2 IMAD.WIDE.U32 R8, R85, 0x10, R8 ;  /* 0x0000001055082825 */ /* 0x001fe200078e0008 */
[----:B------:R3:W-:Y:S04]  /*2040*/  @P2 STG.E.128 desc[UR4][R6.64], R16 ;  /* 0x0000001006002986 */ /* 0x0007e8000c101d04 */
[----:B------:R3:W-:Y:S01]  /*2050*/  @P2 STG.E.128 desc[UR4][R8.64], R28 ;  /* 0x0000001c08002986 */ /* 0x0007e2000c101d04 */
[----:B------:R-:W-:Y:S05]  /*2060*/  @!P1 EXIT ;  /* 0x000000000000994d */ /* 0x000fea0003800000 */
[----:B---3--:R-:W0:Y:S01]  /*2070*/  LDC.64 R2, c[0x0][0x2d0] ;  /* 0x0000b400ff027b82 */ /* 0x008e220000000a00 */
[----:B------:R-:W-:-:S07]  /*2080*/  @P2 IADD3 R85, R85, 0x80, RZ ;  /* 0x0000008055552810 */ /* 0x000fce0007ffe0ff */
[----:B------:R-:W1:Y:S01]  /*2090*/  LDC.64 R4, c[0x0][0x2d8] ;  /* 0x0000b600ff047b82 */ /* 0x000e620000000a00 */
[----:B0-----:R-:W-:-:S05]  /*20a0*/  IMAD.WIDE.U32 R2, R85, 0x10, R2 ;  /* 0x0000001055027825 */ /* 0x001fca00078e0002 */
[----:B------:R-:W-:Y:S01]  /*20b0*/  STG.E.128 desc[UR4][R2.64], R12 ;  /* 0x0000000c02007986 */ /* 0x000fe2000c101d04 */
[----:B-1----:R-:W-:-:S05]  /*20c0*/  IMAD.WIDE.U32 R4, R85, 0x10, R4 ;  /* 0x0000001055047825 */ /* 0x002fca00078e0004 */
[----:B------:R-:W-:Y:S01]  /*20d0*/  STG.E.128 desc[UR4][R4.64], R24 ;  /* 0x0000001804007986 */ /* 0x000fe2000c101d04 */
[----:B------:R-:W-:Y:S05]  /*20e0*/  EXIT ;  /* 0x000000000000794d */ /* 0x000fea0003800000 */
.L_x_1899:
[----:B------:R-:W-:Y:S01]  /*20f0*/  MOV R91, R55 ;  /* 0x00000037005b7202 */ /* 0x000fe20000000f00 */
[----:B------:R-:W-:Y:S01]  /*2100*/  IMAD.MOV.U32 R50, RZ, RZ, 0x10 ;  /* 0x00000010ff327424 */ /* 0x000fe200078e00ff */
[----:B------:R-:W-:Y:S02]  /*2110*/  MOV R51, 0x1f ;  /* 0x0000001f00337802 */ /* 0x000fe40000000f00 */
[----:B------:R-:W-:-:S07]  /*2120*/  MOV R52, 0xffffffff ;  /* 0xffffffff00347802 */ /* 0x000fce0000000f00 */
[----:B------:R-:W-:Y:S05]  /*2130*/  WARPSYNC.COLLECTIVE R52, `(.L_x_1910) ;  /* 0x0000000034087348 */ /* 0x000fea0003c00000 */
[----:B------:R0:W1:Y:S02]  /*2140*/  SHFL.DOWN P6, R92, R91, R50, R51 ;  /* 0x080000325b5c7389 */ /* 0x00006400000c0033 */
[----:B01----:R-:W-:Y:S01]  /*2150*/  ENDCOLLECTIVE ;  /* 0x000000000000791b */ /* 0x003fe20003800000 */
.L_x_1910:
[----:B------:R-:W-:Y:S02]  /*2160*/  MOV R91, R76 ;  /* 0x0000004c005b7202 */ /* 0x000fe40000000f00 */
[----:B------:R-:W-:-:S07]  /*2170*/  MOV R54, R92 ;  /* 0x0000005c00367202 */ /* 0x000fce0000000f00 */
[----:B------:R-:W-:Y:S05]  /*2180*/  WARPSYNC.COLLECTIVE R52, `(.L_x_1911) ;  /* 0x0000000034087348 */ /* 0x000fea0003c00000 */
[----:B------:R0:W1:Y:S02]  /*2190*/  SHFL.DOWN P6, R92, R91, R50, R51 ;  /* 0x080000325b5c7389 */ /* 0x00006400000c0033 */
[----:B01----:R-:W-:Y:S01]  /*21a0*/  ENDCOLLECTIVE ;  /* 0x000000000000791b */ /* 0x003fe20003800000 */
.L_x_1911:
[----:B------:R-:W-:-:S05]  /*21b0*/  FADD.FTZ R54, R54, R55 ;  /* 0x0000003736367221 */ /* 0x000fca0000010000 */
[----:B------:R-:W-:Y:S02]  /*21c0*/  MOV R91, R54 ;  /* 0x00000036005b7202 */ /* 0x000fe40000000f00 */
[----:B------:R-:W-:Y:S01]  /*21d0*/  MOV R50, 0x8 ;  /* 0x0000000800327802 */ /* 0x000fe20000000f00 */
[----:B------:R-:W-:-:S07]  /*21e0*/  IMAD.MOV.U32 R53, RZ, RZ, R92 ;  /* 0x000000ffff357224 */ /* 0x000fce00078e005c */
[----:B------:R-:W-:Y:S05]  /*21f0*/  WARPSYNC.COLLECTIVE R52, `(.L_x_1912) ;  /* 0x0000000034087348 */ /* 0x000fea0003c00000 */
[----:B------:R0:W1:Y:S02]  /*2200*/  SHFL.DOWN P6, R92, R91, R50, R51 ;  /* 0x080000325b5c7389 */ /* 0x00006400000c0033 */
[----:B01----:R-:W-:Y:S01]  /*2210*/  ENDCOLLECTIVE ;  /* 0x000000000000791b */ /* 0x003fe20003800000 */
.L_x_1912:
[----:B------:R-:W-:-:S05]  /*2220*/  FADD.FTZ R53, R53, R76 ;  /* 0x0000004c35357221 */ /* 0x000fca0000010000 */
[----:B------:R-:W-:Y:S02]  /*2230*/  MOV R91, R53 ;  /* 0x00000035005b7202 */ /* 0x000fe40000000f00 */
[----:B------:R-:W-:-:S07]  /*2240*/  MOV R77, R92 ;  /* 0x0000005c004d7202 */ /* 0x000fce0000000f00 */
[----:B------:R-:W-:Y:S05]  /*2250*/  WARPSYNC.COLLECTIVE R52, `(.L_x_1913) ;  /* 0x0000000034087348 */ /* 0x000fea0003c00000 */
[----:B------:R0:W1:Y:S02]  /*2260*/  SHFL.DOWN P6, R92, R91, R50, R51 ;  /* 0x080000325b5c7389 */ /* 0x00006400000c0033 */
[----:B01----:R-:W-:Y:S01]  /*2270*/  ENDCOLLECTIVE ;  /* 0x000000000000791b */ /* 0x003fe20003800000 */
.L_x_1913:
[----:B------:R-:W-:-:S05]  /*2280*/  FADD.FTZ R89, R54, R77 ;  /* 0x0000004d36597221 */ /* 0x000fca0000010000 */
[----:B------:R-:W-:Y:S02]  /*2290*/  MOV R91, R89 ;  /* 0x00000059005b7202 */ /* 0x000fe40000000f00 */
[----:B------:R-:W-:Y:S01]  /*22a0*/  MOV R50, 0x4 ;  /* 0x0000000400327802 */ /* 0x000fe20000000f00 */
[----:B------:R-:W-:-:S07]  /*22b0*/  IMAD.MOV.U32 R88, RZ, RZ, R92 ;  /* 0x000000ffff587224 */ /* 0x000fce00078e005c */
[----:B------:R-:W-:Y:S05]  /*22c0*/  WARPSYNC.COLLECTIVE R52, `(.L_x_1914) ;  /* 0x0000000034087348 */ /* 0x000fea0003c00000 */
[----:B------:R0:W1:Y:S02]  /*22d0*/  SHFL.DOWN P6, R92, R91, R50, R51 ;  /* 0x080000325b5c7389 */ /* 0x00006400000c0033 */
[----:B01----:R-:W-:Y:S01]  /*22e0*/  ENDCOLLECTIVE ;  /* 0x000000000000791b */ /* 0x003fe20003800000 */
.L_x_1914:
[----:B------:R-:W-:-:S05]  /*22f0*/  FADD.FTZ R88, R53, R88 ;  /* 0x0000005835587221 */ /* 0x000fca0000010000 */
[----:B------:R-:W-:Y:S02]  /*2300*/  MOV R91, R88 ;  /* 0x00000058005b7202 */ /* 0x000fe40000000f00 */
[----:B------:R-:W-:-:S07]  /*2310*/  MOV R90, R92 ;  /* 0x0000005c005a7202 */ /* 0x000fce0000000f00 */
[----:B------:R-:W-:Y:S05]  /*2320*/  WARPSYNC.COLLECTIVE R52, `(.L_x_1915) ;  /* 0x0000000034087348 */ /* 0x000fea0003c00000 */
[----:B------:R0:W1:Y:S02]  /*2330*/  SHFL.DOWN P6, R92, R91, R50, R51 ;  /* 0x080000325b5c7389 */ /* 0x00006400000c0033 */
[----:B01----:R-:W-:Y:S01]  /*2340*/  ENDCOLLECTIVE ;  /* 0x000000000000791b */ /* 0x003fe20003800000 */
.L_x_1915:
[----:B------:R-:W-:-:S05]  /*2350*/  FADD.FTZ R90, R89, R90 ;  /* 0x0000005a595a7221 */ /* 0x000fca0000010000 */
[----:B------:R-:W-:Y:S02]  /*2360*/  MOV R91, R90 ;  /* 0x0000005a005b7202 */ /* 0x000fe40000000f00 */
[----:B------:R-:W-:Y:S01]  /*2370*/  MOV R50, 0x2 ;  /* 0x0000000200327802 */ /* 0x000fe20000000f00 */
[----:B------:R-:W-:-:S07]  /*2380*/  IMAD.MOV.U32 R77, RZ, RZ, R92 ;  /* 0x000000ffff4d7224 */ /* 0x000fce00078e005c */
[----:B------:R-:W-:Y:S05]  /*2390*/  WARPSYNC.COLLECTIVE R52, `(.L_x_1916) ;  /* 0x0000000034087348 */ /* 0x000fea0003c00000 */
[----:B------:R0:W1:Y:S02]  /*23a0*/  SHFL.DOWN P6, R92, R91, R50, R51 ;  /* 0x080000325b5c7389 */ /* 0x00006400000c0033 */
[----:B01----:R-:W-:Y:S01]  /*23b0*/  ENDCOLLECTIVE ;  /* 0x000000000000791b */ /* 0x003fe20003800000 */
.L_x_1916:
[----:B------:R-:W-:-:S05]  /*23c0*/  FADD.FTZ R55, R88, R77 ;  /* 0x0000004d58377221 */ /* 0x000fca0000010000 */
[----:B------:R-:W-:Y:S02]  /*23d0*/  MOV R91, R55 ;  /* 0x00000037005b7202 */ /* 0x000fe40000000f00 */
[----:B------:R-:W-:-:S07]  /*23e0*/  MOV R77, R92 ;  /* 0x0000005c004d7202 */ /* 0x000fce0000000f00 */
[----:B------:R-:W-:Y:S05]  /*23f0*/  WARPSYNC.COLLECTIVE R52, `(.L_x_1917) ;  /* 0x0000000034087348 */ /* 0x000fea0003c00000 */
[----:B------:R0:W1:Y:S02]  /*2400*/  SHFL.DOWN P6, R92, R91, R50, R51 ;  /* 0x080000325b5c7389 */ /* 0x00006400000c0033 */
[----:B01----:R-:W-:Y:S01]  /*2410*/  ENDCOLLECTIVE ;  /* 0x000000000000791b */ /* 0x003fe20003800000 */
.L_x_1917:
[----:B------:R-:W-:-:S04]  /*2420*/  FADD.FTZ R76, R90, R77 ;  /* 0x0000004d5a4c7221 */ /* 0x000fc80000010000 */
[----:B------:R-:W-:Y:S01]  /*2430*/  IMAD.MOV.U32 R91, RZ, RZ, R76 ;  /* 0x000000ffff5b7224 */ /* 0x000fe200078e004c */
[----:B------:R-:W-:Y:S01]  /*2440*/  MOV R50, 0x1 ;  /* 0x0000000100327802 */ /* 0x000fe20000000f00 */
[----:B------:R-:W-:-:S07]  /*2450*/  FADD.FTZ R77, R55, R92 ;  /* 0x0000005c374d7221 */ /* 0x000fce0000010000 */
[----:B------:R-:W-:Y:S05]  /*2460*/  WARPSYNC.COLLECTIVE R52, `(.L_x_1918) ;  /* 0x0000000034087348 */ /* 0x000fea0003c00000 */
[----:B------:R0:W1:Y:S02]  /*2470*/  SHFL.DOWN P6, R92, R91, R50, R51 ;  /* 0x080000325b5c7389 */ /* 0x00006400000c0033 */
[----:B01----:R-:W-:Y:S01]  /*2480*/  ENDCOLLECTIVE ;  /* 0x000000000000791b */ /* 0x003fe20003800000 */
.L_x_1918:
[----:B------:R-:W-:Y:S02]  /*2490*/  MOV R91, R77 ;  /* 0x0000004d005b7202 */ /* 0x000fe40000000f00 */
[----:B------:R-:W-:-:S07]  /*24a0*/  MOV R53, R92 ;  /* 0x0000005c00357202 */ /* 0x000fce0000000f00 */
[----:B------:R-:W-:Y:S05]  /*24b0*/  WARPSYNC.COLLECTIVE R52, `(.L_x_1919) ;  /* 0x0000000034087348 */ /* 0x000fea0003c00000 */
[----:B------:R0:W1:Y:S02]  /*24c0*/  SHFL.DOWN P6, R92, R91, R50, R51 ;  /* 0x080000325b5c7389 */ /* 0x00006400000c0033 */
[----:B01----:R-:W-:Y:S01]  /*24d0*/  ENDCOLLECTIVE ;  /* 0x000000000000791b */ /* 0x003fe20003800000 */
.L_x_1919:
[----:B------:R-:W-:Y:S01]  /*24e0*/  MOV R54, R92 ;  /* 0x0000005c00367202 */ /* 0x000fe20000000f00 */
[----:B------:R-:W-:Y:S06]  /*24f0*/  BRA `(.L_x_1920) ;  /* 0xffffffec00047947 */ /* 0x000fec000383ffff */
.L_x_1921:
        /* <DEDUP_REMOVED lines=16> */
.L_x_8534:


//--------------------- .text._ZN10layer_norm13ln_bwd_kernelINS_13Kernel_traitsIf13__nv_bfloat16S2_S2_fjLj1536ELj1ELj1ELj4ELj8ENS_18Kernel_traits_baseILj1536EfS2_S2_S2_fjLj128EEEEELb0ELb0ELb0ELb1EEEvNS_9BwdParamsE --------------------------
	.section	.text._ZN10layer_norm13ln_bwd_kernelINS_13Kernel_traitsIf13__nv_bfloat16S2_S2_fjLj1536ELj1ELj1ELj4ELj8ENS_18Kernel_traits_baseILj1536EfS2_S2_S2_fjLj128EEEEELb0ELb0ELb0ELb1EEEvNS_9BwdParamsE,"ax",@progbits
	.align	128
        .global         _ZN10layer_norm13ln_bwd_kernelINS_13Kernel_traitsIf13__nv_bfloat16S2_S2_fjLj1536ELj1ELj1ELj4ELj8ENS_18Kernel_traits_baseILj1536EfS2_S2_S2_fjLj128EEEEELb0ELb0ELb0ELb1EEEvNS_9BwdParamsE
        .type           _ZN10layer_norm13ln_bwd_kernelINS_13Kernel_traitsIf13__nv_bfloat16S2_S2_fjLj1536ELj1ELj1ELj4ELj8ENS_18Kernel_traits_baseILj1536EfS2_S2_S2_fjLj128EEEEELb0ELb0ELb0ELb1EEEvNS_9BwdParamsE,@function
        .size           _ZN10layer_norm13ln_bwd_kernelINS_13Kernel_traitsIf13__nv_bfloat16S2_S2_fjLj1536ELj1ELj1ELj4ELj8ENS_18Kernel_traits_baseILj1536EfS2_S2_S2_fjLj128EEEEELb0ELb0ELb0ELb1EEEvNS_9BwdParamsE,(.L_x_8535 - _ZN10layer_norm13ln_bwd_kernelINS_13Kernel_traitsIf13__nv_bfloat16S2_S2_fjLj1536ELj1ELj1ELj4ELj8ENS_18Kernel_traits_baseILj1536EfS2_S2_S2_fjLj128EEEEELb0ELb0ELb0ELb1EEEvNS_9BwdParamsE)
        .other          _ZN10layer_norm13ln_bwd_kernelINS_13Kernel_traitsIf13__nv_bfloat16S2_S2_fjLj1536ELj1ELj1ELj4ELj8ENS_18Kernel_traits_baseILj1536EfS2_S2_S2_fjLj128EEEEELb0ELb0ELb0ELb1EEEvNS_9BwdParamsE,@"STO_CUDA_ENTRY STV_DEFAULT"
_ZN10layer_norm13ln_bwd_kernelINS_13Kernel_traitsIf13__nv_bfloat16S2_S2_fjLj1536ELj1ELj1ELj4ELj8ENS_18Kernel_traits_baseILj1536EfS2_S2_S2_fjLj128EEEEELb0ELb0ELb0ELb1EEEvNS_9BwdParamsE:
.text._ZN10layer_norm13ln_bwd_kernelINS_13Kernel_traitsIf13__nv_bfloat16S2_S2_fjLj1536ELj1ELj1ELj4ELj8ENS_18Kernel_traits_baseILj1536EfS2_S2_S2_fjLj128EEEEELb0ELb0ELb0ELb1EEEvNS_9BwdParamsE:
        /* <DEDUP_REMOVED lines=29> */
.L_x_1922:
[----:B------:R-:W-:Y:S01]  /*01d0*/  SHF.L.U32 R0, R17, 0x4, RZ ;  /* 0x0000000411007819 */ /* 0x000fe200000006ff */
[----:B------:R-:W-:-:S03]  /*01e0*/  ULDC.64 UR4, c[0x0][0x260] ;  /* 0x0000980000047ab9 */ /* 0x000fc60000000a00 */
[----:B------:R-:W-:-:S04]  /*01f0*/  LOP3.LUT R0, R0, 0x7f0, RZ, 0xc0, !PT ;  /* 0x000007f000007812 */ /* 0x000fc800078ec0ff */
[----:B------:R-:W-:-:S04]  /*0200*/  IADD3 R2, P0, R0, UR4, RZ ;  /* 0x0000000400027c10 */ /* 0x000fc8000ff1e0ff */
[----:B------:R-:W-:Y:S01]  /*0210*/  IADD3.X R3, RZ, UR5, RZ, P0, !PT ;  /* 0x00000005ff037c10 */ /* 0x000fe200087fe4ff */
[----:B------:R-:W-:Y:S02]  /*0220*/  ULDC.64 UR4, c[0x0][0x270] ;  /* 0x00009c0000047ab9 */ /* 0x000fe40000000a00 */
[----:B------:R-:W-:Y:S01]  /*0230*/  ISETP.NE.U32.AND P0, PT, RZ, UR4, PT ;  /* 0x00000004ff007c0c */ /* 0x000fe2000bf05070 */
[----:B------:R-:W-:Y:S01]  /*0240*/  HFMA2.MMA R76, -RZ, RZ, 0, 5.9604644775390625e-08 ;  /* 0x00000001ff4c7435 */ /* 0x000fe200000001ff */
[----:B------:R-:W5:Y:S01]  /*0250*/  LDG.E.128 R28, desc[UR6][R2.64] ;  /* 0x00000006021c7981 */ /* 0x000f62000c1e1d00 */
[----:B------:R-:W-:Y:S01]  /*0260*/  HFMA2.MMA R0, -RZ, RZ, 0, 0 ;  /* 0x00000000ff007435 */ /* 0x000fe200000001ff */
[----:B------:R-:W-:Y:S01]  /*0270*/  ISETP.NE.AND.EX P0, PT, RZ, UR5, PT, P0 ;  /* 0x00000005ff007c0c */ /* 0x000fe2000bf05300 */
[----:B------:R-:W-:Y:S01]  /*0280*/  IMAD.MOV.U32 R16, RZ, RZ, RZ ;  /* 0x000000ffff107224 */ /* 0x000fe200078e00ff */
[----:B------:R-:W5:Y:S01]  /*0290*/  LDG.E.128 R24, desc[UR6][R2.64+0x800] ;  /* 0x0008000602187981 */ /* 0x000f62000c1e1d00 */
[----:B------:R-:W-:-:S02]  /*02a0*/  CS2R R14, SRZ ;  /* 0x00000000000e7805 */ /* 0x000fc4000001ff00 */
[----:B------:R-:W-:Y:S02]  /*02b0*/  CS2R R12, SRZ ;  /* 0x00000000000c7805 */ /* 0x000fe4000001ff00 */
[----:B------:R-:W-:Y:S01]  /*02c0*/  CS2R R10, SRZ ;  /* 0x00000000000a7805 */ /* 0x000fe2000001ff00 */
[----:B------:R0:W5:Y:S01]  /*02d0*/  LDG.E.128 R20, desc[UR6][R2.64+0x1000] ;  /* 0x0010000602147981 */ /* 0x000162000c1e1d00 */
[----:B------:R-:W-:Y:S02]  /*02e0*/  CS2R R8, SRZ ;  /* 0x0000000000087805 */ /* 0x000fe4000001ff00 */
[----:B------:R-:W-:Y:S02]  /*02f0*/  CS2R R40, SRZ ;  /* 0x0000000000287805 */ /* 0x000fe4000001ff00 */
[----:B------:R-:W-:Y:S02]  /*0300*/  CS2R R18, SRZ ;  /* 0x0000000000127805 */ /* 0x000fe4000001ff00 */
[----:B------:R-:W-:-:S02]  /*0310*/  MOV R44, RZ ;  /* 0x000000ff002c7202 */ /* 0x000fc40000000f00 */
[----:B------:R-:W-:Y:S02]  /*0320*/  CS2R R42, SRZ ;  /* 0x00000000002a7805 */ /* 0x000fe4000001ff00 */
[----:B------:R-:W-:Y:S02]  /*0330*/  CS2R R6, SRZ ;  /* 0x0000000000067805 */ /* 0x000fe4000001ff00 */
[----:B------:R-:W-:Y:S01]  /*0340*/  CS2R R4, SRZ ;  /* 0x0000000000047805 */ /* 0x000fe2000001ff00 */
[----:B------:R-:W-:Y:S01]  /*0350*/  IMAD.MOV.U32 R47, RZ, RZ, RZ ;  /* 0x000000ffff2f7224 */ /* 0x000fe200078e00ff */
[----:B0-----:R-:W-:-:S07]  /*0360*/  CS2R R2, SRZ ;  /* 0x0000000000027805 */ /* 0x001fce000001ff00 */
.L_x_1929:
        /* <DEDUP_REMOVED lines=11> */
[----:B0-----:R-:W-:Y:S02]  /*0420*/  @P0 LEA R58, P1, R45, R58, 0x1 ;  /* 0x0000003a2d3a0211 */ /* 0x001fe400078208ff */
[----:B------:R-:W-:Y:S02]  /*0430*/  IADD3 R78, R49, 0x100, RZ ;  /* 0x00000100314e7810 */ /* 0x000fe40007ffe0ff */
[----:B------:R-:W-:Y:S02]  /*0440*/  SHF.L.U32 R68, R63, 0x3, RZ ;  /* 0x000000033f447819 */ /* 0x000fe400000006ff */
[----:B------:R-:W-:Y:S01]  /*0450*/  @P0 LEA.HI.X R59, R45, R59, R38, 0x1, P1 ;  /* 0x0000003b2d3b0211 */ /* 0x000fe200008f0c26 */
[----:B------:R-:W0:Y:S01]  /*0460*/  LDC.64 R60, c[0x0][0x258] ;  /* 0x00009600ff3c7b82 */ /* 0x000e220000000a00 */
[----:B------:R-:W-:Y:S01]  /*0470*/  SHF.R.U32.HI R69, RZ, 0x1d, R63 ;  /* 0x0000001dff457819 */ /* 0x000fe2000001163f */
[----:B------:R-:W-:Y:S01]  /*0480*/  IMAD.SHL.U32 R70, R78, 0x8, RZ ;  /* 0x000000084e467824 */ /* 0x000fe200078e00ff */
[----:B------:R-:W-:Y:S01]  /*0490*/  IADD3 R56, P1, R68, UR12, RZ ;  /* 0x0000000c44387c10 */ /* 0x000fe2000ff3e0ff */
[C---:B-1----:R-:W-:Y:S01]  /*04a0*/  IMAD.WIDE.U32 R38, R49.reuse, 0x8, R32 ;  /* 0x0000000831267825 */ /* 0x042fe200078e0020 */
[----:B------:R1:W4:Y:S03]  /*04b0*/  @P0 LDG.E.U16 R77, desc[UR6][R58.64] ;  /* 0x000000063a4d0981 */ /* 0x000326000c1e1500 */
[----:B--2---:R-:W-:Y:S01]  /*04c0*/  IMAD.WIDE.U32 R34, R49, 0x8, R34 ;  /* 0x0000000831227825 */ /* 0x004fe200078e0022 */
[----:B------:R-:W-:Y:S01]  /*04d0*/  IADD3.X R57, R69, UR13, RZ, P1, !PT ;  /* 0x0000000d45397c10 */ /* 0x000fe20008ffe4ff */
[----:B------:R-:W2:Y:S02]  /*04e0*/  LDG.E.64 R38, desc[UR6][R38.64] ;  /* 0x0000000626267981 */ /* 0x000ea4000c1e1b00 */
[----:B------:R-:W-:Y:S01]  /*04f0*/  IMAD.WIDE.U32 R36, R63, 0x8, R32 ;  /* 0x000000083f247825 */ /* 0x000fe200078e0020 */
[----:B------:R-:W-:Y:S01]  /*0500*/  SHF.R.U32.HI R72, RZ, 0x1d, R78 ;  /* 0x0000001dff487819 */ /* 0x000fe2000001164e */
[----:B------:R-:W2:Y:S02]  /*0510*/  LDG.E.64 R34, desc[UR6][R34.64] ;  /* 0x0000000622227981 */ /* 0x000ea4000c1e1b00 */
[----:B------:R-:W-:Y:S01]  /*0520*/  IMAD.WIDE.U32 R32, R78, 0x8, R32 ;  /* 0x000000084e207825 */ /* 0x000fe200078e0020 */
[----:B-1----:R-:W-:Y:S01]  /*0530*/  IADD3 R58, P1, R70, UR12, RZ ;  /* 0x0000000c463a7c10 */ /* 0x002fe2000ff3e0ff */
[----:B------:R-:W2:Y:S02]  /*0540*/  LDG.E.64 R36, desc[UR6][R36.64] ;  /* 0x0000000624247981 */ /* 0x000ea4000c1e1b00 */
[C---:B---3--:R-:W-:Y:S01]  /*0550*/  IMAD.WIDE R66, R45.reuse, 0x4, R66 ;  /* 0x000000042d427825 */ /* 0x048fe200078e0242 */
[----:B------:R-:W-:Y:S01]  /*0560*/  IADD3.X R59, R72, UR13, RZ, P1, !PT ;  /* 0x0000000d483b7c10 */ /* 0x000fe20008ffe4ff */
[----:B------:R-:W3:Y:S04]  /*0570*/  LDG.E.64 R32, desc[UR6][R32.64] ;  /* 0x0000000620207981 */ /* 0x000ee8000c1e1b00 */
[----:B------:R-:W3:Y:S04]  /*0580*/  LDG.E.64 R56, desc[UR6][R56.64] ;  /* 0x0000000638387981 */ /* 0x000ee8000c1e1b00 */
[----:B------:R1:W3:Y:S01]  /*0590*/  LDG.E R67, desc[UR6][R66.64] ;  /* 0x0000000642437981 */ /* 0x0002e2000c1e1900 */
[----:B0-----:R-:W-:-:S03]  /*05a0*/  IMAD.WIDE R74, R45, 0x4, R60 ;  /* 0x000000042d4a7825 */ /* 0x001fc600078e023c */
[----:B------:R-:W3:Y:S04]  /*05b0*/  LDG.E.64 R58, desc[UR6][R58.64] ;  /* 0x000000063a3a7981 */ /* 0x000ee8000c1e1b00 */
[----:B------:R-:W3:Y:S01]  /*05c0*/  LDG.E R74, desc[UR6][R74.64] ;  /* 0x000000064a4a7981 */ /* 0x000ee2000c1e1900 */
[----:B------:R-:W-:-:S04]  /*05d0*/  ISETP.NE.U32.AND P1, PT, RZ, UR10, PT ;  /* 0x0000000aff007c0c */ /* 0x000fc8000bf25070 */
[----:B------:R-:W-:-:S13]  /*05e0*/  ISETP.NE.AND.EX P1, PT, RZ, UR11, PT, P1 ;  /* 0x0000000bff007c0c */ /* 0x000fda000bf25310 */
[----:B------:R-:W0:Y:S01]  /*05f0*/  @P1 LDC.64 R64, c[0x0][0x2c8] ;  /* 0x0000b200ff401b82 */ /* 0x000e220000000a00 */
[----:B------:R-:W-:-:S04]  /*0600*/  @P1 LEA R60, P3, R78, UR10, 0x3 ;  /* 0x0000000a4e3c1c11 */ /* 0x000fc8000f8618ff */
[----:B------:R-:W-:Y:S02]  /*0610*/  @P1 LEA.HI.X R61, R78, UR11, RZ, 0x3, P3 ;  /* 0x0000000b4e3d1c11 */ /* 0x000fe400098f1cff */
[C---:B------:R-:W-:Y:S02]  /*0620*/  @P1 LEA R62, P2, R63.reuse, UR10, 0x3 ;  /* 0x0000000a3f3e1c11 */ /* 0x040fe4000f8418ff */
[----:B-1----:R-:W-:Y:S01]  /*0630*/  MOV R66, 0x3f800000 ;  /* 0x3f80000000427802 */ /* 0x002fe20000000f00 */
[----:B-----5:R1:W5:Y:S01]  /*0640*/  @P1 LDG.E.64 R52, desc[UR6][R60.64] ;  /* 0x000000063c341981 */ /* 0x020362000c1e1b00 */
[----:B------:R-:W-:Y:S02]  /*0650*/  ISETP.NE.AND P4, PT, RZ, UR8, PT ;  /* 0x00000008ff007c0c */ /* 0x000fe4000bf85270 */
[----:B------:R-:W-:-:S05]  /*0660*/  @P1 LEA.HI.X R63, R63, UR11, RZ, 0x3, P2 ;  /* 0x0000000b3f3f1c11 */ /* 0x000fca00090f1cff */
[----:B------:R-:W5:Y:S01]  /*0670*/  @P1 LDG.E.64 R54, desc[UR6][R62.64] ;  /* 0x000000063e361981 */ /* 0x000f62000c1e1b00 */
[----:B0-----:R-:W-:-:S05]  /*0680*/  @P1 IMAD.WIDE.U32 R64, R49, 0x8, R64 ;  /* 0x0000000831401825 */ /* 0x001fca00078e0040 */
[----:B------:R0:W5:Y:S01]  /*0690*/  @P1 LDG.E.64 R50, desc[UR6][R64.64] ;  /* 0x0000000640321981 */ /* 0x000162000c1e1b00 */
[----:B------:R-:W-:Y:S01]  /*06a0*/  UMOV UR4, 0xffffffff ;  /* 0xffffffff00047882 */ /* 0x000fe20000000000 */
[----:B------:R-:W-:Y:S02]  /*06b0*/  LOP3.LUT P2, RZ, R17, 0x1f, RZ, 0xc0, !PT ;  /* 0x0000001f11ff7812 */ /* 0x000fe4000784c0ff */
[----:B----4-:R-:W-:Y:S02]  /*06c0*/  @P0 SHF.L.U32 R66, R77, 0x10, RZ ;  /* 0x000000104d420819 */ /* 0x010fe400000006ff */
[--C-:B--2---:R-:W-:Y:S01]  /*06d0*/  SHF.R.U64 R80, R38, 0x10, R39.reuse ;  /* 0x0000001026507819 */ /* 0x104fe20000001227 */
[--C-:B------:R-:W-:Y:S01]  /*06e0*/  IMAD.MOV.U32 R78, RZ, RZ, R39.reuse ;  /* 0x000000ffff4e7224 */ /* 0x100fe200078e0027 */
[----:B------:R-:W-:Y:S02]  /*06f0*/  SHF.R.U32.HI R82, RZ, 0x10, R39 ;  /* 0x00000010ff527819 */ /* 0x000fe40000011627 */
[----:B-1----:R-:W-:-:S02]  /*0700*/  SHF.R.U64 R61, R34, 0x10, R35 ;  /* 0x00000010223d7819 */ /* 0x002fc40000001223 */
[----:B------:R-:W-:Y:S02]  /*0710*/  MOV R81, R38 ;  /* 0x0000002600517202 */ /* 0x000fe40000000f00 */
[----:B------:R-:W-:Y:S02]  /*0720*/  MOV R39, R36 ;  /* 0x0000002400277202 */ /* 0x000fe40000000f00 */
[--C-:B------:R-:W-:Y:S02]  /*0730*/  SHF.R.U64 R36, R36, 0x10, R37.reuse ;  /* 0x0000001024247819 */ /* 0x100fe40000001225 */
[----:B------:R-:W-:Y:S02]  /*0740*/  MOV R38, R37 ;  /* 0x0000002500267202 */ /* 0x000fe40000000f00 */
[----:B------:R-:W-:Y:S01]  /*0750*/  SHF.R.U32.HI R77, RZ, 0x10, R37 ;  /* 0x00000010ff4d7819 */ /* 0x000fe20000011625 */
[----:B---3--:R-:W-:Y:S01]  /*0760*/  IMAD.MOV.U32 R37, RZ, RZ, R33 ;  /* 0x000000ffff257224 */ /* 0x008fe200078e0021 */
[----:B------:R-:W-:-:S02]  /*0770*/  MOV R75, R32 ;  /* 0x00000020004b7202 */ /* 0x000fc40000000f00 */
[--C-:B0-----:R-:W-:Y:S02]  /*0780*/  SHF.R.U64 R65, R32, 0x10, R33.reuse ;  /* 0x0000001020417819 */ /* 0x101fe40000001221 */
[----:B------:R-:W-:Y:S02]  /*0790*/  SHF.R.U32.HI R32, RZ, 0x10, R33 ;  /* 0x00000010ff207819 */ /* 0x000fe40000011621 */
[C---:B------:R-:W-:Y:S02]  /*07a0*/  SHF.R.U64 R79, R56.reuse, 0x10, R57 ;  /* 0x00000010384f7819 */ /* 0x040fe40000001239 */
[----:B------:R-:W-:Y:S02]  /*07b0*/  SHF.L.U32 R84, R56, 0x10, RZ ;  /* 0x0000001038547819 */ /* 0x000fe400000006ff */
[----:B------:R-:W-:Y:S02]  /*07c0*/  FSEL R33, R67, RZ, !P4 ;  /* 0x000000ff43217208 */ /* 0x000fe40006000000 */
[----:B------:R-:W-:-:S02]  /*07d0*/  SHF.L.U32 R56, R61, 0x10, RZ ;  /* 0x000000103d387819 */ /* 0x000fc400000006ff */
[----:B------:R-:W-:Y:S02]  /*07e0*/  SHF.L.U32 R60, R34, 0x10, RZ ;  /* 0x00000010223c7819 */ /* 0x000fe400000006ff */
[----:B------:R-:W-:Y:S01]  /*07f0*/  SHF.R.U32.HI R64, RZ, 0x10, R35 ;  /* 0x00000010ff407819 */ /* 0x000fe20000011623 */
[----:B------:R-:W-:Y:S01]  /*0800*/  FADD.FTZ R61, -R33, R56 ;  /* 0x00000038213d7221 */ /* 0x000fe20000010100 */
[C---:B------:R-:W-:Y:S02]  /*0810*/  SHF.R.U64 R63, R58.reuse, 0x10, R59 ;  /* 0x000000103a3f7819 */ /* 0x040fe4000000123b */
[----:B------:R-:W-:Y:S02]  /*0820*/  SHF.L.U32 R62, R35, 0x10, RZ ;  /* 0x00000010233e7819 */ /* 0x000fe400000006ff */
[----:B------:R-:W-:Y:S02]  /*0830*/  SHF.L.U32 R58, R58, 0x10, RZ ;  /* 0x000000103a3a7819 */ /* 0x000fe400000006ff */
[----:B------:R-:W-:Y:S01]  /*0840*/  SHF.L.U32 R56, R79, 0x10, RZ ;  /* 0x000000104f387819 */ /* 0x000fe200000006ff */
[----:B------:R-:W-:Y:S01]  /*0850*/  FADD.FTZ R89, -R33, R60 ;  /* 0x0000003c21597221 */ /* 0x000fe20000010100 */
[----:B------:R-:W-:-:S02]  /*0860*/  SHF.R.U32.HI R34, RZ, 0x10, R57 ;  /* 0x00000010ff227819 */ /* 0x000fc40000011639 */
[----:B------:R-:W-:Y:S01]  /*0870*/  SHF.L.U32 R64, R64, 0x10, RZ ;  /* 0x0000001040407819 */ /* 0x000fe200000006ff */
[----:B------:R-:W-:Y:S01]  /*0880*/  IMAD.U32 R86, R57, 0x10000, RZ ;  /* 0x0001000039567824 */ /* 0x000fe200078e00ff */
[----:B------:R-:W-:Y:S01]  /*0890*/  SHF.R.U32.HI R35, RZ, 0x10, R59 ;  /* 0x00000010ff237819 */ /* 0x000fe2000001163b */
[----:B------:R-:W-:Y:S01]  /*08a0*/  FADD.FTZ R57, -R33, R62 ;  /* 0x0000003e21397221 */ /* 0x000fe20000010100 */
[----:B------:R-:W-:Y:S01]  /*08b0*/  SHF.L.U32 R81, R81, 0x10, RZ ;  /* 0x0000001051517819 */ /* 0x000fe200000006ff */
[----:B------:R-:W-:Y:S01]  /*08c0*/  FADD.FTZ R83, -R33, R58 ;  /* 0x0000003a21537221 */ /* 0x000fe20000010100 */
[----:B------:R-:W-:Y:S01]  /*08d0*/  IMAD.U32 R88, R59, 0x10000, RZ ;  /* 0x000100003b587824 */ /* 0x000fe200078e00ff */
[----:B------:R-:W-:Y:S01]  /*08e0*/  SHF.L.U32 R34, R34, 0x10, RZ ;  /* 0x0000001022227819 */ /* 0x000fe200000006ff */
[----:B------:R-:W-:Y:S01]  /*08f0*/  FADD.FTZ R79, -R33, R56 ;  /* 0x00000038214f7221 */ /* 0x000fe20000010100 */
[----:B------:R-:W-:Y:S01]  /*0900*/  SHF.L.U32 R58, R63, 0x10, RZ ;  /* 0x000000103f3a7819 */ /* 0x000fe200000006ff */
[C---:B------:R-:W-:Y:S01]  /*0910*/  FADD.FTZ R59, -R33.reuse, R64 ;  /* 0x00000040213b7221 */ /* 0x040fe20000010100 */
[----:B------:R-:W-:Y:S01]  /*0920*/  FMUL.FTZ R56, R74, R89 ;  /* 0x000000594a387220 */ /* 0x000fe20000410000 */
[----:B------:R-:W-:Y:S01]  /*0930*/  FADD.FTZ R87, -R33, R84 ;  /* 0x0000005421577221 */ /* 0x000fe20000010100 */
[----:B------:R-:W-:Y:S01]  /*0940*/  IMAD.U32 R60, R35, 0x10000, RZ ;  /* 0x00010000233c7824 */ /* 0x000fe200078e00ff */
[----:B------:R-:W-:Y:S01]  /*0950*/  SHF.L.U32 R80, R80, 0x10, RZ ;  /* 0x0000001050507819 */ /* 0x000fe200000006ff */
[----:B------:R-:W-:Y:S01]  /*0960*/  FMUL.FTZ R64, R74, R61 ;  /* 0x0000003d4a407220 */ /* 0x000fe20000410000 */
[----:B------:R-:W-:Y:S01]  /*0970*/  SHF.L.U32 R89, R78, 0x10, RZ ;  /* 0x000000104e597819 */ /* 0x000fe200000006ff */
[----:B------:R-:W-:Y:S01]  /*0980*/  FMUL.FTZ R61, R28, R81 ;  /* 0x000000511c3d7220 */ /* 0x000fe20000410000 */
[----:B------:R-:W-:Y:S01]  /*0990*/  FMUL.FTZ R62, R74, R57 ;  /* 0x000000394a3e7220 */ /* 0x000fe20000410000 */
[C---:B------:R-:W-:Y:S01]  /*09a0*/  FADD.FTZ R67, -R33.reuse, R86 ;  /* 0x0000005621437221 */ /* 0x040fe20000010100 */
[C---:B------:R-:W-:Y:S01]  /*09b0*/  FADD.FTZ R85, -R33.reuse, R88 ;  /* 0x0000005821557221 */ /* 0x040fe20000010100 */
[C---:B------:R-:W-:Y:S01]  /*09c0*/  FADD.FTZ R63, -R33.reuse, R34 ;  /* 0x00000022213f7221 */ /* 0x040fe20000010100 */
[----:B------:R-:W-:Y:S01]  /*09d0*/  FADD.FTZ R35, -R33, R58 ;  /* 0x0000003a21237221 */ /* 0x000fe20000010100 */
[----:B------:R-:W-:Y:S01]  /*09e0*/  FADD.FTZ R44, R81, R44 ;  /* 0x0000002c512c7221 */ /* 0x000fe20000010000 */
[----:B------:R-:W-:Y:S01]  /*09f0*/  FFMA.FTZ R47, R56, R81, R47 ;  /* 0x00000051382f7223 */ /* 0x000fe2000001002f */
[----:B------:R-:W-:Y:S01]  /*0a00*/  FADD.FTZ R33, -R33, R60 ;  /* 0x0000003c21217221 */ /* 0x000fe20000010100 */
[----:B------:R-:W-:Y:S01]  /*0a10*/  FMUL.FTZ R81, R74, R87 ;  /* 0x000000574a517220 */ /* 0x000fe20000410000 */
[----:B------:R-:W-:Y:S01]  /*0a20*/  FMUL.FTZ R60, R29, R80 ;  /* 0x000000501d3c7220 */ /* 0x000fe20000410000 */
[----:B------:R-:W-:Y:S01]  /*0a30*/  FADD.FTZ R40, R89, R40 ;  /* 0x0000002859287221 */ /* 0x000fe20000010000 */
[-C--:B------:R-:W-:Y:S01]  /*0a40*/  FFMA.FTZ R41, R62, R89.reuse, R41 ;  /* 0x000000593e297223 */ /* 0x080fe20000010029 */
[----:B------:R-:W-:Y:S01]  /*0a50*/  FMUL.FTZ R58, R30, R89 ;  /* 0x000000591e3a7220 */ /* 0x000fe20000410000 */
[----:B------:R-:W-:Y:S01]  /*0a60*/  FADD.FTZ R87, RZ, R61 ;  /* 0x0000003dff577221 */ /* 0x000fe20000010000 */
[----:B------:R-:W-:Y:S01]  /*0a70*/  FFMA.FTZ R89, R56, R61, RZ ;  /* 0x0000003d38597223 */ /* 0x000fe200000100ff */
[----:B------:R-:W-:Y:S01]  /*0a80*/  SHF.L.U32 R36, R36, 0x10, RZ ;  /* 0x0000001024247819 */ /* 0x000fe200000006ff */
[----:B------:R-:W-:Y:S01]  /*0a90*/  FMUL.FTZ R79, R74, R79 ;  /* 0x0000004f4a4f7220 */ /* 0x000fe20000410000 */
[----:B------:R-:W-:Y:S01]  /*0aa0*/  IMAD.U32 R82, R82, 0x10000, RZ ;  /* 0x0001000052527824 */ /* 0x000fe200078e00ff */
[----:B------:R-:W-:Y:S01]  /*0ab0*/  SHF.L.U32 R91, R39, 0x10, RZ ;  /* 0x00000010275b7819 */ /* 0x000fe200000006ff */
[----:B------:R-:W-:Y:S01]  /*0ac0*/  FADD.FTZ R87, R87, R60 ;  /* 0x0000003c57577221 */ /* 0x000fe20000010000 */
[----:B------:R-:W-:Y:S01]  /*0ad0*/  SHF.L.U32 R39, R75, 0x10, RZ ;  /* 0x000000104b277819 */ /* 0x000fe200000006ff */
[----:B------:R-:W-:Y:S01]  /*0ae0*/  FFMA.FTZ R89, R64, R60, R89 ;  /* 0x0000003c40597223 */ /* 0x000fe20000010059 */
[----:B------:R-:W-:Y:S01]  /*0af0*/  FMUL.FTZ R75, R74, R67 ;  /* 0x000000434a4b7220 */ /* 0x000fe20000410000 */
[----:B------:R-:W-:-:S02]  /*0b00*/  IMAD.U32 R34, R77, 0x10000, RZ ;  /* 0x000100004d227824 */ /* 0x000fc400078e00ff */
[----:B------:R-:W-:Y:S01]  /*0b10*/  FADD.FTZ R9, R36, R9 ;  /* 0x0000000924097221 */ /* 0x000fe20000010000 */
[-C--:B------:R-:W-:Y:S01]  /*0b20*/  FFMA.FTZ R0, R79, R36.reuse, R0 ;  /* 0x000000244f007223 */ /* 0x080fe20000010000 */
[----:B------:R-:W-:Y:S01]  /*0b30*/  FMUL.FTZ R67, R25, R36 ;  /* 0x0000002419437220 */ /* 0x000fe20000410000 */
[----:B------:R-:W-:Y:S01]  /*0b40*/  FMUL.FTZ R78, R74, R63 ;  /* 0x0000003f4a4e7220 */ /* 0x000fe20000410000 */
[----:B------:R-:W-:Y:S01]  /*0b50*/  FMUL.FTZ R57, R31, R82 ;  /* 0x000000521f397220 */ /* 0x000fe20000410000 */
[----:B------:R-:W-:Y:S01]  /*0b60*/  SHF.L.U32 R93, R38, 0x10, RZ ;  /* 0x00000010265d7819 */ /* 0x000fe200000006ff */
        /* <DEDUP_REMOVED lines=8> */
[----:B------:R-:W-:Y:S01]  /*0bf0*/  FFMA.FTZ R36, R59, R57, R38 ;  /* 0x000000393b247223 */ /* 0x000fe20000010026 */
[----:B------:R-:W-:-:S02]  /*0c00*/  FADD.FTZ R19, R82, R19 ;  /* 0x0000001352137221 */ /* 0x000fc40000010000 */
[----:B------:R-:W-:Y:S01]  /*0c10*/  FADD.FTZ R34, R34, R77 ;  /* 0x0000004d22227221 */ /* 0x000fe20000010000 */
[----:B------:R-:W-:Y:S01]  /*0c20*/  FFMA.FTZ R36, R81, R77, R36 ;  /* 0x0000004d51247223 */ /* 0x000fe20000010024 */
[----:B------:R-:W-:Y:S01]  /*0c30*/  FFMA.FTZ R18, R59, R82, R18 ;  /* 0x000000523b127223 */ /* 0x000fe20000010012 */
[----:B------:R-:W-:Y:S01]  /*0c40*/  SHF.L.U32 R82, R65, 0x10, RZ ;  /* 0x0000001041527819 */ /* 0x000fe200000006ff */
[----:B------:R-:W-:Y:S01]  /*0c50*/  FMUL.FTZ R65, R26, R93 ;  /* 0x0000005d1a417220 */ /* 0x000fe20000410000 */
[----:B------:R-:W-:Y:S01]  /*0c60*/  FADD.FTZ R34, R34, R67 ;  /* 0x0000004322227221 */ /* 0x000fe20000010000 */
[----:B------:R-:W-:Y:S01]  /*0c70*/  FFMA.FTZ R36, R79, R67, R36 ;  /* 0x000000434f247223 */ /* 0x000fe20000010024 */
[C---:B------:R-:W-:Y:S01]  /*0c80*/  FMUL.FTZ R83, R74.reuse, R83 ;  /* 0x000000534a537220 */ /* 0x040fe20000410000 */
        /* <DEDUP_REMOVED lines=54> */
.L_x_1940:
        /* <DEDUP_REMOVED lines=13> */
.L_x_1925:
        /* <DEDUP_REMOVED lines=29> */
[----:B-----5:R-:W-:Y:S01]  /*1290*/  @P1 SHF.R.U64 R34, R50, 0x10, R51 ;  /* 0x0000001032221819 */ /* 0x020fe20000001233 */
[----:B------:R-:W-:Y:S01]  /*12a0*/  FADD.FTZ R39, R60, -R35 ;  /* 0x800000233c277221 */ /* 0x000fe20000010000 */
[----:B------:R-:W-:Y:S01]  /*12b0*/  FADD.FTZ R65, R65, -R32 ;  /* 0x8000002041417221 */ /* 0x000fe20000010000 */
[----:B------:R-:W-:Y:S01]  /*12c0*/  FADD.FTZ R89, R58, -R89 ;  /* 0x800000593a597221 */ /* 0x000fe20000010000 */
[----:B------:R-:W-:Y:S01]  /*12d0*/  @P1 SHF.L.U32 R32, R34, 0x10, RZ ;  /* 0x0000001022201819 */ /* 0x000fe200000006ff */
[----:B------:R-:W-:Y:S01]  /*12e0*/  FMUL.FTZ R39, R74, R39 ;  /* 0x000000274a277220 */ /* 0x000fe20000410000 */
[----:B------:R-:W-:Y:S01]  /*12f0*/  @P1 MOV R34, R51 ;  /* 0x0000003300221202 */ /* 0x000fe20000000f00 */
[-CC-:B------:R-:W-:Y:S01]  /*1300*/  FFMA.FTZ R38, R59, R33.reuse, R36.reuse ;  /* 0x000000213b267223 */ /* 0x180fe20000010024 */
[----:B------:R-:W-:Y:S01]  /*1310*/  FFMA.FTZ R62, R81, R33, R36 ;  /* 0x00000021513e7223 */ /* 0x000fe20000010024 */
[----:B------:R-:W-:Y:S01]  /*1320*/  @P1 FADD.FTZ R39, R39, R32 ;  /* 0x0000002027271221 */ /* 0x000fe20000010000 */
[----:B------:R-:W-:Y:S01]  /*1330*/  @P1 SHF.L.U32 R32, R34, 0x10, RZ ;  /* 0x0000001022201819 */ /* 0x000fe200000006ff */
[C---:B------:R-:W-:Y:S01]  /*1340*/  FMUL.FTZ R79, R74.reuse, R89 ;  /* 0x000000594a4f7220 */ /* 0x040fe20000410000 */
[----:B------:R-:W-:Y:S01]  /*1350*/  @P1 SHF.R.U32.HI R34, RZ, 0x10, R51 ;  /* 0x00000010ff221819 */ /* 0x000fe20000011633 */
[----:B------:R-:W-:Y:S01]  /*1360*/  FADD.FTZ R59, R57, -R38 ;  /* 0x80000026393b7221 */ /* 0x000fe20000010000 */
[----:B------:R-:W-:Y:S01]  /*1370*/  FADD.FTZ R35, R77, -R62 ;  /* 0x8000003e4d237221 */ /* 0x000fe20000010000 */
[----:B------:R-:W-:Y:S01]  /*1380*/  @P1 FADD.FTZ R79, R79, R32 ;  /* 0x000000204f4f1221 */ /* 0x000fe20000010000 */
[----:B------:R-:W-:Y:S01]  /*1390*/  FMUL.FTZ R81, R74, R67 ;  /* 0x000000434a517220 */ /* 0x000fe20000410000 */
[----:B------:R-:W-:-:S02]  /*13a0*/  @P1 IMAD.U32 R32, R34, 0x10000, RZ ;  /* 0x0001000022201824 */ /* 0x000fc400078e00ff */
[----:B------:R-:W-:Y:S01]  /*13b0*/  FMUL.FTZ R77, R74, R59 ;  /* 0x0000003b4a4d7220 */ /* 0x000fe20000410000 */
[--C-:B------:R-:W-:Y:S01]  /*13c0*/  @P1 SHF.R.U64 R34, R54, 0x10, R55.reuse ;  /* 0x0000001036221819 */ /* 0x100fe20000001237 */
[----:B------:R-:W-:Y:S01]  /*13d0*/  FFMA.FTZ R56, R56, R33, R36 ;  /* 0x0000002138387223 */ /* 0x000fe20000010024 */
[----:B------:R-:W-:Y:S01]  /*13e0*/  @P1 MOV R38, R55 ;  /* 0x0000003700261202 */ /* 0x000fe20000000f00 */
[----:B------:R-:W-:Y:S01]  /*13f0*/  @P1 FADD.FTZ R77, R77, R32 ;  /* 0x000000204d4d1221 */ /* 0x000fe20000010000 */
[----:B------:R-:W-:Y:S01]  /*1400*/  @P1 SHF.L.U32 R32, R34, 0x10, RZ ;  /* 0x0000001022201819 */ /* 0x000fe200000006ff */
[----:B------:R-:W-:Y:S01]  /*1410*/  FMUL.FTZ R67, R74, R65 ;  /* 0x000000414a437220 */ /* 0x000fe20000410000 */
[-CC-:B------:R-:W-:Y:S01]  /*1420*/  FFMA.FTZ R78, R78, R33.reuse, R36.reuse ;  /* 0x000000214e4e7223 */ /* 0x180fe20000010024 */
[-CC-:B------:R-:W-:Y:S01]  /*1430*/  FFMA.FTZ R83, R83, R33.reuse, R36.reuse ;  /* 0x0000002153537223 */ /* 0x180fe20000010024 */
[-C--:B------:R-:W-:Y:S01]  /*1440*/  FFMA.FTZ R37, R84, R33.reuse, R36 ;  /* 0x0000002154257223 */ /* 0x080fe20000010024 */
[----:B------:R-:W-:Y:S01]  /*1450*/  @P1 FADD.FTZ R81, R81, R32 ;  /* 0x0000002051511221 */ /* 0x000fe20000010000 */
[----:B------:R-:W-:Y:S01]  /*1460*/  @P1 SHF.L.U32 R32, R38, 0x10, RZ ;  /* 0x0000001026201819 */ /* 0x000fe200000006ff */
[-CC-:B------:R-:W-:Y:S01]  /*1470*/  FFMA.FTZ R85, R85, R33.reuse, R36.reuse ;  /* 0x0000002155557223 */ /* 0x180fe20000010024 */
[----:B------:R-:W-:Y:S01]  /*1480*/  FFMA.FTZ R88, R88, R33, R36 ;  /* 0x0000002158587223 */ /* 0x000fe20000010024 */
[----:B------:R-:W-:Y:S01]  /*1490*/  FADD.FTZ R33, R61, -R56 ;  /* 0x800000383d217221 */ /* 0x000fe20000010000 */
[----:B------:R-:W-:Y:S01]  /*14a0*/  @P1 MOV R36, R50 ;  /* 0x0000003200241202 */ /* 0x000fe20000000f00 */
[----:B------:R-:W-:Y:S01]  /*14b0*/  @P1 FADD.FTZ R67, R67, R32 ;  /* 0x0000002043431221 */ /* 0x000fe20000010000 */
[----:B------:R-:W-:Y:S01]  /*14c0*/  @P1 SHF.R.U32.HI R56, RZ, 0x10, R55 ;  /* 0x00000010ff381819 */ /* 0x000fe20000011637 */
[----:B------:R-:W-:Y:S01]  /*14d0*/  FADD.FTZ R63, R63, -R78 ;  /* 0x8000004e3f3f7221 */ /* 0x000fe20000010000 */
[----:B------:R-:W-:Y:S01]  /*14e0*/  @P1 MOV R32, R54 ;  /* 0x0000003600201202 */ /* 0x000fe20000000f00 */
[----:B------:R-:W-:-:S02]  /*14f0*/  @P1 IMAD.U32 R36, R36, 0x10000, RZ ;  /* 0x0001000024241824 */ /* 0x000fc400078e00ff */
[----:B------:R-:W-:Y:S01]  /*1500*/  FMUL.FTZ R33, R74, R33 ;  /* 0x000000214a217220 */ /* 0x000fe20000410000 */
[----:B------:R-:W-:Y:S01]  /*1510*/  FADD.FTZ R65, R87, -R88 ;  /* 0x8000005857417221 */ /* 0x000fe20000010000 */
[----:B------:R-:W-:Y:S01]  /*1520*/  @P1 SHF.L.U32 R32, R32, 0x10, RZ ;  /* 0x0000001020201819 */ /* 0x000fe200000006ff */
[----:B------:R-:W-:Y:S02]  /*1530*/  @P1 IMAD.U32 R56, R56, 0x10000, RZ ;  /* 0x0001000038381824 */ /* 0x000fe400078e00ff */
[C---:B------:R-:W-:Y:S01]  /*1540*/  FMUL.FTZ R75, R74.reuse, R63 ;  /* 0x0000003f4a4b7220 */ /* 0x040fe20000410000 */
[----:B------:R-:W-:Y:S01]  /*1550*/  FMUL.FTZ R87, R74, R35 ;  /* 0x000000234a577220 */ /* 0x000fe20000410000 */
[----:B------:R-:W-:Y:S01]  /*1560*/  @P1 FADD.FTZ R33, R33, R36 ;  /* 0x0000002421211221 */ /* 0x000fe20000010000 */
[-C--:B------:R-:W-:Y:S01]  /*1570*/  FMUL.FTZ R36, R39, R66.reuse ;  /* 0x0000004227247220 */ /* 0x080fe20000410000 */
[-C--:B------:R-:W-:Y:S01]  /*1580*/  FMUL.FTZ R34, R77, R66.reuse ;  /* 0x000000424d227220 */ /* 0x080fe20000410000 */
[----:B------:R-:W-:Y:S01]  /*1590*/  @P1 FADD.FTZ R75, R75, R56 ;  /* 0x000000384b4b1221 */ /* 0x000fe20000010000 */
[----:B------:R-:W-:Y:S01]  /*15a0*/  @P1 FADD.FTZ R87, R87, R32 ;  /* 0x0000002057571221 */ /* 0x000fe20000010000 */
[----:B------:R-:W-:Y:S01]  /*15b0*/  FADD.FTZ R83, R80, -R83 ;  /* 0x8000005350537221 */ /* 0x000fe20000010000 */
[----:B------:R-:W-:Y:S01]  /*15c0*/  FADD.FTZ R37, R82, -R37 ;  /* 0x8000002552257221 */ /* 0x000fe20000010000 */
[-C--:B------:R-:W-:Y:S01]  /*15d0*/  FMUL.FTZ R38, R81, R66.reuse ;  /* 0x0000004251267220 */ /* 0x080fe20000410000 */
[----:B------:R-:W-:Y:S01]  /*15e0*/  @P1 MOV R32, R53 ;  /* 0x0000003500201202 */ /* 0x000fe20000000f00 */
[----:B------:R-:W-:Y:S01]  /*15f0*/  FMUL.FTZ R56, R67, R66 ;  /* 0x0000004243387220 */ /* 0x000fe20000410000 */
[----:B------:R-:W-:Y:S01]  /*1600*/  @P1 MOV R58, R52 ;  /* 0x00000034003a1202 */ /* 0x000fe20000000f00 */
[----:B------:R-:W-:Y:S01]  /*1610*/  FADD.FTZ R59, R86, -R85 ;  /* 0x80000055563b7221 */ /* 0x000fe20000010000 */
[-C--:B------:R-:W-:Y:S01]  /*1620*/  FMUL.FTZ R35, R75, R66.reuse ;  /* 0x000000424b237220 */ /* 0x080fe20000410000 */
[-C--:B------:R-:W-:Y:S01]  /*1630*/  FMUL.FTZ R57, R33, R66.reuse ;  /* 0x0000004221397220 */ /* 0x080fe20000410000 */
[----:B------:R-:W-:Y:S01]  /*1640*/  FMUL.FTZ R85, R79, R66 ;  /* 0x000000424f557220 */ /* 0x000fe20000410000 */
[C---:B------:R-:W-:Y:S01]  /*1650*/  FMUL.FTZ R61, R74.reuse, R37 ;  /* 0x000000254a3d7220 */ /* 0x040fe20000410000 */
[----:B------:R-:W0:Y:S01]  /*1660*/  F2F.BF16.F32 R36, R36 ;  /* 0x0000002400247304 */ /* 0x000e220000202000 */
[----:B------:R-:W-:Y:S01]  /*1670*/  FMUL.FTZ R63, R74, R83 ;  /* 0x000000534a3f7220 */ /* 0x000fe20000410000 */
[----:B------:R-:W-:Y:S01]  /*1680*/  @P2 F2FP.BF16.F32.PACK_AB R37, RZ, R33 ;  /* 0x00000021ff25223e */ /* 0x000fe200000010ff */
[----:B------:R-:W-:Y:S01]  /*1690*/  @P1 IMAD.U32 R58, R58, 0x10000, RZ ;  /* 0x000100003a3a1824 */ /* 0x000fe200078e00ff */
[----:B------:R-:W-:Y:S01]  /*16a0*/  @P1 SHF.L.U32 R60, R32, 0x10, RZ ;  /* 0x00000010203c1819 */ /* 0x000fe200000006ff */
[----:B------:R-:W-:Y:S01]  /*16b0*/  FMUL.FTZ R59, R74, R59 ;  /* 0x0000003b4a3b7220 */ /* 0x000fe20000410000 */
[----:B------:R-:W1:Y:S01]  /*16c0*/  LDC.64 R32, c[0x0][0x2f8] ;  /* 0x0000be00ff207b82 */ /* 0x000e620000000a00 */
[----:B------:R-:W-:Y:S01]  /*16d0*/  @P1 FADD.FTZ R63, R63, R58 ;  /* 0x0000003a3f3f1221 */ /* 0x000fe20000010000 */
[----:B------:R-:W2:Y:S01]  /*16e0*/  F2F.BF16.F32 R34, R34 ;  /* 0x0000002200227304 */ /* 0x000ea20000202000 */
[----:B------:R-:W-:Y:S01]  /*16f0*/  @P1 SHF.R.U64 R58, R52, 0x10, R53 ;  /* 0x00000010343a1819 */ /* 0x000fe20000001235 */
[----:B------:R-:W-:Y:S01]  /*1700*/  FMUL.FTZ R65, R74, R65 ;  /* 0x000000414a417220 */ /* 0x000fe20000410000 */
[----:B------:R-:W-:Y:S01]  /*1710*/  @P2 F2FP.BF16.F32.PACK_AB R39, RZ, R39 ;  /* 0x00000027ff27223e */ /* 0x000fe200000010ff */
[----:B------:R-:W-:Y:S01]  /*1720*/  @P1 FADD.FTZ R59, R59, R60 ;  /* 0x0000003c3b3b1221 */ /* 0x000fe20000010000 */
[----:B------:R-:W-:-:S02]  /*1730*/  @P1 SHF.L.U32 R58, R58, 0x10, RZ ;  /* 0x000000103a3a1819 */ /* 0x000fc400000006ff */
[----:B------:R-:W-:Y:S01]  /*1740*/  @P2 PRMT R48, R37, 0x7610, R48 ;  /* 0x0000761025302816 */ /* 0x000fe20000000030 */
[----:B------:R-:W3:Y:S01]  /*1750*/  F2F.BF16.F32 R38, R38 ;  /* 0x0000002600267304 */ /* 0x000ee20000202000 */
[----:B------:R-:W-:Y:S01]  /*1760*/  @P2 PRMT R71, R39, 0x7610, R71 ;  /* 0x0000761027472816 */ /* 0x000fe20000000047 */
[----:B0-----:R-:W-:-:S04]  /*1770*/  IMAD.WIDE.U32 R36, R36, 0x10000, RZ ;  /* 0x0001000024247825 */ /* 0x001fc800078e00ff */
[----:B------:R-:W-:Y:S01]  /*1780*/  @P1 FADD.FTZ R61, R61, R58 ;  /* 0x0000003a3d3d1221 */ /* 0x000fe20000010000 */
[----:B------:R-:W-:Y:S02]  /*1790*/  @P2 F2FP.BF16.F32.PACK_AB R79, RZ, R79 ;  /* 0x0000004fff4f223e */ /* 0x000fe400000010ff */
[----:B------:R-:W-:Y:S01]  /*17a0*/  @P2 F2FP.BF16.F32.PACK_AB R77, RZ, R77 ;  /* 0x0000004dff4d223e */ /* 0x000fe200000010ff */
[----:B--2---:R-:W-:Y:S01]  /*17b0*/  IMAD.U32 R39, R34, 0x10000, RZ ;  /* 0x0001000022277824 */ /* 0x004fe200078e00ff */
[----:B------:R0:W-:Y:S01]  /*17c0*/  F2F.BF16.F32 R83, R56 ;  /* 0x0000003800537304 */ /* 0x0001e20000202000 */
[----:B------:R-:W-:Y:S02]  /*17d0*/  @P2 PRMT R73, R79, 0x7610, R73 ;  /* 0x000076104f492816 */ /* 0x000fe40000000049 */
[----:B------:R-:W-:Y:S02]  /*17e0*/  @P2 F2FP.BF16.F32.PACK_AB R81, RZ, R81 ;  /* 0x00000051ff51223e */ /* 0x000fe400000010ff */
[----:B------:R-:W-:-:S03]  /*17f0*/  @P2 PRMT R46, R77, 0x7610, R46 ;  /* 0x000076104d2e2816 */ /* 0x000fc6000000002e */
[----:B------:R3:W2:Y:S01]  /*1800*/  F2F.BF16.F32 R62, R35 ;  /* 0x00000023003e7304 */ /* 0x0006a20000202000 */
[----:B0-----:R-:W-:Y:S01]  /*1810*/  FMUL.FTZ R56, R87, R66 ;  /* 0x0000004257387220 */ /* 0x001fe20000410000 */
[----:B------:R-:W-:-:S06]  /*1820*/  @P2 F2FP.BF16.F32.PACK_AB R87, RZ, R87 ;  /* 0x00000057ff57223e */ /* 0x000fcc00000010ff */
[----:B------:R-:W0:Y:S01]  /*1830*/  F2F.BF16.F32 R57, R57 ;  /* 0x0000003900397304 */ /* 0x000e220000202000 */
[----:B---3--:R-:W-:Y:S01]  /*1840*/  IMAD.WIDE.U32 R34, R38, 0x10000, RZ ;  /* 0x0001000026227825 */ /* 0x008fe200078e00ff */
[----:B--2---:R-:W-:-:S06]  /*1850*/  SHF.L.U32 R58, R62, 0x10, RZ ;  /* 0x000000103e3a7819 */ /* 0x004fcc00000006ff */
[----:B------:R-:W2:Y:S01]  /*1860*/  F2F.BF16.F32 R85, R85 ;  /* 0x0000005500557304 */ /* 0x000ea20000202000 */
[----:B0-----:R-:W-:-:S07]  /*1870*/  LOP3.LUT R38, R36, R57, RZ, 0xfc, !PT ;  /* 0x0000003924267212 */ /* 0x001fce00078efcff */
[----:B------:R-:W0:Y:S01]  /*1880*/  F2F.BF16.F32 R89, R56 ;  /* 0x0000003800597304 */ /* 0x000e220000202000 */
[----:B--2---:R-:W-:Y:S02]  /*1890*/  LOP3.LUT R39, R37, R39, R85, 0xfe, !PT ;  /* 0x0000002725277212 */ /* 0x004fe400078efe55 */
[----:B------:R-:W-:Y:S02]  /*18a0*/  LOP3.LUT R37, R35, R58, R83, 0xfe, !PT ;  /* 0x0000003a23257212 */ /* 0x000fe400078efe53 */
[----:B0-----:R-:W-:Y:S01]  /*18b0*/  LOP3.LUT R36, R34, R89, RZ, 0xfc, !PT ;  /* 0x0000005922247212 */ /* 0x001fe200078efcff */
        /* <DEDUP_REMOVED lines=9> */
.L_x_1926:
[----:B------:R-:W-:-:S04]  /*1950*/  IMAD.WIDE.U32 R32, R49, 0x8, R32 ;  /* 0x0000000831207825 */ /* 0x000fc800078e0020 */
[-C--:B0-----:R-:W-:Y:S01]  /*1960*/  FMUL.FTZ R56, R63, R66.reuse ;  /* 0x000000423f387220 */ /* 0x081fe20000410000 */
[----:B------:R-:W-:Y:S01]  /*1970*/  @P2 F2FP.BF16.F32.PACK_AB R67, RZ, R67 ;  /* 0x00000043ff43223e */ /* 0x000fe200000010ff */
[----:B------:R-:W-:Y:S01]  /*1980*/  FMUL.FTZ R49, R61, R66 ;  /* 0x000000423d317220 */ /* 0x000fe20000410000 */
[----:B------:R-:W-:Y:S01]  /*1990*/  @P2 F2FP.BF16.F32.PACK_AB R75, RZ, R75 ;  /* 0x0000004bff4b223e */ /* 0x000fe200000010ff */
[----:B------:R0:W-:Y:S01]  /*19a0*/  STG.E.64 desc[UR6][R32.64], R38 ;  /* 0x0000002620007986 */ /* 0x0001e2000c101b06 */
[----:B------:R-:W-:Y:S01]  /*19b0*/  IADD3 R34, P4, R68, UR18, RZ ;  /* 0x0000001244227c10 */ /* 0x000fe2000ff9e0ff */
[----:B------:R-:W1:Y:S01]  /*19c0*/  F2F.BF16.F32 R56, R56 ;  /* 0x0000003800387304 */ /* 0x000e620000202000 */
[----:B------:R-:W-:Y:S02]  /*19d0*/  @P2 PRMT R48, R87, 0x7610, R48 ;  /* 0x0000761057302816 */ /* 0x000fe40000000030 */
[----:B------:R-:W-:Y:S02]  /*19e0*/  @P2 PRMT R71, R81, 0x7610, R71 ;  /* 0x0000761051472816 */ /* 0x000fe40000000047 */
[----:B------:R-:W-:-:S02]  /*19f0*/  @P2 PRMT R73, R67, 0x7610, R73 ;  /* 0x0000761043492816 */ /* 0x000fc40000000049 */
[----:B------:R-:W-:Y:S02]  /*1a00*/  @P2 PRMT R46, R75, 0x7610, R46 ;  /* 0x000076104b2e2816 */ /* 0x000fe4000000002e */
[----:B------:R-:W-:Y:S02]  /*1a10*/  @P1 SHF.R.U32.HI R57, RZ, 0x10, R53 ;  /* 0x00000010ff391819 */ /* 0x000fe40000011635 */
[----:B------:R-:W-:Y:S01]  /*1a20*/  IADD3.X R35, R69, UR19, RZ, P4, !PT ;  /* 0x0000001345237c10 */ /* 0x000fe2000a7fe4ff */
[----:B0-----:R-:W-:Y:S06]  /*1a30*/  @!P2 BRA `(.L_x_1927) ;  /* 0x000000000020a947 */ /* 0x001fec0003800000 */
[----:B------:R-:W-:Y:S02]  /*1a40*/  LOP3.LUT R32, R71, 0xffff, RZ, 0xc0, !PT ;  /* 0x0000ffff47207812 */ /* 0x000fe400078ec0ff */
[----:B------:R-:W-:Y:S02]  /*1a50*/  IADD3 R68, P4, R68, UR16, RZ ;  /* 0x0000001044447c10 */ /* 0x000fe4000ff9e0ff */
[----:B------:R-:W-:Y:S01]  /*1a60*/  PRMT R39, R73, 0x5410, R46 ;  /* 0x0000541049277816 */ /* 0x000fe2000000002e */
[----:B------:R-:W-:Y:S01]  /*1a70*/  IMAD.WIDE.U32 R32, R32, 0x10000, RZ ;  /* 0x0001000020207825 */ /* 0x000fe200078e00ff */
[----:B------:R-:W-:-:S04]  /*1a80*/  IADD3.X R69, R69, UR17, RZ, P4, !PT ;  /* 0x0000001145457c10 */ /* 0x000fc8000a7fe4ff */
[----:B------:R-:W-:Y:S02]  /*1a90*/  LOP3.LUT R33, R39, R33, RZ, 0xfc, !PT ;  /* 0x0000002127217212 */ /* 0x000fe400078efcff */
[----:B------:R-:W-:-:S05]  /*1aa0*/  LOP3.LUT R32, R32, 0xffff, R48, 0xf8, !PT ;  /* 0x0000ffff20207812 */ /* 0x000fca00078ef830 */
[----:B------:R0:W-:Y:S02]  /*1ab0*/  STG.E.64 desc[UR6][R68.64], R32 ;  /* 0x0000002044007986 */ /* 0x0001e4000c101b06 */
.L_x_1927:
[----:B------:R-:W-:Y:S01]  /*1ac0*/  @P1 SHF.L.U32 R38, R57, 0x10, RZ ;  /* 0x0000001039261819 */ /* 0x000fe200000006ff */
[----:B------:R2:W-:Y:S01]  /*1ad0*/  STG.E.64 desc[UR6][R34.64], R36 ;  /* 0x0000002422007986 */ /* 0x0005e2000c101b06 */
[-C--:B0-----:R-:W-:Y:S01]  /*1ae0*/  FMUL.FTZ R32, R59, R66.reuse ;  /* 0x000000423b207220 */ /* 0x081fe20000410000 */
[----:B------:R-:W0:Y:S01]  /*1af0*/  F2F.BF16.F32 R49, R49 ;  /* 0x0000003100317304 */ /* 0x000e220000202000 */
[----:B------:R-:W-:Y:S01]  /*1b00*/  @P2 F2FP.BF16.F32.PACK_AB R63, RZ, R63 ;  /* 0x0000003fff3f223e */ /* 0x000fe200000010ff */
[----:B------:R-:W-:Y:S01]  /*1b10*/  @P1 FADD.FTZ R65, R65, R38 ;  /* 0x0000002641411221 */ /* 0x000fe20000010000 */
[----:B------:R-:W-:Y:S02]  /*1b20*/  @P2 F2FP.BF16.F32.PACK_AB R61, RZ, R61 ;  /* 0x0000003dff3d223e */ /* 0x000fe400000010ff */
[----:B------:R-:W-:Y:S01]  /*1b30*/  @P2 F2FP.BF16.F32.PACK_AB R59, RZ, R59 ;  /* 0x0000003bff3b223e */ /* 0x000fe200000010ff */
[----:B------:R-:W-:Y:S01]  /*1b40*/  FMUL.FTZ R66, R65, R66 ;  /* 0x0000004241427220 */ /* 0x000fe20000410000 */
[----:B------:R-:W-:Y:S01]  /*1b50*/  @P2 F2FP.BF16.F32.PACK_AB R65, RZ, R65 ;  /* 0x00000041ff41223e */ /* 0x000fe200000010ff */
[----:B------:R2:W3:Y:S01]  /*1b60*/  F2F.BF16.F32 R38, R32 ;  /* 0x0000002000267304 */ /* 0x0004e20000202000 */
[----:B------:R-:W-:-:S02]  /*1b70*/  @P2 PRMT R48, R63, 0x7610, R48 ;  /* 0x000076103f302816 */ /* 0x000fc40000000030 */
[----:B------:R-:W-:Y:S02]  /*1b80*/  @P2 PRMT R71, R61, 0x7610, R71 ;  /* 0x000076103d472816 */ /* 0x000fe40000000047 */
[----:B------:R-:W-:Y:S02]  /*1b90*/  @P2 PRMT R73, R59, 0x7610, R73 ;  /* 0x000076103b492816 */ /* 0x000fe40000000049 */
[----:B------:R-:W-:Y:S01]  /*1ba0*/  @P2 PRMT R46, R65, 0x7610, R46 ;  /* 0x00007610412e2816 */ /* 0x000fe2000000002e */
[----:B------:R-:W4:Y:S01]  /*1bb0*/  F2F.BF16.F32 R66, R66 ;  /* 0x0000004200427304 */ /* 0x000f220000202000 */
[----:B0-2---:R-:W-:Y:S05]  /*1bc0*/  @!P2 BRA `(.L_x_1928) ;  /* 0x000000000020a947 */ /* 0x005fea0003800000 */
        /* <DEDUP_REMOVED lines=8> */
.L_x_1928:
[----:B0-----:R-:W-:Y:S01]  /*1c50*/  IMAD.WIDE.U32 R32, R49, 0x10000, RZ ;  /* 0x0001000031207825 */ /* 0x001fe200078e00ff */
[----:B----4-:R-:W-:Y:S02]  /*1c60*/  SHF.L.U32 R35, R66, 0x10, RZ ;  /* 0x0000001042237819 */ /* 0x010fe400000006ff */
[----:B------:R-:W-:Y:S01]  /*1c70*/  IADD3 R34, P1, R70, UR18, RZ ;  /* 0x0000001246227c10 */ /* 0x000fe2000ff3e0ff */
[----:B------:R-:W-:Y:S01]  /*1c80*/  VIADD R45, R45, UR20 ;  /* 0x000000142d2d7c36 */ /* 0x000fe20008000000 */
[----:B---3--:R-:W-:Y:S02]  /*1c90*/  LOP3.LUT R33, R33, R35, R38, 0xfe, !PT ;  /* 0x0000002321217212 */ /* 0x008fe400078efe26 */
[----:B-1----:R-:W-:Y:S02]  /*1ca0*/  LOP3.LUT R32, R32, R56, RZ, 0xfc, !PT ;  /* 0x0000003820207212 */ /* 0x002fe400078efcff */
[----:B------:R-:W-:Y:S02]  /*1cb0*/  IADD3.X R35, R72, UR19, RZ, P1, !PT ;  /* 0x0000001348237c10 */ /* 0x000fe40008ffe4ff */
[----:B------:R-:W-:-:S02]  /*1cc0*/  ISETP.GE.AND P1, PT, R45, UR21, PT ;  /* 0x000000152d007c0c */ /* 0x000fc4000bf26270 */
        /* <DEDUP_REMOVED lines=25> */
.L_x_1923:
        /* <DEDUP_REMOVED lines=17> */
.L_x_1924:
[----:B------:R-:W-:Y:S01]  /*1f70*/  HFMA2.MMA R36, -RZ, RZ, 0, 9.5367431640625e-07 ;  /* 0x00000010ff247435 */ /* 0x000fe200000001ff */
[----:B------:R-:W-:Y:S01]  /*1f80*/  IMAD.MOV.U32 R37, RZ, RZ, 0x1f ;  /* 0x0000001fff257424 */ /* 0x000fe200078e00ff */
[----:B------:R-:W-:-:S09]  /*1f90*/  MOV R34, 0xffffffff ;  /* 0xffffffff00227802 */ /* 0x000fd20000000f00 */
[----:B-----5:R-:W-:Y:S05]  /*1fa0*/  WARPSYNC.COLLECTIVE R34, `(.L_x_1930) ;  /* 0x0000000022087348 */ /* 0x020fea0003c00000 */
[----:B------:R0:W1:Y:S02]  /*1fb0*/  SHFL.DOWN P3, R93, R39, R36, R37 ;  /* 0x08000024275d7389 */ /* 0x0000640000060025 */
[----:B01---5:R-:W-:Y:S01]  /*1fc0*/  ENDCOLLECTIVE ;  /* 0x000000000000791b */ /* 0x023fe20003800000 */
.L_x_1930:
[----:B------:R-:W-:-:S05]  /*1fd0*/  MOV R38, R93 ;  /* 0x0000005d00267202 */ /* 0x000fca0000000f00 */
[----:B------:R-:W-:Y:S01]  /*1fe0*/  FADD.FTZ R38, R39, R38 ;  /* 0x0000002627267221 */ /* 0x000fe20000010000 */
[----:B------:R-:W-:-:S07]  /*1ff0*/  MOV R39, R32 ;  /* 0x0000002000277202 */ /* 0x000fce0000000f00 */
[----:B------:R-:W-:Y:S05]  /*2000*/  WARPSYNC.COLLECTIVE R34, `(.L_x_1931) ;  /* 0x0000000022087348 */ /* 0x000fea0003c00000 */
[----:B------:R0:W1:Y:S02]  /*2010*/  SHFL.DOWN P3, R93, R39, R36, R37 ;  /* 0x08000024275d7389 */ /* 0x0000640000060025 */
[----:B01----:R-:W-:Y:S01]  /*2020*/  ENDCOLLECTIVE ;  /* 0x000000000000791b */ /* 0x003fe20003800000 */
.L_x_1931:
[----:B------:R-:W-:Y:S01]  /*2030*/  HFMA2.MMA R36, -RZ, RZ, 0, 4.76837158203125e-07 ;  /* 0x00000008ff247435 */ /* 0x000fe200000001ff */
[----:B------:R-:W-:Y:S01]  /*2040*/  MOV R39, R38 ;  /* 0x0000002600277202 */ /* 0x000fe20000000f00 */
[----:B------:R-:W-:-:S09]  /*2050*/  IMAD.MOV.U32 R33, RZ, RZ, R93 ;  /* 0x000000ffff217224 */ /* 0x000fd200078e005d */
[----:B------:R-:W-:Y:S05]  /*2060*/  WARPSYNC.COLLECTIVE R34, `(.L_x_1932) ;  /* 0x0000000022087348 */ /* 0x000fea0003c00000 */
[----:B------:R0:W1:Y:S02]  /*2070*/  SHFL.DOWN P3, R93, R39, R36, R37 ;  /* 0x08000024275d7389 */ /* 0x0000640000060025 */
[----:B01----:R-:W-:Y:S01]  /*2080*/  ENDCOLLECTIVE ;  /* 0x000000000000791b */ /* 0x003fe20003800000 */
.L_x_1932:
[----:B------:R-:W-:-:S04]  /*2090*/  FADD.FTZ R35, R32, R33 ;  /* 0x0000002120237221 */ /* 0x000fc80000010000 */
[----:B------:R-:W-:Y:S01]  /*20a0*/  IMAD.MOV.U32 R39, RZ, RZ, R35 ;  /* 0x000000ffff277224 */ /* 0x000fe200078e0023 */
[----:B------:R-:W-:-:S07]  /*20b0*/  MOV R33, R93 ;  /* 0x0000005d00217202 */ /* 0x000fce0000000f00 */
[----:B------:R-:W-:Y:S05]  /*20c0*/  WARPSYNC.COLLECTIVE R34, `(.L_x_1933) ;  /* 0x0000000022087348 */ /* 0x000fea0003c00000 */
[----:B------:R0:W1:Y:S02]  /*20d0*/  SHFL.DOWN P3, R93, R39, R36, R37 ;  /* 0x08000024275d7389 */ /* 0x0000640000060025 */
[----:B01----:R-:W-:Y:S01]  /*20e0*/  ENDCOLLECTIVE ;  /* 0x000000000000791b */ /* 0x003fe20003800000 */
.L_x_1933:
[----:B------:R-:W-:Y:S01]  /*20f0*/  FADD.FTZ R89, R38, R33 ;  /* 0x0000002126597221 */ /* 0x000fe20000010000 */
[----:B------:R-:W-:-:S04]  /*2100*/  HFMA2.MMA R36, -RZ, RZ, 0, 2.384185791015625e-07 ;  /* 0x00000004ff247435 */ /* 0x000fc800000001ff */
[----:B------:R-:W-:Y:S02]  /*2110*/  MOV R39, R89 ;  /* 0x0000005900277202 */ /* 0x000fe40000000f00 */
[----:B------:R-:W-:-:S07]  /*2120*/  MOV R90, R93 ;  /* 0x0000005d005a7202 */ /* 0x000fce0000000f00 */
[----:B------:R-:W-:Y:S05]  /*2130*/  WARPSYNC.COLLECTIVE R34, `(.L_x_1934) ;  /* 0x0000000022087348 */ /* 0x000fea0003c00000 */
[----:B------:R0:W1:Y:S02]  /*2140*/  SHFL.DOWN P3, R93, R39, R36, R37 ;  /* 0x08000024275d7389 */ /* 0x0000640000060025 */
[----:B01----:R-:W-:Y:S01]  /*2150*/  ENDCOLLECTIVE ;  /* 0x000000000000791b */ /* 0x003fe20003800000 */
.L_x_1934:
[----:B------:R-:W-:-:S05]  /*2160*/  FADD.FTZ R90, R35, R90 ;  /* 0x0000005a235a7221 */ /* 0x000fca0000010000 */
[----:B------:R-:W-:Y:S01]  /*2170*/  MOV R39, R90 ;  /* 0x0000005a00277202 */ /* 0x000fe20000000f00 */
[----:B------:R-:W-:-:S07]  /*2180*/  IMAD.MOV.U32 R92, RZ, RZ, R93 ;  /* 0x000000ffff5c7224 */ /* 0x000fce00078e005d */
[----:B------:R-:W-:Y:S05]  /*2190*/  WARPSYNC.COLLECTIVE R34, `(.L_x_1935) ;  /* 0x0000000022087348 */ /* 0x000fea0003c00000 */
[----:B------:R0:W1:Y:S02]  /*21a0*/  SHFL.DOWN P3, R93, R39, R36, R37 ;  /* 0x08000024275d7389 */ /* 0x0000640000060025 */
[----:B01----:R-:W-:Y:S01]  /*21b0*/  ENDCOLLECTIVE ;  /* 0x000000000000791b */ /* 0x003fe20003800000 */
.L_x_1935:
[----:B------:R-:W-:-:S05]  /*21c0*/  FADD.FTZ R92, R89, R92 ;  /* 0x0000005c595c7221 */ /* 0x000fca0000010000 */
[----:B------:R-:W-:Y:S01]  /*21d0*/  MOV R39, R92 ;  /* 0x0000005c00277202 */ /* 0x000fe20000000f00 */
[----:B------:R-:W-:Y:S01]  /*21e0*/  IMAD.MOV.U32 R36, RZ, RZ, 0x2 ;  /* 0x00000002ff247424 */ /* 0x000fe200078e00ff */
[----:B------:R-:W-:-:S07]  /*21f0*/  MOV R33, R93 ;  /* 0x0000005d00217202 */ /* 0x000fce0000000f00 */
[----:B------:R-:W-:Y:S05]  /*2200*/  WARPSYNC.COLLECTIVE R34, `(.L_x_1936) ;  /* 0x0000000022087348 */ /* 0x000fea0003c00000 */
[----:B------:R0:W1:Y:S02]  /*2210*/  SHFL.DOWN P3, R93, R39, R36, R37 ;  /* 0x08000024275d7389 */ /* 0x0000640000060025 */
[----:B01----:R-:W-:Y:S01]  /*2220*/  ENDCOLLECTIVE ;  /* 0x000000000000791b */ /* 0x003fe20003800000 */
.L_x_1936:
[----:B------:R-:W-:-:S05]  /*2230*/  FADD.FTZ R91, R90, R33 ;  /* 0x000000215a5b7221 */ /* 0x000fca0000010000 */
[----:B------:R-:W-:Y:S02]  /*2240*/  MOV R39, R91 ;  /* 0x0000005b00277202 */ /* 0x000fe40000000f00 */
[----:B------:R-:W-:-:S07]  /*2250*/  MOV R33, R93 ;  /* 0x0000005d00217202 */ /* 0x000fce0000000f00 */
[----:B------:R-:W-:Y:S05]  /*2260*/  WARPSYNC.COLLECTIVE R34, `(.L_x_1937) ;  /* 0x0000000022087348 */ /* 0x000fea0003c00000 */
[----:B------:R0:W1:Y:S02]  /*2270*/  SHFL.DOWN P3, R93, R39, R36, R37 ;  /* 0x08000024275d7389 */ /* 0x0000640000060025 */
[----:B01----:R-:W-:Y:S01]  /*2280*/  ENDCOLLECTIVE ;  /* 0x000000000000791b */ /* 0x003fe20003800000 */
.L_x_1937:
[----:B------:R-:W-:-:S05]  /*2290*/  FADD.FTZ R32, R92, R33 ;  /* 0x000000215c207221 */ /* 0x000fca0000010000 */
[----:B------:R-:W-:Y:S01]  /*22a0*/  MOV R39, R32 ;  /* 0x0000002000277202 */ /* 0x000fe20000000f00 */
[----:B------:R-:W-:Y:S02]  /*22b0*/  IMAD.MOV.U32 R36, RZ, RZ, 0x1 ;  /* 0x00000001ff247424 */ /* 0x000fe400078e00ff */
[----:B------:R-:W-:-:S07]  /*22c0*/  FADD.FTZ R33, R91, R93 ;  /* 0x0000005d5b217221 */ /* 0x000fce0000010000 */
[----:B------:R-:W-:Y:S05]  /*22d0*/  WARPSYNC.COLLECTIVE R34, `(.L_x_1938) ;  /* 0x0000000022087348 */ /* 0x000fea0003c00000 */
[----:B------:R0:W1:Y:S02]  /*22e0*/  SHFL.DOWN P3, R93, R39, R36, R37 ;  /* 0x08000024275d7389 */ /* 0x0000640000060025 */
[----:B01----:R-:W-:Y:S01]  /*22f0*/  ENDCOLLECTIVE ;  /* 0x000000000000791b */ /* 0x003fe20003800000 */
.L_x_1938:
[----:B------:R-:W-:Y:S02]  /*2300*/  MOV R39, R33 ;  /* 0x0000002100277202 */ /* 0x000fe40000000f00 */
[----:B------:R-:W-:-:S07]  /*2310*/  MOV R35, R93 ;  /* 0x0000005d00237202 */ /* 0x000fce0000000f00 */
[----:B------:R-:W-:Y:S05]  /*2320*/  WARPSYNC.COLLECTIVE R34, `(.L_x_1939) ;  /* 0x0000000022087348 */ /* 0x000fea0003c00000 */
[----:B------:R0:W1:Y:S02]  /*2330*/  SHFL.DOWN P3, R93, R39, R36, R37 ;  /* 0x08000024275d7389 */ /* 0x0000640000060025 */
[----:B01----:R-:W-:Y:S01]  /*2340*/  ENDCOLLECTIVE ;  /* 0x000000000000791b */ /* 0x003fe20003800000 */
.L_x_1939:
[----:B------:R-:W-:Y:S01]  /*2350*/  MOV R38, R93 ;  /* 0x0000005d00267202 */ /* 0x000fe20000000f00 */
[----:B------:R-:W-:Y:S06]  /*2360*/  BRA `(.L_x_1940) ;  /* 0xffffffec00207947 */ /* 0x000fec000383ffff */
.L_x_1941:
        /* <DEDUP_REMOVED lines=9> */
.L_x_8535:


//--------------------- .text._ZN10layer_norm13ln_bwd_kernelINS_13Kernel_traitsIf13__nv_bfloat16S2_S2_fjLj1536ELj1ELj1ELj4ELj8ENS_18Kernel_traits_baseILj1536EfS2_S2_S2_fjLj128EEEEELb0ELb0ELb1ELb0EEEvNS_9BwdParamsE --------------------------
	.section	.text._ZN10layer_norm13ln_bwd_kernelINS_13Kernel_traitsIf13__nv_bfloat16S2_S2_fjLj1536ELj1ELj1ELj4ELj8ENS_18Kernel_traits_baseILj1536EfS2_S2_S2_fjLj128EEEEELb0ELb0ELb1ELb0EEEvNS_9BwdParamsE,"ax",@progbits
	.align	128
        .global         _ZN10layer_norm13ln_bwd_kernelINS_13Kernel_traitsIf13__nv_bfloat16S2_S2_fjLj1536ELj1ELj1ELj4ELj8ENS_18Kernel_traits_baseILj1536EfS2_S2_S2_fjLj128EEEEELb0ELb0ELb1ELb0EEEvNS_9BwdParamsE
        .type           _ZN10layer_norm13ln_bwd_kernelINS_13Kernel_traitsIf13__nv_bfloat16S2_S2_fjLj1536ELj1ELj1ELj4ELj8ENS_18Kernel_traits_baseILj1536EfS2_S2_S2_fjLj128EEEEELb0ELb0ELb1ELb0EEEvNS_9BwdParamsE,@function
        .size           _ZN10layer_norm13ln_bwd_kernelINS_13Kernel_traitsIf13__nv_bfloat16S2_S2_fjLj1536ELj1ELj1ELj4ELj8ENS_18Kernel_traits_baseILj1536EfS2_S2_S2_fjLj128EEEEELb0ELb0ELb1ELb0EEEvNS_9BwdParamsE,(.L_x_8536 - _ZN10layer_norm13ln_bwd_kernelINS_13Kernel_traitsIf13__nv_bfloat16S2_S2_fjLj1536ELj1ELj1ELj4ELj8ENS_18Kernel_traits_baseILj1536EfS2_S2_S2_fjLj128EEEEELb0ELb0ELb1ELb0EEEvNS_9BwdParamsE)
        .other          _ZN10layer_norm13ln_bwd_kernelINS_13Kernel_traitsIf13__nv_bfloat16S2_S2_fjLj1536ELj1ELj1ELj4ELj8ENS_18Kernel_traits_baseILj1536EfS2_S2_S2_fjLj128EEEEELb0ELb0ELb1ELb0EEEvNS_9BwdParamsE,@"STO_CUDA_ENTRY STV_DEFAULT"
_ZN10layer_norm13ln_bwd_kernelINS_13Kernel_traitsIf13__nv_bfloat16S2_S2_fjLj1536ELj1ELj1ELj4ELj8ENS_18Kernel_traits_baseILj1536EfS2_S2_S2_fjLj128EEEEELb0ELb0ELb1ELb0EEEvNS_9BwdParamsE:
.text._ZN10layer_norm13ln_bwd_kernelINS_13Kernel_traitsIf13__nv_bfloat16S2_S2_fjLj1536ELj1ELj1ELj4ELj8ENS_18Kernel_traits_baseILj1536EfS2_S2_S2_fjLj128EEEEELb0ELb0ELb1ELb0EEEvNS_9BwdParamsE:
        /* <DEDUP_REMOVED lines=31> */
[----:B---3--:R-:W-:Y:S01]  /*01f0*/  @P2 IMAD.WIDE.U32 R6, R3, 0x10, R10 ;  /* 0x0000001003062825 */ /* 0x008fe200078e000a */
[----:B-1----:R-:W-:-:S04]  /*0200*/  LEA.HI R3, R12, UR6, RZ, 0x19 ;  /* 0x000000060c037c11 */ /* 0x002fc8000f8fc8ff */
[----:B------:R0:W5:Y:S01]  /*0210*/  @P2 LDG.E.128 R76, desc[UR4][R6.64] ;  /* 0x00000004064c2981 */ /* 0x000162000c1e1d00 */
        /* <DEDUP_REMOVED lines=18> */
[----:B------:R-:W-:-:S04]  /*0340*/  ISETP.NE.AND.EX P2, PT, RZ, UR7, PT, P2 ;  /* 0x00000007ff007c0c */ /* 0x000fc8000bf45320 */
[----:B------:R-:W-:-:S04]  /*0350*/  ISETP.LT.U32.OR P2, PT, R0, 0x180, !P2 ;  /* 0x000001800000780c */ /* 0x000fc80005741470 */
[----:B------:R-:W-:-:S09]  /*0360*/  P2R R90, PR, RZ, 0x4 ;  /* 0x00000004ff5a7803 */ /* 0x000fd20000000000 */
.L_x_2006:
        /* <DEDUP_REMOVED lines=9> */
[----:B-----5:R1:W5:Y:S02]  /*0400*/  LDG.E R4, desc[UR4][R4.64] ;  /* 0x0000000404047981 */ /* 0x020364000c1e1900 */
        /* <DEDUP_REMOVED lines=16> */
.L_x_1947:
[----:B------:R-:W-:-:S07]  /*0510*/  VIADD R42, R5, 0x80 ;  /* 0x00000080052a7836 */ /* 0x000fce0000000000 */
.L_x_1946:
[----:B------:R-:W-:Y:S05]  /*0520*/  BSYNC B1 ;  /* 0x0000000000017941 */ /* 0x000fea0003800000 */
.L_x_1945:
[----:B------:R-:W-:Y:S04]  /*0530*/  BSSY B1, `(.L_x_1948) ;  /* 0x0000008000017945 */ /* 0x000fe80003800000 */
[----:B------:R-:W-:Y:S05]  /*0540*/  @!P1 BRA `(.L_x_1949) ;  /* 0x0000000000189947 */ /* 0x000fea0003800000 */
[----:B------:R-:W-:-:S04]  /*0550*/  ISETP.NE.U32.AND P3, PT, RZ, UR14, PT ;  /* 0x0000000eff007c0c */ /* 0x000fc8000bf65070 */
[----:B------:R-:W-:-:S13]  /*0560*/  ISETP.NE.AND.EX P3, PT, RZ, UR15, PT, P3 ;  /* 0x0000000fff007c0c */ /* 0x000fda000bf65330 */
[----:B------:R-:W-:Y:S05]  /*0570*/  @!P3 BRA `(.L_x_1950) ;  /* 0x000000000008b947 */ /* 0x000fea0003800000 */
[----:B0-----:R-:W-:-:S05]  /*0580*/  IMAD.WIDE.U32 R40, R42, 0x8, R92 ;  /* 0x000000082a287825 */ /* 0x001fca00078e005c */
[----:B------:R1:W5:Y:S02]  /*0590*/  LDG.E.64 R58, desc[UR4][R40.64] ;  /* 0x00000004283a7981 */ /* 0x000364000c1e1b00 */
.L_x_1950:
[----:B------:R-:W-:-:S07]  /*05a0*/  IADD3 R42, R42, 0x80, RZ ;  /* 0x000000802a2a7810 */ /* 0x000fce0007ffe0ff */
.L_x_1949:
[----:B------:R-:W-:Y:S05]  /*05b0*/  BSYNC B1 ;  /* 0x0000000000017941 */ /* 0x000fea0003800000 */
.L_x_1948:
[----:B------:R-:W-:Y:S01]  /*05c0*/  ISETP.NE.AND P3, PT, R90, RZ, PT ;  /* 0x000000ff5a00720c */ /* 0x000fe20003f65270 */
[----:B------:R-:W-:Y:S01]  /*05d0*/  HFMA2.MMA R70, -RZ, RZ, 0, 0 ;  /* 0x00000000ff467435 */ /* 0x000fe200000001ff */
[----:B------:R-:W-:-:S11]  /*05e0*/  IMAD.MOV.U32 R72, RZ, RZ, RZ ;  /* 0x000000ffff487224 */ /* 0x000fd600078e00ff */
[----:B------:R-:W-:Y:S05]  /*05f0*/  @P3 BRA `(.L_x_1951) ;  /* 0x0000000800e83947 */ /* 0x000fea0003800000 */
[----:B01----:R-:W-:-:S05]  /*0600*/  IMAD.WIDE.U32 R40, R42, 0x8, R92 ;  /* 0x000000082a287825 */ /* 0x003fca00078e005c */
[----:B------:R2:W5:Y:S01]  /*0610*/  LDG.E.64 R56, desc[UR4][R40.64] ;  /* 0x0000000428387981 */ /* 0x000562000c1e1b00 */
[----:B------:R-:W-:Y:S05]  /*0620*/  BRA `(.L_x_1951) ;  /* 0x0000000800dc7947 */ /* 0x000fea0003800000 */
.L_x_1944:
        /* <DEDUP_REMOVED lines=13> */
[----:B-1----:R-:W-:Y:S01]  /*0700*/  LOP3.LUT R64, R70, 0x7f, RZ, 0xc0, !PT ;  /* 0x0000007f46407812 */ /* 0x002fe200078ec0ff */
[----:B------:R-:W-:Y:S01]  /*0710*/  IMAD.MOV.U32 R70, RZ, RZ, RZ ;  /* 0x000000ffff467224 */ /* 0x000fe200078e00ff */
[----:B--2---:R-:W-:Y:S02]  /*0720*/  FSEL R66, R42, RZ, !P3 ;  /* 0x000000ff2a427208 */ /* 0x004fe40005800000 */
[----:B------:R-:W-:Y:S01]  /*0730*/  LEA.HI.SX32 R42, R91, R64, 0x1e ;  /* 0x000000405b2a7211 */ /* 0x000fe200078ff2ff */
        /* <DEDUP_REMOVED lines=29> */
[-C--:B------:R-:W-:Y:S01]  /*0910*/  FFMA.FTZ R16, R0, R7.reuse, R16 ;  /* 0x0000000700107223 */ /* 0x080fe20000010010 */
[----:B------:R-:W-:Y:S01]  /*0920*/  FMUL.FTZ R7, R84, R7 ;  /* 0x0000000754077220 */ /* 0x000fe20000410000 */
[----:B------:R-:W-:Y:S01]  /*0930*/  FMUL.FTZ R8, R4, R41 ;  /* 0x0000002904087220 */ /* 0x000fe20000410000 */
[----:B------:R-:W-:Y:S01]  /*0940*/  FADD.FTZ R29, R29, R74 ;  /* 0x0000004a1d1d7221 */ /* 0x000fe20000010000 */
[-C--:B------:R-:W-:Y:S01]  /*0950*/  FFMA.FTZ R17, R6, R74.reuse, R17 ;  /* 0x0000004a06117223 */ /* 0x080fe20000010011 */
[----:B------:R-:W-:Y:S01]  /*0960*/  SHF.L.U32 R9, R9, 0x10, RZ ;  /* 0x0000001009097819 */ /* 0x000fe200000006ff */
[----:B------:R-:W-:Y:S01]  /*0970*/  FMUL.FTZ R74, R85, R74 ;  /* 0x0000004a554a7220 */ /* 0x000fe20000410000 */
[----:B------:R-:W-:Y:S01]  /*0980*/  FADD.FTZ R30, R30, R43 ;  /* 0x0000002b1e1e7221 */ /* 0x000fe20000010000 */
[-C--:B------:R-:W-:Y:S01]  /*0990*/  FFMA.FTZ R18, R8, R43.reuse, R18 ;  /* 0x0000002b08127223 */ /* 0x080fe20000010012 */
[----:B------:R-:W-:Y:S01]  /*09a0*/  FMUL.FTZ R73, R86, R43 ;  /* 0x0000002b56497220 */ /* 0x000fe20000410000 */
[----:B------:R-:W-:Y:S01]  /*09b0*/  FADD.FTZ R41, RZ, R7 ;  /* 0x00000007ff297221 */ /* 0x000fe20000010000 */
[----:B------:R-:W-:Y:S01]  /*09c0*/  FFMA.FTZ R43, R0, R7, RZ ;  /* 0x00000007002b7223 */ /* 0x000fe200000100ff */
[----:B------:R-:W-:-:S02]  /*09d0*/  IMAD.U32 R40, R40, 0x10000, RZ ;  /* 0x0001000028287824 */ /* 0x000fc400078e00ff */
[----:B------:R-:W-:Y:S01]  /*09e0*/  FADD.FTZ R9, -R66, R9 ;  /* 0x0000000942097221 */ /* 0x000fe20000010100 */
[----:B------:R-:W-:Y:S01]  /*09f0*/  FADD.FTZ R70, R41, R74 ;  /* 0x0000004a29467221 */ /* 0x000fe20000010000 */
        /* <DEDUP_REMOVED lines=10> */
.L_x_1953:
[----:B------:R-:W-:Y:S05]  /*0aa0*/  BSYNC B1 ;  /* 0x0000000000017941 */ /* 0x000fea0003800000 */
.L_x_1952:
        /* <DEDUP_REMOVED lines=16> */
[----:B------:R-:W-:Y:S02]  /*0bb0*/  SHF.L.U32 R69, R12, 0x10, RZ ;  /* 0x000000100c457819 */ /* 0x000fe400000006ff */
[----:B------:R-:W-:Y:S02]  /*0bc0*/  SHF.L.U32 R41, R41, 0x10, RZ ;  /* 0x0000001029297819 */ /* 0x000fe400000006ff */
[----:B------:R-:W-:Y:S01]  /*0bd0*/  SHF.L.U32 R40, R40, 0x10, RZ ;  /* 0x0000001028287819 */ /* 0x000fe200000006ff */
[----:B------:R-:W-:Y:S01]  /*0be0*/  FADD.FTZ R33, R33, R69 ;  /* 0x0000004521217221 */ /* 0x000fe20000010000 */
[----:B------:R-:W-:Y:S01]  /*0bf0*/  IADD3 R42, R42, 0x80, RZ ;  /* 0x000000802a2a7810 */ /* 0x000fe20007ffe0ff */
[----:B------:R-:W-:Y:S01]  /*0c00*/  FMUL.FTZ R71, R80, R41 ;  /* 0x0000002950477220 */ /* 0x000fe20000410000 */
[----:B------:R-:W-:Y:S01]  /*0c10*/  FADD.FTZ R32, R32, R41 ;  /* 0x0000002920207221 */ /* 0x000fe20000010000 */
[----:B------:R-:W-:Y:S01]  /*0c20*/  FADD.FTZ R34, R34, R40 ;  /* 0x0000002822227221 */ /* 0x000fe20000010000 */
[----:B------:R-:W-:Y:S01]  /*0c30*/  IADD3 R43, R43, 0x80, RZ ;  /* 0x000000802b2b7810 */ /* 0x000fe20007ffe0ff */
[----:B------:R-:W-:Y:S01]  /*0c40*/  FADD.FTZ R72, R72, R71 ;  /* 0x0000004748487221 */ /* 0x000fe20000010000 */
[----:B--2---:R-:W-:-:S02]  /*0c50*/  SHF.R.U64 R65, R10, 0x10, R11 ;  /* 0x000000100a417819 */ /* 0x004fc4000000120b */
[----:B------:R-:W-:Y:S01]  /*0c60*/  SHF.R.U32.HI R67, RZ, 0x10, R11 ;  /* 0x00000010ff437819 */ /* 0x000fe2000001160b */
[----:B------:R-:W-:Y:S01]  /*0c70*/  IMAD.U32 R11, R11, 0x10000, RZ ;  /* 0x000100000b0b7824 */ /* 0x000fe200078e00ff */
[----:B------:R-:W-:Y:S01]  /*0c80*/  SHF.L.U32 R10, R10, 0x10, RZ ;  /* 0x000000100a0a7819 */ /* 0x000fe200000006ff */
[----:B------:R-:W-:Y:S01]  /*0c90*/  IMAD.U32 R12, R65, 0x10000, RZ ;  /* 0x00010000410c7824 */ /* 0x000fe200078e00ff */
[----:B------:R-:W-:Y:S01]  /*0ca0*/  SHF.L.U32 R65, R13, 0x10, RZ ;  /* 0x000000100d417819 */ /* 0x000fe200000006ff */
[C---:B------:R-:W-:Y:S01]  /*0cb0*/  FADD.FTZ R13, -R66.reuse, R11 ;  /* 0x0000000b420d7221 */ /* 0x040fe20000010100 */
[----:B------:R-:W-:Y:S02]  /*0cc0*/  IMAD.U32 R67, R67, 0x10000, RZ ;  /* 0x0001000043437824 */ /* 0x000fe400078e00ff */
[C---:B------:R-:W-:Y:S01]  /*0cd0*/  FADD.FTZ R11, -R66.reuse, R12 ;  /* 0x0000000c420b7221 */ /* 0x040fe20000010100 */
[----:B------:R-:W-:Y:S01]  /*0ce0*/  FADD.FTZ R10, -R66, R10 ;  /* 0x0000000a420a7221 */ /* 0x000fe20000010100 */
[----:B-----5:R-:W-:Y:S01]  /*0cf0*/  FMUL.FTZ R12, R4, R13 ;  /* 0x0000000d040c7220 */ /* 0x020fe20000410000 */
[----:B------:R-:W-:Y:S01]  /*0d00*/  FADD.FTZ R13, -R66, R67 ;  /* 0x00000043420d7221 */ /* 0x000fe20000010100 */
[C---:B------:R-:W-:Y:S01]  /*0d10*/  FMUL.FTZ R11, R4.reuse, R11 ;  /* 0x0000000b040b7220 */ /* 0x040fe20000410000 */
[----:B------:R-:W-:Y:S01]  /*0d20*/  FMUL.FTZ R10, R4, R10 ;  /* 0x0000000a040a7220 */ /* 0x000fe20000410000 */
[-C--:B------:R-:W-:Y:S01]  /*0d30*/  FMUL.FTZ R67, R82, R40.reuse ;  /* 0x0000002852437220 */ /* 0x080fe20000410000 */
[----:B------:R-:W-:Y:S01]  /*0d40*/  FMUL.FTZ R13, R4, R13 ;  /* 0x0000000d040d7220 */ /* 0x000fe20000410000 */
[-C--:B------:R-:W-:Y:S01]  /*0d50*/  FFMA.FTZ R21, R11, R69.reuse, R21 ;  /* 0x000000450b157223 */ /* 0x080fe20000010015 */
[----:B------:R-:W-:Y:S01]  /*0d60*/  FMUL.FTZ R69, R81, R69 ;  /* 0x0000004551457220 */ /* 0x000fe20000410000 */
[----:B------:R-:W-:Y:S01]  /*0d70*/  FFMA.FTZ R70, R10, R71, R70 ;  /* 0x000000470a467223 */ /* 0x000fe20000010046 */
[----:B------:R-:W-:Y:S01]  /*0d80*/  FADD.FTZ R35, R35, R65 ;  /* 0x0000004123237221 */ /* 0x000fe20000010000 */
[----:B------:R-:W-:Y:S01]  /*0d90*/  FFMA.FTZ R23, R13, R65, R23 ;  /* 0x000000410d177223 */ /* 0x000fe20000010017 */
[----:B------:R-:W-:Y:S01]  /*0da0*/  FADD.FTZ R72, R72, R69 ;  /* 0x0000004548487221 */ /* 0x000fe20000010000 */
[----:B------:R-:W-:Y:S01]  /*0db0*/  FFMA.FTZ R70, R11, R69, R70 ;  /* 0x000000450b467223 */ /* 0x000fe20000010046 */
[----:B------:R-:W-:Y:S01]  /*0dc0*/  FMUL.FTZ R65, R83, R65 ;  /* 0x0000004153417220 */ /* 0x000fe20000410000 */
[----:B------:R-:W-:Y:S01]  /*0dd0*/  FFMA.FTZ R20, R10, R41, R20 ;  /* 0x000000290a147223 */ /* 0x000fe20000010014 */
[----:B------:R-:W-:Y:S01]  /*0de0*/  FADD.FTZ R72, R72, R67 ;  /* 0x0000004348487221 */ /* 0x000fe20000010000 */
[C---:B------:R-:W-:Y:S01]  /*0df0*/  FFMA.FTZ R70, R12.reuse, R67, R70 ;  /* 0x000000430c467223 */ /* 0x040fe20000010046 */
[----:B------:R-:W-:-:S02]  /*0e00*/  FFMA.FTZ R22, R12, R40, R22 ;  /* 0x000000280c167223 */ /* 0x000fc40000010016 */
[----:B------:R-:W-:Y:S01]  /*0e10*/  FADD.FTZ R72, R72, R65 ;  /* 0x0000004148487221 */ /* 0x000fe20000010000 */
[----:B------:R-:W-:-:S07]  /*0e20*/  FFMA.FTZ R70, R13, R65, R70 ;  /* 0x000000410d467223 */ /* 0x000fce0000010046 */
.L_x_1955:
[----:B------:R-:W-:Y:S05]  /*0e30*/  BSYNC B1 ;  /* 0x0000000000017941 */ /* 0x000fea0003800000 */
.L_x_1954:
        /* <DEDUP_REMOVED lines=13> */
[----:B------:R-:W-:Y:S01]  /*0f10*/  SHF.R.U32.HI R49, RZ, 0x10, R41 ;  /* 0x00000010ff317819 */ /* 0x000fe20000011629 */
[----:B------:R-:W-:Y:S01]  /*0f20*/  IMAD.U32 R45, R41, 0x10000, RZ ;  /* 0x00010000292d7824 */ /* 0x000fe200078e00ff */
[----:B------:R-:W-:Y:S02]  /*0f30*/  SHF.L.U32 R41, R91, 0x10, RZ ;  /* 0x000000105b297819 */ /* 0x000fe400000006ff */
[--C-:B---3--:R-:W-:Y:S02]  /*0f40*/  SHF.R.U64 R47, R14, 0x10, R15.reuse ;  /* 0x000000100e2f7819 */ /* 0x108fe4000000120f */
[----:B------:R-:W-:Y:S02]  /*0f50*/  MOV R44, R15 ;  /* 0x0000000f002c7202 */ /* 0x000fe40000000f00 */
[----:B------:R-:W-:-:S02]  /*0f60*/  SHF.R.U32.HI R46, RZ, 0x10, R15 ;  /* 0x00000010ff2e7819 */ /* 0x000fc4000001160f */
[----:B------:R-:W-:Y:S02]  /*0f70*/  SHF.L.U32 R15, R40, 0x10, RZ ;  /* 0x00000010280f7819 */ /* 0x000fe400000006ff */
[----:B------:R-:W-:Y:S01]  /*0f80*/  SHF.L.U32 R49, R49, 0x10, RZ ;  /* 0x0000001031317819 */ /* 0x000fe200000006ff */
[----:B------:R-:W-:Y:S02]  /*0f90*/  IMAD.MOV.U32 R48, RZ, RZ, R14 ;  /* 0x000000ffff307224 */ /* 0x000fe400078e000e */
[C---:B0-----:R-:W-:Y:S01]  /*0fa0*/  FADD.FTZ R43, -R66.reuse, R15 ;  /* 0x0000000f422b7221 */ /* 0x041fe20000010100 */
[C---:B------:R-:W-:Y:S01]  /*0fb0*/  FADD.FTZ R15, -R66.reuse, R41 ;  /* 0x00000029420f7221 */ /* 0x040fe20000010100 */
[----:B------:R-:W-:Y:S01]  /*0fc0*/  FADD.FTZ R41, -R66, R49 ;  /* 0x0000003142297221 */ /* 0x000fe20000010100 */
[----:B------:R-:W-:Y:S01]  /*0fd0*/  IMAD.U32 R49, R48, 0x10000, RZ ;  /* 0x0001000030317824 */ /* 0x000fe200078e00ff */
[----:B------:R-:W-:Y:S01]  /*0fe0*/  SHF.L.U32 R40, R47, 0x10, RZ ;  /* 0x000000102f287819 */ /* 0x000fe200000006ff */
[----:B------:R-:W-:Y:S01]  /*0ff0*/  FADD.FTZ R45, -R66, R45 ;  /* 0x0000002d422d7221 */ /* 0x000fe20000010100 */
[----:B------:R-:W-:Y:S01]  /*1000*/  SHF.L.U32 R47, R44, 0x10, RZ ;  /* 0x000000102c2f7819 */ /* 0x000fe200000006ff */
[----:B-----5:R-:W-:Y:S01]  /*1010*/  FMUL.FTZ R14, R4, R43 ;  /* 0x0000002b040e7220 */ /* 0x020fe20000410000 */
[----:B------:R-:W-:Y:S01]  /*1020*/  FMUL.FTZ R44, R76, R49 ;  /* 0x000000314c2c7220 */ /* 0x000fe20000410000 */
[----:B------:R-:W-:-:S02]  /*1030*/  IMAD.U32 R42, R46, 0x10000, RZ ;  /* 0x000100002e2a7824 */ /* 0x000fc400078e00ff */
        /* <DEDUP_REMOVED lines=22> */
.L_x_1951:
[----:B------:R-:W-:Y:S05]  /*11a0*/  BSYNC B0 ;  /* 0x0000000000007941 */ /* 0x000fea0003800000 */
.L_x_1943:
[----:B012---:R-:W0:Y:S01]  /*11b0*/  S2R R40, SR_TID.X ;  /* 0x0000000000287919 */ /* 0x007e220000002100 */
        /* <DEDUP_REMOVED lines=26> */
.L_x_2017:
        /* <DEDUP_REMOVED lines=47> */
.L_x_1960:
        /* <DEDUP_REMOVED lines=8> */
.L_x_1961:
[----:B------:R-:W-:Y:S05]  /*16d0*/  BSYNC B1 ;  /* 0x0000000000017941 */ /* 0x000fea0003800000 */
.L_x_1959:
        /* <DEDUP_REMOVED lines=15> */
.L_x_1963:
[----:B------:R-:W-:Y:S01]  /*17d0*/  FFMA.FTZ R41, R6, R72, R70 ;  /* 0x0000004806297223 */ /* 0x000fe20000010046 */
[----:B------:R-:W-:-:S03]  /*17e0*/  @P4 SHF.R.U64 R40, R60, 0x10, R61 ;  /* 0x000000103c284819 */ /* 0x000fc6000000123d */
[----:B------:R-:W-:Y:S02]  /*17f0*/  FADD.FTZ R41, R74, -R41 ;  /* 0x800000294a297221 */ /* 0x000fe40000010000 */
[----:B------:R-:W-:Y:S02]  /*1800*/  @P4 IMAD.U32 R40, R40, 0x10000, RZ ;  /* 0x0001000028284824 */ /* 0x000fe400078e00ff */
[----:B------:R-:W-:-:S04]  /*1810*/  FMUL.FTZ R41, R4, R41 ;  /* 0x0000002904297220 */ /* 0x000fc80000410000 */
[----:B------:R-:W-:-:S07]  /*1820*/  @P4 FADD.FTZ R41, R41, R40 ;  /* 0x0000002829294221 */ /* 0x000fce0000010000 */
.L_x_1964:
[----:B------:R-:W-:Y:S05]  /*1830*/  BSYNC B1 ;  /* 0x0000000000017941 */ /* 0x000fea0003800000 */
.L_x_1962:
        /* <DEDUP_REMOVED lines=12> */
.L_x_1966:
[----:B------:R-:W-:-:S04]  /*1900*/  FFMA.FTZ R40, R8, R72, R70 ;  /* 0x0000004808287223 */ /* 0x000fc80000010046 */
[----:B------:R-:W-:Y:S01]  /*1910*/  FADD.FTZ R41, R73, -R40 ;  /* 0x8000002849297221 */ /* 0x000fe20000010000 */
[----:B------:R-:W-:-:S03]  /*1920*/  @P4 IMAD.U32 R40, R61, 0x10000, RZ ;  /* 0x000100003d284824 */ /* 0x000fc600078e00ff */
[----:B------:R-:W-:-:S04]  /*1930*/  FMUL.FTZ R41, R4, R41 ;  /* 0x0000002904297220 */ /* 0x000fc80000410000 */
[----:B------:R-:W-:-:S07]  /*1940*/  @P4 FADD.FTZ R41, R41, R40 ;  /* 0x0000002829294221 */ /* 0x000fce0000010000 */
.L_x_1967:
[----:B------:R-:W-:Y:S05]  /*1950*/  BSYNC B1 ;  /* 0x0000000000017941 */ /* 0x000fea0003800000 */
.L_x_1965:
        /* <DEDUP_REMOVED lines=13> */
.L_x_1969:
[----:B------:R-:W-:Y:S01]  /*1a30*/  FFMA.FTZ R41, R9, R72, R70 ;  /* 0x0000004809297223 */ /* 0x000fe20000010046 */
[----:B------:R-:W-:-:S03]  /*1a40*/  @P4 SHF.R.U32.HI R40, RZ, 0x10, R61 ;  /* 0x00000010ff284819 */ /* 0x000fc6000001163d */
[----:B------:R-:W-:Y:S02]  /*1a50*/  FADD.FTZ R41, R68, -R41 ;  /* 0x8000002944297221 */ /* 0x000fe40000010000 */
[----:B------:R-:W-:Y:S02]  /*1a60*/  @P4 IMAD.U32 R40, R40, 0x10000, RZ ;  /* 0x0001000028284824 */ /* 0x000fe400078e00ff */
[----:B------:R-:W-:-:S04]  /*1a70*/  FMUL.FTZ R41, R4, R41 ;  /* 0x0000002904297220 */ /* 0x000fc80000410000 */
[----:B------:R-:W-:-:S07]  /*1a80*/  @P4 FADD.FTZ R41, R41, R40 ;  /* 0x0000002829294221 */ /* 0x000fce0000010000 */
.L_x_1970:
[----:B------:R-:W-:Y:S05]  /*1a90*/  BSYNC B1 ;  /* 0x0000000000017941 */ /* 0x000fea0003800000 */
.L_x_1968:
        /* <DEDUP_REMOVED lines=15> */
.L_x_1971:
        /* <DEDUP_REMOVED lines=10> */
.L_x_1973:
[----:B------:R-:W-:Y:S05]  /*1c30*/  BSYNC B1 ;  /* 0x0000000000017941 */ /* 0x000fea0003800000 */
.L_x_1972:
[----:B------:R-:W-:Y:S02]  /*1c40*/  IADD3 R5, R5, 0x80, RZ ;  /* 0x0000008005057810 */ /* 0x000fe40007ffe0ff */
[----:B------:R-:W-:-:S07]  /*1c50*/  IADD3 R66, R66, 0x80, RZ ;  /* 0x0000008042427810 */ /* 0x000fce0007ffe0ff */
.L_x_1958:
[----:B------:R-:W-:Y:S05]  /*1c60*/  BSYNC B0 ;  /* 0x0000000000007941 */ /* 0x000fea0003800000 */
.L_x_1957:
        /* <DEDUP_REMOVED lines=11> */
.L_x_1977:
        /* <DEDUP_REMOVED lines=8> */
.L_x_1978:
[----:B------:R-:W-:Y:S05]  /*1da0*/  BSYNC B1 ;  /* 0x0000000000017941 */ /* 0x000fea0003800000 */
.L_x_1976:
        /* <DEDUP_REMOVED lines=15> */
.L_x_1980:
[----:B------:R-:W-:-:S04]  /*1ea0*/  FFMA.FTZ R40, R11, R72, R70 ;  /* 0x000000480b287223 */ /* 0x000fc80000010046 */
[----:B------:R-:W-:Y:S01]  /*1eb0*/  FADD.FTZ R41, R69, -R40 ;  /* 0x8000002845297221 */ /* 0x000fe20000010000 */
[----:B------:R-:W-:-:S03]  /*1ec0*/  @P4 SHF.R.U64 R40, R58, 0x10, R59 ;  /* 0x000000103a284819 */ /* 0x000fc6000000123b */
[----:B------:R-:W-:Y:S01]  /*1ed0*/  FMUL.FTZ R41, R4, R41 ;  /* 0x0000002904297220 */ /* 0x000fe20000410000 */
[----:B------:R-:W-:-:S05]  /*1ee0*/  @P4 SHF.L.U32 R40, R40, 0x10, RZ ;  /* 0x0000001028284819 */ /* 0x000fca00000006ff */
[----:B------:R-:W-:-:S07]  /*1ef0*/  @P4 FADD.FTZ R41, R41, R40 ;  /* 0x0000002829294221 */ /* 0x000fce0000010000 */
.L_x_1981:
[----:B------:R-:W-:Y:S05]  /*1f00*/  BSYNC B1 ;  /* 0x0000000000017941 */ /* 0x000fea0003800000 */
.L_x_1979:
        /* <DEDUP_REMOVED lines=12> */
.L_x_1983:
[----:B------:R-:W-:-:S04]  /*1fd0*/  FFMA.FTZ R40, R12, R72, R70 ;  /* 0x000000480c287223 */ /* 0x000fc80000010046 */
[----:B------:R-:W-:Y:S01]  /*1fe0*/  FADD.FTZ R41, R67, -R40 ;  /* 0x8000002843297221 */ /* 0x000fe20000010000 */
[----:B------:R-:W-:-:S03]  /*1ff0*/  @P4 SHF.L.U32 R40, R59, 0x10, RZ ;  /* 0x000000103b284819 */ /* 0x000fc600000006ff */
[----:B------:R-:W-:-:S04]  /*2000*/  FMUL.FTZ R41, R4, R41 ;  /* 0x0000002904297220 */ /* 0x000fc80000410000 */
[----:B------:R-:W-:-:S07]  /*2010*/  @P4 FADD.FTZ R41, R41, R40 ;  /* 0x0000002829294221 */ /* 0x000fce0000010000 */
.L_x_1984:
[----:B------:R-:W-:Y:S05]  /*2020*/  BSYNC B1 ;  /* 0x0000000000017941 */ /* 0x000fea0003800000 */
.L_x_1982:
        /* <DEDUP_REMOVED lines=13> */
.L_x_1986:
[----:B------:R-:W-:-:S04]  /*2100*/  FFMA.FTZ R40, R13, R72, R70 ;  /* 0x000000480d287223 */ /* 0x000fc80000010046 */
[----:B------:R-:W-:Y:S01]  /*2110*/  FADD.FTZ R41, R65, -R40 ;  /* 0x8000002841297221 */ /* 0x000fe20000010000 */
[----:B------:R-:W-:-:S03]  /*2120*/  @P4 SHF.R.U32.HI R40, RZ, 0x10, R59 ;  /* 0x00000010ff284819 */ /* 0x000fc6000001163b */
[----:B------:R-:W-:Y:S01]  /*2130*/  FMUL.FTZ R41, R4, R41 ;  /* 0x0000002904297220 */ /* 0x000fe20000410000 */
[----:B------:R-:W-:-:S05]  /*2140*/  @P4 SHF.L.U32 R40, R40, 0x10, RZ ;  /* 0x0000001028284819 */ /* 0x000fca00000006ff */
[----:B------:R-:W-:-:S07]  /*2150*/  @P4 FADD.FTZ R41, R41, R40 ;  /* 0x0000002829294221 */ /* 0x000fce0000010000 */
.L_x_1987:
[----:B------:R-:W-:Y:S05]  /*2160*/  BSYNC B1 ;  /* 0x0000000000017941 */ /* 0x000fea0003800000 */
.L_x_1985:
        /* <DEDUP_REMOVED lines=15> */
.L_x_1988:
        /* <DEDUP_REMOVED lines=10> */
.L_x_1990:
[----:B------:R-:W-:Y:S05]  /*2300*/  BSYNC B1 ;  /* 0x0000000000017941 */ /* 0x000fea0003800000 */
.L_x_1989:
[----:B------:R-:W-:Y:S01]  /*2310*/  VIADD R5, R5, 0x80 ;  /* 0x0000008005057836 */ /* 0x000fe20000000000 */
[----:B------:R-:W-:-:S07]  /*2320*/  IADD3 R66, R66, 0x80, RZ ;  /* 0x0000008042427810 */ /* 0x000fce0007ffe0ff */
.L_x_1975:
[----:B------:R-:W-:Y:S05]  /*2330*/  BSYNC B0 ;  /* 0x0000000000007941 */ /* 0x000fea0003800000 */
.L_x_1974:
        /* <DEDUP_REMOVED lines=12> */
.L_x_1994:
        /* <DEDUP_REMOVED lines=8> */
.L_x_1995:
[----:B------:R-:W-:Y:S05]  /*2480*/  BSYNC B1 ;  /* 0x0000000000017941 */ /* 0x000fea0003800000 */
.L_x_1993:
        /* <DEDUP_REMOVED lines=15> */
.L_x_1997:
[----:B------:R-:W-:Y:S01]  /*2580*/  FFMA.FTZ R41, R15, R72, R70 ;  /* 0x000000480f297223 */ /* 0x000fe20000010046 */
[----:B------:R-:W-:-:S03]  /*2590*/  @P4 SHF.R.U64 R40, R56, 0x10, R57 ;  /* 0x0000001038284819 */ /* 0x000fc60000001239 */
[----:B------:R-:W-:Y:S01]  /*25a0*/  FADD.FTZ R41, R46, -R41 ;  /* 0x800000292e297221 */ /* 0x000fe20000010000 */
[----:B------:R-:W-:-:S03]  /*25b0*/  @P4 SHF.L.U32 R40, R40, 0x10, RZ ;  /* 0x0000001028284819 */ /* 0x000fc600000006ff */
[----:B------:R-:W-:-:S04]  /*25c0*/  FMUL.FTZ R41, R4, R41 ;  /* 0x0000002904297220 */ /* 0x000fc80000410000 */
[----:B------:R-:W-:-:S07]  /*25d0*/  @P4 FADD.FTZ R41, R41, R40 ;  /* 0x0000002829294221 */ /* 0x000fce0000010000 */
.L_x_1998:
[----:B------:R-:W-:Y:S05]  /*25e0*/  BSYNC B1 ;  /* 0x0000000000017941 */ /* 0x000fea0003800000 */
.L_x_1996:
        /* <DEDUP_REMOVED lines=12> */
.L_x_2000:
[----:B------:R-:W-:-:S04]  /*26b0*/  FFMA.FTZ R40, R45, R72, R70 ;  /* 0x000000482d287223 */ /* 0x000fc80000010046 */
[----:B------:R-:W-:Y:S01]  /*26c0*/  FADD.FTZ R41, R47, -R40 ;  /* 0x800000282f297221 */ /* 0x000fe20000010000 */
[----:B------:R-:W-:-:S03]  /*26d0*/  @P4 SHF.L.U32 R40, R57, 0x10, RZ ;  /* 0x0000001039284819 */ /* 0x000fc600000006ff */
[----:B------:R-:W-:-:S04]  /*26e0*/  FMUL.FTZ R41, R4, R41 ;  /* 0x0000002904297220 */ /* 0x000fc80000410000 */
[----:B------:R-:W-:-:S07]  /*26f0*/  @P4 FADD.FTZ R41, R41, R40 ;  /* 0x0000002829294221 */ /* 0x000fce0000010000 */
.L_x_2001:
[----:B------:R-:W-:Y:S05]  /*2700*/  BSYNC B1 ;  /* 0x0000000000017941 */ /* 0x000fea0003800000 */
.L_x_1999:
        /* <DEDUP_REMOVED lines=13> */
.L_x_2003:
[----:B------:R-:W-:Y:S01]  /*27e0*/  FFMA.FTZ R70, R48, R72, R70 ;  /* 0x0000004830467223 */ /* 0x000fe20000010046 */
[----:B------:R-:W-:-:S03]  /*27f0*/  @P4 SHF.R.U32.HI R40, RZ, 0x10, R57 ;  /* 0x00000010ff284819 */ /* 0x000fc60000011639 */
[----:B------:R-:W-:-:S04]  /*2800*/  FADD.FTZ R41, R49, -R70 ;  /* 0x8000004631297221 */ /* 0x000fc80000010000 */
[----:B------:R-:W-:Y:S01]  /*2810*/  FMUL.FTZ R4, R4, R41 ;  /* 0x0000002904047220 */ /* 0x000fe20000410000 */
[----:B------:R-:W-:-:S05]  /*2820*/  @P4 SHF.L.U32 R41, R40, 0x10, RZ ;  /* 0x0000001028294819 */ /* 0x000fca00000006ff */
[----:B------:R-:W-:-:S07]  /*2830*/  @P4 FADD.FTZ R4, R4, R41 ;  /* 0x0000002904044221 */ /* 0x000fce0000010000 */
.L_x_2004:
[----:B------:R-:W-:Y:S05]  /*2840*/  BSYNC B1 ;  /* 0x0000000000017941 */ /* 0x000fea0003800000 */
.L_x_2002:
        /* <DEDUP_REMOVED lines=14> */
.L_x_2005:
        /* <DEDUP_REMOVED lines=10> */
.L_x_1992:
[----:B------:R-:W-:Y:S05]  /*29d0*/  BSYNC B0 ;  /* 0x0000000000007941 */ /* 0x000fea0003800000 */
.L_x_1991:
[----:B------:R-:W-:Y:S02]  /*29e0*/  IADD3 R3, R3, UR12, RZ ;  /* 0x0000000c03037c10 */ /* 0x000fe4000fffe0ff */
[----:B------:R-:W-:Y:S02]  /*29f0*/  ISETP.NE.AND P3, PT, R88, RZ, PT ;  /* 0x000000ff5800720c */ /* 0x000fe40003f65270 */
[----:B------:R-:W-:Y:S02]  /*2a00*/  ISETP.GE.AND P2, PT, R3, UR13, PT ;  /* 0x0000000d03007c0c */ /* 0x000fe4000bf46270 */
[----:B------:R-:W-:-:S11]  /*2a10*/  SEL R88, RZ, 0x1, P3 ;  /* 0x00000001ff587807 */ /* 0x000fd60001800000 */
[----:B------:R-:W-:Y:S05]  /*2a20*/  @!P2 BRA `(.L_x_2006) ;  /* 0xffffffd80050a947 */ /* 0x000fea000383ffff */
.L_x_1942:
[----:B------:R-:W3:Y:S01]  /*2a30*/  S2R R0, SR_TID.X ;  /* 0x0000000000007919 */ /* 0x000ee20000002100 */
[----:B------:R-:W3:Y:S01]  /*2a40*/  S2UR UR6, SR_CTAID.X ;  /* 0x00000000000679c3 */ /* 0x000ee20000002500 */
[----:B------:R-:W-:-:S07]  /*2a50*/  ISETP.NE.AND P2, PT, R89, RZ, PT ;  /* 0x000000ff5900720c */ /* 0x000fce0003f45270 */
[----:B0-2---:R-:W0:Y:S08]  /*2a60*/  @P0 LDC.64 R4, c[0x0][0x2d0] ;  /* 0x0000b400ff040b82 */ /* 0x005e300000000a00 */
[----:B------:R-:W2:Y:S08]  /*2a70*/  @P0 LDC.64 R6, c[0x0][0x2d8] ;  /* 0x0000b600ff060b82 */ /* 0x000eb00000000a00 */
        /* <DEDUP_REMOVED lines=24> */
.L_x_1956:
[----:B------:R-:W-:Y:S01]  /*2c00*/  HFMA2.MMA R41, -RZ, RZ, 0, 1.847743988037109375e-06 ;  /* 0x0000001fff297435 */ /* 0x000fe200000001ff */
[----:B------:R-:W-:Y:S01]  /*2c10*/  MOV R66, R72 ;  /* 0x0000004800427202 */ /* 0x000fe20000000f00 */
[----:B------:R-:W-:Y:S01]  /*2c20*/  IMAD.MOV.U32 R40, RZ, RZ, 0x10 ;  /* 0x00000010ff287424 */ /* 0x000fe200078e00ff */
[----:B------:R-:W-:-:S08]  /*2c30*/  MOV R43, 0xffffffff ;  /* 0xffffffff002b7802 */ /* 0x000fd00000000f00 */
[----:B-----5:R-:W-:Y:S05]  /*2c40*/  WARPSYNC.COLLECTIVE R43, `(.L_x_2007) ;  /* 0x000000002b087348 */ /* 0x020fea0003c00000 */
[----:B------:R0:W1:Y:S02]  /*2c50*/  SHFL.DOWN P4, R91, R66, R40, R41 ;  /* 0x08000028425b7389 */ /* 0x0000640000080029 */
[----:B01---5:R-:W-:Y:S01]  /*2c60*/  ENDCOLLECTIVE ;  /* 0x000000000000791b */ /* 0x023fe20003800000 */
.L_x_2007:
[----:B------:R-:W-:Y:S02]  /*2c70*/  IMAD.MOV.U32 R66, RZ, RZ, R70 ;  /* 0x000000ffff427224 */ /* 0x000fe400078e0046 */
[----:B------:R-:W-:-:S07]  /*2c80*/  FADD.FTZ R72, R91, R72 ;  /* 0x000000485b487221 */ /* 0x000fce0000010000 */
[----:B------:R-:W-:Y:S05]  /*2c90*/  WARPSYNC.COLLECTIVE R43, `(.L_x_2008) ;  /* 0x000000002b087348 */ /* 0x000fea0003c00000 */
[----:B------:R0:W1:Y:S02]  /*2ca0*/  SHFL.DOWN P4, R91, R66, R40, R41 ;  /* 0x08000028425b7389 */ /* 0x0000640000080029 */
[----:B01----:R-:W-:Y:S01]  /*2cb0*/  ENDCOLLECTIVE ;  /* 0x000000000000791b */ /* 0x003fe20003800000 */
.L_x_2008:
[----:B------:R-:W-:Y:S01]  /*2cc0*/  MOV R66, R72 ;  /* 0x0000004800427202 */ /* 0x000fe20000000f00 */
[----:B------:R-:W-:Y:S01]  /*2cd0*/  IMAD.MOV.U32 R40, RZ, RZ, 0x8 ;  /* 0x00000008ff287424 */ /* 0x000fe200078e00ff */
[----:B------:R-:W-:-:S07]  /*2ce0*/  MOV R92, R91 ;  /* 0x0000005b005c7202 */ /* 0x000fce0000000f00 */
[----:B------:R-:W-:Y:S05]  /*2cf0*/  WARPSYNC.COLLECTIVE R43, `(.L_x_2009) ;  /* 0x000000002b087348 */ /* 0x000fea0003c00000 */
[----:B------:R0:W1:Y:S02]  /*2d00*/  SHFL.DOWN P4, R91, R66, R40, R41 ;  /* 0x08000028425b7389 */ /* 0x0000640000080029 */
[----:B01----:R-:W-:Y:S01]  /*2d10*/  ENDCOLLECTIVE ;  /* 0x000000000000791b */ /* 0x003fe20003800000 */
.L_x_2009:
[----:B------:R-:W-:-:S05]  /*2d20*/  FADD.FTZ R70, R92, R70 ;  /* 0x000000465c467221 */ /* 0x000fca0000010000 */
[----:B------:R-:W-:Y:S01]  /*2d30*/  MOV R66, R70 ;  /* 0x0000004600427202 */ /* 0x000fe20000000f00 */
[----:B------:R-:W-:-:S07]  /*2d40*/  FADD.FTZ R72, R72, R91 ;  /* 0x0000005b48487221 */ /* 0x000fce0000010000 */
[----:B------:R-:W-:Y:S05]  /*2d50*/  WARPSYNC.COLLECTIVE R43, `(.L_x_2010) ;  /* 0x000000002b087348 */ /* 0x000fea0003c00000 */
[----:B------:R0:W1:Y:S02]  /*2d60*/  SHFL.DOWN P4, R91, R66, R40, R41 ;  /* 0x08000028425b7389 */ /* 0x0000640000080029 */
[----:B01----:R-:W-:Y:S01]  /*2d70*/  ENDCOLLECTIVE ;  /* 0x000000000000791b */ /* 0x003fe20003800000 */
.L_x_2010:
[----:B------:R-:W-:Y:S01]  /*2d80*/  HFMA2.MMA R40, -RZ, RZ, 0, 2.384185791015625e-07 ;  /* 0x00000004ff287435 */ /* 0x000fe200000001ff */
[----:B------:R-:W-:Y:S01]  /*2d90*/  IMAD.MOV.U32 R66, RZ, RZ, R72 ;  /* 0x000000ffff427224 */ /* 0x000fe200078e0048 */
[----:B------:R-:W-:-:S09]  /*2da0*/  MOV R92, R91 ;  /* 0x0000005b005c7202 */ /* 0x000fd20000000f00 */
[----:B------:R-:W-:Y:S05]  /*2db0*/  WARPSYNC.COLLECTIVE R43, `(.L_x_2011) ;  /* 0x000000002b087348 */ /* 0x000fea0003c00000 */
[----:B------:R0:W1:Y:S02]  /*2dc0*/  SHFL.DOWN P4, R91, R66, R40, R41 ;  /* 0x08000028425b7389 */ /* 0x0000640000080029 */
[----:B01----:R-:W-:Y:S01]  /*2dd0*/  ENDCOLLECTIVE ;  /* 0x000000000000791b */ /* 0x003fe20003800000 */
.L_x_2011:
[----:B------:R-:W-:-:S05]  /*2de0*/  FADD.FTZ R70, R70, R92 ;  /* 0x0000005c46467221 */ /* 0x000fca0000010000 */
[----:B------:R-:W-:Y:S01]  /*2df0*/  MOV R66, R70 ;  /* 0x0000004600427202 */ /* 0x000fe20000000f00 */
[----:B------:R-:W-:-:S07]  /*2e00*/  FADD.FTZ R72, R72, R91 ;  /* 0x0000005b48487221 */ /* 0x000fce0000010000 */
[----:B------:R-:W-:Y:S05]  /*2e10*/  WARPSYNC.COLLECTIVE R43, `(.L_x_2012) ;  /* 0x000000002b087348 */ /* 0x000fea0003c00000 */
[----:B------:R0:W1:Y:S02]  /*2e20*/  SHFL.DOWN P4, R91, R66, R40, R41 ;  /* 0x08000028425b7389 */ /* 0x0000640000080029 */
[----:B01----:R-:W-:Y:S01]  /*2e30*/  ENDCOLLECTIVE ;  /* 0x000000000000791b */ /* 0x003fe20003800000 */
.L_x_2012:
[----:B------:R-:W-:Y:S01]  /*2e40*/  HFMA2.MMA R40, -RZ, RZ, 0, 1.1920928955078125e-07 ;  /* 0x00000002ff287435 */ /* 0x000fe200000001ff */
[----:B------:R-:W-:Y:S01]  /*2e50*/  MOV R66, R72 ;  /* 0x0000004800427202 */ /* 0x000fe20000000f00 */
[----:B------:R-:W-:-:S09]  /*2e60*/  IMAD.MOV.U32 R92, RZ, RZ, R91 ;  /* 0x000000ffff5c7224 */ /* 0x000fd200078e005b */
[----:B------:R-:W-:Y:S05]  /*2e70*/  WARPSYNC.COLLECTIVE R43, `(.L_x_2013) ;  /* 0x000000002b087348 */ /* 0x000fea0003c00000 */
[----:B------:R0:W1:Y:S02]  /*2e80*/  SHFL.DOWN P4, R91, R66, R40, R41 ;  /* 0x08000028425b7389 */ /* 0x0000640000080029 */
[----:B01----:R-:W-:Y:S01]  /*2e90*/  ENDCOLLECTIVE ;  /* 0x000000000000791b */ /* 0x003fe20003800000 */
.L_x_2013:
[----:B------:R-:W-:-:S04]  /*2ea0*/  FADD.FTZ R70, R70, R92 ;  /* 0x0000005c46467221 */ /* 0x000fc80000010000 */
[----:B------:R-:W-:Y:S02]  /*2eb0*/  IMAD.MOV.U32 R66, RZ, RZ, R70 ;  /* 0x000000ffff427224 */ /* 0x000fe400078e0046 */
[----:B------:R-:W-:-:S07]  /*2ec0*/  FADD.FTZ R72, R72, R91 ;  /* 0x0000005b48487221 */ /* 0x000fce0000010000 */
[----:B------:R-:W-:Y:S05]  /*2ed0*/  WARPSYNC.COLLECTIVE R43, `(.L_x_2014) ;  /* 0x000000002b087348 */ /* 0x000fea0003c00000 */
[----:B------:R0:W1:Y:S02]  /*2ee0*/  SHFL.DOWN P4, R91, R66, R40, R41 ;  /* 0x08000028425b7389 */ /* 0x0000640000080029 */
[----:B01----:R-:W-:Y:S01]  /*2ef0*/  ENDCOLLECTIVE ;  /* 0x000000000000791b */ /* 0x003fe20003800000 */
.L_x_2014:
[----:B------:R-:W-:Y:S01]  /*2f00*/  MOV R66, R72 ;  /* 0x0000004800427202 */ /* 0x000fe20000000f00 */
[----:B------:R-:W-:Y:S01]  /*2f10*/  IMAD.MOV.U32 R40, RZ, RZ, 0x1 ;  /* 0x00000001ff287424 */ /* 0x000fe200078e00ff */
[----:B------:R-:W-:-:S07]  /*2f20*/  MOV R92, R91 ;  /* 0x0000005b005c7202 */ /* 0x000fce0000000f00 */
[----:B------:R-:W-:Y:S05]  /*2f30*/  WARPSYNC.COLLECTIVE R43, `(.L_x_2015) ;  /* 0x000000002b087348 */ /* 0x000fea0003c00000 */
[----:B------:R0:W1:Y:S02]  /*2f40*/  SHFL.DOWN P4, R91, R66, R40, R41 ;  /* 0x08000028425b7389 */ /* 0x0000640000080029 */
[----:B01----:R-:W-:Y:S01]  /*2f50*/  ENDCOLLECTIVE ;  /* 0x000000000000791b */ /* 0x003fe20003800000 */
.L_x_2015:
[----:B------:R-:W-:-:S05]  /*2f60*/  FADD.FTZ R70, R70, R92 ;  /* 0x0000005c46467221 */ /* 0x000fca0000010000 */
[----:B------:R-:W-:Y:S02]  /*2f70*/  MOV R66, R70 ;  /* 0x0000004600427202 */ /* 0x000fe40000000f00 */
[----:B------:R-:W-:-:S07]  /*2f80*/  MOV R92, R91 ;  /* 0x0000005b005c7202 */ /* 0x000fce0000000f00 */
[----:B------:R-:W-:Y:S05]  /*2f90*/  WARPSYNC.COLLECTIVE R43, `(.L_x_2016) ;  /* 0x000000002b087348 */ /* 0x000fea0003c00000 */
[----:B------:R0:W1:Y:S02]  /*2fa0*/  SHFL.DOWN P4, R91, R66, R40, R41 ;  /* 0x08000028425b7389 */ /* 0x0000640000080029 */
[----:B01----:R-:W-:Y:S01]  /*2fb0*/  ENDCOLLECTIVE ;  /* 0x000000000000791b */ /* 0x003fe20003800000 */
.L_x_2016:
[----:B------:R-:W-:Y:S05]  /*2fc0*/  BRA `(.L_x_2017) ;  /* 0xffffffe000e47947 */ /* 0x000fea000383ffff */
.L_x_2018:
        /* <DEDUP_REMOVED lines=11> */
.L_x_8536:


//--------------------- .text._ZN10layer_norm13ln_bwd_kernelINS_13Kernel_traitsIf13__nv_bfloat16S2_S2_fjLj1536ELj1ELj1ELj4ELj8ENS_18Kernel_traits_baseILj1536EfS2_S2_S2_fjLj128EEEEELb0ELb0ELb1ELb1EEEvNS_9BwdParamsE --------------------------
	.section	.text._ZN10layer_norm13ln_bwd_kernelINS_13Kernel_traitsIf13__nv_bfloat16S2_S2_fjLj1536ELj1ELj1ELj4ELj8ENS_18Kernel_traits_baseILj1536EfS2_S2_S2_fjLj128EEEEELb0ELb0ELb1ELb1EEEvNS_9BwdParamsE,"ax",@progbits
	.align	128
        .global         _ZN10layer_norm13ln_bwd_kernelINS_13Kernel_traitsIf13__nv_bfloat16S2_S2_fjLj1536ELj1ELj1ELj4ELj8ENS_18Kernel_traits_baseILj1536EfS2_S2_S2_fjLj128EEEEELb0ELb0ELb1ELb1EEEvNS_9BwdParamsE
        .type           _ZN10layer_norm13ln_bwd_kernelINS_13Kernel_traitsIf13__nv_bfloat16S2_S2_fjLj1536ELj1ELj1ELj4ELj8ENS_18Kernel_traits_baseILj1536EfS2_S2_S2_fjLj128EEEEELb0ELb0ELb1ELb1EEEvNS_9BwdParamsE,@function
        .size           _ZN10layer_norm13ln_bwd_kernelINS_13Kernel_traitsIf13__nv_bfloat16S2_S2_fjLj1536ELj1ELj1ELj4ELj8ENS_18Kernel_traits_baseILj1536EfS2_S2_S2_fjLj128EEEEELb0ELb0ELb1ELb1EEEvNS_9BwdParamsE,(.L_x_8537 - _ZN10layer_norm13ln_bwd_kernelINS_13Kernel_traitsIf13__nv_bfloat16S2_S2_fjLj1536ELj1ELj1ELj4ELj8ENS_18Kernel_traits_baseILj1536EfS2_S2_S2_fjLj128EEEEELb0ELb0ELb1ELb1EEEvNS_9BwdParamsE)
        .other          _ZN10layer_norm13ln_bwd_kernelINS_13Kernel_traitsIf13__nv_bfloat16S2_S2_fjLj1536ELj1ELj1ELj4ELj8ENS_18Kernel_traits_baseILj1536EfS2_S2_S2_fjLj128EEEEELb0ELb0ELb1ELb1EEEvNS_9BwdParamsE,@"STO_CUDA_ENTRY STV_DEFAULT"
_ZN10layer_norm13ln_bwd_kernelINS_13Kernel_traitsIf13__nv_bfloat16S2_S2_fjLj1536ELj1ELj1ELj4ELj8ENS_18Kernel_traits_baseILj1536EfS2_S2_S2_fjLj128EEEEELb0ELb0ELb1ELb1EEEvNS_9BwdParamsE:
.text._ZN10layer_norm13ln_bwd_kernelINS_13Kernel_traitsIf13__nv_bfloat16S2_S2_fjLj1536ELj1ELj1ELj4ELj8ENS_18Kernel_traits_baseILj1536EfS2_S2_S2_fjLj128EEEEELb0ELb0ELb1ELb1EEEvNS_9BwdParamsE:
        /* <DEDUP_REMOVED lines=25> */
.L_x_2019:
[----:B------:R-:W-:Y:S01]  /*0190*/  SHF.L.U32 R0, R6, 0x4, RZ ;  /* 0x0000000406007819 */ /* 0x000fe200000006ff */
[----:B------:R-:W-:Y:S01]  /*01a0*/  ULDC.64 UR6, c[0x0][0x260] ;  /* 0x0000980000067ab9 */ /* 0x000fe20000000a00 */
[----:B------:R-:W0:Y:S02]  /*01b0*/  LDC.U8 R4, c[0x0][0x2a0] ;  /* 0x0000a800ff047b82 */ /* 0x000e240000000000 */
[----:B------:R-:W-:-:S04]  /*01c0*/  LOP3.LUT R0, R0, 0x7f0, RZ, 0xc0, !PT ;  /* 0x000007f000007812 */ /* 0x000fc800078ec0ff */
[----:B------:R-:W-:-:S05]  /*01d0*/  IADD3 R8, P0, R0, UR6, RZ ;  /* 0x0000000600087c10 */ /* 0x000fca000ff1e0ff */
[----:B------:R-:W-:-:S05]  /*01e0*/  IMAD.X R9, RZ, RZ, UR7, P0 ;  /* 0x00000007ff097e24 */ /* 0x000fca00080e06ff */
[----:B------:R1:W5:Y:S04]  /*01f0*/  LDG.E.128 R40, desc[UR4][R8.64] ;  /* 0x0000000408287981 */ /* 0x000368000c1e1d00 */
[----:B------:R1:W5:Y:S04]  /*0200*/  LDG.E.128 R44, desc[UR4][R8.64+0x800] ;  /* 0x00080004082c7981 */ /* 0x000368000c1e1d00 */
[----:B------:R1:W5:Y:S01]  /*0210*/  LDG.E.128 R48, desc[UR4][R8.64+0x1000] ;  /* 0x0010000408307981 */ /* 0x000362000c1e1d00 */
        /* <DEDUP_REMOVED lines=13> */
[----:B01----:R-:W-:-:S07]  /*02f0*/  CS2R R36, SRZ ;  /* 0x0000000000247805 */ /* 0x003fce000001ff00 */
.L_x_2070:
[----:B01----:R-:W0:Y:S08]  /*0300*/  LDC.64 R8, c[0x0][0x288] ;  /* 0x0000a200ff087b82 */ /* 0x003e300000000a00 */
[----:B------:R-:W1:Y:S08]  /*0310*/  LDC R90, c[0x0][0x218] ;  /* 0x00008600ff5a7b82 */ /* 0x000e700000000800 */
[----:B------:R-:W2:Y:S01]  /*0320*/  LDC.64 R72, c[0x0][0x258] ;  /* 0x00009600ff487b82 */ /* 0x000ea20000000a00 */
[----:B0-----:R-:W-:-:S07]  /*0330*/  IMAD.WIDE R8, R5, 0x4, R8 ;  /* 0x0000000405087825 */ /* 0x001fce00078e0208 */
[----:B------:R-:W0:Y:S01]  /*0340*/  LDC.64 R54, c[0x0][0x280] ;  /* 0x0000a000ff367b82 */ /* 0x000e220000000a00 */
[----:B------:R3:W4:Y:S07]  /*0350*/  LDG.E R91, desc[UR4][R8.64] ;  /* 0x00000004085b7981 */ /* 0x00072e000c1e1900 */
[----:B------:R-:W3:Y:S01]  /*0360*/  LDC.64 R52, c[0x0][0x2c8] ;  /* 0x0000b200ff347b82 */ /* 0x000ee20000000a00 */
[----:B-1----:R-:W-:-:S05]  /*0370*/  IMAD R7, R5, R90, RZ ;  /* 0x0000005a05077224 */ /* 0x002fca00078e02ff */
[----:B------:R-:W-:Y:S01]  /*0380*/  SHF.R.S32.HI R93, RZ, 0x1f, R7 ;  /* 0x0000001fff5d7819 */ /* 0x000fe20000011407 */
[----:B--2---:R-:W-:-:S03]  /*0390*/  IMAD.WIDE R72, R5, 0x4, R72 ;  /* 0x0000000405487825 */ /* 0x004fc600078e0248 */
[----:B------:R-:W-:Y:S01]  /*03a0*/  LEA.HI R7, R93, R7, RZ, 0x2 ;  /* 0x000000075d077211 */ /* 0x000fe200078f10ff */
[----:B------:R-:W-:Y:S01]  /*03b0*/  BSSY B0, `(.L_x_2021) ;  /* 0x00000b9000007945 */ /* 0x000fe20003800000 */
[----:B-----5:R1:W5:Y:S02]  /*03c0*/  LDG.E R0, desc[UR4][R72.64] ;  /* 0x0000000448007981 */ /* 0x020364000c1e1900 */
[----:B------:R-:W-:Y:S01]  /*03d0*/  LEA.HI.SX32 R7, R7, R2, 0x1e ;  /* 0x0000000207077211 */ /* 0x000fe200078ff2ff */
[----:B0-----:R-:W-:-:S03]  /*03e0*/  IMAD.WIDE R54, R5, 0x4, R54 ;  /* 0x0000000405367825 */ /* 0x001fc600078e0236 */
[C---:B---3--:R-:W-:Y:S01]  /*03f0*/  IADD3 R8, R7.reuse, 0x100, RZ ;  /* 0x0000010007087810 */ /* 0x048fe20007ffe0ff */
[C---:B------:R-:W-:Y:S01]  /*0400*/  VIADD R9, R7.reuse, 0x80 ;  /* 0x0000008007097836 */ /* 0x040fe20000000000 */
[----:B------:R0:W5:Y:S01]  /*0410*/  LDG.E R89, desc[UR4][R54.64] ;  /* 0x0000000436597981 */ /* 0x000162000c1e1900 */
[----:B-1----:R-:W-:-:S04]  /*0420*/  IMAD.WIDE.U32 R72, R7, 0x8, R52 ;  /* 0x0000000807487825 */ /* 0x002fc800078e0034 */
[----:B0-----:R-:W-:-:S04]  /*0430*/  IMAD.WIDE.U32 R54, R9, 0x8, R52 ;  /* 0x0000000809367825 */ /* 0x001fc800078e0034 */
[----:B------:R-:W-:Y:S01]  /*0440*/  IMAD.WIDE.U32 R52, R8, 0x8, R52 ;  /* 0x0000000808347825 */ /* 0x000fe200078e0034 */
[----:B----4-:R-:W-:-:S13]  /*0450*/  ISETP.GT.AND P2, PT, R91, RZ, PT ;  /* 0x000000ff5b00720c */ /* 0x010fda0003f44270 */
        /* <DEDUP_REMOVED lines=14> */
.L_x_2022:
[----:B------:R-:W-:Y:S01]  /*0540*/  VIADD R91, R91, 0xffffffff ;  /* 0xffffffff5b5b7836 */ /* 0x000fe20000000000 */
[----:B------:R-:W0:Y:S03]  /*0550*/  LDC.64 R56, c[0x0][0x2b8] ;  /* 0x0000ae00ff387b82 */ /* 0x000e260000000a00 */
[----:B------:R-:W-:-:S05]  /*0560*/  IMAD R91, R91, R90, RZ ;  /* 0x0000005a5b5b7224 */ /* 0x000fca00078e02ff */
        /* <DEDUP_REMOVED lines=13> */
[----:B-1----:R-:W-:Y:S02]  /*0640*/  IMAD.WIDE.U32 R62, R9, 0x8, R12 ;  /* 0x00000008093e7825 */ /* 0x002fe400078e000c */
[----:B------:R-:W4:Y:S02]  /*0650*/  LDG.E.64 R56, desc[UR4][R56.64] ;  /* 0x0000000438387981 */ /* 0x000f24000c1e1b00 */
[----:B--2---:R-:W-:-:S04]  /*0660*/  IMAD.WIDE R76, R5, 0x4, R14 ;  /* 0x00000004054c7825 */ /* 0x004fc800078e020e */
[--C-:B------:R-:W-:Y:S01]  /*0670*/  IMAD.WIDE.U32 R10, R7, 0x8, R12.reuse ;  /* 0x00000008070a7825 */ /* 0x100fe200078e000c */
[----:B------:R-:W2:Y:S03]  /*0680*/  LDG.E R3, desc[UR4][R76.64] ;  /* 0x000000044c037981 */ /* 0x000ea6000c1e1900 */
[----:B------:R-:W-:Y:S02]  /*0690*/  IMAD.WIDE.U32 R74, R8, 0x8, R12 ;  /* 0x00000008084a7825 */ /* 0x000fe400078e000c */
[----:B------:R0:W2:Y:S04]  /*06a0*/  LDG.E.64 R12, desc[UR4][R62.64] ;  /* 0x000000043e0c7981 */ /* 0x0000a8000c1e1b00 */
[----:B------:R4:W2:Y:S04]  /*06b0*/  LDG.E.64 R14, desc[UR4][R74.64] ;  /* 0x000000044a0e7981 */ /* 0x0008a8000c1e1b00 */
        /* <DEDUP_REMOVED lines=8> */
[----:B------:R-:W-:Y:S02]  /*0740*/  ISETP.NE.AND P0, PT, R4, RZ, PT ;  /* 0x000000ff0400720c */ /* 0x000fe40003f05270 */
[----:B---3--:R-:W-:Y:S01]  /*0750*/  MOV R60, R70 ;  /* 0x00000046003c7202 */ /* 0x008fe20000000f00 */
[--C-:B0-----:R-:W-:Y:S01]  /*0760*/  IMAD.MOV.U32 R63, RZ, RZ, R71.reuse ;  /* 0x000000ffff3f7224 */ /* 0x101fe200078e0047 */
[----:B------:R-:W-:-:S02]  /*0770*/  SHF.R.U64 R61, R70, 0x10, R71 ;  /* 0x00000010463d7819 */ /* 0x000fc40000001247 */
[----:B------:R-:W-:Y:S02]  /*0780*/  SHF.R.U32.HI R62, RZ, 0x10, R71 ;  /* 0x00000010ff3e7819 */ /* 0x000fe40000011647 */
[----:B----4-:R-:W-:Y:S02]  /*0790*/  MOV R74, R58 ;  /* 0x0000003a004a7202 */ /* 0x010fe40000000f00 */
[--C-:B------:R-:W-:Y:S02]  /*07a0*/  SHF.R.U64 R71, R58, 0x10, R59.reuse ;  /* 0x000000103a477819 */ /* 0x100fe4000000123b */
[----:B------:R-:W-:Y:S02]  /*07b0*/  MOV R75, R59 ;  /* 0x0000003b004b7202 */ /* 0x000fe40000000f00 */
[----:B------:R-:W-:Y:S02]  /*07c0*/  SHF.R.U32.HI R76, RZ, 0x10, R59 ;  /* 0x00000010ff4c7819 */ /* 0x000fe4000001163b */
[----:B-1----:R-:W-:-:S02]  /*07d0*/  SHF.R.U64 R54, R56, 0x10, R57 ;  /* 0x0000001038367819 */ /* 0x002fc40000001239 */
[----:B--2---:R-:W-:Y:S02]  /*07e0*/  FSEL R3, R3, RZ, !P0 ;  /* 0x000000ff03037208 */ /* 0x004fe40004000000 */
[----:B------:R-:W-:Y:S02]  /*07f0*/  MOV R52, R57 ;  /* 0x0000003900347202 */ /* 0x000fe40000000f00 */
[----:B------:R-:W-:Y:S02]  /*0800*/  SHF.L.U32 R70, R12, 0x10, RZ ;  /* 0x000000100c467819 */ /* 0x000fe400000006ff */
[----:B------:R-:W-:Y:S02]  /*0810*/  SHF.R.U32.HI R53, RZ, 0x10, R57 ;  /* 0x00000010ff357819 */ /* 0x000fe40000011639 */
[C---:B------:R-:W-:Y:S01]  /*0820*/  SHF.R.U64 R55, R14.reuse, 0x10, R15 ;  /* 0x000000100e377819 */ /* 0x040fe2000000120f */
[----:B------:R-:W-:Y:S01]  /*0830*/  IMAD.U32 R78, R14, 0x10000, RZ ;  /* 0x000100000e4e7824 */ /* 0x000fe200078e00ff */
[----:B------:R-:W-:-:S02]  /*0840*/  SHF.L.U32 R58, R13, 0x10, RZ ;  /* 0x000000100d3a7819 */ /* 0x000fc400000006ff */
[C---:B------:R-:W-:Y:S02]  /*0850*/  SHF.R.U64 R57, R10.reuse, 0x10, R11 ;  /* 0x000000100a397819 */ /* 0x040fe4000000120b */
[----:B------:R-:W-:Y:S02]  /*0860*/  SHF.L.U32 R59, R10, 0x10, RZ ;  /* 0x000000100a3b7819 */ /* 0x000fe400000006ff */
[--C-:B------:R-:W-:Y:S02]  /*0870*/  SHF.R.U64 R10, R12, 0x10, R13.reuse ;  /* 0x000000100c0a7819 */ /* 0x100fe4000000120d */
[----:B------:R-:W-:Y:S02]  /*0880*/  SHF.R.U32.HI R12, RZ, 0x10, R13 ;  /* 0x00000010ff0c7819 */ /* 0x000fe4000001160d */
[----:B------:R-:W-:Y:S02]  /*0890*/  SHF.R.U32.HI R14, RZ, 0x10, R15 ;  /* 0x00000010ff0e7819 */ /* 0x000fe4000001160f */
[----:B------:R-:W-:Y:S01]  /*08a0*/  SHF.L.U32 R80, R15, 0x10, RZ ;  /* 0x000000100f507819 */ /* 0x000fe200000006ff */
[----:B------:R-:W-:Y:S01]  /*08b0*/  FADD.FTZ R15, -R3, R70 ;  /* 0x00000046030f7221 */ /* 0x000fe20000010100 */
[----:B------:R-:W-:Y:S01]  /*08c0*/  SHF.L.U32 R93, R57, 0x10, RZ ;  /* 0x00000010395d7819 */ /* 0x000fe200000006ff */
[----:B------:R-:W-:-:S02]  /*08d0*/  IMAD.U32 R70, R55, 0x10000, RZ ;  /* 0x0001000037467824 */ /* 0x000fc400078e00ff */
[C---:B------:R-:W-:Y:S01]  /*08e0*/  FADD.FTZ R57, -R3.reuse, R58 ;  /* 0x0000003a03397221 */ /* 0x040fe20000010100 */
[----:B------:R-:W-:Y:S01]  /*08f0*/  IMAD.MOV.U32 R72, RZ, RZ, R56 ;  /* 0x000000ffff487224 */ /* 0x000fe200078e0038 */
[----:B------:R-:W-:Y:S02]  /*0900*/  SHF.R.U32.HI R56, RZ, 0x10, R11 ;  /* 0x00000010ff387819 */ /* 0x000fe4000001160b */
[----:B------:R-:W-:Y:S01]  /*0910*/  SHF.L.U32 R58, R12, 0x10, RZ ;  /* 0x000000100c3a7819 */ /* 0x000fe200000006ff */
[----:B------:R-:W-:Y:S01]  /*0920*/  FADD.FTZ R55, -R3, R70 ;  /* 0x0000004603377221 */ /* 0x000fe20000010100 */
[----:B------:R-:W-:Y:S01]  /*0930*/  IMAD.U32 R73, R11, 0x10000, RZ ;  /* 0x000100000b497824 */ /* 0x000fe200078e00ff */
[----:B------:R-:W-:Y:S01]  /*0940*/  SHF.L.U32 R10, R10, 0x10, RZ ;  /* 0x000000100a0a7819 */ /* 0x000fe200000006ff */
[----:B------:R-:W-:Y:S01]  /*0950*/  IMAD.U32 R56, R56, 0x10000, RZ ;  /* 0x0001000038387824 */ /* 0x000fe200078e00ff */
[----:B------:R-:W-:Y:S01]  /*0960*/  SHF.L.U32 R14, R14, 0x10, RZ ;  /* 0x000000100e0e7819 */ /* 0x000fe200000006ff */
[C---:B------:R-:W-:Y:S01]  /*0970*/  FADD.FTZ R77, -R3.reuse, R58 ;  /* 0x0000003a034d7221 */ /* 0x040fe20000010100 */
[C---:B------:R-:W-:Y:S01]  /*0980*/  FADD.FTZ R11, -R3.reuse, R59 ;  /* 0x0000003b030b7221 */ /* 0x040fe20000010100 */
[----:B-----5:R-:W-:Y:S01]  /*0990*/  FMUL.FTZ R58, R0, R55 ;  /* 0x00000037003a7220 */ /* 0x020fe20000410000 */
[----:B------:R-:W-:Y:S01]  /*09a0*/  SHF.L.U32 R55, R60, 0x10, RZ ;  /* 0x000000103c377819 */ /* 0x000fe200000006ff */
[C---:B------:R-:W-:Y:S01]  /*09b0*/  FADD.FTZ R13, -R3.reuse, R73 ;  /* 0x00000049030d7221 */ /* 0x040fe20000010100 */
[C---:B------:R-:W-:Y:S01]  /*09c0*/  FADD.FTZ R59, -R3.reuse, R78 ;  /* 0x0000004e033b7221 */ /* 0x040fe20000010100 */
[C---:B------:R-:W-:Y:S01]  /*09d0*/  FADD.FTZ R91, -R3.reuse, R80 ;  /* 0x00000050035b7221 */ /* 0x040fe20000010100 */
[C---:B------:R-:W-:Y:S01]  /*09e0*/  FADD.FTZ R93, -R3.reuse, R93 ;  /* 0x0000005d035d7221 */ /* 0x040fe20000010100 */
[C---:B------:R-:W-:Y:S01]  /*09f0*/  FADD.FTZ R12, -R3.reuse, R56 ;  /* 0x00000038030c7221 */ /* 0x040fe20000010100 */
[C---:B------:R-:W-:Y:S01]  /*0a00*/  FADD.FTZ R79, -R3.reuse, R10 ;  /* 0x0000000a034f7221 */ /* 0x040fe20000010100 */
[----:B------:R-:W-:Y:S01]  /*0a10*/  FADD.FTZ R73, -R3, R14 ;  /* 0x0000000e03497221 */ /* 0x000fe20000010100 */
[----:B------:R-:W-:Y:S01]  /*0a20*/  FMUL.FTZ R3, R0, R11 ;  /* 0x0000000b00037220 */ /* 0x000fe20000410000 */
[----:B------:R-:W-:Y:S01]  /*0a30*/  SHF.L.U32 R78, R62, 0x10, RZ ;  /* 0x000000103e4e7819 */ /* 0x000fe200000006ff */
[----:B------:R-:W-:-:S02]  /*0a40*/  IMAD.U32 R70, R61, 0x10000, RZ ;  /* 0x000100003d467824 */ /* 0x000fc400078e00ff */
[----:B------:R-:W-:Y:S01]  /*0a50*/  FMUL.FTZ R62, R40, R55 ;  /* 0x00000037283e7220 */ /* 0x000fe20000410000 */
[C---:B------:R-:W-:Y:S01]  /*0a60*/  FMUL.FTZ R11, R0.reuse, R13 ;  /* 0x0000000d000b7220 */ /* 0x040fe20000410000 */
[C---:B------:R-:W-:Y:S01]  /*0a70*/  FMUL.FTZ R56, R0.reuse, R77 ;  /* 0x0000004d00387220 */ /* 0x040fe20000410000 */
[----:B------:R-:W-:Y:S01]  /*0a80*/  FMUL.FTZ R60, R0, R73 ;  /* 0x00000049003c7220 */ /* 0x000fe20000410000 */
[----:B------:R-:W-:Y:S01]  /*0a90*/  FADD.FTZ R16, R16, R55 ;  /* 0x0000003710107221 */ /* 0x000fe20000010000 */
[----:B------:R-:W-:Y:S01]  /*0aa0*/  FFMA.FTZ R36, R3, R55, R36 ;  /* 0x0000003703247223 */ /* 0x000fe20000010024 */
[C---:B------:R-:W-:Y:S01]  /*0ab0*/  FMUL.FTZ R13, R0.reuse, R15 ;  /* 0x0000000f000d7220 */ /* 0x040fe20000410000 */
[----:B------:R-:W-:Y:S01]  /*0ac0*/  FMUL.FTZ R10, R0, R93 ;  /* 0x0000005d000a7220 */ /* 0x000fe20000410000 */
[----:B------:R-:W-:Y:S01]  /*0ad0*/  SHF.L.U32 R63, R63, 0x10, RZ ;  /* 0x000000103f3f7819 */ /* 0x000fe200000006ff */
[----:B------:R-:W-:Y:S01]  /*0ae0*/  IMAD.U32 R77, R74, 0x10000, RZ ;  /* 0x000100004a4d7824 */ /* 0x000fe200078e00ff */
[----:B------:R-:W-:Y:S01]  /*0af0*/  SHF.L.U32 R55, R72, 0x10, RZ ;  /* 0x0000001048377819 */ /* 0x000fe200000006ff */
[----:B------:R-:W-:-:S02]  /*0b00*/  IMAD.U32 R73, R52, 0x10000, RZ ;  /* 0x0001000034497824 */ /* 0x000fc400078e00ff */
[----:B------:R-:W-:Y:S01]  /*0b10*/  FMUL.FTZ R61, R41, R70 ;  /* 0x00000046293d7220 */ /* 0x000fe20000410000 */
[----:B------:R-:W-:Y:S01]  /*0b20*/  SHF.L.U32 R52, R53, 0x10, RZ ;  /* 0x0000001035347819 */ /* 0x000fe200000006ff */
[----:B------:R-:W-:Y:S01]  /*0b30*/  FADD.FTZ R72, RZ, R62 ;  /* 0x0000003eff487221 */ /* 0x000fe20000010000 */
[----:B------:R-:W-:Y:S01]  /*0b40*/  FFMA.FTZ R53, R3, R62, RZ ;  /* 0x0000003e03357223 */ /* 0x000fe200000100ff */
[----:B------:R-:W-:Y:S01]  /*0b50*/  SHF.L.U32 R80, R71, 0x10, RZ ;  /* 0x0000001047507819 */ /* 0x000fe200000006ff */
        /* <DEDUP_REMOVED lines=14> */
[----:B------:R-:W-:Y:S01]  /*0c40*/  FMUL.FTZ R63, R43, R78 ;  /* 0x0000004e2b3f7220 */ /* 0x000fe20000410000 */
[----:B------:R-:W-:Y:S01]  /*0c50*/  FADD.FTZ R80, R77, R70 ;  /* 0x000000464d507221 */ /* 0x000fe20000010000 */
[----:B------:R-:W-:Y:S01]  /*0c60*/  FMUL.FTZ R12, R0, R12 ;  /* 0x0000000c000c7220 */ /* 0x000fe20000410000 */
[----:B------:R-:W-:-:S02]  /*0c70*/  FFMA.FTZ R53, R11, R70, R72 ;  /* 0x000000460b357223 */ /* 0x000fc40000010048 */
[----:B------:R-:W-:Y:S02]  /*0c80*/  FADD.FTZ R77, R80, R63 ;  /* 0x0000003f504d7221 */ /* 0x000fe40000010000 */
[C---:B------:R-:W-:Y:S01]  /*0c90*/  FFMA.FTZ R80, R12.reuse, R63, R53 ;  /* 0x0000003f0c507223 */ /* 0x040fe20000010035 */
[----:B------:R-:W-:Y:S01]  /*0ca0*/  SHF.L.U32 R75, R75, 0x10, RZ ;  /* 0x000000104b4b7819 */ /* 0x000fe200000006ff */
[----:B------:R-:W-:Y:S01]  /*0cb0*/  FADD.FTZ R72, R77, R74 ;  /* 0x0000004a4d487221 */ /* 0x000fe20000010000 */
[----:B------:R-:W-:Y:S01]  /*0cc0*/  FADD.FTZ R19, R19, R78 ;  /* 0x0000004e13137221 */ /* 0x000fe20000010000 */
[----:B------:R-:W-:Y:S01]  /*0cd0*/  FFMA.FTZ R53, R13, R74, R80 ;  /* 0x0000004a0d357223 */ /* 0x000fe20000010050 */
[----:B------:R-:W-:Y:S01]  /*0ce0*/  FFMA.FTZ R39, R12, R78, R39 ;  /* 0x0000004e0c277223 */ /* 0x000fe20000010027 */
[----:B------:R-:W-:Y:S01]  /*0cf0*/  FMUL.FTZ R15, R0, R57 ;  /* 0x00000039000f7220 */ /* 0x000fe20000410000 */
[----:B------:R-:W-:Y:S02]  /*0d00*/  IMAD.U32 R78, R76, 0x10000, RZ ;  /* 0x000100004c4e7824 */ /* 0x000fe400078e00ff */
        /* <DEDUP_REMOVED lines=9> */
[----:B------:R-:W-:Y:S01]  /*0da0*/  SHF.L.U32 R54, R54, 0x10, RZ ;  /* 0x0000001036367819 */ /* 0x000fe200000006ff */
        /* <DEDUP_REMOVED lines=20> */
[C---:B------:R-:W-:Y:S01]  /*0ef0*/  FFMA.FTZ R93, R59.reuse, R80, R54 ;  /* 0x000000503b5d7223 */ /* 0x040fe20000010036 */
[----:B------:R-:W-:Y:S01]  /*0f00*/  FADD.FTZ R26, R26, R73 ;  /* 0x000000491a1a7221 */ /* 0x000fe20000010000 */
[----:B------:R-:W-:Y:S01]  /*0f10*/  FFMA.FTZ R30, R59, R73, R30 ;  /* 0x000000493b1e7223 */ /* 0x000fe2000001001e */
[----:B------:R-:W-:Y:S01]  /*0f20*/  FADD.FTZ R91, R52, R79 ;  /* 0x0000004f345b7221 */ /* 0x000fe20000010000 */
[----:B------:R-:W-:-:S07]  /*0f30*/  FFMA.FTZ R93, R60, R79, R93 ;  /* 0x0000004f3c5d7223 */ /* 0x000fce000001005d */
.L_x_2023:
[----:B------:R-:W-:Y:S05]  /*0f40*/  BSYNC B0 ;  /* 0x0000000000007941 */ /* 0x000fea0003800000 */
.L_x_2021:
        /* <DEDUP_REMOVED lines=17> */
[----:B------:R-:W0:Y:S04]  /*1060*/  SHFL.DOWN PT, R73, R93, 0x4, 0x1f ;  /* 0x08801f005d497f89 */ /* 0x000e2800000e0000 */
[----:B------:R-:W1:Y:S01]  /*1070*/  SHFL.DOWN PT, R54, R92, 0x2, 0x1f ;  /* 0x08401f005c367f89 */ /* 0x000e6200000e0000 */
[----:B0-----:R-:W-:Y:S01]  /*1080*/  FADD.FTZ R73, R93, R73 ;  /* 0x000000495d497221 */ /* 0x001fe20000010000 */
[----:B-1----:R-:W-:-:S04]  /*1090*/  FADD.FTZ R92, R92, R54 ;  /* 0x000000365c5c7221 */ /* 0x002fc80000010000 */
[----:B------:R-:W0:Y:S04]  /*10a0*/  SHFL.DOWN PT, R54, R73, 0x2, 0x1f ;  /* 0x08401f0049367f89 */ /* 0x000e2800000e0000 */
[----:B------:R1:W2:Y:S01]  /*10b0*/  SHFL.DOWN PT, R93, R92, 0x1, 0x1f ;  /* 0x08201f005c5d7f89 */ /* 0x0002a200000e0000 */
[----:B0-----:R-:W-:-:S05]  /*10c0*/  FADD.FTZ R73, R73, R54 ;  /* 0x0000003649497221 */ /* 0x001fca0000010000 */
[----:B--2---:R1:W0:Y:S02]  /*10d0*/  SHFL.DOWN PT, R54, R73, 0x1, 0x1f ;  /* 0x08201f0049367f89 */ /* 0x00422400000e0000 */
.L_x_2081:
[----:B------:R-:W2:Y:S01]  /*10e0*/  S2R R55, SR_CgaCtaId ;  /* 0x0000000000377919 */ /* 0x000ea20000008800 */
[----:B------:R-:W-:Y:S01]  /*10f0*/  @!P0 LOP3.LUT R53, R53, 0x3, RZ, 0xc0, !PT ;  /* 0x0000000335358812 */ /* 0x000fe200078ec0ff */
[----:B01----:R-:W-:Y:S01]  /*1100*/  FADD.FTZ R73, R73, R54 ;  /* 0x0000003649497221 */ /* 0x003fe20000010000 */
[----:B------:R-:W-:Y:S01]  /*1110*/  MOV R54, 0x400 ;  /* 0x0000040000367802 */ /* 0x000fe20000000f00 */
[----:B------:R-:W-:Y:S01]  /*1120*/  FADD.FTZ R72, R92, R93 ;  /* 0x0000005d5c487221 */ /* 0x000fe20000010000 */
[----:B------:R-:W-:Y:S05]  /*1130*/  WARPSYNC.ALL ;  /* 0x0000000000007948 */ /* 0x000fea0003800000 */
[----:B------:R-:W-:Y:S01]  /*1140*/  @!P0 IMAD.IADD R53, R52, 0x1, R53 ;  /* 0x0000000134358824 */ /* 0x000fe200078e0235 */
[----:B-----5:R-:W-:Y:S01]  /*1150*/  ISETP.GE.AND P4, PT, R89, 0x1, PT ;  /* 0x000000015900780c */ /* 0x020fe20003f86270 */
[----:B------:R-:W-:-:S12]  /*1160*/  BSSY B0, `(.L_x_2025) ;  /* 0x0000029000007945 */ /* 0x000fd80003800000 */
        /* <DEDUP_REMOVED lines=8> */
[----:B------:R-:W-:-:S05]  /*11f0*/  ISETP.NE.AND P0, PT, R4, RZ, PT ;  /* 0x000000ff0400720c */ /* 0x000fca0003f05270 */
        /* <DEDUP_REMOVED lines=11> */
[----:B------:R-:W-:-:S02]  /*12b0*/  @P4 LEA.HI R53, R53, R90, RZ, 0x2 ;  /* 0x0000005a35354211 */ /* 0x000fc400078f10ff */
[----:B------:R-:W-:Y:S01]  /*12c0*/  FMUL.FTZ R72, R54, UR8 ;  /* 0x0000000836487c20 */ /* 0x000fe20008410000 */
[----:B------:R-:W-:Y:S01]  /*12d0*/  HFMA2.MMA R54, -RZ, RZ, 0, 0 ;  /* 0x00000000ff367435 */ /* 0x000fe200000001ff */
[----:B------:R-:W-:-:S03]  /*12e0*/  FMUL.FTZ R55, R55, UR8 ;  /* 0x0000000837377c20 */ /* 0x000fc60008410000 */
[----:B------:R-:W-:Y:S02]  /*12f0*/  FSEL R72, R72, RZ, !P0 ;  /* 0x000000ff48487208 */ /* 0x000fe40004000000 */
[----:B------:R-:W-:Y:S01]  /*1300*/  @P4 LEA.HI.SX32 R54, R53, R2, 0x1e ;  /* 0x0000000235364211 */ /* 0x000fe200078ff2ff */
[----:B------:R-:W-:Y:S06]  /*1310*/  @P2 BRA `(.L_x_2026) ;  /* 0x0000000000182947 */ /* 0x000fec0003800000 */
[----:B------:R-:W-:-:S04]  /*1320*/  ISETP.NE.U32.AND P0, PT, R8, RZ, PT ;  /* 0x000000ff0800720c */ /* 0x000fc80003f05070 */
[----:B------:R-:W-:Y:S02]  /*1330*/  ISETP.NE.AND.EX P0, PT, R9, RZ, PT, P0 ;  /* 0x000000ff0900720c */ /* 0x000fe40003f05300 */
[----:B------:R-:W-:-:S11]  /*1340*/  MOV R9, RZ ;  /* 0x000000ff00097202 */ /* 0x000fd60000000f00 */
[----:B------:R-:W-:Y:S05]  /*1350*/  @!P0 BRA `(.L_x_2027) ;  /* 0x0000000000248947 */ /* 0x000fea0003800000 */
[----:B------:R-:W-:Y:S01]  /*1360*/  IMAD.U32 R9, R68, 0x10000, RZ ;  /* 0x0001000044097824 */ /* 0x000fe200078e00ff */
[----:B------:R-:W-:Y:S06]  /*1370*/  BRA `(.L_x_2027) ;  /* 0x00000000001c7947 */ /* 0x000fec0003800000 */
.L_x_2026:
[----:B------:R-:W-:-:S04]  /*1380*/  ISETP.NE.U32.AND P0, PT, R8, RZ, PT ;  /* 0x000000ff0800720c */ /* 0x000fc80003f05070 */
[----:B------:R-:W-:Y:S01]  /*1390*/  ISETP.NE.AND.EX P0, PT, R9, RZ, PT, P0 ;  /* 0x000000ff0900720c */ /* 0x000fe20003f05300 */
[----:B------:R-:W-:-:S04]  /*13a0*/  FFMA.FTZ R9, R3, R55, R72 ;  /* 0x0000003703097223 */ /* 0x000fc80000010048 */
[----:B------:R-:W-:-:S04]  /*13b0*/  FADD.FTZ R9, R62, -R9 ;  /* 0x800000093e097221 */ /* 0x000fc80000010000 */
[----:B------:R-:W-:-:S04]  /*13c0*/  FMUL.FTZ R9, R0, R9 ;  /* 0x0000000900097220 */ /* 0x000fc80000410000 */
[----:B------:R-:W-:-:S05]  /*13d0*/  @P0 SHF.L.U32 R8, R68, 0x10, RZ ;  /* 0x0000001044080819 */ /* 0x000fca00000006ff */
[----:B------:R-:W-:-:S07]  /*13e0*/  @P0 FADD.FTZ R9, R9, R8 ;  /* 0x0000000809090221 */ /* 0x000fce0000010000 */
.L_x_2027:
[----:B------:R-:W-:Y:S05]  /*13f0*/  BSYNC B0 ;  /* 0x0000000000007941 */ /* 0x000fea0003800000 */
.L_x_2025:
        /* <DEDUP_REMOVED lines=15> */
.L_x_2029:
[----:B------:R-:W-:-:S04]  /*14f0*/  FFMA.FTZ R8, R10, R55, R72 ;  /* 0x000000370a087223 */ /* 0x000fc80000010048 */
[----:B------:R-:W-:Y:S01]  /*1500*/  FADD.FTZ R9, R61, -R8 ;  /* 0x800000083d097221 */ /* 0x000fe20000010000 */
[----:B------:R-:W-:-:S03]  /*1510*/  @P0 SHF.R.U64 R8, R68, 0x10, R69 ;  /* 0x0000001044080819 */ /* 0x000fc60000001245 */
[----:B------:R-:W-:Y:S01]  /*1520*/  FMUL.FTZ R9, R0, R9 ;  /* 0x0000000900097220 */ /* 0x000fe20000410000 */
[----:B------:R-:W-:-:S05]  /*1530*/  @P0 SHF.L.U32 R8, R8, 0x10, RZ ;  /* 0x0000001008080819 */ /* 0x000fca00000006ff */
[----:B------:R-:W-:-:S07]  /*1540*/  @P0 FADD.FTZ R9, R9, R8 ;  /* 0x0000000809090221 */ /* 0x000fce0000010000 */
.L_x_2030:
[----:B------:R-:W-:Y:S05]  /*1550*/  BSYNC B0 ;  /* 0x0000000000007941 */ /* 0x000fea0003800000 */
.L_x_2028:
        /* <DEDUP_REMOVED lines=12> */
.L_x_2032:
[----:B------:R-:W-:Y:S01]  /*1620*/  FFMA.FTZ R9, R11, R55, R72 ;  /* 0x000000370b097223 */ /* 0x000fe20000010048 */
[----:B------:R-:W-:-:S03]  /*1630*/  @P0 SHF.L.U32 R8, R69, 0x10, RZ ;  /* 0x0000001045080819 */ /* 0x000fc600000006ff */
[----:B------:R-:W-:-:S04]  /*1640*/  FADD.FTZ R9, R70, -R9 ;  /* 0x8000000946097221 */ /* 0x000fc80000010000 */
[----:B------:R-:W-:-:S04]  /*1650*/  FMUL.FTZ R9, R0, R9 ;  /* 0x0000000900097220 */ /* 0x000fc80000410000 */
[----:B------:R-:W-:-:S07]  /*1660*/  @P0 FADD.FTZ R9, R9, R8 ;  /* 0x0000000809090221 */ /* 0x000fce0000010000 */
.L_x_2033:
[----:B------:R-:W-:Y:S05]  /*1670*/  BSYNC B0 ;  /* 0x0000000000007941 */ /* 0x000fea0003800000 */
.L_x_2031:
        /* <DEDUP_REMOVED lines=13> */
.L_x_2035:
[----:B------:R-:W-:-:S04]  /*1750*/  FFMA.FTZ R8, R12, R55, R72 ;  /* 0x000000370c087223 */ /* 0x000fc80000010048 */
[----:B------:R-:W-:Y:S01]  /*1760*/  FADD.FTZ R9, R63, -R8 ;  /* 0x800000083f097221 */ /* 0x000fe20000010000 */
[----:B------:R-:W-:-:S03]  /*1770*/  @P0 SHF.R.U32.HI R8, RZ, 0x10, R69 ;  /* 0x00000010ff080819 */ /* 0x000fc60000011645 */
[----:B------:R-:W-:Y:S01]  /*1780*/  FMUL.FTZ R9, R0, R9 ;  /* 0x0000000900097220 */ /* 0x000fe20000410000 */
[----:B------:R-:W-:-:S05]  /*1790*/  @P0 SHF.L.U32 R8, R8, 0x10, RZ ;  /* 0x0000001008080819 */ /* 0x000fca00000006ff */
[----:B------:R-:W-:-:S07]  /*17a0*/  @P0 FADD.FTZ R9, R9, R8 ;  /* 0x0000000809090221 */ /* 0x000fce0000010000 */
.L_x_2036:
[----:B------:R-:W-:Y:S05]  /*17b0*/  BSYNC B0 ;  /* 0x0000000000007941 */ /* 0x000fea0003800000 */
.L_x_2034:
        /* <DEDUP_REMOVED lines=15> */
.L_x_2037:
        /* <DEDUP_REMOVED lines=10> */
.L_x_2039:
[----:B------:R-:W-:Y:S05]  /*1950*/  BSYNC B0 ;  /* 0x0000000000007941 */ /* 0x000fea0003800000 */
.L_x_2038:
[----:B------:R-:W-:Y:S04]  /*1960*/  BSSY B0, `(.L_x_2040) ;  /* 0x000000b000007945 */ /* 0x000fe80003800000 */
[----:B------:R-:W-:Y:S05]  /*1970*/  @P2 BRA `(.L_x_2041) ;  /* 0x0000000000102947 */ /* 0x000fea0003800000 */
[----:B01----:R-:W-:Y:S01]  /*1980*/  HFMA2.MMA R9, -RZ, RZ, 0, 0 ;  /* 0x00000000ff097435 */ /* 0x003fe200000001ff */
[----:B------:R-:W-:Y:S10]  /*1990*/  @!P0 BRA `(.L_x_2042) ;  /* 0x00000000001c8947 */ /* 0x000ff40003800000 */
[----:B------:R-:W-:Y:S01]  /*19a0*/  IMAD.U32 R9, R66, 0x10000, RZ ;  /* 0x0001000042097824 */ /* 0x000fe200078e00ff */
[----:B------:R-:W-:Y:S06]  /*19b0*/  BRA `(.L_x_2042) ;  /* 0x0000000000147947 */ /* 0x000fec0003800000 */
.L_x_2041:
[----:B01----:R-:W-:Y:S01]  /*19c0*/  FFMA.FTZ R9, R13, R55, R72 ;  /* 0x000000370d097223 */ /* 0x003fe20000010048 */
[----:B------:R-:W-:-:S03]  /*19d0*/  @P0 SHF.L.U32 R8, R66, 0x10, RZ ;  /* 0x0000001042080819 */ /* 0x000fc600000006ff */
[----:B------:R-:W-:-:S04]  /*19e0*/  FADD.FTZ R9, R74, -R9 ;  /* 0x800000094a097221 */ /* 0x000fc80000010000 */
[----:B------:R-:W-:-:S04]  /*19f0*/  FMUL.FTZ R9, R0, R9 ;  /* 0x0000000900097220 */ /* 0x000fc80000410000 */
[----:B------:R-:W-:-:S07]  /*1a00*/  @P0 FADD.FTZ R9, R9, R8 ;  /* 0x0000000809090221 */ /* 0x000fce0000010000 */
.L_x_2042:
[----:B------:R-:W-:Y:S05]  /*1a10*/  BSYNC B0 ;  /* 0x0000000000007941 */ /* 0x000fea0003800000 */
.L_x_2040:
        /* <DEDUP_REMOVED lines=13> */
.L_x_2044:
[----:B------:R-:W-:-:S04]  /*1af0*/  FFMA.FTZ R8, R14, R55, R72 ;  /* 0x000000370e087223 */ /* 0x000fc80000010048 */
[----:B------:R-:W-:Y:S01]  /*1b00*/  FADD.FTZ R9, R71, -R8 ;  /* 0x8000000847097221 */ /* 0x000fe20000010000 */
[----:B------:R-:W-:-:S03]  /*1b10*/  @P0 SHF.R.U64 R8, R66, 0x10, R67 ;  /* 0x0000001042080819 */ /* 0x000fc60000001243 */
[----:B------:R-:W-:Y:S01]  /*1b20*/  FMUL.FTZ R9, R0, R9 ;  /* 0x0000000900097220 */ /* 0x000fe20000410000 */
[----:B------:R-:W-:-:S05]  /*1b30*/  @P0 SHF.L.U32 R8, R8, 0x10, RZ ;  /* 0x0000001008080819 */ /* 0x000fca00000006ff */
[----:B------:R-:W-:-:S07]  /*1b40*/  @P0 FADD.FTZ R9, R9, R8 ;  /* 0x0000000809090221 */ /* 0x000fce0000010000 */
.L_x_2045:
[----:B------:R-:W-:Y:S05]  /*1b50*/  BSYNC B0 ;  /* 0x0000000000007941 */ /* 0x000fea0003800000 */
.L_x_2043:
        /* <DEDUP_REMOVED lines=12> */
.L_x_2047:
[----:B------:R-:W-:Y:S01]  /*1c20*/  FFMA.FTZ R9, R15, R55, R72 ;  /* 0x000000370f097223 */ /* 0x000fe20000010048 */
[----:B------:R-:W-:-:S03]  /*1c30*/  @P0 SHF.L.U32 R8, R67, 0x10, RZ ;  /* 0x0000001043080819 */ /* 0x000fc600000006ff */
[----:B------:R-:W-:-:S04]  /*1c40*/  FADD.FTZ R9, R76, -R9 ;  /* 0x800000094c097221 */ /* 0x000fc80000010000 */
[----:B------:R-:W-:-:S04]  /*1c50*/  FMUL.FTZ R9, R0, R9 ;  /* 0x0000000900097220 */ /* 0x000fc80000410000 */
[----:B------:R-:W-:-:S07]  /*1c60*/  @P0 FADD.FTZ R9, R9, R8 ;  /* 0x0000000809090221 */ /* 0x000fce0000010000 */
.L_x_2048:
[----:B------:R-:W-:Y:S05]  /*1c70*/  BSYNC B0 ;  /* 0x0000000000007941 */ /* 0x000fea0003800000 */
.L_x_2046:
        /* <DEDUP_REMOVED lines=13> */
.L_x_2050:
[----:B------:R-:W-:-:S04]  /*1d50*/  FFMA.FTZ R8, R56, R55, R72 ;  /* 0x0000003738087223 */ /* 0x000fc80000010048 */
[----:B------:R-:W-:Y:S01]  /*1d60*/  FADD.FTZ R9, R75, -R8 ;  /* 0x800000084b097221 */ /* 0x000fe20000010000 */
[----:B------:R-:W-:-:S03]  /*1d70*/  @P0 SHF.R.U32.HI R8, RZ, 0x10, R67 ;  /* 0x00000010ff080819 */ /* 0x000fc60000011643 */
[----:B------:R-:W-:Y:S01]  /*1d80*/  FMUL.FTZ R9, R0, R9 ;  /* 0x0000000900097220 */ /* 0x000fe20000410000 */
[----:B------:R-:W-:-:S05]  /*1d90*/  @P0 SHF.L.U32 R8, R8, 0x10, RZ ;  /* 0x0000001008080819 */ /* 0x000fca00000006ff */
[----:B------:R-:W-:-:S07]  /*1da0*/  @P0 FADD.FTZ R9, R9, R8 ;  /* 0x0000000809090221 */ /* 0x000fce0000010000 */
.L_x_2051:
[----:B------:R-:W-:Y:S05]  /*1db0*/  BSYNC B0 ;  /* 0x0000000000007941 */ /* 0x000fea0003800000 */
.L_x_2049:
        /* <DEDUP_REMOVED lines=16> */
.L_x_2052:
        /* <DEDUP_REMOVED lines=11> */
.L_x_2054:
[----:B------:R-:W-:Y:S05]  /*1f70*/  BSYNC B0 ;  /* 0x0000000000007941 */ /* 0x000fea0003800000 */
.L_x_2053:
[----:B------:R-:W-:Y:S04]  /*1f80*/  BSSY B0, `(.L_x_2055) ;  /* 0x000000b000007945 */ /* 0x000fe80003800000 */
[----:B------:R-:W-:Y:S05]  /*1f90*/  @P2 BRA `(.L_x_2056) ;  /* 0x0000000000102947 */ /* 0x000fea0003800000 */
[----:B01----:R-:W-:Y:S01]  /*1fa0*/  HFMA2.MMA R9, -RZ, RZ, 0, 0 ;  /* 0x00000000ff097435 */ /* 0x003fe200000001ff */
[----:B------:R-:W-:Y:S10]  /*1fb0*/  @!P0 BRA `(.L_x_2057) ;  /* 0x00000000001c8947 */ /* 0x000ff40003800000 */
[----:B------:R-:W-:Y:S01]  /*1fc0*/  SHF.L.U32 R9, R64, 0x10, RZ ;  /* 0x0000001040097819 */ /* 0x000fe200000006ff */
[----:B------:R-:W-:Y:S06]  /*1fd0*/  BRA `(.L_x_2057) ;  /* 0x0000000000147947 */ /* 0x000fec0003800000 */
.L_x_2056:
[----:B01----:R-:W-:Y:S01]  /*1fe0*/  FFMA.FTZ R9, R57, R55, R72 ;  /* 0x0000003739097223 */ /* 0x003fe20000010048 */
[----:B------:R-:W-:-:S03]  /*1ff0*/  @P0 IMAD.U32 R8, R64, 0x10000, RZ ;  /* 0x0001000040080824 */ /* 0x000fc600078e00ff */
[----:B------:R-:W-:-:S04]  /*2000*/  FADD.FTZ R9, R78, -R9 ;  /* 0x800000094e097221 */ /* 0x000fc80000010000 */
[----:B------:R-:W-:-:S04]  /*2010*/  FMUL.FTZ R9, R0, R9 ;  /* 0x0000000900097220 */ /* 0x000fc80000410000 */
[----:B------:R-:W-:-:S07]  /*2020*/  @P0 FADD.FTZ R9, R9, R8 ;  /* 0x0000000809090221 */ /* 0x000fce0000010000 */
.L_x_2057:
[----:B------:R-:W-:Y:S05]  /*2030*/  BSYNC B0 ;  /* 0x0000000000007941 */ /* 0x000fea0003800000 */
.L_x_2055:
        /* <DEDUP_REMOVED lines=13> */
.L_x_2059:
[----:B------:R-:W-:-:S04]  /*2110*/  FFMA.FTZ R8, R58, R55, R72 ;  /* 0x000000373a087223 */ /* 0x000fc80000010048 */
[----:B------:R-:W-:Y:S01]  /*2120*/  FADD.FTZ R9, R77, -R8 ;  /* 0x800000084d097221 */ /* 0x000fe20000010000 */
[----:B------:R-:W-:-:S03]  /*2130*/  @P0 SHF.R.U64 R8, R64, 0x10, R65 ;  /* 0x0000001040080819 */ /* 0x000fc60000001241 */
[----:B------:R-:W-:Y:S02]  /*2140*/  FMUL.FTZ R9, R0, R9 ;  /* 0x0000000900097220 */ /* 0x000fe40000410000 */
[----:B------:R-:W-:-:S04]  /*2150*/  @P0 IMAD.U32 R8, R8, 0x10000, RZ ;  /* 0x0001000008080824 */ /* 0x000fc800078e00ff */
[----:B------:R-:W-:-:S07]  /*2160*/  @P0 FADD.FTZ R9, R9, R8 ;  /* 0x0000000809090221 */ /* 0x000fce0000010000 */
.L_x_2060:
[----:B------:R-:W-:Y:S05]  /*2170*/  BSYNC B0 ;  /* 0x0000000000007941 */ /* 0x000fea0003800000 */
.L_x_2058:
        /* <DEDUP_REMOVED lines=12> */
.L_x_2062:
[----:B------:R-:W-:Y:S01]  /*2240*/  FFMA.FTZ R9, R59, R55, R72 ;  /* 0x000000373b097223 */ /* 0x000fe20000010048 */
[----:B------:R-:W-:-:S03]  /*2250*/  @P0 IMAD.U32 R8, R65, 0x10000, RZ ;  /* 0x0001000041080824 */ /* 0x000fc600078e00ff */
[----:B------:R-:W-:-:S04]  /*2260*/  FADD.FTZ R9, R80, -R9 ;  /* 0x8000000950097221 */ /* 0x000fc80000010000 */
[----:B------:R-:W-:-:S04]  /*2270*/  FMUL.FTZ R9, R0, R9 ;  /* 0x0000000900097220 */ /* 0x000fc80000410000 */
[----:B------:R-:W-:-:S07]  /*2280*/  @P0 FADD.FTZ R9, R9, R8 ;  /* 0x0000000809090221 */ /* 0x000fce0000010000 */
.L_x_2063:
[----:B------:R-:W-:Y:S05]  /*2290*/  BSYNC B0 ;  /* 0x0000000000007941 */ /* 0x000fea0003800000 */
.L_x_2061:
        /* <DEDUP_REMOVED lines=13> */
.L_x_2065:
[----:B------:R-:W-:Y:S01]  /*2370*/  FFMA.FTZ R72, R60, R55, R72 ;  /* 0x000000373c487223 */ /* 0x000fe20000010048 */
[----:B------:R-:W-:-:S03]  /*2380*/  @P0 SHF.R.U32.HI R8, RZ, 0x10, R65 ;  /* 0x00000010ff080819 */ /* 0x000fc60000011641 */
[----:B------:R-:W-:Y:S02]  /*2390*/  FADD.FTZ R9, R79, -R72 ;  /* 0x800000484f097221 */ /* 0x000fe40000010000 */
[----:B------:R-:W-:Y:S02]  /*23a0*/  @P0 IMAD.U32 R53, R8, 0x10000, RZ ;  /* 0x0001000008350824 */ /* 0x000fe400078e00ff */
[----:B------:R-:W-:-:S04]  /*23b0*/  FMUL.FTZ R0, R0, R9 ;  /* 0x0000000900007220 */ /* 0x000fc80000410000 */
[----:B------:R-:W-:-:S07]  /*23c0*/  @P0 FADD.FTZ R0, R0, R53 ;  /* 0x0000003500000221 */ /* 0x000fce0000010000 */
.L_x_2066:
[----:B------:R-:W-:Y:S05]  /*23d0*/  BSYNC B0 ;  /* 0x0000000000007941 */ /* 0x000fea0003800000 */
.L_x_2064:
        /* <DEDUP_REMOVED lines=15> */
.L_x_2067:
        /* <DEDUP_REMOVED lines=12> */
.L_x_2069:
[----:B------:R-:W-:Y:S05]  /*2590*/  BSYNC B0 ;  /* 0x0000000000007941 */ /* 0x000fea0003800000 */
.L_x_2068:
[----:B------:R-:W-:Y:S01]  /*25a0*/  VIADD R5, R5, UR12 ;  /* 0x0000000c05057c36 */ /* 0x000fe20008000000 */
[----:B------:R-:W-:-:S04]  /*25b0*/  SEL R92, RZ, 0x1, P3 ;  /* 0x00000001ff5c7807 */ /* 0x000fc80001800000 */
[----:B------:R-:W-:-:S13]  /*25c0*/  ISETP.GE.AND P0, PT, R5, UR13, PT ;  /* 0x0000000d05007c0c */ /* 0x000fda000bf06270 */
[----:B------:R-:W-:Y:S05]  /*25d0*/  @!P0 BRA `(.L_x_2070) ;  /* 0xffffffdc00488947 */ /* 0x000fea000383ffff */
.L_x_2020:
        /* <DEDUP_REMOVED lines=17> */
.L_x_2024:
[----:B------:R-:W-:Y:S01]  /*26f0*/  HFMA2.MMA R72, -RZ, RZ, 0, 9.5367431640625e-07 ;  /* 0x00000010ff487435 */ /* 0x000fe200000001ff */
[----:B------:R-:W-:Y:S01]  /*2700*/  IMAD.MOV.U32 R54, RZ, RZ, -0x1 ;  /* 0xffffffffff367424 */ /* 0x000fe200078e00ff */
[----:B------:R-:W-:-:S09]  /*2710*/  MOV R55, 0x1f ;  /* 0x0000001f00377802 */ /* 0x000fd20000000f00 */
[----:B-----5:R-:W-:Y:S05]  /*2720*/  WARPSYNC.COLLECTIVE R54, `(.L_x_2071) ;  /* 0x0000000036087348 */ /* 0x020fea0003c00000 */
[----:B------:R0:W1:Y:S02]  /*2730*/  SHFL.DOWN P1, R54, R91, R72, R55 ;  /* 0x080000485b367389 */ /* 0x0000640000020037 */
[----:B01---5:R-:W-:Y:S01]  /*2740*/  ENDCOLLECTIVE ;  /* 0x000000000000791b */ /* 0x023fe20003800000 */
.L_x_2071:
[----:B------:R-:W-:Y:S01]  /*2750*/  MOV R92, R54 ;  /* 0x00000036005c7202 */ /* 0x000fe20000000f00 */
[----:B------:R-:W-:-:S04]  /*2760*/  IMAD.MOV.U32 R54, RZ, RZ, -0x1 ;  /* 0xffffffffff367424 */ /* 0x000fc800078e00ff */
[----:B------:R-:W-:Y:S01]  /*2770*/  FADD.FTZ R73, R92, R91 ;  /* 0x0000005b5c497221 */ /* 0x000fe20000010000 */
[----:B------:R-:W-:-:S07]  /*2780*/  MOV R91, R93 ;  /* 0x0000005d005b7202 */ /* 0x000fce0000000f00 */
[----:B------:R-:W-:Y:S05]  /*2790*/  WARPSYNC.COLLECTIVE R54, `(.L_x_2072) ;  /* 0x0000000036087348 */ /* 0x000fea0003c00000 */
[----:B------:R0:W1:Y:S02]  /*27a0*/  SHFL.DOWN P1, R54, R91, R72, R55 ;  /* 0x080000485b367389 */ /* 0x0000640000020037 */
[----:B01----:R-:W-:Y:S01]  /*27b0*/  ENDCOLLECTIVE ;  /* 0x000000000000791b */ /* 0x003fe20003800000 */
.L_x_2072:
        /* <DEDUP_REMOVED lines=8> */
.L_x_2073:
[----:B------:R-:W-:Y:S01]  /*2840*/  IMAD.MOV.U32 R91, RZ, RZ, R93 ;  /* 0x000000ffff5b7224 */ /* 0x000fe200078e005d */
[----:B------:R-:W-:Y:S02]  /*2850*/  MOV R92, R54 ;  /* 0x00000036005c7202 */ /* 0x000fe40000000f00 */
[----:B------:R-:W-:-:S03]  /*2860*/  MOV R54, 0xffffffff ;  /* 0xffffffff00367802 */ /* 0x000fc60000000f00 */
[----:B------:R-:W-:-:S07]  /*2870*/  FADD.FTZ R92, R73, R92 ;  /* 0x0000005c495c7221 */ /* 0x000fce0000010000 */
[----:B------:R-:W-:Y:S05]  /*2880*/  WARPSYNC.COLLECTIVE R54, `(.L_x_2074) ;  /* 0x0000000036087348 */ /* 0x000fea0003c00000 */
[----:B------:R0:W1:Y:S02]  /*2890*/  SHFL.DOWN P1, R54, R91, R72, R55 ;  /* 0x080000485b367389 */ /* 0x0000640000020037 */
[----:B01----:R-:W-:Y:S01]  /*28a0*/  ENDCOLLECTIVE ;  /* 0x000000000000791b */ /* 0x003fe20003800000 */
.L_x_2074:
[----:B------:R-:W-:Y:S01]  /*28b0*/  HFMA2.MMA R72, -RZ, RZ, 0, 2.384185791015625e-07 ;  /* 0x00000004ff487435 */ /* 0x000fe200000001ff */
[----:B------:R-:W-:Y:S01]  /*28c0*/  IMAD.MOV.U32 R91, RZ, RZ, R92 ;  /* 0x000000ffff5b7224 */ /* 0x000fe200078e005c */
[----:B------:R-:W-:Y:S02]  /*28d0*/  MOV R73, R54 ;  /* 0x0000003600497202 */ /* 0x000fe40000000f00 */
[----:B------:R-:W-:-:S03]  /*28e0*/  MOV R54, 0xffffffff ;  /* 0xffffffff00367802 */ /* 0x000fc60000000f00 */
[----:B------:R-:W-:-:S07]  /*28f0*/  FADD.FTZ R93, R93, R73 ;  /* 0x000000495d5d7221 */ /* 0x000fce0000010000 */
[----:B------:R-:W-:Y:S05]  /*2900*/  WARPSYNC.COLLECTIVE R54, `(.L_x_2075) ;  /* 0x0000000036087348 */ /* 0x000fea0003c00000 */
[----:B------:R0:W1:Y:S02]  /*2910*/  SHFL.DOWN P1, R54, R91, R72, R55 ;  /* 0x080000485b367389 */ /* 0x0000640000020037 */
[----:B01----:R-:W-:Y:S01]  /*2920*/  ENDCOLLECTIVE ;  /* 0x000000000000791b */ /* 0x003fe20003800000 */
.L_x_2075:
[----:B------:R-:W-:Y:S01]  /*2930*/  MOV R91, R93 ;  /* 0x0000005d005b7202 */ /* 0x000fe20000000f00 */
[----:B------:R-:W-:Y:S01]  /*2940*/  IMAD.MOV.U32 R73, RZ, RZ, R54 ;  /* 0x000000ffff497224 */ /* 0x000fe200078e0036 */
[----:B------:R-:W-:-:S03]  /*2950*/  MOV R54, 0xffffffff ;  /* 0xffffffff00367802 */ /* 0x000fc60000000f00 */
[----:B------:R-:W-:-:S07]  /*2960*/  FADD.FTZ R92, R92, R73 ;  /* 0x000000495c5c7221 */ /* 0x000fce0000010000 */
[----:B------:R-:W-:Y:S05]  /*2970*/  WARPSYNC.COLLECTIVE R54, `(.L_x_2076) ;  /* 0x0000000036087348 */ /* 0x000fea0003c00000 */
[----:B------:R0:W1:Y:S02]  /*2980*/  SHFL.DOWN P1, R54, R91, R72, R55 ;  /* 0x080000485b367389 */ /* 0x0000640000020037 */
[----:B01----:R-:W-:Y:S01]  /*2990*/  ENDCOLLECTIVE ;  /* 0x000000000000791b */ /* 0x003fe20003800000 */
.L_x_2076:
[----:B------:R-:W-:Y:S01]  /*29a0*/  HFMA2.MMA R72, -RZ, RZ, 0, 1.1920928955078125e-07 ;  /* 0x00000002ff487435 */ /* 0x000fe200000001ff */
[----:B------:R-:W-:Y:S01]  /*29b0*/  MOV R91, R92 ;  /* 0x0000005c005b7202 */ /* 0x000fe20000000f00 */
[----:B------:R-:W-:Y:S02]  /*29c0*/  IMAD.MOV.U32 R73, RZ, RZ, R54 ;  /* 0x000000ffff497224 */ /* 0x000fe400078e0036 */
[----:B------:R-:W-:Y:S02]  /*29d0*/  IMAD.MOV.U32 R54, RZ, RZ, -0x1 ;  /* 0xffffffffff367424 */ /* 0x000fe400078e00ff */
[----:B------:R-:W-:-:S07]  /*29e0*/  FADD.FTZ R73, R93, R73 ;  /* 0x000000495d497221 */ /* 0x000fce0000010000 */
[----:B------:R-:W-:Y:S05]  /*29f0*/  WARPSYNC.COLLECTIVE R54, `(.L_x_2077) ;  /* 0x0000000036087348 */ /* 0x000fea0003c00000 */
[----:B------:R0:W1:Y:S02]  /*2a00*/  SHFL.DOWN P1, R54, R91, R72, R55 ;  /* 0x080000485b367389 */ /* 0x0000640000020037 */
[----:B01----:R-:W-:Y:S01]  /*2a10*/  ENDCOLLECTIVE ;  /* 0x000000000000791b */ /* 0x003fe20003800000 */
.L_x_2077:
[----:B------:R-:W-:Y:S01]  /*2a20*/  MOV R91, R73 ;  /* 0x00000049005b7202 */ /* 0x000fe20000000f00 */
[----:B------:R-:W-:Y:S01]  /*2a30*/  FADD.FTZ R92, R92, R54 ;  /* 0x000000365c5c7221 */ /* 0x000fe20000010000 */
[----:B------:R-:W-:-:S07]  /*2a40*/  MOV R54, 0xffffffff ;  /* 0xffffffff00367802 */ /* 0x000fce0000000f00 */
[----:B------:R-:W-:Y:S05]  /*2a50*/  WARPSYNC.COLLECTIVE R54, `(.L_x_2078) ;  /* 0x0000000036087348 */ /* 0x000fea0003c00000 */
[----:B------:R0:W1:Y:S02]  /*2a60*/  SHFL.DOWN P1, R54, R91, R72, R55 ;  /* 0x080000485b367389 */ /* 0x0000640000020037 */
[----:B01----:R-:W-:Y:S01]  /*2a70*/  ENDCOLLECTIVE ;  /* 0x000000000000791b */ /* 0x003fe20003800000 */
.L_x_2078:
[----:B------:R-:W-:Y:S01]  /*2a80*/  HFMA2.MMA R72, -RZ, RZ, 0, 5.9604644775390625e-08 ;  /* 0x00000001ff487435 */ /* 0x000fe200000001ff */
[----:B------:R-:W-:Y:S02]  /*2a90*/  IMAD.MOV.U32 R91, RZ, RZ, R92 ;  /* 0x000000ffff5b7224 */ /* 0x000fe400078e005c */
[----:B------:R-:W-:Y:S01]  /*2aa0*/  FADD.FTZ R73, R73, R54 ;  /* 0x0000003649497221 */ /* 0x000fe20000010000 */
[----:B------:R-:W-:-:S07]  /*2ab0*/  MOV R54, 0xffffffff ;  /* 0xffffffff00367802 */ /* 0x000fce0000000f00 */
[----:B------:R-:W-:Y:S05]  /*2ac0*/  WARPSYNC.COLLECTIVE R54, `(.L_x_2079) ;  /* 0x0000000036087348 */ /* 0x000fea0003c00000 */
[----:B------:R0:W1:Y:S02]  /*2ad0*/  SHFL.DOWN P1, R54, R91, R72, R55 ;  /* 0x080000485b367389 */ /* 0x0000640000020037 */
[----:B01----:R-:W-:Y:S01]  /*2ae0*/  ENDCOLLECTIVE ;  /* 0x000000000000791b */ /* 0x003fe20003800000 */
.L_x_2079:
[----:B------:R-:W-:Y:S01]  /*2af0*/  MOV R91, R73 ;  /* 0x00000049005b7202 */ /* 0x000fe20000000f00 */
[----:B------:R-:W-:Y:S01]  /*2b00*/  IMAD.MOV.U32 R93, RZ, RZ, R54 ;  /* 0x000000ffff5d7224 */ /* 0x000fe200078e0036 */
[----:B------:R-:W-:-:S07]  /*2b10*/  MOV R54, 0xffffffff ;  /* 0xffffffff00367802 */ /* 0x000fce0000000f00 */
[----:B------:R-:W-:Y:S05]  /*2b20*/  WARPSYNC.COLLECTIVE R54, `(.L_x_2080) ;  /* 0x0000000036087348 */ /* 0x000fea0003c00000 */
[----:B------:R0:W1:Y:S02]  /*2b30*/  SHFL.DOWN P1, R54, R91, R72, R55 ;  /* 0x080000485b367389 */ /* 0x0000640000020037 */
[----:B01----:R-:W-:Y:S01]  /*2b40*/  ENDCOLLECTIVE ;  /* 0x000000000000791b */ /* 0x003fe20003800000 */
.L_x_2080:
[----:B------:R-:W-:Y:S05]  /*2b50*/  BRA `(.L_x_2081) ;  /* 0xffffffe400607947 */ /* 0x000fea000383ffff */
.L_x_2082:
        /* <DEDUP_REMOVED lines=10> */
.L_x_8537:


//--------------------- .text._ZN10layer_norm13ln_bwd_kernelINS_13Kernel_traitsIf13__nv_bfloat16S2_S2_fjLj1536ELj1ELj1ELj4ELj8ENS_18Kernel_traits_baseILj1536EfS2_S2_S2_fjLj128EEEEELb0ELb1ELb0ELb0EEEvNS_9BwdParamsE --------------------------
	.section	.text._ZN10layer_norm13ln_bwd_kernelINS_13Kernel_traitsIf13__nv_bfloat16S2_S2_fjLj1536ELj1ELj1ELj4ELj8ENS_18Kernel_traits_baseILj1536EfS2_S2_S2_fjLj128EEEEELb0ELb1ELb0ELb0EEEvNS_9BwdParamsE,"ax",@progbits
	.align	128
        .global         _ZN10layer_norm13ln_bwd_kernelINS_13Kernel_traitsIf13__nv_bfloat16S2_S2_fjLj1536ELj1ELj1ELj4ELj8ENS_18Kernel_traits_baseILj1536EfS2_S2_S2_fjLj128EEEEELb0ELb1ELb0ELb0EEEvNS_9BwdParamsE
        .type           _ZN10layer_norm13ln_bwd_kernelINS_13Kernel_traitsIf13__nv_bfloat16S2_S2_fjLj1536ELj1ELj1ELj4ELj8ENS_18Kernel_traits_baseILj1536EfS2_S2_S2_fjLj128EEEEELb0ELb1ELb0ELb0EEEvNS_9BwdParamsE,@function
        .size           _ZN10layer_norm13ln_bwd_kernelINS_13Kernel_traitsIf13__nv_bfloat16S2_S2_fjLj1536ELj1ELj1ELj4ELj8ENS_18Kernel_traits_baseILj1536EfS2_S2_S2_fjLj128EEEEELb0ELb1ELb0ELb0EEEvNS_9BwdParamsE,(.L_x_8538 - _ZN10layer_norm13ln_bwd_kernelINS_13Kernel_traitsIf13__nv_bfloat16S2_S2_fjLj1536ELj1ELj1ELj4ELj8ENS_18Kernel_traits_baseILj1536EfS2_S2_S2_fjLj128EEEEELb0ELb1ELb0ELb0EEEvNS_9BwdParamsE)
        .other          _ZN10layer_norm13ln_bwd_kernelINS_13Kernel_traitsIf13__nv_bfloat16S2_S2_fjLj1536ELj1ELj1ELj4ELj8ENS_18Kernel_traits_baseILj1536EfS2_S2_S2_fjLj128EEEEELb0ELb1ELb0ELb0EEEvNS_9BwdParamsE,@"STO_CUDA_ENTRY STV_DEFAULT"
_ZN10layer_norm13ln_bwd_kernelINS_13Kernel_traitsIf13__nv_bfloat16S2_S2_fjLj1536ELj1ELj1ELj4ELj8ENS_18Kernel_traits_baseILj1536EfS2_S2_S2_fjLj128EEEEELb0ELb1ELb0ELb0EEEvNS_9BwdParamsE:
.text._ZN10layer_norm13ln_bwd_kernelINS_13Kernel_traitsIf13__nv_bfloat16S2_S2_fjLj1536ELj1ELj1ELj4ELj8ENS_18Kernel_traits_baseILj1536EfS2_S2_S2_fjLj128EEEEELb0ELb1ELb0ELb0EEEvNS_9BwdParamsE:
        /* <DEDUP_REMOVED lines=29> */
[----:B------:R1:W5:Y:S02]  /*01d0*/  @P3 LDG.E.128 R72, desc[UR4][R2.64] ;  /* 0x0000000402483981 */ /* 0x000364000c1e1d00 */
[----:B------:R-:W0:Y:S01]  /*01e0*/  @P1 LDC.64 R14, c[0x0][0x260] ;  /* 0x00009800ff0e1b82 */ /* 0x000e220000000a00 */
[C---:B--2---:R-:W-:Y:S01]  /*01f0*/  @P3 IMAD.WIDE.U32 R4, R19.reuse, 0x10, R4 ;  /* 0x0000001013043825 */ /* 0x044fe200078e0004 */
[----:B------:R-:W-:-:S04]  /*0200*/  @P3 LOP3.LUT R19, R19, 0x80, RZ, 0xfc, !PT ;  /* 0x0000008013133812 */ /* 0x000fc800078efcff */
[----:B------:R2:W5:Y:S02]  /*0210*/  @P3 LDG.E.128 R68, desc[UR4][R4.64] ;  /* 0x0000000404443981 */ /* 0x000564000c1e1d00 */
[----:B------:R-:W1:Y:S01]  /*0220*/  @P1 LDC.64 R16, c[0x0][0x278] ;  /* 0x00009e00ff101b82 */ /* 0x000e620000000a00 */
[----:B---3--:R-:W-:-:S05]  /*0230*/  @P2 IMAD.WIDE.U32 R10, R19, 0x10, R6 ;  /* 0x00000010130a2825 */ /* 0x008fca00078e0006 */
[----:B------:R2:W5:Y:S01]  /*0240*/  @P2 LDG.E.128 R64, desc[UR4][R10.64] ;  /* 0x000000040a402981 */ /* 0x000562000c1e1d00 */
[C---:B----4-:R-:W-:Y:S01]  /*0250*/  @P2 IMAD.WIDE.U32 R12, R19.reuse, 0x10, R8 ;  /* 0x00000010130c2825 */ /* 0x050fe200078e0008 */
[----:B------:R-:W-:-:S04]  /*0260*/  @P2 IADD3 R19, R19, 0x80, RZ ;  /* 0x0000008013132810 */ /* 0x000fc80007ffe0ff */
[----:B------:R2:W5:Y:S01]  /*0270*/  @P2 LDG.E.128 R60, desc[UR4][R12.64] ;  /* 0x000000040c3c2981 */ /* 0x000562000c1e1d00 */
[----:B0-----:R-:W-:-:S05]  /*0280*/  @P1 IMAD.WIDE.U32 R6, R19, 0x10, R14 ;  /* 0x0000001013061825 */ /* 0x001fca00078e000e */
[----:B------:R2:W5:Y:S01]  /*0290*/  @P1 LDG.E.128 R56, desc[UR4][R6.64] ;  /* 0x0000000406381981 */ /* 0x000562000c1e1d00 */
[----:B-1----:R-:W-:-:S05]  /*02a0*/  @P1 IMAD.WIDE.U32 R8, R19, 0x10, R16 ;  /* 0x0000001013081825 */ /* 0x002fca00078e0010 */
[----:B------:R2:W5:Y:S01]  /*02b0*/  @P1 LDG.E.128 R52, desc[UR4][R8.64] ;  /* 0x0000000408341981 */ /* 0x000562000c1e1d00 */
[----:B------:R-:W-:-:S04]  /*02c0*/  LEA.HI R2, R0, UR6, RZ, 0x19 ;  /* 0x0000000600027c11 */ /* 0x000fc8000f8fc8ff */
        /* <DEDUP_REMOVED lines=19> */
[----:B--2---:R-:W-:Y:S06]  /*0400*/  @P0 BRA `(.L_x_2083) ;  /* 0x0000001c00d80947 */ /* 0x004fec0003800000 */
[----:B------:R-:W-:Y:S01]  /*0410*/  ULDC.64 UR6, c[0x0][0x270] ;  /* 0x00009c0000067ab9 */ /* 0x000fe20000000a00 */
[----:B------:R-:W-:Y:S01]  /*0420*/  HFMA2.MMA R82, -RZ, RZ, 0, 5.9604644775390625e-08 ;  /* 0x00000001ff527435 */ /* 0x000fe200000001ff */
[----:B------:R-:W-:Y:S01]  /*0430*/  ISETP.NE.U32.AND P0, PT, RZ, UR6, PT ;  /* 0x00000006ff007c0c */ /* 0x000fe2000bf05070 */
[----:B------:R-:W-:-:S03]  /*0440*/  IMAD.MOV.U32 R49, RZ, RZ, RZ ;  /* 0x000000ffff317224 */ /* 0x000fc600078e00ff */
[----:B------:R-:W-:-:S13]  /*0450*/  ISETP.NE.AND.EX P0, PT, RZ, UR7, PT, P0 ;  /* 0x00000007ff007c0c */ /* 0x000fda000bf05300 */
.L_x_2100:
[----:B-1----:R-:W0:Y:S01]  /*0460*/  LDC.64 R78, c[0x0][0x250] ;  /* 0x00009400ff4e7b82 */ /* 0x002e220000000a00 */
[----:B------:R-:W-:-:S07]  /*0470*/  SHF.R.S32.HI R80, RZ, 0x1f, R2 ;  /* 0x0000001fff507819 */ /* 0x000fce0000011402 */
[----:B------:R-:W1:Y:S01]  /*0480*/  @P0 LDC.64 R76, c[0x0][0x270] ;  /* 0x00009c00ff4c0b82 */ /* 0x000e620000000a00 */
[----:B0-----:R-:W-:-:S06]  /*0490*/  IMAD.WIDE R78, R2, 0x4, R78 ;  /* 0x00000004024e7825 */ /* 0x001fcc00078e024e */
[----:B------:R-:W2:Y:S01]  /*04a0*/  LDG.E R78, desc[UR4][R78.64] ;  /* 0x000000044e4e7981 */ /* 0x000ea2000c1e1900 */
[----:B-1----:R-:W-:-:S04]  /*04b0*/  @P0 LEA R76, P4, R2, R76, 0x1 ;  /* 0x0000004c024c0211 */ /* 0x002fc800078808ff */
[----:B------:R-:W-:Y:S02]  /*04c0*/  @P0 LEA.HI.X R77, R2, R77, R80, 0x1, P4 ;  /* 0x0000004d024d0211 */ /* 0x000fe400020f0c50 */
[----:B------:R-:W0:Y:S03]  /*04d0*/  LDC.64 R80, c[0x0][0x258] ;  /* 0x00009600ff507b82 */ /* 0x000e260000000a00 */
[----:B-----5:R-:W5:Y:S01]  /*04e0*/  @P0 LDG.E.U16 R83, desc[UR4][R76.64] ;  /* 0x000000044c530981 */ /* 0x020f62000c1e1500 */
        /* <DEDUP_REMOVED lines=33> */
[----:B------:R-:W-:Y:S02]  /*0700*/  SHF.R.U32.HI R80, RZ, 0x10, R7 ;  /* 0x00000010ff507819 */ /* 0x000fe40000011607 */
[----:B------:R-:W-:Y:S01]  /*0710*/  SHF.L.U32 R7, R4, 0x10, RZ ;  /* 0x0000001004077819 */ /* 0x000fe200000006ff */
[----:B------:R-:W-:-:S04]  /*0720*/  IMAD.U32 R5, R3, 0x10000, RZ ;  /* 0x0001000003057824 */ /* 0x000fc800078e00ff */
[C---:B------:R-:W-:Y:S01]  /*0730*/  FADD.FTZ R3, -R104.reuse, R7 ;  /* 0x0000000768037221 */ /* 0x040fe20000010100 */
[----:B------:R-:W-:Y:S01]  /*0740*/  FADD.FTZ R79, -R104, R79 ;  /* 0x0000004f684f7221 */ /* 0x000fe20000010100 */
[----:B0-----:R-:W-:Y:S02]  /*0750*/  SHF.L.U32 R8, R78, 0x10, RZ ;  /* 0x000000104e087819 */ /* 0x001fe400000006ff */
[----:B-----5:R-:W-:Y:S01]  /*0760*/  FMUL.FTZ R3, R108, R3 ;  /* 0x000000036c037220 */ /* 0x020fe20000410000 */
[----:B------:R-:W-:Y:S01]  /*0770*/  FADD.FTZ R77, -R104, R77 ;  /* 0x0000004d684d7221 */ /* 0x000fe20000010100 */
[-C--:B------:R-:W-:Y:S01]  /*0780*/  FMUL.FTZ R6, R72, R5.reuse ;  /* 0x0000000548067220 */ /* 0x080fe20000410000 */
[----:B------:R-:W-:Y:S01]  /*0790*/  FADD.FTZ R36, R36, R5 ;  /* 0x0000000524247221 */ /* 0x000fe20000010000 */
[----:B------:R-:W-:Y:S01]  /*07a0*/  FFMA.FTZ R48, R3, R5, R48 ;  /* 0x0000000503307223 */ /* 0x000fe20000010030 */
[----:B------:R-:W-:Y:S01]  /*07b0*/  FMUL.FTZ R5, R108, R79 ;  /* 0x0000004f6c057220 */ /* 0x000fe20000410000 */
[----:B------:R-:W-:Y:S01]  /*07c0*/  SHF.L.U32 R9, R10, 0x10, RZ ;  /* 0x000000100a097819 */ /* 0x000fe200000006ff */
[----:B------:R-:W-:Y:S01]  /*07d0*/  FMUL.FTZ R4, R108, R77 ;  /* 0x0000004d6c047220 */ /* 0x000fe20000410000 */
[----:B------:R-:W-:-:S02]  /*07e0*/  IMAD.U32 R79, R76, 0x10000, RZ ;  /* 0x000100004c4f7824 */ /* 0x000fc400078e00ff */
[----:B------:R-:W-:Y:S01]  /*07f0*/  FMUL.FTZ R7, R73, R8 ;  /* 0x0000000849077220 */ /* 0x000fe20000410000 */
[----:B------:R-:W-:Y:S01]  /*0800*/  FADD.FTZ R10, RZ, R6 ;  /* 0x00000006ff0a7221 */ /* 0x000fe20000010000 */
[----:B------:R-:W-:Y:S01]  /*0810*/  FFMA.FTZ R77, R3, R6, RZ ;  /* 0x00000006034d7223 */ /* 0x000fe200000100ff */
[----:B------:R-:W-:Y:S01]  /*0820*/  SHF.L.U32 R80, R80, 0x10, RZ ;  /* 0x0000001050507819 */ /* 0x000fe200000006ff */
[----:B------:R-:W-:Y:S01]  /*0830*/  FADD.FTZ R37, R37, R8 ;  /* 0x0000000825257221 */ /* 0x000fe20000010000 */
[----:B------:R-:W-:Y:S01]  /*0840*/  FFMA.FTZ R49, R4, R8, R49 ;  /* 0x0000000804317223 */ /* 0x000fe20000010031 */
        /* <DEDUP_REMOVED lines=12> */
[----:B------:R-:W-:Y:S01]  /*0910*/  IADD3 R81, R109, 0x80, RZ ;  /* 0x000000806d517810 */ /* 0x000fe20007ffe0ff */
[----:B------:R-:W-:Y:S01]  /*0920*/  FADD.FTZ R105, R78, R9 ;  /* 0x000000094e697221 */ /* 0x000fe20000010000 */
[----:B------:R-:W-:-:S07]  /*0930*/  FFMA.FTZ R112, R10, R9, R76 ;  /* 0x000000090a707223 */ /* 0x000fce000001004c */
.L_x_2085:
[----:B------:R-:W-:Y:S05]  /*0940*/  BSYNC B0 ;  /* 0x0000000000007941 */ /* 0x000fea0003800000 */
.L_x_2084:
        /* <DEDUP_REMOVED lines=14> */
[--C-:B--2---:R-:W-:Y:S01]  /*0a30*/  SHF.R.U64 R79, R14, 0x10, R15.reuse ;  /* 0x000000100e4f7819 */ /* 0x104fe2000000120f */
[----:B------:R-:W-:Y:S01]  /*0a40*/  IMAD.U32 R85, R15, 0x10000, RZ ;  /* 0x000100000f557824 */ /* 0x000fe200078e00ff */
[----:B------:R-:W-:Y:S02]  /*0a50*/  SHF.R.U32.HI R84, RZ, 0x10, R15 ;  /* 0x00000010ff547819 */ /* 0x000fe4000001160f */
[----:B------:R-:W-:-:S05]  /*0a60*/  SHF.L.U32 R79, R79, 0x10, RZ ;  /* 0x000000104f4f7819 */ /* 0x000fca00000006ff */
[----:B------:R-:W-:Y:S01]  /*0a70*/  FADD.FTZ R79, -R104, R79 ;  /* 0x0000004f684f7221 */ /* 0x000fe20000010100 */
[--C-:B---3--:R-:W-:Y:S02]  /*0a80*/  SHF.R.U64 R86, R12, 0x10, R13.reuse ;  /* 0x000000100c567819 */ /* 0x108fe4000000120d */
[----:B------:R-:W-:Y:S02]  /*0a90*/  MOV R78, R13 ;  /* 0x0000000d004e7202 */ /* 0x000fe40000000f00 */
[----:B------:R-:W-:Y:S02]  /*0aa0*/  SHF.R.U32.HI R80, RZ, 0x10, R13 ;  /* 0x00000010ff507819 */ /* 0x000fe4000001160d */
[----:B------:R-:W-:Y:S02]  /*0ab0*/  MOV R11, R12 ;  /* 0x0000000c000b7202 */ /* 0x000fe40000000f00 */
[----:B------:R-:W-:Y:S02]  /*0ac0*/  SHF.L.U32 R13, R14, 0x10, RZ ;  /* 0x000000100e0d7819 */ /* 0x000fe400000006ff */
[----:B------:R-:W-:-:S03]  /*0ad0*/  SHF.L.U32 R15, R11, 0x10, RZ ;  /* 0x000000100b0f7819 */ /* 0x000fc600000006ff */
[C---:B------:R-:W-:Y:S01]  /*0ae0*/  FADD.FTZ R11, -R104.reuse, R13 ;  /* 0x0000000d680b7221 */ /* 0x040fe20000010100 */
[----:B------:R-:W-:Y:S01]  /*0af0*/  FADD.FTZ R13, -R104, R85 ;  /* 0x00000055680d7221 */ /* 0x000fe20000010100 */
[----:B0-----:R-:W-:Y:S01]  /*0b00*/  SHF.L.U32 R76, R86, 0x10, RZ ;  /* 0x00000010564c7819 */ /* 0x001fe200000006ff */
[C---:B-----5:R-:W-:Y:S01]  /*0b10*/  FMUL.FTZ R12, R108.reuse, R79 ;  /* 0x0000004f6c0c7220 */ /* 0x060fe20000410000 */
[----:B------:R-:W-:Y:S01]  /*0b20*/  FMUL.FTZ R11, R108, R11 ;  /* 0x0000000b6c0b7220 */ /* 0x000fe20000410000 */
[----:B------:R-:W-:Y:S01]  /*0b30*/  SHF.L.U32 R77, R78, 0x10, RZ ;  /* 0x000000104e4d7819 */ /* 0x000fe200000006ff */
[----:B------:R-:W-:Y:S01]  /*0b40*/  FMUL.FTZ R14, R64, R15 ;  /* 0x0000000f400e7220 */ /* 0x000fe20000410000 */
        /* <DEDUP_REMOVED lines=8> */
[-C--:B------:R-:W-:Y:S01]  /*0bd0*/  FFMA.FTZ R46, R13, R77.reuse, R46 ;  /* 0x0000004d0d2e7223 */ /* 0x080fe2000001002e */
[----:B------:R-:W-:Y:S01]  /*0be0*/  FMUL.FTZ R84, R66, R77 ;  /* 0x0000004d42547220 */ /* 0x000fe20000410000 */
[----:B------:R-:W-:Y:S01]  /*0bf0*/  FADD.FTZ R76, R105, R14 ;  /* 0x0000000e694c7221 */ /* 0x000fe20000010000 */
[----:B------:R-:W-:Y:S01]  /*0c00*/  FFMA.FTZ R77, R11, R14, R112 ;  /* 0x0000000e0b4d7223 */ /* 0x000fe20000010070 */
[----:B------:R-:W-:Y:S01]  /*0c10*/  FADD.FTZ R105, -R104, R79 ;  /* 0x0000004f68697221 */ /* 0x000fe20000010100 */
        /* <DEDUP_REMOVED lines=11> */
.L_x_2087:
[----:B------:R-:W-:Y:S05]  /*0cd0*/  BSYNC B0 ;  /* 0x0000000000007941 */ /* 0x000fea0003800000 */
.L_x_2086:
        /* <DEDUP_REMOVED lines=14> */
[----:B------:R-:W-:Y:S02]  /*0dc0*/  SHF.L.U32 R87, R76, 0x10, RZ ;  /* 0x000000104c577819 */ /* 0x000fe400000006ff */
[----:B------:R-:W-:Y:S02]  /*0dd0*/  SHF.L.U32 R89, R89, 0x10, RZ ;  /* 0x0000001059597819 */ /* 0x000fe400000006ff */
[----:B------:R-:W-:Y:S02]  /*0de0*/  SHF.R.U32.HI R93, RZ, 0x10, R77 ;  /* 0x00000010ff5d7819 */ /* 0x000fe4000001164d */
[----:B------:R-:W-:Y:S01]  /*0df0*/  SHF.L.U32 R91, R77, 0x10, RZ ;  /* 0x000000104d5b7819 */ /* 0x000fe200000006ff */
[C---:B------:R-:W-:Y:S01]  /*0e00*/  FADD.FTZ R89, -R104.reuse, R89 ;  /* 0x0000005968597221 */ /* 0x040fe20000010100 */
[----:B------:R-:W-:Y:S01]  /*0e10*/  FADD.FTZ R87, -R104, R87 ;  /* 0x0000005768577221 */ /* 0x000fe20000010100 */
[----:B---3--:R-:W-:Y:S01]  /*0e20*/  IMAD.MOV.U32 R76, RZ, RZ, R78 ;  /* 0x000000ffff4c7224 */ /* 0x008fe200078e004e */
[----:B------:R-:W-:-:S02]  /*0e30*/  SHF.R.U64 R88, R78, 0x10, R79 ;  /* 0x000000104e587819 */ /* 0x000fc4000000124f */
[----:B------:R-:W-:Y:S02]  /*0e40*/  MOV R77, R79 ;  /* 0x0000004f004d7202 */ /* 0x000fe40000000f00 */
[----:B------:R-:W-:Y:S02]  /*0e50*/  SHF.R.U32.HI R78, RZ, 0x10, R79 ;  /* 0x00000010ff4e7819 */ /* 0x000fe4000001164f */
[----:B------:R-:W-:Y:S01]  /*0e60*/  SHF.L.U32 R79, R76, 0x10, RZ ;  /* 0x000000104c4f7819 */ /* 0x000fe200000006ff */
[----:B------:R-:W-:Y:S02]  /*0e70*/  IMAD.U32 R76, R88, 0x10000, RZ ;  /* 0x00010000584c7824 */ /* 0x000fe400078e00ff */
[C---:B-----5:R-:W-:Y:S01]  /*0e80*/  FMUL.FTZ R88, R108.reuse, R89 ;  /* 0x000000596c587220 */ /* 0x060fe20000410000 */
[----:B------:R-:W-:Y:S01]  /*0e90*/  FMUL.FTZ R87, R108, R87 ;  /* 0x000000576c577220 */ /* 0x000fe20000410000 */
[-C--:B------:R-:W-:Y:S01]  /*0ea0*/  FMUL.FTZ R90, R56, R79.reuse ;  /* 0x0000004f385a7220 */ /* 0x080fe20000410000 */
[----:B------:R-:W-:Y:S01]  /*0eb0*/  FADD.FTZ R29, R29, R76 ;  /* 0x0000004c1d1d7221 */ /* 0x000fe20000010000 */
[-C--:B------:R-:W-:Y:S01]  /*0ec0*/  FFMA.FTZ R41, R88, R76.reuse, R41 ;  /* 0x0000004c58297223 */ /* 0x080fe20000010029 */
[----:B------:R-:W-:Y:S01]  /*0ed0*/  FMUL.FTZ R89, R57, R76 ;  /* 0x0000004c39597220 */ /* 0x000fe20000410000 */
[----:B------:R-:W-:Y:S01]  /*0ee0*/  SHF.L.U32 R93, R93, 0x10, RZ ;  /* 0x000000105d5d7819 */ /* 0x000fe200000006ff */
[----:B------:R-:W-:Y:S01]  /*0ef0*/  FADD.FTZ R76, R105, R90 ;  /* 0x0000005a694c7221 */ /* 0x000fe20000010000 */
[----:B0-----:R-:W-:Y:S01]  /*0f00*/  SHF.L.U32 R81, R77, 0x10, RZ ;  /* 0x000000104d517819 */ /* 0x001fe200000006ff */
[----:B------:R-:W-:Y:S01]  /*0f10*/  FADD.FTZ R91, -R104, R91 ;  /* 0x0000005b685b7221 */ /* 0x000fe20000010100 */
[C---:B------:R-:W-:Y:S01]  /*0f20*/  FFMA.FTZ R77, R87.reuse, R90, R112 ;  /* 0x0000005a574d7223 */ /* 0x040fe20000010070 */
[----:B------:R-:W-:Y:S01]  /*0f30*/  FADD.FTZ R28, R28, R79 ;  /* 0x0000004f1c1c7221 */ /* 0x000fe20000010000 */
[----:B------:R-:W-:Y:S01]  /*0f40*/  FFMA.FTZ R40, R87, R79, R40 ;  /* 0x0000004f57287223 */ /* 0x000fe20000010028 */
[----:B------:R-:W-:Y:S01]  /*0f50*/  SHF.L.U32 R80, R78, 0x10, RZ ;  /* 0x000000104e507819 */ /* 0x000fe200000006ff */
[----:B------:R-:W-:Y:S01]  /*0f60*/  FADD.FTZ R79, R76, R89 ;  /* 0x000000594c4f7221 */ /* 0x000fe20000010000 */
[----:B------:R-:W-:Y:S01]  /*0f70*/  FADD.FTZ R107, -R104, R93 ;  /* 0x0000005d686b7221 */ /* 0x000fe20000010100 */
[----:B------:R-:W-:Y:S01]  /*0f80*/  FMUL.FTZ R91, R108, R91 ;  /* 0x0000005b6c5b7220 */ /* 0x000fe20000410000 */
        /* <DEDUP_REMOVED lines=12> */
.L_x_2089:
[----:B------:R-:W-:Y:S05]  /*1050*/  BSYNC B0 ;  /* 0x0000000000007941 */ /* 0x000fea0003800000 */
.L_x_2088:
        /* <DEDUP_REMOVED lines=27> */
.L_x_2115:
        /* <DEDUP_REMOVED lines=40> */
[--C-:B0-----:R-:W-:Y:S02]  /*1490*/  @P5 IMAD.MOV.U32 R76, RZ, RZ, R99.reuse ;  /* 0x000000ffff4c5224 */ /* 0x101fe400078e0063 */
[----:B------:R-:W-:Y:S01]  /*14a0*/  FMUL.FTZ R104, R108, R81 ;  /* 0x000000516c687220 */ /* 0x000fe20000410000 */
[----:B------:R-:W-:Y:S02]  /*14b0*/  @P5 SHF.R.U32.HI R105, RZ, 0x10, R99 ;  /* 0x00000010ff695819 */ /* 0x000fe40000011663 */
[----:B------:R-:W-:Y:S02]  /*14c0*/  @P5 SHF.L.U32 R83, R83, 0x10, RZ ;  /* 0x0000001053535819 */ /* 0x000fe400000006ff */
[----:B------:R-:W-:Y:S02]  /*14d0*/  @P5 SHF.L.U32 R77, R76, 0x10, RZ ;  /* 0x000000104c4d5819 */ /* 0x000fe400000006ff */
[----:B------:R-:W-:Y:S01]  /*14e0*/  @P5 SHF.L.U32 R81, R105, 0x10, RZ ;  /* 0x0000001069515819 */ /* 0x000fe200000006ff */
[----:B------:R-:W-:Y:S01]  /*14f0*/  @P5 FADD.FTZ R82, R82, R83 ;  /* 0x0000005352525221 */ /* 0x000fe20000010000 */
[----:B------:R-:W-:Y:S01]  /*1500*/  FADD.FTZ R83, R9, -R80 ;  /* 0x8000005009537221 */ /* 0x000fe20000010000 */
[----:B------:R-:W-:Y:S01]  /*1510*/  @P5 FADD.FTZ R104, R104, R77 ;  /* 0x0000004d68685221 */ /* 0x000fe20000010000 */
[----:B------:R-:W-:Y:S01]  /*1520*/  FFMA.FTZ R77, R3, R113, R114 ;  /* 0x00000071034d7223 */ /* 0x000fe20000010072 */
[----:B------:R-:W-:Y:S01]  /*1530*/  @P5 MOV R80, R98 ;  /* 0x0000006200505202 */ /* 0x000fe20000000f00 */
[----:B------:R-:W-:Y:S01]  /*1540*/  FMUL.FTZ R112, R108, R83 ;  /* 0x000000536c707220 */ /* 0x000fe20000410000 */
[-C--:B------:R-:W-:Y:S01]  /*1550*/  FMUL.FTZ R116, R82, R107.reuse ;  /* 0x0000006b52747220 */ /* 0x080fe20000410000 */
[----:B------:R-:W-:Y:S01]  /*1560*/  FADD.FTZ R77, R6, -R77 ;  /* 0x8000004d064d7221 */ /* 0x000fe20000010000 */
[----:B------:R-:W-:Y:S01]  /*1570*/  FMUL.FTZ R115, R104, R107 ;  /* 0x0000006b68737220 */ /* 0x000fe20000410000 */
[----:B------:R-:W-:Y:S01]  /*1580*/  @P5 FADD.FTZ R112, R112, R81 ;  /* 0x0000005170705221 */ /* 0x000fe20000010000 */
[----:B------:R-:W-:Y:S01]  /*1590*/  @P5 SHF.L.U32 R81, R80, 0x10, RZ ;  /* 0x0000001050515819 */ /* 0x000fe200000006ff */
[----:B------:R-:W-:Y:S01]  /*15a0*/  FMUL.FTZ R120, R108, R77 ;  /* 0x0000004d6c787220 */ /* 0x000fe20000410000 */
[----:B------:R-:W-:Y:S01]  /*15b0*/  FMUL.FTZ R76, R69, R116 ;  /* 0x00000074454c7220 */ /* 0x000fe20000410000 */
[----:B------:R-:W-:Y:S01]  /*15c0*/  FMUL.FTZ R118, R112, R107 ;  /* 0x0000006b70767220 */ /* 0x000fe20000410000 */
[----:B------:R-:W-:Y:S01]  /*15d0*/  FMUL.FTZ R77, R70, R115 ;  /* 0x00000073464d7220 */ /* 0x000fe20000410000 */
[----:B------:R-:W-:Y:S01]  /*15e0*/  @P5 FADD.FTZ R120, R120, R81 ;  /* 0x0000005178785221 */ /* 0x000fe20000010000 */
[----:B------:R-:W-:Y:S01]  /*15f0*/  ISETP.NE.U32.AND P5, PT, RZ, UR14, PT ;  /* 0x0000000eff007c0c */ /* 0x000fe2000bfa5070 */
[----:B------:R-:W-:Y:S01]  /*1600*/  FMUL.FTZ R105, R71, R118 ;  /* 0x0000007647697220 */ /* 0x000fe20000410000 */
[----:B------:R-:W0:Y:S01]  /*1610*/  LDC.64 R80, c[0x0][0x2f8] ;  /* 0x0000be00ff507b82 */ /* 0x000e220000000a00 */
[----:B------:R-:W-:Y:S01]  /*1620*/  FMUL.FTZ R117, R120, R107 ;  /* 0x0000006b78757220 */ /* 0x000fe20000410000 */
[----:B------:R-:W-:Y:S01]  /*1630*/  F2F.BF16.F32 R76, R76 ;  /* 0x0000004c004c7304 */ /* 0x000fe20000202000 */
[----:B------:R-:W-:-:S02]  /*1640*/  ISETP.NE.AND.EX P5, PT, RZ, UR15, PT, P5 ;  /* 0x0000000fff007c0c */ /* 0x000fc4000bfa5350 */
[----:B------:R-:W-:-:S05]  /*1650*/  FMUL.FTZ R83, R68, R117 ;  /* 0x0000007544537220 */ /* 0x000fca0000410000 */
[----:B------:R-:W1:Y:S06]  /*1660*/  F2F.BF16.F32 R105, R105 ;  /* 0x0000006900697304 */ /* 0x000e6c0000202000 */
[----:B------:R-:W-:Y:S02]  /*1670*/  @P5 F2FP.BF16.F32.PACK_AB R104, RZ, R104 ;  /* 0x00000068ff68523e */ /* 0x000fe400000010ff */
        /* <DEDUP_REMOVED lines=27> */
.L_x_2093:
[----:B------:R1:W-:Y:S01]  /*1830*/  STG.E.64 desc[UR4][R78.64], R76 ;  /* 0x0000004c4e007986 */ /* 0x0003e2000c101b04 */
[----:B0-----:R-:W-:Y:S01]  /*1840*/  SHF.L.U32 R81, R112, 0x10, RZ ;  /* 0x0000001070517819 */ /* 0x001fe200000006ff */
[----:B------:R-:W-:Y:S01]  /*1850*/  IMAD.U32 R83, R104, 0x10000, RZ ;  /* 0x0001000068537824 */ /* 0x000fe200078e00ff */
[----:B------:R-:W-:Y:S02]  /*1860*/  SHF.L.U32 R80, R105, 0x10, RZ ;  /* 0x0000001069507819 */ /* 0x000fe400000006ff */
[----:B------:R-:W-:Y:S01]  /*1870*/  SHF.L.U32 R82, R119, 0x10, RZ ;  /* 0x0000001077527819 */ /* 0x000fe200000006ff */
[----:B------:R-:W-:Y:S01]  /*1880*/  FFMA.FTZ R24, R81, R117, R24 ;  /* 0x0000007551187223 */ /* 0x000fe20000010018 */
[----:B------:R-:W-:Y:S01]  /*1890*/  FFMA.FTZ R26, R83, R115, R26 ;  /* 0x00000073531a7223 */ /* 0x000fe2000001001a */
[----:B------:R-:W-:Y:S01]  /*18a0*/  FFMA.FTZ R25, R80, R116, R25 ;  /* 0x0000007450197223 */ /* 0x000fe20000010019 */
[----:B------:R-:W-:Y:S01]  /*18b0*/  IADD3 R109, R109, 0x80, RZ ;  /* 0x000000806d6d7810 */ /* 0x000fe20007ffe0ff */
[----:B------:R-:W-:-:S07]  /*18c0*/  FFMA.FTZ R27, R82, R118, R27 ;  /* 0x00000076521b7223 */ /* 0x000fce000001001b */
.L_x_2092:
[----:B------:R-:W-:Y:S05]  /*18d0*/  BSYNC B0 ;  /* 0x0000000000007941 */ /* 0x000fea0003800000 */
.L_x_2091:
        /* <DEDUP_REMOVED lines=16> */
[----:B------:R-:W-:Y:S01]  /*19e0*/  FMUL.FTZ R118, R108, R77 ;  /* 0x0000004d6c767220 */ /* 0x000fe20000410000 */
[----:B------:R-:W-:Y:S01]  /*19f0*/  @P5 MOV R80, R97 ;  /* 0x0000006100505202 */ /* 0x000fe20000000f00 */
[----:B------:R-:W-:Y:S01]  /*1a00*/  FFMA.FTZ R77, R11, R113, R114 ;  /* 0x000000710b4d7223 */ /* 0x000fe20000010072 */
[----:B------:R-:W-:Y:S02]  /*1a10*/  @P5 SHF.L.U32 R81, R81, 0x10, RZ ;  /* 0x0000001051515819 */ /* 0x000fe400000006ff */
[----:B------:R-:W-:-:S03]  /*1a20*/  @P5 SHF.R.U32.HI R105, RZ, 0x10, R97 ;  /* 0x00000010ff695819 */ /* 0x000fc60000011661 */
[----:B------:R-:W-:Y:S01]  /*1a30*/  @P5 FADD.FTZ R76, R76, R81 ;  /* 0x000000514c4c5221 */ /* 0x000fe20000010000 */
[----:B------:R-:W-:Y:S01]  /*1a40*/  @P5 IMAD.U32 R81, R80, 0x10000, RZ ;  /* 0x0001000050515824 */ /* 0x000fe200078e00ff */
[----:B------:R-:W-:Y:S02]  /*1a50*/  @P5 MOV R80, R96 ;  /* 0x0000006000505202 */ /* 0x000fe40000000f00 */
[----:B------:R-:W-:Y:S01]  /*1a60*/  @P5 SHF.L.U32 R105, R105, 0x10, RZ ;  /* 0x0000001069695819 */ /* 0x000fe200000006ff */
[----:B------:R-:W-:Y:S01]  /*1a70*/  @P5 FADD.FTZ R118, R118, R81 ;  /* 0x0000005176765221 */ /* 0x000fe20000010000 */
[----:B------:R-:W-:Y:S01]  /*1a80*/  FADD.FTZ R81, R14, -R77 ;  /* 0x8000004d0e517221 */ /* 0x000fe20000010000 */
[----:B------:R-:W-:Y:S01]  /*1a90*/  @P5 SHF.L.U32 R83, R80, 0x10, RZ ;  /* 0x0000001050535819 */ /* 0x000fe200000006ff */
[----:B------:R-:W-:Y:S01]  /*1aa0*/  FMUL.FTZ R112, R76, R107 ;  /* 0x0000006b4c707220 */ /* 0x000fe20000410000 */
[----:B------:R-:W-:Y:S01]  /*1ab0*/  @P5 FADD.FTZ R104, R104, R105 ;  /* 0x0000006968685221 */ /* 0x000fe20000010000 */
[----:B------:R-:W-:Y:S01]  /*1ac0*/  FMUL.FTZ R80, R108, R81 ;  /* 0x000000516c507220 */ /* 0x000fe20000410000 */
[-C--:B------:R-:W-:Y:S01]  /*1ad0*/  FMUL.FTZ R115, R118, R107.reuse ;  /* 0x0000006b76737220 */ /* 0x080fe20000410000 */
[----:B------:R-:W-:Y:S01]  /*1ae0*/  FMUL.FTZ R82, R61, R112 ;  /* 0x000000703d527220 */ /* 0x000fe20000410000 */
[----:B------:R-:W-:Y:S01]  /*1af0*/  FMUL.FTZ R116, R104, R107 ;  /* 0x0000006b68747220 */ /* 0x000fe20000410000 */
[----:B------:R-:W-:Y:S01]  /*1b00*/  @P5 FADD.FTZ R80, R80, R83 ;  /* 0x0000005350505221 */ /* 0x000fe20000010000 */
[----:B------:R-:W-:Y:S01]  /*1b10*/  ISETP.NE.U32.AND P5, PT, RZ, UR14, PT ;  /* 0x0000000eff007c0c */ /* 0x000fe2000bfa5070 */
[----:B------:R-:W-:Y:S01]  /*1b20*/  FMUL.FTZ R81, R62, R115 ;  /* 0x000000733e517220 */ /* 0x000fe20000410000 */
[----:B------:R-:W-:Y:S01]  /*1b30*/  FMUL.FTZ R119, R63, R116 ;  /* 0x000000743f777220 */ /* 0x000fe20000410000 */
[----:B------:R-:W-:Y:S01]  /*1b40*/  FMUL.FTZ R117, R80, R107 ;  /* 0x0000006b50757220 */ /* 0x000fe20000410000 */
[----:B------:R-:W-:Y:S01]  /*1b50*/  ISETP.NE.AND.EX P5, PT, RZ, UR15, PT, P5 ;  /* 0x0000000fff007c0c */ /* 0x000fe2000bfa5350 */
[----:B------:R-:W0:Y:S02]  /*1b60*/  F2F.BF16.F32 R77, R82 ;  /* 0x00000052004d7304 */ /* 0x000e240000202000 */
[----:B------:R-:W-:-:S06]  /*1b70*/  FMUL.FTZ R105, R60, R117 ;  /* 0x000000753c697220 */ /* 0x000fcc0000410000 */
[----:B------:R-:W1:Y:S04]  /*1b80*/  F2F.BF16.F32 R83, R119 ;  /* 0x0000007700537304 */ /* 0x000e680000202000 */
[----:B------:R-:W-:Y:S02]  /*1b90*/  @P5 F2FP.BF16.F32.PACK_AB R80, RZ, R80 ;  /* 0x00000050ff50523e */ /* 0x000fe400000010ff */
[----:B------:R-:W-:Y:S01]  /*1ba0*/  @P5 F2FP.BF16.F32.PACK_AB R120, RZ, R76 ;  /* 0x0000004cff78523e */ /* 0x000fe200000010ff */
[----:B0-----:R-:W-:Y:S01]  /*1bb0*/  IMAD.WIDE.U32 R76, R77, 0x10000, RZ ;  /* 0x000100004d4c7825 */ /* 0x001fe200078e00ff */
[----:B------:R-:W0:Y:S01]  /*1bc0*/  F2F.BF16.F32 R81, R81 ;  /* 0x0000005100517304 */ /* 0x000e220000202000 */
[----:B------:R-:W-:Y:S02]  /*1bd0*/  @P5 PRMT R101, R80, 0x7610, R101 ;  /* 0x0000761050655816 */ /* 0x000fe40000000065 */
[----:B------:R-:W-:-:S02]  /*1be0*/  LEA R80, P6, R109, UR16, 0x3 ;  /* 0x000000106d507c11 */ /* 0x000fc4000f8c18ff */
[----:B------:R-:W-:Y:S02]  /*1bf0*/  @P5 F2FP.BF16.F32.PACK_AB R118, RZ, R118 ;  /* 0x00000076ff76523e */ /* 0x000fe400000010ff */
[----:B-1----:R-:W-:Y:S01]  /*1c00*/  SHF.L.U32 R83, R83, 0x10, RZ ;  /* 0x0000001053537819 */ /* 0x002fe200000006ff */
[----:B------:R-:W1:Y:S01]  /*1c10*/  F2F.BF16.F32 R105, R105 ;  /* 0x0000006900697304 */ /* 0x000e620000202000 */
[----:B------:R-:W-:Y:S02]  /*1c20*/  @P5 F2FP.BF16.F32.PACK_AB R104, RZ, R104 ;  /* 0x00000068ff68523e */ /* 0x000fe400000010ff */
[----:B------:R-:W-:Y:S02]  /*1c30*/  @P5 PRMT R102, R120, 0x7610, R102 ;  /* 0x0000761078665816 */ /* 0x000fe40000000066 */
[----:B------:R-:W-:Y:S02]  /*1c40*/  @P5 PRMT R103, R118, 0x7610, R103 ;  /* 0x0000761076675816 */ /* 0x000fe40000000067 */
[----:B0-----:R-:W-:-:S02]  /*1c50*/  LOP3.LUT R83, R77, R83, R81, 0xfe, !PT ;  /* 0x000000534d537212 */ /* 0x001fc400078efe51 */
[----:B------:R-:W-:Y:S02]  /*1c60*/  LEA.HI.X R81, R109, UR17, RZ, 0x3, P6 ;  /* 0x000000116d517c11 */ /* 0x000fe4000b0f1cff */
[----:B------:R-:W-:Y:S02]  /*1c70*/  @P5 PRMT R106, R104, 0x7610, R106 ;  /* 0x00007610686a5816 */ /* 0x000fe4000000006a */
[----:B-1----:R-:W-:Y:S01]  /*1c80*/  LOP3.LUT R82, R76, R105, RZ, 0xfc, !PT ;  /* 0x000000694c527212 */ /* 0x002fe200078efcff */
        /* <DEDUP_REMOVED lines=9> */
.L_x_2096:
[----:B------:R2:W-:Y:S01]  /*1d20*/  STG.E.64 desc[UR4][R80.64], R82 ;  /* 0x0000005250007986 */ /* 0x0005e2000c101b04 */
[----:B0----5:R-:W-:Y:S01]  /*1d30*/  IMAD.MOV.U32 R76, RZ, RZ, R78 ;  /* 0x000000ffff4c7224 */ /* 0x021fe200078e004e */
[--C-:B------:R-:W-:Y:S02]  /*1d40*/  SHF.R.U64 R105, R78, 0x10, R79.reuse ;  /* 0x000000104e697819 */ /* 0x100fe4000000124f */
[----:B------:R-:W-:Y:S02]  /*1d50*/  MOV R104, R79 ;  /* 0x0000004f00687202 */ /* 0x000fe40000000f00 */
[----:B------:R-:W-:Y:S02]  /*1d60*/  SHF.R.U32.HI R78, RZ, 0x10, R79 ;  /* 0x00000010ff4e7819 */ /* 0x000fe4000001164f */
[----:B------:R-:W-:Y:S02]  /*1d70*/  SHF.L.U32 R77, R76, 0x10, RZ ;  /* 0x000000104c4d7819 */ /* 0x000fe400000006ff */
[----:B------:R-:W-:Y:S01]  /*1d80*/  SHF.L.U32 R76, R105, 0x10, RZ ;  /* 0x00000010694c7819 */ /* 0x000fe200000006ff */
[----:B------:R-:W-:Y:S01]  /*1d90*/  IMAD.U32 R78, R78, 0x10000, RZ ;  /* 0x000100004e4e7824 */ /* 0x000fe200078e00ff */
[----:B------:R-:W-:Y:S01]  /*1da0*/  SHF.L.U32 R79, R104, 0x10, RZ ;  /* 0x00000010684f7819 */ /* 0x000fe200000006ff */
[----:B------:R-:W-:Y:S01]  /*1db0*/  FFMA.FTZ R20, R77, R117, R20 ;  /* 0x000000754d147223 */ /* 0x000fe20000010014 */
[----:B------:R-:W-:Y:S01]  /*1dc0*/  IADD3 R109, R109, 0x80, RZ ;  /* 0x000000806d6d7810 */ /* 0x000fe20007ffe0ff */
[----:B------:R-:W-:Y:S01]  /*1dd0*/  FFMA.FTZ R21, R76, R112, R21 ;  /* 0x000000704c157223 */ /* 0x000fe20000010015 */
[----:B------:R-:W-:Y:S01]  /*1de0*/  FFMA.FTZ R23, R78, R116, R23 ;  /* 0x000000744e177223 */ /* 0x000fe20000010017 */
[----:B--2---:R-:W-:-:S07]  /*1df0*/  FFMA.FTZ R22, R79, R115, R22 ;  /* 0x000000734f167223 */ /* 0x004fce0000010016 */
.L_x_2095:
[----:B------:R-:W-:Y:S05]  /*1e00*/  BSYNC B0 ;  /* 0x0000000000007941 */ /* 0x000fea0003800000 */
.L_x_2094:
        /* <DEDUP_REMOVED lines=13> */
[----:B------:R-:W-:Y:S01]  /*1ee0*/  FADD.FTZ R81, R90, -R81 ;  /* 0x800000515a517221 */ /* 0x000fe20000010000 */
[C---:B------:R-:W-:Y:S01]  /*1ef0*/  FMUL.FTZ R78, R108.reuse, R79 ;  /* 0x0000004f6c4e7220 */ /* 0x040fe20000410000 */
[C---:B------:R-:W-:Y:S01]  /*1f00*/  FMUL.FTZ R80, R108.reuse, R105 ;  /* 0x000000696c507220 */ /* 0x040fe20000410000 */
[----:B------:R-:W-:Y:S01]  /*1f10*/  ISETP.NE.U32.AND P6, PT, RZ, UR14, PT ;  /* 0x0000000eff007c0c */ /* 0x000fe2000bfc5070 */
[----:B------:R-:W-:-:S03]  /*1f20*/  FMUL.FTZ R104, R108, R81 ;  /* 0x000000516c687220 */ /* 0x000fc60000410000 */
[----:B------:R-:W-:Y:S02]  /*1f30*/  ISETP.NE.AND.EX P6, PT, RZ, UR15, PT, P6 ;  /* 0x0000000fff007c0c */ /* 0x000fe4000bfc5360 */
        /* <DEDUP_REMOVED lines=9> */
[----:B------:R-:W-:Y:S01]  /*1fd0*/  FMUL.FTZ R82, R108, R83 ;  /* 0x000000536c527220 */ /* 0x000fe20000410000 */
[----:B------:R-:W-:Y:S01]  /*1fe0*/  @P5 MOV R83, R94 ;  /* 0x0000005e00535202 */ /* 0x000fe20000000f00 */
[----:B------:R-:W-:Y:S01]  /*1ff0*/  @P5 FADD.FTZ R80, R80, R79 ;  /* 0x0000004f50505221 */ /* 0x000fe20000010000 */
[----:B------:R-:W-:Y:S01]  /*2000*/  FMUL.FTZ R79, R53, R112 ;  /* 0x00000070354f7220 */ /* 0x000fe20000410000 */
[----:B------:R-:W-:Y:S01]  /*2010*/  @P5 FADD.FTZ R82, R82, R105 ;  /* 0x0000006952525221 */ /* 0x000fe20000010000 */
[----:B------:R-:W-:Y:S01]  /*2020*/  @P5 SHF.L.U32 R105, R83, 0x10, RZ ;  /* 0x0000001053695819 */ /* 0x000fe200000006ff */
[-C--:B------:R-:W-:Y:S01]  /*2030*/  FMUL.FTZ R113, R80, R107.reuse ;  /* 0x0000006b50717220 */ /* 0x080fe20000410000 */
[----:B------:R-:W-:Y:S01]  /*2040*/  @P6 F2FP.BF16.F32.PACK_AB R78, RZ, R78 ;  /* 0x0000004eff4e623e */ /* 0x000fe200000010ff */
[----:B------:R-:W-:Y:S01]  /*2050*/  FMUL.FTZ R108, R82, R107 ;  /* 0x0000006b526c7220 */ /* 0x000fe20000410000 */
[----:B------:R-:W0:Y:S01]  /*2060*/  F2F.BF16.F32 R79, R79 ;  /* 0x0000004f004f7304 */ /* 0x000e220000202000 */
[----:B------:R-:W-:Y:S01]  /*2070*/  @P5 FADD.FTZ R104, R104, R105 ;  /* 0x0000006968685221 */ /* 0x000fe20000010000 */
[----:B------:R-:W-:Y:S01]  /*2080*/  FMUL.FTZ R83, R54, R113 ;  /* 0x0000007136537220 */ /* 0x000fe20000410000 */
[----:B------:R-:W-:Y:S01]  /*2090*/  FMUL.FTZ R81, R55, R108 ;  /* 0x0000006c37517220 */ /* 0x000fe20000410000 */
[----:B------:R-:W-:Y:S01]  /*20a0*/  @P6 F2FP.BF16.F32.PACK_AB R80, RZ, R80 ;  /* 0x00000050ff50623e */ /* 0x000fe200000010ff */
[----:B------:R-:W-:Y:S01]  /*20b0*/  FMUL.FTZ R107, R104, R107 ;  /* 0x0000006b686b7220 */ /* 0x000fe20000410000 */
[----:B------:R-:W-:-:S02]  /*20c0*/  @P6 F2FP.BF16.F32.PACK_AB R104, RZ, R104 ;  /* 0x00000068ff68623e */ /* 0x000fc400000010ff */
[----:B------:R-:W-:Y:S01]  /*20d0*/  F2F.BF16.F32 R83, R83 ;  /* 0x0000005300537304 */ /* 0x000fe20000202000 */
[----:B------:R-:W-:Y:S01]  /*20e0*/  FMUL.FTZ R105, R52, R107 ;  /* 0x0000006b34697220 */ /* 0x000fe20000410000 */
[----:B------:R-:W-:Y:S02]  /*20f0*/  @P6 PRMT R102, R78, 0x7610, R102 ;  /* 0x000076104e666816 */ /* 0x000fe40000000066 */
[----:B------:R-:W-:Y:S02]  /*2100*/  @P6 PRMT R101, R104, 0x7610, R101 ;  /* 0x0000761068656816 */ /* 0x000fe40000000065 */
[----:B------:R-:W-:Y:S01]  /*2110*/  @P6 PRMT R103, R80, 0x7610, R103 ;  /* 0x0000761050676816 */ /* 0x000fe20000000067 */
[----:B0-----:R-:W-:Y:S01]  /*2120*/  IMAD.WIDE.U32 R78, R79, 0x10000, RZ ;  /* 0x000100004f4e7825 */ /* 0x001fe200078e00ff */
[----:B------:R-:W0:Y:S01]  /*2130*/  F2F.BF16.F32 R81, R81 ;  /* 0x0000005100517304 */ /* 0x000e220000202000 */
[----:B------:R-:W-:Y:S02]  /*2140*/  LEA R80, P5, R109, UR16, 0x3 ;  /* 0x000000106d507c11 */ /* 0x000fe4000f8a18ff */
[----:B------:R-:W-:-:S04]  /*2150*/  @P6 F2FP.BF16.F32.PACK_AB R114, RZ, R82 ;  /* 0x00000052ff72623e */ /* 0x000fc800000010ff */
[----:B------:R-:W-:Y:S01]  /*2160*/  @P6 PRMT R106, R114, 0x7610, R106 ;  /* 0x00007610726a6816 */ /* 0x000fe2000000006a */
[----:B------:R-:W1:Y:S01]  /*2170*/  F2F.BF16.F32 R105, R105 ;  /* 0x0000006900697304 */ /* 0x000e620000202000 */
[----:B0-----:R-:W-:Y:S02]  /*2180*/  SHF.L.U32 R104, R81, 0x10, RZ ;  /* 0x0000001051687819 */ /* 0x001fe400000006ff */
[----:B------:R-:W-:Y:S02]  /*2190*/  LEA.HI.X R81, R109, UR17, RZ, 0x3, P5 ;  /* 0x000000116d517c11 */ /* 0x000fe4000a8f1cff */
[----:B------:R-:W-:Y:S02]  /*21a0*/  LOP3.LUT R83, R79, R104, R83, 0xfe, !PT ;  /* 0x000000684f537212 */ /* 0x000fe400078efe53 */
[----:B-1----:R-:W-:Y:S01]  /*21b0*/  LOP3.LUT R82, R78, R105, RZ, 0xfc, !PT ;  /* 0x000000694e527212 */ /* 0x002fe200078efcff */
[----:B------:R-:W-:Y:S06]  /*21c0*/  @!P6 BRA `(.L_x_2099) ;  /* 0x000000000020e947 */ /* 0x000fec0003800000 */
[----:B------:R-:W-:Y:S02]  /*21d0*/  LOP3.LUT R78, R102, 0xffff, RZ, 0xc0, !PT ;  /* 0x0000ffff664e7812 */ /* 0x000fe400078ec0ff */
[----:B------:R-:W-:Y:S02]  /*21e0*/  LEA R104, P5, R109, UR14, 0x3 ;  /* 0x0000000e6d687c11 */ /* 0x000fe4000f8a18ff */
[----:B------:R-:W-:Y:S01]  /*21f0*/  PRMT R115, R103, 0x5410, R106 ;  /* 0x0000541067737816 */ /* 0x000fe2000000006a */
[----:B------:R-:W-:Y:S01]  /*2200*/  IMAD.WIDE.U32 R78, R78, 0x10000, RZ ;  /* 0x000100004e4e7825 */ /* 0x000fe200078e00ff */
[----:B------:R-:W-:-:S04]  /*2210*/  LEA.HI.X R105, R109, UR15, RZ, 0x3, P5 ;  /* 0x0000000f6d697c11 */ /* 0x000fc8000a8f1cff */
[----:B------:R-:W-:Y:S02]  /*2220*/  LOP3.LUT R79, R115, R79, RZ, 0xfc, !PT ;  /* 0x0000004f734f7212 */ /* 0x000fe400078efcff */
[----:B------:R-:W-:-:S05]  /*2230*/  LOP3.LUT R78, R78, 0xffff, R101, 0xf8, !PT ;  /* 0x0000ffff4e4e7812 */ /* 0x000fca00078ef865 */
[----:B------:R0:W-:Y:S02]  /*2240*/  STG.E.64 desc[UR4][R104.64], R78 ;  /* 0x0000004e68007986 */ /* 0x0001e4000c101b04 */
.L_x_2099:
[----:B------:R2:W-:Y:S01]  /*2250*/  STG.E.64 desc[UR4][R80.64], R82 ;  /* 0x0000005250007986 */ /* 0x0005e2000c101b04 */
[----:B0----5:R-:W-:Y:S01]  /*2260*/  MOV R78, R76 ;  /* 0x0000004c004e7202 */ /* 0x021fe20000000f00 */
[--C-:B------:R-:W-:Y:S01]  /*2270*/  IMAD.MOV.U32 R79, RZ, RZ, R77.reuse ;  /* 0x000000ffff4f7224 */ /* 0x100fe200078e004d */
[--C-:B------:R-:W-:Y:S02]  /*2280*/  SHF.R.U64 R76, R76, 0x10, R77.reuse ;  /* 0x000000104c4c7819 */ /* 0x100fe4000000124d */
[----:B------:R-:W-:Y:S02]  /*2290*/  SHF.R.U32.HI R104, RZ, 0x10, R77 ;  /* 0x00000010ff687819 */ /* 0x000fe4000001164d */
[----:B------:R-:W-:Y:S02]  /*22a0*/  SHF.L.U32 R77, R78, 0x10, RZ ;  /* 0x000000104e4d7819 */ /* 0x000fe400000006ff */
[----:B------:R-:W-:Y:S02]  /*22b0*/  SHF.L.U32 R76, R76, 0x10, RZ ;  /* 0x000000104c4c7819 */ /* 0x000fe400000006ff */
[----:B------:R-:W-:Y:S01]  /*22c0*/  SHF.L.U32 R79, R79, 0x10, RZ ;  /* 0x000000104f4f7819 */ /* 0x000fe200000006ff */
[----:B------:R-:W-:Y:S01]  /*22d0*/  FFMA.FTZ R16, R77, R107, R16 ;  /* 0x0000006b4d107223 */ /* 0x000fe20000010010 */
[----:B------:R-:W-:Y:S01]  /*22e0*/  SHF.L.U32 R78, R104, 0x10, RZ ;  /* 0x00000010684e7819 */ /* 0x000fe200000006ff */
[----:B------:R-:W-:-:S02]  /*22f0*/  FFMA.FTZ R17, R76, R112, R17 ;  /* 0x000000704c117223 */ /* 0x000fc40000010011 */
[----:B------:R-:W-:Y:S02]  /*2300*/  FFMA.FTZ R18, R79, R113, R18 ;  /* 0x000000714f127223 */ /* 0x000fe40000010012 */
[----:B--2---:R-:W-:-:S07]  /*2310*/  FFMA.FTZ R19, R78, R108, R19 ;  /* 0x0000006c4e137223 */ /* 0x004fce0000010013 */
.L_x_2098:
[----:B------:R-:W-:Y:S05]  /*2320*/  BSYNC B0 ;  /* 0x0000000000007941 */ /* 0x000fea0003800000 */
.L_x_2097:
[----:B------:R-:W-:Y:S01]  /*2330*/  VIADD R2, R2, UR18 ;  /* 0x0000001202027c36 */ /* 0x000fe20008000000 */
[----:B------:R-:W-:-:S04]  /*2340*/  SEL R82, RZ, 0x1, P4 ;  /* 0x00000001ff527807 */ /* 0x000fc80002000000 */
[----:B------:R-:W-:-:S13]  /*2350*/  ISETP.GE.AND P5, PT, R2, UR19, PT ;  /* 0x0000001302007c0c */ /* 0x000fda000bfa6270 */
[----:B------:R-:W-:Y:S05]  /*2360*/  @!P5 BRA `(.L_x_2100) ;  /* 0xffffffe0003cd947 */ /* 0x000fea000383ffff */
.L_x_2083:
[----:B------:R-:W0:Y:S01]  /*2370*/  S2R R0, SR_TID.X ;  /* 0x0000000000007919 */ /* 0x000e220000002100 */
[----:B------:R-:W0:Y:S01]  /*2380*/  S2UR UR6, SR_CTAID.X ;  /* 0x00000000000679c3 */ /* 0x000e220000002500 */
[----:B------:R-:W-:Y:S01]  /*2390*/  BSSY B0, `(.L_x_2101) ;  /* 0x000000f000007945 */ /* 0x000fe20003800000 */
[----:B0-----:R-:W-:-:S05]  /*23a0*/  LEA.HI R0, R0, UR6, RZ, 0x19 ;  /* 0x0000000600007c11 */ /* 0x001fca000f8fc8ff */
        /* <DEDUP_REMOVED lines=13> */
.L_x_2102:
[----:B------:R-:W-:Y:S05]  /*2480*/  BSYNC B0 ;  /* 0x0000000000007941 */ /* 0x000fea0003800000 */
.L_x_2101:
        /* <DEDUP_REMOVED lines=12> */
.L_x_2104:
[----:B------:R-:W-:Y:S05]  /*2550*/  BSYNC B0 ;  /* 0x0000000000007941 */ /* 0x000fea0003800000 */
.L_x_2103:
        /* <DEDUP_REMOVED lines=11> */
.L_x_2090:
[----:B------:R-:W-:Y:S01]  /*2610*/  MOV R116, R105 ;  /* 0x0000006900747202 */ /* 0x000fe20000000f00 */
[----:B------:R-:W-:Y:S01]  /*2620*/  IMAD.MOV.U32 R118, RZ, RZ, 0x1f ;  /* 0x0000001fff767424 */ /* 0x000fe200078e00ff */
[----:B------:R-:W-:Y:S02]  /*2630*/  MOV R115, 0x10 ;  /* 0x0000001000737802 */ /* 0x000fe40000000f00 */
[----:B------:R-:W-:-:S07]  /*2640*/  MOV R113, 0xffffffff ;  /* 0xffffffff00717802 */ /* 0x000fce0000000f00 */
[----:B------:R-:W-:Y:S05]  /*2650*/  WARPSYNC.COLLECTIVE R113, `(.L_x_2105) ;  /* 0x0000000071087348 */ /* 0x000fea0003c00000 */
[----:B------:R0:W1:Y:S02]  /*2660*/  SHFL.DOWN P6, R114, R116, R115, R118 ;  /* 0x0800007374727389 */ /* 0x00006400000c0076 */
[----:B01----:R-:W-:Y:S01]  /*2670*/  ENDCOLLECTIVE ;  /* 0x000000000000791b */ /* 0x003fe20003800000 */
.L_x_2105:
[----:B------:R-:W-:Y:S02]  /*2680*/  MOV R116, R112 ;  /* 0x0000007000747202 */ /* 0x000fe40000000f00 */
[----:B------:R-:W-:-:S07]  /*2690*/  MOV R78, R114 ;  /* 0x00000072004e7202 */ /* 0x000fce0000000f00 */
[----:B------:R-:W-:Y:S05]  /*26a0*/  WARPSYNC.COLLECTIVE R113, `(.L_x_2106) ;  /* 0x0000000071087348 */ /* 0x000fea0003c00000 */
[----:B------:R0:W1:Y:S02]  /*26b0*/  SHFL.DOWN P6, R114, R116, R115, R118 ;  /* 0x0800007374727389 */ /* 0x00006400000c0076 */
[----:B01----:R-:W-:Y:S01]  /*26c0*/  ENDCOLLECTIVE ;  /* 0x000000000000791b */ /* 0x003fe20003800000 */
.L_x_2106:
[----:B------:R-:W-:-:S04]  /*26d0*/  FADD.FTZ R78, R78, R105 ;  /* 0x000000694e4e7221 */ /* 0x000fc80000010000 */
[----:B------:R-:W-:Y:S01]  /*26e0*/  IMAD.MOV.U32 R116, RZ, RZ, R78 ;  /* 0x000000ffff747224 */ /* 0x000fe200078e004e */
[----:B------:R-:W-:Y:S02]  /*26f0*/  MOV R115, 0x8 ;  /* 0x0000000800737802 */ /* 0x000fe40000000f00 */
[----:B------:R-:W-:-:S07]  /*2700*/  MOV R79, R114 ;  /* 0x00000072004f7202 */ /* 0x000fce0000000f00 */
[----:B------:R-:W-:Y:S05]  /*2710*/  WARPSYNC.COLLECTIVE R113, `(.L_x_2107) ;  /* 0x0000000071087348 */ /* 0x000fea0003c00000 */
[----:B------:R0:W1:Y:S02]  /*2720*/  SHFL.DOWN P6, R114, R116, R115, R118 ;  /* 0x0800007374727389 */ /* 0x00006400000c0076 */
[----:B01----:R-:W-:Y:S01]  /*2730*/  ENDCOLLECTIVE ;  /* 0x000000000000791b */ /* 0x003fe20003800000 */
.L_x_2107:
[----:B------:R-:W-:-:S05]  /*2740*/  FADD.FTZ R79, R79, R112 ;  /* 0x000000704f4f7221 */ /* 0x000fca0000010000 */
[----:B------:R-:W-:Y:S02]  /*2750*/  MOV R116, R79 ;  /* 0x0000004f00747202 */ /* 0x000fe40000000f00 */
[----:B------:R-:W-:-:S07]  /*2760*/  MOV R81, R114 ;  /* 0x0000007200517202 */ /* 0x000fce0000000f00 */
[----:B------:R-:W-:Y:S05]  /*2770*/  WARPSYNC.COLLECTIVE R113, `(.L_x_2108) ;  /* 0x0000000071087348 */ /* 0x000fea0003c00000 */
[----:B------:R0:W1:Y:S02]  /*2780*/  SHFL.DOWN P6, R114, R116, R115, R118 ;  /* 0x0800007374727389 */ /* 0x00006400000c0076 */
[----:B01----:R-:W-:Y:S01]  /*2790*/  ENDCOLLECTIVE ;  /* 0x000000000000791b */ /* 0x003fe20003800000 */
.L_x_2108:
[----:B------:R-:W-:-:S04]  /*27a0*/  FADD.FTZ R81, R78, R81 ;  /* 0x000000514e517221 */ /* 0x000fc80000010000 */
[----:B------:R-:W-:Y:S01]  /*27b0*/  IMAD.MOV.U32 R116, RZ, RZ, R81 ;  /* 0x000000ffff747224 */ /* 0x000fe200078e0051 */
[----:B------:R-:W-:Y:S02]  /*27c0*/  MOV R115, 0x4 ;  /* 0x0000000400737802 */ /* 0x000fe40000000f00 */
[----:B------:R-:W-:-:S07]  /*27d0*/  MOV R80, R114 ;  /* 0x0000007200507202 */ /* 0x000fce0000000f00 */
[----:B------:R-:W-:Y:S05]  /*27e0*/  WARPSYNC.COLLECTIVE R113, `(.L_x_2109) ;  /* 0x0000000071087348 */ /* 0x000fea0003c00000 */
[----:B------:R0:W1:Y:S02]  /*27f0*/  SHFL.DOWN P6, R114, R116, R115, R118 ;  /* 0x0800007374727389 */ /* 0x00006400000c0076 */
[----:B01----:R-:W-:Y:S01]  /*2800*/  ENDCOLLECTIVE ;  /* 0x000000000000791b */ /* 0x003fe20003800000 */
.L_x_2109:
[----:B------:R-:W-:-:S05]  /*2810*/  FADD.FTZ R80, R79, R80 ;  /* 0x000000504f507221 */ /* 0x000fca0000010000 */
[----:B------:R-:W-:Y:S02]  /*2820*/  MOV R116, R80 ;  /* 0x0000005000747202 */ /* 0x000fe40000000f00 */
[----:B------:R-:W-:-:S07]  /*2830*/  MOV R82, R114 ;  /* 0x0000007200527202 */ /* 0x000fce0000000f00 */
[----:B------:R-:W-:Y:S05]  /*2840*/  WARPSYNC.COLLECTIVE R113, `(.L_x_2110) ;  /* 0x0000000071087348 */ /* 0x000fea0003c00000 */
[----:B------:R0:W1:Y:S02]  /*2850*/  SHFL.DOWN P6, R114, R116, R115, R118 ;  /* 0x0800007374727389 */ /* 0x00006400000c0076 */
[----:B01----:R-:W-:Y:S01]  /*2860*/  ENDCOLLECTIVE ;  /* 0x000000000000791b */ /* 0x003fe20003800000 */
.L_x_2110:
[----:B------:R-:W-:-:S04]  /*2870*/  FADD.FTZ R82, R81, R82 ;  /* 0x0000005251527221 */ /* 0x000fc80000010000 */
[----:B------:R-:W-:Y:S01]  /*2880*/  IMAD.MOV.U32 R116, RZ, RZ, R82 ;  /* 0x000000ffff747224 */ /* 0x000fe200078e0052 */
[----:B------:R-:W-:Y:S02]  /*2890*/  MOV R115, 0x2 ;  /* 0x0000000200737802 */ /* 0x000fe40000000f00 */
[----:B------:R-:W-:-:S07]  /*28a0*/  MOV R83, R114 ;  /* 0x0000007200537202 */ /* 0x000fce0000000f00 */
[----:B------:R-:W-:Y:S05]  /*28b0*/  WARPSYNC.COLLECTIVE R113, `(.L_x_2111) ;  /* 0x0000000071087348 */ /* 0x000fea0003c00000 */
[----:B------:R0:W1:Y:S02]  /*28c0*/  SHFL.DOWN P6, R114, R116, R115, R118 ;  /* 0x0800007374727389 */ /* 0x00006400000c0076 */
[----:B01----:R-:W-:Y:S01]  /*28d0*/  ENDCOLLECTIVE ;  /* 0x000000000000791b */ /* 0x003fe20003800000 */
.L_x_2111:
[----:B------:R-:W-:-:S05]  /*28e0*/  FADD.FTZ R83, R80, R83 ;  /* 0x0000005350537221 */ /* 0x000fca0000010000 */
[----:B------:R-:W-:Y:S02]  /*28f0*/  MOV R116, R83 ;  /* 0x0000005300747202 */ /* 0x000fe40000000f00 */
[----:B------:R-:W-:-:S07]  /*2900*/  MOV R105, R114 ;  /* 0x0000007200697202 */ /* 0x000fce0000000f00 */
[----:B------:R-:W-:Y:S05]  /*2910*/  WARPSYNC.COLLECTIVE R113, `(.L_x_2112) ;  /* 0x0000000071087348 */ /* 0x000fea0003c00000 */
[----:B------:R0:W1:Y:S02]  /*2920*/  SHFL.DOWN P6, R114, R116, R115, R118 ;  /* 0x0800007374727389 */ /* 0x00006400000c0076 */
[----:B01----:R-:W-:Y:S01]  /*2930*/  ENDCOLLECTIVE ;  /* 0x000000000000791b */ /* 0x003fe20003800000 */
.L_x_2112:
[----:B------:R-:W-:-:S04]  /*2940*/  FADD.FTZ R105, R82, R105 ;  /* 0x0000006952697221 */ /* 0x000fc80000010000 */
[----:B------:R-:W-:Y:S01]  /*2950*/  IMAD.MOV.U32 R116, RZ, RZ, R105 ;  /* 0x000000ffff747224 */ /* 0x000fe200078e0069 */
[----:B------:R-:W-:Y:S02]  /*2960*/  MOV R115, 0x1 ;  /* 0x0000000100737802 */ /* 0x000fe40000000f00 */
[----:B------:R-:W-:-:S07]  /*2970*/  MOV R104, R114 ;  /* 0x0000007200687202 */ /* 0x000fce0000000f00 */
[----:B------:R-:W-:Y:S05]  /*2980*/  WARPSYNC.COLLECTIVE R113, `(.L_x_2113) ;  /* 0x0000000071087348 */ /* 0x000fea0003c00000 */
[----:B------:R0:W1:Y:S02]  /*2990*/  SHFL.DOWN P6, R114, R116, R115, R118 ;  /* 0x0800007374727389 */ /* 0x00006400000c0076 */
[----:B01----:R-:W-:Y:S01]  /*29a0*/  ENDCOLLECTIVE ;  /* 0x000000000000791b */ /* 0x003fe20003800000 */
.L_x_2113:
[----:B------:R-:W-:-:S05]  /*29b0*/  FADD.FTZ R78, R83, R104 ;  /* 0x00000068534e7221 */ /* 0x000fca0000010000 */
[----:B------:R-:W-:Y:S02]  /*29c0*/  MOV R116, R78 ;  /* 0x0000004e00747202 */ /* 0x000fe40000000f00 */
[----:B------:R-:W-:-:S07]  /*29d0*/  MOV R104, R114 ;  /* 0x0000007200687202 */ /* 0x000fce0000000f00 */
[----:B------:R-:W-:Y:S05]  /*29e0*/  WARPSYNC.COLLECTIVE R113, `(.L_x_2114) ;  /* 0x0000000071087348 */ /* 0x000fea0003c00000 */
[----:B------:R0:W1:Y:S02]  /*29f0*/  SHFL.DOWN P6, R114, R116, R115, R118 ;  /* 0x0800007374727389 */ /* 0x00006400000c0076 */
[----:B01----:R-:W-:Y:S01]  /*2a00*/  ENDCOLLECTIVE ;  /* 0x000000000000791b */ /* 0x003fe20003800000 */
.L_x_2114:
[----:B------:R-:W-:Y:S01]  /*2a10*/  MOV R79, R114 ;  /* 0x00000072004f7202 */ /* 0x000fe20000000f00 */
[----:B------:R-:W-:Y:S06]  /*2a20*/  BRA `(.L_x_2115) ;  /* 0xffffffe400f87947 */ /* 0x000fec000383ffff */
.L_x_2116:
        /* <DEDUP_REMOVED lines=13> */
.L_x_8538:


//--------------------- .text._ZN10layer_norm13ln_bwd_kernelINS_13Kernel_traitsIf13__nv_bfloat16S2_S2_fjLj1536ELj1ELj1ELj4ELj8ENS_18Kernel_traits_baseILj1536EfS2_S2_S2_fjLj128EEEEELb0ELb1ELb0ELb1EEEvNS_9BwdParamsE --------------------------
	.section	.text._ZN10layer_norm13ln_bwd_kernelINS_13Kernel_traitsIf13__nv_bfloat16S2_S2_fjLj1536ELj1ELj1ELj4ELj8ENS_18Kernel_traits_baseILj1536EfS2_S2_S2_fjLj128EEEEELb0ELb1ELb0ELb1EEEvNS_9BwdParamsE,"ax",@progbits
	.align	128
        .global         _ZN10layer_norm13ln_bwd_kernelINS_13Kernel_traitsIf13__nv_bfloat16S2_S2_fjLj1536ELj1ELj1ELj4ELj8ENS_18Kernel_traits_baseILj1536EfS2_S2_S2_fjLj128EEEEELb0ELb1ELb0ELb1EEEvNS_9BwdParamsE
        .type           _ZN10layer_norm13ln_bwd_kernelINS_13Kernel_traitsIf13__nv_bfloat16S2_S2_fjLj1536ELj1ELj1ELj4ELj8ENS_18Kernel_traits_baseILj1536EfS2_S2_S2_fjLj128EEEEELb0ELb1ELb0ELb1EEEvNS_9BwdParamsE,@function
        .size           _ZN10layer_norm13ln_bwd_kernelINS_13Kernel_traitsIf13__nv_bfloat16S2_S2_fjLj1536ELj1ELj1ELj4ELj8ENS_18Kernel_traits_baseILj1536EfS2_S2_S2_fjLj128EEEEELb0ELb1ELb0ELb1EEEvNS_9BwdParamsE,(.L_x_8539 - _ZN10layer_norm13ln_bwd_kernelINS_13Kernel_traitsIf13__nv_bfloat16S2_S2_fjLj1536ELj1ELj1ELj4ELj8ENS_18Kernel_traits_baseILj1536EfS2_S2_S2_fjLj128EEEEELb0ELb1ELb0ELb1EEEvNS_9BwdParamsE)
        .other          _ZN10layer_norm13ln_bwd_kernelINS_13Kernel_traitsIf13__nv_bfloat16S2_S2_fjLj1536ELj1ELj1ELj4ELj8ENS_18Kernel_traits_baseILj1536EfS2_S2_S2_fjLj128EEEEELb0ELb1ELb0ELb1EEEvNS_9BwdParamsE,@"STO_CUDA_ENTRY STV_DEFAULT"
_ZN10layer_norm13ln_bwd_kernelINS_13Kernel_traitsIf13__nv_bfloat16S2_S2_fjLj1536ELj1ELj1ELj4ELj8ENS_18Kernel_traits_baseILj1536EfS2_S2_S2_fjLj128EEEEELb0ELb1ELb0ELb1EEEvNS_9BwdParamsE:
.text._ZN10layer_norm13ln_bwd_kernelINS_13Kernel_traitsIf13__nv_bfloat16S2_S2_fjLj1536ELj1ELj1ELj4ELj8ENS_18Kernel_traits_baseILj1536EfS2_S2_S2_fjLj128EEEEELb0ELb1ELb0ELb1EEEvNS_9BwdParamsE:
[----:B------:R-:W-:Y:S01]  /*0000*/  LDC R1, c[0x0][0x28] ;  /* 0x00000a00ff017b82 */ /* 0x000fe20000000800 */
[----:B------:R-:W0:Y:S07]  /*0010*/  S2R R91, SR_TID.X ;  /* 0x00000000005b7919 */ /* 0x000e2e0000002100 */
[----:B------:R-:W1:Y:S01]  /*0020*/  S2UR UR6, SR_CTAID.X ;  /* 0x00000000000679c3 */ /* 0x000e620000002500 */
[----:B------:R-:W-:Y:S01]  /*0030*/  ULDC UR7, c[0x0][0x214] ;  /* 0x0000850000077ab9 */ /* 0x000fe20000000800 */
        /* <DEDUP_REMOVED lines=9> */
[----:B------:R-:W-:Y:S01]  /*00d0*/  ULDC.64 UR22, c[0x0][0x210] ;  /* 0x0000840000167ab9 */ /* 0x000fe20000000a00 */
[----:B0-----:R-:W-:-:S02]  /*00e0*/  SHF.R.U32.HI R89, RZ, 0x7, R91 ;  /* 0x00000007ff597819 */ /* 0x001fc4000001165b */
[----:B------:R-:W-:Y:S02]  /*00f0*/  LOP3.LUT R0, R91, 0x7f, RZ, 0xc0, !PT ;  /* 0x0000007f5b007812 */ /* 0x000fe400078ec0ff */
[C---:B-1----:R-:W-:Y:S02]  /*0100*/  IADD3 R90, R89.reuse, UR6, RZ ;  /* 0x00000006595a7c10 */ /* 0x042fe4000fffe0ff */
[----:B------:R-:W-:Y:S02]  /*0110*/  SHF.L.U32 R89, R89, 0x2, RZ ;  /* 0x0000000259597819 */ /* 0x000fe400000006ff */
        /* <DEDUP_REMOVED lines=21> */
.L_x_2117:
[----:B------:R-:W0:Y:S01]  /*0270*/  LDC.64 R2, c[0x0][0x260] ;  /* 0x00009800ff027b82 */ /* 0x000e220000000a00 */
[----:B------:R-:W-:-:S07]  /*0280*/  ULDC.64 UR6, c[0x0][0x270] ;  /* 0x00009c0000067ab9 */ /* 0x000fce0000000a00 */
[----:B------:R-:W1:Y:S01]  /*0290*/  LDC.64 R8, c[0x0][0x278] ;  /* 0x00009e00ff087b82 */ /* 0x000e620000000a00 */
[----:B------:R-:W-:Y:S02]  /*02a0*/  ISETP.NE.U32.AND P0, PT, RZ, UR6, PT ;  /* 0x00000006ff007c0c */ /* 0x000fe4000bf05070 */
[----:B------:R-:W-:Y:S01]  /*02b0*/  SHF.R.U32.HI R86, RZ, 0x5, R91 ;  /* 0x00000005ff567819 */ /* 0x000fe2000001165b */
[----:B------:R-:W-:Y:S01]  /*02c0*/  HFMA2.MMA R68, -RZ, RZ, 0, 0 ;  /* 0x00000000ff447435 */ /* 0x000fe200000001ff */
[----:B------:R-:W-:Y:S01]  /*02d0*/  ISETP.NE.AND.EX P0, PT, RZ, UR7, PT, P0 ;  /* 0x00000007ff007c0c */ /* 0x000fe2000bf05300 */
[----:B------:R-:W-:Y:S01]  /*02e0*/  IMAD.MOV.U32 R85, RZ, RZ, 0x1 ;  /* 0x00000001ff557424 */ /* 0x000fe200078e00ff */
[----:B------:R-:W-:Y:S02]  /*02f0*/  IADD3 R88, R89, 0x4, RZ ;  /* 0x0000000459587810 */ /* 0x000fe40007ffe0ff */
[----:B------:R-:W-:Y:S02]  /*0300*/  CS2R R4, SRZ ;  /* 0x0000000000047805 */ /* 0x000fe4000001ff00 */
[----:B------:R-:W-:-:S02]  /*0310*/  CS2R R6, SRZ ;  /* 0x0000000000067805 */ /* 0x000fc4000001ff00 */
[----:B------:R-:W-:Y:S01]  /*0320*/  CS2R R20, SRZ ;  /* 0x0000000000147805 */ /* 0x000fe2000001ff00 */
[C---:B0-----:R-:W-:Y:S01]  /*0330*/  IMAD.WIDE.U32 R2, R0.reuse, 0x10, R2 ;  /* 0x0000001000027825 */ /* 0x041fe200078e0002 */
[----:B------:R-:W-:Y:S02]  /*0340*/  CS2R R18, SRZ ;  /* 0x0000000000127805 */ /* 0x000fe4000001ff00 */
[----:B------:R-:W-:Y:S01]  /*0350*/  CS2R R10, SRZ ;  /* 0x00000000000a7805 */ /* 0x000fe2000001ff00 */
[----:B-1----:R-:W-:Y:S01]  /*0360*/  IMAD.WIDE.U32 R8, R0, 0x10, R8 ;  /* 0x0000001000087825 */ /* 0x002fe200078e0008 */
[----:B------:R-:W5:Y:S01]  /*0370*/  LDG.E.128 R44, desc[UR4][R2.64] ;  /* 0x00000004022c7981 */ /* 0x000f62000c1e1d00 */
[----:B------:R-:W-:Y:S02]  /*0380*/  CS2R R12, SRZ ;  /* 0x00000000000c7805 */ /* 0x000fe4000001ff00 */
[----:B------:R-:W-:Y:S02]  /*0390*/  CS2R R14, SRZ ;  /* 0x00000000000e7805 */ /* 0x000fe4000001ff00 */
[----:B------:R-:W-:Y:S01]  /*03a0*/  CS2R R56, SRZ ;  /* 0x0000000000387805 */ /* 0x000fe2000001ff00 */
[----:B------:R-:W5:Y:S01]  /*03b0*/  LDG.E.128 R40, desc[UR4][R2.64+0x800] ;  /* 0x0008000402287981 */ /* 0x000f62000c1e1d00 */
[----:B------:R-:W-:-:S02]  /*03c0*/  CS2R R22, SRZ ;  /* 0x0000000000167805 */ /* 0x000fc4000001ff00 */
[----:B------:R-:W-:Y:S02]  /*03d0*/  CS2R R60, SRZ ;  /* 0x00000000003c7805 */ /* 0x000fe4000001ff00 */
[----:B------:R-:W-:Y:S01]  /*03e0*/  CS2R R58, SRZ ;  /* 0x00000000003a7805 */ /* 0x000fe2000001ff00 */
[----:B------:R0:W5:Y:S01]  /*03f0*/  LDG.E.128 R36, desc[UR4][R2.64+0x1000] ;  /* 0x0010000402247981 */ /* 0x000162000c1e1d00 */
[----:B------:R-:W-:Y:S02]  /*0400*/  CS2R R64, SRZ ;  /* 0x0000000000407805 */ /* 0x000fe4000001ff00 */
[----:B------:R-:W-:Y:S02]  /*0410*/  CS2R R62, SRZ ;  /* 0x00000000003e7805 */ /* 0x000fe4000001ff00 */
[----:B------:R-:W-:Y:S01]  /*0420*/  CS2R R66, SRZ ;  /* 0x0000000000427805 */ /* 0x000fe2000001ff00 */
[----:B------:R-:W5:Y:S01]  /*0430*/  LDG.E.128 R32, desc[UR4][R8.64] ;  /* 0x0000000408207981 */ /* 0x000f62000c1e1d00 */
[----:B------:R-:W-:Y:S01]  /*0440*/  CS2R R16, SRZ ;  /* 0x0000000000107805 */ /* 0x000fe2000001ff00 */
[----:B------:R-:W-:Y:S01]  /*0450*/  IMAD.MOV.U32 R87, RZ, RZ, RZ ;  /* 0x000000ffff577224 */ /* 0x000fe200078e00ff */
[----:B------:R-:W-:Y:S01]  /*0460*/  LOP3.LUT R86, R86, 0x3, RZ, 0xc0, !PT ;  /* 0x0000000356567812 */ /* 0x000fe200078ec0ff */
[----:B------:R-:W5:Y:S01]  /*0470*/  LDG.E.128 R28, desc[UR4][R8.64+0x800] ;  /* 0x00080004081c7981 */ /* 0x000f62000c1e1d00 */
[----:B0-----:R-:W-:-:S03]  /*0480*/  CS2R R2, SRZ ;  /* 0x0000000000027805 */ /* 0x001fc6000001ff00 */
[----:B------:R0:W5:Y:S02]  /*0490*/  LDG.E.128 R24, desc[UR4][R8.64+0x1000] ;  /* 0x0010000408187981 */ /* 0x000164000c1e1d00 */
[----:B0-----:R-:W-:-:S07]  /*04a0*/  CS2R R8, SRZ ;  /* 0x0000000000087805 */ /* 0x001fce000001ff00 */
.L_x_2121:
[----:B------:R-:W0:Y:S01]  /*04b0*/  @P0 LDC.64 R48, c[0x0][0x270] ;  /* 0x00009c00ff300b82 */ /* 0x000e220000000a00 */
[----:B------:R-:W-:Y:S01]  /*04c0*/  IMAD R51, R90, UR9, RZ ;  /* 0x000000095a337c24 */ /* 0x000fe2000f8e02ff */
[----:B------:R-:W-:-:S04]  /*04d0*/  SHF.R.S32.HI R53, RZ, 0x1f, R90 ;  /* 0x0000001fff357819 */ /* 0x000fc8000001145a */
[----:B------:R-:W-:Y:S02]  /*04e0*/  SHF.R.S32.HI R52, RZ, 0x1f, R51 ;  /* 0x0000001fff347819 */ /* 0x000fe40000011433 */
[----:B------:R-:W1:Y:S02]  /*04f0*/  LDC.64 R104, c[0x0][0x250] ;  /* 0x00009400ff687b82 */ /* 0x000e640000000a00 */
[----:B------:R-:W-:-:S04]  /*0500*/  LEA.HI R101, R52, R51, RZ, 0x2 ;  /* 0x0000003334657211 */ /* 0x000fc800078f10ff */
[----:B------:R-:W-:Y:S02]  /*0510*/  LEA.HI.SX32 R101, R101, R0, 0x1e ;  /* 0x0000000065657211 */ /* 0x000fe400078ff2ff */
[----:B------:R-:W2:Y:S02]  /*0520*/  LDC.64 R54, c[0x0][0x2b8] ;  /* 0x0000ae00ff367b82 */ /* 0x000ea40000000a00 */
[----:B------:R-:W-:-:S06]  /*0530*/  SHF.L.U32 R83, R101, 0x3, RZ ;  /* 0x0000000365537819 */ /* 0x000fcc00000006ff */
[----:B------:R-:W3:Y:S01]  /*0540*/  LDC.64 R98, c[0x0][0x258] ;  /* 0x00009600ff627b82 */ /* 0x000ee20000000a00 */
[C---:B0-----:R-:W-:Y:S02]  /*0550*/  @P0 LEA R50, P1, R90.reuse, R48, 0x1 ;  /* 0x000000305a320211 */ /* 0x041fe400078208ff */
[C---:B------:R-:W-:Y:S02]  /*0560*/  IADD3 R69, R101.reuse, 0x80, RZ ;  /* 0x0000008065457810 */ /* 0x040fe40007ffe0ff */
[----:B------:R-:W-:Y:S01]  /*0570*/  @P0 LEA.HI.X R51, R90, R49, R53, 0x1, P1 ;  /* 0x000000315a330211 */ /* 0x000fe200008f0c35 */
[----:B------:R-:W-:Y:S01]  /*0580*/  VIADD R109, R101, 0x100 ;  /* 0x00000100656d7836 */ /* 0x000fe20000000000 */
[----:B------:R-:W-:Y:S02]  /*0590*/  SHF.R.U32.HI R82, RZ, 0x1d, R101 ;  /* 0x0000001dff527819 */ /* 0x000fe40000011665 */
[----:B------:R-:W-:Y:S01]  /*05a0*/  IADD3 R48, P1, R83, UR12, RZ ;  /* 0x0000000c53307c10 */ /* 0x000fe2000ff3e0ff */
[----:B------:R0:W4:Y:S01]  /*05b0*/  @P0 LDG.E.U16 R108, desc[UR4][R50.64] ;  /* 0x00000004326c0981 */ /* 0x000122000c1e1500 */
[----:B------:R-:W-:-:S02]  /*05c0*/  SHF.L.U32 R84, R69, 0x3, RZ ;  /* 0x0000000345547819 */ /* 0x000fc400000006ff */
[----:B------:R-:W-:Y:S01]  /*05d0*/  IADD3.X R49, R82, UR13, RZ, P1, !PT ;  /* 0x0000000d52317c10 */ /* 0x000fe20008ffe4ff */
[----:B-1----:R-:W-:Y:S01]  /*05e0*/  IMAD.WIDE R104, R90, 0x4, R104 ;  /* 0x000000045a687825 */ /* 0x002fe200078e0268 */
[----:B------:R-:W-:Y:S02]  /*05f0*/  SHF.R.U32.HI R73, RZ, 0x1d, R69 ;  /* 0x0000001dff497819 */ /* 0x000fe40000011645 */
[----:B------:R-:W-:Y:S01]  /*0600*/  SHF.L.U32 R72, R109, 0x3, RZ ;  /* 0x000000036d487819 */ /* 0x000fe200000006ff */
[----:B--2---:R-:W-:Y:S01]  /*0610*/  IMAD.WIDE.U32 R96, R101, 0x8, R54 ;  /* 0x0000000865607825 */ /* 0x004fe200078e0036 */
[----:B------:R-:W-:Y:S01]  /*0620*/  SHF.R.U32.HI R71, RZ, 0x1d, R109 ;  /* 0x0000001dff477819 */ /* 0x000fe2000001166d */
[----:B------:R-:W2:Y:S01]  /*0630*/  LDG.E.64 R48, desc[UR4][R48.64] ;  /* 0x0000000430307981 */ /* 0x000ea2000c1e1b00 */
[----:B0-----:R-:W-:Y:S01]  /*0640*/  IADD3 R50, P1, R84, UR12, RZ ;  /* 0x0000000c54327c10 */ /* 0x001fe2000ff3e0ff */
[--C-:B------:R-:W-:Y:S02]  /*0650*/  IMAD.WIDE.U32 R80, R69, 0x8, R54.reuse ;  /* 0x0000000845507825 */ /* 0x100fe400078e0036 */
[----:B------:R-:W2:Y:S01]  /*0660*/  LDG.E R104, desc[UR4][R104.64] ;  /* 0x0000000468687981 */ /* 0x000ea2000c1e1900 */
[----:B------:R-:W-:Y:S01]  /*0670*/  IADD3.X R51, R73, UR13, RZ, P1, !PT ;  /* 0x0000000d49337c10 */ /* 0x000fe20008ffe4ff */
[----:B------:R-:W-:Y:S01]  /*0680*/  IMAD.WIDE.U32 R54, R109, 0x8, R54 ;  /* 0x000000086d367825 */ /* 0x000fe200078e0036 */
[----:B------:R-:W-:Y:S01]  /*0690*/  IADD3 R52, P1, R72, UR12, RZ ;  /* 0x0000000c48347c10 */ /* 0x000fe2000ff3e0ff */
[----:B------:R-:W2:Y:S03]  /*06a0*/  LDG.E.64 R96, desc[UR4][R96.64] ;  /* 0x0000000460607981 */ /* 0x000ea6000c1e1b00 */
[----:B------:R-:W-:Y:S01]  /*06b0*/  IADD3.X R53, R71, UR13, RZ, P1, !PT ;  /* 0x0000000d47357c10 */ /* 0x000fe20008ffe4ff */
[----:B------:R-:W2:Y:S01]  /*06c0*/  LDG.E.64 R80, desc[UR4][R80.64] ;  /* 0x0000000450507981 */ /* 0x000ea2000c1e1b00 */
[----:B---3--:R-:W-:-:S03]  /*06d0*/  IMAD.WIDE R106, R90, 0x4, R98 ;  /* 0x000000045a6a7825 */ /* 0x008fc600078e0262 */
[----:B------:R-:W3:Y:S04]  /*06e0*/  LDG.E.64 R54, desc[UR4][R54.64] ;  /* 0x0000000436367981 */ /* 0x000ee8000c1e1b00 */
[----:B------:R-:W3:Y:S04]  /*06f0*/  LDG.E.64 R50, desc[UR4][R50.64] ;  /* 0x0000000432327981 */ /* 0x000ee8000c1e1b00 */
[----:B------:R-:W3:Y:S04]  /*0700*/  LDG.E.64 R52, desc[UR4][R52.64] ;  /* 0x0000000434347981 */ /* 0x000ee8000c1e1b00 */
[----:B------:R0:W3:Y:S01]  /*0710*/  LDG.E R70, desc[UR4][R106.64] ;  /* 0x000000046a467981 */ /* 0x0000e2000c1e1900 */
[----:B------:R-:W-:-:S04]  /*0720*/  ISETP.NE.U32.AND P1, PT, RZ, UR10, PT ;  /* 0x0000000aff007c0c */ /* 0x000fc8000bf25070 */
[----:B------:R-:W-:Y:S02]  /*0730*/  ISETP.NE.AND.EX P1, PT, RZ, UR11, PT, P1 ;  /* 0x0000000bff007c0c */ /* 0x000fe4000bf25310 */
[----:B------:R-:W-:-:S11]  /*0740*/  ISETP.NE.AND P4, PT, RZ, UR8, PT ;  /* 0x00000008ff007c0c */ /* 0x000fd6000bf85270 */
[----:B------:R-:W-:Y:S02]  /*0750*/  @P1 LEA R102, P2, R101, UR10, 0x3 ;  /* 0x0000000a65661c11 */ /* 0x000fe4000f8418ff */
[----:B------:R-:W-:Y:S02]  /*0760*/  @P1 LEA R100, P3, R69, UR10, 0x3 ;  /* 0x0000000a45641c11 */ /* 0x000fe4000f8618ff */
[----:B------:R-:W-:Y:S02]  /*0770*/  @P1 LEA.HI.X R103, R101, UR11, RZ, 0x3, P2 ;  /* 0x0000000b65671c11 */ /* 0x000fe400090f1cff */
[----:B------:R-:W-:Y:S02]  /*0780*/  @P1 LEA R98, P2, R109, UR10, 0x3 ;  /* 0x0000000a6d621c11 */ /* 0x000fe4000f8418ff */
[----:B------:R-:W-:Y:S01]  /*0790*/  @P1 LEA.HI.X R101, R69, UR11, RZ, 0x3, P3 ;  /* 0x0000000b45651c11 */ /* 0x000fe200098f1cff */
[----:B-----5:R-:W5:Y:S01]  /*07a0*/  @P1 LDG.E.64 R74, desc[UR4][R102.64] ;  /* 0x00000004664a1981 */ /* 0x020f62000c1e1b00 */
[----:B------:R-:W-:Y:S01]  /*07b0*/  @P1 LEA.HI.X R99, R109, UR11, RZ, 0x3, P2 ;  /* 0x0000000b6d631c11 */ /* 0x000fe200090f1cff */
[----:B------:R-:W-:-:S02]  /*07c0*/  IMAD.MOV.U32 R69, RZ, RZ, 0x3f800000 ;  /* 0x3f800000ff457424 */ /* 0x000fc400078e00ff */
[----:B------:R3:W5:Y:S04]  /*07d0*/  @P1 LDG.E.64 R76, desc[UR4][R100.64] ;  /* 0x00000004644c1981 */ /* 0x000768000c1e1b00 */
[----:B------:R1:W5:Y:S01]  /*07e0*/  @P1 LDG.E.64 R78, desc[UR4][R98.64] ;  /* 0x00000004624e1981 */ /* 0x000362000c1e1b00 */
[----:B------:R-:W-:Y:S01]  /*07f0*/  LOP3.LUT P3, RZ, R85, 0xff, RZ, 0xc0, !PT ;  /* 0x000000ff55ff7812 */ /* 0x000fe2000786c0ff */
[----:B------:R-:W-:Y:S01]  /*0800*/  UMOV UR6, 0xffffffff ;  /* 0xffffffff00067882 */ /* 0x000fe20000000000 */
[----:B----4-:R-:W-:Y:S02]  /*0810*/  @P0 SHF.L.U32 R69, R108, 0x10, RZ ;  /* 0x000000106c450819 */ /* 0x010fe400000006ff */
[C---:B--2---:R-:W-:Y:S02]  /*0820*/  SHF.L.U32 R111, R48.reuse, 0x10, RZ ;  /* 0x00000010306f7819 */ /* 0x044fe400000006ff */
[----:B------:R-:W-:-:S02]  /*0830*/  SHF.R.U64 R117, R48, 0x10, R49 ;  /* 0x0000001030757819 */ /* 0x000fc40000001231 */
[----:B------:R-:W-:Y:S02]  /*0840*/  FSEL R104, R104, RZ, !P4 ;  /* 0x000000ff68687208 */ /* 0x000fe40006000000 */
[----:B------:R-:W-:Y:S02]  /*0850*/  MOV R108, R96 ;  /* 0x00000060006c7202 */ /* 0x000fe40000000f00 */
[----:B0-----:R-:W-:Y:S02]  /*0860*/  SHF.R.U64 R106, R96, 0x10, R97 ;  /* 0x00000010606a7819 */ /* 0x001fe40000001261 */
[----:B------:R-:W-:Y:S02]  /*0870*/  MOV R109, R80 ;  /* 0x00000050006d7202 */ /* 0x000fe40000000f00 */
[--C-:B------:R-:W-:Y:S02]  /*0880*/  SHF.R.U64 R80, R80, 0x10, R81.reuse ;  /* 0x0000001050507819 */ /* 0x100fe40000001251 */
[----:B------:R-:W-:Y:S01]  /*0890*/  MOV R96, R81 ;  /* 0x0000005100607202 */ /* 0x000fe20000000f00 */
[----:B---3--:R-:W-:Y:S01]  /*08a0*/  IMAD.MOV.U32 R100, RZ, RZ, R54 ;  /* 0x000000ffff647224 */ /* 0x008fe200078e0036 */
[----:B-1----:R-:W-:-:S02]  /*08b0*/  SHF.R.U32.HI R99, RZ, 0x10, R81 ;  /* 0x00000010ff637819 */ /* 0x002fc40000011651 */
[----:B------:R-:W-:Y:S01]  /*08c0*/  SHF.R.U64 R98, R54, 0x10, R55 ;  /* 0x0000001036627819 */ /* 0x000fe20000001237 */
[----:B------:R-:W-:Y:S01]  /*08d0*/  FADD.FTZ R111, -R104, R111 ;  /* 0x0000006f686f7221 */ /* 0x000fe20000010100 */
[----:B------:R-:W-:Y:S02]  /*08e0*/  MOV R81, R55 ;  /* 0x0000003700517202 */ /* 0x000fe40000000f00 */
[----:B------:R-:W-:Y:S02]  /*08f0*/  SHF.R.U32.HI R54, RZ, 0x10, R55 ;  /* 0x00000010ff367819 */ /* 0x000fe40000011637 */
[----:B------:R-:W-:Y:S02]  /*0900*/  SHF.L.U32 R55, R51, 0x10, RZ ;  /* 0x0000001033377819 */ /* 0x000fe400000006ff */
[----:B------:R-:W-:Y:S01]  /*0910*/  SHF.L.U32 R119, R108, 0x10, RZ ;  /* 0x000000106c777819 */ /* 0x000fe200000006ff */
[--C-:B------:R-:W-:Y:S01]  /*0920*/  IMAD.MOV.U32 R85, RZ, RZ, R97.reuse ;  /* 0x000000ffff557224 */ /* 0x100fe200078e0061 */
[----:B------:R-:W-:Y:S01]  /*0930*/  SHF.R.U32.HI R107, RZ, 0x10, R97 ;  /* 0x00000010ff6b7819 */ /* 0x000fe20000011661 */
[----:B------:R-:W-:Y:S01]  /*0940*/  IMAD.U32 R117, R117, 0x10000, RZ ;  /* 0x0001000075757824 */ /* 0x000fe200078e00ff */
[----:B------:R-:W-:Y:S01]  /*0950*/  SHF.R.U32.HI R103, RZ, 0x10, R49 ;  /* 0x00000010ff677819 */ /* 0x000fe20000011631 */
[----:B------:R-:W-:Y:S01]  /*0960*/  IMAD.U32 R115, R49, 0x10000, RZ ;  /* 0x0001000031737824 */ /* 0x000fe200078e00ff */
[--C-:B------:R-:W-:Y:S01]  /*0970*/  SHF.R.U64 R101, R50, 0x10, R51.reuse ;  /* 0x0000001032657819 */ /* 0x100fe20000001233 */
[----:B------:R-:W-:Y:S01]  /*0980*/  FMUL.FTZ R102, R70, R111 ;  /* 0x0000006f46667220 */ /* 0x000fe20000410000 */
[----:B------:R-:W-:-:S02]  /*0990*/  SHF.R.U32.HI R48, RZ, 0x10, R51 ;  /* 0x00000010ff307819 */ /* 0x000fc40000011633 */
[--C-:B------:R-:W-:Y:S02]  /*09a0*/  SHF.R.U64 R97, R52, 0x10, R53.reuse ;  /* 0x0000001034617819 */ /* 0x100fe40000001235 */
[----:B------:R-:W-:Y:S01]  /*09b0*/  SHF.R.U32.HI R105, RZ, 0x10, R53 ;  /* 0x00000010ff697819 */ /* 0x000fe20000011635 */
[----:B------:R-:W-:Y:S01]  /*09c0*/  FADD.FTZ R55, -R104, R55 ;  /* 0x0000003768377221 */ /* 0x000fe20000010100 */
[----:B------:R-:W-:Y:S02]  /*09d0*/  IMAD.U32 R106, R106, 0x10000, RZ ;  /* 0x000100006a6a7824 */ /* 0x000fe400078e00ff */
[----:B------:R-:W-:Y:S01]  /*09e0*/  FMUL.FTZ R111, R44, R119 ;  /* 0x000000772c6f7220 */ /* 0x000fe20000410000 */
[----:B------:R-:W-:Y:S02]  /*09f0*/  IMAD.U32 R49, R53, 0x10000, RZ ;  /* 0x0001000035317824 */ /* 0x000fe400078e00ff */
[----:B------:R-:W-:Y:S01]  /*0a00*/  FADD.FTZ R117, -R104, R117 ;  /* 0x0000007568757221 */ /* 0x000fe20000010100 */
[----:B------:R-:W-:Y:S01]  /*0a10*/  SHF.L.U32 R113, R50, 0x10, RZ ;  /* 0x0000001032717819 */ /* 0x000fe200000006ff */
[----:B------:R-:W-:Y:S01]  /*0a20*/  FADD.FTZ R115, -R104, R115 ;  /* 0x0000007368737221 */ /* 0x000fe20000010100 */
[----:B------:R-:W-:Y:S01]  /*0a30*/  SHF.L.U32 R103, R103, 0x10, RZ ;  /* 0x0000001067677819 */ /* 0x000fe200000006ff */
[----:B------:R-:W-:Y:S01]  /*0a40*/  IMAD.U32 R97, R97, 0x10000, RZ ;  /* 0x0001000061617824 */ /* 0x000fe200078e00ff */
[----:B------:R-:W-:-:S02]  /*0a50*/  SHF.L.U32 R51, R52, 0x10, RZ ;  /* 0x0000001034337819 */ /* 0x000fc400000006ff */
[----:B------:R-:W-:Y:S02]  /*0a60*/  SHF.L.U32 R101, R101, 0x10, RZ ;  /* 0x0000001065657819 */ /* 0x000fe400000006ff */
[----:B------:R-:W-:Y:S02]  /*0a70*/  SHF.L.U32 R53, R48, 0x10, RZ ;  /* 0x0000001030357819 */ /* 0x000fe400000006ff */
[----:B------:R-:W-:Y:S01]  /*0a80*/  SHF.L.U32 R105, R105, 0x10, RZ ;  /* 0x0000001069697819 */ /* 0x000fe200000006ff */
[----:B------:R-:W-:Y:S01]  /*0a90*/  FADD.FTZ R50, RZ, R111 ;  /* 0x0000006fff327221 */ /* 0x000fe20000010000 */
[----:B------:R-:W-:Y:S01]  /*0aa0*/  SHF.L.U32 R85, R85, 0x10, RZ ;  /* 0x0000001055557819 */ /* 0x000fe200000006ff */
[C---:B------:R-:W-:Y:S01]  /*0ab0*/  FMUL.FTZ R116, R70.reuse, R55 ;  /* 0x0000003746747220 */ /* 0x040fe20000410000 */
[----:B------:R-:W-:Y:S01]  /*0ac0*/  SHF.L.U32 R48, R107, 0x10, RZ ;  /* 0x000000106b307819 */ /* 0x000fe200000006ff */
[----:B------:R-:W-:Y:S01]  /*0ad0*/  FMUL.FTZ R107, R45, R106 ;  /* 0x0000006a2d6b7220 */ /* 0x000fe20000410000 */
[----:B------:R-:W-:Y:S01]  /*0ae0*/  FMUL.FTZ R110, R70, R117 ;  /* 0x00000075466e7220 */ /* 0x000fe20000410000 */
[----:B------:R-:W-:Y:S01]  /*0af0*/  FFMA.FTZ R55, R102, R111, RZ ;  /* 0x0000006f66377223 */ /* 0x000fe200000100ff */
        /* <DEDUP_REMOVED lines=9> */
[----:B------:R-:W-:-:S02]  /*0b90*/  IMAD.U32 R52, R99, 0x10000, RZ ;  /* 0x0001000063347824 */ /* 0x000fc400078e00ff */
        /* <DEDUP_REMOVED lines=8> */
[----:B------:R-:W-:Y:S02]  /*0c20*/  IMAD.U32 R109, R109, 0x10000, RZ ;  /* 0x000100006d6d7824 */ /* 0x000fe400078e00ff */
[----:B------:R-:W-:Y:S01]  /*0c30*/  FADD.FTZ R50, R99, R104 ;  /* 0x0000006863327221 */ /* 0x000fe20000010000 */
[----:B------:R-:W-:Y:S01]  /*0c40*/  FMUL.FTZ R106, R70, R103 ;  /* 0x00000067466a7220 */ /* 0x000fe20000410000 */
[----:B------:R-:W-:Y:S01]  /*0c50*/  FFMA.FTZ R55, R108, R104, R55 ;  /* 0x000000686c377223 */ /* 0x000fe20000010037 */
[----:B------:R-:W-:Y:S01]  /*0c60*/  SHF.L.U32 R103, R100, 0x10, RZ ;  /* 0x0000001064677819 */ /* 0x000fe200000006ff */
[----:B------:R-:W-:Y:S01]  /*0c70*/  FMUL.FTZ R117, R40, R109 ;  /* 0x0000006d28757220 */ /* 0x000fe20000410000 */
[----:B------:R-:W-:Y:S01]  /*0c80*/  SHF.L.U32 R80, R80, 0x10, RZ ;  /* 0x0000001050507819 */ /* 0x000fe200000006ff */
[----:B------:R-:W-:Y:S01]  /*0c90*/  FADD.FTZ R50, R50, R85 ;  /* 0x0000005532327221 */ /* 0x000fe20000010000 */
[----:B------:R-:W-:Y:S01]  /*0ca0*/  SHF.L.U32 R100, R98, 0x10, RZ ;  /* 0x0000001062647819 */ /* 0x000fe200000006ff */
[C---:B------:R-:W-:Y:S01]  /*0cb0*/  FMUL.FTZ R98, R70.reuse, R51 ;  /* 0x0000003346627220 */ /* 0x040fe20000410000 */
[----:B------:R-:W-:Y:S01]  /*0cc0*/  FMUL.FTZ R114, R70, R113 ;  /* 0x0000007146727220 */ /* 0x000fe20000410000 */
[----:B------:R-:W-:Y:S01]  /*0cd0*/  FFMA.FTZ R51, R106, R85, R55 ;  /* 0x000000556a337223 */ /* 0x000fe20000010037 */
[----:B------:R-:W-:Y:S01]  /*0ce0*/  FADD.FTZ R68, R119, R68 ;  /* 0x0000004477447221 */ /* 0x000fe20000010000 */
[----:B------:R-:W-:Y:S01]  /*0cf0*/  FFMA.FTZ R87, R102, R119, R87 ;  /* 0x0000007766577223 */ /* 0x000fe20000010057 */
[----:B------:R-:W-:Y:S01]  /*0d00*/  SHF.L.U32 R119, R96, 0x10, RZ ;  /* 0x0000001060777819 */ /* 0x000fe200000006ff */
[----:B------:R-:W-:Y:S01]  /*0d10*/  FMUL.FTZ R115, R41, R80 ;  /* 0x0000005029737220 */ /* 0x000fe20000410000 */
[----:B------:R-:W-:Y:S01]  /*0d20*/  FADD.FTZ R50, R50, R117 ;  /* 0x0000007532327221 */ /* 0x000fe20000010000 */
[----:B------:R-:W-:Y:S01]  /*0d30*/  FMUL.FTZ R118, R70, R101 ;  /* 0x0000006546767220 */ /* 0x000fe20000410000 */
[----:B------:R-:W-:Y:S01]  /*0d40*/  FFMA.FTZ R51, R114, R117, R51 ;  /* 0x0000007572337223 */ /* 0x000fe20000010033 */
[----:B------:R-:W-:Y:S01]  /*0d50*/  FMUL.FTZ R113, R42, R119 ;  /* 0x000000772a717220 */ /* 0x000fe20000410000 */
[----:B------:R-:W-:-:S02]  /*0d60*/  FADD.FTZ R50, R50, R115 ;  /* 0x0000007332327221 */ /* 0x000fc40000010000 */
        /* <DEDUP_REMOVED lines=21> */
[----:B------:R-:W-:Y:S01]  /*0ec0*/  FFMA.FTZ R63, R106, R48, R63 ;  /* 0x000000306a3f7223 */ /* 0x000fe2000001003f */
[----:B------:R-:W-:Y:S01]  /*0ed0*/  FADD.FTZ R22, R52, R22 ;  /* 0x0000001634167221 */ /* 0x000fe20000010000 */
[----:B------:R-:W-:Y:S01]  /*0ee0*/  FFMA.FTZ R23, R120, R52, R23 ;  /* 0x0000003478177223 */ /* 0x000fe20000010017 */
[----:B------:R-:W-:Y:S01]  /*0ef0*/  SHF.L.U32 R48, R54, 0x10, RZ ;  /* 0x0000001036307819 */ /* 0x000fe200000006ff */
        /* <DEDUP_REMOVED lines=15> */
[----:B------:R-:W-:Y:S01]  /*0ff0*/  SEL R49, R88, R89, !P3 ;  /* 0x0000005958317207 */ /* 0x000fe20005800000 */
        /* <DEDUP_REMOVED lines=21> */
.L_x_2132:
[----:B------:R-:W3:Y:S01]  /*1150*/  S2R R53, SR_CgaCtaId ;  /* 0x0000000000357919 */ /* 0x000ee20000008800 */
[----:B------:R-:W-:Y:S01]  /*1160*/  LOP3.LUT P2, RZ, R91, 0x1f, RZ, 0xc0, !PT ;  /* 0x0000001f5bff7812 */ /* 0x000fe2000784c0ff */
[----:B0-2---:R-:W-:Y:S01]  /*1170*/  FADD.FTZ R81, R81, R50 ;  /* 0x0000003251517221 */ /* 0x005fe20000010000 */
[----:B------:R-:W-:Y:S01]  /*1180*/  MOV R48, 0x400 ;  /* 0x0000040000307802 */ /* 0x000fe20000000f00 */
[----:B-1----:R-:W-:Y:S01]  /*1190*/  FADD.FTZ R80, R80, R51 ;  /* 0x0000003350507221 */ /* 0x002fe20000010000 */
[----:B------:R-:W-:Y:S05]  /*11a0*/  WARPSYNC.ALL ;  /* 0x0000000000007948 */ /* 0x000fea0003800000 */
[----:B---3--:R-:W-:-:S04]  /*11b0*/  LEA R50, R53, R48, 0x18 ;  /* 0x0000003035327211 */ /* 0x008fc800078ec0ff */
[----:B------:R-:W-:Y:S02]  /*11c0*/  @!P2 IADD3 R48, R86, R49, RZ ;  /* 0x000000315630a210 */ /* 0x000fe40007ffe0ff */
[----:B------:R-:W-:-:S03]  /*11d0*/  LEA R112, R49, R50, 0x3 ;  /* 0x0000003231707211 */ /* 0x000fc600078e18ff */
[----:B------:R-:W-:-:S05]  /*11e0*/  @!P2 IMAD R109, R48, 0x8, R50 ;  /* 0x00000008306da824 */ /* 0x000fca00078e0232 */
[----:B------:R-:W-:Y:S01]  /*11f0*/  @!P2 STS.64 [R109+0x1800], R80 ;  /* 0x001800506d00a388 */ /* 0x000fe20000000a00 */
[----:B------:R-:W-:Y:S01]  /*1200*/  BAR.SYNC.DEFER_BLOCKING 0x0 ;  /* 0x0000000000007b1d */ /* 0x000fe20000010000 */
[----:B------:R-:W-:-:S04]  /*1210*/  ISETP.NE.U32.AND P2, PT, RZ, UR18, PT ;  /* 0x00000012ff007c0c */ /* 0x000fc8000bf45070 */
[----:B------:R-:W-:Y:S01]  /*1220*/  ISETP.NE.AND.EX P2, PT, RZ, UR19, PT, P2 ;  /* 0x00000013ff007c0c */ /* 0x000fe2000bf45320 */
        /* <DEDUP_REMOVED lines=9> */
[----:B------:R-:W-:Y:S01]  /*12c0*/  @P1 SHF.R.U64 R52, R74, 0x10, R75 ;  /* 0x000000104a341819 */ /* 0x000fe2000000124b */
[----:B------:R-:W-:Y:S02]  /*12d0*/  @P1 IMAD.U32 R53, R50, 0x10000, RZ ;  /* 0x0001000032351824 */ /* 0x000fe400078e00ff */
[----:B------:R-:W-:Y:S01]  /*12e0*/  FADD.FTZ R54, R54, R121 ;  /* 0x0000007936367221 */ /* 0x000fe20000010000 */
[----:B------:R-:W-:Y:S01]  /*12f0*/  FADD.FTZ R48, R55, R48 ;  /* 0x0000003037307221 */ /* 0x000fe20000010000 */
[----:B------:R-:W-:-:S02]  /*1300*/  @P1 SHF.R.U32.HI R55, RZ, 0x10, R75 ;  /* 0x00000010ff371819 */ /* 0x000fc4000001164b */
[----:B------:R-:W-:Y:S01]  /*1310*/  FMUL.FTZ R54, R54, UR14 ;  /* 0x0000000e36367c20 */ /* 0x000fe20008410000 */
[----:B------:R-:W-:Y:S01]  /*1320*/  FMUL.FTZ R112, R48, UR14 ;  /* 0x0000000e30707c20 */ /* 0x000fe20008410000 */
[----:B------:R-:W-:Y:S02]  /*1330*/  @P1 MOV R48, R74 ;  /* 0x0000004a00301202 */ /* 0x000fe40000000f00 */
[----:B------:R-:W-:Y:S02]  /*1340*/  @P1 SHF.L.U32 R55, R55, 0x10, RZ ;  /* 0x0000001037371819 */ /* 0x000fe400000006ff */
[----:B------:R-:W-:Y:S02]  /*1350*/  FSEL R109, R54, RZ, !P4 ;  /* 0x000000ff366d7208 */ /* 0x000fe40006000000 */
[----:B------:R-:W-:-:S03]  /*1360*/  IADD3 R54, P4, R83, UR16, RZ ;  /* 0x0000001053367c10 */ /* 0x000fc6000ff9e0ff */
[-CC-:B------:R-:W-:Y:S01]  /*1370*/  FFMA.FTZ R102, R102, R112.reuse, R109.reuse ;  /* 0x0000007066667223 */ /* 0x180fe2000001006d */
[-CC-:B------:R-:W-:Y:S01]  /*1380*/  FFMA.FTZ R49, R108, R112.reuse, R109.reuse ;  /* 0x000000706c317223 */ /* 0x180fe2000001006d */
[-CC-:B------:R-:W-:Y:S01]  /*1390*/  FFMA.FTZ R110, R110, R112.reuse, R109.reuse ;  /* 0x000000706e6e7223 */ /* 0x180fe2000001006d */
[-C--:B------:R-:W-:Y:S01]  /*13a0*/  FFMA.FTZ R114, R114, R112.reuse, R109 ;  /* 0x0000007072727223 */ /* 0x080fe2000001006d */
[----:B------:R-:W-:Y:S01]  /*13b0*/  FADD.FTZ R111, R111, -R102 ;  /* 0x800000666f6f7221 */ /* 0x000fe20000010000 */
[----:B------:R-:W-:Y:S01]  /*13c0*/  FADD.FTZ R51, R104, -R49 ;  /* 0x8000003168337221 */ /* 0x000fe20000010000 */
[----:B------:R-:W-:Y:S02]  /*13d0*/  @P1 IMAD.U32 R49, R48, 0x10000, RZ ;  /* 0x0001000030311824 */ /* 0x000fe400078e00ff */
[----:B------:R-:W-:Y:S01]  /*13e0*/  FADD.FTZ R107, R107, -R110 ;  /* 0x8000006e6b6b7221 */ /* 0x000fe20000010000 */
[----:B------:R-:W-:Y:S01]  /*13f0*/  FMUL.FTZ R48, R70, R111 ;  /* 0x0000006f46307220 */ /* 0x000fe20000410000 */
[----:B------:R-:W-:Y:S01]  /*1400*/  FADD.FTZ R117, R117, -R114 ;  /* 0x8000007275757221 */ /* 0x000fe20000010000 */
[-C--:B------:R-:W-:Y:S01]  /*1410*/  FFMA.FTZ R118, R118, R112.reuse, R109 ;  /* 0x0000007076767223 */ /* 0x080fe2000001006d */
[----:B------:R-:W-:Y:S01]  /*1420*/  FMUL.FTZ R50, R70, R107 ;  /* 0x0000006b46327220 */ /* 0x000fe20000410000 */
[----:B------:R-:W-:Y:S01]  /*1430*/  @P1 FADD.FTZ R48, R48, R49 ;  /* 0x0000003130301221 */ /* 0x000fe20000010000 */
[----:B------:R-:W-:Y:S01]  /*1440*/  @P1 SHF.L.U32 R49, R52, 0x10, RZ ;  /* 0x0000001034311819 */ /* 0x000fe200000006ff */
[----:B------:R-:W-:Y:S01]  /*1450*/  FFMA.FTZ R106, R106, R112, R109 ;  /* 0x000000706a6a7223 */ /* 0x000fe2000001006d */
[----:B------:R-:W-:Y:S01]  /*1460*/  FMUL.FTZ R80, R70, R117 ;  /* 0x0000007546507220 */ /* 0x000fe20000410000 */
[----:B------:R-:W-:Y:S01]  /*1470*/  @P1 SHF.R.U64 R52, R76, 0x10, R77 ;  /* 0x000000104c341819 */ /* 0x000fe2000000124d */
[----:B------:R-:W-:Y:S01]  /*1480*/  FADD.FTZ R115, R115, -R118 ;  /* 0x8000007673737221 */ /* 0x000fe20000010000 */
[----:B------:R-:W-:Y:S01]  /*1490*/  @P1 FADD.FTZ R50, R50, R49 ;  /* 0x0000003132321221 */ /* 0x000fe20000010000 */
[----:B------:R-:W-:Y:S01]  /*14a0*/  @P1 MOV R49, R76 ;  /* 0x0000004c00311202 */ /* 0x000fe20000000f00 */
[----:B------:R-:W-:Y:S01]  /*14b0*/  FADD.FTZ R85, R85, -R106 ;  /* 0x8000006a55557221 */ /* 0x000fe20000010000 */
[-C--:B------:R-:W-:Y:S01]  /*14c0*/  FFMA.FTZ R116, R116, R112.reuse, R109 ;  /* 0x0000007074747223 */ /* 0x080fe2000001006d */
[C---:B------:R-:W-:Y:S01]  /*14d0*/  FMUL.FTZ R106, R70.reuse, R51 ;  /* 0x00000033466a7220 */ /* 0x040fe20000410000 */
[C---:B------:R-:W-:Y:S01]  /*14e0*/  FMUL.FTZ R108, R70.reuse, R115 ;  /* 0x00000073466c7220 */ /* 0x040fe20000410000 */
[----:B------:R-:W-:Y:S01]  /*14f0*/  @P1 IMAD.U32 R49, R49, 0x10000, RZ ;  /* 0x0001000031311824 */ /* 0x000fe200078e00ff */
[----:B------:R-:W-:Y:S01]  /*1500*/  @P1 MOV R51, R77 ;  /* 0x0000004d00331202 */ /* 0x000fe20000000f00 */
[----:B------:R-:W-:Y:S01]  /*1510*/  FADD.FTZ R113, R113, -R116 ;  /* 0x8000007471717221 */ /* 0x000fe20000010000 */
[----:B------:R-:W-:Y:S01]  /*1520*/  FMUL.FTZ R110, R70, R85 ;  /* 0x00000055466e7220 */ /* 0x000fe20000410000 */
[----:B------:R-:W-:Y:S01]  /*1530*/  @P1 FADD.FTZ R80, R80, R49 ;  /* 0x0000003150501221 */ /* 0x000fe20000010000 */
[----:B------:R-:W-:Y:S01]  /*1540*/  @P1 SHF.L.U32 R49, R52, 0x10, RZ ;  /* 0x0000001034311819 */ /* 0x000fe200000006ff */
[----:B------:R-:W-:Y:S01]  /*1550*/  FFMA.FTZ R120, R120, R112, R109 ;  /* 0x0000007078787223 */ /* 0x000fe2000001006d */
[----:B------:R-:W-:Y:S01]  /*1560*/  @P1 FADD.FTZ R106, R106, R53 ;  /* 0x000000356a6a1221 */ /* 0x000fe20000010000 */
[----:B------:R-:W-:Y:S01]  /*1570*/  @P1 FADD.FTZ R110, R110, R55 ;  /* 0x000000376e6e1221 */ /* 0x000fe20000010000 */
[----:B------:R-:W-:-:S02]  /*1580*/  @P1 IMAD.U32 R51, R51, 0x10000, RZ ;  /* 0x0001000033331824 */ /* 0x000fc400078e00ff */
[----:B------:R-:W-:Y:S01]  /*1590*/  @P1 FADD.FTZ R108, R108, R49 ;  /* 0x000000316c6c1221 */ /* 0x000fe20000010000 */
[----:B------:R-:W-:Y:S01]  /*15a0*/  @P2 F2FP.BF16.F32.PACK_AB R49, RZ, R50 ;  /* 0x00000032ff31223e */ /* 0x000fe200000010ff */
[----:B------:R-:W-:Y:S01]  /*15b0*/  FMUL.FTZ R114, R70, R113 ;  /* 0x0000007146727220 */ /* 0x000fe20000410000 */
[----:B------:R-:W-:Y:S01]  /*15c0*/  FMUL.FTZ R107, R48, R69 ;  /* 0x00000045306b7220 */ /* 0x000fe20000410000 */
[----:B------:R-:W-:Y:S01]  /*15d0*/  @P2 F2FP.BF16.F32.PACK_AB R48, RZ, R48 ;  /* 0x00000030ff30223e */ /* 0x000fe200000010ff */
[----:B------:R-:W-:Y:S01]  /*15e0*/  FADD.FTZ R119, R119, -R120 ;  /* 0x8000007877777221 */ /* 0x000fe20000010000 */
[----:B------:R-:W-:Y:S01]  /*15f0*/  @P1 SHF.R.U32.HI R53, RZ, 0x10, R77 ;  /* 0x00000010ff351819 */ /* 0x000fe2000001164d */
[----:B------:R-:W-:Y:S01]  /*1600*/  @P1 FADD.FTZ R114, R114, R51 ;  /* 0x0000003372721221 */ /* 0x000fe20000010000 */
[----:B------:R-:W-:Y:S01]  /*1610*/  @P2 PRMT R92, R49, 0x7610, R92 ;  /* 0x00007610315c2816 */ /* 0x000fe2000000005c */
[----:B------:R-:W-:Y:S01]  /*1620*/  FMUL.FTZ R102, R70, R119 ;  /* 0x0000007746667220 */ /* 0x000fe20000410000 */
[----:B------:R-:W-:Y:S01]  /*1630*/  @P2 F2FP.BF16.F32.PACK_AB R51, RZ, R106 ;  /* 0x0000006aff33223e */ /* 0x000fe200000010ff */
[-C--:B------:R-:W-:Y:S01]  /*1640*/  FMUL.FTZ R111, R50, R69.reuse ;  /* 0x00000045326f7220 */ /* 0x080fe20000410000 */
[----:B------:R-:W-:Y:S01]  /*1650*/  @P2 F2FP.BF16.F32.PACK_AB R49, RZ, R110 ;  /* 0x0000006eff31223e */ /* 0x000fe200000010ff */
[----:B------:R-:W-:Y:S01]  /*1660*/  FMUL.FTZ R110, R110, R69 ;  /* 0x000000456e6e7220 */ /* 0x000fe20000410000 */
[----:B------:R-:W-:Y:S01]  /*1670*/  @P2 PRMT R93, R48, 0x7610, R93 ;  /* 0x00007610305d2816 */ /* 0x000fe2000000005d */
[----:B------:R-:W-:Y:S01]  /*1680*/  FMUL.FTZ R115, R33, R111 ;  /* 0x0000006f21737220 */ /* 0x000fe20000410000 */
[----:B------:R-:W-:Y:S01]  /*1690*/  @P1 SHF.L.U32 R53, R53, 0x10, RZ ;  /* 0x0000001035351819 */ /* 0x000fe200000006ff */
[----:B------:R-:W-:Y:S01]  /*16a0*/  FMUL.FTZ R106, R106, R69 ;  /* 0x000000456a6a7220 */ /* 0x000fe20000410000 */
[----:B------:R-:W-:Y:S01]  /*16b0*/  @P2 LOP3.LUT R48, R92, 0xffff, RZ, 0xc0, !PT ;  /* 0x0000ffff5c302812 */ /* 0x000fe200078ec0ff */
[----:B------:R-:W-:Y:S01]  /*16c0*/  FMUL.FTZ R81, R32, R107 ;  /* 0x0000006b20517220 */ /* 0x000fe20000410000 */
[----:B------:R-:W-:Y:S01]  /*16d0*/  @P2 PRMT R94, R51, 0x7610, R94 ;  /* 0x00007610335e2816 */ /* 0x000fe2000000005e */
[----:B------:R-:W-:Y:S01]  /*16e0*/  @P1 FADD.FTZ R102, R102, R53 ;  /* 0x0000003566661221 */ /* 0x000fe20000010000 */
[----:B------:R-:W-:Y:S01]  /*16f0*/  @P2 PRMT R95, R49, 0x7610, R95 ;  /* 0x00007610315f2816 */ /* 0x000fe2000000005f */
[----:B------:R-:W-:Y:S01]  /*1700*/  @P2 IMAD.WIDE.U32 R48, R48, 0x10000, RZ ;  /* 0x0001000030302825 */ /* 0x000fe200078e00ff */
[----:B------:R-:W-:-:S03]  /*1710*/  IADD3.X R55, R82, UR17, RZ, P4, !PT ;  /* 0x0000001152377c10 */ /* 0x000fc6000a7fe4ff */
[----:B------:R-:W-:Y:S01]  /*1720*/  FMUL.FTZ R117, R34, R106 ;  /* 0x0000006a22757220 */ /* 0x000fe20000410000 */
[----:B------:R-:W-:Y:S01]  /*1730*/  @P2 PRMT R53, R94, 0x5410, R95 ;  /* 0x000054105e352816 */ /* 0x000fe2000000005f */
[----:B------:R-:W0:Y:S01]  /*1740*/  F2F.BF16.F32 R115, R115 ;  /* 0x0000007300737304 */ /* 0x000e220000202000 */
[----:B------:R-:W-:Y:S01]  /*1750*/  @P2 IADD3 R50, P4, R83, UR18, RZ ;  /* 0x0000001253322c10 */ /* 0x000fe2000ff9e0ff */
[----:B------:R-:W-:Y:S01]  /*1760*/  FMUL.FTZ R104, R80, R69 ;  /* 0x0000004550687220 */ /* 0x000fe20000410000 */
[----:B------:R-:W-:Y:S01]  /*1770*/  @P2 LOP3.LUT R53, R53, R49, RZ, 0xfc, !PT ;  /* 0x0000003135352212 */ /* 0x000fe200078efcff */
[----:B------:R-:W-:Y:S01]  /*1780*/  FMUL.FTZ R49, R35, R110 ;  /* 0x0000006e23317220 */ /* 0x000fe20000410000 */
[----:B------:R-:W-:Y:S01]  /*1790*/  @P2 IADD3.X R51, R82, UR19, RZ, P4, !PT ;  /* 0x0000001352332c10 */ /* 0x000fe2000a7fe4ff */
[----:B------:R-:W2:Y:S01]  /*17a0*/  LDG.E.64 R54, desc[UR4][R54.64] ;  /* 0x0000000436367981 */ /* 0x000ea2000c1e1b00 */
[----:B------:R-:W-:Y:S01]  /*17b0*/  @P2 LOP3.LUT R52, R48, 0xffff, R93, 0xf8, !PT ;  /* 0x0000ffff30342812 */ /* 0x000fe200078ef85d */
[----:B------:R-:W-:Y:S01]  /*17c0*/  F2F.BF16.F32 R117, R117 ;  /* 0x0000007500757304 */ /* 0x000fe20000202000 */
[----:B------:R-:W-:-:S07]  /*17d0*/  @P2 F2FP.BF16.F32.PACK_AB R48, RZ, R108 ;  /* 0x0000006cff30223e */ /* 0x000fce00000010ff */
[----:B------:R-:W1:Y:S01]  /*17e0*/  F2F.BF16.F32 R49, R49 ;  /* 0x0000003100317304 */ /* 0x000e620000202000 */
[----:B------:R3:W-:Y:S01]  /*17f0*/  @P2 STG.E.64 desc[UR4][R50.64], R52 ;  /* 0x0000003432002986 */ /* 0x0007e2000c101b04 */
[----:B------:R-:W-:-:S06]  /*1800*/  @P2 PRMT R92, R48, 0x7610, R92 ;  /* 0x00007610305c2816 */ /* 0x000fcc000000005c */
[----:B------:R-:W4:Y:S01]  /*1810*/  F2F.BF16.F32 R81, R81 ;  /* 0x0000005100517304 */ /* 0x000f220000202000 */
[-C--:B------:R-:W-:Y:S01]  /*1820*/  FMUL.FTZ R108, R108, R69.reuse ;  /* 0x000000456c6c7220 */ /* 0x080fe20000410000 */
[----:B------:R-:W-:Y:S02]  /*1830*/  IADD3 R48, P4, R83, UR20, RZ ;  /* 0x0000001453307c10 */ /* 0x000fe4000ff9e0ff */
[----:B---3--:R-:W-:Y:S02]  /*1840*/  @P2 F2FP.BF16.F32.PACK_AB R51, RZ, R114 ;  /* 0x00000072ff33223e */ /* 0x008fe400000010ff */
[----:B------:R-:W-:Y:S01]  /*1850*/  @P2 F2FP.BF16.F32.PACK_AB R53, RZ, R102 ;  /* 0x00000066ff35223e */ /* 0x000fe200000010ff */
[----:B------:R-:W-:Y:S01]  /*1860*/  FMUL.FTZ R102, R102, R69 ;  /* 0x0000004566667220 */ /* 0x000fe20000410000 */
[----:B------:R-:W-:Y:S01]  /*1870*/  @P2 PRMT R94, R51, 0x7610, R94 ;  /* 0x00007610335e2816 */ /* 0x000fe2000000005e */
[----:B0-----:R-:W-:Y:S01]  /*1880*/  IMAD.WIDE.U32 R50, R115, 0x10000, RZ ;  /* 0x0001000073327825 */ /* 0x001fe200078e00ff */
[----:B-1----:R-:W-:-:S03]  /*1890*/  SHF.L.U32 R83, R49, 0x10, RZ ;  /* 0x0000001031537819 */ /* 0x002fc600000006ff */
[----:B------:R-:W-:Y:S01]  /*18a0*/  FMUL.FTZ R85, R29, R108 ;  /* 0x0000006c1d557220 */ /* 0x000fe20000410000 */
[----:B------:R-:W-:Y:S01]  /*18b0*/  IADD3.X R49, R82, UR21, RZ, P4, !PT ;  /* 0x0000001552317c10 */ /* 0x000fe2000a7fe4ff */
[----:B------:R-:W-:Y:S01]  /*18c0*/  FMUL.FTZ R115, R31, R102 ;  /* 0x000000661f737220 */ /* 0x000fe20000410000 */
[----:B------:R-:W-:Y:S01]  /*18d0*/  FMUL.FTZ R114, R114, R69 ;  /* 0x0000004572727220 */ /* 0x000fe20000410000 */
[----:B------:R-:W-:Y:S01]  /*18e0*/  IADD3 R52, P4, R84, UR16, RZ ;  /* 0x0000001054347c10 */ /* 0x000fe2000ff9e0ff */
[----:B------:R-:W-:Y:S01]  /*18f0*/  FMUL.FTZ R113, R28, R104 ;  /* 0x000000681c717220 */ /* 0x000fe20000410000 */
[----:B------:R-:W-:Y:S02]  /*1900*/  @P2 PRMT R95, R53, 0x7610, R95 ;  /* 0x00007610355f2816 */ /* 0x000fe4000000005f */
[----:B------:R-:W-:Y:S01]  /*1910*/  LOP3.LUT R83, R51, R83, R117, 0xfe, !PT ;  /* 0x0000005333537212 */ /* 0x000fe200078efe75 */
[----:B------:R-:W-:Y:S01]  /*1920*/  FMUL.FTZ R117, R30, R114 ;  /* 0x000000721e757220 */ /* 0x000fe20000410000 */
[----:B----4-:R-:W-:Y:S01]  /*1930*/  LOP3.LUT R82, R50, R81, RZ, 0xfc, !PT ;  /* 0x0000005132527212 */ /* 0x010fe200078efcff */
[----:B------:R-:W-:Y:S01]  /*1940*/  F2F.BF16.F32 R85, R85 ;  /* 0x0000005500557304 */ /* 0x000fe20000202000 */
[----:B------:R-:W-:-:S02]  /*1950*/  IADD3.X R53, R73, UR17, RZ, P4, !PT ;  /* 0x0000001149357c10 */ /* 0x000fc4000a7fe4ff */
[----:B------:R-:W-:Y:S01]  /*1960*/  @P2 LOP3.LUT R50, R92, 0xffff, RZ, 0xc0, !PT ;  /* 0x0000ffff5c322812 */ /* 0x000fe200078ec0ff */
[----:B------:R0:W-:Y:S04]  /*1970*/  STG.E.64 desc[UR4][R48.64], R82 ;  /* 0x0000005230007986 */ /* 0x0001e8000c101b04 */
[----:B------:R-:W1:Y:S01]  /*1980*/  F2F.BF16.F32 R115, R115 ;  /* 0x0000007300737304 */ /* 0x000e620000202000 */
[----:B------:R-:W-:Y:S01]  /*1990*/  @P2 F2FP.BF16.F32.PACK_AB R80, RZ, R80 ;  /* 0x00000050ff50223e */ /* 0x000fe200000010ff */
[----:B------:R-:W3:Y:S01]  /*19a0*/  LDG.E.64 R52, desc[UR4][R52.64] ;  /* 0x0000000434347981 */ /* 0x000ee2000c1e1b00 */
[----:B------:R-:W-:-:S05]  /*19b0*/  @P2 IMAD.WIDE.U32 R50, R50, 0x10000, RZ ;  /* 0x0001000032322825 */ /* 0x000fca00078e00ff */
[----:B------:R-:W-:Y:S01]  /*19c0*/  F2F.BF16.F32 R113, R113 ;  /* 0x0000007100717304 */ /* 0x000fe20000202000 */
[----:B------:R-:W-:-:S07]  /*19d0*/  @P2 PRMT R93, R80, 0x7610, R93 ;  /* 0x00007610505d2816 */ /* 0x000fce000000005d */
[----:B------:R-:W4:Y:S01]  /*19e0*/  F2F.BF16.F32 R117, R117 ;  /* 0x0000007500757304 */ /* 0x000f220000202000 */
[----:B------:R-:W-:Y:S01]  /*19f0*/  @P2 LOP3.LUT R80, R50, 0xffff, R93, 0xf8, !PT ;  /* 0x0000ffff32502812 */ /* 0x000fe200078ef85d */
[----:B-1----:R-:W-:Y:S01]  /*1a00*/  IMAD.U32 R115, R115, 0x10000, RZ ;  /* 0x0001000073737824 */ /* 0x002fe200078e00ff */
[C---:B------:R-:W-:Y:S02]  /*1a10*/  IADD3 R50, P5, R84.reuse, UR20, RZ ;  /* 0x0000001454327c10 */ /* 0x040fe4000ffbe0ff */
[----:B0-----:R-:W-:Y:S01]  /*1a20*/  @P2 IADD3 R82, P4, R84, UR18, RZ ;  /* 0x0000001254522c10 */ /* 0x001fe2000ff9e0ff */
[----:B------:R-:W-:Y:S01]  /*1a30*/  IMAD.WIDE.U32 R84, R85, 0x10000, RZ ;  /* 0x0001000055547825 */ /* 0x000fe200078e00ff */
[----:B------:R-:W-:Y:S02]  /*1a40*/  @P2 PRMT R81, R94, 0x5410, R95 ;  /* 0x000054105e512816 */ /* 0x000fe4000000005f */
[----:B------:R-:W-:Y:S02]  /*1a50*/  IADD3 R48, P6, R72, UR16, RZ ;  /* 0x0000001048307c10 */ /* 0x000fe4000ffde0ff */
[----:B------:R-:W-:-:S02]  /*1a60*/  @P2 LOP3.LUT R81, R81, R51, RZ, 0xfc, !PT ;  /* 0x0000003351512212 */ /* 0x000fc400078efcff */
[----:B------:R-:W-:Y:S02]  /*1a70*/  @P2 IADD3.X R83, R73, UR19, RZ, P4, !PT ;  /* 0x0000001349532c10 */ /* 0x000fe4000a7fe4ff */
[----:B----4-:R-:W-:Y:S02]  /*1a80*/  LOP3.LUT R85, R85, R115, R117, 0xfe, !PT ;  /* 0x0000007355557212 */ /* 0x010fe400078efe75 */
[----:B------:R-:W-:Y:S02]  /*1a90*/  LOP3.LUT R84, R84, R113, RZ, 0xfc, !PT ;  /* 0x0000007154547212 */ /* 0x000fe400078efcff */
[----:B------:R-:W-:Y:S02]  /*1aa0*/  IADD3.X R51, R73, UR21, RZ, P5, !PT ;  /* 0x0000001549337c10 */ /* 0x000fe4000affe4ff */
[----:B------:R-:W-:Y:S01]  /*1ab0*/  IADD3.X R49, R71, UR17, RZ, P6, !PT ;  /* 0x0000001147317c10 */ /* 0x000fe2000b7fe4ff */
[----:B------:R0:W-:Y:S04]  /*1ac0*/  @P2 STG.E.64 desc[UR4][R82.64], R80 ;  /* 0x0000005052002986 */ /* 0x0001e8000c101b04 */
[----:B------:R1:W-:Y:S04]  /*1ad0*/  STG.E.64 desc[UR4][R50.64], R84 ;  /* 0x0000005432007986 */ /* 0x0003e8000c101b04 */
[----:B------:R-:W4:Y:S01]  /*1ae0*/  LDG.E.64 R48, desc[UR4][R48.64] ;  /* 0x0000000430307981 */ /* 0x000f22000c1e1b00 */
[-CC-:B------:R-:W-:Y:S01]  /*1af0*/  FFMA.FTZ R98, R98, R112.reuse, R109.reuse ;  /* 0x0000007062627223 */ /* 0x180fe2000001006d */
[-CC-:B------:R-:W-:Y:S01]  /*1b00*/  FFMA.FTZ R97, R97, R112.reuse, R109.reuse ;  /* 0x0000007061617223 */ /* 0x180fe2000001006d */
[-CC-:B------:R-:W-:Y:S01]  /*1b10*/  FFMA.FTZ R96, R96, R112.reuse, R109.reuse ;  /* 0x0000007060607223 */ /* 0x180fe2000001006d */
[----:B------:R-:W-:Y:S01]  /*1b20*/  FFMA.FTZ R112, R105, R112, R109 ;  /* 0x0000007069707223 */ /* 0x000fe2000001006d */
[----:B------:R-:W-:Y:S01]  /*1b30*/  FADD.FTZ R103, R103, -R98 ;  /* 0x8000006267677221 */ /* 0x000fe20000010000 */
[----:B------:R-:W-:Y:S01]  /*1b40*/  FADD.FTZ R97, R100, -R97 ;  /* 0x8000006164617221 */ /* 0x000fe20000010000 */
[----:B------:R-:W-:Y:S01]  /*1b50*/  FADD.FTZ R101, R101, -R96 ;  /* 0x8000006065657221 */ /* 0x000fe20000010000 */
[--C-:B0-----:R-:W-:Y:S01]  /*1b60*/  @P1 SHF.R.U32.HI R83, RZ, 0x10, R79.reuse ;  /* 0x00000010ff531819 */ /* 0x101fe2000001164f */
[----:B------:R-:W-:Y:S01]  /*1b70*/  FADD.FTZ R99, R99, -R112 ;  /* 0x8000007063637221 */ /* 0x000fe20000010000 */
[----:B------:R-:W-:-:S02]  /*1b80*/  @P1 SHF.R.U64 R73, R78, 0x10, R79 ;  /* 0x000000104e491819 */ /* 0x000fc4000000124f */
[----:B-1----:R-:W-:Y:S01]  /*1b90*/  @P1 MOV R51, R79 ;  /* 0x0000004f00331202 */ /* 0x002fe20000000f00 */
[C---:B------:R-:W-:Y:S01]  /*1ba0*/  FMUL.FTZ R80, R70.reuse, R103 ;  /* 0x0000006746507220 */ /* 0x040fe20000410000 */
[----:B------:R-:W-:Y:S01]  /*1bb0*/  @P1 MOV R50, R78 ;  /* 0x0000004e00321202 */ /* 0x000fe20000000f00 */
[C---:B------:R-:W-:Y:S01]  /*1bc0*/  FMUL.FTZ R82, R70.reuse, R97 ;  /* 0x0000006146527220 */ /* 0x040fe20000410000 */
[----:B------:R-:W-:Y:S01]  /*1bd0*/  @P1 SHF.L.U32 R83, R83, 0x10, RZ ;  /* 0x0000001053531819 */ /* 0x000fe200000006ff */
[C---:B------:R-:W-:Y:S01]  /*1be0*/  FMUL.FTZ R84, R70.reuse, R101 ;  /* 0x0000006546547220 */ /* 0x040fe20000410000 */
[----:B------:R-:W-:Y:S01]  /*1bf0*/  FMUL.FTZ R70, R70, R99 ;  /* 0x0000006346467220 */ /* 0x000fe20000410000 */
[----:B------:R-:W-:Y:S01]  /*1c00*/  @P1 IMAD.U32 R73, R73, 0x10000, RZ ;  /* 0x0001000049491824 */ /* 0x000fe200078e00ff */
[----:B------:R-:W-:Y:S01]  /*1c10*/  @P1 SHF.L.U32 R81, R51, 0x10, RZ ;  /* 0x0000001033511819 */ /* 0x000fe200000006ff */
[----:B------:R-:W-:Y:S02]  /*1c20*/  @P1 IMAD.U32 R51, R50, 0x10000, RZ ;  /* 0x0001000032331824 */ /* 0x000fe400078e00ff */
[----:B------:R-:W-:Y:S01]  /*1c30*/  @P1 FADD.FTZ R70, R70, R83 ;  /* 0x0000005346461221 */ /* 0x000fe20000010000 */
[----:B------:R-:W-:Y:S01]  /*1c40*/  @P1 FADD.FTZ R82, R82, R73 ;  /* 0x0000004952521221 */ /* 0x000fe20000010000 */
[----:B------:R-:W-:Y:S01]  /*1c50*/  @P1 FADD.FTZ R84, R84, R81 ;  /* 0x0000005154541221 */ /* 0x000fe20000010000 */
[----:B------:R-:W-:-:S02]  /*1c60*/  @P1 FADD.FTZ R80, R80, R51 ;  /* 0x0000003350501221 */ /* 0x000fc40000010000 */
[----:B------:R-:W-:Y:S01]  /*1c70*/  @P2 F2FP.BF16.F32.PACK_AB R83, RZ, R70 ;  /* 0x00000046ff53223e */ /* 0x000fe200000010ff */
[-C--:B------:R-:W-:Y:S01]  /*1c80*/  FMUL.FTZ R50, R82, R69.reuse ;  /* 0x0000004552327220 */ /* 0x080fe20000410000 */
[----:B------:R-:W-:Y:S01]  /*1c90*/  @P2 F2FP.BF16.F32.PACK_AB R73, RZ, R82 ;  /* 0x00000052ff49223e */ /* 0x000fe200000010ff */
[-C--:B------:R-:W-:Y:S01]  /*1ca0*/  FMUL.FTZ R51, R84, R69.reuse ;  /* 0x0000004554337220 */ /* 0x080fe20000410000 */
[-C--:B------:R-:W-:Y:S01]  /*1cb0*/  FMUL.FTZ R70, R70, R69.reuse ;  /* 0x0000004546467220 */ /* 0x080fe20000410000 */
[----:B------:R-:W-:Y:S01]  /*1cc0*/  FMUL.FTZ R69, R80, R69 ;  /* 0x0000004550457220 */ /* 0x000fe20000410000 */
[----:B------:R-:W-:Y:S02]  /*1cd0*/  @P2 F2FP.BF16.F32.PACK_AB R80, RZ, R80 ;  /* 0x00000050ff50223e */ /* 0x000fe400000010ff */
[----:B------:R-:W-:Y:S02]  /*1ce0*/  @P2 PRMT R92, R73, 0x7610, R92 ;  /* 0x00007610495c2816 */ /* 0x000fe4000000005c */
[----:B------:R-:W-:-:S02]  /*1cf0*/  @P2 PRMT R93, R80, 0x7610, R93 ;  /* 0x00007610505d2816 */ /* 0x000fc4000000005d */
[----:B------:R-:W-:-:S04]  /*1d00*/  @P2 F2FP.BF16.F32.PACK_AB R81, RZ, R84 ;  /* 0x00000054ff51223e */ /* 0x000fc800000010ff */
[----:B------:R-:W-:Y:S02]  /*1d10*/  @P2 PRMT R94, R81, 0x7610, R94 ;  /* 0x00007610515e2816 */ /* 0x000fe4000000005e */
[----:B------:R-:W-:Y:S02]  /*1d20*/  @P2 PRMT R95, R83, 0x7610, R95 ;  /* 0x00007610535f2816 */ /* 0x000fe4000000005f */
[----:B--2---:R-:W-:Y:S02]  /*1d30*/  MOV R73, R54 ;  /* 0x0000003600497202 */ /* 0x004fe40000000f00 */
[----:B------:R-:W-:Y:S02]  /*1d40*/  MOV R80, R55 ;  /* 0x0000003700507202 */ /* 0x000fe40000000f00 */
[----:B------:R-:W-:Y:S01]  /*1d50*/  SHF.R.U64 R82, R54, 0x10, R55 ;  /* 0x0000001036527819 */ /* 0x000fe20000001237 */
[----:B------:R-:W-:Y:S01]  /*1d60*/  IMAD.U32 R54, R73, 0x10000, RZ ;  /* 0x0001000049367824 */ /* 0x000fe200078e00ff */
[----:B------:R-:W-:-:S02]  /*1d70*/  SHF.L.U32 R80, R80, 0x10, RZ ;  /* 0x0000001050507819 */ /* 0x000fc400000006ff */
[----:B------:R-:W-:Y:S01]  /*1d80*/  SHF.L.U32 R73, R82, 0x10, RZ ;  /* 0x0000001052497819 */ /* 0x000fe200000006ff */
[----:B------:R-:W-:Y:S02]  /*1d90*/  FFMA.FTZ R21, R54, R107, R21 ;  /* 0x0000006b36157223 */ /* 0x000fe40000010015 */
[----:B------:R-:W-:Y:S02]  /*1da0*/  FFMA.FTZ R9, R80, R106, R9 ;  /* 0x0000006a50097223 */ /* 0x000fe40000010009 */
[----:B------:R-:W-:Y:S01]  /*1db0*/  FFMA.FTZ R10, R73, R111, R10 ;  /* 0x0000006f490a7223 */ /* 0x000fe2000001000a */
[----:B------:R-:W-:Y:S01]  /*1dc0*/  SHF.R.U32.HI R81, RZ, 0x10, R55 ;  /* 0x00000010ff517819 */ /* 0x000fe20000011637 */
[----:B------:R-:W-:Y:S01]  /*1dd0*/  FMUL.FTZ R55, R24, R69 ;  /* 0x0000004518377220 */ /* 0x000fe20000410000 */
[----:B------:R-:W-:-:S03]  /*1de0*/  FMUL.FTZ R82, R25, R50 ;  /* 0x0000003219527220 */ /* 0x000fc60000410000 */
[----:B------:R-:W-:Y:S02]  /*1df0*/  IMAD.U32 R81, R81, 0x10000, RZ ;  /* 0x0001000051517824 */ /* 0x000fe400078e00ff */
[----:B------:R-:W0:Y:S02]  /*1e00*/  F2F.BF16.F32 R55, R55 ;  /* 0x0000003700377304 */ /* 0x000e240000202000 */
[----:B------:R-:W-:Y:S01]  /*1e10*/  FFMA.FTZ R8, R81, R110, R8 ;  /* 0x0000006e51087223 */ /* 0x000fe20000010008 */
[----:B------:R-:W-:-:S05]  /*1e20*/  FMUL.FTZ R81, R26, R51 ;  /* 0x000000331a517220 */ /* 0x000fca0000410000 */
[----:B------:R-:W1:Y:S01]  /*1e30*/  F2F.BF16.F32 R82, R82 ;  /* 0x0000005200527304 */ /* 0x000e620000202000 */
[----:B---3--:R-:W-:Y:S02]  /*1e40*/  MOV R54, R52 ;  /* 0x0000003400367202 */ /* 0x008fe40000000f00 */
[----:B------:R-:W-:Y:S02]  /*1e50*/  SHF.R.U64 R80, R52, 0x10, R53 ;  /* 0x0000001034507819 */ /* 0x000fe40000001235 */
[----:B------:R-:W-:Y:S01]  /*1e60*/  MOV R73, R53 ;  /* 0x0000003500497202 */ /* 0x000fe20000000f00 */
[----:B------:R-:W-:Y:S01]  /*1e70*/  IMAD.U32 R52, R54, 0x10000, RZ ;  /* 0x0001000036347824 */ /* 0x000fe200078e00ff */
[----:B------:R-:W-:Y:S02]  /*1e80*/  SHF.L.U32 R54, R80, 0x10, RZ ;  /* 0x0000001050367819 */ /* 0x000fe400000006ff */
[----:B------:R-:W-:-:S05]  /*1e90*/  SHF.L.U32 R80, R73, 0x10, RZ ;  /* 0x0000001049507819 */ /* 0x000fca00000006ff */
[----:B------:R-:W-:Y:S01]  /*1ea0*/  FFMA.FTZ R7, R80, R114, R7 ;  /* 0x0000007250077223 */ /* 0x000fe20000010007 */
[----:B------:R-:W-:Y:S01]  /*1eb0*/  FMUL.FTZ R80, R27, R70 ;  /* 0x000000461b507220 */ /* 0x000fe20000410000 */
[----:B------:R-:W-:Y:S01]  /*1ec0*/  FFMA.FTZ R3, R52, R104, R3 ;  /* 0x0000006834037223 */ /* 0x000fe20000010003 */
[----:B------:R-:W-:Y:S01]  /*1ed0*/  FFMA.FTZ R19, R54, R108, R19 ;  /* 0x0000006c36137223 */ /* 0x000fe20000010013 */
[----:B------:R-:W-:-:S03]  /*1ee0*/  SHF.R.U32.HI R53, RZ, 0x10, R53 ;  /* 0x00000010ff357819 */ /* 0x000fc60000011635 */
[----:B------:R-:W2:Y:S08]  /*1ef0*/  F2F.BF16.F32 R80, R80 ;  /* 0x0000005000507304 */ /* 0x000eb00000202000 */
[----:B------:R3:W0:Y:S01]  /*1f00*/  F2F.BF16.F32 R83, R81 ;  /* 0x0000005100537304 */ /* 0x0006220000202000 */
[----:B----4-:R-:W-:Y:S01]  /*1f10*/  IMAD.MOV.U32 R52, RZ, RZ, R48 ;  /* 0x000000ffff347224 */ /* 0x010fe200078e0030 */
[----:B------:R-:W-:-:S02]  /*1f20*/  SHF.R.U64 R73, R48, 0x10, R49 ;  /* 0x0000001030497819 */ /* 0x000fc40000001231 */
[----:B------:R-:W-:Y:S02]  /*1f30*/  MOV R54, R49 ;  /* 0x0000003100367202 */ /* 0x000fe40000000f00 */
[----:B------:R-:W-:Y:S02]  /*1f40*/  SHF.R.U32.HI R48, RZ, 0x10, R49 ;  /* 0x00000010ff307819 */ /* 0x000fe40000011631 */
[----:B------:R-:W-:Y:S01]  /*1f50*/  SHF.L.U32 R49, R53, 0x10, RZ ;  /* 0x0000001035317819 */ /* 0x000fe200000006ff */
[----:B------:R-:W-:Y:S01]  /*1f60*/  IMAD.U32 R53, R52, 0x10000, RZ ;  /* 0x0001000034357824 */ /* 0x000fe200078e00ff */
[----:B------:R-:W-:Y:S01]  /*1f70*/  SHF.L.U32 R73, R73, 0x10, RZ ;  /* 0x0000001049497819 */ /* 0x000fe200000006ff */
[----:B---3--:R-:W-:Y:S01]  /*1f80*/  IMAD.U32 R81, R48, 0x10000, RZ ;  /* 0x0001000030517824 */ /* 0x008fe200078e00ff */
[----:B------:R-:W-:Y:S01]  /*1f90*/  SHF.L.U32 R54, R54, 0x10, RZ ;  /* 0x0000001036367819 */ /* 0x000fe200000006ff */
[----:B------:R-:W-:Y:S01]  /*1fa0*/  FFMA.FTZ R20, R49, R102, R20 ;  /* 0x0000006631147223 */ /* 0x000fe20000010014 */
[----:B------:R-:W-:Y:S01]  /*1fb0*/  FFMA.FTZ R6, R53, R69, R6 ;  /* 0x0000004535067223 */ /* 0x000fe20000010006 */
[----:B------:R-:W-:Y:S01]  /*1fc0*/  FFMA.FTZ R4, R73, R50, R4 ;  /* 0x0000003249047223 */ /* 0x000fe20000010004 */
[----:B------:R-:W-:Y:S01]  /*1fd0*/  FFMA.FTZ R2, R81, R70, R2 ;  /* 0x0000004651027223 */ /* 0x000fe20000010002 */
[----:B------:R-:W-:Y:S01]  /*1fe0*/  FFMA.FTZ R5, R54, R51, R5 ;  /* 0x0000003336057223 */ /* 0x000fe20000010005 */
[----:B012---:R-:W-:Y:S06]  /*1ff0*/  @!P2 BRA `(.L_x_2120) ;  /* 0x000000000020a947 */ /* 0x007fec0003800000 */
        /* <DEDUP_REMOVED lines=8> */
.L_x_2120:
[----:B0-----:R-:W-:Y:S01]  /*2080*/  IMAD.WIDE.U32 R48, R82, 0x10000, RZ ;  /* 0x0001000052307825 */ /* 0x001fe200078e00ff */
[----:B------:R-:W-:Y:S02]  /*2090*/  SHF.L.U32 R51, R80, 0x10, RZ ;  /* 0x0000001050337819 */ /* 0x000fe400000006ff */
[----:B------:R-:W-:Y:S02]  /*20a0*/  IADD3 R72, P1, R72, UR20, RZ ;  /* 0x0000001448487c10 */ /* 0x000fe4000ff3e0ff */
[----:B------:R-:W-:Y:S02]  /*20b0*/  LOP3.LUT R49, R49, R51, R83, 0xfe, !PT ;  /* 0x0000003331317212 */ /* 0x000fe400078efe53 */
[----:B------:R-:W-:Y:S02]  /*20c0*/  LOP3.LUT R48, R48, R55, RZ, 0xfc, !PT ;  /* 0x0000003730307212 */ /* 0x000fe400078efcff */
[----:B------:R-:W-:Y:S02]  /*20d0*/  IADD3.X R73, R71, UR21, RZ, P1, !PT ;  /* 0x0000001547497c10 */ /* 0x000fe40008ffe4ff */
[----:B------:R-:W-:-:S02]  /*20e0*/  IADD3 R90, R90, UR22, RZ ;  /* 0x000000165a5a7c10 */ /* 0x000fc4000fffe0ff */
[----:B------:R-:W-:Y:S01]  /*20f0*/  SEL R85, RZ, 0x1, P3 ;  /* 0x00000001ff557807 */ /* 0x000fe20001800000 */
        /* <DEDUP_REMOVED lines=39> */
.L_x_2118:
[----:B------:R-:W0:Y:S01]  /*2370*/  S2R R20, SR_TID.X ;  /* 0x0000000000147919 */ /* 0x000e220000002100 */
[----:B------:R-:W0:Y:S08]  /*2380*/  S2UR UR6, SR_CTAID.X ;  /* 0x00000000000679c3 */ /* 0x000e300000002500 */
        /* <DEDUP_REMOVED lines=20> */
.L_x_2119:
[----:B------:R-:W-:Y:S01]  /*24d0*/  HFMA2.MMA R121, -RZ, RZ, 0, 9.5367431640625e-07 ;  /* 0x00000010ff797435 */ /* 0x000fe200000001ff */
[----:B------:R-:W-:Y:S01]  /*24e0*/  IMAD.MOV.U32 R122, RZ, RZ, R52 ;  /* 0x000000ffff7a7224 */ /* 0x000fe200078e0034 */
[----:B------:R-:W-:Y:S01]  /*24f0*/  MOV R124, 0x1f ;  /* 0x0000001f007c7802 */ /* 0x000fe20000000f00 */
[----:B------:R-:W-:-:S08]  /*2500*/  IMAD.MOV.U32 R109, RZ, RZ, -0x1 ;  /* 0xffffffffff6d7424 */ /* 0x000fd000078e00ff */
[----:B-----5:R-:W-:Y:S05]  /*2510*/  WARPSYNC.COLLECTIVE R109, `(.L_x_2122) ;  /* 0x000000006d087348 */ /* 0x020fea0003c00000 */
[----:B------:R0:W1:Y:S02]  /*2520*/  SHFL.DOWN P2, R112, R122, R121, R124 ;  /* 0x080000797a707389 */ /* 0x000064000004007c */
[----:B01---5:R-:W-:Y:S01]  /*2530*/  ENDCOLLECTIVE ;  /* 0x000000000000791b */ /* 0x023fe20003800000 */
.L_x_2122:
[----:B------:R-:W-:Y:S02]  /*2540*/  MOV R122, R50 ;  /* 0x00000032007a7202 */ /* 0x000fe40000000f00 */
[----:B------:R-:W-:-:S07]  /*2550*/  MOV R51, R112 ;  /* 0x0000007000337202 */ /* 0x000fce0000000f00 */
[----:B------:R-:W-:Y:S05]  /*2560*/  WARPSYNC.COLLECTIVE R109, `(.L_x_2123) ;  /* 0x000000006d087348 */ /* 0x000fea0003c00000 */
[----:B------:R0:W1:Y:S02]  /*2570*/  SHFL.DOWN P2, R112, R122, R121, R124 ;  /* 0x080000797a707389 */ /* 0x000064000004007c */
[----:B01----:R-:W-:Y:S01]  /*2580*/  ENDCOLLECTIVE ;  /* 0x000000000000791b */ /* 0x003fe20003800000 */
.L_x_2123:
[----:B------:R-:W-:Y:S01]  /*2590*/  FADD.FTZ R51, R52, R51 ;  /* 0x0000003334337221 */ /* 0x000fe20000010000 */
[----:B------:R-:W-:-:S04]  /*25a0*/  HFMA2.MMA R121, -RZ, RZ, 0, 4.76837158203125e-07 ;  /* 0x00000008ff797435 */ /* 0x000fc800000001ff */
[----:B------:R-:W-:Y:S01]  /*25b0*/  MOV R122, R51 ;  /* 0x00000033007a7202 */ /* 0x000fe20000000f00 */
[----:B------:R-:W-:-:S07]  /*25c0*/  IMAD.MOV.U32 R53, RZ, RZ, R112 ;  /* 0x000000ffff357224 */ /* 0x000fce00078e0070 */
[----:B------:R-:W-:Y:S05]  /*25d0*/  WARPSYNC.COLLECTIVE R109, `(.L_x_2124) ;  /* 0x000000006d087348 */ /* 0x000fea0003c00000 */
[----:B------:R0:W1:Y:S02]  /*25e0*/  SHFL.DOWN P2, R112, R122, R121, R124 ;  /* 0x080000797a707389 */ /* 0x000064000004007c */
[----:B01----:R-:W-:Y:S01]  /*25f0*/  ENDCOLLECTIVE ;  /* 0x000000000000791b */ /* 0x003fe20003800000 */
.L_x_2124:
[----:B------:R-:W-:-:S05]  /*2600*/  FADD.FTZ R53, R50, R53 ;  /* 0x0000003532357221 */ /* 0x000fca0000010000 */
[----:B------:R-:W-:Y:S01]  /*2610*/  MOV R122, R53 ;  /* 0x00000035007a7202 */ /* 0x000fe20000000f00 */
[----:B------:R-:W-:-:S07]  /*2620*/  IMAD.MOV.U32 R48, RZ, RZ, R112 ;  /* 0x000000ffff307224 */ /* 0x000fce00078e0070 */
[----:B------:R-:W-:Y:S05]  /*2630*/  WARPSYNC.COLLECTIVE R109, `(.L_x_2125) ;  /* 0x000000006d087348 */ /* 0x000fea0003c00000 */
[----:B------:R0:W1:Y:S02]  /*2640*/  SHFL.DOWN P2, R112, R122, R121, R124 ;  /* 0x080000797a707389 */ /* 0x000064000004007c */
[----:B01----:R-:W-:Y:S01]  /*2650*/  ENDCOLLECTIVE ;  /* 0x000000000000791b */ /* 0x003fe20003800000 */
.L_x_2125:
[----:B------:R-:W-:Y:S01]  /*2660*/  FADD.FTZ R48, R51, R48 ;  /* 0x0000003033307221 */ /* 0x000fe20000010000 */
[----:B------:R-:W-:-:S03]  /*2670*/  HFMA2.MMA R121, -RZ, RZ, 0, 2.384185791015625e-07 ;  /* 0x00000004ff797435 */ /* 0x000fc600000001ff */
[----:B------:R-:W-:Y:S01]  /*2680*/  IMAD.MOV.U32 R122, RZ, RZ, R48 ;  /* 0x000000ffff7a7224 */ /* 0x000fe200078e0030 */
[----:B------:R-:W-:-:S07]  /*2690*/  MOV R54, R112 ;  /* 0x0000007000367202 */ /* 0x000fce0000000f00 */
[----:B------:R-:W-:Y:S05]  /*26a0*/  WARPSYNC.COLLECTIVE R109, `(.L_x_2126) ;  /* 0x000000006d087348 */ /* 0x000fea0003c00000 */
[----:B------:R0:W1:Y:S02]  /*26b0*/  SHFL.DOWN P2, R112, R122, R121, R124 ;  /* 0x080000797a707389 */ /* 0x000064000004007c */
[----:B01----:R-:W-:Y:S01]  /*26c0*/  ENDCOLLECTIVE ;  /* 0x000000000000791b */ /* 0x003fe20003800000 */
.L_x_2126:
[----:B------:R-:W-:-:S04]  /*26d0*/  FADD.FTZ R54, R53, R54 ;  /* 0x0000003635367221 */ /* 0x000fc80000010000 */
[----:B------:R-:W-:Y:S01]  /*26e0*/  IMAD.MOV.U32 R122, RZ, RZ, R54 ;  /* 0x000000ffff7a7224 */ /* 0x000fe200078e0036 */
[----:B------:R-:W-:-:S07]  /*26f0*/  MOV R55, R112 ;  /* 0x0000007000377202 */ /* 0x000fce0000000f00 */
[----:B------:R-:W-:Y:S05]  /*2700*/  WARPSYNC.COLLECTIVE R109, `(.L_x_2127) ;  /* 0x000000006d087348 */ /* 0x000fea0003c00000 */
[----:B------:R0:W1:Y:S02]  /*2710*/  SHFL.DOWN P2, R112, R122, R121, R124 ;  /* 0x080000797a707389 */ /* 0x000064000004007c */
[----:B01----:R-:W-:Y:S01]  /*2720*/  ENDCOLLECTIVE ;  /* 0x000000000000791b */ /* 0x003fe20003800000 */
.L_x_2127:
[----:B------:R-:W-:-:S05]  /*2730*/  FADD.FTZ R55, R48, R55 ;  /* 0x0000003730377221 */ /* 0x000fca0000010000 */
[----:B------:R-:W-:Y:S01]  /*2740*/  MOV R122, R55 ;  /* 0x00000037007a7202 */ /* 0x000fe20000000f00 */
[----:B------:R-:W-:Y:S01]  /*2750*/  IMAD.MOV.U32 R121, RZ, RZ, 0x2 ;  /* 0x00000002ff797424 */ /* 0x000fe200078e00ff */
[----:B------:R-:W-:-:S07]  /*2760*/  MOV R81, R112 ;  /* 0x0000007000517202 */ /* 0x000fce0000000f00 */
[----:B------:R-:W-:Y:S05]  /*2770*/  WARPSYNC.COLLECTIVE R109, `(.L_x_2128) ;  /* 0x000000006d087348 */ /* 0x000fea0003c00000 */
[----:B------:R0:W1:Y:S02]  /*2780*/  SHFL.DOWN P2, R112, R122, R121, R124 ;  /* 0x080000797a707389 */ /* 0x000064000004007c */
[----:B01----:R-:W-:Y:S01]  /*2790*/  ENDCOLLECTIVE ;  /* 0x000000000000791b */ /* 0x003fe20003800000 */
.L_x_2128:
[----:B------:R-:W-:-:S05]  /*27a0*/  FADD.FTZ R52, R54, R81 ;  /* 0x0000005136347221 */ /* 0x000fca0000010000 */
[----:B------:R-:W-:Y:S02]  /*27b0*/  MOV R122, R52 ;  /* 0x00000034007a7202 */ /* 0x000fe40000000f00 */
[----:B------:R-:W-:-:S07]  /*27c0*/  MOV R80, R112 ;  /* 0x0000007000507202 */ /* 0x000fce0000000f00 */
[----:B------:R-:W-:Y:S05]  /*27d0*/  WARPSYNC.COLLECTIVE R109, `(.L_x_2129) ;  /* 0x000000006d087348 */ /* 0x000fea0003c00000 */
[----:B------:R0:W1:Y:S02]  /*27e0*/  SHFL.DOWN P2, R112, R122, R121, R124 ;  /* 0x080000797a707389 */ /* 0x000064000004007c */
[----:B01----:R-:W-:Y:S01]  /*27f0*/  ENDCOLLECTIVE ;  /* 0x000000000000791b */ /* 0x003fe20003800000 */
.L_x_2129:
[----:B------:R-:W-:Y:S01]  /*2800*/  FADD.FTZ R80, R55, R80 ;  /* 0x0000005037507221 */ /* 0x000fe20000010000 */
[----:B------:R-:W-:-:S04]  /*2810*/  HFMA2.MMA R121, -RZ, RZ, 0, 5.9604644775390625e-08 ;  /* 0x00000001ff797435 */ /* 0x000fc800000001ff */
[----:B------:R-:W-:Y:S01]  /*2820*/  MOV R122, R80 ;  /* 0x00000050007a7202 */ /* 0x000fe20000000f00 */
[----:B------:R-:W-:-:S07]  /*2830*/  IMAD.MOV.U32 R81, RZ, RZ, R112 ;  /* 0x000000ffff517224 */ /* 0x000fce00078e0070 */
[----:B------:R-:W-:Y:S05]  /*2840*/  WARPSYNC.COLLECTIVE R109, `(.L_x_2130) ;  /* 0x000000006d087348 */ /* 0x000fea0003c00000 */
[----:B------:R0:W1:Y:S02]  /*2850*/  SHFL.DOWN P2, R112, R122, R121, R124 ;  /* 0x080000797a707389 */ /* 0x000064000004007c */
[----:B01----:R-:W-:Y:S01]  /*2860*/  ENDCOLLECTIVE ;  /* 0x000000000000791b */ /* 0x003fe20003800000 */
.L_x_2130:
[----:B------:R-:W-:-:S05]  /*2870*/  FADD.FTZ R81, R52, R81 ;  /* 0x0000005134517221 */ /* 0x000fca0000010000 */
[----:B------:R-:W-:Y:S01]  /*2880*/  MOV R122, R81 ;  /* 0x00000051007a7202 */ /* 0x000fe20000000f00 */
[----:B------:R-:W-:-:S07]  /*2890*/  IMAD.MOV.U32 R51, RZ, RZ, R112 ;  /* 0x000000ffff337224 */ /* 0x000fce00078e0070 */
[----:B------:R-:W-:Y:S05]  /*28a0*/  WARPSYNC.COLLECTIVE R109, `(.L_x_2131) ;  /* 0x000000006d087348 */ /* 0x000fea0003c00000 */
[----:B------:R0:W1:Y:S02]  /*28b0*/  SHFL.DOWN P2, R112, R122, R121, R124 ;  /* 0x080000797a707389 */ /* 0x000064000004007c */
[----:B01----:R-:W-:Y:S01]  /*28c0*/  ENDCOLLECTIVE ;  /* 0x000000000000791b */ /* 0x003fe20003800000 */
.L_x_2131:
[----:B------:R-:W-:Y:S01]  /*28d0*/  MOV R50, R112 ;  /* 0x0000007000327202 */ /* 0x000fe20000000f00 */
[----:B------:R-:W-:Y:S06]  /*28e0*/  BRA `(.L_x_2132) ;  /* 0xffffffe800187947 */ /* 0x000fec000383ffff */
.L_x_2133:
        /* <DEDUP_REMOVED lines=9> */
.L_x_8539:


//--------------------- .text._ZN10layer_norm13ln_bwd_kernelINS_13Kernel_traitsIf13__nv_bfloat16S2_S2_fjLj1536ELj1ELj1ELj4ELj8ENS_18Kernel_traits_baseILj1536EfS2_S2_S2_fjLj128EEEEELb0ELb1ELb1ELb0EEEvNS_9BwdParamsE --------------------------
	.section	.text._ZN10layer_norm13ln_bwd_kernelINS_13Kernel_traitsIf13__nv_bfloat16S2_S2_fjLj1536ELj1ELj1ELj4ELj8ENS_18Kernel_traits_baseILj1536EfS2_S2_S2_fjLj128EEEEELb0ELb1ELb1ELb0EEEvNS_9BwdParamsE,"ax",@progbits
	.align	128
        .global         _ZN10layer_norm13ln_bwd_kernelINS_13Kernel_traitsIf13__nv_bfloat16S2_S2_fjLj1536ELj1ELj1ELj4ELj8ENS_18Kernel_traits_baseILj1536EfS2_S2_S2_fjLj128EEEEELb0ELb1ELb1ELb0EEEvNS_9BwdParamsE
        .type           _ZN10layer_norm13ln_bwd_kernelINS_13Kernel_traitsIf13__nv_bfloat16S2_S2_fjLj1536ELj1ELj1ELj4ELj8ENS_18Kernel_traits_baseILj1536EfS2_S2_S2_fjLj128EEEEELb0ELb1ELb1ELb0EEEvNS_9BwdParamsE,@function
        .size           _ZN10layer_norm13ln_bwd_kernelINS_13Kernel_traitsIf13__nv_bfloat16S2_S2_fjLj1536ELj1ELj1ELj4ELj8ENS_18Kernel_traits_baseILj1536EfS2_S2_S2_fjLj128EEEEELb0ELb1ELb1ELb0EEEvNS_9BwdParamsE,(.L_x_8540 - _ZN10layer_norm13ln_bwd_kernelINS_13Kernel_traitsIf13__nv_bfloat16S2_S2_fjLj1536ELj1ELj1ELj4ELj8ENS_18Kernel_traits_baseILj1536EfS2_S2_S2_fjLj128EEEEELb0ELb1ELb1ELb0EEEvNS_9BwdParamsE)
        .other          _ZN10layer_norm13ln_bwd_kernelINS_13Kernel_traitsIf13__nv_bfloat16S2_S2_fjLj1536ELj1ELj1ELj4ELj8ENS_18Kernel_traits_baseILj1536EfS2_S2_S2_fjLj128EEEEELb0ELb1ELb1ELb0EEEvNS_9BwdParamsE,@"STO_CUDA_ENTRY STV_DEFAULT"
_ZN10layer_norm13ln_bwd_kernelINS_13Kernel_traitsIf13__nv_bfloat16S2_S2_fjLj1536ELj1ELj1ELj4ELj8ENS_18Kernel_traits_baseILj1536EfS2_S2_S2_fjLj128EEEEELb0ELb1ELb1ELb0EEEvNS_9BwdParamsE:
.text._ZN10layer_norm13ln_bwd_kernelINS_13Kernel_traitsIf13__nv_bfloat16S2_S2_fjLj1536ELj1ELj1ELj4ELj8ENS_18Kernel_traits_baseILj1536EfS2_S2_S2_fjLj128EEEEELb0ELb1ELb1ELb0EEEvNS_9BwdParamsE:
        /* <DEDUP_REMOVED lines=27> */
[----:B------:R-:W5:Y:S01]  /*01b0*/  @P0 LDG.E.128 R16, desc[UR4][R2.64] ;  /* 0x0000000402100981 */ /* 0x000f62000c1e1d00 */
[C---:B--2---:R-:W-:Y:S01]  /*01c0*/  @P0 IMAD.WIDE.U32 R4, R47.reuse, 0x10, R4 ;  /* 0x000000102f040825 */ /* 0x044fe200078e0004 */
[----:B------:R-:W-:-:S05]  /*01d0*/  @P0 LOP3.LUT R47, R47, 0x80, RZ, 0xfc, !PT ;  /* 0x000000802f2f0812 */ /* 0x000fca00078efcff */
[----:B------:R-:W2:Y:S01]  /*01e0*/  @P2 LDC.64 R42, c[0x0][0x260] ;  /* 0x00009800ff2a2b82 */ /* 0x000ea20000000a00 */
[----:B------:R1:W5:Y:S01]  /*01f0*/  @P0 LDG.E.128 R20, desc[UR4][R4.64] ;  /* 0x0000000404140981 */ /* 0x000362000c1e1d00 */
[----:B---3--:R-:W-:-:S06]  /*0200*/  @P1 IMAD.WIDE.U32 R14, R47, 0x10, R10 ;  /* 0x000000102f0e1825 */ /* 0x008fcc00078e000a */
[----:B------:R-:W3:Y:S01]  /*0210*/  @P2 LDC.64 R44, c[0x0][0x278] ;  /* 0x00009e00ff2c2b82 */ /* 0x000ee20000000a00 */
[----:B------:R-:W5:Y:S01]  /*0220*/  @P1 LDG.E.128 R24, desc[UR4][R14.64] ;  /* 0x000000040e181981 */ /* 0x000f62000c1e1d00 */
[----:B0-----:R-:W-:-:S04]  /*0230*/  @P1 IMAD.WIDE.U32 R40, R47, 0x10, R12 ;  /* 0x000000102f281825 */ /* 0x001fc800078e000c */
[----:B------:R-:W-:Y:S01]  /*0240*/  @P1 VIADD R47, R47, 0x80 ;  /* 0x000000802f2f1836 */ /* 0x000fe20000000000 */
[----:B-1----:R-:W-:Y:S01]  /*0250*/  LEA.HI R5, R9, UR6, RZ, 0x19 ;  /* 0x0000000609057c11 */ /* 0x002fe2000f8fc8ff */
[----:B------:R0:W5:Y:S02]  /*0260*/  @P1 LDG.E.128 R28, desc[UR4][R40.64] ;  /* 0x00000004281c1981 */ /* 0x000164000c1e1d00 */
[----:B--2---:R-:W-:-:S05]  /*0270*/  @P2 IMAD.WIDE.U32 R10, R47, 0x10, R42 ;  /* 0x000000102f0a2825 */ /* 0x004fca00078e002a */
[----:B------:R1:W5:Y:S01]  /*0280*/  @P2 LDG.E.128 R32, desc[UR4][R10.64] ;  /* 0x000000040a202981 */ /* 0x000362000c1e1d00 */
[----:B---3--:R-:W-:-:S05]  /*0290*/  @P2 IMAD.WIDE.U32 R12, R47, 0x10, R44 ;  /* 0x000000102f0c2825 */ /* 0x008fca00078e002c */
        /* <DEDUP_REMOVED lines=18> */
[----:B0-----:R-:W-:-:S02]  /*03c0*/  CS2R R40, SRZ ;  /* 0x0000000000287805 */ /* 0x001fc4000001ff00 */
[----:B------:R-:W-:Y:S01]  /*03d0*/  CS2R R42, SRZ ;  /* 0x00000000002a7805 */ /* 0x000fe2000001ff00 */
[----:B-1----:R-:W-:Y:S06]  /*03e0*/  @P2 BRA `(.L_x_2134) ;  /* 0x0000002800bc2947 */ /* 0x002fec0003800000 */
[----:B------:R-:W0:Y:S01]  /*03f0*/  LDC.U8 R6, c[0x0][0x2a0] ;  /* 0x0000a800ff067b82 */ /* 0x000e220000000000 */
[----:B------:R-:W-:Y:S01]  /*0400*/  ULDC.64 UR6, c[0x0][0x2c8] ;  /* 0x0000b20000067ab9 */ /* 0x000fe20000000a00 */
[----:B------:R-:W-:Y:S01]  /*0410*/  HFMA2.MMA R81, -RZ, RZ, 0, 5.9604644775390625e-08 ;  /* 0x00000001ff517435 */ /* 0x000fe200000001ff */
[----:B------:R-:W-:Y:S02]  /*0420*/  ISETP.NE.U32.AND P2, PT, RZ, UR6, PT ;  /* 0x00000006ff007c0c */ /* 0x000fe4000bf45070 */
[----:B------:R-:W-:Y:S02]  /*0430*/  MOV R73, RZ ;  /* 0x000000ff00497202 */ /* 0x000fe40000000f00 */
[----:B------:R-:W-:-:S04]  /*0440*/  ISETP.NE.AND.EX P2, PT, RZ, UR7, PT, P2 ;  /* 0x00000007ff007c0c */ /* 0x000fc8000bf45320 */
[----:B------:R-:W-:-:S04]  /*0450*/  ISETP.LT.U32.OR P2, PT, R76, 0x180, !P2 ;  /* 0x000001804c00780c */ /* 0x000fc80005741470 */
[----:B------:R-:W-:-:S09]  /*0460*/  P2R R2, PR, RZ, 0x4 ;  /* 0x00000004ff027803 */ /* 0x000fd20000000000 */
.L_x_2204:
[----:B-1----:R-:W1:Y:S08]  /*0470*/  LDC.64 R78, c[0x0][0x288] ;  /* 0x0000a200ff4e7b82 */ /* 0x002e700000000a00 */
[----:B------:R-:W2:Y:S08]  /*0480*/  LDC.64 R82, c[0x0][0x258] ;  /* 0x00009600ff527b82 */ /* 0x000eb00000000a00 */
[----:B------:R-:W3:Y:S01]  /*0490*/  LDC.64 R76, c[0x0][0x280] ;  /* 0x0000a000ff4c7b82 */ /* 0x000ee20000000a00 */
[----:B-1----:R-:W-:-:S07]  /*04a0*/  IMAD.WIDE R104, R5, 0x4, R78 ;  /* 0x0000000405687825 */ /* 0x002fce00078e024e */
[----:B------:R-:W1:Y:S01]  /*04b0*/  LDC.64 R78, c[0x0][0x2c8] ;  /* 0x0000b200ff4e7b82 */ /* 0x000e620000000a00 */
[----:B------:R-:W4:Y:S01]  /*04c0*/  LDG.E R80, desc[UR4][R104.64] ;  /* 0x0000000468507981 */ /* 0x000f22000c1e1900 */
[----:B--2---:R-:W-:-:S05]  /*04d0*/  IMAD.WIDE R82, R5, 0x4, R82 ;  /* 0x0000000405527825 */ /* 0x004fca00078e0252 */
[----:B-----5:R2:W5:Y:S01]  /*04e0*/  LDG.E R4, desc[UR4][R82.64] ;  /* 0x0000000452047981 */ /* 0x020562000c1e1900 */
[----:B---3--:R-:W-:-:S05]  /*04f0*/  IMAD.WIDE R76, R5, 0x4, R76 ;  /* 0x00000004054c7825 */ /* 0x008fca00078e024c */
[----:B------:R2:W5:Y:S01]  /*0500*/  LDG.E R119, desc[UR4][R76.64] ;  /* 0x000000044c777981 */ /* 0x000562000c1e1900 */
[----:B------:R-:W-:-:S04]  /*0510*/  IMAD.U32 R8, RZ, RZ, UR9 ;  /* 0x00000009ff087e24 */ /* 0x000fc8000f8e00ff */
        /* <DEDUP_REMOVED lines=8> */
[----:B------:R-:W-:Y:S01]  /*05a0*/  BSSY B1, `(.L_x_2137) ;  /* 0x0000008000017945 */ /* 0x000fe20003800000 */
[----:B------:R-:W-:-:S03]  /*05b0*/  MOV R77, R3 ;  /* 0x00000003004d7202 */ /* 0x000fc60000000f00 */
[----:B------:R-:W-:Y:S05]  /*05c0*/  @!P0 BRA `(.L_x_2138) ;  /* 0x0000000000148947 */ /* 0x000fea0003800000 */
[----:B------:R-:W-:-:S04]  /*05d0*/  ISETP.NE.U32.AND P3, PT, RZ, UR14, PT ;  /* 0x0000000eff007c0c */ /* 0x000fc8000bf65070 */
[----:B------:R-:W-:-:S13]  /*05e0*/  ISETP.NE.AND.EX P3, PT, RZ, UR15, PT, P3 ;  /* 0x0000000fff007c0c */ /* 0x000fda000bf65330 */
[----:B------:R-:W-:Y:S05]  /*05f0*/  @!P3 BRA `(.L_x_2139) ;  /* 0x000000000004b947 */ /* 0x000fea0003800000 */
[----:B------:R1:W5:Y:S02]  /*0600*/  LDG.E.64 R98, desc[UR4][R124.64] ;  /* 0x000000047c627981 */ /* 0x000364000c1e1b00 */
.L_x_2139:
[----:B------:R-:W-:-:S07]  /*0610*/  IADD3 R77, R3, 0x80, RZ ;  /* 0x00000080034d7810 */ /* 0x000fce0007ffe0ff */
.L_x_2138:
[----:B------:R-:W-:Y:S05]  /*0620*/  BSYNC B1 ;  /* 0x0000000000017941 */ /* 0x000fea0003800000 */
.L_x_2137:
[----:B------:R-:W-:Y:S04]  /*0630*/  BSSY B1, `(.L_x_2140) ;  /* 0x0000008000017945 */ /* 0x000fe80003800000 */
[----:B------:R-:W-:Y:S05]  /*0640*/  @!P1 BRA `(.L_x_2141) ;  /* 0x0000000000189947 */ /* 0x000fea0003800000 */
[----:B------:R-:W-:-:S04]  /*0650*/  ISETP.NE.U32.AND P3, PT, RZ, UR14, PT ;  /* 0x0000000eff007c0c */ /* 0x000fc8000bf65070 */
[----:B------:R-:W-:-:S13]  /*0660*/  ISETP.NE.AND.EX P3, PT, RZ, UR15, PT, P3 ;  /* 0x0000000fff007c0c */ /* 0x000fda000bf65330 */
[----:B------:R-:W-:Y:S05]  /*0670*/  @!P3 BRA `(.L_x_2142) ;  /* 0x000000000008b947 */ /* 0x000fea0003800000 */
[----:B------:R-:W-:-:S06]  /*0680*/  IMAD.WIDE.U32 R96, R77, 0x8, R78 ;  /* 0x000000084d607825 */ /* 0x000fcc00078e004e */
[----:B------:R-:W5:Y:S02]  /*0690*/  LDG.E.64 R96, desc[UR4][R96.64] ;  /* 0x0000000460607981 */ /* 0x000f64000c1e1b00 */
.L_x_2142:
[----:B------:R-:W-:-:S07]  /*06a0*/  VIADD R77, R77, 0x80 ;  /* 0x000000804d4d7836 */ /* 0x000fce0000000000 */
.L_x_2141:
[----:B------:R-:W-:Y:S05]  /*06b0*/  BSYNC B1 ;  /* 0x0000000000017941 */ /* 0x000fea0003800000 */
.L_x_2140:
[----:B------:R-:W-:Y:S02]  /*06c0*/  ISETP.NE.AND P3, PT, R2, RZ, PT ;  /* 0x000000ff0200720c */ /* 0x000fe40003f65270 */
[----:B------:R-:W-:-:S11]  /*06d0*/  CS2R R82, SRZ ;  /* 0x0000000000527805 */ /* 0x000fd6000001ff00 */
[----:B------:R-:W-:Y:S05]  /*06e0*/  @P3 BRA `(.L_x_2143) ;  /* 0x0000000800dc3947 */ /* 0x000fea0003800000 */
[----:B------:R-:W-:-:S05]  /*06f0*/  IMAD.WIDE.U32 R78, R77, 0x8, R78 ;  /* 0x000000084d4e7825 */ /* 0x000fca00078e004e */
[----:B------:R2:W5:Y:S01]  /*0700*/  LDG.E.64 R94, desc[UR4][R78.64] ;  /* 0x000000044e5e7981 */ /* 0x000562000c1e1b00 */
[----:B------:R-:W-:Y:S05]  /*0710*/  BRA `(.L_x_2143) ;  /* 0x0000000800d07947 */ /* 0x000fea0003800000 */
.L_x_2136:
[----:B------:R-:W1:Y:S02]  /*0720*/  LDC.64 R76, c[0x0][0x250] ;  /* 0x00009400ff4c7b82 */ /* 0x000e640000000a00 */
[----:B-1----:R-:W-:-:S06]  /*0730*/  IMAD.WIDE R76, R5, 0x4, R76 ;  /* 0x00000004054c7825 */ /* 0x002fcc00078e024c */
[----:B------:R-:W2:Y:S01]  /*0740*/  LDG.E R76, desc[UR4][R76.64] ;  /* 0x000000044c4c7981 */ /* 0x000ea2000c1e1900 */
[----:B------:R-:W-:Y:S01]  /*0750*/  IADD3 R7, R80, -0x1, RZ ;  /* 0xffffffff50077810 */ /* 0x000fe20007ffe0ff */
[----:B------:R-:W-:Y:S01]  /*0760*/  BSSY B1, `(.L_x_2144) ;  /* 0x0000040000017945 */ /* 0x000fe20003800000 */
[----:B0-----:R-:W-:Y:S02]  /*0770*/  ISETP.NE.AND P3, PT, R6, RZ, PT ;  /* 0x000000ff0600720c */ /* 0x001fe40003f65270 */
[----:B------:R-:W-:Y:S02]  /*0780*/  CS2R R82, SRZ ;  /* 0x0000000000527805 */ /* 0x000fe4000001ff00 */
[----:B------:R-:W-:Y:S01]  /*0790*/  MOV R105, R3 ;  /* 0x0000000300697202 */ /* 0x000fe20000000f00 */
[----:B------:R-:W-:-:S05]  /*07a0*/  IMAD R7, R7, R8, RZ ;  /* 0x0000000807077224 */ /* 0x000fca00078e02ff */
[----:B------:R-:W-:-:S04]  /*07b0*/  SHF.R.S32.HI R80, RZ, 0x1f, R7 ;  /* 0x0000001fff507819 */ /* 0x000fc80000011407 */
[----:B------:R-:W-:Y:S02]  /*07c0*/  LEA.HI R104, R80, R7, RZ, 0x2 ;  /* 0x0000000750687211 */ /* 0x000fe400078f10ff */
[----:B------:R-:W-:-:S04]  /*07d0*/  LOP3.LUT R7, R9, 0x7f, RZ, 0xc0, !PT ;  /* 0x0000007f09077812 */ /* 0x000fc800078ec0ff */
        /* <DEDUP_REMOVED lines=13> */
[C---:B--2---:R-:W-:Y:S02]  /*08b0*/  SHF.R.U64 R91, R76.reuse, 0x10, R77 ;  /* 0x000000104c5b7819 */ /* 0x044fe4000000124d */
[----:B------:R-:W-:Y:S01]  /*08c0*/  SHF.L.U32 R89, R76, 0x10, RZ ;  /* 0x000000104c597819 */ /* 0x000fe200000006ff */
[----:B------:R-:W-:Y:S02]  /*08d0*/  IMAD.U32 R105, R77, 0x10000, RZ ;  /* 0x000100004d697824 */ /* 0x000fe400078e00ff */
[----:B------:R-:W-:Y:S02]  /*08e0*/  IMAD.U32 R91, R91, 0x10000, RZ ;  /* 0x000100005b5b7824 */ /* 0x000fe400078e00ff */
[----:B---3--:R-:W-:-:S02]  /*08f0*/  IMAD.MOV.U32 R87, RZ, RZ, R82 ;  /* 0x000000ffff577224 */ /* 0x008fc400078e0052 */
[----:B------:R-:W-:Y:S01]  /*0900*/  FADD.FTZ R89, -R80, R89 ;  /* 0x0000005950597221 */ /* 0x000fe20000010100 */
[--C-:B------:R-:W-:Y:S02]  /*0910*/  SHF.R.U64 R90, R82, 0x10, R83.reuse ;  /* 0x00000010525a7819 */ /* 0x100fe40000001253 */
[----:B------:R-:W-:Y:S02]  /*0920*/  MOV R86, R83 ;  /* 0x0000005300567202 */ /* 0x000fe40000000f00 */
[----:B------:R-:W-:Y:S01]  /*0930*/  SHF.R.U32.HI R88, RZ, 0x10, R83 ;  /* 0x00000010ff587819 */ /* 0x000fe20000011653 */
[----:B------:R-:W-:Y:S01]  /*0940*/  FADD.FTZ R91, -R80, R91 ;  /* 0x0000005b505b7221 */ /* 0x000fe20000010100 */
[----:B------:R-:W-:Y:S01]  /*0950*/  SHF.R.U32.HI R83, RZ, 0x10, R77 ;  /* 0x00000010ff537819 */ /* 0x000fe2000001164d */
[----:B-----5:R-:W-:Y:S01]  /*0960*/  FMUL.FTZ R117, R4, R89 ;  /* 0x0000005904757220 */ /* 0x020fe20000410000 */
[----:B------:R-:W-:Y:S01]  /*0970*/  SHF.L.U32 R87, R87, 0x10, RZ ;  /* 0x0000001057577819 */ /* 0x000fe200000006ff */
[----:B------:R-:W-:Y:S01]  /*0980*/  FADD.FTZ R105, -R80, R105 ;  /* 0x0000006950697221 */ /* 0x000fe20000010100 */
[----:B------:R-:W-:Y:S01]  /*0990*/  SHF.L.U32 R82, R90, 0x10, RZ ;  /* 0x000000105a527819 */ /* 0x000fe200000006ff */
[----:B------:R-:W-:Y:S01]  /*09a0*/  IMAD.U32 R83, R83, 0x10000, RZ ;  /* 0x0001000053537824 */ /* 0x000fe200078e00ff */
[----:B------:R-:W-:Y:S01]  /*09b0*/  SHF.L.U32 R77, R86, 0x10, RZ ;  /* 0x00000010564d7819 */ /* 0x000fe200000006ff */
[----:B------:R-:W-:Y:S01]  /*09c0*/  FADD.FTZ R60, R60, R87 ;  /* 0x000000573c3c7221 */ /* 0x000fe20000010000 */
[----:B------:R-:W-:Y:S01]  /*09d0*/  FMUL.FTZ R86, R4, R91 ;  /* 0x0000005b04567220 */ /* 0x000fe20000410000 */
[-C--:B------:R-:W-:Y:S01]  /*09e0*/  FFMA.FTZ R72, R117, R87.reuse, R72 ;  /* 0x0000005775487223 */ /* 0x080fe20000010048 */
[----:B------:R-:W-:Y:S01]  /*09f0*/  FMUL.FTZ R116, R16, R87 ;  /* 0x0000005710747220 */ /* 0x000fe20000410000 */
[----:B------:R-:W-:Y:S01]  /*0a00*/  FMUL.FTZ R87, R4, R105 ;  /* 0x0000006904577220 */ /* 0x000fe20000410000 */
[----:B------:R-:W-:Y:S01]  /*0a10*/  SHF.L.U32 R76, R88, 0x10, RZ ;  /* 0x00000010584c7819 */ /* 0x000fe200000006ff */
        /* <DEDUP_REMOVED lines=19> */
[----:B0-----:R-:W-:-:S07]  /*0b50*/  FFMA.FTZ R82, R90, R91, R77 ;  /* 0x0000005b5a527223 */ /* 0x001fce000001004d */
.L_x_2145:
[----:B------:R-:W-:Y:S05]  /*0b60*/  BSYNC B1 ;  /* 0x0000000000017941 */ /* 0x000fea0003800000 */
.L_x_2144:
        /* <DEDUP_REMOVED lines=14> */
[C---:B--2---:R-:W-:Y:S02]  /*0c50*/  SHF.R.U64 R125, R76.reuse, 0x10, R77 ;  /* 0x000000104c7d7819 */ /* 0x044fe4000000124d */
[----:B------:R-:W-:-:S03]  /*0c60*/  SHF.L.U32 R123, R76, 0x10, RZ ;  /* 0x000000104c7b7819 */ /* 0x000fc600000006ff */
[----:B------:R-:W-:Y:S02]  /*0c70*/  IMAD.U32 R125, R125, 0x10000, RZ ;  /* 0x000100007d7d7824 */ /* 0x000fe400078e00ff */
[----:B---3--:R-:W-:Y:S01]  /*0c80*/  IMAD.MOV.U32 R103, RZ, RZ, R92 ;  /* 0x000000ffff677224 */ /* 0x008fe200078e005c */
[--C-:B------:R-:W-:Y:S02]  /*0c90*/  SHF.R.U64 R102, R92, 0x10, R93.reuse ;  /* 0x000000105c667819 */ /* 0x100fe4000000125d */
[----:B------:R-:W-:Y:S02]  /*0ca0*/  MOV R106, R93 ;  /* 0x0000005d006a7202 */ /* 0x000fe40000000f00 */
[----:B------:R-:W-:Y:S01]  /*0cb0*/  SHF.R.U32.HI R107, RZ, 0x10, R93 ;  /* 0x00000010ff6b7819 */ /* 0x000fe2000001165d */
[----:B------:R-:W-:Y:S01]  /*0cc0*/  IMAD.U32 R93, R77, 0x10000, RZ ;  /* 0x000100004d5d7824 */ /* 0x000fe200078e00ff */
[----:B------:R-:W-:Y:S01]  /*0cd0*/  SHF.R.U32.HI R92, RZ, 0x10, R77 ;  /* 0x00000010ff5c7819 */ /* 0x000fe2000001164d */
[C---:B------:R-:W-:Y:S01]  /*0ce0*/  FADD.FTZ R123, -R80.reuse, R123 ;  /* 0x0000007b507b7221 */ /* 0x040fe20000010100 */
[C---:B------:R-:W-:Y:S01]  /*0cf0*/  FADD.FTZ R125, -R80.reuse, R125 ;  /* 0x0000007d507d7221 */ /* 0x040fe20000010100 */
[----:B------:R-:W-:Y:S01]  /*0d00*/  SHF.L.U32 R103, R103, 0x10, RZ ;  /* 0x0000001067677819 */ /* 0x000fe200000006ff */
[----:B0-----:R-:W-:Y:S01]  /*0d10*/  FADD.FTZ R101, -R80, R93 ;  /* 0x0000005d50657221 */ /* 0x001fe20000010100 */
[----:B------:R-:W-:Y:S01]  /*0d20*/  SHF.L.U32 R76, R107, 0x10, RZ ;  /* 0x000000106b4c7819 */ /* 0x000fe200000006ff */
[----:B-----5:R-:W-:Y:S01]  /*0d30*/  FMUL.FTZ R93, R4, R123 ;  /* 0x0000007b045d7220 */ /* 0x020fe20000410000 */
[----:B------:R-:W-:Y:S01]  /*0d40*/  SHF.L.U32 R102, R102, 0x10, RZ ;  /* 0x0000001066667819 */ /* 0x000fe200000006ff */
[----:B------:R-:W-:Y:S01]  /*0d50*/  IMAD.U32 R107, R92, 0x10000, RZ ;  /* 0x000100005c6b7824 */ /* 0x000fe200078e00ff */
[----:B------:R-:W-:Y:S01]  /*0d60*/  SHF.L.U32 R77, R106, 0x10, RZ ;  /* 0x000000106a4d7819 */ /* 0x000fe200000006ff */
[C---:B------:R-:W-:Y:S01]  /*0d70*/  FMUL.FTZ R92, R4.reuse, R125 ;  /* 0x0000007d045c7220 */ /* 0x040fe20000410000 */
        /* <DEDUP_REMOVED lines=23> */
.L_x_2147:
[----:B------:R-:W-:Y:S05]  /*0ef0*/  BSYNC B1 ;  /* 0x0000000000017941 */ /* 0x000fea0003800000 */
.L_x_2146:
        /* <DEDUP_REMOVED lines=13> */
[----:B------:R-:W-:Y:S01]  /*0fd0*/  IMAD.U32 R111, R77, 0x10000, RZ ;  /* 0x000100004d6f7824 */ /* 0x000fe200078e00ff */
[----:B------:R-:W-:Y:S02]  /*0fe0*/  SHF.R.U32.HI R115, RZ, 0x10, R77 ;  /* 0x00000010ff737819 */ /* 0x000fe4000001164d */
[----:B------:R-:W-:Y:S02]  /*0ff0*/  SHF.L.U32 R77, R113, 0x10, RZ ;  /* 0x00000010714d7819 */ /* 0x000fe400000006ff */
[--C-:B---3--:R-:W-:Y:S02]  /*1000*/  SHF.R.U64 R110, R108, 0x10, R109.reuse ;  /* 0x000000106c6e7819 */ /* 0x108fe4000000126d */
[----:B------:R-:W-:Y:S02]  /*1010*/  MOV R104, R109 ;  /* 0x0000006d00687202 */ /* 0x000fe40000000f00 */
[----:B------:R-:W-:Y:S01]  /*1020*/  SHF.R.U32.HI R105, RZ, 0x10, R109 ;  /* 0x00000010ff697819 */ /* 0x000fe2000001166d */
[----:B------:R-:W-:Y:S01]  /*1030*/  IMAD.MOV.U32 R112, RZ, RZ, R108 ;  /* 0x000000ffff707224 */ /* 0x000fe200078e006c */
[----:B------:R-:W-:Y:S01]  /*1040*/  SHF.L.U32 R109, R76, 0x10, RZ ;  /* 0x000000104c6d7819 */ /* 0x000fe200000006ff */
[----:B------:R-:W-:Y:S01]  /*1050*/  FADD.FTZ R113, -R80, R77 ;  /* 0x0000004d50717221 */ /* 0x000fe20000010100 */
[----:B------:R-:W-:Y:S01]  /*1060*/  SHF.L.U32 R115, R115, 0x10, RZ ;  /* 0x0000001073737819 */ /* 0x000fe200000006ff */
[----:B0-----:R-:W-:-:S02]  /*1070*/  IMAD.U32 R79, R112, 0x10000, RZ ;  /* 0x00010000704f7824 */ /* 0x001fc400078e00ff */
[----:B------:R-:W-:Y:S01]  /*1080*/  FADD.FTZ R109, -R80, R109 ;  /* 0x0000006d506d7221 */ /* 0x000fe20000010100 */
[----:B------:R-:W-:Y:S01]  /*1090*/  SHF.L.U32 R78, R110, 0x10, RZ ;  /* 0x000000106e4e7819 */ /* 0x000fe200000006ff */
[----:B-----5:R-:W-:Y:S01]  /*10a0*/  FMUL.FTZ R108, R4, R113 ;  /* 0x00000071046c7220 */ /* 0x020fe20000410000 */
[----:B------:R-:W-:Y:S01]  /*10b0*/  FMUL.FTZ R110, R32, R79 ;  /* 0x0000004f206e7220 */ /* 0x000fe20000410000 */
[----:B------:R-:W-:Y:S01]  /*10c0*/  FMUL.FTZ R109, R4, R109 ;  /* 0x0000006d046d7220 */ /* 0x000fe20000410000 */
[C---:B------:R-:W-:Y:S01]  /*10d0*/  FADD.FTZ R111, -R80.reuse, R111 ;  /* 0x0000006f506f7221 */ /* 0x040fe20000010100 */
[----:B------:R-:W-:Y:S01]  /*10e0*/  FADD.FTZ R77, -R80, R115 ;  /* 0x00000073504d7221 */ /* 0x000fe20000010100 */
[----:B------:R-:W-:Y:S01]  /*10f0*/  SHF.L.U32 R115, R104, 0x10, RZ ;  /* 0x0000001068737819 */ /* 0x000fe200000006ff */
        /* <DEDUP_REMOVED lines=8> */
[----:B------:R-:W-:-:S02]  /*1180*/  IMAD.U32 R76, R105, 0x10000, RZ ;  /* 0x00010000694c7824 */ /* 0x000fc400078e00ff */
        /* <DEDUP_REMOVED lines=13> */
.L_x_2143:
[----:B------:R-:W-:Y:S05]  /*1260*/  BSYNC B0 ;  /* 0x0000000000007941 */ /* 0x000fea0003800000 */
.L_x_2135:
        /* <DEDUP_REMOVED lines=8> */
[----:B------:R-:W3:Y:S04]  /*12f0*/  SHFL.DOWN PT, R81, R83, 0x10, 0x1f ;  /* 0x0a001f0053517f89 */ /* 0x000ee800000e0000 */
[----:B-1----:R-:W1:Y:S01]  /*1300*/  SHFL.DOWN PT, R125, R82, 0x10, 0x1f ;  /* 0x0a001f00527d7f89 */ /* 0x002e6200000e0000 */
[----:B---3--:R-:W-:Y:S01]  /*1310*/  FADD.FTZ R105, R81, R83 ;  /* 0x0000005351697221 */ /* 0x008fe20000010000 */
[----:B-1----:R-:W-:-:S04]  /*1320*/  FADD.FTZ R124, R125, R82 ;  /* 0x000000527d7c7221 */ /* 0x002fc80000010000 */
[----:B------:R-:W1:Y:S04]  /*1330*/  SHFL.DOWN PT, R81, R105, 0x8, 0x1f ;  /* 0x09001f0069517f89 */ /* 0x000e6800000e0000 */
[----:B------:R-:W3:Y:S01]  /*1340*/  SHFL.DOWN PT, R104, R124, 0x8, 0x1f ;  /* 0x09001f007c687f89 */ /* 0x000ee200000e0000 */
[----:B-1----:R-:W-:Y:S01]  /*1350*/  FADD.FTZ R125, R105, R81 ;  /* 0x00000051697d7221 */ /* 0x002fe20000010000 */
[----:B---3--:R-:W-:-:S04]  /*1360*/  FADD.FTZ R124, R124, R104 ;  /* 0x000000687c7c7221 */ /* 0x008fc80000010000 */
        /* <DEDUP_REMOVED lines=8> */
[----:B------:R1:W3:Y:S04]  /*13f0*/  SHFL.DOWN PT, R125, R104, 0x1, 0x1f ;  /* 0x08201f00687d7f89 */ /* 0x0002e800000e0000 */
[----:B------:R1:W4:Y:S02]  /*1400*/  SHFL.DOWN PT, R81, R105, 0x1, 0x1f ;  /* 0x08201f0069517f89 */ /* 0x00032400000e0000 */
.L_x_2219:
[----:B--2---:R-:W2:Y:S01]  /*1410*/  S2R R79, SR_CgaCtaId ;  /* 0x00000000004f7919 */ /* 0x004ea20000008800 */
[----:B------:R-:W-:Y:S01]  /*1420*/  @!P3 LOP3.LUT R77, R77, 0x3, RZ, 0xc0, !PT ;  /* 0x000000034d4db812 */ /* 0x000fe200078ec0ff */
[----:B-1-3--:R-:W-:Y:S01]  /*1430*/  FADD.FTZ R104, R104, R125 ;  /* 0x0000007d68687221 */ /* 0x00afe20000010000 */
[----:B------:R-:W-:Y:S01]  /*1440*/  MOV R78, 0x400 ;  /* 0x00000400004e7802 */ /* 0x000fe20000000f00 */
[----:B----4-:R-:W-:Y:S01]  /*1450*/  FADD.FTZ R105, R105, R81 ;  /* 0x0000005169697221 */ /* 0x010fe20000010000 */
[----:B------:R-:W-:Y:S01]  /*1460*/  @!P3 IADD3 R77, R76, R77, RZ ;  /* 0x0000004d4c4db210 */ /* 0x000fe20007ffe0ff */
[----:B------:R-:W-:Y:S05]  /*1470*/  WARPSYNC.ALL ;  /* 0x0000000000007948 */ /* 0x000fea0003800000 */
[----:B------:R-:W-:Y:S01]  /*1480*/  BSSY B0, `(.L_x_2149) ;  /* 0x000009d000007945 */ /* 0x000fe20003800000 */
[----:B--2---:R-:W-:-:S04]  /*1490*/  LEA R78, R79, R78, 0x18 ;  /* 0x0000004e4f4e7211 */ /* 0x004fc800078ec0ff */
[----:B------:R-:W-:Y:S01]  /*14a0*/  LEA R125, R76, R78, 0x3 ;  /* 0x0000004e4c7d7211 */ /* 0x000fe200078e18ff */
[----:B------:R-:W-:-:S05]  /*14b0*/  @!P3 IMAD R124, R77, 0x8, R78 ;  /* 0x000000084d7cb824 */ /* 0x000fca00078e024e */
[----:B------:R-:W-:Y:S01]  /*14c0*/  @!P3 STS.64 [R124+0x1800], R104 ;  /* 0x001800687c00b388 */ /* 0x000fe20000000a00 */
[----:B------:R-:W-:Y:S01]  /*14d0*/  BAR.SYNC.DEFER_BLOCKING 0x0 ;  /* 0x0000000000007b1d */ /* 0x000fe20000010000 */
[----:B0-----:R-:W-:-:S05]  /*14e0*/  ISETP.NE.AND P3, PT, R6, RZ, PT ;  /* 0x000000ff0600720c */ /* 0x001fca0003f65270 */
        /* <DEDUP_REMOVED lines=11> */
[----:B------:R-:W-:-:S03]  /*15a0*/  IMAD.MOV.U32 R79, RZ, RZ, RZ ;  /* 0x000000ffff4f7224 */ /* 0x000fc600078e00ff */
[----:B------:R-:W-:-:S04]  /*15b0*/  FADD.FTZ R76, R76, R81 ;  /* 0x000000514c4c7221 */ /* 0x000fc80000010000 */
[----:B------:R-:W-:Y:S02]  /*15c0*/  FADD.FTZ R76, R83, R76 ;  /* 0x0000004c534c7221 */ /* 0x000fe40000010000 */
[----:B------:R-:W-:Y:S02]  /*15d0*/  @P3 IADD3 R119, R119, -0x1, RZ ;  /* 0xffffffff77773810 */ /* 0x000fe40007ffe0ff */
        /* <DEDUP_REMOVED lines=16> */
.L_x_2152:
[----:B------:R-:W-:Y:S05]  /*16e0*/  BSYNC B1 ;  /* 0x0000000000017941 */ /* 0x000fea0003800000 */
.L_x_2151:
        /* <DEDUP_REMOVED lines=9> */
.L_x_2154:
        /* <DEDUP_REMOVED lines=8> */
.L_x_2155:
[----:B------:R-:W-:Y:S05]  /*1800*/  BSYNC B1 ;  /* 0x0000000000017941 */ /* 0x000fea0003800000 */
.L_x_2153:
        /* <DEDUP_REMOVED lines=13> */
[----:B------:R-:W-:Y:S01]  /*18e0*/  MOV R77, RZ ;  /* 0x000000ff004d7202 */ /* 0x000fe20000000f00 */
[----:B------:R-:W-:Y:S06]  /*18f0*/  @!P4 BRA `(.L_x_2158) ;  /* 0x000000000024c947 */ /* 0x000fec0003800000 */
[----:B------:R-:W-:-:S05]  /*1900*/  SHF.R.U64 R77, R98, 0x10, R99 ;  /* 0x00000010624d7819 */ /* 0x000fca0000001263 */
[----:B------:R-:W-:Y:S01]  /*1910*/  IMAD.U32 R77, R77, 0x10000, RZ ;  /* 0x000100004d4d7824 */ /* 0x000fe200078e00ff */
[----:B------:R-:W-:Y:S06]  /*1920*/  BRA `(.L_x_2158) ;  /* 0x0000000000187947 */ /* 0x000fec0003800000 */
.L_x_2157:
[----:B------:R-:W-:-:S04]  /*1930*/  FFMA.FTZ R76, R86, R81, R78 ;  /* 0x00000051564c7223 */ /* 0x000fc8000001004e */
[----:B------:R-:W-:Y:S01]  /*1940*/  FADD.FTZ R77, R89, -R76 ;  /* 0x8000004c594d7221 */ /* 0x000fe20000010000 */
[----:B------:R-:W-:-:S03]  /*1950*/  @P4 SHF.R.U64 R76, R98, 0x10, R99 ;  /* 0x00000010624c4819 */ /* 0x000fc60000001263 */
[----:B------:R-:W-:Y:S01]  /*1960*/  FMUL.FTZ R77, R4, R77 ;  /* 0x0000004d044d7220 */ /* 0x000fe20000410000 */
[----:B------:R-:W-:-:S05]  /*1970*/  @P4 SHF.L.U32 R76, R76, 0x10, RZ ;  /* 0x000000104c4c4819 */ /* 0x000fca00000006ff */
[----:B------:R-:W-:-:S07]  /*1980*/  @P4 FADD.FTZ R77, R77, R76 ;  /* 0x0000004c4d4d4221 */ /* 0x000fce0000010000 */
.L_x_2158:
[----:B------:R-:W-:Y:S05]  /*1990*/  BSYNC B1 ;  /* 0x0000000000017941 */ /* 0x000fea0003800000 */
.L_x_2156:
[----:B------:R-:W0:Y:S01]  /*19a0*/  @P3 LDC R76, c[0x0][0x29c] ;  /* 0x0000a700ff4c3b82 */ /* 0x000e220000000800 */
[----:B------:R-:W-:Y:S01]  /*19b0*/  @P5 F2FP.BF16.F32.PACK_AB R82, RZ, R77 ;  /* 0x0000004dff52523e */ /* 0x000fe200000010ff */
[----:B------:R-:W-:Y:S03]  /*19c0*/  BSSY B1, `(.L_x_2159) ;  /* 0x0000012000017945 */ /* 0x000fe60003800000 */
[----:B------:R-:W-:Y:S01]  /*19d0*/  @P5 PRMT R12, R82, 0x7610, R12 ;  /* 0x00007610520c5816 */ /* 0x000fe2000000000c */
[----:B0-----:R-:W-:Y:S01]  /*19e0*/  @P3 FMUL.FTZ R76, R77, R76 ;  /* 0x0000004c4d4c3220 */ /* 0x001fe20000410000 */
[----:B------:R-:W-:-:S03]  /*19f0*/  @P3 SHF.L.U32 R77, R122, 0x10, RZ ;  /* 0x000000107a4d3819 */ /* 0x000fc600000006ff */
[----:B------:R-:W-:Y:S02]  /*1a00*/  @P3 FMUL.FTZ R80, R21, R76 ;  /* 0x0000004c15503220 */ /* 0x000fe40000410000 */
[----:B------:R-:W-:-:S03]  /*1a10*/  @P3 FFMA.FTZ R49, R76, R77, R49 ;  /* 0x0000004d4c313223 */ /* 0x000fc60000010031 */
[----:B------:R-:W-:-:S04]  /*1a20*/  @P3 F2FP.BF16.F32.PACK_AB R80, RZ, R80 ;  /* 0x00000050ff50323e */ /* 0x000fc800000010ff */
[----:B------:R-:W-:Y:S01]  /*1a30*/  @P3 PRMT R13, R80, 0x7610, R13 ;  /* 0x00007610500d3816 */ /* 0x000fe2000000000d */
[----:B------:R-:W-:Y:S06]  /*1a40*/  @P2 BRA `(.L_x_2160) ;  /* 0x0000000000102947 */ /* 0x000fec0003800000 */
[----:B------:R-:W-:Y:S01]  /*1a50*/  IMAD.MOV.U32 R77, RZ, RZ, RZ ;  /* 0x000000ffff4d7224 */ /* 0x000fe200078e00ff */
[----:B------:R-:W-:Y:S06]  /*1a60*/  @!P4 BRA `(.L_x_2161) ;  /* 0x00000000001cc947 */ /* 0x000fec0003800000 */
[----:B------:R-:W-:Y:S01]  /*1a70*/  SHF.L.U32 R77, R99, 0x10, RZ ;  /* 0x00000010634d7819 */ /* 0x000fe200000006ff */
[----:B------:R-:W-:Y:S06]  /*1a80*/  BRA `(.L_x_2161) ;  /* 0x0000000000147947 */ /* 0x000fec0003800000 */
.L_x_2160:
[----:B------:R-:W-:Y:S01]  /*1a90*/  FFMA.FTZ R77, R87, R81, R78 ;  /* 0x00000051574d7223 */ /* 0x000fe2000001004e */
[----:B------:R-:W-:-:S03]  /*1aa0*/  @P4 SHF.L.U32 R76, R99, 0x10, RZ ;  /* 0x00000010634c4819 */ /* 0x000fc600000006ff */
[----:B------:R-:W-:-:S04]  /*1ab0*/  FADD.FTZ R77, R88, -R77 ;  /* 0x8000004d584d7221 */ /* 0x000fc80000010000 */
[----:B------:R-:W-:-:S04]  /*1ac0*/  FMUL.FTZ R77, R4, R77 ;  /* 0x0000004d044d7220 */ /* 0x000fc80000410000 */
[----:B------:R-:W-:-:S07]  /*1ad0*/  @P4 FADD.FTZ R77, R77, R76 ;  /* 0x0000004c4d4d4221 */ /* 0x000fce0000010000 */
.L_x_2161:
[----:B------:R-:W-:Y:S05]  /*1ae0*/  BSYNC B1 ;  /* 0x0000000000017941 */ /* 0x000fea0003800000 */
.L_x_2159:
        /* <DEDUP_REMOVED lines=13> */
[----:B------:R-:W-:-:S04]  /*1bc0*/  SHF.R.U32.HI R77, RZ, 0x10, R99 ;  /* 0x00000010ff4d7819 */ /* 0x000fc80000011663 */
[----:B------:R-:W-:Y:S01]  /*1bd0*/  SHF.L.U32 R77, R77, 0x10, RZ ;  /* 0x000000104d4d7819 */ /* 0x000fe200000006ff */
[----:B------:R-:W-:Y:S06]  /*1be0*/  BRA `(.L_x_2164) ;  /* 0x0000000000187947 */ /* 0x000fec0003800000 */
.L_x_2163:
[----:B------:R-:W-:-:S04]  /*1bf0*/  FFMA.FTZ R76, R90, R81, R78 ;  /* 0x000000515a4c7223 */ /* 0x000fc8000001004e */
[----:B------:R-:W-:Y:S01]  /*1c00*/  FADD.FTZ R77, R91, -R76 ;  /* 0x8000004c5b4d7221 */ /* 0x000fe20000010000 */
[----:B------:R-:W-:-:S03]  /*1c10*/  @P4 SHF.R.U32.HI R76, RZ, 0x10, R99 ;  /* 0x00000010ff4c4819 */ /* 0x000fc60000011663 */
[----:B------:R-:W-:Y:S02]  /*1c20*/  FMUL.FTZ R77, R4, R77 ;  /* 0x0000004d044d7220 */ /* 0x000fe40000410000 */
[----:B------:R-:W-:-:S04]  /*1c30*/  @P4 IMAD.U32 R76, R76, 0x10000, RZ ;  /* 0x000100004c4c4824 */ /* 0x000fc800078e00ff */
[----:B------:R-:W-:-:S07]  /*1c40*/  @P4 FADD.FTZ R77, R77, R76 ;  /* 0x0000004c4d4d4221 */ /* 0x000fce0000010000 */
.L_x_2164:
[----:B------:R-:W-:Y:S05]  /*1c50*/  BSYNC B1 ;  /* 0x0000000000017941 */ /* 0x000fea0003800000 */
.L_x_2162:
        /* <DEDUP_REMOVED lines=17> */
.L_x_2165:
        /* <DEDUP_REMOVED lines=11> */
.L_x_2167:
[----:B------:R-:W-:Y:S05]  /*1e20*/  BSYNC B1 ;  /* 0x0000000000017941 */ /* 0x000fea0003800000 */
.L_x_2166:
[----:B------:R-:W-:Y:S01]  /*1e30*/  IADD3 R3, R3, 0x80, RZ ;  /* 0x0000008003037810 */ /* 0x000fe20007ffe0ff */
[----:B------:R-:W-:-:S07]  /*1e40*/  VIADD R79, R79, 0x80 ;  /* 0x000000804f4f7836 */ /* 0x000fce0000000000 */
.L_x_2150:
[----:B------:R-:W-:Y:S05]  /*1e50*/  BSYNC B0 ;  /* 0x0000000000007941 */ /* 0x000fea0003800000 */
.L_x_2149:
        /* <DEDUP_REMOVED lines=11> */
.L_x_2171:
[----:B------:R-:W-:Y:S05]  /*1f10*/  BSYNC B1 ;  /* 0x0000000000017941 */ /* 0x000fea0003800000 */
.L_x_2170:
[----:B------:R-:W-:Y:S04]  /*1f20*/  BSSY B1, `(.L_x_2172) ;  /* 0x0000011000017945 */ /* 0x000fe80003800000 */
[----:B------:R-:W-:Y:S05]  /*1f30*/  @P2 BRA `(.L_x_2173) ;  /* 0x00000000001c2947 */ /* 0x000fea0003800000 */
[----:B------:R-:W-:Y:S01]  /*1f40*/  UISETP.NE.U32.AND UP0, UPT, UR14, URZ, UPT ;  /* 0x0000003f0e00728c */ /* 0x000fe2000bf05070 */
[----:B01----:R-:W-:-:S03]  /*1f50*/  MOV R77, RZ ;  /* 0x000000ff004d7202 */ /* 0x003fc60000000f00 */
[----:B------:R-:W-:-:S06]  /*1f60*/  UISETP.NE.AND.EX UP0, UPT, UR15, URZ, UPT, UP0 ;  /* 0x0000003f0f00728c */ /* 0x000fcc000bf05300 */
[----:B------:R-:W-:-:S13]  /*1f70*/  PLOP3.LUT P4, PT, PT, PT, UP0, 0x80, 0x0 ;  /* 0x000000000000781c */ /* 0x000fda0003f8f008 */
[----:B------:R-:W-:Y:S05]  /*1f80*/  @!P4 BRA `(.L_x_2174) ;  /* 0x000000000028c947 */ /* 0x000fea0003800000 */
[----:B------:R-:W-:Y:S01]  /*1f90*/  SHF.L.U32 R77, R96, 0x10, RZ ;  /* 0x00000010604d7819 */ /* 0x000fe200000006ff */
[----:B------:R-:W-:Y:S06]  /*1fa0*/  BRA `(.L_x_2174) ;  /* 0x0000000000207947 */ /* 0x000fec0003800000 */
.L_x_2173:
[----:B------:R-:W-:Y:S01]  /*1fb0*/  UISETP.NE.U32.AND UP0, UPT, UR14, URZ, UPT ;  /* 0x0000003f0e00728c */ /* 0x000fe2000bf05070 */
[----:B01----:R-:W-:-:S03]  /*1fc0*/  FFMA.FTZ R77, R93, R81, R78 ;  /* 0x000000515d4d7223 */ /* 0x003fc6000001004e */
[----:B------:R-:W-:Y:S01]  /*1fd0*/  UISETP.NE.AND.EX UP0, UPT, UR15, URZ, UPT, UP0 ;  /* 0x0000003f0f00728c */ /* 0x000fe2000bf05300 */
[----:B------:R-:W-:-:S04]  /*1fe0*/  FADD.FTZ R77, R100, -R77 ;  /* 0x8000004d644d7221 */ /* 0x000fc80000010000 */
[----:B------:R-:W-:Y:S01]  /*1ff0*/  FMUL.FTZ R77, R4, R77 ;  /* 0x0000004d044d7220 */ /* 0x000fe20000410000 */
[----:B------:R-:W-:-:S13]  /*2000*/  PLOP3.LUT P4, PT, PT, PT, UP0, 0x80, 0x0 ;  /* 0x000000000000781c */ /* 0x000fda0003f8f008 */
[----:B------:R-:W-:-:S04]  /*2010*/  @P4 IMAD.U32 R76, R96, 0x10000, RZ ;  /* 0x00010000604c4824 */ /* 0x000fc800078e00ff */
[----:B------:R-:W-:-:S07]  /*2020*/  @P4 FADD.FTZ R77, R77, R76 ;  /* 0x0000004c4d4d4221 */ /* 0x000fce0000010000 */
.L_x_2174:
[----:B------:R-:W-:Y:S05]  /*2030*/  BSYNC B1 ;  /* 0x0000000000017941 */ /* 0x000fea0003800000 */
.L_x_2172:
        /* <DEDUP_REMOVED lines=18> */
.L_x_2176:
[----:B------:R-:W-:Y:S01]  /*2160*/  FFMA.FTZ R76, R92, R81, R78 ;  /* 0x000000515c4c7223 */ /* 0x000fe2000001004e */
[----:B------:R-:W-:-:S03]  /*2170*/  @P4 SHF.R.U64 R80, R96, 0x10, R97 ;  /* 0x0000001060504819 */ /* 0x000fc60000001261 */
[----:B------:R-:W-:Y:S01]  /*2180*/  FADD.FTZ R77, R103, -R76 ;  /* 0x8000004c674d7221 */ /* 0x000fe20000010000 */
[----:B------:R-:W-:-:S03]  /*2190*/  @P4 SHF.L.U32 R80, R80, 0x10, RZ ;  /* 0x0000001050504819 */ /* 0x000fc600000006ff */
[----:B------:R-:W-:-:S04]  /*21a0*/  FMUL.FTZ R77, R4, R77 ;  /* 0x0000004d044d7220 */ /* 0x000fc80000410000 */
[----:B------:R-:W-:-:S07]  /*21b0*/  @P4 FADD.FTZ R77, R77, R80 ;  /* 0x000000504d4d4221 */ /* 0x000fce0000010000 */
.L_x_2177:
[----:B------:R-:W-:Y:S05]  /*21c0*/  BSYNC B1 ;  /* 0x0000000000017941 */ /* 0x000fea0003800000 */
.L_x_2175:
        /* <DEDUP_REMOVED lines=15> */
.L_x_2179:
[----:B------:R-:W-:Y:S01]  /*22c0*/  FFMA.FTZ R77, R101, R81, R78 ;  /* 0x00000051654d7223 */ /* 0x000fe2000001004e */
[----:B------:R-:W-:-:S03]  /*22d0*/  @P4 SHF.L.U32 R76, R97, 0x10, RZ ;  /* 0x00000010614c4819 */ /* 0x000fc600000006ff */
[----:B------:R-:W-:-:S04]  /*22e0*/  FADD.FTZ R77, R102, -R77 ;  /* 0x8000004d664d7221 */ /* 0x000fc80000010000 */
[----:B------:R-:W-:-:S04]  /*22f0*/  FMUL.FTZ R77, R4, R77 ;  /* 0x0000004d044d7220 */ /* 0x000fc80000410000 */
[----:B------:R-:W-:-:S07]  /*2300*/  @P4 FADD.FTZ R77, R77, R76 ;  /* 0x0000004c4d4d4221 */ /* 0x000fce0000010000 */
.L_x_2180:
[----:B------:R-:W-:Y:S05]  /*2310*/  BSYNC B1 ;  /* 0x0000000000017941 */ /* 0x000fea0003800000 */
.L_x_2178:
        /* <DEDUP_REMOVED lines=16> */
.L_x_2182:
[----:B------:R-:W-:Y:S01]  /*2420*/  FFMA.FTZ R76, R106, R81, R78 ;  /* 0x000000516a4c7223 */ /* 0x000fe2000001004e */
[----:B------:R-:W-:-:S03]  /*2430*/  @P4 SHF.R.U32.HI R80, RZ, 0x10, R97 ;  /* 0x00000010ff504819 */ /* 0x000fc60000011661 */
[----:B------:R-:W-:Y:S02]  /*2440*/  FADD.FTZ R77, R107, -R76 ;  /* 0x8000004c6b4d7221 */ /* 0x000fe40000010000 */
[----:B------:R-:W-:Y:S02]  /*2450*/  @P4 IMAD.U32 R80, R80, 0x10000, RZ ;  /* 0x0001000050504824 */ /* 0x000fe400078e00ff */
[----:B------:R-:W-:-:S04]  /*2460*/  FMUL.FTZ R77, R4, R77 ;  /* 0x0000004d044d7220 */ /* 0x000fc80000410000 */
[----:B------:R-:W-:-:S07]  /*2470*/  @P4 FADD.FTZ R77, R77, R80 ;  /* 0x000000504d4d4221 */ /* 0x000fce0000010000 */
.L_x_2183:
[----:B------:R-:W-:Y:S05]  /*2480*/  BSYNC B1 ;  /* 0x0000000000017941 */ /* 0x000fea0003800000 */
.L_x_2181:
        /* <DEDUP_REMOVED lines=17> */
.L_x_2184:
        /* <DEDUP_REMOVED lines=11> */
.L_x_2186:
[----:B------:R-:W-:Y:S05]  /*2650*/  BSYNC B1 ;  /* 0x0000000000017941 */ /* 0x000fea0003800000 */
.L_x_2185:
[----:B------:R-:W-:Y:S01]  /*2660*/  IADD3 R3, R3, 0x80, RZ ;  /* 0x0000008003037810 */ /* 0x000fe20007ffe0ff */
[----:B------:R-:W-:-:S07]  /*2670*/  VIADD R79, R79, 0x80 ;  /* 0x000000804f4f7836 */ /* 0x000fce0000000000 */
.L_x_2169:
[----:B------:R-:W-:Y:S05]  /*2680*/  BSYNC B0 ;  /* 0x0000000000007941 */ /* 0x000fea0003800000 */
.L_x_2168:
        /* <DEDUP_REMOVED lines=12> */
.L_x_2190:
[----:B------:R-:W-:Y:S05]  /*2750*/  BSYNC B1 ;  /* 0x0000000000017941 */ /* 0x000fea0003800000 */
.L_x_2189:
[----:B------:R-:W-:Y:S04]  /*2760*/  BSSY B1, `(.L_x_2191) ;  /* 0x0000011000017945 */ /* 0x000fe80003800000 */
[----:B------:R-:W-:Y:S05]  /*2770*/  @P2 BRA `(.L_x_2192) ;  /* 0x00000000001c2947 */ /* 0x000fea0003800000 */
[----:B------:R-:W-:Y:S01]  /*2780*/  UISETP.NE.U32.AND UP0, UPT, UR14, URZ, UPT ;  /* 0x0000003f0e00728c */ /* 0x000fe2000bf05070 */
[----:B01----:R-:W-:-:S03]  /*2790*/  HFMA2.MMA R77, -RZ, RZ, 0, 0 ;  /* 0x00000000ff4d7435 */ /* 0x003fc600000001ff */
[----:B------:R-:W-:-:S06]  /*27a0*/  UISETP.NE.AND.EX UP0, UPT, UR15, URZ, UPT, UP0 ;  /* 0x0000003f0f00728c */ /* 0x000fcc000bf05300 */
[----:B------:R-:W-:-:S13]  /*27b0*/  PLOP3.LUT P4, PT, PT, PT, UP0, 0x80, 0x0 ;  /* 0x000000000000781c */ /* 0x000fda0003f8f008 */
[----:B------:R-:W-:Y:S05]  /*27c0*/  @!P4 BRA `(.L_x_2193) ;  /* 0x000000000028c947 */ /* 0x000fea0003800000 */
[----:B------:R-:W-:Y:S01]  /*27d0*/  SHF.L.U32 R77, R94, 0x10, RZ ;  /* 0x000000105e4d7819 */ /* 0x000fe200000006ff */
[----:B------:R-:W-:Y:S06]  /*27e0*/  BRA `(.L_x_2193) ;  /* 0x0000000000207947 */ /* 0x000fec0003800000 */
.L_x_2192:
        /* <DEDUP_REMOVED lines=8> */
.L_x_2193:
[----:B------:R-:W-:Y:S05]  /*2870*/  BSYNC B1 ;  /* 0x0000000000017941 */ /* 0x000fea0003800000 */
.L_x_2191:
        /* <DEDUP_REMOVED lines=18> */
.L_x_2195:
[----:B------:R-:W-:Y:S01]  /*29a0*/  FFMA.FTZ R76, R108, R81, R78 ;  /* 0x000000516c4c7223 */ /* 0x000fe2000001004e */
[----:B------:R-:W-:-:S03]  /*29b0*/  @P4 SHF.R.U64 R80, R94, 0x10, R95 ;  /* 0x000000105e504819 */ /* 0x000fc6000000125f */
[----:B------:R-:W-:Y:S01]  /*29c0*/  FADD.FTZ R77, R113, -R76 ;  /* 0x8000004c714d7221 */ /* 0x000fe20000010000 */
[----:B------:R-:W-:-:S03]  /*29d0*/  @P4 SHF.L.U32 R80, R80, 0x10, RZ ;  /* 0x0000001050504819 */ /* 0x000fc600000006ff */
[----:B------:R-:W-:-:S04]  /*29e0*/  FMUL.FTZ R77, R4, R77 ;  /* 0x0000004d044d7220 */ /* 0x000fc80000410000 */
[----:B------:R-:W-:-:S07]  /*29f0*/  @P4 FADD.FTZ R77, R77, R80 ;  /* 0x000000504d4d4221 */ /* 0x000fce0000010000 */
.L_x_2196:
[----:B------:R-:W-:Y:S05]  /*2a00*/  BSYNC B1 ;  /* 0x0000000000017941 */ /* 0x000fea0003800000 */
.L_x_2194:
        /* <DEDUP_REMOVED lines=15> */
.L_x_2198:
[----:B------:R-:W-:Y:S01]  /*2b00*/  FFMA.FTZ R77, R111, R81, R78 ;  /* 0x000000516f4d7223 */ /* 0x000fe2000001004e */
[----:B------:R-:W-:-:S03]  /*2b10*/  @P4 SHF.L.U32 R76, R95, 0x10, RZ ;  /* 0x000000105f4c4819 */ /* 0x000fc600000006ff */
[----:B------:R-:W-:-:S04]  /*2b20*/  FADD.FTZ R77, R112, -R77 ;  /* 0x8000004d704d7221 */ /* 0x000fc80000010000 */
[----:B------:R-:W-:-:S04]  /*2b30*/  FMUL.FTZ R77, R4, R77 ;  /* 0x0000004d044d7220 */ /* 0x000fc80000410000 */
[----:B------:R-:W-:-:S07]  /*2b40*/  @P4 FADD.FTZ R77, R77, R76 ;  /* 0x0000004c4d4d4221 */ /* 0x000fce0000010000 */
.L_x_2199:
[----:B------:R-:W-:Y:S05]  /*2b50*/  BSYNC B1 ;  /* 0x0000000000017941 */ /* 0x000fea0003800000 */
.L_x_2197:
        /* <DEDUP_REMOVED lines=16> */
.L_x_2201:
[----:B------:R-:W-:Y:S01]  /*2c60*/  FFMA.FTZ R78, R114, R81, R78 ;  /* 0x00000051724e7223 */ /* 0x000fe2000001004e */
[----:B------:R-:W-:-:S03]  /*2c70*/  @P4 SHF.R.U32.HI R76, RZ, 0x10, R95 ;  /* 0x00000010ff4c4819 */ /* 0x000fc6000001165f */
[----:B------:R-:W-:Y:S02]  /*2c80*/  FADD.FTZ R77, R115, -R78 ;  /* 0x8000004e734d7221 */ /* 0x000fe40000010000 */
[----:B------:R-:W-:Y:S02]  /*2c90*/  @P4 IMAD.U32 R76, R76, 0x10000, RZ ;  /* 0x000100004c4c4824 */ /* 0x000fe400078e00ff */
[----:B------:R-:W-:-:S04]  /*2ca0*/  FMUL.FTZ R77, R4, R77 ;  /* 0x0000004d044d7220 */ /* 0x000fc80000410000 */
[----:B------:R-:W-:-:S07]  /*2cb0*/  @P4 FADD.FTZ R77, R77, R76 ;  /* 0x0000004c4d4d4221 */ /* 0x000fce0000010000 */
.L_x_2202:
[----:B------:R-:W-:Y:S05]  /*2cc0*/  BSYNC B1 ;  /* 0x0000000000017941 */ /* 0x000fea0003800000 */
.L_x_2200:
        /* <DEDUP_REMOVED lines=16> */
.L_x_2203:
        /* <DEDUP_REMOVED lines=11> */
.L_x_2188:
[----:B------:R-:W-:Y:S05]  /*2e80*/  BSYNC B0 ;  /* 0x0000000000007941 */ /* 0x000fea0003800000 */
.L_x_2187:
[----:B------:R-:W-:Y:S02]  /*2e90*/  IADD3 R5, R5, UR12, RZ ;  /* 0x0000000c05057c10 */ /* 0x000fe4000fffe0ff */
[----:B------:R-:W-:Y:S02]  /*2ea0*/  ISETP.NE.AND P3, PT, R123, RZ, PT ;  /* 0x000000ff7b00720c */ /* 0x000fe40003f65270 */
[----:B------:R-:W-:Y:S02]  /*2eb0*/  ISETP.GE.AND P2, PT, R5, UR13, PT ;  /* 0x0000000d05007c0c */ /* 0x000fe4000bf46270 */
[----:B0-2---:R-:W-:-:S11]  /*2ec0*/  SEL R81, RZ, 0x1, P3 ;  /* 0x00000001ff517807 */ /* 0x005fd60001800000 */
[----:B------:R-:W-:Y:S05]  /*2ed0*/  @!P2 BRA `(.L_x_2204) ;  /* 0xffffffd40064a947 */ /* 0x000fea000383ffff */
.L_x_2134:
[----:B------:R-:W0:Y:S01]  /*2ee0*/  S2R R2, SR_TID.X ;  /* 0x0000000000027919 */ /* 0x000e220000002100 */
        /* <DEDUP_REMOVED lines=17> */
.L_x_2206:
[----:B------:R-:W-:Y:S05]  /*3000*/  BSYNC B0 ;  /* 0x0000000000007941 */ /* 0x000fea0003800000 */
.L_x_2205:
        /* <DEDUP_REMOVED lines=12> */
.L_x_2208:
[----:B------:R-:W-:Y:S05]  /*30d0*/  BSYNC B0 ;  /* 0x0000000000007941 */ /* 0x000fea0003800000 */
.L_x_2207:
        /* <DEDUP_REMOVED lines=12> */
.L_x_2148:
[----:B--2---:R-:W-:Y:S01]  /*31a0*/  MOV R78, 0x10 ;  /* 0x00000010004e7802 */ /* 0x004fe20000000f00 */
[----:B------:R-:W-:Y:S01]  /*31b0*/  IMAD.MOV.U32 R79, RZ, RZ, 0x1f ;  /* 0x0000001fff4f7424 */ /* 0x000fe200078e00ff */
[----:B------:R-:W-:-:S07]  /*31c0*/  MOV R80, 0xffffffff ;  /* 0xffffffff00507802 */ /* 0x000fce0000000f00 */
[----:B01---5:R-:W-:Y:S05]  /*31d0*/  WARPSYNC.COLLECTIVE R80, `(.L_x_2209) ;  /* 0x0000000050087348 */ /* 0x023fea0003c00000 */
[----:B------:R2:W3:Y:S02]  /*31e0*/  SHFL.DOWN P4, R81, R83, R78, R79 ;  /* 0x0800004e53517389 */ /* 0x0004e4000008004f */
[----:B0123-5:R-:W-:Y:S01]  /*31f0*/  ENDCOLLECTIVE ;  /* 0x000000000000791b */ /* 0x02ffe20003800000 */
.L_x_2209:
[----:B------:R-:W-:Y:S01]  /*3200*/  FADD.FTZ R105, R81, R83 ;  /* 0x0000005351697221 */ /* 0x000fe20000010000 */
[----:B------:R-:W-:-:S07]  /*3210*/  MOV R83, R82 ;  /* 0x0000005200537202 */ /* 0x000fce0000000f00 */
[----:B------:R-:W-:Y:S05]  /*3220*/  WARPSYNC.COLLECTIVE R80, `(.L_x_2210) ;  /* 0x0000000050087348 */ /* 0x000fea0003c00000 */
[----:B------:R0:W1:Y:S02]  /*3230*/  SHFL.DOWN P4, R81, R83, R78, R79 ;  /* 0x0800004e53517389 */ /* 0x000064000008004f */
[----:B01----:R-:W-:Y:S01]  /*3240*/  ENDCOLLECTIVE ;  /* 0x000000000000791b */ /* 0x003fe20003800000 */
.L_x_2210:
[----:B------:R-:W-:Y:S01]  /*3250*/  HFMA2.MMA R78, -RZ, RZ, 0, 4.76837158203125e-07 ;  /* 0x00000008ff4e7435 */ /* 0x000fe200000001ff */
[----:B------:R-:W-:Y:S01]  /*3260*/  MOV R83, R105 ;  /* 0x0000006900537202 */ /* 0x000fe20000000f00 */
[----:B------:R-:W-:-:S09]  /*3270*/  IMAD.MOV.U32 R125, RZ, RZ, R81 ;  /* 0x000000ffff7d7224 */ /* 0x000fd200078e0051 */
[----:B------:R-:W-:Y:S05]  /*3280*/  WARPSYNC.COLLECTIVE R80, `(.L_x_2211) ;  /* 0x0000000050087348 */ /* 0x000fea0003c00000 */
[----:B------:R0:W1:Y:S02]  /*3290*/  SHFL.DOWN P4, R81, R83, R78, R79 ;  /* 0x0800004e53517389 */ /* 0x000064000008004f */
[----:B01----:R-:W-:Y:S01]  /*32a0*/  ENDCOLLECTIVE ;  /* 0x000000000000791b */ /* 0x003fe20003800000 */
.L_x_2211:
[----:B------:R-:W-:-:S04]  /*32b0*/  FADD.FTZ R124, R125, R82 ;  /* 0x000000527d7c7221 */ /* 0x000fc80000010000 */
[----:B------:R-:W-:Y:S02]  /*32c0*/  IMAD.MOV.U32 R83, RZ, RZ, R124 ;  /* 0x000000ffff537224 */ /* 0x000fe400078e007c */
[----:B------:R-:W-:-:S07]  /*32d0*/  FADD.FTZ R125, R105, R81 ;  /* 0x00000051697d7221 */ /* 0x000fce0000010000 */
[----:B------:R-:W-:Y:S05]  /*32e0*/  WARPSYNC.COLLECTIVE R80, `(.L_x_2212) ;  /* 0x0000000050087348 */ /* 0x000fea0003c00000 */
[----:B------:R0:W1:Y:S02]  /*32f0*/  SHFL.DOWN P4, R81, R83, R78, R79 ;  /* 0x0800004e53517389 */ /* 0x000064000008004f */
[----:B01----:R-:W-:Y:S01]  /*3300*/  ENDCOLLECTIVE ;  /* 0x000000000000791b */ /* 0x003fe20003800000 */
.L_x_2212:
[----:B------:R-:W-:Y:S01]  /*3310*/  MOV R83, R125 ;  /* 0x0000007d00537202 */ /* 0x000fe20000000f00 */
[----:B------:R-:W-:Y:S01]  /*3320*/  IMAD.MOV.U32 R78, RZ, RZ, 0x4 ;  /* 0x00000004ff4e7424 */ /* 0x000fe200078e00ff */
[----:B------:R-:W-:-:S07]  /*3330*/  MOV R104, R81 ;  /* 0x0000005100687202 */ /* 0x000fce0000000f00 */
[----:B------:R-:W-:Y:S05]  /*3340*/  WARPSYNC.COLLECTIVE R80, `(.L_x_2213) ;  /* 0x0000000050087348 */ /* 0x000fea0003c00000 */
[----:B------:R0:W1:Y:S02]  /*3350*/  SHFL.DOWN P4, R81, R83, R78, R79 ;  /* 0x0800004e53517389 */ /* 0x000064000008004f */
[----:B01----:R-:W-:Y:S01]  /*3360*/  ENDCOLLECTIVE ;  /* 0x000000000000791b */ /* 0x003fe20003800000 */
.L_x_2213:
[----:B------:R-:W-:-:S05]  /*3370*/  FADD.FTZ R124, R124, R104 ;  /* 0x000000687c7c7221 */ /* 0x000fca0000010000 */
[----:B------:R-:W-:Y:S01]  /*3380*/  MOV R83, R124 ;  /* 0x0000007c00537202 */ /* 0x000fe20000000f00 */
[----:B------:R-:W-:-:S07]  /*3390*/  FADD.FTZ R104, R125, R81 ;  /* 0x000000517d687221 */ /* 0x000fce0000010000 */
[----:B------:R-:W-:Y:S05]  /*33a0*/  WARPSYNC.COLLECTIVE R80, `(.L_x_2214) ;  /* 0x0000000050087348 */ /* 0x000fea0003c00000 */
[----:B------:R0:W1:Y:S02]  /*33b0*/  SHFL.DOWN P4, R81, R83, R78, R79 ;  /* 0x0800004e53517389 */ /* 0x000064000008004f */
[----:B01----:R-:W-:Y:S01]  /*33c0*/  ENDCOLLECTIVE ;  /* 0x000000000000791b */ /* 0x003fe20003800000 */
.L_x_2214:
[----:B------:R-:W-:Y:S01]  /*33d0*/  HFMA2.MMA R78, -RZ, RZ, 0, 1.1920928955078125e-07 ;  /* 0x00000002ff4e7435 */ /* 0x000fe200000001ff */
[----:B------:R-:W-:Y:S01]  /*33e0*/  IMAD.MOV.U32 R83, RZ, RZ, R104 ;  /* 0x000000ffff537224 */ /* 0x000fe200078e0068 */
[----:B------:R-:W-:-:S09]  /*33f0*/  MOV R105, R81 ;  /* 0x0000005100697202 */ /* 0x000fd20000000f00 */
[----:B------:R-:W-:Y:S05]  /*3400*/  WARPSYNC.COLLECTIVE R80, `(.L_x_2215) ;  /* 0x0000000050087348 */ /* 0x000fea0003c00000 */
[----:B------:R0:W1:Y:S02]  /*3410*/  SHFL.DOWN P4, R81, R83, R78, R79 ;  /* 0x0800004e53517389 */ /* 0x000064000008004f */
[----:B01----:R-:W-:Y:S01]  /*3420*/  ENDCOLLECTIVE ;  /* 0x000000000000791b */ /* 0x003fe20003800000 */
.L_x_2215:
[----:B------:R-:W-:-:S05]  /*3430*/  FADD.FTZ R82, R124, R105 ;  /* 0x000000697c527221 */ /* 0x000fca0000010000 */
[----:B------:R-:W-:Y:S01]  /*3440*/  MOV R83, R82 ;  /* 0x0000005200537202 */ /* 0x000fe20000000f00 */
[----:B------:R-:W-:-:S07]  /*3450*/  FADD.FTZ R104, R104, R81 ;  /* 0x0000005168687221 */ /* 0x000fce0000010000 */
[----:B------:R-:W-:Y:S05]  /*3460*/  WARPSYNC.COLLECTIVE R80, `(.L_x_2216) ;  /* 0x0000000050087348 */ /* 0x000fea0003c00000 */
[----:B------:R0:W1:Y:S02]  /*3470*/  SHFL.DOWN P4, R81, R83, R78, R79 ;  /* 0x0800004e53517389 */ /* 0x000064000008004f */
[----:B01----:R-:W-:Y:S01]  /*3480*/  ENDCOLLECTIVE ;  /* 0x000000000000791b */ /* 0x003fe20003800000 */
.L_x_2216:
[----:B------:R-:W-:Y:S01]  /*3490*/  HFMA2.MMA R78, -RZ, RZ, 0, 5.9604644775390625e-08 ;  /* 0x00000001ff4e7435 */ /* 0x000fe200000001ff */
[----:B------:R-:W-:Y:S01]  /*34a0*/  IMAD.MOV.U32 R83, RZ, RZ, R104 ;  /* 0x000000ffff537224 */ /* 0x000fe200078e0068 */
[----:B------:R-:W-:-:S09]  /*34b0*/  MOV R105, R81 ;  /* 0x0000005100697202 */ /* 0x000fd20000000f00 */
[----:B------:R-:W-:Y:S05]  /*34c0*/  WARPSYNC.COLLECTIVE R80, `(.L_x_2217) ;  /* 0x0000000050087348 */ /* 0x000fea0003c00000 */
[----:B------:R0:W1:Y:S02]  /*34d0*/  SHFL.DOWN P4, R81, R83, R78, R79 ;  /* 0x0800004e53517389 */ /* 0x000064000008004f */
[----:B01----:R-:W-:Y:S01]  /*34e0*/  ENDCOLLECTIVE ;  /* 0x000000000000791b */ /* 0x003fe20003800000 */
.L_x_2217:
[----:B------:R-:W-:-:S05]  /*34f0*/  FADD.FTZ R105, R82, R105 ;  /* 0x0000006952697221 */ /* 0x000fca0000010000 */
[----:B------:R-:W-:Y:S02]  /*3500*/  MOV R83, R105 ;  /* 0x0000006900537202 */ /* 0x000fe40000000f00 */
[----:B------:R-:W-:-:S07]  /*3510*/  MOV R125, R81 ;  /* 0x00000051007d7202 */ /* 0x000fce0000000f00 */
[----:B------:R-:W-:Y:S05]  /*3520*/  WARPSYNC.COLLECTIVE R80, `(.L_x_2218) ;  /* 0x0000000050087348 */ /* 0x000fea0003c00000 */
[----:B------:R0:W1:Y:S02]  /*3530*/  SHFL.DOWN P4, R81, R83, R78, R79 ;  /* 0x0800004e53517389 */ /* 0x000064000008004f */
[----:B01----:R-:W-:Y:S01]  /*3540*/  ENDCOLLECTIVE ;  /* 0x000000000000791b */ /* 0x003fe20003800000 */
.L_x_2218:
[----:B------:R-:W-:Y:S05]  /*3550*/  BRA `(.L_x_2219) ;  /* 0xffffffdc00ac7947 */ /* 0x000fea000383ffff */
.L_x_2220:
        /* <DEDUP_REMOVED lines=10> */
.L_x_8540:


//--------------------- .text._ZN10layer_norm13ln_bwd_kernelINS_13Kernel_traitsIf13__nv_bfloat16S2_S2_fjLj1536ELj1ELj1ELj4ELj8ENS_18Kernel_traits_baseILj1536EfS2_S2_S2_fjLj128EEEEELb0ELb1ELb1ELb1EEEvNS_9BwdParamsE --------------------------
	.section	.text._ZN10layer_norm13ln_bwd_kernelINS_13Kernel_traitsIf13__nv_bfloat16S2_S2_fjLj1536ELj1ELj1ELj4ELj8ENS_18Kernel_traits_baseILj1536EfS2_S2_S2_fjLj128EEEEELb0ELb1ELb1ELb1EEEvNS_9BwdParamsE,"ax",@progbits
	.align	128
        .global         _ZN10layer_norm13ln_bwd_kernelINS_13Kernel_traitsIf13__nv_bfloat16S2_S2_fjLj1536ELj1ELj1ELj4ELj8ENS_18Kernel_traits_baseILj1536EfS2_S2_S2_fjLj128EEEEELb0ELb1ELb1ELb1EEEvNS_9BwdParamsE
        .type           _ZN10layer_norm13ln_bwd_kernelINS_13Kernel_traitsIf13__nv_bfloat16S2_S2_fjLj1536ELj1ELj1ELj4ELj8ENS_18Kernel_traits_baseILj1536EfS2_S2_S2_fjLj128EEEEELb0ELb1ELb1ELb1EEEvNS_9BwdParamsE,@function
        .size           _ZN10layer_norm13ln_bwd_kernelINS_13Kernel_traitsIf13__nv_bfloat16S2_S2_fjLj1536ELj1ELj1ELj4ELj8ENS_18Kernel_traits_baseILj1536EfS2_S2_S2_fjLj128EEEEELb0ELb1ELb1ELb1EEEvNS_9BwdParamsE,(.L_x_8541 - _ZN10layer_norm13ln_bwd_kernelINS_13Kernel_traitsIf13__nv_bfloat16S2_S2_fjLj1536ELj1ELj1ELj4ELj8ENS_18Kernel_traits_baseILj1536EfS2_S2_S2_fjLj128EEEEELb0ELb1ELb1ELb1EEEvNS_9BwdParamsE)
        .other          _ZN10layer_norm13ln_bwd_kernelINS_13Kernel_traitsIf13__nv_bfloat16S2_S2_fjLj1536ELj1ELj1ELj4ELj8ENS_18Kernel_traits_baseILj1536EfS2_S2_S2_fjLj128EEEEELb0ELb1ELb1ELb1EEEvNS_9BwdParamsE,@"STO_CUDA_ENTRY STV_DEFAULT"
_ZN10layer_norm13ln_bwd_kernelINS_13Kernel_traitsIf13__nv_bfloat16S2_S2_fjLj1536ELj1ELj1ELj4ELj8ENS_18Kernel_traits_baseILj1536EfS2_S2_S2_fjLj128EEEEELb0ELb1ELb1ELb1EEEvNS_9BwdParamsE:
.text._ZN10layer_norm13ln_bwd_kernelINS_13Kernel_traitsIf13__nv_bfloat16S2_S2_fjLj1536ELj1ELj1ELj4ELj8ENS_18Kernel_traits_baseILj1536EfS2_S2_S2_fjLj128EEEEELb0ELb1ELb1ELb1EEEvNS_9BwdParamsE:
        /* <DEDUP_REMOVED lines=31> */
.L_x_2221:
[----:B------:R-:W-:Y:S01]  /*01f0*/  SHF.L.U32 R0, R7, 0x4, RZ ;  /* 0x0000000407007819 */ /* 0x000fe200000006ff */
[----:B------:R-:W-:Y:S01]  /*0200*/  ULDC.64 UR6, c[0x0][0x260] ;  /* 0x0000980000067ab9 */ /* 0x000fe20000000a00 */
[----:B------:R-:W-:Y:S01]  /*0210*/  ULDC.64 UR8, c[0x0][0x278] ;  /* 0x00009e0000087ab9 */ /* 0x000fe20000000a00 */
[----:B------:R-:W0:Y:S01]  /*0220*/  LDC.U8 R5, c[0x0][0x2a0] ;  /* 0x0000a800ff057b82 */ /* 0x000e220000000000 */
[----:B------:R-:W-:-:S04]  /*0230*/  LOP3.LUT R0, R0, 0x7f0, RZ, 0xc0, !PT ;  /* 0x000007f000007812 */ /* 0x000fc800078ec0ff */
[C---:B------:R-:W-:Y:S02]  /*0240*/  IADD3 R2, P0, R0.reuse, UR6, RZ ;  /* 0x0000000600027c10 */ /* 0x040fe4000ff1e0ff */
[----:B------:R-:W-:-:S03]  /*0250*/  IADD3 R8, P1, R0, UR8, RZ ;  /* 0x0000000800087c10 */ /* 0x000fc6000ff3e0ff */
[----:B------:R-:W-:Y:S01]  /*0260*/  IMAD.X R3, RZ, RZ, UR7, P0 ;  /* 0x00000007ff037e24 */ /* 0x000fe200080e06ff */
[----:B------:R-:W-:-:S04]  /*0270*/  IADD3.X R9, RZ, UR9, RZ, P1, !PT ;  /* 0x00000009ff097c10 */ /* 0x000fc80008ffe4ff */
[----:B------:R1:W5:Y:S04]  /*0280*/  LDG.E.128 R56, desc[UR4][R2.64] ;  /* 0x0000000402387981 */ /* 0x000368000c1e1d00 */
[----:B------:R1:W5:Y:S04]  /*0290*/  LDG.E.128 R60, desc[UR4][R2.64+0x800] ;  /* 0x00080004023c7981 */ /* 0x000368000c1e1d00 */
[----:B------:R1:W5:Y:S04]  /*02a0*/  LDG.E.128 R64, desc[UR4][R2.64+0x1000] ;  /* 0x0010000402407981 */ /* 0x000368000c1e1d00 */
[----:B------:R1:W5:Y:S04]  /*02b0*/  LDG.E.128 R68, desc[UR4][R8.64] ;  /* 0x0000000408447981 */ /* 0x000368000c1e1d00 */
[----:B------:R1:W5:Y:S04]  /*02c0*/  LDG.E.128 R72, desc[UR4][R8.64+0x800] ;  /* 0x0008000408487981 */ /* 0x000368000c1e1d00 */
[----:B------:R1:W5:Y:S01]  /*02d0*/  LDG.E.128 R76, desc[UR4][R8.64+0x1000] ;  /* 0x00100004084c7981 */ /* 0x000362000c1e1d00 */
        /* <DEDUP_REMOVED lines=20> */
.L_x_2276:
        /* <DEDUP_REMOVED lines=23> */
[----:B------:R-:W-:Y:S01]  /*0590*/  MOV R117, UR16 ;  /* 0x0000001000757c02 */ /* 0x000fe20008000f00 */
[----:B------:R-:W-:Y:S01]  /*05a0*/  IMAD.U32 R118, RZ, RZ, UR17 ;  /* 0x00000011ff767e24 */ /* 0x000fe2000f8e00ff */
[----:B------:R-:W-:Y:S01]  /*05b0*/  HFMA2.MMA R114, -RZ, RZ, 0, 0 ;  /* 0x00000000ff727435 */ /* 0x000fe200000001ff */
[----:B------:R-:W-:Y:S02]  /*05c0*/  MOV R103, RZ ;  /* 0x000000ff00677202 */ /* 0x000fe40000000f00 */
[----:B------:R-:W-:-:S04]  /*05d0*/  ISETP.NE.U32.AND P0, PT, R117, RZ, PT ;  /* 0x000000ff7500720c */ /* 0x000fc80003f05070 */
[----:B------:R-:W-:-:S13]  /*05e0*/  ISETP.NE.AND.EX P0, PT, R118, RZ, PT, P0 ;  /* 0x000000ff7600720c */ /* 0x000fda0003f05300 */
[----:B------:R-:W-:Y:S05]  /*05f0*/  @!P0 BRA `(.L_x_2225) ;  /* 0x0000000800988947 */ /* 0x000fea0003800000 */
[----:B------:R0:W5:Y:S04]  /*0600*/  LDG.E.64 R94, desc[UR4][R122.64] ;  /* 0x000000047a5e7981 */ /* 0x000168000c1e1b00 */
[----:B------:R0:W5:Y:S04]  /*0610*/  LDG.E.64 R92, desc[UR4][R82.64] ;  /* 0x00000004525c7981 */ /* 0x000168000c1e1b00 */
[----:B------:R0:W5:Y:S01]  /*0620*/  LDG.E.64 R90, desc[UR4][R80.64] ;  /* 0x00000004505a7981 */ /* 0x000162000c1e1b00 */
[----:B------:R-:W-:Y:S01]  /*0630*/  IMAD.MOV.U32 R114, RZ, RZ, RZ ;  /* 0x000000ffff727224 */ /* 0x000fe200078e00ff */
[----:B------:R-:W-:Y:S01]  /*0640*/  MOV R103, RZ ;  /* 0x000000ff00677202 */ /* 0x000fe20000000f00 */
[----:B------:R-:W-:Y:S06]  /*0650*/  BRA `(.L_x_2225) ;  /* 0x0000000800807947 */ /* 0x000fec0003800000 */
.L_x_2224:
        /* <DEDUP_REMOVED lines=25> */
[----:B------:R-:W-:Y:S01]  /*07f0*/  MOV R117, UR16 ;  /* 0x0000001000757c02 */ /* 0x000fe20008000f00 */
[----:B------:R-:W-:-:S03]  /*0800*/  IMAD.U32 R118, RZ, RZ, UR17 ;  /* 0x00000011ff767e24 */ /* 0x000fc6000f8e00ff */
[----:B------:R-:W-:-:S04]  /*0810*/  ISETP.NE.U32.AND P0, PT, R117, RZ, PT ;  /* 0x000000ff7500720c */ /* 0x000fc80003f05070 */
[----:B------:R-:W-:-:S13]  /*0820*/  ISETP.NE.AND.EX P0, PT, R118, RZ, PT, P0 ;  /* 0x000000ff7600720c */ /* 0x000fda0003f05300 */
[----:B------:R-:W5:Y:S04]  /*0830*/  @P0 LDG.E.64 R94, desc[UR4][R122.64] ;  /* 0x000000047a5e0981 */ /* 0x000f68000c1e1b00 */
[----:B------:R-:W5:Y:S04]  /*0840*/  @P0 LDG.E.64 R92, desc[UR4][R82.64] ;  /* 0x00000004525c0981 */ /* 0x000f68000c1e1b00 */
[----:B------:R0:W5:Y:S01]  /*0850*/  @P0 LDG.E.64 R90, desc[UR4][R80.64] ;  /* 0x00000004505a0981 */ /* 0x000162000c1e1b00 */
[----:B------:R-:W-:Y:S02]  /*0860*/  ISETP.NE.AND P0, PT, R5, RZ, PT ;  /* 0x000000ff0500720c */ /* 0x000fe40003f05270 */
[----:B---3--:R-:W-:-:S02]  /*0870*/  MOV R100, R18 ;  /* 0x0000001200647202 */ /* 0x008fc40000000f00 */
[----:B------:R-:W-:Y:S02]  /*0880*/  SHF.R.U64 R86, R18, 0x10, R19 ;  /* 0x0000001012567819 */ /* 0x000fe40000001213 */
[----:B----4-:R-:W-:Y:S02]  /*0890*/  SHF.R.U64 R88, R16, 0x10, R17 ;  /* 0x0000001010587819 */ /* 0x010fe40000001211 */
[----:B------:R-:W-:Y:S02]  /*08a0*/  MOV R87, R17 ;  /* 0x0000001100577202 */ /* 0x000fe40000000f00 */
[----:B------:R-:W-:Y:S01]  /*08b0*/  MOV R99, R14 ;  /* 0x0000000e00637202 */ /* 0x000fe20000000f00 */
[--C-:B0-----:R-:W-:Y:S01]  /*08c0*/  IMAD.MOV.U32 R80, RZ, RZ, R15.reuse ;  /* 0x000000ffff507224 */ /* 0x101fe200078e000f */
[--C-:B------:R-:W-:Y:S02]  /*08d0*/  SHF.R.U64 R82, R14, 0x10, R15.reuse ;  /* 0x000000100e527819 */ /* 0x100fe4000000120f */
[----:B------:R-:W-:-:S02]  /*08e0*/  SHF.R.U32.HI R81, RZ, 0x10, R15 ;  /* 0x00000010ff517819 */ /* 0x000fc4000001160f */
[----:B------:R-:W-:Y:S02]  /*08f0*/  SHF.L.U32 R18, R8, 0x10, RZ ;  /* 0x0000001008127819 */ /* 0x000fe400000006ff */
[----:B------:R-:W-:Y:S01]  /*0900*/  SHF.R.U32.HI R98, RZ, 0x10, R17 ;  /* 0x00000010ff627819 */ /* 0x000fe20000011611 */
[C---:B--2---:R-:W-:Y:S01]  /*0910*/  IMAD.U32 R114, R10.reuse, 0x10000, RZ ;  /* 0x000100000a727824 */ /* 0x044fe200078e00ff */
[----:B------:R-:W-:Y:S02]  /*0920*/  SHF.L.U32 R104, R9, 0x10, RZ ;  /* 0x0000001009687819 */ /* 0x000fe400000006ff */
[----:B------:R-:W-:Y:S02]  /*0930*/  FSEL R85, R85, RZ, !P0 ;  /* 0x000000ff55557208 */ /* 0x000fe40004000000 */
[----:B------:R-:W-:Y:S02]  /*0940*/  SHF.R.U64 R15, R10, 0x10, R11 ;  /* 0x000000100a0f7819 */ /* 0x000fe4000000120b */
[----:B------:R-:W-:-:S02]  /*0950*/  SHF.R.U64 R14, R12, 0x10, R13 ;  /* 0x000000100c0e7819 */ /* 0x000fc4000000120d */
[--C-:B------:R-:W-:Y:S02]  /*0960*/  SHF.R.U64 R83, R8, 0x10, R9.reuse ;  /* 0x0000001008537819 */ /* 0x100fe40000001209 */
[----:B------:R-:W-:Y:S02]  /*0970*/  SHF.R.U32.HI R17, RZ, 0x10, R9 ;  /* 0x00000010ff117819 */ /* 0x000fe40000011609 */
[----:B------:R-:W-:Y:S02]  /*0980*/  SHF.R.U32.HI R10, RZ, 0x10, R11 ;  /* 0x00000010ff0a7819 */ /* 0x000fe4000001160b */
[----:B------:R-:W-:Y:S01]  /*0990*/  SHF.R.U32.HI R8, RZ, 0x10, R13 ;  /* 0x00000010ff087819 */ /* 0x000fe2000001160d */
[C---:B------:R-:W-:Y:S01]  /*09a0*/  FADD.FTZ R3, -R85.reuse, R18 ;  /* 0x0000001255037221 */ /* 0x040fe20000010100 */
[----:B------:R-:W-:Y:S01]  /*09b0*/  SHF.L.U32 R124, R12, 0x10, RZ ;  /* 0x000000100c7c7819 */ /* 0x000fe200000006ff */
[----:B------:R-:W-:Y:S01]  /*09c0*/  IMAD.MOV.U32 R89, RZ, RZ, R16 ;  /* 0x000000ffff597224 */ /* 0x000fe200078e0010 */
[----:B------:R-:W-:Y:S01]  /*09d0*/  SHF.L.U32 R14, R14, 0x10, RZ ;  /* 0x000000100e0e7819 */ /* 0x000fe200000006ff */
[----:B------:R-:W-:Y:S01]  /*09e0*/  FADD.FTZ R9, -R85, R104 ;  /* 0x0000006855097221 */ /* 0x000fe20000010100 */
[----:B------:R-:W-:Y:S01]  /*09f0*/  SHF.L.U32 R122, R11, 0x10, RZ ;  /* 0x000000100b7a7819 */ /* 0x000fe200000006ff */
[----:B------:R-:W-:Y:S01]  /*0a00*/  IMAD.U32 R16, R13, 0x10000, RZ ;  /* 0x000100000d107824 */ /* 0x000fe200078e00ff */
[----:B------:R-:W-:Y:S01]  /*0a10*/  SHF.L.U32 R12, R83, 0x10, RZ ;  /* 0x00000010530c7819 */ /* 0x000fe200000006ff */
[----:B------:R-:W-:Y:S01]  /*0a20*/  IMAD.U32 R104, R15, 0x10000, RZ ;  /* 0x000100000f687824 */ /* 0x000fe200078e00ff */
[----:B------:R-:W-:-:S02]  /*0a30*/  SHF.L.U32 R18, R17, 0x10, RZ ;  /* 0x0000001011127819 */ /* 0x000fc400000006ff */
[----:B------:R-:W-:Y:S01]  /*0a40*/  SHF.L.U32 R10, R10, 0x10, RZ ;  /* 0x000000100a0a7819 */ /* 0x000fe200000006ff */
[----:B------:R-:W-:Y:S02]  /*0a50*/  IMAD.U32 R8, R8, 0x10000, RZ ;  /* 0x0001000008087824 */ /* 0x000fe400078e00ff */
        /* <DEDUP_REMOVED lines=9> */
[----:B------:R-:W-:Y:S01]  /*0af0*/  MOV R84, R19 ;  /* 0x0000001300547202 */ /* 0x000fe20000000f00 */
[----:B------:R-:W-:Y:S01]  /*0b00*/  FADD.FTZ R85, -R85, R8 ;  /* 0x0000000855557221 */ /* 0x000fe20000010100 */
[----:B------:R-:W-:Y:S01]  /*0b10*/  SHF.R.U32.HI R19, RZ, 0x10, R19 ;  /* 0x00000010ff137819 */ /* 0x000fe20000011613 */
[----:B-----5:R-:W-:Y:S01]  /*0b20*/  FMUL.FTZ R16, R2, R83 ;  /* 0x0000005302107220 */ /* 0x020fe20000410000 */
[----:B------:R-:W-:Y:S01]  /*0b30*/  SHF.L.U32 R83, R100, 0x10, RZ ;  /* 0x0000001064537819 */ /* 0x000fe200000006ff */
[----:B------:R-:W-:Y:S01]  /*0b40*/  FMUL.FTZ R8, R2, R101 ;  /* 0x0000006502087220 */ /* 0x000fe20000410000 */
[----:B------:R-:W-:Y:S01]  /*0b50*/  SHF.L.U32 R86, R86, 0x10, RZ ;  /* 0x0000001056567819 */ /* 0x000fe200000006ff */
[C---:B------:R-:W-:Y:S01]  /*0b60*/  FMUL.FTZ R18, R2.reuse, R85 ;  /* 0x0000005502127220 */ /* 0x040fe20000410000 */
[----:B------:R-:W-:Y:S01]  /*0b70*/  FMUL.FTZ R9, R2, R9 ;  /* 0x0000000902097220 */ /* 0x000fe20000410000 */
[----:B------:R-:W-:Y:S01]  /*0b80*/  IMAD.U32 R85, R84, 0x10000, RZ ;  /* 0x0001000054557824 */ /* 0x000fe200078e00ff */
[----:B------:R-:W-:Y:S01]  /*0b90*/  SHF.L.U32 R100, R19, 0x10, RZ ;  /* 0x0000001013647819 */ /* 0x000fe200000006ff */
[C---:B------:R-:W-:Y:S01]  /*0ba0*/  FMUL.FTZ R3, R2.reuse, R3 ;  /* 0x0000000302037220 */ /* 0x040fe20000410000 */
[----:B------:R-:W-:Y:S01]  /*0bb0*/  FMUL.FTZ R10, R2, R103 ;  /* 0x00000067020a7220 */ /* 0x000fe20000410000 */
[----:B------:R-:W-:Y:S01]  /*0bc0*/  FMUL.FTZ R84, R56, R83 ;  /* 0x0000005338547220 */ /* 0x000fe20000410000 */
        /* <DEDUP_REMOVED lines=11> */
[----:B------:R-:W-:Y:S01]  /*0c80*/  SHF.L.U32 R101, R89, 0x10, RZ ;  /* 0x0000001059657819 */ /* 0x000fe200000006ff */
[----:B------:R-:W-:Y:S01]  /*0c90*/  FMUL.FTZ R11, R2, R11 ;  /* 0x0000000b020b7220 */ /* 0x000fe20000410000 */
[----:B------:R-:W-:Y:S01]  /*0ca0*/  SHF.L.U32 R100, R98, 0x10, RZ ;  /* 0x0000001062647819 */ /* 0x000fe200000006ff */
[----:B------:R-:W-:Y:S01]  /*0cb0*/  FADD.FTZ R98, RZ, R84 ;  /* 0x00000054ff627221 */ /* 0x000fe20000010000 */
[----:B------:R-:W-:Y:S01]  /*0cc0*/  SHF.L.U32 R83, R80, 0x10, RZ ;  /* 0x0000001050537819 */ /* 0x000fe200000006ff */
[----:B------:R-:W-:-:S02]  /*0cd0*/  IMAD.U32 R80, R81, 0x10000, RZ ;  /* 0x0001000051507824 */ /* 0x000fc400078e00ff */
[----:B------:R-:W-:Y:S01]  /*0ce0*/  FFMA.FTZ R81, R3, R84, RZ ;  /* 0x0000005403517223 */ /* 0x000fe200000100ff */
[----:B------:R-:W-:Y:S02]  /*0cf0*/  IMAD.U32 R104, R88, 0x10000, RZ ;  /* 0x0001000058687824 */ /* 0x000fe400078e00ff */
        /* <DEDUP_REMOVED lines=26> */
[----:B------:R-:W-:Y:S02]  /*0ea0*/  IMAD.U32 R99, R99, 0x10000, RZ ;  /* 0x0001000063637824 */ /* 0x000fe400078e00ff */
[----:B------:R-:W-:Y:S01]  /*0eb0*/  FADD.FTZ R114, R101, R98 ;  /* 0x0000006265727221 */ /* 0x000fe20000010000 */
[----:B------:R-:W-:Y:S01]  /*0ec0*/  FFMA.FTZ R81, R13, R98, R104 ;  /* 0x000000620d517223 */ /* 0x000fe20000010068 */
[----:B------:R-:W-:Y:S01]  /*0ed0*/  FMUL.FTZ R15, R2, R15 ;  /* 0x0000000f020f7220 */ /* 0x000fe20000410000 */
[----:B------:R-:W-:Y:S01]  /*0ee0*/  SHF.L.U32 R82, R82, 0x10, RZ ;  /* 0x0000001052527819 */ /* 0x000fe200000006ff */
        /* <DEDUP_REMOVED lines=23> */
.L_x_2225:
[----:B------:R-:W-:Y:S05]  /*1060*/  BSYNC B0 ;  /* 0x0000000000007941 */ /* 0x000fea0003800000 */
.L_x_2223:
        /* <DEDUP_REMOVED lines=25> */
.L_x_2287:
[----:B------:R-:W3:Y:S01]  /*1200*/  S2R R123, SR_CgaCtaId ;  /* 0x00000000007b7919 */ /* 0x000ee20000008800 */
[----:B-----5:R-:W-:Y:S01]  /*1210*/  ISETP.GE.AND P4, PT, R96, 0x1, PT ;  /* 0x000000016000780c */ /* 0x020fe20003f86270 */
[----:B-1----:R-:W-:Y:S01]  /*1220*/  FADD.FTZ R102, R114, R125 ;  /* 0x0000007d72667221 */ /* 0x002fe20000010000 */
[----:B------:R-:W-:Y:S01]  /*1230*/  MOV R80, 0x400 ;  /* 0x0000040000507802 */ /* 0x000fe20000000f00 */
[----:B0-----:R-:W-:Y:S01]  /*1240*/  IMAD.MOV.U32 R114, RZ, RZ, RZ ;  /* 0x000000ffff727224 */ /* 0x001fe200078e00ff */
[----:B------:R-:W-:Y:S01]  /*1250*/  @!P0 LOP3.LUT R83, R83, 0x3, RZ, 0xc0, !PT ;  /* 0x0000000353538812 */ /* 0x000fe200078ec0ff */
[----:B--2---:R-:W-:Y:S01]  /*1260*/  FADD.FTZ R103, R103, R122 ;  /* 0x0000007a67677221 */ /* 0x004fe20000010000 */
[----:B------:R-:W-:Y:S07]  /*1270*/  WARPSYNC.ALL ;  /* 0x0000000000007948 */ /* 0x000fee0003800000 */
[----:B------:R-:W-:-:S02]  /*1280*/  @P4 IADD3 R96, R96, -0x1, RZ ;  /* 0xffffffff60604810 */ /* 0x000fc40007ffe0ff */
[----:B------:R-:W-:-:S03]  /*1290*/  @P4 LOP3.LUT R4, R7, 0x7f, RZ, 0xc0, !PT ;  /* 0x0000007f07044812 */ /* 0x000fc600078ec0ff */
[----:B------:R-:W-:-:S05]  /*12a0*/  @P4 IMAD R96, R96, R97, RZ ;  /* 0x0000006160604224 */ /* 0x000fca00078e02ff */
[----:B------:R-:W-:-:S04]  /*12b0*/  @P4 SHF.R.S32.HI R81, RZ, 0x1f, R96 ;  /* 0x0000001fff514819 */ /* 0x000fc80000011460 */
[----:B------:R-:W-:Y:S02]  /*12c0*/  @P4 LEA.HI R81, R81, R96, RZ, 0x2 ;  /* 0x0000006051514211 */ /* 0x000fe400078f10ff */
[----:B------:R-:W-:Y:S02]  /*12d0*/  @!P0 IADD3 R96, R82, R83, RZ ;  /* 0x0000005352608210 */ /* 0x000fe40007ffe0ff */
[----:B---3--:R-:W-:Y:S02]  /*12e0*/  LEA R123, R123, R80, 0x18 ;  /* 0x000000507b7b7211 */ /* 0x008fe400078ec0ff */
[----:B------:R-:W-:Y:S02]  /*12f0*/  @P4 LEA.HI.SX32 R114, R81, R4, 0x1e ;  /* 0x0000000451724211 */ /* 0x000fe400078ff2ff */
[----:B------:R-:W0:Y:S01]  /*1300*/  @P4 LDC.64 R80, c[0x0][0x220] ;  /* 0x00008800ff504b82 */ /* 0x000e220000000a00 */
[----:B------:R-:W-:-:S05]  /*1310*/  @!P0 LEA R122, R96, R123, 0x3 ;  /* 0x0000007b607a8211 */ /* 0x000fca00078e18ff */
[----:B------:R-:W-:Y:S01]  /*1320*/  @!P0 STS.64 [R122+0x1800], R102 ;  /* 0x001800667a008388 */ /* 0x000fe20000000a00 */
[----:B0-----:R-:W-:Y:S01]  /*1330*/  @P4 IMAD.WIDE.U32 R96, R114, 0x8, R80 ;  /* 0x0000000872604825 */ /* 0x001fe200078e0050 */
[----:B------:R-:W-:Y:S06]  /*1340*/  BAR.SYNC.DEFER_BLOCKING 0x0 ;  /* 0x0000000000007b1d */ /* 0x000fec0000010000 */
[----:B------:R-:W2:Y:S01]  /*1350*/  @P4 LDG.E.64 R96, desc[UR4][R96.64] ;  /* 0x0000000460604981 */ /* 0x000ea2000c1e1b00 */
[----:B------:R-:W-:Y:S01]  /*1360*/  IMAD R123, R82, 0x8, R123 ;  /* 0x00000008527b7824 */ /* 0x000fe200078e027b */
[----:B------:R-:W-:Y:S01]  /*1370*/  ISETP.NE.AND P0, PT, R5, RZ, PT ;  /* 0x000000ff0500720c */ /* 0x000fe20003f05270 */
[----:B------:R-:W-:Y:S03]  /*1380*/  BSSY B0, `(.L_x_2227) ;  /* 0x0000022000007945 */ /* 0x000fe60003800000 */
[----:B------:R-:W0:Y:S02]  /*1390*/  LDS.128 R80, [R123+0x1800] ;  /* 0x001800007b507984 */ /* 0x000e240000000c00 */
        /* <DEDUP_REMOVED lines=10> */
[C-C-:B--2---:R-:W-:Y:S02]  /*1440*/  @P4 SHF.R.U64 R80, R96.reuse, 0x10, R97.reuse ;  /* 0x0000001060504819 */ /* 0x144fe40000001261 */
        /* <DEDUP_REMOVED lines=8> */
[----:B------:R-:W-:Y:S01]  /*14d0*/  ISETP.NE.U32.AND P0, PT, R117, RZ, PT ;  /* 0x000000ff7500720c */ /* 0x000fe20003f05070 */
[----:B------:R-:W-:-:S03]  /*14e0*/  HFMA2.MMA R81, -RZ, RZ, 0, 0 ;  /* 0x00000000ff517435 */ /* 0x000fc600000001ff */
[----:B------:R-:W-:-:S13]  /*14f0*/  ISETP.NE.AND.EX P0, PT, R118, RZ, PT, P0 ;  /* 0x000000ff7600720c */ /* 0x000fda0003f05300 */
[----:B------:R-:W-:Y:S05]  /*1500*/  @!P0 BRA `(.L_x_2229) ;  /* 0x0000000000248947 */ /* 0x000fea0003800000 */
[----:B------:R-:W-:Y:S01]  /*1510*/  SHF.L.U32 R81, R94, 0x10, RZ ;  /* 0x000000105e517819 */ /* 0x000fe200000006ff */
[----:B------:R-:W-:Y:S06]  /*1520*/  BRA `(.L_x_2229) ;  /* 0x00000000001c7947 */ /* 0x000fec0003800000 */
.L_x_2228:
[----:B------:R-:W-:Y:S01]  /*1530*/  ISETP.NE.U32.AND P0, PT, R117, RZ, PT ;  /* 0x000000ff7500720c */ /* 0x000fe20003f05070 */
[----:B------:R-:W-:-:S03]  /*1540*/  FFMA.FTZ R81, R3, R96, R97 ;  /* 0x0000006003517223 */ /* 0x000fc60000010061 */
[----:B------:R-:W-:Y:S01]  /*1550*/  ISETP.NE.AND.EX P0, PT, R118, RZ, PT, P0 ;  /* 0x000000ff7600720c */ /* 0x000fe20003f05300 */
[----:B------:R-:W-:-:S04]  /*1560*/  FADD.FTZ R81, R84, -R81 ;  /* 0x8000005154517221 */ /* 0x000fc80000010000 */
[----:B------:R-:W-:-:S08]  /*1570*/  FMUL.FTZ R81, R2, R81 ;  /* 0x0000005102517220 */ /* 0x000fd00000410000 */
[----:B------:R-:W-:-:S04]  /*1580*/  @P0 IMAD.U32 R80, R94, 0x10000, RZ ;  /* 0x000100005e500824 */ /* 0x000fc800078e00ff */
[----:B------:R-:W-:-:S07]  /*1590*/  @P0 FADD.FTZ R81, R81, R80 ;  /* 0x0000005051510221 */ /* 0x000fce0000010000 */
.L_x_2229:
[----:B------:R-:W-:Y:S05]  /*15a0*/  BSYNC B0 ;  /* 0x0000000000007941 */ /* 0x000fea0003800000 */
.L_x_2227:
        /* <DEDUP_REMOVED lines=18> */
.L_x_2231:
[----:B------:R-:W-:-:S04]  /*16d0*/  FFMA.FTZ R80, R8, R96, R97 ;  /* 0x0000006008507223 */ /* 0x000fc80000010061 */
[----:B------:R-:W-:Y:S01]  /*16e0*/  FADD.FTZ R81, R19, -R80 ;  /* 0x8000005013517221 */ /* 0x000fe20000010000 */
[----:B------:R-:W-:-:S03]  /*16f0*/  @P0 SHF.R.U64 R80, R94, 0x10, R95 ;  /* 0x000000105e500819 */ /* 0x000fc6000000125f */
[----:B------:R-:W-:Y:S01]  /*1700*/  FMUL.FTZ R81, R2, R81 ;  /* 0x0000005102517220 */ /* 0x000fe20000410000 */
[----:B------:R-:W-:-:S05]  /*1710*/  @P0 SHF.L.U32 R80, R80, 0x10, RZ ;  /* 0x0000001050500819 */ /* 0x000fca00000006ff */
[----:B------:R-:W-:-:S07]  /*1720*/  @P0 FADD.FTZ R81, R81, R80 ;  /* 0x0000005051510221 */ /* 0x000fce0000010000 */
.L_x_2232:
[----:B------:R-:W-:Y:S05]  /*1730*/  BSYNC B0 ;  /* 0x0000000000007941 */ /* 0x000fea0003800000 */
.L_x_2230:
        /* <DEDUP_REMOVED lines=15> */
.L_x_2234:
[----:B------:R-:W-:Y:S01]  /*1830*/  FFMA.FTZ R81, R9, R96, R97 ;  /* 0x0000006009517223 */ /* 0x000fe20000010061 */
[----:B------:R-:W-:-:S03]  /*1840*/  @P0 SHF.L.U32 R80, R95, 0x10, RZ ;  /* 0x000000105f500819 */ /* 0x000fc600000006ff */
[----:B------:R-:W-:-:S04]  /*1850*/  FADD.FTZ R81, R86, -R81 ;  /* 0x8000005156517221 */ /* 0x000fc80000010000 */
[----:B------:R-:W-:-:S04]  /*1860*/  FMUL.FTZ R81, R2, R81 ;  /* 0x0000005102517220 */ /* 0x000fc80000410000 */
[----:B------:R-:W-:-:S07]  /*1870*/  @P0 FADD.FTZ R81, R81, R80 ;  /* 0x0000005051510221 */ /* 0x000fce0000010000 */
.L_x_2235:
[----:B------:R-:W-:Y:S05]  /*1880*/  BSYNC B0 ;  /* 0x0000000000007941 */ /* 0x000fea0003800000 */
.L_x_2233:
        /* <DEDUP_REMOVED lines=16> */
.L_x_2237:
[----:B------:R-:W-:-:S04]  /*1990*/  FFMA.FTZ R80, R10, R96, R97 ;  /* 0x000000600a507223 */ /* 0x000fc80000010061 */
[----:B------:R-:W-:Y:S01]  /*19a0*/  FADD.FTZ R81, R85, -R80 ;  /* 0x8000005055517221 */ /* 0x000fe20000010000 */
[----:B------:R-:W-:-:S03]  /*19b0*/  @P0 SHF.R.U32.HI R80, RZ, 0x10, R95 ;  /* 0x00000010ff500819 */ /* 0x000fc6000001165f */
[----:B------:R-:W-:Y:S02]  /*19c0*/  FMUL.FTZ R81, R2, R81 ;  /* 0x0000005102517220 */ /* 0x000fe40000410000 */
[----:B------:R-:W-:-:S04]  /*19d0*/  @P0 IMAD.U32 R80, R80, 0x10000, RZ ;  /* 0x0001000050500824 */ /* 0x000fc800078e00ff */
[----:B------:R-:W-:-:S07]  /*19e0*/  @P0 FADD.FTZ R81, R81, R80 ;  /* 0x0000005051510221 */ /* 0x000fce0000010000 */
.L_x_2238:
[----:B------:R-:W-:Y:S05]  /*19f0*/  BSYNC B0 ;  /* 0x0000000000007941 */ /* 0x000fea0003800000 */
.L_x_2236:
        /* <DEDUP_REMOVED lines=17> */
.L_x_2239:
        /* <DEDUP_REMOVED lines=10> */
.L_x_2241:
[----:B------:R-:W-:Y:S05]  /*1bb0*/  BSYNC B0 ;  /* 0x0000000000007941 */ /* 0x000fea0003800000 */
.L_x_2240:
[----:B------:R-:W-:Y:S04]  /*1bc0*/  BSSY B0, `(.L_x_2242) ;  /* 0x000000a000007945 */ /* 0x000fe80003800000 */
[----:B------:R-:W-:Y:S05]  /*1bd0*/  @!P4 BRA `(.L_x_2243) ;  /* 0x000000000020c947 */ /* 0x000fea0003800000 */
[----:B01----:R-:W0:Y:S01]  /*1be0*/  LDC.64 R80, c[0x0][0x220] ;  /* 0x00008800ff507b82 */ /* 0x003e220000000a00 */
[----:B------:R-:W-:-:S05]  /*1bf0*/  IADD3 R83, R114, 0x80, RZ ;  /* 0x0000008072537810 */ /* 0x000fca0007ffe0ff */
[----:B0-----:R-:W-:-:S06]  /*1c00*/  IMAD.WIDE.U32 R80, R83, 0x8, R80 ;  /* 0x0000000853507825 */ /* 0x001fcc00078e0050 */
[----:B------:R-:W2:Y:S02]  /*1c10*/  LDG.E.64 R80, desc[UR4][R80.64] ;  /* 0x0000000450507981 */ /* 0x000ea4000c1e1b00 */
[C-C-:B--2---:R-:W-:Y:S02]  /*1c20*/  SHF.R.U64 R119, R80.reuse, 0x10, R81.reuse ;  /* 0x0000001050777819 */ /* 0x144fe40000001251 */
[----:B------:R-:W-:Y:S02]  /*1c30*/  SHF.R.U32.HI R121, RZ, 0x10, R81 ;  /* 0x00000010ff797819 */ /* 0x000fe40000011651 */
[----:B------:R-:W-:Y:S02]  /*1c40*/  PRMT R113, R80, 0x7610, R113 ;  /* 0x0000761050717816 */ /* 0x000fe40000000071 */
[----:B------:R-:W-:-:S07]  /*1c50*/  PRMT R120, R81, 0x7610, R120 ;  /* 0x0000761051787816 */ /* 0x000fce0000000078 */
.L_x_2243:
[----:B------:R-:W-:Y:S05]  /*1c60*/  BSYNC B0 ;  /* 0x0000000000007941 */ /* 0x000fea0003800000 */
.L_x_2242:
[----:B------:R-:W-:Y:S01]  /*1c70*/  BSSY B0, `(.L_x_2244) ;  /* 0x000000c000007945 */ /* 0x000fe20003800000 */
[----:B------:R-:W-:-:S03]  /*1c80*/  @P4 FFMA.FTZ R23, R102, R103, R23 ;  /* 0x0000006766174223 */ /* 0x000fc60000010017 */
[----:B------:R-:W-:Y:S05]  /*1c90*/  @P2 BRA `(.L_x_2245) ;  /* 0x0000000000102947 */ /* 0x000fea0003800000 */
[----:B01----:R-:W-:Y:S01]  /*1ca0*/  IMAD.MOV.U32 R81, RZ, RZ, RZ ;  /* 0x000000ffff517224 */ /* 0x003fe200078e00ff */
[----:B------:R-:W-:Y:S06]  /*1cb0*/  @!P0 BRA `(.L_x_2246) ;  /* 0x00000000001c8947 */ /* 0x000fec0003800000 */
[----:B------:R-:W-:Y:S01]  /*1cc0*/  SHF.L.U32 R81, R92, 0x10, RZ ;  /* 0x000000105c517819 */ /* 0x000fe200000006ff */
[----:B------:R-:W-:Y:S06]  /*1cd0*/  BRA `(.L_x_2246) ;  /* 0x0000000000147947 */ /* 0x000fec0003800000 */
.L_x_2245:
[----:B01----:R-:W-:Y:S01]  /*1ce0*/  FFMA.FTZ R81, R11, R96, R97 ;  /* 0x000000600b517223 */ /* 0x003fe20000010061 */
[----:B------:R-:W-:-:S03]  /*1cf0*/  @P0 SHF.L.U32 R80, R92, 0x10, RZ ;  /* 0x000000105c500819 */ /* 0x000fc600000006ff */
[----:B------:R-:W-:-:S04]  /*1d00*/  FADD.FTZ R81, R88, -R81 ;  /* 0x8000005158517221 */ /* 0x000fc80000010000 */
[----:B------:R-:W-:-:S04]  /*1d10*/  FMUL.FTZ R81, R2, R81 ;  /* 0x0000005102517220 */ /* 0x000fc80000410000 */
[----:B------:R-:W-:-:S07]  /*1d20*/  @P0 FADD.FTZ R81, R81, R80 ;  /* 0x0000005051510221 */ /* 0x000fce0000010000 */
.L_x_2246:
[----:B------:R-:W-:Y:S05]  /*1d30*/  BSYNC B0 ;  /* 0x0000000000007941 */ /* 0x000fea0003800000 */
.L_x_2244:
        /* <DEDUP_REMOVED lines=16> */
.L_x_2248:
[----:B------:R-:W-:Y:S01]  /*1e40*/  FFMA.FTZ R80, R12, R96, R97 ;  /* 0x000000600c507223 */ /* 0x000fe20000010061 */
[----:B------:R-:W-:-:S03]  /*1e50*/  @P0 SHF.R.U64 R82, R92, 0x10, R93 ;  /* 0x000000105c520819 */ /* 0x000fc6000000125d */
[----:B------:R-:W-:Y:S02]  /*1e60*/  FADD.FTZ R81, R87, -R80 ;  /* 0x8000005057517221 */ /* 0x000fe40000010000 */
[----:B------:R-:W-:Y:S02]  /*1e70*/  @P0 IMAD.U32 R82, R82, 0x10000, RZ ;  /* 0x0001000052520824 */ /* 0x000fe400078e00ff */
[----:B------:R-:W-:-:S04]  /*1e80*/  FMUL.FTZ R81, R2, R81 ;  /* 0x0000005102517220 */ /* 0x000fc80000410000 */
[----:B------:R-:W-:-:S07]  /*1e90*/  @P0 FADD.FTZ R81, R81, R82 ;  /* 0x0000005251510221 */ /* 0x000fce0000010000 */
.L_x_2249:
[----:B------:R-:W-:Y:S05]  /*1ea0*/  BSYNC B0 ;  /* 0x0000000000007941 */ /* 0x000fea0003800000 */
.L_x_2247:
        /* <DEDUP_REMOVED lines=13> */
[----:B------:R-:W-:Y:S01]  /*1f80*/  IMAD.U32 R81, R93, 0x10000, RZ ;  /* 0x000100005d517824 */ /* 0x000fe200078e00ff */
[----:B------:R-:W-:Y:S06]  /*1f90*/  BRA `(.L_x_2252) ;  /* 0x0000000000147947 */ /* 0x000fec0003800000 */
.L_x_2251:
[----:B------:R-:W-:Y:S01]  /*1fa0*/  FFMA.FTZ R81, R13, R96, R97 ;  /* 0x000000600d517223 */ /* 0x000fe20000010061 */
[----:B------:R-:W-:-:S03]  /*1fb0*/  @P0 SHF.L.U32 R80, R93, 0x10, RZ ;  /* 0x000000105d500819 */ /* 0x000fc600000006ff */
[----:B------:R-:W-:-:S04]  /*1fc0*/  FADD.FTZ R81, R98, -R81 ;  /* 0x8000005162517221 */ /* 0x000fc80000010000 */
[----:B------:R-:W-:-:S04]  /*1fd0*/  FMUL.FTZ R81, R2, R81 ;  /* 0x0000005102517220 */ /* 0x000fc80000410000 */
[----:B------:R-:W-:-:S07]  /*1fe0*/  @P0 FADD.FTZ R81, R81, R80 ;  /* 0x0000005051510221 */ /* 0x000fce0000010000 */
.L_x_2252:
[----:B------:R-:W-:Y:S05]  /*1ff0*/  BSYNC B0 ;  /* 0x0000000000007941 */ /* 0x000fea0003800000 */
.L_x_2250:
        /* <DEDUP_REMOVED lines=16> */
.L_x_2254:
[----:B------:R-:W-:Y:S01]  /*2100*/  FFMA.FTZ R80, R14, R96, R97 ;  /* 0x000000600e507223 */ /* 0x000fe20000010061 */
[----:B------:R-:W-:-:S03]  /*2110*/  @P0 SHF.R.U32.HI R82, RZ, 0x10, R93 ;  /* 0x00000010ff520819 */ /* 0x000fc6000001165d */
[----:B------:R-:W-:Y:S01]  /*2120*/  FADD.FTZ R81, R89, -R80 ;  /* 0x8000005059517221 */ /* 0x000fe20000010000 */
[----:B------:R-:W-:-:S03]  /*2130*/  @P0 SHF.L.U32 R82, R82, 0x10, RZ ;  /* 0x0000001052520819 */ /* 0x000fc600000006ff */
[----:B------:R-:W-:-:S04]  /*2140*/  FMUL.FTZ R81, R2, R81 ;  /* 0x0000005102517220 */ /* 0x000fc80000410000 */
[----:B------:R-:W-:-:S07]  /*2150*/  @P0 FADD.FTZ R81, R81, R82 ;  /* 0x0000005251510221 */ /* 0x000fce0000010000 */
.L_x_2255:
[----:B------:R-:W-:Y:S05]  /*2160*/  BSYNC B0 ;  /* 0x0000000000007941 */ /* 0x000fea0003800000 */
.L_x_2253:
[----:B------:R-:W0:Y:S01]  /*2170*/  @P4 LDC R102, c[0x0][0x29c] ;  /* 0x0000a700ff664b82 */ /* 0x000e220000000800 */
[----:B------:R-:W-:Y:S02]  /*2180*/  @P4 IMAD.U32 R116, R121, 0x10000, RZ ;  /* 0x0001000079744824 */ /* 0x000fe400078e00ff */
        /* <DEDUP_REMOVED lines=14> */
.L_x_2256:
        /* <DEDUP_REMOVED lines=12> */
.L_x_2258:
[----:B------:R-:W-:Y:S05]  /*2330*/  BSYNC B0 ;  /* 0x0000000000007941 */ /* 0x000fea0003800000 */
.L_x_2257:
[----:B------:R-:W-:Y:S01]  /*2340*/  BSSY B0, `(.L_x_2259) ;  /* 0x000000a000007945 */ /* 0x000fe20003800000 */
[----:B------:R-:W-:-:S03]  /*2350*/  IADD3 R103, R114, 0x100, RZ ;  /* 0x0000010072677810 */ /* 0x000fc60007ffe0ff */
        /* <DEDUP_REMOVED lines=8> */
.L_x_2260:
[----:B------:R-:W-:Y:S05]  /*23e0*/  BSYNC B0 ;  /* 0x0000000000007941 */ /* 0x000fea0003800000 */
.L_x_2259:
[----:B------:R-:W-:Y:S01]  /*23f0*/  BSSY B0, `(.L_x_2261) ;  /* 0x000000c000007945 */ /* 0x000fe20003800000 */
[----:B------:R-:W-:-:S03]  /*2400*/  @P4 FFMA.FTZ R27, R116, R102, R27 ;  /* 0x00000066741b4223 */ /* 0x000fc6000001001b */
[----:B------:R-:W-:Y:S05]  /*2410*/  @P2 BRA `(.L_x_2262) ;  /* 0x0000000000102947 */ /* 0x000fea0003800000 */
[----:B01----:R-:W-:Y:S01]  /*2420*/  IMAD.MOV.U32 R81, RZ, RZ, RZ ;  /* 0x000000ffff517224 */ /* 0x003fe200078e00ff */
[----:B------:R-:W-:Y:S06]  /*2430*/  @!P0 BRA `(.L_x_2263) ;  /* 0x00000000001c8947 */ /* 0x000fec0003800000 */
[----:B------:R-:W-:Y:S01]  /*2440*/  SHF.L.U32 R81, R90, 0x10, RZ ;  /* 0x000000105a517819 */ /* 0x000fe200000006ff */
[----:B------:R-:W-:Y:S06]  /*2450*/  BRA `(.L_x_2263) ;  /* 0x0000000000147947 */ /* 0x000fec0003800000 */
.L_x_2262:
[----:B01----:R-:W-:Y:S01]  /*2460*/  FFMA.FTZ R81, R15, R96, R97 ;  /* 0x000000600f517223 */ /* 0x003fe20000010061 */
[----:B------:R-:W-:-:S03]  /*2470*/  @P0 SHF.L.U32 R80, R90, 0x10, RZ ;  /* 0x000000105a500819 */ /* 0x000fc600000006ff */
[----:B------:R-:W-:-:S04]  /*2480*/  FADD.FTZ R81, R100, -R81 ;  /* 0x8000005164517221 */ /* 0x000fc80000010000 */
[----:B------:R-:W-:-:S04]  /*2490*/  FMUL.FTZ R81, R2, R81 ;  /* 0x0000005102517220 */ /* 0x000fc80000410000 */
[----:B------:R-:W-:-:S07]  /*24a0*/  @P0 FADD.FTZ R81, R81, R80 ;  /* 0x0000005051510221 */ /* 0x000fce0000010000 */
.L_x_2263:
[----:B------:R-:W-:Y:S05]  /*24b0*/  BSYNC B0 ;  /* 0x0000000000007941 */ /* 0x000fea0003800000 */
.L_x_2261:
        /* <DEDUP_REMOVED lines=16> */
.L_x_2265:
[----:B------:R-:W-:Y:S01]  /*25c0*/  FFMA.FTZ R80, R16, R96, R97 ;  /* 0x0000006010507223 */ /* 0x000fe20000010061 */
[----:B------:R-:W-:-:S03]  /*25d0*/  @P0 SHF.R.U64 R82, R90, 0x10, R91 ;  /* 0x000000105a520819 */ /* 0x000fc6000000125b */
[----:B------:R-:W-:Y:S02]  /*25e0*/  FADD.FTZ R81, R99, -R80 ;  /* 0x8000005063517221 */ /* 0x000fe40000010000 */
[----:B------:R-:W-:Y:S02]  /*25f0*/  @P0 IMAD.U32 R82, R82, 0x10000, RZ ;  /* 0x0001000052520824 */ /* 0x000fe400078e00ff */
[----:B------:R-:W-:-:S04]  /*2600*/  FMUL.FTZ R81, R2, R81 ;  /* 0x0000005102517220 */ /* 0x000fc80000410000 */
[----:B------:R-:W-:-:S07]  /*2610*/  @P0 FADD.FTZ R81, R81, R82 ;  /* 0x0000005251510221 */ /* 0x000fce0000010000 */
.L_x_2266:
[----:B------:R-:W-:Y:S05]  /*2620*/  BSYNC B0 ;  /* 0x0000000000007941 */ /* 0x000fea0003800000 */
.L_x_2264:
        /* <DEDUP_REMOVED lines=11> */
[----:B------:R-:W-:Y:S01]  /*26e0*/  HFMA2.MMA R81, -RZ, RZ, 0, 0 ;  /* 0x00000000ff517435 */ /* 0x000fe200000001ff */
[----:B------:R-:W-:Y:S10]  /*26f0*/  @!P0 BRA `(.L_x_2269) ;  /* 0x00000000001c8947 */ /* 0x000ff40003800000 */
[----:B------:R-:W-:Y:S01]  /*2700*/  IMAD.U32 R81, R91, 0x10000, RZ ;  /* 0x000100005b517824 */ /* 0x000fe200078e00ff */
[----:B------:R-:W-:Y:S06]  /*2710*/  BRA `(.L_x_2269) ;  /* 0x0000000000147947 */ /* 0x000fec0003800000 */
.L_x_2268:
[----:B------:R-:W-:Y:S01]  /*2720*/  FFMA.FTZ R81, R17, R96, R97 ;  /* 0x0000006011517223 */ /* 0x000fe20000010061 */
[----:B------:R-:W-:-:S03]  /*2730*/  @P0 SHF.L.U32 R80, R91, 0x10, RZ ;  /* 0x000000105b500819 */ /* 0x000fc600000006ff */
[----:B------:R-:W-:-:S04]  /*2740*/  FADD.FTZ R81, R104, -R81 ;  /* 0x8000005168517221 */ /* 0x000fc80000010000 */
[----:B------:R-:W-:-:S04]  /*2750*/  FMUL.FTZ R81, R2, R81 ;  /* 0x0000005102517220 */ /* 0x000fc80000410000 */
[----:B------:R-:W-:-:S07]  /*2760*/  @P0 FADD.FTZ R81, R81, R80 ;  /* 0x0000005051510221 */ /* 0x000fce0000010000 */
.L_x_2269:
[----:B------:R-:W-:Y:S05]  /*2770*/  BSYNC B0 ;  /* 0x0000000000007941 */ /* 0x000fea0003800000 */
.L_x_2267:
        /* <DEDUP_REMOVED lines=16> */
.L_x_2271:
[----:B------:R-:W-:Y:S01]  /*2880*/  FFMA.FTZ R96, R18, R96, R97 ;  /* 0x0000006012607223 */ /* 0x000fe20000010061 */
[----:B------:R-:W-:-:S03]  /*2890*/  @P0 SHF.R.U32.HI R80, RZ, 0x10, R91 ;  /* 0x00000010ff500819 */ /* 0x000fc6000001165b */
[----:B------:R-:W-:Y:S01]  /*28a0*/  FADD.FTZ R81, R101, -R96 ;  /* 0x8000006065517221 */ /* 0x000fe20000010000 */
[----:B------:R-:W-:-:S03]  /*28b0*/  @P0 SHF.L.U32 R83, R80, 0x10, RZ ;  /* 0x0000001050530819 */ /* 0x000fc600000006ff */
[----:B------:R-:W-:-:S04]  /*28c0*/  FMUL.FTZ R2, R2, R81 ;  /* 0x0000005102027220 */ /* 0x000fc80000410000 */
[----:B------:R-:W-:-:S07]  /*28d0*/  @P0 FADD.FTZ R2, R2, R83 ;  /* 0x0000005302020221 */ /* 0x000fce0000010000 */
.L_x_2272:
[----:B------:R-:W-:Y:S05]  /*28e0*/  BSYNC B0 ;  /* 0x0000000000007941 */ /* 0x000fea0003800000 */
.L_x_2270:
[----:B------:R-:W0:Y:S02]  /*28f0*/  @P4 LDC R81, c[0x0][0x29c] ;  /* 0x0000a700ff514b82 */ /* 0x000e240000000800 */
[----:B0-----:R-:W-:Y:S01]  /*2900*/  @P4 FMUL.FTZ R96, R2, R81 ;  /* 0x0000005102604220 */ /* 0x001fe20000410000 */
[----:B------:R-:W-:Y:S01]  /*2910*/  @P1 F2FP.BF16.F32.PACK_AB R81, RZ, R2 ;  /* 0x00000002ff51123e */ /* 0x000fe200000010ff */
[----:B------:R-:W-:Y:S02]  /*2920*/  @P4 IMAD.U32 R2, R121, 0x10000, RZ ;  /* 0x0001000079024824 */ /* 0x000fe400078e00ff */
        /* <DEDUP_REMOVED lines=12> */
.L_x_2273:
        /* <DEDUP_REMOVED lines=12> */
.L_x_2275:
[----:B------:R-:W-:Y:S05]  /*2ab0*/  BSYNC B0 ;  /* 0x0000000000007941 */ /* 0x000fea0003800000 */
.L_x_2274:
[----:B------:R-:W-:Y:S02]  /*2ac0*/  IADD3 R6, R6, UR14, RZ ;  /* 0x0000000e06067c10 */ /* 0x000fe4000fffe0ff */
[----:B------:R-:W-:Y:S02]  /*2ad0*/  SEL R102, RZ, 0x1, P3 ;  /* 0x00000001ff667807 */ /* 0x000fe40001800000 */
[----:B------:R-:W-:-:S13]  /*2ae0*/  ISETP.GE.AND P0, PT, R6, UR15, PT ;  /* 0x0000000f06007c0c */ /* 0x000fda000bf06270 */
[----:B------:R-:W-:Y:S05]  /*2af0*/  @!P0 BRA `(.L_x_2276) ;  /* 0xffffffd800488947 */ /* 0x000fea000383ffff */
.L_x_2222:
[----:B------:R-:W2:Y:S08]  /*2b00*/  S2UR UR6, SR_CTAID.X ;  /* 0x00000000000679c3 */ /* 0x000eb00000002500 */
[----:B------:R-:W3:Y:S08]  /*2b10*/  LDC.64 R2, c[0x0][0x2d0] ;  /* 0x0000b400ff027b82 */ /* 0x000ef00000000a00 */
[----:B------:R-:W4:Y:S08]  /*2b20*/  LDC.64 R4, c[0x0][0x2d8] ;  /* 0x0000b600ff047b82 */ /* 0x000f300000000a00 */
[----:B------:R-:W5:Y:S01]  /*2b30*/  LDC.64 R8, c[0x0][0x2f0] ;  /* 0x0000bc00ff087b82 */ /* 0x000f620000000a00 */
[C---:B--2---:R-:W-:Y:S01]  /*2b40*/  LEA.HI R0, R7.reuse, UR6, RZ, 0x19 ;  /* 0x0000000607007c11 */ /* 0x044fe2000f8fc8ff */
[----:B------:R-:W-:Y:S01]  /*2b50*/  ULDC UR6, c[0x0][0x218] ;  /* 0x0000860000067ab9 */ /* 0x000fe20000000800 */
[----:B------:R-:W-:-:S03]  /*2b60*/  LOP3.LUT R7, R7, 0x7f, RZ, 0xc0, !PT ;  /* 0x0000007f07077812 */ /* 0x000fc600078ec0ff */
        /* <DEDUP_REMOVED lines=15> */
.L_x_2226:
[----:B------:R-:W-:Y:S01]  /*2c60*/  HFMA2.MMA R81, -RZ, RZ, 0, 1.847743988037109375e-06 ;  /* 0x0000001fff517435 */ /* 0x000fe200000001ff */
[----:B------:R-:W-:Y:S01]  /*2c70*/  MOV R123, R103 ;  /* 0x00000067007b7202 */ /* 0x000fe20000000f00 */
[----:B------:R-:W-:Y:S01]  /*2c80*/  IMAD.MOV.U32 R102, RZ, RZ, 0x10 ;  /* 0x00000010ff667424 */ /* 0x000fe200078e00ff */
[----:B------:R-:W-:-:S08]  /*2c90*/  MOV R80, 0xffffffff ;  /* 0xffffffff00507802 */ /* 0x000fd00000000f00 */
[----:B-----5:R-:W-:Y:S05]  /*2ca0*/  WARPSYNC.COLLECTIVE R80, `(.L_x_2277) ;  /* 0x0000000050087348 */ /* 0x020fea0003c00000 */
[----:B------:R0:W1:Y:S02]  /*2cb0*/  SHFL.DOWN P1, R122, R123, R102, R81 ;  /* 0x080000667b7a7389 */ /* 0x0000640000020051 */
[----:B01---5:R-:W-:Y:S01]  /*2cc0*/  ENDCOLLECTIVE ;  /* 0x000000000000791b */ /* 0x023fe20003800000 */
.L_x_2277:
[----:B------:R-:W-:Y:S02]  /*2cd0*/  IMAD.MOV.U32 R123, RZ, RZ, R114 ;  /* 0x000000ffff7b7224 */ /* 0x000fe400078e0072 */
[----:B------:R-:W-:-:S07]  /*2ce0*/  FADD.FTZ R124, R122, R103 ;  /* 0x000000677a7c7221 */ /* 0x000fce0000010000 */
[----:B------:R-:W-:Y:S05]  /*2cf0*/  WARPSYNC.COLLECTIVE R80, `(.L_x_2278) ;  /* 0x0000000050087348 */ /* 0x000fea0003c00000 */
[----:B------:R0:W1:Y:S02]  /*2d00*/  SHFL.DOWN P1, R122, R123, R102, R81 ;  /* 0x080000667b7a7389 */ /* 0x0000640000020051 */
[----:B01----:R-:W-:Y:S01]  /*2d10*/  ENDCOLLECTIVE ;  /* 0x000000000000791b */ /* 0x003fe20003800000 */
.L_x_2278:
[----:B------:R-:W-:Y:S01]  /*2d20*/  MOV R123, R124 ;  /* 0x0000007c007b7202 */ /* 0x000fe20000000f00 */
[----:B------:R-:W-:Y:S01]  /*2d30*/  IMAD.MOV.U32 R102, RZ, RZ, 0x8 ;  /* 0x00000008ff667424 */ /* 0x000fe200078e00ff */
[----:B------:R-:W-:-:S07]  /*2d40*/  MOV R125, R122 ;  /* 0x0000007a007d7202 */ /* 0x000fce0000000f00 */
[----:B------:R-:W-:Y:S05]  /*2d50*/  WARPSYNC.COLLECTIVE R80, `(.L_x_2279) ;  /* 0x0000000050087348 */ /* 0x000fea0003c00000 */
[----:B------:R0:W1:Y:S02]  /*2d60*/  SHFL.DOWN P1, R122, R123, R102, R81 ;  /* 0x080000667b7a7389 */ /* 0x0000640000020051 */
[----:B01----:R-:W-:Y:S01]  /*2d70*/  ENDCOLLECTIVE ;  /* 0x000000000000791b */ /* 0x003fe20003800000 */
.L_x_2279:
[----:B------:R-:W-:-:S05]  /*2d80*/  FADD.FTZ R125, R125, R114 ;  /* 0x000000727d7d7221 */ /* 0x000fca0000010000 */
[----:B------:R-:W-:Y:S01]  /*2d90*/  MOV R123, R125 ;  /* 0x0000007d007b7202 */ /* 0x000fe20000000f00 */
[----:B------:R-:W-:-:S07]  /*2da0*/  FADD.FTZ R124, R124, R122 ;  /* 0x0000007a7c7c7221 */ /* 0x000fce0000010000 */
[----:B------:R-:W-:Y:S05]  /*2db0*/  WARPSYNC.COLLECTIVE R80, `(.L_x_2280) ;  /* 0x0000000050087348 */ /* 0x000fea0003c00000 */
[----:B------:R0:W1:Y:S02]  /*2dc0*/  SHFL.DOWN P1, R122, R123, R102, R81 ;  /* 0x080000667b7a7389 */ /* 0x0000640000020051 */
[----:B01----:R-:W-:Y:S01]  /*2dd0*/  ENDCOLLECTIVE ;  /* 0x000000000000791b */ /* 0x003fe20003800000 */
.L_x_2280:
[----:B------:R-:W-:Y:S01]  /*2de0*/  HFMA2.MMA R102, -RZ, RZ, 0, 2.384185791015625e-07 ;  /* 0x00000004ff667435 */ /* 0x000fe200000001ff */
[----:B------:R-:W-:Y:S01]  /*2df0*/  IMAD.MOV.U32 R123, RZ, RZ, R124 ;  /* 0x000000ffff7b7224 */ /* 0x000fe200078e007c */
[----:B------:R-:W-:-:S09]  /*2e00*/  MOV R114, R122 ;  /* 0x0000007a00727202 */ /* 0x000fd20000000f00 */
[----:B------:R-:W-:Y:S05]  /*2e10*/  WARPSYNC.COLLECTIVE R80, `(.L_x_2281) ;  /* 0x0000000050087348 */ /* 0x000fea0003c00000 */
[----:B------:R0:W1:Y:S02]  /*2e20*/  SHFL.DOWN P1, R122, R123, R102, R81 ;  /* 0x080000667b7a7389 */ /* 0x0000640000020051 */
[----:B01----:R-:W-:Y:S01]  /*2e30*/  ENDCOLLECTIVE ;  /* 0x000000000000791b */ /* 0x003fe20003800000 */
.L_x_2281:
[----:B------:R-:W-:-:S05]  /*2e40*/  FADD.FTZ R125, R125, R114 ;  /* 0x000000727d7d7221 */ /* 0x000fca0000010000 */
[----:B------:R-:W-:Y:S01]  /*2e50*/  MOV R123, R125 ;  /* 0x0000007d007b7202 */ /* 0x000fe20000000f00 */
[----:B------:R-:W-:-:S07]  /*2e60*/  FADD.FTZ R114, R124, R122 ;  /* 0x0000007a7c727221 */ /* 0x000fce0000010000 */
[----:B------:R-:W-:Y:S05]  /*2e70*/  WARPSYNC.COLLECTIVE R80, `(.L_x_2282) ;  /* 0x0000000050087348 */ /* 0x000fea0003c00000 */
[----:B------:R0:W1:Y:S02]  /*2e80*/  SHFL.DOWN P1, R122, R123, R102, R81 ;  /* 0x080000667b7a7389 */ /* 0x0000640000020051 */
[----:B01----:R-:W-:Y:S01]  /*2e90*/  ENDCOLLECTIVE ;  /* 0x000000000000791b */ /* 0x003fe20003800000 */
.L_x_2282:
[----:B------:R-:W-:Y:S01]  /*2ea0*/  HFMA2.MMA R102, -RZ, RZ, 0, 1.1920928955078125e-07 ;  /* 0x00000002ff667435 */ /* 0x000fe200000001ff */
[----:B------:R-:W-:Y:S01]  /*2eb0*/  MOV R123, R114 ;  /* 0x00000072007b7202 */ /* 0x000fe20000000f00 */
[----:B------:R-:W-:-:S09]  /*2ec0*/  IMAD.MOV.U32 R103, RZ, RZ, R122 ;  /* 0x000000ffff677224 */ /* 0x000fd200078e007a */
[----:B------:R-:W-:Y:S05]  /*2ed0*/  WARPSYNC.COLLECTIVE R80, `(.L_x_2283) ;  /* 0x0000000050087348 */ /* 0x000fea0003c00000 */
[----:B------:R0:W1:Y:S02]  /*2ee0*/  SHFL.DOWN P1, R122, R123, R102, R81 ;  /* 0x080000667b7a7389 */ /* 0x0000640000020051 */
[----:B01----:R-:W-:Y:S01]  /*2ef0*/  ENDCOLLECTIVE ;  /* 0x000000000000791b */ /* 0x003fe20003800000 */
.L_x_2283:
[----:B------:R-:W-:-:S04]  /*2f00*/  FADD.FTZ R103, R125, R103 ;  /* 0x000000677d677221 */ /* 0x000fc80000010000 */
[----:B------:R-:W-:Y:S02]  /*2f10*/  IMAD.MOV.U32 R123, RZ, RZ, R103 ;  /* 0x000000ffff7b7224 */ /* 0x000fe400078e0067 */
[----:B------:R-:W-:-:S07]  /*2f20*/  FADD.FTZ R114, R114, R122 ;  /* 0x0000007a72727221 */ /* 0x000fce0000010000 */
[----:B------:R-:W-:Y:S05]  /*2f30*/  WARPSYNC.COLLECTIVE R80, `(.L_x_2284) ;  /* 0x0000000050087348 */ /* 0x000fea0003c00000 */
[----:B------:R0:W1:Y:S02]  /*2f40*/  SHFL.DOWN P1, R122, R123, R102, R81 ;  /* 0x080000667b7a7389 */ /* 0x0000640000020051 */
[----:B01----:R-:W-:Y:S01]  /*2f50*/  ENDCOLLECTIVE ;  /* 0x000000000000791b */ /* 0x003fe20003800000 */
.L_x_2284:
[----:B------:R-:W-:Y:S01]  /*2f60*/  MOV R123, R114 ;  /* 0x00000072007b7202 */ /* 0x000fe20000000f00 */
[----:B------:R-:W-:Y:S01]  /*2f70*/  IMAD.MOV.U32 R102, RZ, RZ, 0x1 ;  /* 0x00000001ff667424 */ /* 0x000fe200078e00ff */
[----:B------:R-:W-:-:S07]  /*2f80*/  MOV R124, R122 ;  /* 0x0000007a007c7202 */ /* 0x000fce0000000f00 */
[----:B------:R-:W-:Y:S05]  /*2f90*/  WARPSYNC.COLLECTIVE R80, `(.L_x_2285) ;  /* 0x0000000050087348 */ /* 0x000fea0003c00000 */
[----:B------:R0:W1:Y:S02]  /*2fa0*/  SHFL.DOWN P1, R122, R123, R102, R81 ;  /* 0x080000667b7a7389 */ /* 0x0000640000020051 */
[----:B01----:R-:W-:Y:S01]  /*2fb0*/  ENDCOLLECTIVE ;  /* 0x000000000000791b */ /* 0x003fe20003800000 */
.L_x_2285:
[----:B------:R-:W-:-:S05]  /*2fc0*/  FADD.FTZ R103, R103, R124 ;  /* 0x0000007c67677221 */ /* 0x000fca0000010000 */
[----:B------:R-:W-:Y:S02]  /*2fd0*/  MOV R123, R103 ;  /* 0x00000067007b7202 */ /* 0x000fe40000000f00 */
[----:B------:R-:W-:-:S07]  /*2fe0*/  MOV R125, R122 ;  /* 0x0000007a007d7202 */ /* 0x000fce0000000f00 */
[----:B------:R-:W-:Y:S05]  /*2ff0*/  WARPSYNC.COLLECTIVE R80, `(.L_x_2286) ;  /* 0x0000000050087348 */ /* 0x000fea0003c00000 */
[----:B------:R0:W1:Y:S02]  /*3000*/  SHFL.DOWN P1, R122, R123, R102, R81 ;  /* 0x080000667b7a7389 */ /* 0x0000640000020051 */
[----:B01----:R-:W-:Y:S01]  /*3010*/  ENDCOLLECTIVE ;  /* 0x000000000000791b */ /* 0x003fe20003800000 */
.L_x_2286:
[----:B------:R-:W-:Y:S05]  /*3020*/  BRA `(.L_x_2287) ;  /* 0xffffffe000747947 */ /* 0x000fea000383ffff */
.L_x_2288:
        /* <DEDUP_REMOVED lines=13> */
.L_x_8541:


//--------------------- .text._ZN10layer_norm13ln_bwd_kernelINS_13Kernel_traitsIf13__nv_bfloat16S2_S2_fjLj1536ELj1ELj1ELj4ELj8ENS_18Kernel_traits_baseILj1536EfS2_S2_S2_fjLj128EEEEELb1ELb0ELb0ELb0EEEvNS_9BwdParamsE --------------------------
	.section	.text._ZN10layer_norm13ln_bwd_kernelINS_13Kernel_traitsIf13__nv_bfloat16S2_S2_fjLj1536ELj1ELj1ELj4ELj8ENS_18Kernel_traits_baseILj1536EfS2_S2_S2_fjLj128EEEEELb1ELb0ELb0ELb0EEEvNS_9BwdParamsE,"ax",@progbits
	.align	128
        .global         _ZN10layer_norm13ln_bwd_kernelINS_13Kernel_traitsIf13__nv_bfloat16S2_S2_fjLj1536ELj1ELj1ELj4ELj8ENS_18Kernel_traits_baseILj1536EfS2_S2_S2_fjLj128EEEEELb1ELb0ELb0ELb0EEEvNS_9BwdParamsE
        .type           _ZN10layer_norm13ln_bwd_kernelINS_13Kernel_traitsIf13__nv_bfloat16S2_S2_fjLj1536ELj1ELj1ELj4ELj8ENS_18Kernel_traits_baseILj1536EfS2_S2_S2_fjLj128EEEEELb1ELb0ELb0ELb0EEEvNS_9BwdParamsE,@function
        .size           _ZN10layer_norm13ln_bwd_kernelINS_13Kernel_traitsIf13__nv_bfloat16S2_S2_fjLj1536ELj1ELj1ELj4ELj8ENS_18Kernel_traits_baseILj1536EfS2_S2_S2_fjLj128EEEEELb1ELb0ELb0ELb0EEEvNS_9BwdParamsE,(.L_x_8542 - _ZN10layer_norm13ln_bwd_kernelINS_13Kernel_traitsIf13__nv_bfloat16S2_S2_fjLj1536ELj1ELj1ELj4ELj8ENS_18Kernel_traits_baseILj1536EfS2_S2_S2_fjLj128EEEEELb1ELb0ELb0ELb0EEEvNS_9BwdParamsE)
        .other          _ZN10layer_norm13ln_bwd_kernelINS_13Kernel_traitsIf13__nv_bfloat16S2_S2_fjLj1536ELj1ELj1ELj4ELj8ENS_18Kernel_traits_baseILj1536EfS2_S2_S2_fjLj128EEEEELb1ELb0ELb0ELb0EEEvNS_9BwdParamsE,@"STO_CUDA_ENTRY STV_DEFAULT"
_ZN10layer_norm13ln_bwd_kernelINS_13Kernel_traitsIf13__nv_bfloat16S2_S2_fjLj1536ELj1ELj1ELj4ELj8ENS_18Kernel_traits_baseILj1536EfS2_S2_S2_fjLj128EEEEELb1ELb0ELb0ELb0EEEvNS_9BwdParamsE:
.text._ZN10layer_norm13ln_bwd_kernelINS_13Kernel_traitsIf13__nv_bfloat16S2_S2_fjLj1536ELj1ELj1ELj4ELj8ENS_18Kernel_traits_baseILj1536EfS2_S2_S2_fjLj128EEEEELb1ELb0ELb0ELb0EEEvNS_9BwdParamsE:
        /* <DEDUP_REMOVED lines=30> */
[----:B------:R-:W5:Y:S01]  /*01e0*/  @P3 LDG.E.128 R44, desc[UR4][R2.64] ;  /* 0x00000004022c3981 */ /* 0x000f62000c1e1d00 */
[----:B--2---:R-:W-:-:S04]  /*01f0*/  @P2 IMAD.WIDE.U32 R8, R7, 0x10, R4 ;  /* 0x0000001007082825 */ /* 0x004fc800078e0004 */
[----:B------:R-:W-:Y:S01]  /*0200*/  @P2 VIADD R7, R7, 0x80 ;  /* 0x0000008007072836 */ /* 0x000fe20000000000 */
[----:B------:R-:W5:Y:S03]  /*0210*/  @P2 LDG.E.128 R40, desc[UR4][R8.64] ;  /* 0x0000000408282981 */ /* 0x000f66000c1e1d00 */
[----:B---3--:R-:W-:-:S05]  /*0220*/  @P1 IMAD.WIDE.U32 R4, R7, 0x10, R10 ;  /* 0x0000001007041825 */ /* 0x008fca00078e000a */
[----:B------:R1:W5:Y:S02]  /*0230*/  @P1 LDG.E.128 R36, desc[UR4][R4.64] ;  /* 0x0000000404241981 */ /* 0x000364000c1e1d00 */
        /* <DEDUP_REMOVED lines=14> */
[----:B------:R-:W-:Y:S06]  /*0320*/  @P0 BRA `(.L_x_2289) ;  /* 0x0000001c00bc0947 */ /* 0x000fec0003800000 */
[----:B------:R-:W-:Y:S01]  /*0330*/  ULDC.64 UR6, c[0x0][0x270] ;  /* 0x00009c0000067ab9 */ /* 0x000fe20000000a00 */
[----:B------:R-:W-:Y:S01]  /*0340*/  HFMA2.MMA R54, -RZ, RZ, 0, 5.9604644775390625e-08 ;  /* 0x00000001ff367435 */ /* 0x000fe200000001ff */
[----:B------:R-:W-:Y:S02]  /*0350*/  ISETP.NE.U32.AND P0, PT, RZ, UR6, PT ;  /* 0x00000006ff007c0c */ /* 0x000fe4000bf05070 */
[----:B------:R-:W-:Y:S02]  /*0360*/  MOV R33, RZ ;  /* 0x000000ff00217202 */ /* 0x000fe40000000f00 */
[----:B------:R-:W-:-:S13]  /*0370*/  ISETP.NE.AND.EX P0, PT, RZ, UR7, PT, P0 ;  /* 0x00000007ff007c0c */ /* 0x000fda000bf05300 */
.L_x_2306:
        /* <DEDUP_REMOVED lines=43> */
[----:B------:R-:W-:Y:S01]  /*0630*/  SHF.R.U64 R59, R50, 0x10, R51 ;  /* 0x00000010323b7819 */ /* 0x000fe20000001233 */
[C---:B------:R-:W-:Y:S01]  /*0640*/  IMAD.U32 R50, R48.reuse, 0x10000, RZ ;  /* 0x0001000030327824 */ /* 0x040fe200078e00ff */
[----:B------:R-:W-:-:S02]  /*0650*/  SHF.R.U64 R48, R48, 0x10, R49 ;  /* 0x0000001030307819 */ /* 0x000fc40000001231 */
[----:B------:R-:W-:Y:S02]  /*0660*/  MOV R58, R51 ;  /* 0x00000033003a7202 */ /* 0x000fe40000000f00 */
[----:B------:R-:W-:Y:S01]  /*0670*/  SHF.L.U32 R49, R3, 0x10, RZ ;  /* 0x0000001003317819 */ /* 0x000fe200000006ff */
[----:B------:R-:W-:Y:S01]  /*0680*/  FADD.FTZ R3, -R55, R50 ;  /* 0x0000003237037221 */ /* 0x000fe20000010100 */
[----:B------:R-:W-:Y:S02]  /*0690*/  SHF.R.U32.HI R51, RZ, 0x10, R51 ;  /* 0x00000010ff337819 */ /* 0x000fe40000011633 */
[----:B------:R-:W-:Y:S01]  /*06a0*/  SHF.L.U32 R50, R48, 0x10, RZ ;  /* 0x0000001030327819 */ /* 0x000fe200000006ff */
[----:B0-----:R-:W-:Y:S02]  /*06b0*/  IMAD.U32 R52, R59, 0x10000, RZ ;  /* 0x000100003b347824 */ /* 0x001fe400078e00ff */
[----:B-----5:R-:W-:Y:S01]  /*06c0*/  FMUL.FTZ R3, R64, R3 ;  /* 0x0000000340037220 */ /* 0x020fe20000410000 */
[----:B------:R-:W-:-:S02]  /*06d0*/  IMAD.U32 R48, R51, 0x10000, RZ ;  /* 0x0001000033307824 */ /* 0x000fc400078e00ff */
[C---:B------:R-:W-:Y:S01]  /*06e0*/  FADD.FTZ R59, -R55.reuse, R60 ;  /* 0x0000003c373b7221 */ /* 0x040fe20000010100 */
[----:B------:R-:W-:Y:S01]  /*06f0*/  FADD.FTZ R51, -R55, R50 ;  /* 0x0000003237337221 */ /* 0x000fe20000010100 */
[-C--:B------:R-:W-:Y:S01]  /*0700*/  FMUL.FTZ R62, R44, R49.reuse ;  /* 0x000000312c3e7220 */ /* 0x080fe20000410000 */
[----:B-1----:R-:W-:Y:S01]  /*0710*/  SHF.L.U32 R57, R58, 0x10, RZ ;  /* 0x000000103a397819 */ /* 0x002fe200000006ff */
[----:B------:R-:W-:Y:S01]  /*0720*/  FADD.FTZ R20, R20, R49 ;  /* 0x0000003114147221 */ /* 0x000fe20000010000 */
[----:B------:R-:W-:Y:S01]  /*0730*/  SHF.L.U32 R50, R11, 0x10, RZ ;  /* 0x000000100b327819 */ /* 0x000fe200000006ff */
[----:B------:R-:W-:Y:S01]  /*0740*/  FFMA.FTZ R32, R3, R49, R32 ;  /* 0x0000003103207223 */ /* 0x000fe20000010020 */
[C---:B------:R-:W-:Y:S01]  /*0750*/  FMUL.FTZ R60, R64.reuse, R51 ;  /* 0x00000033403c7220 */ /* 0x040fe20000410000 */
[----:B------:R-:W-:Y:S01]  /*0760*/  FMUL.FTZ R59, R64, R59 ;  /* 0x0000003b403b7220 */ /* 0x000fe20000410000 */
[----:B------:R-:W-:Y:S01]  /*0770*/  FMUL.FTZ R58, R45, R52 ;  /* 0x000000342d3a7220 */ /* 0x000fe20000410000 */
[----:B------:R-:W-:Y:S01]  /*0780*/  FADD.FTZ R11, RZ, R62 ;  /* 0x0000003eff0b7221 */ /* 0x000fe20000010000 */
[----:B------:R-:W-:Y:S01]  /*0790*/  FFMA.FTZ R49, R3, R62, RZ ;  /* 0x0000003e03317223 */ /* 0x000fe200000100ff */
[----:B------:R-:W-:Y:S01]  /*07a0*/  FADD.FTZ R21, R21, R52 ;  /* 0x0000003415157221 */ /* 0x000fe20000010000 */
[----:B------:R-:W-:Y:S01]  /*07b0*/  FFMA.FTZ R33, R60, R52, R33 ;  /* 0x000000343c217223 */ /* 0x000fe20000010021 */
[----:B------:R-:W-:Y:S01]  /*07c0*/  FADD.FTZ R22, R22, R57 ;  /* 0x0000003916167221 */ /* 0x000fe20000010000 */
[----:B------:R-:W-:Y:S01]  /*07d0*/  FADD.FTZ R51, -R55, R50 ;  /* 0x0000003237337221 */ /* 0x000fe20000010100 */
[-C--:B------:R-:W-:Y:S01]  /*07e0*/  FFMA.FTZ R34, R59, R57.reuse, R34 ;  /* 0x000000393b227223 */ /* 0x080fe20000010022 */
[----:B------:R-:W-:Y:S01]  /*07f0*/  FMUL.FTZ R57, R46, R57 ;  /* 0x000000392e397220 */ /* 0x000fe20000410000 */
        /* <DEDUP_REMOVED lines=10> */
.L_x_2291:
[----:B------:R-:W-:Y:S05]  /*08a0*/  BSYNC B0 ;  /* 0x0000000000007941 */ /* 0x000fea0003800000 */
.L_x_2290:
        /* <DEDUP_REMOVED lines=59> */
.L_x_2293:
[----:B------:R-:W-:Y:S05]  /*0c60*/  BSYNC B0 ;  /* 0x0000000000007941 */ /* 0x000fea0003800000 */
.L_x_2292:
        /* <DEDUP_REMOVED lines=58> */
.L_x_2295:
[----:B------:R-:W-:Y:S05]  /*1010*/  BSYNC B0 ;  /* 0x0000000000007941 */ /* 0x000fea0003800000 */
.L_x_2294:
        /* <DEDUP_REMOVED lines=25> */
.L_x_2317:
        /* <DEDUP_REMOVED lines=101> */
.L_x_2299:
[----:B------:R1:W-:Y:S01]  /*1800*/  STG.E.64 desc[UR4][R54.64], R50 ;  /* 0x0000003236007986 */ /* 0x0003e2000c101b04 */
[----:B------:R-:W-:-:S07]  /*1810*/  IADD3 R61, R61, 0x80, RZ ;  /* 0x000000803d3d7810 */ /* 0x000fce0007ffe0ff */
.L_x_2298:
[----:B------:R-:W-:Y:S05]  /*1820*/  BSYNC B0 ;  /* 0x0000000000007941 */ /* 0x000fea0003800000 */
.L_x_2297:
        /* <DEDUP_REMOVED lines=75> */
.L_x_2302:
[----:B------:R2:W-:Y:S01]  /*1ce0*/  STG.E.64 desc[UR4][R48.64], R54 ;  /* 0x0000003630007986 */ /* 0x0005e2000c101b04 */
[----:B------:R-:W-:-:S07]  /*1cf0*/  VIADD R61, R61, 0x80 ;  /* 0x000000803d3d7836 */ /* 0x000fce0000000000 */
.L_x_2301:
[----:B------:R-:W-:Y:S05]  /*1d00*/  BSYNC B0 ;  /* 0x0000000000007941 */ /* 0x000fea0003800000 */
.L_x_2300:
        /* <DEDUP_REMOVED lines=21> */
[----:B------:R-:W-:Y:S02]  /*1e60*/  @P5 SHF.L.U32 R53, R48, 0x10, RZ ;  /* 0x0000001030355819 */ /* 0x000fe400000006ff */
[----:B------:R-:W-:Y:S02]  /*1e70*/  @P5 MOV R48, R68 ;  /* 0x0000004400305202 */ /* 0x000fe40000000f00 */
[----:B------:R-:W-:Y:S01]  /*1e80*/  @P5 SHF.L.U32 R51, R51, 0x10, RZ ;  /* 0x0000001033335819 */ /* 0x000fe200000006ff */
[----:B------:R-:W-:Y:S01]  /*1e90*/  @P5 FADD.FTZ R50, R50, R53 ;  /* 0x0000003532325221 */ /* 0x000fe20000010000 */
[----:B------:R-:W-:Y:S01]  /*1ea0*/  @P5 SHF.R.U32.HI R53, RZ, 0x10, R69 ;  /* 0x00000010ff355819 */ /* 0x000fe20000011645 */
[----:B------:R-:W-:-:S02]  /*1eb0*/  @P5 IMAD.U32 R49, R48, 0x10000, RZ ;  /* 0x0001000030315824 */ /* 0x000fc400078e00ff */
[-C--:B------:R-:W-:Y:S01]  /*1ec0*/  FMUL.FTZ R48, R50, R63.reuse ;  /* 0x0000003f32307220 */ /* 0x080fe20000410000 */
[----:B------:R-:W-:Y:S01]  /*1ed0*/  @P5 SHF.L.U32 R53, R53, 0x10, RZ ;  /* 0x0000001035355819 */ /* 0x000fe200000006ff */
[----:B------:R-:W-:Y:S01]  /*1ee0*/  @P5 FADD.FTZ R74, R74, R51 ;  /* 0x000000334a4a5221 */ /* 0x000fe20000010000 */
        /* <DEDUP_REMOVED lines=45> */
.L_x_2305:
[----:B------:R3:W-:Y:S02]  /*21c0*/  STG.E.64 desc[UR4][R54.64], R52 ;  /* 0x0000003436007986 */ /* 0x0007e4000c101b04 */
.L_x_2304:
[----:B------:R-:W-:Y:S05]  /*21d0*/  BSYNC B0 ;  /* 0x0000000000007941 */ /* 0x000fea0003800000 */
.L_x_2303:
[----:B------:R-:W-:Y:S01]  /*21e0*/  VIADD R5, R5, UR20 ;  /* 0x0000001405057c36 */ /* 0x000fe20008000000 */
[----:B-123--:R-:W-:-:S04]  /*21f0*/  SEL R54, RZ, 0x1, P4 ;  /* 0x00000001ff367807 */ /* 0x00efc80002000000 */
[----:B------:R-:W-:-:S13]  /*2200*/  ISETP.GE.AND P5, PT, R5, UR21, PT ;  /* 0x0000001505007c0c */ /* 0x000fda000bfa6270 */
[----:B------:R-:W-:Y:S05]  /*2210*/  @!P5 BRA `(.L_x_2306) ;  /* 0xffffffe00058d947 */ /* 0x000fea000383ffff */
.L_x_2289:
[----:B------:R-:W1:Y:S01]  /*2220*/  S2R R0, SR_TID.X ;  /* 0x0000000000007919 */ /* 0x000e620000002100 */
[----:B------:R-:W1:Y:S08]  /*2230*/  S2UR UR6, SR_CTAID.X ;  /* 0x00000000000679c3 */ /* 0x000e700000002500 */
[----:B------:R-:W2:Y:S08]  /*2240*/  @P3 LDC.64 R2, c[0x0][0x2d0] ;  /* 0x0000b400ff023b82 */ /* 0x000eb00000000a00 */
[----:B------:R-:W3:Y:S08]  /*2250*/  @P3 LDC.64 R4, c[0x0][0x2d8] ;  /* 0x0000b600ff043b82 */ /* 0x000ef00000000a00 */
        /* <DEDUP_REMOVED lines=23> */
.L_x_2296:
[----:B------:R-:W-:Y:S01]  /*23d0*/  HFMA2.MMA R50, -RZ, RZ, 0, 9.5367431640625e-07 ;  /* 0x00000010ff327435 */ /* 0x000fe200000001ff */
[----:B------:R-:W-:Y:S01]  /*23e0*/  IMAD.MOV.U32 R51, RZ, RZ, 0x1f ;  /* 0x0000001fff337424 */ /* 0x000fe200078e00ff */
[----:B------:R-:W-:-:S09]  /*23f0*/  MOV R52, 0xffffffff ;  /* 0xffffffff00347802 */ /* 0x000fd20000000f00 */
[----:B-----5:R-:W-:Y:S05]  /*2400*/  WARPSYNC.COLLECTIVE R52, `(.L_x_2307) ;  /* 0x0000000034087348 */ /* 0x020fea0003c00000 */
[----:B------:R0:W1:Y:S02]  /*2410*/  SHFL.DOWN P6, R53, R75, R50, R51 ;  /* 0x080000324b357389 */ /* 0x00006400000c0033 */
[----:B01---5:R-:W-:Y:S01]  /*2420*/  ENDCOLLECTIVE ;  /* 0x000000000000791b */ /* 0x023fe20003800000 */
.L_x_2307:
[----:B------:R-:W-:Y:S01]  /*2430*/  FADD.FTZ R54, R53, R75 ;  /* 0x0000004b35367221 */ /* 0x000fe20000010000 */
[----:B------:R-:W-:-:S07]  /*2440*/  MOV R75, R74 ;  /* 0x0000004a004b7202 */ /* 0x000fce0000000f00 */
[----:B------:R-:W-:Y:S05]  /*2450*/  WARPSYNC.COLLECTIVE R52, `(.L_x_2308) ;  /* 0x0000000034087348 */ /* 0x000fea0003c00000 */
[----:B------:R0:W1:Y:S02]  /*2460*/  SHFL.DOWN P6, R53, R75, R50, R51 ;  /* 0x080000324b357389 */ /* 0x00006400000c0033 */
[----:B01----:R-:W-:Y:S01]  /*2470*/  ENDCOLLECTIVE ;  /* 0x000000000000791b */ /* 0x003fe20003800000 */
.L_x_2308:
[----:B------:R-:W-:Y:S01]  /*2480*/  HFMA2.MMA R50, -RZ, RZ, 0, 4.76837158203125e-07 ;  /* 0x00000008ff327435 */ /* 0x000fe200000001ff */
[----:B------:R-:W-:Y:S01]  /*2490*/  IMAD.MOV.U32 R75, RZ, RZ, R54 ;  /* 0x000000ffff4b7224 */ /* 0x000fe200078e0036 */
[----:B------:R-:W-:-:S09]  /*24a0*/  MOV R55, R53 ;  /* 0x0000003500377202 */ /* 0x000fd20000000f00 */
[----:B------:R-:W-:Y:S05]  /*24b0*/  WARPSYNC.COLLECTIVE R52, `(.L_x_2309) ;  /* 0x0000000034087348 */ /* 0x000fea0003c00000 */
[----:B------:R0:W1:Y:S02]  /*24c0*/  SHFL.DOWN P6, R53, R75, R50, R51 ;  /* 0x080000324b357389 */ /* 0x00006400000c0033 */
[----:B01----:R-:W-:Y:S01]  /*24d0*/  ENDCOLLECTIVE ;  /* 0x000000000000791b */ /* 0x003fe20003800000 */
.L_x_2309:
[----:B------:R-:W-:-:S05]  /*24e0*/  FADD.FTZ R55, R55, R74 ;  /* 0x0000004a37377221 */ /* 0x000fca0000010000 */
[----:B------:R-:W-:Y:S01]  /*24f0*/  MOV R75, R55 ;  /* 0x00000037004b7202 */ /* 0x000fe20000000f00 */
[----:B------:R-:W-:-:S07]  /*2500*/  FADD.FTZ R87, R54, R53 ;  /* 0x0000003536577221 */ /* 0x000fce0000010000 */
[----:B------:R-:W-:Y:S05]  /*2510*/  WARPSYNC.COLLECTIVE R52, `(.L_x_2310) ;  /* 0x0000000034087348 */ /* 0x000fea0003c00000 */
[----:B------:R0:W1:Y:S02]  /*2520*/  SHFL.DOWN P6, R53, R75, R50, R51 ;  /* 0x080000324b357389 */ /* 0x00006400000c0033 */
[----:B01----:R-:W-:Y:S01]  /*2530*/  ENDCOLLECTIVE ;  /* 0x000000000000791b */ /* 0x003fe20003800000 */
.L_x_2310:
[----:B------:R-:W-:Y:S01]  /*2540*/  HFMA2.MMA R50, -RZ, RZ, 0, 2.384185791015625e-07 ;  /* 0x00000004ff327435 */ /* 0x000fe200000001ff */
[----:B------:R-:W-:Y:S01]  /*2550*/  IMAD.MOV.U32 R75, RZ, RZ, R87 ;  /* 0x000000ffff4b7224 */ /* 0x000fe200078e0057 */
[----:B------:R-:W-:-:S09]  /*2560*/  MOV R92, R53 ;  /* 0x00000035005c7202 */ /* 0x000fd20000000f00 */
[----:B------:R-:W-:Y:S05]  /*2570*/  WARPSYNC.COLLECTIVE R52, `(.L_x_2311) ;  /* 0x0000000034087348 */ /* 0x000fea0003c00000 */
[----:B------:R0:W1:Y:S02]  /*2580*/  SHFL.DOWN P6, R53, R75, R50, R51 ;  /* 0x080000324b357389 */ /* 0x00006400000c0033 */
[----:B01----:R-:W-:Y:S01]  /*2590*/  ENDCOLLECTIVE ;  /* 0x000000000000791b */ /* 0x003fe20003800000 */
.L_x_2311:
[----:B------:R-:W-:-:S05]  /*25a0*/  FADD.FTZ R92, R55, R92 ;  /* 0x0000005c375c7221 */ /* 0x000fca0000010000 */
[----:B------:R-:W-:Y:S01]  /*25b0*/  MOV R75, R92 ;  /* 0x0000005c004b7202 */ /* 0x000fe20000000f00 */
[----:B------:R-:W-:-:S07]  /*25c0*/  FADD.FTZ R87, R87, R53 ;  /* 0x0000003557577221 */ /* 0x000fce0000010000 */
[----:B------:R-:W-:Y:S05]  /*25d0*/  WARPSYNC.COLLECTIVE R52, `(.L_x_2312) ;  /* 0x0000000034087348 */ /* 0x000fea0003c00000 */
[----:B------:R0:W1:Y:S02]  /*25e0*/  SHFL.DOWN P6, R53, R75, R50, R51 ;  /* 0x080000324b357389 */ /* 0x00006400000c0033 */
[----:B01----:R-:W-:Y:S01]  /*25f0*/  ENDCOLLECTIVE ;  /* 0x000000000000791b */ /* 0x003fe20003800000 */
.L_x_2312:
[----:B------:R-:W-:Y:S01]  /*2600*/  HFMA2.MMA R50, -RZ, RZ, 0, 1.1920928955078125e-07 ;  /* 0x00000002ff327435 */ /* 0x000fe200000001ff */
[----:B------:R-:W-:Y:S01]  /*2610*/  IMAD.MOV.U32 R75, RZ, RZ, R87 ;  /* 0x000000ffff4b7224 */ /* 0x000fe200078e0057 */
[----:B------:R-:W-:-:S09]  /*2620*/  MOV R93, R53 ;  /* 0x00000035005d7202 */ /* 0x000fd20000000f00 */
[----:B------:R-:W-:Y:S05]  /*2630*/  WARPSYNC.COLLECTIVE R52, `(.L_x_2313) ;  /* 0x0000000034087348 */ /* 0x000fea0003c00000 */
[----:B------:R0:W1:Y:S02]  /*2640*/  SHFL.DOWN P6, R53, R75, R50, R51 ;  /* 0x080000324b357389 */ /* 0x00006400000c0033 */
[----:B01----:R-:W-:Y:S01]  /*2650*/  ENDCOLLECTIVE ;  /* 0x000000000000791b */ /* 0x003fe20003800000 */
.L_x_2313:
[----:B------:R-:W-:-:S05]  /*2660*/  FADD.FTZ R93, R92, R93 ;  /* 0x0000005d5c5d7221 */ /* 0x000fca0000010000 */
[----:B------:R-:W-:Y:S01]  /*2670*/  MOV R75, R93 ;  /* 0x0000005d004b7202 */ /* 0x000fe20000000f00 */
[----:B------:R-:W-:-:S07]  /*2680*/  FADD.FTZ R74, R87, R53 ;  /* 0x00000035574a7221 */ /* 0x000fce0000010000 */
[----:B------:R-:W-:Y:S05]  /*2690*/  WARPSYNC.COLLECTIVE R52, `(.L_x_2314) ;  /* 0x0000000034087348 */ /* 0x000fea0003c00000 */
[----:B------:R0:W1:Y:S02]  /*26a0*/  SHFL.DOWN P6, R53, R75, R50, R51 ;  /* 0x080000324b357389 */ /* 0x00006400000c0033 */
[----:B01----:R-:W-:Y:S01]  /*26b0*/  ENDCOLLECTIVE ;  /* 0x000000000000791b */ /* 0x003fe20003800000 */
.L_x_2314:
[----:B------:R-:W-:Y:S01]  /*26c0*/  HFMA2.MMA R50, -RZ, RZ, 0, 5.9604644775390625e-08 ;  /* 0x00000001ff327435 */ /* 0x000fe200000001ff */
[----:B------:R-:W-:Y:S01]  /*26d0*/  IMAD.MOV.U32 R75, RZ, RZ, R74 ;  /* 0x000000ffff4b7224 */ /* 0x000fe200078e004a */
[----:B------:R-:W-:-:S09]  /*26e0*/  MOV R54, R53 ;  /* 0x0000003500367202 */ /* 0x000fd20000000f00 */
[----:B------:R-:W-:Y:S05]  /*26f0*/  WARPSYNC.COLLECTIVE R52, `(.L_x_2315) ;  /* 0x0000000034087348 */ /* 0x000fea0003c00000 */
[----:B------:R0:W1:Y:S02]  /*2700*/  SHFL.DOWN P6, R53, R75, R50, R51 ;  /* 0x080000324b357389 */ /* 0x00006400000c0033 */
[----:B01----:R-:W-:Y:S01]  /*2710*/  ENDCOLLECTIVE ;  /* 0x000000000000791b */ /* 0x003fe20003800000 */
.L_x_2315:
[----:B------:R-:W-:-:S05]  /*2720*/  FADD.FTZ R54, R93, R54 ;  /* 0x000000365d367221 */ /* 0x000fca0000010000 */
[----:B------:R-:W-:Y:S02]  /*2730*/  MOV R75, R54 ;  /* 0x00000036004b7202 */ /* 0x000fe40000000f00 */
[----:B------:R-:W-:-:S07]  /*2740*/  MOV R55, R53 ;  /* 0x0000003500377202 */ /* 0x000fce0000000f00 */
[----:B------:R-:W-:Y:S05]  /*2750*/  WARPSYNC.COLLECTIVE R52, `(.L_x_2316) ;  /* 0x0000000034087348 */ /* 0x000fea0003c00000 */
[----:B------:R0:W1:Y:S02]  /*2760*/  SHFL.DOWN P6, R53, R75, R50, R51 ;  /* 0x080000324b357389 */ /* 0x00006400000c0033 */
[----:B01----:R-:W-:Y:S01]  /*2770*/  ENDCOLLECTIVE ;  /* 0x000000000000791b */ /* 0x003fe20003800000 */
.L_x_2316:
[----:B------:R-:W-:Y:S05]  /*2780*/  BRA `(.L_x_2317) ;  /* 0xffffffe800887947 */ /* 0x000fea000383ffff */
.L_x_2318:
        /* <DEDUP_REMOVED lines=15> */
.L_x_8542:


//--------------------- .text._ZN10layer_norm13ln_bwd_kernelINS_13Kernel_traitsIf13__nv_bfloat16S2_S2_fjLj1536ELj1ELj1ELj4ELj8ENS_18Kernel_traits_baseILj1536EfS2_S2_S2_fjLj128EEEEELb1ELb0ELb0ELb1EEEvNS_9BwdParamsE --------------------------
	.section	.text._ZN10layer_norm13ln_bwd_kernelINS_13Kernel_traitsIf13__nv_bfloat16S2_S2_fjLj1536ELj1ELj1ELj4ELj8ENS_18Kernel_traits_baseILj1536EfS2_S2_S2_fjLj128EEEEELb1ELb0ELb0ELb1EEEvNS_9BwdParamsE,"ax",@progbits
	.align	128
        .global         _ZN10layer_norm13ln_bwd_kernelINS_13Kernel_traitsIf13__nv_bfloat16S2_S2_fjLj1536ELj1ELj1ELj4ELj8ENS_18Kernel_traits_baseILj1536EfS2_S2_S2_fjLj128EEEEELb1ELb0ELb0ELb1EEEvNS_9BwdParamsE
        .type           _ZN10layer_norm13ln_bwd_kernelINS_13Kernel_traitsIf13__nv_bfloat16S2_S2_fjLj1536ELj1ELj1ELj4ELj8ENS_18Kernel_traits_baseILj1536EfS2_S2_S2_fjLj128EEEEELb1ELb0ELb0ELb1EEEvNS_9BwdParamsE,@function
        .size           _ZN10layer_norm13ln_bwd_kernelINS_13Kernel_traitsIf13__nv_bfloat16S2_S2_fjLj1536ELj1ELj1ELj4ELj8ENS_18Kernel_traits_baseILj1536EfS2_S2_S2_fjLj128EEEEELb1ELb0ELb0ELb1EEEvNS_9BwdParamsE,(.L_x_8543 - _ZN10layer_norm13ln_bwd_kernelINS_13Kernel_traitsIf13__nv_bfloat16S2_S2_fjLj1536ELj1ELj1ELj4ELj8ENS_18Kernel_traits_baseILj1536EfS2_S2_S2_fjLj128EEEEELb1ELb0ELb0ELb1EEEvNS_9BwdParamsE)
        .other          _ZN10layer_norm13ln_bwd_kernelINS_13Kernel_traitsIf13__nv_bfloat16S2_S2_fjLj1536ELj1ELj1ELj4ELj8ENS_18Kernel_traits_baseILj1536EfS2_S2_S2_fjLj128EEEEELb1ELb0ELb0ELb1EEEvNS_9BwdParamsE,@"STO_CUDA_ENTRY STV_DEFAULT"
_ZN10layer_norm13ln_bwd_kernelINS_13Kernel_traitsIf13__nv_bfloat16S2_S2_fjLj1536ELj1ELj1ELj4ELj8ENS_18Kernel_traits_baseILj1536EfS2_S2_S2_fjLj128EEEEELb1ELb0ELb0ELb1EEEvNS_9BwdParamsE:
.text._ZN10layer_norm13ln_bwd_kernelINS_13Kernel_traitsIf13__nv_bfloat16S2_S2_fjLj1536ELj1ELj1ELj4ELj8ENS_18Kernel_traits_baseILj1536EfS2_S2_S2_fjLj128EEEEELb1ELb0ELb0ELb1EEEvNS_9BwdParamsE:
[----:B------:R-:W-:Y:S01]  /*0000*/  LDC R1, c[0x0][0x28] ;  /* 0x00000a00ff017b82 */ /* 0x000fe20000000800 */
[----:B------:R-:W0:Y:S07]  /*0010*/  S2R R0, SR_TID.X ;  /* 0x0000000000007919 */ /* 0x000e2e0000002100 */
[----:B------:R-:W0:Y:S01]  /*0020*/  S2UR UR6, SR_CTAID.X ;  /* 0x00000000000679c3 */ /* 0x000e220000002500 */
[----:B------:R-:W-:Y:S01]  /*0030*/  ULDC.64 UR4, c[0x0][0x208] ;  /* 0x0000820000047ab9 */ /* 0x000fe20000000a00 */
        /* <DEDUP_REMOVED lines=27> */
.L_x_2319:
[----:B------:R-:W-:Y:S01]  /*01f0*/  SHF.L.U32 R2, R0, 0x4, RZ ;  /* 0x0000000400027819 */ /* 0x000fe200000006ff */
[----:B------:R-:W-:-:S03]  /*0200*/  ULDC.64 UR6, c[0x0][0x260] ;  /* 0x0000980000067ab9 */ /* 0x000fc60000000a00 */
[----:B------:R-:W-:-:S04]  /*0210*/  LOP3.LUT R2, R2, 0x7f0, RZ, 0xc0, !PT ;  /* 0x000007f002027812 */ /* 0x000fc800078ec0ff */
[----:B------:R-:W-:-:S04]  /*0220*/  IADD3 R2, P0, R2, UR6, RZ ;  /* 0x0000000602027c10 */ /* 0x000fc8000ff1e0ff */
[----:B------:R-:W-:Y:S01]  /*0230*/  IADD3.X R3, RZ, UR7, RZ, P0, !PT ;  /* 0x00000007ff037c10 */ /* 0x000fe200087fe4ff */
[----:B------:R-:W-:Y:S02]  /*0240*/  ULDC.64 UR6, c[0x0][0x270] ;  /* 0x00009c0000067ab9 */ /* 0x000fe40000000a00 */
[----:B------:R-:W-:Y:S01]  /*0250*/  ISETP.NE.U32.AND P1, PT, RZ, UR6, PT ;  /* 0x00000006ff007c0c */ /* 0x000fe2000bf25070 */
[----:B------:R-:W-:Y:S01]  /*0260*/  HFMA2.MMA R44, -RZ, RZ, 0, 0 ;  /* 0x00000000ff2c7435 */ /* 0x000fe200000001ff */
[----:B------:R-:W5:Y:S01]  /*0270*/  LDG.E.128 R28, desc[UR4][R2.64] ;  /* 0x00000004021c7981 */ /* 0x000f62000c1e1d00 */
[----:B------:R-:W-:Y:S01]  /*0280*/  IMAD.MOV.U32 R78, RZ, RZ, 0x1 ;  /* 0x00000001ff4e7424 */ /* 0x000fe200078e00ff */
[----:B------:R-:W-:Y:S02]  /*0290*/  ISETP.NE.AND.EX P1, PT, RZ, UR7, PT, P1 ;  /* 0x00000007ff007c0c */ /* 0x000fe4000bf25310 */
        /* <DEDUP_REMOVED lines=9> */
[----:B------:R-:W-:-:S02]  /*0330*/  CS2R R18, SRZ ;  /* 0x0000000000127805 */ /* 0x000fc4000001ff00 */
[----:B------:R-:W-:Y:S02]  /*0340*/  CS2R R42, SRZ ;  /* 0x00000000002a7805 */ /* 0x000fe4000001ff00 */
[----:B------:R-:W-:Y:S02]  /*0350*/  CS2R R16, SRZ ;  /* 0x0000000000107805 */ /* 0x000fe4000001ff00 */
[----:B------:R-:W-:Y:S02]  /*0360*/  MOV R47, RZ ;  /* 0x000000ff002f7202 */ /* 0x000fe40000000f00 */
[----:B0-----:R-:W-:-:S07]  /*0370*/  CS2R R2, SRZ ;  /* 0x0000000000027805 */ /* 0x001fce000001ff00 */
.L_x_2325:
[----:B0-----:R-:W0:Y:S01]  /*0380*/  @P1 LDC.64 R38, c[0x0][0x270] ;  /* 0x00009c00ff261b82 */ /* 0x001e220000000a00 */
[----:B------:R-:W-:Y:S01]  /*0390*/  IMAD R32, R45, UR9, RZ ;  /* 0x000000092d207c24 */ /* 0x000fe2000f8e02ff */
[----:B------:R-:W-:Y:S02]  /*03a0*/  LOP3.LUT R34, R0, 0x7f, RZ, 0xc0, !PT ;  /* 0x0000007f00227812 */ /* 0x000fe400078ec0ff */
[----:B------:R-:W-:Y:S02]  /*03b0*/  SHF.R.S32.HI R36, RZ, 0x1f, R45 ;  /* 0x0000001fff247819 */ /* 0x000fe4000001142d */
[----:B------:R-:W-:Y:S02]  /*03c0*/  SHF.R.S32.HI R33, RZ, 0x1f, R32 ;  /* 0x0000001fff217819 */ /* 0x000fe40000011420 */
[----:B------:R-:W1:Y:S02]  /*03d0*/  LDC.64 R56, c[0x0][0x2b8] ;  /* 0x0000ae00ff387b82 */ /* 0x000e640000000a00 */
[----:B------:R-:W-:-:S04]  /*03e0*/  LEA.HI R71, R33, R32, RZ, 0x2 ;  /* 0x0000002021477211 */ /* 0x000fc800078f10ff */
[----:B------:R-:W-:Y:S02]  /*03f0*/  LEA.HI.SX32 R71, R71, R34, 0x1e ;  /* 0x0000002247477211 */ /* 0x000fe400078ff2ff */
[----:B------:R-:W2:Y:S03]  /*0400*/  LDC.64 R32, c[0x0][0x238] ;  /* 0x00008e00ff207b82 */ /* 0x000ea60000000a00 */
[----:B------:R-:W-:Y:S01]  /*0410*/  VIADD R69, R71, 0x80 ;  /* 0x0000008047457836 */ /* 0x000fe20000000000 */
[----:B0-----:R-:W-:-:S04]  /*0420*/  @P1 LEA R38, P0, R45, R38, 0x1 ;  /* 0x000000262d261211 */ /* 0x001fc800078008ff */
[----:B------:R-:W0:Y:S01]  /*0430*/  LDC.64 R60, c[0x0][0x250] ;  /* 0x00009400ff3c7b82 */ /* 0x000e220000000a00 */
[----:B------:R-:W-:Y:S02]  /*0440*/  @P1 LEA.HI.X R39, R45, R39, R36, 0x1, P0 ;  /* 0x000000272d271211 */ /* 0x000fe400000f0c24 */
[----:B------:R-:W-:Y:S02]  /*0450*/  IADD3 R81, R71, 0x100, RZ ;  /* 0x0000010047517810 */ /* 0x000fe40007ffe0ff */
[----:B------:R-:W-:Y:S01]  /*0460*/  SHF.L.U32 R70, R69, 0x3, RZ ;  /* 0x0000000345467819 */ /* 0x000fe200000006ff */
[----:B------:R3:W4:Y:S01]  /*0470*/  @P1 LDG.E.U16 R79, desc[UR4][R38.64] ;  /* 0x00000004264f1981 */ /* 0x000722000c1e1500 */
[----:B------:R-:W-:Y:S01]  /*0480*/  SHF.R.U32.HI R72, RZ, 0x1d, R69 ;  /* 0x0000001dff487819 */ /* 0x000fe20000011645 */
[----:B------:R-:W-:Y:S01]  /*0490*/  IMAD.SHL.U32 R73, R81, 0x8, RZ ;  /* 0x0000000851497824 */ /* 0x000fe200078e00ff */
[----:B------:R-:W-:Y:S01]  /*04a0*/  IADD3 R34, P0, R70, UR12, RZ ;  /* 0x0000000c46227c10 */ /* 0x000fe2000ff1e0ff */
[----:B-1----:R-:W-:Y:S01]  /*04b0*/  IMAD.WIDE.U32 R54, R69, 0x8, R56 ;  /* 0x0000000845367825 */ /* 0x002fe200078e0038 */
[----:B---3--:R-:W1:Y:S02]  /*04c0*/  LDC.64 R38, c[0x0][0x258] ;  /* 0x00009600ff267b82 */ /* 0x008e640000000a00 */
[----:B------:R-:W-:Y:S01]  /*04d0*/  IADD3.X R35, R72, UR13, RZ, P0, !PT ;  /* 0x0000000d48237c10 */ /* 0x000fe200087fe4ff */
[----:B--2---:R-:W-:Y:S01]  /*04e0*/  IMAD.WIDE.U32 R32, R71, 0x8, R32 ;  /* 0x0000000847207825 */ /* 0x004fe200078e0020 */
[----:B------:R-:W-:Y:S01]  /*04f0*/  SHF.R.U32.HI R74, RZ, 0x1d, R81 ;  /* 0x0000001dff4a7819 */ /* 0x000fe20000011651 */
[----:B------:R-:W2:Y:S01]  /*0500*/  LDG.E.64 R54, desc[UR4][R54.64] ;  /* 0x0000000436367981 */ /* 0x000ea2000c1e1b00 */
[----:B------:R-:W-:Y:S01]  /*0510*/  IADD3 R58, P0, R73, UR12, RZ ;  /* 0x0000000c493a7c10 */ /* 0x000fe2000ff1e0ff */
[----:B0-----:R-:W-:-:S02]  /*0520*/  IMAD.WIDE R60, R45, 0x4, R60 ;  /* 0x000000042d3c7825 */ /* 0x001fc400078e023c */
[----:B------:R-:W3:Y:S01]  /*0530*/  LDG.E.64 R32, desc[UR4][R32.64] ;  /* 0x0000000420207981 */ /* 0x000ee2000c1e1b00 */
[----:B------:R-:W-:Y:S01]  /*0540*/  IADD3.X R59, R74, UR13, RZ, P0, !PT ;  /* 0x0000000d4a3b7c10 */ /* 0x000fe200087fe4ff */
[--C-:B------:R-:W-:Y:S02]  /*0550*/  IMAD.WIDE.U32 R36, R71, 0x8, R56.reuse ;  /* 0x0000000847247825 */ /* 0x100fe400078e0038 */
[----:B------:R0:W3:Y:S04]  /*0560*/  LDG.E R84, desc[UR4][R60.64] ;  /* 0x000000043c547981 */ /* 0x0000e8000c1e1900 */
[----:B------:R-:W3:Y:S01]  /*0570*/  LDG.E.64 R58, desc[UR4][R58.64] ;  /* 0x000000043a3a7981 */ /* 0x000ee2000c1e1b00 */
[----:B------:R-:W-:-:S03]  /*0580*/  IMAD.WIDE.U32 R56, R81, 0x8, R56 ;  /* 0x0000000851387825 */ /* 0x000fc600078e0038 */
[----:B------:R-:W3:Y:S04]  /*0590*/  LDG.E.64 R36, desc[UR4][R36.64] ;  /* 0x0000000424247981 */ /* 0x000ee8000c1e1b00 */
[----:B------:R-:W3:Y:S01]  /*05a0*/  LDG.E.64 R34, desc[UR4][R34.64] ;  /* 0x0000000422227981 */ /* 0x000ee2000c1e1b00 */
[----:B-1----:R-:W-:Y:S01]  /*05b0*/  IMAD.WIDE R82, R45, 0x4, R38 ;  /* 0x000000042d527825 */ /* 0x002fe200078e0226 */
[----:B------:R-:W-:Y:S01]  /*05c0*/  ISETP.NE.U32.AND P2, PT, RZ, UR10, PT ;  /* 0x0000000aff007c0c */ /* 0x000fe2000bf45070 */
[----:B------:R-:W1:Y:S01]  /*05d0*/  LDC.64 R38, c[0x0][0x240] ;  /* 0x00009000ff267b82 */ /* 0x000e620000000a00 */
[----:B------:R-:W3:Y:S04]  /*05e0*/  LDG.E.64 R56, desc[UR4][R56.64] ;  /* 0x0000000438387981 */ /* 0x000ee8000c1e1b00 */
[----:B------:R-:W3:Y:S01]  /*05f0*/  LDG.E R80, desc[UR4][R82.64] ;  /* 0x0000000452507981 */ /* 0x000ee2000c1e1900 */
[----:B------:R-:W-:-:S13]  /*0600*/  ISETP.NE.AND.EX P2, PT, RZ, UR11, PT, P2 ;  /* 0x0000000bff007c0c */ /* 0x000fda000bf45320 */
[----:B------:R-:W0:Y:S01]  /*0610*/  @P2 LDC.64 R62, c[0x0][0x2c8] ;  /* 0x0000b200ff3e2b82 */ /* 0x000e220000000a00 */
[----:B------:R-:W-:Y:S02]  /*0620*/  @P2 LEA R66, P0, R69, UR10, 0x3 ;  /* 0x0000000a45422c11 */ /* 0x000fe4000f8018ff */
[----:B------:R-:W-:Y:S02]  /*0630*/  @P2 LEA R64, P3, R81, UR10, 0x3 ;  /* 0x0000000a51402c11 */ /* 0x000fe4000f8618ff */
[----:B------:R-:W-:Y:S01]  /*0640*/  @P2 LEA.HI.X R67, R69, UR11, RZ, 0x3, P0 ;  /* 0x0000000b45432c11 */ /* 0x000fe200080f1cff */
[----:B-1----:R-:W-:Y:S01]  /*0650*/  IMAD.WIDE.U32 R38, R71, 0x4, R38 ;  /* 0x0000000447267825 */ /* 0x002fe200078e0026 */
[----:B0-----:R-:W-:Y:S02]  /*0660*/  LEA R60, P0, R69, UR14, 0x2 ;  /* 0x0000000e453c7c11 */ /* 0x001fe4000f8010ff */
[C---:B------:R-:W-:Y:S01]  /*0670*/  @P2 LEA.HI.X R65, R81.reuse, UR11, RZ, 0x3, P3 ;  /* 0x0000000b51412c11 */ /* 0x040fe200098f1cff */
[----:B-----5:R0:W5:Y:S01]  /*0680*/  @P2 LDG.E.64 R50, desc[UR4][R66.64] ;  /* 0x0000000442322981 */ /* 0x020162000c1e1b00 */
[----:B------:R-:W-:-:S02]  /*0690*/  LEA R68, P3, R81, UR14, 0x2 ;  /* 0x0000000e51447c11 */ /* 0x000fc4000f8610ff */
[----:B------:R-:W-:Y:S01]  /*06a0*/  ISETP.NE.AND P5, PT, RZ, UR8, PT ;  /* 0x00000008ff007c0c */ /* 0x000fe2000bfa5270 */
[----:B------:R-:W5:Y:S01]  /*06b0*/  @P2 LDG.E.64 R48, desc[UR4][R64.64] ;  /* 0x0000000440302981 */ /* 0x000f62000c1e1b00 */
[----:B------:R-:W-:Y:S02]  /*06c0*/  LEA.HI.X R61, R69, UR15, RZ, 0x2, P0 ;  /* 0x0000000f453d7c11 */ /* 0x000fe400080f14ff */
[----:B------:R-:W-:Y:S02]  /*06d0*/  LEA.HI.X R69, R81, UR15, RZ, 0x2, P3 ;  /* 0x0000000f51457c11 */ /* 0x000fe400098f14ff */
[----:B------:R1:W5:Y:S01]  /*06e0*/  LDG.E R81, desc[UR4][R38.64] ;  /* 0x0000000426517981 */ /* 0x000362000c1e1900 */
[----:B0-----:R-:W-:-:S03]  /*06f0*/  MOV R66, 0x3f800000 ;  /* 0x3f80000000427802 */ /* 0x001fc60000000f00 */
[----:B------:R-:W5:Y:S01]  /*0700*/  LDG.E R60, desc[UR4][R60.64] ;  /* 0x000000043c3c7981 */ /* 0x000f62000c1e1900 */
[----:B------:R-:W-:-:S03]  /*0710*/  @P2 IMAD.WIDE.U32 R62, R71, 0x8, R62 ;  /* 0x00000008473e2825 */ /* 0x000fc600078e003e */
[----:B------:R-:W5:Y:S04]  /*0720*/  LDG.E R68, desc[UR4][R68.64] ;  /* 0x0000000444447981 */ /* 0x000f68000c1e1900 */
[----:B------:R0:W5:Y:S01]  /*0730*/  @P2 LDG.E.64 R52, desc[UR4][R62.64] ;  /* 0x000000043e342981 */ /* 0x000162000c1e1b00 */
[----:B------:R-:W-:Y:S01]  /*0740*/  UMOV UR6, 0xffffffff ;  /* 0xffffffff00067882 */ /* 0x000fe20000000000 */
[----:B------:R-:W-:Y:S02]  /*0750*/  LOP3.LUT P4, RZ, R0, 0x1f, RZ, 0xc0, !PT ;  /* 0x0000001f00ff7812 */ /* 0x000fe4000788c0ff */
[----:B----4-:R-:W-:Y:S01]  /*0760*/  @P1 SHF.L.U32 R66, R79, 0x10, RZ ;  /* 0x000000104f421819 */ /* 0x010fe200000006ff */
[----:B--2---:R-:W-:Y:S01]  /*0770*/  IMAD.MOV.U32 R82, RZ, RZ, R54 ;  /* 0x000000ffff527224 */ /* 0x004fe200078e0036 */
[----:B---3--:R-:W-:-:S02]  /*0780*/  SHF.R.U64 R93, R32, 0x10, R33 ;  /* 0x00000010205d7819 */ /* 0x008fc40000001221 */
[----:B------:R-:W-:Y:S02]  /*0790*/  SHF.L.U32 R87, R32, 0x10, RZ ;  /* 0x0000001020577819 */ /* 0x000fe400000006ff */
[----:B------:R-:W-:Y:S02]  /*07a0*/  SHF.R.U64 R79, R54, 0x10, R55 ;  /* 0x00000010364f7819 */ /* 0x000fe40000001237 */
[----:B------:R-:W-:Y:S02]  /*07b0*/  FSEL R84, R84, RZ, !P5 ;  /* 0x000000ff54547208 */ /* 0x000fe40006800000 */
[----:B------:R-:W-:Y:S02]  /*07c0*/  SHF.L.U32 R93, R93, 0x10, RZ ;  /* 0x000000105d5d7819 */ /* 0x000fe400000006ff */
[----:B------:R-:W-:Y:S01]  /*07d0*/  SHF.R.U64 R32, R58, 0x10, R59 ;  /* 0x000000103a207819 */ /* 0x000fe2000000123b */
[----:B-1----:R-:W-:Y:S01]  /*07e0*/  IMAD.U32 R39, R33, 0x10000, RZ ;  /* 0x0001000021277824 */ /* 0x002fe200078e00ff */
[----:B------:R-:W-:-:S02]  /*07f0*/  MOV R67, R55 ;  /* 0x0000003700437202 */ /* 0x000fc40000000f00 */
[----:B------:R-:W-:Y:S02]  /*0800*/  SHF.R.U32.HI R54, RZ, 0x10, R55 ;  /* 0x00000010ff367819 */ /* 0x000fe40000011637 */
[----:B------:R-:W-:Y:S02]  /*0810*/  SHF.R.U32.HI R91, RZ, 0x10, R59 ;  /* 0x00000010ff5b7819 */ /* 0x000fe4000001163b */
[----:B------:R-:W-:Y:S02]  /*0820*/  MOV R55, R36 ;  /* 0x0000002400377202 */ /* 0x000fe40000000f00 */
[----:B------:R-:W-:Y:S01]  /*0830*/  SHF.R.U32.HI R89, RZ, 0x10, R33 ;  /* 0x00000010ff597819 */ /* 0x000fe20000011621 */
[----:B------:R-:W-:Y:S01]  /*0840*/  IMAD.U32 R33, R59, 0x10000, RZ ;  /* 0x000100003b217824 */ /* 0x000fe200078e00ff */
[----:B------:R-:W-:Y:S01]  /*0850*/  SHF.R.U64 R86, R36, 0x10, R37 ;  /* 0x0000001024567819 */ /* 0x000fe20000001225 */
[----:B0-----:R-:W-:Y:S01]  /*0860*/  IMAD.U32 R63, R34, 0x10000, RZ ;  /* 0x00010000223f7824 */ /* 0x001fe200078e00ff */
[----:B------:R-:W-:Y:S01]  /*0870*/  SHF.L.U32 R59, R32, 0x10, RZ ;  /* 0x00000010203b7819 */ /* 0x000fe200000006ff */
[C---:B------:R-:W-:Y:S01]  /*0880*/  FADD.FTZ R93, -R84.reuse, R93 ;  /* 0x0000005d545d7221 */ /* 0x040fe20000010100 */
[----:B------:R-:W-:Y:S01]  /*0890*/  SHF.L.U32 R91, R91, 0x10, RZ ;  /* 0x000000105b5b7819 */ /* 0x000fe200000006ff */
[----:B------:R-:W-:Y:S01]  /*08a0*/  FADD.FTZ R87, -R84, R87 ;  /* 0x0000005754577221 */ /* 0x000fe20000010100 */
[--C-:B------:R-:W-:Y:S01]  /*08b0*/  SHF.R.U64 R38, R34, 0x10, R35.reuse ;  /* 0x0000001022267819 */ /* 0x100fe20000001223 */
[----:B------:R-:W-:Y:S01]  /*08c0*/  IMAD.U32 R55, R55, 0x10000, RZ ;  /* 0x0001000037377824 */ /* 0x000fe200078e00ff */
[----:B------:R-:W-:-:S02]  /*08d0*/  SHF.R.U32.HI R34, RZ, 0x10, R35 ;  /* 0x00000010ff227819 */ /* 0x000fc40000011623 */
[----:B------:R-:W-:Y:S01]  /*08e0*/  SHF.L.U32 R83, R35, 0x10, RZ ;  /* 0x0000001023537819 */ /* 0x000fe200000006ff */
[----:B------:R-:W-:Y:S01]  /*08f0*/  FADD.FTZ R35, -R84, R63 ;  /* 0x0000003f54237221 */ /* 0x000fe20000010100 */
[----:B------:R-:W-:Y:S01]  /*0900*/  SHF.L.U32 R86, R86, 0x10, RZ ;  /* 0x0000001056567819 */ /* 0x000fe200000006ff */
[--C-:B------:R-:W-:Y:S01]  /*0910*/  IMAD.MOV.U32 R61, RZ, RZ, R37.reuse ;  /* 0x000000ffff3d7224 */ /* 0x100fe200078e0025 */
[----:B------:R-:W-:Y:S01]  /*0920*/  SHF.R.U32.HI R62, RZ, 0x10, R37 ;  /* 0x00000010ff3e7819 */ /* 0x000fe20000011625 */
[----:B------:R-:W-:Y:S01]  /*0930*/  FADD.FTZ R63, -R84, R59 ;  /* 0x0000003b543f7221 */ /* 0x000fe20000010100 */
[----:B------:R-:W-:Y:S01]  /*0940*/  FMUL.FTZ R93, R80, R93 ;  /* 0x0000005d505d7220 */ /* 0x000fe20000410000 */
[----:B------:R-:W-:Y:S01]  /*0950*/  MOV R64, R56 ;  /* 0x0000003800407202 */ /* 0x000fe20000000f00 */
[----:B------:R-:W-:Y:S01]  /*0960*/  FADD.FTZ R59, -R84, R91 ;  /* 0x0000005b543b7221 */ /* 0x000fe20000010100 */
[----:B------:R-:W-:Y:S01]  /*0970*/  SHF.R.U64 R37, R56, 0x10, R57 ;  /* 0x0000001038257819 */ /* 0x000fe20000001239 */
[----:B------:R-:W-:Y:S01]  /*0980*/  FMUL.FTZ R56, R80, R87 ;  /* 0x0000005750387220 */ /* 0x000fe20000410000 */
[----:B------:R-:W-:Y:S01]  /*0990*/  FMUL.FTZ R91, R28, R55 ;  /* 0x000000371c5b7220 */ /* 0x000fe20000410000 */
[----:B------:R-:W-:Y:S01]  /*09a0*/  FADD.FTZ R42, R86, R42 ;  /* 0x0000002a562a7221 */ /* 0x000fe20000010000 */
[-C--:B------:R-:W-:Y:S01]  /*09b0*/  FFMA.FTZ R43, R93, R86.reuse, R43 ;  /* 0x000000565d2b7223 */ /* 0x080fe2000001002b */
[----:B------:R-:W-:Y:S01]  /*09c0*/  FMUL.FTZ R90, R29, R86 ;  /* 0x000000561d5a7220 */ /* 0x000fe20000410000 */
[----:B------:R-:W-:Y:S01]  /*09d0*/  SHF.L.U32 R89, R89, 0x10, RZ ;  /* 0x0000001059597819 */ /* 0x000fe200000006ff */
[----:B------:R-:W-:Y:S01]  /*09e0*/  IMAD.U32 R69, R34, 0x10000, RZ ;  /* 0x0001000022457824 */ /* 0x000fe200078e00ff */
[----:B------:R-:W-:Y:S01]  /*09f0*/  SHF.L.U32 R61, R61, 0x10, RZ ;  /* 0x000000103d3d7819 */ /* 0x000fe200000006ff */
[----:B------:R-:W-:Y:S01]  /*0a00*/  FMUL.FTZ R86, R80, R35 ;  /* 0x0000002350567220 */ /* 0x000fe20000410000 */
[----:B------:R-:W-:Y:S01]  /*0a10*/  SHF.L.U32 R65, R58, 0x10, RZ ;  /* 0x000000103a417819 */ /* 0x000fe200000006ff */
[----:B------:R-:W-:Y:S01]  /*0a20*/  FADD.FTZ R39, -R84, R39 ;  /* 0x0000002754277221 */ /* 0x000fe20000010100 */
[----:B------:R-:W-:Y:S01]  /*0a30*/  SHF.L.U32 R85, R38, 0x10, RZ ;  /* 0x0000001026557819 */ /* 0x000fe200000006ff */
[----:B------:R-:W-:Y:S01]  /*0a40*/  FADD.FTZ R35, RZ, R91 ;  /* 0x0000005bff237221 */ /* 0x000fe20000010000 */
[----:B------:R-:W-:Y:S01]  /*0a50*/  FFMA.FTZ R34, R56, R91, RZ ;  /* 0x0000005b38227223 */ /* 0x000fe200000100ff */
[----:B------:R-:W-:Y:S01]  /*0a60*/  MOV R36, R57 ;  /* 0x0000003900247202 */ /* 0x000fe20000000f00 */
[----:B------:R-:W-:-:S02]  /*0a70*/  IMAD.U32 R32, R37, 0x10000, RZ ;  /* 0x0001000025207824 */ /* 0x000fc400078e00ff */
[----:B------:R-:W-:Y:S01]  /*0a80*/  FADD.FTZ R89, -R84, R89 ;  /* 0x0000005954597221 */ /* 0x000fe20000010100 */
[----:B------:R-:W-:Y:S02]  /*0a90*/  IMAD.U32 R62, R62, 0x10000, RZ ;  /* 0x000100003e3e7824 */ /* 0x000fe400078e00ff */
[----:B------:R-:W-:Y:S01]  /*0aa0*/  FMUL.FTZ R92, R80, R39 ;  /* 0x00000027505c7220 */ /* 0x000fe20000410000 */
[----:B------:R-:W-:Y:S01]  /*0ab0*/  FMUL.FTZ R88, R30, R61 ;  /* 0x0000003d1e587220 */ /* 0x000fe20000410000 */
[----:B------:R-:W-:Y:S01]  /*0ac0*/  FADD.FTZ R35, R35, R90 ;  /* 0x0000005a23237221 */ /* 0x000fe20000010000 */
[----:B------:R-:W-:Y:S01]  /*0ad0*/  FFMA.FTZ R37, R93, R90, R34 ;  /* 0x0000005a5d257223 */ /* 0x000fe20000010022 */
[C---:B------:R-:W-:Y:S01]  /*0ae0*/  FADD.FTZ R83, -R84.reuse, R83 ;  /* 0x0000005354537221 */ /* 0x040fe20000010100 */
[C---:B------:R-:W-:Y:S01]  /*0af0*/  FADD.FTZ R65, -R84.reuse, R65 ;  /* 0x0000004154417221 */ /* 0x040fe20000010100 */
[C---:B------:R-:W-:Y:S01]  /*0b00*/  FADD.FTZ R33, -R84.reuse, R33 ;  /* 0x0000002154217221 */ /* 0x040fe20000010100 */
[C---:B------:R-:W-:Y:S01]  /*0b10*/  FADD.FTZ R85, -R84.reuse, R85 ;  /* 0x0000005554557221 */ /* 0x040fe20000010100 */
[----:B------:R-:W-:Y:S01]  /*0b20*/  FADD.FTZ R69, -R84, R69 ;  /* 0x0000004554457221 */ /* 0x000fe20000010100 */
[----:B------:R-:W-:Y:S01]  /*0b30*/  SHF.L.U32 R84, R82, 0x10, RZ ;  /* 0x0000001052547819 */ /* 0x000fe200000006ff */
[----:B------:R-:W-:Y:S01]  /*0b40*/  FMUL.FTZ R89, R80, R89 ;  /* 0x0000005950597220 */ /* 0x000fe20000410000 */
[----:B------:R-:W-:Y:S01]  /*0b50*/  SHF.L.U32 R58, R36, 0x10, RZ ;  /* 0x00000010243a7819 */ /* 0x000fe200000006ff */
        /* <DEDUP_REMOVED lines=12> */
[----:B------:R-:W-:Y:S01]  /*0c20*/  FMUL.FTZ R83, R80, R83 ;  /* 0x0000005350537220 */ /* 0x000fe20000410000 */
        /* <DEDUP_REMOVED lines=22> */
[C---:B------:R-:W-:Y:S01]  /*0d90*/  FMUL.FTZ R63, R80.reuse, R63 ;  /* 0x0000003f503f7220 */ /* 0x040fe20000410000 */
[----:B------:R-:W-:Y:S01]  /*0da0*/  FMUL.FTZ R62, R80, R33 ;  /* 0x00000021503e7220 */ /* 0x000fe20000410000 */
[----:B------:R-:W-:Y:S01]  /*0db0*/  FMUL.FTZ R64, R20, R64 ;  /* 0x0000004014407220 */ /* 0x000fe20000410000 */
[----:B------:R-:W-:Y:S01]  /*0dc0*/  FADD.FTZ R33, R36, R67 ;  /* 0x0000004324217221 */ /* 0x000fe20000010000 */
[----:B------:R-:W-:Y:S01]  /*0dd0*/  FFMA.FTZ R34, R69, R67, R34 ;  /* 0x0000004345227223 */ /* 0x000fe20000010022 */
[----:B------:R-:W-:Y:S01]  /*0de0*/  SHF.R.U32.HI R57, RZ, 0x10, R57 ;  /* 0x00000010ff397819 */ /* 0x000fe20000011639 */
        /* <DEDUP_REMOVED lines=42> */
.L_x_2336:
        /* <DEDUP_REMOVED lines=11> */
[----:B-----5:R-:W-:Y:S01]  /*1140*/  LOP3.LUT P6, RZ, R81, 0xff000000, RZ, 0xc0, !PT ;  /* 0xff00000051ff7812 */ /* 0x020fe200078cc0ff */
[----:B------:R-:W-:Y:S01]  /*1150*/  @!P0 VIADD R35, R35, 0x4 ;  /* 0x0000000423238836 */ /* 0x000fe20000000000 */
[----:B------:R-:W-:Y:S02]  /*1160*/  @!P3 IADD3 R33, R33, 0x4, RZ ;  /* 0x000000042121b810 */ /* 0x000fe40007ffe0ff */
[----:B------:R-:W-:-:S02]  /*1170*/  LOP3.LUT P0, RZ, R81, 0xff00, RZ, 0xc0, !PT ;  /* 0x0000ff0051ff7812 */ /* 0x000fc4000780c0ff */
[----:B------:R-:W-:Y:S02]  /*1180*/  @!P4 LOP3.LUT R35, R35, 0x3, R32, 0xf8, !PT ;  /* 0x000000032323c812 */ /* 0x000fe400078ef820 */
[----:B---3--:R-:W-:-:S04]  /*1190*/  LEA R34, R37, R34, 0x18 ;  /* 0x0000002225227211 */ /* 0x008fc800078ec0ff */
[----:B------:R-:W-:Y:S01]  /*11a0*/  @!P4 LEA R78, R35, R34, 0x3 ;  /* 0x00000022234ec211 */ /* 0x000fe200078e18ff */
[----:B------:R-:W-:-:S04]  /*11b0*/  IMAD R36, R33, 0x8, R34 ;  /* 0x0000000821247824 */ /* 0x000fc800078e0222 */
[----:B------:R-:W-:Y:S01]  /*11c0*/  @!P4 STS.64 [R78+0x1800], R54 ;  /* 0x001800364e00c388 */ /* 0x000fe20000000a00 */
[----:B------:R-:W-:Y:S01]  /*11d0*/  BAR.SYNC.DEFER_BLOCKING 0x0 ;  /* 0x0000000000007b1d */ /* 0x000fe20000010000 */
[----:B------:R-:W-:-:S05]  /*11e0*/  LOP3.LUT P4, RZ, R81, 0xff, RZ, 0xc0, !PT ;  /* 0x000000ff51ff7812 */ /* 0x000fca000788c0ff */
[----:B------:R-:W0:Y:S02]  /*11f0*/  LDS.128 R32, [R36+0x1800] ;  /* 0x0018000024207984 */ /* 0x000e240000000c00 */
[----:B0-----:R-:W-:Y:S01]  /*1200*/  FADD.FTZ R37, RZ, R32 ;  /* 0x00000020ff257221 */ /* 0x001fe20000010000 */
[----:B------:R-:W-:-:S03]  /*1210*/  FADD.FTZ R32, RZ, R33 ;  /* 0x00000021ff207221 */ /* 0x000fc60000010000 */
[----:B------:R-:W-:Y:S01]  /*1220*/  FADD.FTZ R34, R34, R37 ;  /* 0x0000002522227221 */ /* 0x000fe20000010000 */
[----:B------:R-:W-:Y:S01]  /*1230*/  FADD.FTZ R32, R35, R32 ;  /* 0x0000002023207221 */ /* 0x000fe20000010000 */
[----:B------:R-:W0:Y:S02]  /*1240*/  LDS.128 R36, [R36+0x1810] ;  /* 0x0018100024247984 */ /* 0x000e240000000c00 */
[----:B0-----:R-:W-:Y:S01]  /*1250*/  FADD.FTZ R33, R34, R36 ;  /* 0x0000002422217221 */ /* 0x001fe20000010000 */
[----:B------:R-:W-:-:S03]  /*1260*/  FADD.FTZ R32, R32, R37 ;  /* 0x0000002520207221 */ /* 0x000fc60000010000 */
[----:B------:R-:W-:Y:S01]  /*1270*/  FADD.FTZ R33, R38, R33 ;  /* 0x0000002126217221 */ /* 0x000fe20000010000 */
[----:B------:R-:W-:Y:S01]  /*1280*/  FADD.FTZ R32, R39, R32 ;  /* 0x0000002027207221 */ /* 0x000fe20000010000 */
[----:B------:R-:W-:Y:S02]  /*1290*/  @P2 SHF.R.U32.HI R38, RZ, 0x10, R53 ;  /* 0x00000010ff262819 */ /* 0x000fe40000011635 */
[----:B------:R-:W-:Y:S01]  /*12a0*/  FMUL.FTZ R33, R33, UR16 ;  /* 0x0000001021217c20 */ /* 0x000fe20008410000 */
[----:B------:R-:W-:Y:S01]  /*12b0*/  FMUL.FTZ R55, R32, UR16 ;  /* 0x0000001020377c20 */ /* 0x000fe20008410000 */
[----:B------:R-:W-:Y:S01]  /*12c0*/  @P2 MOV R32, R52 ;  /* 0x0000003400202202 */ /* 0x000fe20000000f00 */
[----:B------:R-:W-:Y:S02]  /*12d0*/  @P2 IMAD.U32 R38, R38, 0x10000, RZ ;  /* 0x0001000026262824 */ /* 0x000fe400078e00ff */
[----:B------:R-:W-:Y:S02]  /*12e0*/  FSEL R34, R33, RZ, !P5 ;  /* 0x000000ff21227208 */ /* 0x000fe40006800000 */
[----:B------:R-:W-:-:S02]  /*12f0*/  @P2 SHF.L.U32 R32, R32, 0x10, RZ ;  /* 0x0000001020202819 */ /* 0x000fc400000006ff */
        /* <DEDUP_REMOVED lines=8> */
[----:B------:R-:W-:Y:S02]  /*1380*/  @P2 IMAD.MOV.U32 R36, RZ, RZ, R53 ;  /* 0x000000ffff242224 */ /* 0x000fe400078e0035 */
[----:B------:R-:W-:Y:S01]  /*1390*/  FMUL.FTZ R33, R80, R33 ;  /* 0x0000002150217220 */ /* 0x000fe20000410000 */
[----:B------:R-:W-:Y:S01]  /*13a0*/  FADD.FTZ R37, R88, -R37 ;  /* 0x8000002558257221 */ /* 0x000fe20000010000 */
[C---:B------:R-:W-:Y:S01]  /*13b0*/  FMUL.FTZ R35, R80.reuse, R35 ;  /* 0x0000002350237220 */ /* 0x040fe20000410000 */
[----:B------:R-:W-:Y:S01]  /*13c0*/  FMUL.FTZ R39, R80, R39 ;  /* 0x0000002750277220 */ /* 0x000fe20000410000 */
[----:B------:R-:W-:Y:S01]  /*13d0*/  @P2 FADD.FTZ R33, R33, R32 ;  /* 0x0000002021212221 */ /* 0x000fe20000010000 */
[----:B------:R-:W-:Y:S01]  /*13e0*/  @P2 SHF.R.U64 R32, R52, 0x10, R53 ;  /* 0x0000001034202819 */ /* 0x000fe20000001235 */
[----:B------:R-:W-:Y:S01]  /*13f0*/  FMUL.FTZ R37, R80, R37 ;  /* 0x0000002550257220 */ /* 0x000fe20000410000 */
[----:B------:R-:W-:Y:S01]  /*1400*/  @P2 SHF.L.U32 R36, R36, 0x10, RZ ;  /* 0x0000001024242819 */ /* 0x000fe200000006ff */
[----:B------:R-:W-:Y:S01]  /*1410*/  @P2 FADD.FTZ R39, R39, R38 ;  /* 0x0000002627272221 */ /* 0x000fe20000010000 */
[----:B------:R-:W-:Y:S01]  /*1420*/  @P2 SHF.L.U32 R32, R32, 0x10, RZ ;  /* 0x0000001020202819 */ /* 0x000fe200000006ff */
[-CC-:B------:R-:W-:Y:S01]  /*1430*/  FFMA.FTZ R85, R85, R55.reuse, R34.reuse ;  /* 0x0000003755557223 */ /* 0x180fe20000010022 */
[-C--:B------:R-:W-:Y:S01]  /*1440*/  FFMA.FTZ R78, R63, R55.reuse, R34 ;  /* 0x000000373f4e7223 */ /* 0x080fe20000010022 */
[----:B------:R-:W-:Y:S01]  /*1450*/  @P2 FADD.FTZ R37, R37, R36 ;  /* 0x0000002425252221 */ /* 0x000fe20000010000 */
[-C--:B------:R-:W-:Y:S01]  /*1460*/  FMUL.FTZ R56, R39, R66.reuse ;  /* 0x0000004227387220 */ /* 0x080fe20000410000 */
[----:B------:R-:W-:Y:S01]  /*1470*/  @P2 FADD.FTZ R35, R35, R32 ;  /* 0x0000002023232221 */ /* 0x000fe20000010000 */
[-C--:B------:R-:W-:Y:S01]  /*1480*/  FMUL.FTZ R32, R33, R66.reuse ;  /* 0x0000004221207220 */ /* 0x080fe20000410000 */
[-C--:B------:R-:W-:Y:S01]  /*1490*/  FMUL.FTZ R54, R37, R66.reuse ;  /* 0x0000004225367220 */ /* 0x080fe20000410000 */
[-CC-:B------:R-:W-:Y:S01]  /*14a0*/  FFMA.FTZ R63, R62, R55.reuse, R34.reuse ;  /* 0x000000373e3f7223 */ /* 0x180fe20000010022 */
[----:B------:R-:W-:Y:S01]  /*14b0*/  FMUL.FTZ R36, R35, R66 ;  /* 0x0000004223247220 */ /* 0x000fe20000410000 */
[----:B------:R-:W-:Y:S01]  /*14c0*/  FMUL.FTZ R32, R32, UR17 ;  /* 0x0000001120207c20 */ /* 0x000fe20008410000 */
[----:B------:R-:W-:Y:S01]  /*14d0*/  FMUL.FTZ R54, R54, UR17 ;  /* 0x0000001136367c20 */ /* 0x000fe20008410000 */
[-CC-:B------:R-:W-:Y:S01]  /*14e0*/  FFMA.FTZ R81, R86, R55.reuse, R34.reuse ;  /* 0x0000003756517223 */ /* 0x180fe20000010022 */
[----:B------:R-:W-:Y:S01]  /*14f0*/  FMUL.FTZ R38, R36, UR17 ;  /* 0x0000001124267c20 */ /* 0x000fe20008410000 */
[-CC-:B------:R-:W-:Y:S01]  /*1500*/  FFMA.FTZ R65, R65, R55.reuse, R34.reuse ;  /* 0x0000003741417223 */ /* 0x180fe20000010022 */
[----:B------:R-:W-:Y:S01]  /*1510*/  FSEL R36, R32, RZ, P4 ;  /* 0x000000ff20247208 */ /* 0x000fe20002000000 */
[----:B------:R-:W-:Y:S01]  /*1520*/  FMUL.FTZ R32, R56, UR17 ;  /* 0x0000001138207c20 */ /* 0x000fe20008410000 */
[----:B------:R-:W-:Y:S01]  /*1530*/  FSEL R54, R54, RZ, P5 ;  /* 0x000000ff36367208 */ /* 0x000fe20002800000 */
[-CC-:B------:R-:W-:Y:S01]  /*1540*/  FFMA.FTZ R56, R83, R55.reuse, R34.reuse ;  /* 0x0000003753387223 */ /* 0x180fe20000010022 */
[----:B------:R-:W-:Y:S01]  /*1550*/  FSEL R38, R38, RZ, P0 ;  /* 0x000000ff26267208 */ /* 0x000fe20000000000 */
[----:B------:R-:W-:Y:S01]  /*1560*/  FFMA.FTZ R62, R59, R55, R34 ;  /* 0x000000373b3e7223 */ /* 0x000fe20000010022 */
[----:B------:R-:W-:Y:S01]  /*1570*/  FSEL R32, R32, RZ, P6 ;  /* 0x000000ff20207208 */ /* 0x000fe20003000000 */
[----:B------:R-:W-:Y:S01]  /*1580*/  FADD.FTZ R85, R82, -R85 ;  /* 0x8000005552557221 */ /* 0x000fe20000010000 */
[----:B------:R-:W-:Y:S01]  /*1590*/  LOP3.LUT P4, RZ, R60, 0xff, RZ, 0xc0, !PT ;  /* 0x000000ff3cff7812 */ /* 0x000fe2000788c0ff */
[----:B------:R-:W-:Y:S01]  /*15a0*/  FADD.FTZ R59, R64, -R65 ;  /* 0x80000041403b7221 */ /* 0x000fe20000010000 */
[----:B------:R-:W-:Y:S01]  /*15b0*/  LOP3.LUT P0, RZ, R60, 0xff00, RZ, 0xc0, !PT ;  /* 0x0000ff003cff7812 */ /* 0x000fe2000780c0ff */
[----:B------:R-:W-:Y:S01]  /*15c0*/  FMUL.FTZ R65, R80, R85 ;  /* 0x0000005550417220 */ /* 0x000fe20000410000 */
[C---:B------:R-:W-:Y:S01]  /*15d0*/  LOP3.LUT P5, RZ, R60.reuse, 0xff0000, RZ, 0xc0, !PT ;  /* 0x00ff00003cff7812 */ /* 0x040fe200078ac0ff */
[----:B------:R-:W-:Y:S01]  /*15e0*/  FADD.FTZ R79, R79, -R56 ;  /* 0x800000384f4f7221 */ /* 0x000fe20000010000 */
[----:B------:R-:W-:Y:S01]  /*15f0*/  LOP3.LUT P6, RZ, R60, 0xff000000, RZ, 0xc0, !PT ;  /* 0xff0000003cff7812 */ /* 0x000fe200078cc0ff */
[----:B------:R-:W-:Y:S01]  /*1600*/  FFMA.FTZ R60, R69, R55, R34 ;  /* 0x00000037453c7223 */ /* 0x000fe20000010022 */
[----:B------:R-:W-:Y:S01]  /*1610*/  @P2 SHF.R.U64 R34, R50, 0x10, R51 ;  /* 0x0000001032222819 */ /* 0x000fe20000001233 */
[----:B------:R-:W-:Y:S01]  /*1620*/  FADD.FTZ R63, R58, -R63 ;  /* 0x8000003f3a3f7221 */ /* 0x000fe20000010000 */
[----:B------:R-:W-:Y:S01]  /*1630*/  FADD.FTZ R81, R84, -R81 ;  /* 0x8000005154517221 */ /* 0x000fe20000010000 */
[--C-:B------:R-:W-:Y:S01]  /*1640*/  @P2 IMAD.MOV.U32 R58, RZ, RZ, R51.reuse ;  /* 0x000000ffff3a2224 */ /* 0x100fe200078e0033 */
[----:B------:R-:W-:Y:S01]  /*1650*/  @P2 SHF.L.U32 R34, R34, 0x10, RZ ;  /* 0x0000001022222819 */ /* 0x000fe200000006ff */
[----:B------:R-:W-:Y:S01]  /*1660*/  FADD.FTZ R83, R57, -R62 ;  /* 0x8000003e39537221 */ /* 0x000fe20000010000 */
[C---:B------:R-:W-:Y:S01]  /*1670*/  FMUL.FTZ R69, R80.reuse, R81 ;  /* 0x0000005150457220 */ /* 0x040fe20000410000 */
[----:B------:R-:W-:Y:S01]  /*1680*/  @P2 MOV R62, R48 ;  /* 0x00000030003e2202 */ /* 0x000fe20000000f00 */
[----:B------:R-:W-:Y:S01]  /*1690*/  FMUL.FTZ R79, R80, R79 ;  /* 0x0000004f504f7220 */ /* 0x000fe20000410000 */
[----:B------:R-:W-:Y:S01]  /*16a0*/  @P2 FADD.FTZ R65, R65, R34 ;  /* 0x0000002241412221 */ /* 0x000fe20000010000 */
[----:B------:R-:W-:Y:S01]  /*16b0*/  @P2 SHF.L.U32 R58, R58, 0x10, RZ ;  /* 0x000000103a3a2819 */ /* 0x000fe200000006ff */
[----:B------:R-:W-:Y:S01]  /*16c0*/  FADD.FTZ R67, R67, -R60 ;  /* 0x8000003c43437221 */ /* 0x000fe20000010000 */
[----:B------:R-:W-:Y:S01]  /*16d0*/  @P2 SHF.R.U32.HI R60, RZ, 0x10, R51 ;  /* 0x00000010ff3c2819 */ /* 0x000fe20000011633 */
[----:B------:R-:W-:Y:S01]  /*16e0*/  FMUL.FTZ R34, R65, R66 ;  /* 0x0000004241227220 */ /* 0x000fe20000410000 */
[----:B------:R-:W-:Y:S01]  /*16f0*/  FMUL.FTZ R59, R80, R59 ;  /* 0x0000003b503b7220 */ /* 0x000fe20000410000 */
[----:B------:R-:W-:Y:S01]  /*1700*/  @P2 FADD.FTZ R79, R79, R58 ;  /* 0x0000003a4f4f2221 */ /* 0x000fe20000010000 */
[--C-:B------:R-:W-:Y:S01]  /*1710*/  @P2 SHF.R.U64 R58, R48, 0x10, R49.reuse ;  /* 0x00000010303a2819 */ /* 0x100fe20000001231 */
[----:B------:R-:W-:Y:S01]  /*1720*/  FMUL.FTZ R56, R34, UR17 ;  /* 0x0000001122387c20 */ /* 0x000fe20008410000 */
[----:B------:R-:W-:Y:S01]  /*1730*/  @P2 MOV R34, R50 ;  /* 0x0000003200222202 */ /* 0x000fe20000000f00 */
[----:B------:R-:W-:Y:S01]  /*1740*/  FADD.FTZ R61, R61, -R78 ;  /* 0x8000004e3d3d7221 */ /* 0x000fe20000010000 */
[----:B------:R-:W-:Y:S01]  /*1750*/  FMUL.FTZ R67, R80, R67 ;  /* 0x0000004350437220 */ /* 0x000fe20000410000 */
[----:B------:R-:W-:Y:S01]  /*1760*/  @P2 IMAD.U32 R60, R60, 0x10000, RZ ;  /* 0x000100003c3c2824 */ /* 0x000fe200078e00ff */
[----:B------:R-:W-:Y:S01]  /*1770*/  FSEL R56, R56, RZ, P0 ;  /* 0x000000ff38387208 */ /* 0x000fe20000000000 */
[----:B------:R-:W-:Y:S01]  /*1780*/  FMUL.FTZ R57, R80, R61 ;  /* 0x0000003d50397220 */ /* 0x000fe20000410000 */
[----:B------:R-:W-:Y:S01]  /*1790*/  ISETP.NE.U32.AND P0, PT, RZ, UR18, PT ;  /* 0x00000012ff007c0c */ /* 0x000fe2000bf05070 */
[----:B------:R0:W1:Y:S01]  /*17a0*/  F2F.BF16.F32 R81, R54 ;  /* 0x0000003600517304 */ /* 0x0000620000202000 */
[----:B------:R-:W-:Y:S01]  /*17b0*/  @P2 SHF.L.U32 R34, R34, 0x10, RZ ;  /* 0x0000001022222819 */ /* 0x000fe200000006ff */
[----:B------:R-:W-:Y:S01]  /*17c0*/  FMUL.FTZ R55, R80, R63 ;  /* 0x0000003f50377220 */ /* 0x000fe20000410000 */
[----:B------:R-:W-:Y:S01]  /*17d0*/  ISETP.NE.AND.EX P0, PT, RZ, UR19, PT, P0 ;  /* 0x00000013ff007c0c */ /* 0x000fe2000bf05300 */
[----:B------:R-:W-:Y:S01]  /*17e0*/  @P2 FADD.FTZ R67, R67, R60 ;  /* 0x0000003c43432221 */ /* 0x000fe20000010000 */
[----:B------:R-:W-:Y:S01]  /*17f0*/  @P2 SHF.R.U32.HI R60, RZ, 0x10, R49 ;  /* 0x00000010ff3c2819 */ /* 0x000fe20000011631 */
[----:B------:R-:W-:Y:S01]  /*1800*/  @P2 FADD.FTZ R69, R69, R34 ;  /* 0x0000002245452221 */ /* 0x000fe20000010000 */
[----:B------:R-:W-:Y:S01]  /*1810*/  @P2 SHF.L.U32 R34, R62, 0x10, RZ ;  /* 0x000000103e222819 */ /* 0x000fe200000006ff */
[----:B------:R2:W3:Y:S01]  /*1820*/  F2F.BF16.F32 R63, R36 ;  /* 0x00000024003f7304 */ /* 0x0004e20000202000 */
[----:B------:R-:W-:Y:S01]  /*1830*/  FMUL.FTZ R61, R80, R83 ;  /* 0x00000053503d7220 */ /* 0x000fe20000410000 */
[----:B------:R-:W-:-:S02]  /*1840*/  @P2 IMAD.U32 R60, R60, 0x10000, RZ ;  /* 0x000100003c3c2824 */ /* 0x000fc400078e00ff */
[----:B------:R-:W-:Y:S01]  /*1850*/  @P2 FADD.FTZ R59, R59, R34 ;  /* 0x000000223b3b2221 */ /* 0x000fe20000010000 */
[----:B------:R-:W-:Y:S01]  /*1860*/  @P2 SHF.L.U32 R34, R58, 0x10, RZ ;  /* 0x000000103a222819 */ /* 0x000fe200000006ff */
[----:B------:R-:W-:Y:S02]  /*1870*/  @P2 FADD.FTZ R61, R61, R60 ;  /* 0x0000003c3d3d2221 */ /* 0x000fe40000010000 */
[----:B0-----:R-:W-:Y:S01]  /*1880*/  @P0 F2FP.BF16.F32.PACK_AB R54, RZ, R37 ;  /* 0x00000025ff36023e */ /* 0x001fe200000010ff */
[----:B------:R-:W0:Y:S01]  /*1890*/  F2F.BF16.F32 R38, R38 ;  /* 0x0000002600267304 */ /* 0x000e220000202000 */
[----:B--2---:R-:W-:Y:S02]  /*18a0*/  @P2 IMAD.MOV.U32 R36, RZ, RZ, R49 ;  /* 0x000000ffff242224 */ /* 0x004fe400078e0031 */
[----:B------:R-:W-:Y:S01]  /*18b0*/  @P2 FADD.FTZ R57, R57, R34 ;  /* 0x0000002239392221 */ /* 0x000fe20000010000 */
[----:B------:R-:W-:Y:S01]  /*18c0*/  @P0 F2FP.BF16.F32.PACK_AB R33, RZ, R33 ;  /* 0x00000021ff21023e */ /* 0x000fe200000010ff */
[----:B------:R-:W-:Y:S01]  /*18d0*/  FMUL.FTZ R34, R67, R66 ;  /* 0x0000004243227220 */ /* 0x000fe20000410000 */
[----:B------:R-:W-:-:S02]  /*18e0*/  @P0 F2FP.BF16.F32.PACK_AB R35, RZ, R35 ;  /* 0x00000023ff23023e */ /* 0x000fc400000010ff */
[----:B------:R-:W-:Y:S01]  /*18f0*/  @P2 SHF.L.U32 R58, R36, 0x10, RZ ;  /* 0x00000010243a2819 */ /* 0x000fe200000006ff */
[----:B------:R-:W2:Y:S01]  /*1900*/  F2F.BF16.F32 R37, R56 ;  /* 0x0000003800257304 */ /* 0x000ea20000202000 */
[----:B------:R-:W-:Y:S01]  /*1910*/  @P0 PRMT R75, R33, 0x7610, R75 ;  /* 0x00007610214b0816 */ /* 0x000fe2000000004b */
[----:B------:R-:W-:Y:S01]  /*1920*/  FMUL.FTZ R34, R34, UR17 ;  /* 0x0000001122227c20 */ /* 0x000fe20008410000 */
[----:B------:R-:W-:Y:S01]  /*1930*/  FMUL.FTZ R33, R79, R66 ;  /* 0x000000424f217220 */ /* 0x000fe20000410000 */
[----:B------:R-:W-:Y:S01]  /*1940*/  @P0 PRMT R46, R54, 0x7610, R46 ;  /* 0x00007610362e0816 */ /* 0x000fe2000000002e */
[----:B------:R-:W-:Y:S01]  /*1950*/  @P2 FADD.FTZ R55, R55, R58 ;  /* 0x0000003a37372221 */ /* 0x000fe20000010000 */
[----:B------:R-:W-:Y:S02]  /*1960*/  @P0 PRMT R76, R35, 0x7610, R76 ;  /* 0x00007610234c0816 */ /* 0x000fe4000000004c */
[----:B------:R4:W0:Y:S01]  /*1970*/  F2F.BF16.F32 R36, R32 ;  /* 0x0000002000247304 */ /* 0x0008220000202000 */
[----:B------:R-:W-:-:S02]  /*1980*/  @P0 F2FP.BF16.F32.PACK_AB R60, RZ, R69 ;  /* 0x00000045ff3c023e */ /* 0x000fc400000010ff */
[----:B------:R-:W-:Y:S02]  /*1990*/  FSEL R54, R34, RZ, P6 ;  /* 0x000000ff22367208 */ /* 0x000fe40003000000 */
[----:B----4-:R-:W-:Y:S01]  /*19a0*/  @P0 F2FP.BF16.F32.PACK_AB R32, RZ, R39 ;  /* 0x00000027ff20023e */ /* 0x010fe200000010ff */
[----:B------:R-:W-:-:S03]  /*19b0*/  FMUL.FTZ R39, R33, UR17 ;  /* 0x0000001121277c20 */ /* 0x000fc60008410000 */
[----:B------:R-:W-:Y:S01]  /*19c0*/  @P0 PRMT R77, R32, 0x7610, R77 ;  /* 0x00007610204d0816 */ /* 0x000fe2000000004d */
[----:B-123--:R-:W-:Y:S06]  /*19d0*/  @!P0 BRA `(.L_x_2322) ;  /* 0x0000000000208947 */ /* 0x00efec0003800000 */
[----:B------:R-:W1:Y:S01]  /*19e0*/  LDC.64 R32, c[0x0][0x308] ;  /* 0x0000c200ff207b82 */ /* 0x000e620000000a00 */
[----:B------:R-:W-:Y:S02]  /*19f0*/  LOP3.LUT R34, R76, 0xffff, RZ, 0xc0, !PT ;  /* 0x0000ffff4c227812 */ /* 0x000fe400078ec0ff */
[----:B------:R-:W-:-:S03]  /*1a00*/  PRMT R83, R46, 0x5410, R77 ;  /* 0x000054102e537816 */ /* 0x000fc6000000004d */
[----:B------:R-:W-:-:S05]  /*1a10*/  IMAD.WIDE.U32 R34, R34, 0x10000, RZ ;  /* 0x0001000022227825 */ /* 0x000fca00078e00ff */
[----:B------:R-:W-:Y:S02]  /*1a20*/  LOP3.LUT R35, R83, R35, RZ, 0xfc, !PT ;  /* 0x0000002353237212 */ /* 0x000fe400078efcff */
[----:B------:R-:W-:Y:S01]  /*1a30*/  LOP3.LUT R34, R34, 0xffff, R75, 0xf8, !PT ;  /* 0x0000ffff22227812 */ /* 0x000fe200078ef84b */
[----:B-1----:R-:W-:-:S05]  /*1a40*/  IMAD.WIDE.U32 R32, R71, 0x8, R32 ;  /* 0x0000000847207825 */ /* 0x002fca00078e0020 */
[----:B------:R1:W-:Y:S02]  /*1a50*/  STG.E.64 desc[UR4][R32.64], R34 ;  /* 0x0000002220007986 */ /* 0x0003e4000c101b04 */
.L_x_2322:
[----:B-1----:R-:W1:Y:S01]  /*1a60*/  LDC.64 R34, c[0x0][0x2f8] ;  /* 0x0000be00ff227b82 */ /* 0x002e620000000a00 */
[-C--:B------:R-:W-:Y:S01]  /*1a70*/  FMUL.FTZ R32, R59, R66.reuse ;  /* 0x000000423b207220 */ /* 0x080fe20000410000 */
[----:B------:R2:W3:Y:S01]  /*1a80*/  F2F.BF16.F32 R58, R54 ;  /* 0x00000036003a7304 */ /* 0x0004e20000202000 */
[----:B------:R-:W-:Y:S01]  /*1a90*/  FSEL R39, R39, RZ, P5 ;  /* 0x000000ff27277208 */ /* 0x000fe20002800000 */
[----:B------:R-:W-:Y:S01]  /*1aa0*/  FMUL.FTZ R69, R69, R66 ;  /* 0x0000004245457220 */ /* 0x000fe20000410000 */
[----:B------:R-:W-:Y:S02]  /*1ab0*/  LOP3.LUT P2, RZ, R68, 0xff, RZ, 0xc0, !PT ;  /* 0x000000ff44ff7812 */ /* 0x000fe4000784c0ff */
[----:B------:R-:W-:Y:S01]  /*1ac0*/  @P0 F2FP.BF16.F32.PACK_AB R65, RZ, R65 ;  /* 0x00000041ff41023e */ /* 0x000fe200000010ff */
[----:B------:R-:W-:Y:S01]  /*1ad0*/  FMUL.FTZ R69, R69, UR17 ;  /* 0x0000001145457c20 */ /* 0x000fe20008410000 */
[----:B------:R-:W-:Y:S01]  /*1ae0*/  @P0 F2FP.BF16.F32.PACK_AB R79, RZ, R79 ;  /* 0x0000004fff4f023e */ /* 0x000fe200000010ff */
[----:B------:R4:W5:Y:S01]  /*1af0*/  F2F.BF16.F32 R56, R39 ;  /* 0x0000002700387304 */ /* 0x0009620000202000 */
[----:B--2---:R-:W-:Y:S01]  /*1b00*/  FMUL.FTZ R54, R32, UR17 ;  /* 0x0000001120367c20 */ /* 0x004fe20008410000 */
[----:B0-----:R-:W-:Y:S01]  /*1b10*/  IMAD.WIDE.U32 R32, R38, 0x10000, RZ ;  /* 0x0001000026207825 */ /* 0x001fe200078e00ff */
[----:B------:R-:W-:-:S02]  /*1b20*/  SHF.L.U32 R38, R36, 0x10, RZ ;  /* 0x0000001024267819 */ /* 0x000fc400000006ff */
[----:B------:R-:W-:Y:S01]  /*1b30*/  FSEL R69, R69, RZ, P4 ;  /* 0x000000ff45457208 */ /* 0x000fe20002000000 */
[----:B------:R-:W-:Y:S01]  /*1b40*/  IMAD.WIDE.U32 R36, R37, 0x10000, RZ ;  /* 0x0001000025247825 */ /* 0x000fe200078e00ff */
[----:B------:R-:W-:Y:S02]  /*1b50*/  FSEL R54, R54, RZ, P2 ;  /* 0x000000ff36367208 */ /* 0x000fe40001000000 */
[----:B----4-:R-:W-:Y:S02]  /*1b60*/  LOP3.LUT R39, R33, R38, R81, 0xfe, !PT ;  /* 0x0000002621277212 */ /* 0x010fe400078efe51 */
[----:B------:R-:W-:Y:S01]  /*1b70*/  LOP3.LUT R38, R32, R63, RZ, 0xfc, !PT ;  /* 0x0000003f20267212 */ /* 0x000fe200078efcff */
[----:B------:R-:W0:Y:S01]  /*1b80*/  F2F.BF16.F32 R69, R69 ;  /* 0x0000004500457304 */ /* 0x000e220000202000 */
[----:B------:R-:W-:Y:S01]  /*1b90*/  @P0 PRMT R76, R65, 0x7610, R76 ;  /* 0x00007610414c0816 */ /* 0x000fe2000000004c */
[----:B-1----:R-:W-:Y:S01]  /*1ba0*/  IMAD.WIDE.U32 R34, R71, 0x8, R34 ;  /* 0x0000000847227825 */ /* 0x002fe200078e0022 */
[----:B---3--:R-:W-:-:S02]  /*1bb0*/  SHF.L.U32 R65, R58, 0x10, RZ ;  /* 0x000000103a417819 */ /* 0x008fc400000006ff */
[----:B------:R-:W-:Y:S02]  /*1bc0*/  @P0 F2FP.BF16.F32.PACK_AB R67, RZ, R67 ;  /* 0x00000043ff43023e */ /* 0x000fe400000010ff */
[----:B------:R1:W-:Y:S01]  /*1bd0*/  STG.E.64 desc[UR4][R34.64], R38 ;  /* 0x0000002622007986 */ /* 0x0003e2000c101b04 */
[----:B------:R-:W2:Y:S01]  /*1be0*/  F2F.BF16.F32 R54, R54 ;  /* 0x0000003600367304 */ /* 0x000ea20000202000 */
[----:B-----5:R-:W-:Y:S01]  /*1bf0*/  LOP3.LUT R37, R37, R65, R56, 0xfe, !PT ;  /* 0x0000004125257212 */ /* 0x020fe200078efe38 */
[----:B------:R-:W-:Y:S01]  /*1c00*/  FMUL.FTZ R56, R57, R66 ;  /* 0x0000004239387220 */ /* 0x000fe20000410000 */
[----:B------:R-:W-:Y:S02]  /*1c10*/  IADD3 R32, P4, R70, UR20, RZ ;  /* 0x0000001446207c10 */ /* 0x000fe4000ff9e0ff */
[----:B------:R-:W-:Y:S01]  /*1c20*/  @P0 PRMT R75, R60, 0x7610, R75 ;  /* 0x000076103c4b0816 */ /* 0x000fe2000000004b */
[----:B------:R-:W-:Y:S01]  /*1c30*/  FMUL.FTZ R56, R56, UR17 ;  /* 0x0000001138387c20 */ /* 0x000fe20008410000 */
[----:B------:R-:W-:-:S02]  /*1c40*/  @P0 PRMT R46, R79, 0x7610, R46 ;  /* 0x000076104f2e0816 */ /* 0x000fc4000000002e */
[----:B------:R-:W-:Y:S02]  /*1c50*/  @P0 PRMT R77, R67, 0x7610, R77 ;  /* 0x00007610434d0816 */ /* 0x000fe4000000004d */
[----:B------:R-:W-:Y:S02]  /*1c60*/  LOP3.LUT P2, RZ, R68, 0xff00, RZ, 0xc0, !PT ;  /* 0x0000ff0044ff7812 */ /* 0x000fe4000784c0ff */
[----:B0-----:R-:W-:Y:S02]  /*1c70*/  LOP3.LUT R36, R36, R69, RZ, 0xfc, !PT ;  /* 0x0000004524247212 */ /* 0x001fe400078efcff */
[----:B------:R-:W-:Y:S01]  /*1c80*/  IADD3.X R33, R72, UR21, RZ, P4, !PT ;  /* 0x0000001548217c10 */ /* 0x000fe2000a7fe4ff */
[----:B-12---:R-:W-:Y:S08]  /*1c90*/  @!P0 BRA `(.L_x_2323) ;  /* 0x0000000000208947 */ /* 0x006ff00003800000 */
        /* <DEDUP_REMOVED lines=8> */
.L_x_2323:
[-C--:B0-----:R-:W-:Y:S01]  /*1d20*/  FMUL.FTZ R34, R55, R66.reuse ;  /* 0x0000004237227220 */ /* 0x081fe20000410000 */
[----:B------:R-:W-:Y:S01]  /*1d30*/  FMUL.FTZ R66, R61, R66 ;  /* 0x000000423d427220 */ /* 0x000fe20000410000 */
[----:B------:R-:W-:Y:S01]  /*1d40*/  FSEL R56, R56, RZ, P2 ;  /* 0x000000ff38387208 */ /* 0x000fe20001000000 */
[----:B------:R0:W-:Y:S01]  /*1d50*/  STG.E.64 desc[UR4][R32.64], R36 ;  /* 0x0000002420007986 */ /* 0x0001e2000c101b04 */
[----:B------:R-:W-:Y:S01]  /*1d60*/  LOP3.LUT P2, RZ, R68, 0xff000000, RZ, 0xc0, !PT ;  /* 0xff00000044ff7812 */ /* 0x000fe2000784c0ff */
[----:B------:R-:W-:Y:S01]  /*1d70*/  FMUL.FTZ R66, R66, UR17 ;  /* 0x0000001142427c20 */ /* 0x000fe20008410000 */
[----:B------:R-:W-:Y:S01]  /*1d80*/  FMUL.FTZ R34, R34, UR17 ;  /* 0x0000001122227c20 */ /* 0x000fe20008410000 */
[----:B------:R-:W-:Y:S01]  /*1d90*/  LOP3.LUT P4, RZ, R68, 0xff0000, RZ, 0xc0, !PT ;  /* 0x00ff000044ff7812 */ /* 0x000fe2000788c0ff */
[----:B------:R-:W1:Y:S01]  /*1da0*/  F2F.BF16.F32 R56, R56 ;  /* 0x0000003800387304 */ /* 0x000e620000202000 */
[----:B------:R-:W-:Y:S02]  /*1db0*/  @P0 F2FP.BF16.F32.PACK_AB R59, RZ, R59 ;  /* 0x0000003bff3b023e */ /* 0x000fe400000010ff */
[----:B------:R-:W-:-:S02]  /*1dc0*/  FSEL R66, R66, RZ, P2 ;  /* 0x000000ff42427208 */ /* 0x000fc40001000000 */
[----:B------:R-:W-:Y:S02]  /*1dd0*/  FSEL R34, R34, RZ, P4 ;  /* 0x000000ff22227208 */ /* 0x000fe40002000000 */
[----:B------:R-:W-:Y:S02]  /*1de0*/  @P0 F2FP.BF16.F32.PACK_AB R57, RZ, R57 ;  /* 0x00000039ff39023e */ /* 0x000fe400000010ff */
[----:B------:R0:W2:Y:S01]  /*1df0*/  F2F.BF16.F32 R38, R34 ;  /* 0x0000002200267304 */ /* 0x0000a20000202000 */
[----:B------:R-:W-:Y:S02]  /*1e00*/  @P0 F2FP.BF16.F32.PACK_AB R55, RZ, R55 ;  /* 0x00000037ff37023e */ /* 0x000fe400000010ff */
[----:B------:R-:W-:Y:S02]  /*1e10*/  @P0 F2FP.BF16.F32.PACK_AB R61, RZ, R61 ;  /* 0x0000003dff3d023e */ /* 0x000fe400000010ff */
[----:B------:R-:W-:Y:S02]  /*1e20*/  @P0 PRMT R75, R59, 0x7610, R75 ;  /* 0x000076103b4b0816 */ /* 0x000fe4000000004b */
[----:B------:R-:W-:Y:S01]  /*1e30*/  @P0 PRMT R76, R57, 0x7610, R76 ;  /* 0x00007610394c0816 */ /* 0x000fe2000000004c */
[----:B------:R-:W3:Y:S01]  /*1e40*/  F2F.BF16.F32 R66, R66 ;  /* 0x0000004200427304 */ /* 0x000ee20000202000 */
[----:B------:R-:W-:-:S02]  /*1e50*/  @P0 PRMT R46, R55, 0x7610, R46 ;  /* 0x00007610372e0816 */ /* 0x000fc4000000002e */
[----:B------:R-:W-:Y:S01]  /*1e60*/  @P0 PRMT R77, R61, 0x7610, R77 ;  /* 0x000076103d4d0816 */ /* 0x000fe2000000004d */
[----:B01----:R-:W-:Y:S06]  /*1e70*/  @!P0 BRA `(.L_x_2324) ;  /* 0x0000000000208947 */ /* 0x003fec0003800000 */
        /* <DEDUP_REMOVED lines=8> */
.L_x_2324:
[----:B0-----:R-:W-:Y:S01]  /*1f00*/  IMAD.WIDE.U32 R32, R56, 0x10000, RZ ;  /* 0x0001000038207825 */ /* 0x001fe200078e00ff */
[----:B------:R-:W-:Y:S02]  /*1f10*/  IADD3 R34, P0, R73, UR20, RZ ;  /* 0x0000001449227c10 */ /* 0x000fe4000ff1e0ff */
[----:B------:R-:W-:Y:S01]  /*1f20*/  IADD3 R45, R45, UR22, RZ ;  /* 0x000000162d2d7c10 */ /* 0x000fe2000fffe0ff */
[----:B---3--:R-:W-:Y:S01]  /*1f30*/  IMAD.U32 R35, R66, 0x10000, RZ ;  /* 0x0001000042237824 */ /* 0x008fe200078e00ff */
[----:B------:R-:W-:Y:S02]  /*1f40*/  LOP3.LUT R32, R32, R54, RZ, 0xfc, !PT ;  /* 0x0000003620207212 */ /* 0x000fe400078efcff */
[----:B------:R-:W-:Y:S02]  /*1f50*/  SEL R78, RZ, 0x1, P3 ;  /* 0x00000001ff4e7807 */ /* 0x000fe40001800000 */
[----:B--2---:R-:W-:Y:S02]  /*1f60*/  LOP3.LUT R33, R33, R35, R38, 0xfe, !PT ;  /* 0x0000002321217212 */ /* 0x004fe400078efe26 */
[----:B------:R-:W-:-:S02]  /*1f70*/  IADD3.X R35, R74, UR21, RZ, P0, !PT ;  /* 0x000000154a237c10 */ /* 0x000fc400087fe4ff */
[----:B------:R-:W-:-:S03]  /*1f80*/  ISETP.GE.AND P0, PT, R45, UR23, PT ;  /* 0x000000172d007c0c */ /* 0x000fc6000bf06270 */
[----:B------:R0:W-:Y:S10]  /*1f90*/  STG.E.64 desc[UR4][R34.64], R32 ;  /* 0x0000002022007986 */ /* 0x0001f4000c101b04 */
[----:B------:R-:W-:Y:S05]  /*1fa0*/  @!P0 BRA `(.L_x_2325) ;  /* 0xffffffe000f48947 */ /* 0x000fea000383ffff */
[----:B------:R-:W-:Y:S01]  /*1fb0*/  IMAD.MOV.U32 R29, RZ, RZ, R12 ;  /* 0x000000ffff1d7224 */ /* 0x000fe200078e000c */
        /* <DEDUP_REMOVED lines=22> */
[----:B------:R-:W-:-:S07]  /*2120*/  MOV R39, R10 ;  /* 0x0000000a00277202 */ /* 0x000fce0000000f00 */
.L_x_2320:
        /* <DEDUP_REMOVED lines=17> */
.L_x_2321:
[----:B------:R-:W-:Y:S01]  /*2240*/  HFMA2.MMA R34, -RZ, RZ, 0, 9.5367431640625e-07 ;  /* 0x00000010ff227435 */ /* 0x000fe200000001ff */
[----:B------:R-:W-:Y:S01]  /*2250*/  IMAD.MOV.U32 R35, RZ, RZ, 0x1f ;  /* 0x0000001fff237424 */ /* 0x000fe200078e00ff */
[----:B------:R-:W-:-:S09]  /*2260*/  MOV R36, 0xffffffff ;  /* 0xffffffff00247802 */ /* 0x000fd20000000f00 */
[----:B-----5:R-:W-:Y:S05]  /*2270*/  WARPSYNC.COLLECTIVE R36, `(.L_x_2326) ;  /* 0x0000000024087348 */ /* 0x020fea0003c00000 */
[----:B------:R0:W1:Y:S02]  /*2280*/  SHFL.DOWN P0, R38, R37, R34, R35 ;  /* 0x0800002225267389 */ /* 0x0000640000000023 */
[----:B01---5:R-:W-:Y:S01]  /*2290*/  ENDCOLLECTIVE ;  /* 0x000000000000791b */ /* 0x023fe20003800000 */
.L_x_2326:
[----:B------:R-:W-:Y:S01]  /*22a0*/  FADD.FTZ R32, R37, R38 ;  /* 0x0000002625207221 */ /* 0x000fe20000010000 */
[----:B------:R-:W-:-:S07]  /*22b0*/  MOV R37, R33 ;  /* 0x0000002100257202 */ /* 0x000fce0000000f00 */
[----:B------:R-:W-:Y:S05]  /*22c0*/  WARPSYNC.COLLECTIVE R36, `(.L_x_2327) ;  /* 0x0000000024087348 */ /* 0x000fea0003c00000 */
[----:B------:R0:W1:Y:S02]  /*22d0*/  SHFL.DOWN P0, R38, R37, R34, R35 ;  /* 0x0800002225267389 */ /* 0x0000640000000023 */
[----:B01----:R-:W-:Y:S01]  /*22e0*/  ENDCOLLECTIVE ;  /* 0x000000000000791b */ /* 0x003fe20003800000 */
.L_x_2327:
[----:B------:R-:W-:Y:S01]  /*22f0*/  HFMA2.MMA R34, -RZ, RZ, 0, 4.76837158203125e-07 ;  /* 0x00000008ff227435 */ /* 0x000fe200000001ff */
[----:B------:R-:W-:Y:S01]  /*2300*/  MOV R37, R32 ;  /* 0x0000002000257202 */ /* 0x000fe20000000f00 */
[----:B------:R-:W-:-:S09]  /*2310*/  IMAD.MOV.U32 R54, RZ, RZ, R38 ;  /* 0x000000ffff367224 */ /* 0x000fd200078e0026 */
[----:B------:R-:W-:Y:S05]  /*2320*/  WARPSYNC.COLLECTIVE R36, `(.L_x_2328) ;  /* 0x0000000024087348 */ /* 0x000fea0003c00000 */
[----:B------:R0:W1:Y:S02]  /*2330*/  SHFL.DOWN P0, R38, R37, R34, R35 ;  /* 0x0800002225267389 */ /* 0x0000640000000023 */
[----:B01----:R-:W-:Y:S01]  /*2340*/  ENDCOLLECTIVE ;  /* 0x000000000000791b */ /* 0x003fe20003800000 */
.L_x_2328:
[----:B------:R-:W-:-:S04]  /*2350*/  FADD.FTZ R33, R33, R54 ;  /* 0x0000003621217221 */ /* 0x000fc80000010000 */
[----:B------:R-:W-:Y:S02]  /*2360*/  IMAD.MOV.U32 R37, RZ, RZ, R33 ;  /* 0x000000ffff257224 */ /* 0x000fe400078e0021 */
[----:B------:R-:W-:-:S07]  /*2370*/  FADD.FTZ R39, R32, R38 ;  /* 0x0000002620277221 */ /* 0x000fce0000010000 */
[----:B------:R-:W-:Y:S05]  /*2380*/  WARPSYNC.COLLECTIVE R36, `(.L_x_2329) ;  /* 0x0000000024087348 */ /* 0x000fea0003c00000 */
[----:B------:R0:W1:Y:S02]  /*2390*/  SHFL.DOWN P0, R38, R37, R34, R35 ;  /* 0x0800002225267389 */ /* 0x0000640000000023 */
[----:B01----:R-:W-:Y:S01]  /*23a0*/  ENDCOLLECTIVE ;  /* 0x000000000000791b */ /* 0x003fe20003800000 */
.L_x_2329:
[----:B------:R-:W-:Y:S01]  /*23b0*/  MOV R37, R39 ;  /* 0x0000002700257202 */ /* 0x000fe20000000f00 */
[----:B------:R-:W-:Y:S01]  /*23c0*/  IMAD.MOV.U32 R34, RZ, RZ, 0x4 ;  /* 0x00000004ff227424 */ /* 0x000fe200078e00ff */
[----:B------:R-:W-:-:S07]  /*23d0*/  MOV R54, R38 ;  /* 0x0000002600367202 */ /* 0x000fce0000000f00 */
[----:B------:R-:W-:Y:S05]  /*23e0*/  WARPSYNC.COLLECTIVE R36, `(.L_x_2330) ;  /* 0x0000000024087348 */ /* 0x000fea0003c00000 */
[----:B------:R0:W1:Y:S02]  /*23f0*/  SHFL.DOWN P0, R38, R37, R34, R35 ;  /* 0x0800002225267389 */ /* 0x0000640000000023 */
[----:B01----:R-:W-:Y:S01]  /*2400*/  ENDCOLLECTIVE ;  /* 0x000000000000791b */ /* 0x003fe20003800000 */
.L_x_2330:
[----:B------:R-:W-:-:S05]  /*2410*/  FADD.FTZ R54, R33, R54 ;  /* 0x0000003621367221 */ /* 0x000fca0000010000 */
[----:B------:R-:W-:Y:S01]  /*2420*/  MOV R37, R54 ;  /* 0x0000003600257202 */ /* 0x000fe20000000f00 */
[----:B------:R-:W-:-:S07]  /*2430*/  FADD.FTZ R39, R39, R38 ;  /* 0x0000002627277221 */ /* 0x000fce0000010000 */
[----:B------:R-:W-:Y:S05]  /*2440*/  WARPSYNC.COLLECTIVE R36, `(.L_x_2331) ;  /* 0x0000000024087348 */ /* 0x000fea0003c00000 */
[----:B------:R0:W1:Y:S02]  /*2450*/  SHFL.DOWN P0, R38, R37, R34, R35 ;  /* 0x0800002225267389 */ /* 0x0000640000000023 */
[----:B01----:R-:W-:Y:S01]  /*2460*/  ENDCOLLECTIVE ;  /* 0x000000000000791b */ /* 0x003fe20003800000 */
.L_x_2331:
[----:B------:R-:W-:Y:S01]  /*2470*/  MOV R37, R39 ;  /* 0x0000002700257202 */ /* 0x000fe20000000f00 */
[----:B------:R-:W-:Y:S01]  /*2480*/  IMAD.MOV.U32 R34, RZ, RZ, 0x2 ;  /* 0x00000002ff227424 */ /* 0x000fe200078e00ff */
[----:B------:R-:W-:-:S07]  /*2490*/  MOV R55, R38 ;  /* 0x0000002600377202 */ /* 0x000fce0000000f00 */
[----:B------:R-:W-:Y:S05]  /*24a0*/  WARPSYNC.COLLECTIVE R36, `(.L_x_2332) ;  /* 0x0000000024087348 */ /* 0x000fea0003c00000 */
[----:B------:R0:W1:Y:S02]  /*24b0*/  SHFL.DOWN P0, R38, R37, R34, R35 ;  /* 0x0800002225267389 */ /* 0x0000640000000023 */
[----:B01----:R-:W-:Y:S01]  /*24c0*/  ENDCOLLECTIVE ;  /* 0x000000000000791b */ /* 0x003fe20003800000 */
.L_x_2332:
[----:B------:R-:W-:-:S05]  /*24d0*/  FADD.FTZ R55, R54, R55 ;  /* 0x0000003736377221 */ /* 0x000fca0000010000 */
[----:B------:R-:W-:Y:S01]  /*24e0*/  MOV R37, R55 ;  /* 0x0000003700257202 */ /* 0x000fe20000000f00 */
[----:B------:R-:W-:-:S07]  /*24f0*/  FADD.FTZ R54, R39, R38 ;  /* 0x0000002627367221 */ /* 0x000fce0000010000 */
[----:B------:R-:W-:Y:S05]  /*2500*/  WARPSYNC.COLLECTIVE R36, `(.L_x_2333) ;  /* 0x0000000024087348 */ /* 0x000fea0003c00000 */
[----:B------:R0:W1:Y:S02]  /*2510*/  SHFL.DOWN P0, R38, R37, R34, R35 ;  /* 0x0800002225267389 */ /* 0x0000640000000023 */
[----:B01----:R-:W-:Y:S01]  /*2520*/  ENDCOLLECTIVE ;  /* 0x000000000000791b */ /* 0x003fe20003800000 */
.L_x_2333:
[----:B------:R-:W-:Y:S01]  /*2530*/  MOV R37, R54 ;  /* 0x0000003600257202 */ /* 0x000fe20000000f00 */
[----:B------:R-:W-:Y:S01]  /*2540*/  IMAD.MOV.U32 R34, RZ, RZ, 0x1 ;  /* 0x00000001ff227424 */ /* 0x000fe200078e00ff */
[----:B------:R-:W-:-:S07]  /*2550*/  MOV R32, R38 ;  /* 0x0000002600207202 */ /* 0x000fce0000000f00 */
[----:B------:R-:W-:Y:S05]  /*2560*/  WARPSYNC.COLLECTIVE R36, `(.L_x_2334) ;  /* 0x0000000024087348 */ /* 0x000fea0003c00000 */
[----:B------:R0:W1:Y:S02]  /*2570*/  SHFL.DOWN P0, R38, R37, R34, R35 ;  /* 0x0800002225267389 */ /* 0x0000640000000023 */
[----:B01----:R-:W-:Y:S01]  /*2580*/  ENDCOLLECTIVE ;  /* 0x000000000000791b */ /* 0x003fe20003800000 */
.L_x_2334:
[----:B------:R-:W-:-:S05]  /*2590*/  FADD.FTZ R55, R55, R32 ;  /* 0x0000002037377221 */ /* 0x000fca0000010000 */
[----:B------:R-:W-:Y:S02]  /*25a0*/  MOV R37, R55 ;  /* 0x0000003700257202 */ /* 0x000fe40000000f00 */
[----:B------:R-:W-:-:S07]  /*25b0*/  MOV R33, R38 ;  /* 0x0000002600217202 */ /* 0x000fce0000000f00 */
[----:B------:R-:W-:Y:S05]  /*25c0*/  WARPSYNC.COLLECTIVE R36, `(.L_x_2335) ;  /* 0x0000000024087348 */ /* 0x000fea0003c00000 */
[----:B------:R0:W1:Y:S02]  /*25d0*/  SHFL.DOWN P0, R38, R37, R34, R35 ;  /* 0x0800002225267389 */ /* 0x0000640000000023 */
[----:B01----:R-:W-:Y:S01]  /*25e0*/  ENDCOLLECTIVE ;  /* 0x000000000000791b */ /* 0x003fe20003800000 */
.L_x_2335:
[----:B------:R-:W-:Y:S01]  /*25f0*/  MOV R32, R38 ;  /* 0x0000002600207202 */ /* 0x000fe20000000f00 */
[----:B------:R-:W-:Y:S06]  /*2600*/  BRA `(.L_x_2336) ;  /* 0xffffffe800a07947 */ /* 0x000fec000383ffff */
.L_x_2337:
        /* <DEDUP_REMOVED lines=15> */
.L_x_8543:


//--------------------- .text._ZN10layer_norm22ln_bwd_finalize_kernelINS_22Kernel_traits_finalizeILj1536Ef13__nv_bfloat16S2_S2_fjLb0ELj1024ELj4ENS_18Kernel_traits_baseILj1536EfS2_S2_S2_fjLj1024EEEEELb0ELb0EEEvNS_9BwdParamsE --------------------------
	.section	.text._ZN10layer_norm22ln_bwd_finalize_kernelINS_22Kernel_traits_finalizeILj1536Ef13__nv_bfloat16S2_S2_fjLb0ELj1024ELj4ENS_18Kernel_traits_baseILj1536EfS2_S2_S2_fjLj1024EEEEELb0ELb0EEEvNS_9BwdParamsE,"ax",@progbits
	.align	128
        .global         _ZN10layer_norm22ln_bwd_finalize_kernelINS_22Kernel_traits_finalizeILj1536Ef13__nv_bfloat16S2_S2_fjLb0ELj1024ELj4ENS_18Kernel_traits_baseILj1536EfS2_S2_S2_fjLj1024EEEEELb0ELb0EEEvNS_9BwdParamsE
        .type           _ZN10layer_norm22ln_bwd_finalize_kernelINS_22Kernel_traits_finalizeILj1536Ef13__nv_bfloat16S2_S2_fjLb0ELj1024ELj4ENS_18Kernel_traits_baseILj1536EfS2_S2_S2_fjLj1024EEEEELb0ELb0EEEvNS_9BwdParamsE,@function
        .size           _ZN10layer_norm22ln_bwd_finalize_kernelINS_22Kernel_traits_finalizeILj1536Ef13__nv_bfloat16S2_S2_fjLb0ELj1024ELj4ENS_18Kernel_traits_baseILj1536EfS2_S2_S2_fjLj1024EEEEELb0ELb0EEEvNS_9BwdParamsE,(.L_x_8544 - _ZN10layer_norm22ln_bwd_finalize_kernelINS_22Kernel_traits_finalizeILj1536Ef13__nv_bfloat16S2_S2_fjLb0ELj1024ELj4ENS_18Kernel_traits_baseILj1536EfS2_S2_S2_fjLj1024EEEEELb0ELb0EEEvNS_9BwdParamsE)
        .other          _ZN10layer_norm22ln_bwd_finalize_kernelINS_22Kernel_traits_finalizeILj1536Ef13__nv_bfloat16S2_S2_fjLb0ELj1024ELj4ENS_18Kernel_traits_baseILj1536EfS2_S2_S2_fjLj1024EEEEELb0ELb0EEEvNS_9BwdParamsE,@"STO_CUDA_ENTRY STV_DEFAULT"
_ZN10layer_norm22ln_bwd_finalize_kernelINS_22Kernel_traits_finalizeILj1536Ef13__nv_bfloat16S2_S2_fjLb0ELj1024ELj4ENS_18Kernel_traits_baseILj1536EfS2_S2_S2_fjLj1024EEEEELb0ELb0EEEvNS_9BwdParamsE:
.text._ZN10layer_norm22ln_bwd_finalize_kernelINS_22Kernel_traits_finalizeILj1536Ef13__nv_bfloat16S2_S2_fjLb0ELj1024ELj4ENS_18Kernel_traits_baseILj1536EfS2_S2_S2_fjLj1024EEEEELb0ELb0EEEvNS_9BwdParamsE:
        /* <DEDUP_REMOVED lines=25> */
.L_x_2350:
        /* <DEDUP_REMOVED lines=30> */
.L_x_2342:
        /* <DEDUP_REMOVED lines=36> */
.L_x_2341:
[----:B------:R-:W-:Y:S05]  /*05b0*/  BSYNC B1 ;  /* 0x0000000000017941 */ /* 0x000fea0003800000 */
.L_x_2340:
        /* <DEDUP_REMOVED lines=24> */
.L_x_2344:
[----:B------:R-:W-:Y:S05]  /*0740*/  BSYNC B1 ;  /* 0x0000000000017941 */ /* 0x000fea0003800000 */
.L_x_2343:
        /* <DEDUP_REMOVED lines=12> */
.L_x_2345:
[----:B------:R-:W-:Y:S05]  /*0810*/  BSYNC B1 ;  /* 0x0000000000017941 */ /* 0x000fea0003800000 */
.L_x_2339:
[----:B------:R-:W-:Y:S05]  /*0820*/  BSYNC B0 ;  /* 0x0000000000007941 */ /* 0x000fea0003800000 */
.L_x_2338:
        /* <DEDUP_REMOVED lines=29> */
.L_x_2361:
[----:B---3--:R-:W-:Y:S01]  /*0a00*/  FADD.FTZ R9, R18, R9 ;  /* 0x0000000912097221 */ /* 0x008fe20000010000 */
[----:B--2---:R-:W-:-:S04]  /*0a10*/  FADD.FTZ R11, R10, R11 ;  /* 0x0000000b0a0b7221 */ /* 0x004fc80000010000 */
[----:B------:R2:W-:Y:S04]  /*0a20*/  @!P1 STS [R6+0x2000], R9 ;  /* 0x0020000906009388 */ /* 0x0005e80000000800 */
[----:B------:R2:W-:Y:S02]  /*0a30*/  @!P1 STS [R6+0x2080], R11 ;  /* 0x0020800b06009388 */ /* 0x0005e40000000800 */
.L_x_2346:
        /* <DEDUP_REMOVED lines=9> */
[----:B0-----:R-:W0:Y:S01]  /*0ad0*/  LDS.64 R10, [R9+UR4+0x2000] ;  /* 0x00200004090a7984 */ /* 0x001e220008000a00 */
[----:B------:R-:W3:Y:S03]  /*0ae0*/  LDC.64 R14, c[0x0][0x310] ;  /* 0x0000c400ff0e7b82 */ /* 0x000ee60000000a00 */
[----:B------:R-:W4:Y:S01]  /*0af0*/  LDS.64 R16, [R9+UR4+0x2080] ;  /* 0x0020800409107984 */ /* 0x000f220008000a00 */
[----:B--2---:R-:W-:-:S04]  /*0b00*/  IMAD.WIDE.U32 R12, R4, 0x8, R12 ;  /* 0x00000008040c7825 */ /* 0x004fc800078e000c */
[----:B---3--:R-:W-:Y:S01]  /*0b10*/  IMAD.WIDE.U32 R14, R4, 0x8, R14 ;  /* 0x00000008040e7825 */ /* 0x008fe200078e000e */
[----:B0-----:R2:W-:Y:S04]  /*0b20*/  STG.E.64 desc[UR6][R12.64], R10 ;  /* 0x0000000a0c007986 */ /* 0x0015e8000c101b06 */
[----:B----4-:R2:W-:Y:S02]  /*0b30*/  STG.E.64 desc[UR6][R14.64], R16 ;  /* 0x000000100e007986 */ /* 0x0105e4000c101b06 */
.L_x_2349:
[----:B------:R-:W-:Y:S05]  /*0b40*/  BSYNC B0 ;  /* 0x0000000000007941 */ /* 0x000fea0003800000 */
.L_x_2348:
[C---:B------:R-:W-:Y:S01]  /*0b50*/  ISETP.GT.U32.AND P1, PT, R3.reuse, -0x601, PT ;  /* 0xfffff9ff0300780c */ /* 0x040fe20003f24070 */
[----:B------:R-:W-:Y:S01]  /*0b60*/  VIADD R4, R4, 0x300 ;  /* 0x0000030004047836 */ /* 0x000fe20000000000 */
[----:B------:R-:W-:-:S11]  /*0b70*/  IADD3 R3, R3, 0x600, RZ ;  /* 0x0000060003037810 */ /* 0x000fd60007ffe0ff */
[----:B------:R-:W-:Y:S05]  /*0b80*/  @P1 BRA `(.L_x_2350) ;  /* 0xfffffff400801947 */ /* 0x000fea000383ffff */
[----:B------:R-:W-:Y:S05]  /*0b90*/  EXIT ;  /* 0x000000000000794d */ /* 0x000fea0003800000 */
.L_x_2347:
[----:B------:R-:W-:Y:S01]  /*0ba0*/  HFMA2.MMA R21, -RZ, RZ, 0, 5.9604644775390625e-08 ;  /* 0x00000001ff157435 */ /* 0x000fe200000001ff */
[----:B0--3--:R-:W-:Y:S01]  /*0bb0*/  MOV R22, R10 ;  /* 0x0000000a00167202 */ /* 0x009fe20000000f00 */
[----:B------:R-:W-:Y:S01]  /*0bc0*/  IMAD.MOV.U32 R19, RZ, RZ, -0x1 ;  /* 0xffffffffff137424 */ /* 0x000fe200078e00ff */
[----:B------:R-:W-:-:S08]  /*0bd0*/  MOV R24, 0x1f ;  /* 0x0000001f00187802 */ /* 0x000fd00000000f00 */
[----:B-12---:R-:W-:Y:S05]  /*0be0*/  WARPSYNC.COLLECTIVE R19, `(.L_x_2351) ;  /* 0x0000000013087348 */ /* 0x006fea0003c00000 */
[----:B------:R0:W3:Y:S02]  /*0bf0*/  SHFL.BFLY P2, R20, R22, R21, R24 ;  /* 0x0c00001516147389 */ /* 0x0000e40000040018 */
[----:B0123--:R-:W-:Y:S01]  /*0c00*/  ENDCOLLECTIVE ;  /* 0x000000000000791b */ /* 0x00ffe20003800000 */
.L_x_2351:
[----:B------:R-:W-:Y:S01]  /*0c10*/  HFMA2.MMA R21, -RZ, RZ, 0, 1.1920928955078125e-07 ;  /* 0x00000002ff157435 */ /* 0x000fe200000001ff */
[----:B------:R-:W-:-:S05]  /*0c20*/  MOV R11, R20 ;  /* 0x00000014000b7202 */ /* 0x000fca0000000f00 */
[----:B------:R-:W-:-:S05]  /*0c30*/  FADD.FTZ R11, R10, R11 ;  /* 0x0000000b0a0b7221 */ /* 0x000fca0000010000 */
[----:B------:R-:W-:-:S07]  /*0c40*/  MOV R22, R11 ;  /* 0x0000000b00167202 */ /* 0x000fce0000000f00 */
[----:B------:R-:W-:Y:S05]  /*0c50*/  WARPSYNC.COLLECTIVE R19, `(.L_x_2352) ;  /* 0x0000000013087348 */ /* 0x000fea0003c00000 */
[----:B------:R0:W1:Y:S02]  /*0c60*/  SHFL.BFLY P2, R20, R22, R21, R24 ;  /* 0x0c00001516147389 */ /* 0x0000640000040018 */
[----:B01----:R-:W-:Y:S01]  /*0c70*/  ENDCOLLECTIVE ;  /* 0x000000000000791b */ /* 0x003fe20003800000 */
.L_x_2352:
[----:B------:R-:W-:Y:S01]  /*0c80*/  HFMA2.MMA R21, -RZ, RZ, 0, 2.384185791015625e-07 ;  /* 0x00000004ff157435 */ /* 0x000fe200000001ff */
[----:B------:R-:W-:-:S04]  /*0c90*/  IMAD.MOV.U32 R14, RZ, RZ, R20 ;  /* 0x000000ffff0e7224 */ /* 0x000fc800078e0014 */
[----:B------:R-:W-:-:S05]  /*0ca0*/  FADD.FTZ R14, R11, R14 ;  /* 0x0000000e0b0e7221 */ /* 0x000fca0000010000 */
[----:B------:R-:W-:-:S07]  /*0cb0*/  MOV R22, R14 ;  /* 0x0000000e00167202 */ /* 0x000fce0000000f00 */
[----:B------:R-:W-:Y:S05]  /*0cc0*/  WARPSYNC.COLLECTIVE R19, `(.L_x_2353) ;  /* 0x0000000013087348 */ /* 0x000fea0003c00000 */
[----:B------:R0:W1:Y:S02]  /*0cd0*/  SHFL.BFLY P2, R20, R22, R21, R24 ;  /* 0x0c00001516147389 */ /* 0x0000640000040018 */
[----:B01----:R-:W-:Y:S01]  /*0ce0*/  ENDCOLLECTIVE ;  /* 0x000000000000791b */ /* 0x003fe20003800000 */
.L_x_2353:
[----:B------:R-:W-:Y:S01]  /*0cf0*/  IMAD.MOV.U32 R21, RZ, RZ, 0x8 ;  /* 0x00000008ff157424 */ /* 0x000fe200078e00ff */
[----:B------:R-:W-:-:S05]  /*0d00*/  MOV R13, R20 ;  /* 0x00000014000d7202 */ /* 0x000fca0000000f00 */
[----:B------:R-:W-:-:S05]  /*0d10*/  FADD.FTZ R13, R14, R13 ;  /* 0x0000000d0e0d7221 */ /* 0x000fca0000010000 */
[----:B------:R-:W-:-:S07]  /*0d20*/  MOV R22, R13 ;  /* 0x0000000d00167202 */ /* 0x000fce0000000f00 */
[----:B------:R-:W-:Y:S05]  /*0d30*/  WARPSYNC.COLLECTIVE R19, `(.L_x_2354) ;  /* 0x0000000013087348 */ /* 0x000fea0003c00000 */
[----:B------:R0:W1:Y:S02]  /*0d40*/  SHFL.BFLY P2, R20, R22, R21, R24 ;  /* 0x0c00001516147389 */ /* 0x0000640000040018 */
[----:B01----:R-:W-:Y:S01]  /*0d50*/  ENDCOLLECTIVE ;  /* 0x000000000000791b */ /* 0x003fe20003800000 */
.L_x_2354:
[----:B------:R-:W-:Y:S01]  /*0d60*/  HFMA2.MMA R21, -RZ, RZ, 0, 9.5367431640625e-07 ;  /* 0x00000010ff157435 */ /* 0x000fe200000001ff */
[----:B------:R-:W-:-:S05]  /*0d70*/  MOV R10, R20 ;  /* 0x00000014000a7202 */ /* 0x000fca0000000f00 */
[----:B------:R-:W-:-:S05]  /*0d80*/  FADD.FTZ R10, R13, R10 ;  /* 0x0000000a0d0a7221 */ /* 0x000fca0000010000 */
[----:B------:R-:W-:-:S07]  /*0d90*/  MOV R22, R10 ;  /* 0x0000000a00167202 */ /* 0x000fce0000000f00 */
[----:B------:R-:W-:Y:S05]  /*0da0*/  WARPSYNC.COLLECTIVE R19, `(.L_x_2355) ;  /* 0x0000000013087348 */ /* 0x000fea0003c00000 */
[----:B------:R0:W1:Y:S02]  /*0db0*/  SHFL.BFLY P2, R20, R22, R21, R24 ;  /* 0x0c00001516147389 */ /* 0x0000640000040018 */
[----:B01----:R-:W-:Y:S01]  /*0dc0*/  ENDCOLLECTIVE ;  /* 0x000000000000791b */ /* 0x003fe20003800000 */
.L_x_2355:
[----:B------:R-:W-:Y:S01]  /*0dd0*/  HFMA2.MMA R21, -RZ, RZ, 0, 5.9604644775390625e-08 ;  /* 0x00000001ff157435 */ /* 0x000fe200000001ff */
[----:B------:R-:W-:Y:S01]  /*0de0*/  IMAD.MOV.U32 R22, RZ, RZ, R9 ;  /* 0x000000ffff167224 */ /* 0x000fe200078e0009 */
[----:B------:R-:W-:-:S09]  /*0df0*/  MOV R11, R20 ;  /* 0x00000014000b7202 */ /* 0x000fd20000000f00 */
[----:B------:R-:W-:Y:S05]  /*0e00*/  WARPSYNC.COLLECTIVE R19, `(.L_x_2356) ;  /* 0x0000000013087348 */ /* 0x000fea0003c00000 */
[----:B------:R0:W1:Y:S02]  /*0e10*/  SHFL.BFLY P2, R20, R22, R21, R24 ;  /* 0x0c00001516147389 */ /* 0x0000640000040018 */
[----:B01----:R-:W-:Y:S01]  /*0e20*/  ENDCOLLECTIVE ;  /* 0x000000000000791b */ /* 0x003fe20003800000 */
.L_x_2356:
[----:B------:R-:W-:Y:S01]  /*0e30*/  HFMA2.MMA R21, -RZ, RZ, 0, 1.1920928955078125e-07 ;  /* 0x00000002ff157435 */ /* 0x000fe200000001ff */
[----:B------:R-:W-:-:S05]  /*0e40*/  MOV R14, R20 ;  /* 0x00000014000e7202 */ /* 0x000fca0000000f00 */
[----:B------:R-:W-:-:S05]  /*0e50*/  FADD.FTZ R15, R9, R14 ;  /* 0x0000000e090f7221 */ /* 0x000fca0000010000 */
[----:B------:R-:W-:-:S07]  /*0e60*/  MOV R22, R15 ;  /* 0x0000000f00167202 */ /* 0x000fce0000000f00 */
[----:B------:R-:W-:Y:S05]  /*0e70*/  WARPSYNC.COLLECTIVE R19, `(.L_x_2357) ;  /* 0x0000000013087348 */ /* 0x000fea0003c00000 */
[----:B------:R0:W1:Y:S02]  /*0e80*/  SHFL.BFLY P2, R20, R22, R21, R24 ;  /* 0x0c00001516147389 */ /* 0x0000640000040018 */
[----:B01----:R-:W-:Y:S01]  /*0e90*/  ENDCOLLECTIVE ;  /* 0x000000000000791b */ /* 0x003fe20003800000 */
.L_x_2357:
[----:B------:R-:W-:Y:S01]  /*0ea0*/  HFMA2.MMA R21, -RZ, RZ, 0, 2.384185791015625e-07 ;  /* 0x00000004ff157435 */ /* 0x000fe200000001ff */
[----:B------:R-:W-:-:S04]  /*0eb0*/  IMAD.MOV.U32 R16, RZ, RZ, R20 ;  /* 0x000000ffff107224 */ /* 0x000fc800078e0014 */
[----:B------:R-:W-:-:S05]  /*0ec0*/  FADD.FTZ R16, R15, R16 ;  /* 0x000000100f107221 */ /* 0x000fca0000010000 */
[----:B------:R-:W-:-:S07]  /*0ed0*/  MOV R22, R16 ;  /* 0x0000001000167202 */ /* 0x000fce0000000f00 */
[----:B------:R-:W-:Y:S05]  /*0ee0*/  WARPSYNC.COLLECTIVE R19, `(.L_x_2358) ;  /* 0x0000000013087348 */ /* 0x000fea0003c00000 */
[----:B------:R0:W1:Y:S02]  /*0ef0*/  SHFL.BFLY P2, R20, R22, R21, R24 ;  /* 0x0c00001516147389 */ /* 0x0000640000040018 */
[----:B01----:R-:W-:Y:S01]  /*0f00*/  ENDCOLLECTIVE ;  /* 0x000000000000791b */ /* 0x003fe20003800000 */
.L_x_2358:
[----:B------:R-:W-:Y:S01]  /*0f10*/  IMAD.MOV.U32 R21, RZ, RZ, 0x8 ;  /* 0x00000008ff157424 */ /* 0x000fe200078e00ff */
[----:B------:R-:W-:-:S05]  /*0f20*/  MOV R17, R20 ;  /* 0x0000001400117202 */ /* 0x000fca0000000f00 */
[----:B------:R-:W-:-:S05]  /*0f30*/  FADD.FTZ R17, R16, R17 ;  /* 0x0000001110117221 */ /* 0x000fca0000010000 */
[----:B------:R-:W-:-:S07]  /*0f40*/  MOV R22, R17 ;  /* 0x0000001100167202 */ /* 0x000fce0000000f00 */
[----:B------:R-:W-:Y:S05]  /*0f50*/  WARPSYNC.COLLECTIVE R19, `(.L_x_2359) ;  /* 0x0000000013087348 */ /* 0x000fea0003c00000 */
[----:B------:R0:W1:Y:S02]  /*0f60*/  SHFL.BFLY P2, R20, R22, R21, R24 ;  /* 0x0c00001516147389 */ /* 0x0000640000040018 */
[----:B01----:R-:W-:Y:S01]  /*0f70*/  ENDCOLLECTIVE ;  /* 0x000000000000791b */ /* 0x003fe20003800000 */
.L_x_2359:
[----:B------:R-:W-:Y:S01]  /*0f80*/  HFMA2.MMA R21, -RZ, RZ, 0, 9.5367431640625e-07 ;  /* 0x00000010ff157435 */ /* 0x000fe200000001ff */
[----:B------:R-:W-:-:S05]  /*0f90*/  MOV R18, R20 ;  /* 0x0000001400127202 */ /* 0x000fca0000000f00 */
[----:B------:R-:W-:-:S05]  /*0fa0*/  FADD.FTZ R18, R17, R18 ;  /* 0x0000001211127221 */ /* 0x000fca0000010000 */
[----:B------:R-:W-:-:S07]  /*0fb0*/  MOV R22, R18 ;  /* 0x0000001200167202 */ /* 0x000fce0000000f00 */
[----:B------:R-:W-:Y:S05]  /*0fc0*/  WARPSYNC.COLLECTIVE R19, `(.L_x_2360) ;  /* 0x0000000013087348 */ /* 0x000fea0003c00000 */
[----:B------:R0:W1:Y:S02]  /*0fd0*/  SHFL.BFLY P2, R20, R22, R21, R24 ;  /* 0x0c00001516147389 */ /* 0x0000640000040018 */
[----:B01----:R-:W-:Y:S01]  /*0fe0*/  ENDCOLLECTIVE ;  /* 0x000000000000791b */ /* 0x003fe20003800000 */
.L_x_2360:
[----:B------:R-:W-:Y:S01]  /*0ff0*/  MOV R9, R20 ;  /* 0x0000001400097202 */ /* 0x000fe20000000f00 */
[----:B------:R-:W-:Y:S06]  /*1000*/  BRA `(.L_x_2361) ;  /* 0xfffffff8007c7947 */ /* 0x000fec000383ffff */
.L_x_2362:
        /* <DEDUP_REMOVED lines=15> */
.L_x_8544:


//--------------------- .text._ZN10layer_norm13ln_bwd_kernelINS_13Kernel_traitsIf13__nv_bfloat16S2_S2_fjLj1536ELj1ELj1ELj4ELj8ENS_18Kernel_traits_baseILj1536EfS2_S2_S2_fjLj128EEEEELb1ELb0ELb1ELb0EEEvNS_9BwdParamsE --------------------------
	.section	.text._ZN10layer_norm13ln_bwd_kernelINS_13Kernel_traitsIf13__nv_bfloat16S2_S2_fjLj1536ELj1ELj1ELj4ELj8ENS_18Kernel_traits_baseILj1536EfS2_S2_S2_fjLj128EEEEELb1ELb0ELb1ELb0EEEvNS_9BwdParamsE,"ax",@progbits
	.align	128
        .global         _ZN10layer_norm13ln_bwd_kernelINS_13Kernel_traitsIf13__nv_bfloat16S2_S2_fjLj1536ELj1ELj1ELj4ELj8ENS_18Kernel_traits_baseILj1536EfS2_S2_S2_fjLj128EEEEELb1ELb0ELb1ELb0EEEvNS_9BwdParamsE
        .type           _ZN10layer_norm13ln_bwd_kernelINS_13Kernel_traitsIf13__nv_bfloat16S2_S2_fjLj1536ELj1ELj1ELj4ELj8ENS_18Kernel_traits_baseILj1536EfS2_S2_S2_fjLj128EEEEELb1ELb0ELb1ELb0EEEvNS_9BwdParamsE,@function
        .size           _ZN10layer_norm13ln_bwd_kernelINS_13Kernel_traitsIf13__nv_bfloat16S2_S2_fjLj1536ELj1ELj1ELj4ELj8ENS_18Kernel_traits_baseILj1536EfS2_S2_S2_fjLj128EEEEELb1ELb0ELb1ELb0EEEvNS_9BwdParamsE,(.L_x_8545 - _ZN10layer_norm13ln_bwd_kernelINS_13Kernel_traitsIf13__nv_bfloat16S2_S2_fjLj1536ELj1ELj1ELj4ELj8ENS_18Kernel_traits_baseILj1536EfS2_S2_S2_fjLj128EEEEELb1ELb0ELb1ELb0EEEvNS_9BwdParamsE)
        .other          _ZN10layer_norm13ln_bwd_kernelINS_13Kernel_traitsIf13__nv_bfloat16S2_S2_fjLj1536ELj1ELj1ELj4ELj8ENS_18Kernel_traits_baseILj1536EfS2_S2_S2_fjLj128EEEEELb1ELb0ELb1ELb0EEEvNS_9BwdParamsE,@"STO_CUDA_ENTRY STV_DEFAULT"
_ZN10layer_norm13ln_bwd_kernelINS_13Kernel_traitsIf13__nv_bfloat16S2_S2_fjLj1536ELj1ELj1ELj4ELj8ENS_18Kernel_traits_baseILj1536EfS2_S2_S2_fjLj128EEEEELb1ELb0ELb1ELb0EEEvNS_9BwdParamsE:
.text._ZN10layer_norm13ln_bwd_kernelINS_13Kernel_traitsIf13__nv_bfloat16S2_S2_fjLj1536ELj1ELj1ELj4ELj8ENS_18Kernel_traits_baseILj1536EfS2_S2_S2_fjLj128EEEEELb1ELb0ELb1ELb0EEEvNS_9BwdParamsE:
        /* <DEDUP_REMOVED lines=27> */
[----:B------:R0:W5:Y:S01]  /*01b0*/  @P0 LDG.E.128 R52, desc[UR4][R2.64] ;  /* 0x0000000402340981 */ /* 0x000162000c1e1d00 */
[C---:B--2---:R-:W-:Y:S01]  /*01c0*/  @P1 IMAD.WIDE.U32 R12, R7.reuse, 0x10, R8 ;  /* 0x00000010070c1825 */ /* 0x044fe200078e0008 */
[----:B------:R-:W-:-:S04]  /*01d0*/  @P1 IADD3 R7, R7, 0x80, RZ ;  /* 0x0000008007071810 */ /* 0x000fc80007ffe0ff */
[----:B------:R0:W5:Y:S01]  /*01e0*/  @P1 LDG.E.128 R48, desc[UR4][R12.64] ;  /* 0x000000040c301981 */ /* 0x000162000c1e1d00 */
[----:B-1----:R-:W-:-:S05]  /*01f0*/  @P2 IMAD.WIDE.U32 R8, R7, 0x10, R14 ;  /* 0x0000001007082825 */ /* 0x002fca00078e000e */
[----:B------:R0:W5:Y:S01]  /*0200*/  @P2 LDG.E.128 R44, desc[UR4][R8.64] ;  /* 0x00000004082c2981 */ /* 0x000162000c1e1d00 */
        /* <DEDUP_REMOVED lines=15> */
[----:B------:R-:W0:Y:S01]  /*0300*/  LDC.U8 R2, c[0x0][0x2a0] ;  /* 0x0000a800ff027b82 */ /* 0x000e220000000000 */
[----:B------:R-:W-:Y:S01]  /*0310*/  HFMA2.MMA R41, -RZ, RZ, 0, 0 ;  /* 0x00000000ff297435 */ /* 0x000fe200000001ff */
[----:B------:R-:W-:-:S10]  /*0320*/  IMAD.MOV.U32 R92, RZ, RZ, 0x1 ;  /* 0x00000001ff5c7424 */ /* 0x000fd400078e00ff */
.L_x_2425:
[----:B012---:R-:W1:Y:S08]  /*0330*/  LDC.64 R58, c[0x0][0x288] ;  /* 0x0000a200ff3a7b82 */ /* 0x007e700000000a00 */
[----:B------:R-:W2:Y:S08]  /*0340*/  LDC.64 R60, c[0x0][0x258] ;  /* 0x00009600ff3c7b82 */ /* 0x000eb00000000a00 */
[----:B------:R-:W3:Y:S01]  /*0350*/  LDC.64 R56, c[0x0][0x280] ;  /* 0x0000a000ff387b82 */ /* 0x000ee20000000a00 */
[----:B-1----:R-:W-:-:S05]  /*0360*/  IMAD.WIDE R58, R0, 0x4, R58 ;  /* 0x00000004003a7825 */ /* 0x002fca00078e023a */
[----:B------:R1:W4:Y:S01]  /*0370*/  LDG.E R93, desc[UR4][R58.64] ;  /* 0x000000043a5d7981 */ /* 0x000322000c1e1900 */
[----:B--2---:R-:W-:-:S05]  /*0380*/  IMAD.WIDE R62, R0, 0x4, R60 ;  /* 0x00000004003e7825 */ /* 0x004fca00078e023c */
[----:B-----5:R2:W5:Y:S01]  /*0390*/  LDG.E R96, desc[UR4][R62.64] ;  /* 0x000000043e607981 */ /* 0x020562000c1e1900 */
[----:B---3--:R-:W-:Y:S02]  /*03a0*/  IMAD.WIDE R60, R0, 0x4, R56 ;  /* 0x00000004003c7825 */ /* 0x008fe400078e0238 */
[----:B------:R-:W1:Y:S03]  /*03b0*/  LDC.64 R56, c[0x0][0x2c8] ;  /* 0x0000b200ff387b82 */ /* 0x000e660000000a00 */
        /* <DEDUP_REMOVED lines=12> */
[----:B------:R-:W-:Y:S01]  /*0480*/  IMAD.MOV.U32 R63, RZ, RZ, RZ ;  /* 0x000000ffff3f7224 */ /* 0x000fe200078e00ff */
        /* <DEDUP_REMOVED lines=14> */
[----:B------:R-:W-:Y:S01]  /*0570*/  VIADD R95, R7, 0x80 ;  /* 0x00000080075f7836 */ /* 0x000fe20000000000 */
[----:B------:R-:W-:-:S07]  /*0580*/  IADD3 R63, R63, 0x80, RZ ;  /* 0x000000803f3f7810 */ /* 0x000fce0007ffe0ff */
.L_x_2367:
[----:B------:R-:W-:Y:S05]  /*0590*/  BSYNC B1 ;  /* 0x0000000000017941 */ /* 0x000fea0003800000 */
.L_x_2366:
        /* <DEDUP_REMOVED lines=11> */
.L_x_2369:
[----:B------:R-:W-:Y:S05]  /*0650*/  BSYNC B1 ;  /* 0x0000000000017941 */ /* 0x000fea0003800000 */
.L_x_2368:
        /* <DEDUP_REMOVED lines=11> */
[----:B------:R-:W-:Y:S01]  /*0710*/  IMAD.MOV.U32 R100, RZ, RZ, RZ ;  /* 0x000000ffff647224 */ /* 0x000fe200078e00ff */
[----:B------:R-:W-:Y:S06]  /*0720*/  BRA `(.L_x_2370) ;  /* 0x0000000c001c7947 */ /* 0x000fec0003800000 */
.L_x_2365:
[----:B------:R-:W1:Y:S02]  /*0730*/  LDC.64 R60, c[0x0][0x250] ;  /* 0x00009400ff3c7b82 */ /* 0x000e640000000a00 */
[----:B-1----:R-:W-:-:S06]  /*0740*/  IMAD.WIDE R60, R0, 0x4, R60 ;  /* 0x00000004003c7825 */ /* 0x002fcc00078e023c */
[----:B------:R-:W2:Y:S01]  /*0750*/  LDG.E R60, desc[UR4][R60.64] ;  /* 0x000000043c3c7981 */ /* 0x000ea2000c1e1900 */
[----:B-----5:R-:W-:Y:S01]  /*0760*/  ISETP.GE.AND P3, PT, R97, 0x1, PT ;  /* 0x000000016100780c */ /* 0x020fe20003f66270 */
[----:B------:R-:W-:Y:S01]  /*0770*/  BSSY B1, `(.L_x_2371) ;  /* 0x000004c000017945 */ /* 0x000fe20003800000 */
[----:B0-----:R-:W-:Y:S01]  /*0780*/  ISETP.NE.AND P4, PT, R2, RZ, PT ;  /* 0x000000ff0200720c */ /* 0x001fe20003f85270 */
[----:B------:R-:W-:Y:S01]  /*0790*/  HFMA2.MMA R100, -RZ, RZ, 0, 0 ;  /* 0x00000000ff647435 */ /* 0x000fe200000001ff */
[----:B------:R-:W-:Y:S01]  /*07a0*/  MOV R95, RZ ;  /* 0x000000ff005f7202 */ /* 0x000fe20000000f00 */
[----:B------:R-:W-:-:S08]  /*07b0*/  IMAD.MOV.U32 R99, RZ, RZ, R7 ;  /* 0x000000ffff637224 */ /* 0x000fd000078e0007 */
[----:B------:R-:W-:-:S05]  /*07c0*/  @P3 IADD3 R4, R97, -0x1, RZ ;  /* 0xffffffff61043810 */ /* 0x000fca0007ffe0ff */
[----:B------:R-:W-:Y:S02]  /*07d0*/  @P3 IMAD R63, R4, R5, RZ ;  /* 0x00000005043f3224 */ /* 0x000fe400078e02ff */
[----:B------:R-:W-:-:S03]  /*07e0*/  VIADD R4, R93, 0xffffffff ;  /* 0xffffffff5d047836 */ /* 0x000fc60000000000 */
[----:B------:R-:W-:Y:S01]  /*07f0*/  @P3 SHF.R.S32.HI R98, RZ, 0x1f, R63 ;  /* 0x0000001fff623819 */ /* 0x000fe2000001143f */
[----:B------:R-:W-:Y:S01]  /*0800*/  IMAD R62, R4, R5, RZ ;  /* 0x00000005043e7224 */ /* 0x000fe200078e02ff */
[----:B------:R-:W-:Y:S02]  /*0810*/  LOP3.LUT R4, R6, 0x7f, RZ, 0xc0, !PT ;  /* 0x0000007f06047812 */ /* 0x000fe400078ec0ff */
[----:B------:R-:W-:Y:S02]  /*0820*/  @P3 LEA.HI R93, R98, R63, RZ, 0x2 ;  /* 0x0000003f625d3211 */ /* 0x000fe400078f10ff */
[----:B------:R-:W-:Y:S02]  /*0830*/  SHF.R.S32.HI R63, RZ, 0x1f, R62 ;  /* 0x0000001fff3f7819 */ /* 0x000fe4000001143e */
[----:B------:R-:W-:Y:S01]  /*0840*/  @P3 LEA.HI.SX32 R95, R93, R4, 0x1e ;  /* 0x000000045d5f3211 */ /* 0x000fe200078ff2ff */
[----:B------:R-:W-:Y:S01]  /*0850*/  IMAD.MOV.U32 R93, RZ, RZ, RZ ;  /* 0x000000ffff5d7224 */ /* 0x000fe200078e00ff */
        /* <DEDUP_REMOVED lines=11> */
[----:B------:R-:W-:Y:S01]  /*0910*/  ISETP.NE.U32.AND P4, PT, RZ, UR8, PT ;  /* 0x00000008ff007c0c */ /* 0x000fe2000bf85070 */
[----:B--2---:R-:W-:-:S03]  /*0920*/  IMAD.WIDE.U32 R16, R95, 0x4, R16 ;  /* 0x000000045f107825 */ /* 0x004fc600078e0010 */
[----:B------:R-:W-:Y:S02]  /*0930*/  ISETP.NE.AND.EX P4, PT, RZ, UR9, PT, P4 ;  /* 0x00000009ff007c0c */ /* 0x000fe4000bf85340 */
[----:B------:R0:W5:Y:S11]  /*0940*/  LDG.E R8, desc[UR4][R16.64] ;  /* 0x0000000410087981 */ /* 0x000176000c1e1900 */
[----:B------:R1:W5:Y:S01]  /*0950*/  @P4 LDG.E.64 R86, desc[UR4][R58.64] ;  /* 0x000000043a564981 */ /* 0x000362000c1e1b00 */
[----:B------:R-:W-:Y:S01]  /*0960*/  IADD3 R99, R7, 0x80, RZ ;  /* 0x0000008007637810 */ /* 0x000fe20007ffe0ff */
[----:B------:R-:W-:Y:S01]  /*0970*/  VIADD R101, R101, 0x80 ;  /* 0x0000008065657836 */ /* 0x000fe20000000000 */
[----:B------:R-:W-:-:S02]  /*0980*/  IADD3 R95, R95, 0x80, RZ ;  /* 0x000000805f5f7810 */ /* 0x000fc40007ffe0ff */
[----:B---3--:R-:W-:Y:S01]  /*0990*/  MOV R3, R14 ;  /* 0x0000000e00037202 */ /* 0x008fe20000000f00 */
[--C-:B------:R-:W-:Y:S01]  /*09a0*/  IMAD.MOV.U32 R18, RZ, RZ, R15.reuse ;  /* 0x000000ffff127224 */ /* 0x100fe200078e000f */
[--C-:B------:R-:W-:Y:S02]  /*09b0*/  SHF.R.U64 R62, R14, 0x10, R15.reuse ;  /* 0x000000100e3e7819 */ /* 0x100fe4000000120f */
[----:B------:R-:W-:Y:S02]  /*09c0*/  SHF.R.U32.HI R60, RZ, 0x10, R15 ;  /* 0x00000010ff3c7819 */ /* 0x000fe4000001160f */
[C-C-:B----4-:R-:W-:Y:S02]  /*09d0*/  SHF.R.U64 R14, R12.reuse, 0x10, R13.reuse ;  /* 0x000000100c0e7819 */ /* 0x150fe4000000120d */
[----:B------:R-:W-:Y:S01]  /*09e0*/  SHF.L.U32 R15, R12, 0x10, RZ ;  /* 0x000000100c0f7819 */ /* 0x000fe200000006ff */
[----:B------:R-:W-:Y:S01]  /*09f0*/  IMAD.U32 R61, R13, 0x10000, RZ ;  /* 0x000100000d3d7824 */ /* 0x000fe200078e00ff */
[----:B------:R-:W-:Y:S01]  /*0a00*/  SHF.R.U32.HI R63, RZ, 0x10, R13 ;  /* 0x00000010ff3f7819 */ /* 0x000fe2000001160d */
[----:B------:R-:W-:-:S02]  /*0a10*/  IMAD.U32 R13, R3, 0x10000, RZ ;  /* 0x00010000030d7824 */ /* 0x000fc400078e00ff */
[----:B0-----:R-:W-:Y:S02]  /*0a20*/  IMAD.U32 R17, R14, 0x10000, RZ ;  /* 0x000100000e117824 */ /* 0x001fe400078e00ff */
[C---:B------:R-:W-:Y:S01]  /*0a30*/  FADD.FTZ R3, -R98.reuse, R15 ;  /* 0x0000000f62037221 */ /* 0x040fe20000010100 */
[----:B------:R-:W-:Y:S01]  /*0a40*/  SHF.L.U32 R63, R63, 0x10, RZ ;  /* 0x000000103f3f7819 */ /* 0x000fe200000006ff */
[C---:B------:R-:W-:Y:S01]  /*0a50*/  FADD.FTZ R61, -R98.reuse, R61 ;  /* 0x0000003d623d7221 */ /* 0x040fe20000010100 */
[----:B------:R-:W-:Y:S01]  /*0a60*/  FADD.FTZ R17, -R98, R17 ;  /* 0x0000001162117221 */ /* 0x000fe20000010100 */
[----:B------:R-:W-:Y:S01]  /*0a70*/  FMUL.FTZ R3, R96, R3 ;  /* 0x0000000360037220 */ /* 0x000fe20000410000 */
[----:B------:R-:W-:Y:S01]  /*0a80*/  SHF.L.U32 R16, R62, 0x10, RZ ;  /* 0x000000103e107819 */ /* 0x000fe200000006ff */
[----:B------:R-:W-:Y:S01]  /*0a90*/  FMUL.FTZ R14, R52, R13 ;  /* 0x0000000d340e7220 */ /* 0x000fe20000410000 */
[----:B-1----:R-:W-:Y:S01]  /*0aa0*/  SHF.L.U32 R59, R18, 0x10, RZ ;  /* 0x00000010123b7819 */ /* 0x002fe200000006ff */
[----:B------:R-:W-:Y:S01]  /*0ab0*/  FADD.FTZ R28, R28, R13 ;  /* 0x0000000d1c1c7221 */ /* 0x000fe20000010000 */
[C---:B------:R-:W-:Y:S01]  /*0ac0*/  FMUL.FTZ R12, R96.reuse, R17 ;  /* 0x00000011600c7220 */ /* 0x040fe20000410000 */
[----:B------:R-:W-:Y:S01]  /*0ad0*/  FFMA.FTZ R40, R3, R13, R40 ;  /* 0x0000000d03287223 */ /* 0x000fe20000010028 */
[----:B------:R-:W-:Y:S01]  /*0ae0*/  FMUL.FTZ R13, R96, R61 ;  /* 0x0000003d600d7220 */ /* 0x000fe20000410000 */
[----:B------:R-:W-:Y:S01]  /*0af0*/  FADD.FTZ R63, -R98, R63 ;  /* 0x0000003f623f7221 */ /* 0x000fe20000010100 */
[----:B------:R-:W-:Y:S01]  /*0b00*/  FMUL.FTZ R15, R53, R16 ;  /* 0x00000010350f7220 */ /* 0x000fe20000410000 */
[----:B------:R-:W-:Y:S01]  /*0b10*/  FADD.FTZ R58, RZ, R14 ;  /* 0x0000000eff3a7221 */ /* 0x000fe20000010000 */
[----:B------:R-:W-:Y:S01]  /*0b20*/  FFMA.FTZ R17, R3, R14, RZ ;  /* 0x0000000e03117223 */ /* 0x000fe200000100ff */
[----:B------:R-:W-:Y:S01]  /*0b30*/  FADD.FTZ R29, R29, R16 ;  /* 0x000000101d1d7221 */ /* 0x000fe20000010000 */
[----:B------:R-:W-:Y:S01]  /*0b40*/  FFMA.FTZ R41, R12, R16, R41 ;  /* 0x000000100c297223 */ /* 0x000fe20000010029 */
[----:B------:R-:W-:-:S02]  /*0b50*/  IMAD.U32 R60, R60, 0x10000, RZ ;  /* 0x000100003c3c7824 */ /* 0x000fc400078e00ff */
        /* <DEDUP_REMOVED lines=13> */
.L_x_2372:
[----:B------:R-:W-:Y:S05]  /*0c30*/  BSYNC B1 ;  /* 0x0000000000017941 */ /* 0x000fea0003800000 */
.L_x_2371:
        /* <DEDUP_REMOVED lines=15> */
[----:B------:R-:W-:Y:S01]  /*0d30*/  VIADD R101, R101, 0x80 ;  /* 0x0000008065657836 */ /* 0x000fe20000000000 */
[----:B------:R-:W-:Y:S01]  /*0d40*/  IADD3 R95, R95, 0x80, RZ ;  /* 0x000000805f5f7810 */ /* 0x000fe20007ffe0ff */
[----:B------:R-:W-:Y:S02]  /*0d50*/  VIADD R99, R99, 0x80 ;  /* 0x0000008063637836 */ /* 0x000fe40000000000 */
[----:B---3--:R-:W-:Y:S01]  /*0d60*/  IMAD.MOV.U32 R19, RZ, RZ, R60 ;  /* 0x000000ffff137224 */ /* 0x008fe200078e003c */
[----:B------:R-:W-:Y:S02]  /*0d70*/  SHF.R.U64 R69, R60, 0x10, R61 ;  /* 0x000000103c457819 */ /* 0x000fe4000000123d */
[----:B------:R-:W-:Y:S02]  /*0d80*/  MOV R66, R61 ;  /* 0x0000003d00427202 */ /* 0x000fe40000000f00 */
[----:B----4-:R-:W-:-:S02]  /*0d90*/  SHF.R.U64 R60, R58, 0x10, R59 ;  /* 0x000000103a3c7819 */ /* 0x010fc4000000123b */
[----:B------:R-:W-:Y:S02]  /*0da0*/  SHF.R.U32.HI R70, RZ, 0x10, R61 ;  /* 0x00000010ff467819 */ /* 0x000fe4000001163d */
[----:B0-----:R-:W-:Y:S01]  /*0db0*/  SHF.L.U32 R63, R60, 0x10, RZ ;  /* 0x000000103c3f7819 */ /* 0x001fe200000006ff */
[----:B------:R-:W-:Y:S01]  /*0dc0*/  IMAD.U32 R61, R58, 0x10000, RZ ;  /* 0x000100003a3d7824 */ /* 0x000fe200078e00ff */
[----:B------:R-:W-:Y:S02]  /*0dd0*/  SHF.R.U32.HI R68, RZ, 0x10, R59 ;  /* 0x00000010ff447819 */ /* 0x000fe4000001163b */
[----:B------:R-:W-:Y:S01]  /*0de0*/  SHF.L.U32 R67, R59, 0x10, RZ ;  /* 0x000000103b437819 */ /* 0x000fe200000006ff */
[C---:B------:R-:W-:Y:S01]  /*0df0*/  FADD.FTZ R63, -R98.reuse, R63 ;  /* 0x0000003f623f7221 */ /* 0x040fe20000010100 */
[----:B------:R-:W-:Y:S01]  /*0e00*/  SHF.L.U32 R59, R19, 0x10, RZ ;  /* 0x00000010133b7819 */ /* 0x000fe200000006ff */
[----:B------:R-:W-:Y:S01]  /*0e10*/  FADD.FTZ R19, -R98, R61 ;  /* 0x0000003d62137221 */ /* 0x000fe20000010100 */
[----:B------:R-:W-:-:S02]  /*0e20*/  IMAD.U32 R58, R69, 0x10000, RZ ;  /* 0x00010000453a7824 */ /* 0x000fc400078e00ff */
[----:B------:R-:W-:Y:S01]  /*0e30*/  FMUL.FTZ R64, R96, R63 ;  /* 0x0000003f60407220 */ /* 0x000fe20000410000 */
[----:B------:R-:W-:Y:S02]  /*0e40*/  IMAD.U32 R69, R66, 0x10000, RZ ;  /* 0x0001000042457824 */ /* 0x000fe400078e00ff */
[----:B------:R-:W-:Y:S01]  /*0e50*/  FMUL.FTZ R19, R96, R19 ;  /* 0x0000001360137220 */ /* 0x000fe20000410000 */
[----:B------:R-:W-:Y:S02]  /*0e60*/  IMAD.U32 R61, R68, 0x10000, RZ ;  /* 0x00010000443d7824 */ /* 0x000fe400078e00ff */
[-C--:B------:R-:W-:Y:S01]  /*0e70*/  FMUL.FTZ R66, R48, R59.reuse ;  /* 0x0000003b30427220 */ /* 0x080fe20000410000 */
[----:B------:R-:W-:Y:S01]  /*0e80*/  FADD.FTZ R65, -R98, R67 ;  /* 0x0000004362417221 */ /* 0x000fe20000010100 */
[----:B------:R-:W-:Y:S01]  /*0e90*/  FADD.FTZ R25, R25, R58 ;  /* 0x0000003a19197221 */ /* 0x000fe20000010000 */
[-C--:B------:R-:W-:Y:S01]  /*0ea0*/  FFMA.FTZ R37, R64, R58.reuse, R37 ;  /* 0x0000003a40257223 */ /* 0x080fe20000010025 */
[----:B------:R-:W-:Y:S01]  /*0eb0*/  FMUL.FTZ R67, R49, R58 ;  /* 0x0000003a31437220 */ /* 0x000fe20000410000 */
[----:B------:R-:W-:Y:S01]  /*0ec0*/  FADD.FTZ R61, -R98, R61 ;  /* 0x0000003d623d7221 */ /* 0x000fe20000010100 */
[----:B------:R-:W-:Y:S01]  /*0ed0*/  FADD.FTZ R24, R24, R59 ;  /* 0x0000003b18187221 */ /* 0x000fe20000010000 */
[----:B------:R-:W-:Y:S01]  /*0ee0*/  FFMA.FTZ R36, R19, R59, R36 ;  /* 0x0000003b13247223 */ /* 0x000fe20000010024 */
[----:B------:R-:W-:Y:S01]  /*0ef0*/  FADD.FTZ R58, R93, R66 ;  /* 0x000000425d3a7221 */ /* 0x000fe20000010000 */
[----:B------:R-:W-:Y:S01]  /*0f00*/  FFMA.FTZ R59, R19, R66, R100 ;  /* 0x00000042133b7223 */ /* 0x000fe20000010064 */
[----:B------:R-:W-:Y:S01]  /*0f10*/  SHF.L.U32 R60, R70, 0x10, RZ ;  /* 0x00000010463c7819 */ /* 0x000fe200000006ff */
[C---:B------:R-:W-:Y:S01]  /*0f20*/  FMUL.FTZ R65, R96.reuse, R65 ;  /* 0x0000004160417220 */ /* 0x040fe20000410000 */
[----:B------:R-:W-:Y:S01]  /*0f30*/  FMUL.FTZ R70, R96, R61 ;  /* 0x0000003d60467220 */ /* 0x000fe20000410000 */
[----:B------:R-:W-:Y:S01]  /*0f40*/  FADD.FTZ R61, R58, R67 ;  /* 0x000000433a3d7221 */ /* 0x000fe20000010000 */
[----:B------:R-:W-:Y:S01]  /*0f50*/  FMUL.FTZ R68, R50, R69 ;  /* 0x0000004532447220 */ /* 0x000fe20000410000 */
        /* <DEDUP_REMOVED lines=10> */
.L_x_2374:
[----:B------:R-:W-:Y:S05]  /*1000*/  BSYNC B1 ;  /* 0x0000000000017941 */ /* 0x000fea0003800000 */
.L_x_2373:
        /* <DEDUP_REMOVED lines=12> */
[----:B------:R0:W5:Y:S01]  /*10d0*/  @P4 LDG.E.64 R82, desc[UR4][R56.64] ;  /* 0x0000000438524981 */ /* 0x000162000c1e1b00 */
[----:B--2---:R-:W-:-:S05]  /*10e0*/  IMAD.WIDE.U32 R62, R95, 0x4, R62 ;  /* 0x000000045f3e7825 */ /* 0x004fca00078e003e */
[----:B------:R1:W5:Y:S01]  /*10f0*/  LDG.E R11, desc[UR4][R62.64] ;  /* 0x000000043e0b7981 */ /* 0x000362000c1e1900 */
[C---:B---3--:R-:W-:Y:S02]  /*1100*/  SHF.R.U64 R73, R60.reuse, 0x10, R61 ;  /* 0x000000103c497819 */ /* 0x048fe4000000123d */
[----:B------:R-:W-:Y:S02]  /*1110*/  SHF.L.U32 R71, R60, 0x10, RZ ;  /* 0x000000103c477819 */ /* 0x000fe400000006ff */
[----:B------:R-:W-:Y:S02]  /*1120*/  SHF.L.U32 R73, R73, 0x10, RZ ;  /* 0x0000001049497819 */ /* 0x000fe400000006ff */
[----:B----4-:R-:W-:Y:S02]  /*1130*/  MOV R60, R58 ;  /* 0x0000003a003c7202 */ /* 0x010fe40000000f00 */
[----:B------:R-:W-:Y:S01]  /*1140*/  SHF.R.U64 R72, R58, 0x10, R59 ;  /* 0x000000103a487819 */ /* 0x000fe2000000123b */
[----:B------:R-:W-:Y:S01]  /*1150*/  FADD.FTZ R73, -R98, R73 ;  /* 0x0000004962497221 */ /* 0x000fe20000010100 */
[----:B0-----:R-:W-:Y:S01]  /*1160*/  SHF.L.U32 R57, R60, 0x10, RZ ;  /* 0x000000103c397819 */ /* 0x001fe200000006ff */
[----:B------:R-:W-:Y:S01]  /*1170*/  FADD.FTZ R71, -R98, R71 ;  /* 0x0000004762477221 */ /* 0x000fe20000010100 */
[----:B------:R-:W-:Y:S01]  /*1180*/  SHF.R.U32.HI R77, RZ, 0x10, R61 ;  /* 0x00000010ff4d7819 */ /* 0x000fe2000001163d */
[----:B------:R-:W-:-:S02]  /*1190*/  IMAD.U32 R75, R61, 0x10000, RZ ;  /* 0x000100003d4b7824 */ /* 0x000fc400078e00ff */
[----:B------:R-:W-:Y:S02]  /*11a0*/  IMAD.U32 R56, R72, 0x10000, RZ ;  /* 0x0001000048387824 */ /* 0x000fe400078e00ff */
[C---:B------:R-:W-:Y:S01]  /*11b0*/  FMUL.FTZ R72, R96.reuse, R73 ;  /* 0x0000004960487220 */ /* 0x040fe20000410000 */
[----:B------:R-:W-:Y:S02]  /*11c0*/  IMAD.MOV.U32 R61, RZ, RZ, R59 ;  /* 0x000000ffff3d7224 */ /* 0x000fe400078e003b */
[----:B------:R-:W-:Y:S01]  /*11d0*/  FMUL.FTZ R71, R96, R71 ;  /* 0x0000004760477220 */ /* 0x000fe20000410000 */
[-C--:B------:R-:W-:Y:S01]  /*11e0*/  FMUL.FTZ R74, R44, R57.reuse ;  /* 0x000000392c4a7220 */ /* 0x080fe20000410000 */
[----:B------:R-:W-:Y:S01]  /*11f0*/  FADD.FTZ R21, R21, R56 ;  /* 0x0000003815157221 */ /* 0x000fe20000010000 */
[-C--:B------:R-:W-:Y:S01]  /*1200*/  FFMA.FTZ R33, R72, R56.reuse, R33 ;  /* 0x0000003848217223 */ /* 0x080fe20000010021 */
[----:B------:R-:W-:Y:S01]  /*1210*/  FMUL.FTZ R73, R45, R56 ;  /* 0x000000382d497220 */ /* 0x000fe20000410000 */
[----:B------:R-:W-:Y:S01]  /*1220*/  SHF.R.U32.HI R58, RZ, 0x10, R59 ;  /* 0x00000010ff3a7819 */ /* 0x000fe2000001163b */
[----:B------:R-:W-:Y:S01]  /*1230*/  FADD.FTZ R20, R20, R57 ;  /* 0x0000003914147221 */ /* 0x000fe20000010000 */
[----:B------:R-:W-:Y:S01]  /*1240*/  SHF.L.U32 R61, R61, 0x10, RZ ;  /* 0x000000103d3d7819 */ /* 0x000fe200000006ff */
[----:B------:R-:W-:Y:S01]  /*1250*/  FFMA.FTZ R32, R71, R57, R32 ;  /* 0x0000003947207223 */ /* 0x000fe20000010020 */
[----:B------:R-:W-:Y:S01]  /*1260*/  FADD.FTZ R56, R93, R74 ;  /* 0x0000004a5d387221 */ /* 0x000fe20000010000 */
[----:B------:R-:W-:-:S02]  /*1270*/  IMAD.U32 R77, R77, 0x10000, RZ ;  /* 0x000100004d4d7824 */ /* 0x000fc400078e00ff */
[----:B------:R-:W-:Y:S01]  /*1280*/  FADD.FTZ R75, -R98, R75 ;  /* 0x0000004b624b7221 */ /* 0x000fe20000010100 */
[----:B------:R-:W-:Y:S01]  /*1290*/  FFMA.FTZ R57, R71, R74, R100 ;  /* 0x0000004a47397223 */ /* 0x000fe20000010064 */
[----:B------:R-:W-:Y:S01]  /*12a0*/  FADD.FTZ R59, R56, R73 ;  /* 0x00000049383b7221 */ /* 0x000fe20000010000 */
[----:B-1----:R-:W-:Y:S01]  /*12b0*/  FADD.FTZ R63, -R98, R77 ;  /* 0x0000004d623f7221 */ /* 0x002fe20000010100 */
[----:B------:R-:W-:Y:S02]  /*12c0*/  IMAD.U32 R60, R58, 0x10000, RZ ;  /* 0x000100003a3c7824 */ /* 0x000fe400078e00ff */
        /* <DEDUP_REMOVED lines=13> */
.L_x_2370:
[----:B------:R-:W-:Y:S05]  /*13a0*/  BSYNC B0 ;  /* 0x0000000000007941 */ /* 0x000fea0003800000 */
.L_x_2364:
[----:B------:R-:W-:Y:S01]  /*13b0*/  LOP3.LUT P5, RZ, R92, 0xff, RZ, 0xc0, !PT ;  /* 0x000000ff5cff7812 */ /* 0x000fe200078ac0ff */
[----:B------:R-:W-:Y:S01]  /*13c0*/  UMOV UR11, 0xffffffff ;  /* 0xffffffff000b7882 */ /* 0x000fe20000000000 */
[----:B----4-:R-:W-:Y:S02]  /*13d0*/  SHF.R.U32.HI R56, RZ, 0x5, R6 ;  /* 0x00000005ff387819 */ /* 0x010fe40000011606 */
[----:B------:R-:W-:Y:S02]  /*13e0*/  LOP3.LUT P4, RZ, R6, 0x1f, RZ, 0xc0, !PT ;  /* 0x0000001f06ff7812 */ /* 0x000fe4000788c0ff */
[----:B------:R-:W-:Y:S02]  /*13f0*/  LOP3.LUT R57, R56, 0x7fffffc, RZ, 0xc0, !PT ;  /* 0x07fffffc38397812 */ /* 0x000fe400078ec0ff */
[----:B------:R-:W-:-:S05]  /*1400*/  P2R R95, PR, RZ, 0x20 ;  /* 0x00000020ff5f7803 */ /* 0x000fca0000000000 */
[----:B------:R-:W-:Y:S01]  /*1410*/  @!P5 IADD3 R57, R57, 0x4, RZ ;  /* 0x000000043939d810 */ /* 0x000fe20007ffe0ff */
[----:B------:R-:W-:Y:S06]  /*1420*/  BRA.DIV UR11, `(.L_x_2375) ;  /* 0x0000001a0bf47947 */ /* 0x000fec000b800000 */
[----:B--23--:R-:W1:Y:S04]  /*1430*/  SHFL.DOWN PT, R58, R93, 0x10, 0x1f ;  /* 0x0a001f005d3a7f89 */ /* 0x00ce6800000e0000 */
        /* <DEDUP_REMOVED lines=17> */
.L_x_2436:
[----:B------:R-:W4:Y:S01]  /*1550*/  S2R R61, SR_CgaCtaId ;  /* 0x00000000003d7919 */ /* 0x000f220000008800 */
[----:B------:R-:W-:Y:S01]  /*1560*/  @!P4 LOP3.LUT R56, R56, 0x3, RZ, 0xc0, !PT ;  /* 0x000000033838c812 */ /* 0x000fe200078ec0ff */
[----:B--2---:R-:W-:Y:S01]  /*1570*/  FADD.FTZ R92, R93, R92 ;  /* 0x0000005c5d5c7221 */ /* 0x004fe20000010000 */
[----:B------:R-:W-:Y:S01]  /*1580*/  MOV R60, 0x400 ;  /* 0x00000400003c7802 */ /* 0x000fe20000000f00 */
[----:B-1-3--:R-:W-:Y:S01]  /*1590*/  FADD.FTZ R93, R58, R59 ;  /* 0x0000003b3a5d7221 */ /* 0x00afe20000010000 */
[----:B------:R-:W-:Y:S05]  /*15a0*/  WARPSYNC.ALL ;  /* 0x0000000000007948 */ /* 0x000fea0003800000 */
[----:B------:R-:W-:Y:S01]  /*15b0*/  @!P4 IMAD.IADD R56, R57, 0x1, R56 ;  /* 0x000000013938c824 */ /* 0x000fe200078e0238 */
[----:B------:R-:W-:Y:S01]  /*15c0*/  @P3 IADD3 R100, R97, -0x1, RZ ;  /* 0xffffffff61643810 */ /* 0x000fe20007ffe0ff */
[----:B------:R-:W-:Y:S01]  /*15d0*/  BSSY B0, `(.L_x_2376) ;  /* 0x0000091000007945 */ /* 0x000fe20003800000 */
[----:B------:R-:W-:-:S03]  /*15e0*/  @P3 LOP3.LUT R4, R6, 0x7f, RZ, 0xc0, !PT ;  /* 0x0000007f06043812 */ /* 0x000fc600078ec0ff */
[----:B------:R-:W-:Y:S01]  /*15f0*/  @P3 IMAD R100, R100, R5, RZ ;  /* 0x0000000564643224 */ /* 0x000fe200078e02ff */
[----:B----4-:R-:W-:-:S04]  /*1600*/  LEA R60, R61, R60, 0x18 ;  /* 0x0000003c3d3c7211 */ /* 0x010fc800078ec0ff */
[----:B------:R-:W-:Y:S01]  /*1610*/  @!P4 LEA R98, R56, R60, 0x3 ;  /* 0x0000003c3862c211 */ /* 0x000fe200078e18ff */
[----:B------:R-:W-:-:S04]  /*1620*/  IMAD R99, R57, 0x8, R60 ;  /* 0x0000000839637824 */ /* 0x000fc800078e023c */
[----:B------:R-:W-:Y:S01]  /*1630*/  @!P4 STS.64 [R98+0x1800], R92 ;  /* 0x0018005c6200c388 */ /* 0x000fe20000000a00 */
[----:B------:R-:W-:Y:S01]  /*1640*/  BAR.SYNC.DEFER_BLOCKING 0x0 ;  /* 0x0000000000007b1d */ /* 0x000fe20000010000 */
[----:B0-----:R-:W-:-:S05]  /*1650*/  ISETP.NE.AND P4, PT, R2, RZ, PT ;  /* 0x000000ff0200720c */ /* 0x001fca0003f85270 */
        /* <DEDUP_REMOVED lines=25> */
[----:B-----5:R-:W-:Y:S01]  /*17f0*/  IMAD.U32 R58, R86, 0x10000, RZ ;  /* 0x00010000563a7824 */ /* 0x020fe200078e00ff */
[----:B------:R-:W-:Y:S06]  /*1800*/  BRA `(.L_x_2380) ;  /* 0x0000000000207947 */ /* 0x000fec0003800000 */
.L_x_2379:
[----:B------:R-:W-:Y:S01]  /*1810*/  UISETP.NE.U32.AND UP0, UPT, UR8, URZ, UPT ;  /* 0x0000003f0800728c */ /* 0x000fe2000bf05070 */
[----:B------:R-:W-:-:S03]  /*1820*/  FFMA.FTZ R57, R3, R60, R63 ;  /* 0x0000003c03397223 */ /* 0x000fc6000001003f */
[----:B------:R-:W-:Y:S01]  /*1830*/  UISETP.NE.AND.EX UP0, UPT, UR9, URZ, UPT, UP0 ;  /* 0x0000003f0900728c */ /* 0x000fe2000bf05300 */
[----:B------:R-:W-:-:S04]  /*1840*/  FADD.FTZ R57, R14, -R57 ;  /* 0x800000390e397221 */ /* 0x000fc80000010000 */
[----:B------:R-:W-:Y:S01]  /*1850*/  FMUL.FTZ R58, R96, R57 ;  /* 0x00000039603a7220 */ /* 0x000fe20000410000 */
[----:B------:R-:W-:-:S13]  /*1860*/  PLOP3.LUT P4, PT, PT, PT, UP0, 0x80, 0x0 ;  /* 0x000000000000781c */ /* 0x000fda0003f8f008 */
[----:B-----5:R-:W-:-:S05]  /*1870*/  @P4 SHF.L.U32 R59, R86, 0x10, RZ ;  /* 0x00000010563b4819 */ /* 0x020fca00000006ff */
[----:B------:R-:W-:-:S07]  /*1880*/  @P4 FADD.FTZ R58, R58, R59 ;  /* 0x0000003b3a3a4221 */ /* 0x000fce0000010000 */
.L_x_2380:
[----:B------:R-:W-:Y:S05]  /*1890*/  BSYNC B1 ;  /* 0x0000000000017941 */ /* 0x000fea0003800000 */
.L_x_2378:
        /* <DEDUP_REMOVED lines=18> */
.L_x_2382:
[----:B------:R-:W-:Y:S01]  /*19c0*/  FFMA.FTZ R56, R12, R60, R63 ;  /* 0x0000003c0c387223 */ /* 0x000fe2000001003f */
[----:B------:R-:W-:-:S03]  /*19d0*/  @P4 SHF.R.U64 R58, R86, 0x10, R87 ;  /* 0x00000010563a4819 */ /* 0x000fc60000001257 */
[----:B------:R-:W-:Y:S02]  /*19e0*/  FADD.FTZ R57, R15, -R56 ;  /* 0x800000380f397221 */ /* 0x000fe40000010000 */
[----:B------:R-:W-:Y:S02]  /*19f0*/  @P4 IMAD.U32 R59, R58, 0x10000, RZ ;  /* 0x000100003a3b4824 */ /* 0x000fe400078e00ff */
[----:B------:R-:W-:-:S04]  /*1a00*/  FMUL.FTZ R58, R96, R57 ;  /* 0x00000039603a7220 */ /* 0x000fc80000410000 */
[----:B------:R-:W-:-:S07]  /*1a10*/  @P4 FADD.FTZ R58, R58, R59 ;  /* 0x0000003b3a3a4221 */ /* 0x000fce0000010000 */
.L_x_2383:
[----:B------:R-:W-:Y:S05]  /*1a20*/  BSYNC B1 ;  /* 0x0000000000017941 */ /* 0x000fea0003800000 */
.L_x_2381:
        /* <DEDUP_REMOVED lines=15> */
.L_x_2385:
[----:B------:R-:W-:Y:S01]  /*1b20*/  FFMA.FTZ R57, R13, R60, R63 ;  /* 0x0000003c0d397223 */ /* 0x000fe2000001003f */
[----:B------:R-:W-:-:S03]  /*1b30*/  @P4 SHF.L.U32 R59, R87, 0x10, RZ ;  /* 0x00000010573b4819 */ /* 0x000fc600000006ff */
[----:B------:R-:W-:-:S04]  /*1b40*/  FADD.FTZ R57, R16, -R57 ;  /* 0x8000003910397221 */ /* 0x000fc80000010000 */
[----:B------:R-:W-:-:S04]  /*1b50*/  FMUL.FTZ R58, R96, R57 ;  /* 0x00000039603a7220 */ /* 0x000fc80000410000 */
[----:B------:R-:W-:-:S07]  /*1b60*/  @P4 FADD.FTZ R58, R58, R59 ;  /* 0x0000003b3a3a4221 */ /* 0x000fce0000010000 */
.L_x_2386:
[----:B------:R-:W-:Y:S05]  /*1b70*/  BSYNC B1 ;  /* 0x0000000000017941 */ /* 0x000fea0003800000 */
.L_x_2384:
        /* <DEDUP_REMOVED lines=16> */
.L_x_2388:
[----:B------:R-:W-:Y:S01]  /*1c80*/  FFMA.FTZ R56, R18, R60, R63 ;  /* 0x0000003c12387223 */ /* 0x000fe2000001003f */
[----:B------:R-:W-:-:S03]  /*1c90*/  @P4 SHF.R.U32.HI R58, RZ, 0x10, R87 ;  /* 0x00000010ff3a4819 */ /* 0x000fc60000011657 */
[----:B------:R-:W-:Y:S01]  /*1ca0*/  FADD.FTZ R57, R17, -R56 ;  /* 0x8000003811397221 */ /* 0x000fe20000010000 */
[----:B------:R-:W-:-:S03]  /*1cb0*/  @P4 SHF.L.U32 R59, R58, 0x10, RZ ;  /* 0x000000103a3b4819 */ /* 0x000fc600000006ff */
[----:B------:R-:W-:-:S04]  /*1cc0*/  FMUL.FTZ R58, R96, R57 ;  /* 0x00000039603a7220 */ /* 0x000fc80000410000 */
[----:B------:R-:W-:-:S07]  /*1cd0*/  @P4 FADD.FTZ R58, R58, R59 ;  /* 0x0000003b3a3a4221 */ /* 0x000fce0000010000 */
.L_x_2389:
[----:B------:R-:W-:Y:S05]  /*1ce0*/  BSYNC B1 ;  /* 0x0000000000017941 */ /* 0x000fea0003800000 */
.L_x_2387:
        /* <DEDUP_REMOVED lines=17> */
.L_x_2390:
        /* <DEDUP_REMOVED lines=11> */
.L_x_2392:
[----:B------:R-:W-:Y:S05]  /*1eb0*/  BSYNC B1 ;  /* 0x0000000000017941 */ /* 0x000fea0003800000 */
.L_x_2391:
[----:B------:R-:W-:Y:S01]  /*1ec0*/  IADD3 R7, R7, 0x80, RZ ;  /* 0x0000008007077810 */ /* 0x000fe20007ffe0ff */
[----:B------:R-:W-:-:S07]  /*1ed0*/  VIADD R61, R61, 0x80 ;  /* 0x000000803d3d7836 */ /* 0x000fce0000000000 */
.L_x_2377:
[----:B------:R-:W-:Y:S05]  /*1ee0*/  BSYNC B0 ;  /* 0x0000000000007941 */ /* 0x000fea0003800000 */
.L_x_2376:
        /* <DEDUP_REMOVED lines=9> */
[----:B-----5:R-:W-:Y:S01]  /*1f80*/  SHF.L.U32 R58, R84, 0x10, RZ ;  /* 0x00000010543a7819 */ /* 0x020fe200000006ff */
[----:B------:R-:W-:Y:S06]  /*1f90*/  BRA `(.L_x_2397) ;  /* 0x0000000000207947 */ /* 0x000fec0003800000 */
.L_x_2396:
        /* <DEDUP_REMOVED lines=8> */
.L_x_2397:
[----:B------:R-:W-:Y:S05]  /*2020*/  BSYNC B1 ;  /* 0x0000000000017941 */ /* 0x000fea0003800000 */
.L_x_2395:
        /* <DEDUP_REMOVED lines=13> */
[----:B------:R-:W-:Y:S01]  /*2100*/  HFMA2.MMA R58, -RZ, RZ, 0, 0 ;  /* 0x00000000ff3a7435 */ /* 0x000fe200000001ff */
[----:B------:R-:W-:Y:S10]  /*2110*/  @!P4 BRA `(.L_x_2400) ;  /* 0x000000000024c947 */ /* 0x000ff40003800000 */
[----:B------:R-:W-:-:S04]  /*2120*/  SHF.R.U64 R58, R84, 0x10, R85 ;  /* 0x00000010543a7819 */ /* 0x000fc80000001255 */
[----:B------:R-:W-:Y:S01]  /*2130*/  SHF.L.U32 R58, R58, 0x10, RZ ;  /* 0x000000103a3a7819 */ /* 0x000fe200000006ff */
[----:B------:R-:W-:Y:S06]  /*2140*/  BRA `(.L_x_2400) ;  /* 0x0000000000187947 */ /* 0x000fec0003800000 */
.L_x_2399:
[----:B------:R-:W-:Y:S01]  /*2150*/  FFMA.FTZ R56, R64, R60, R63 ;  /* 0x0000003c40387223 */ /* 0x000fe2000001003f */
[----:B------:R-:W-:-:S03]  /*2160*/  @P4 SHF.R.U64 R58, R84, 0x10, R85 ;  /* 0x00000010543a4819 */ /* 0x000fc60000001255 */
[----:B------:R-:W-:Y:S02]  /*2170*/  FADD.FTZ R57, R67, -R56 ;  /* 0x8000003843397221 */ /* 0x000fe40000010000 */
[----:B------:R-:W-:Y:S02]  /*2180*/  @P4 IMAD.U32 R59, R58, 0x10000, RZ ;  /* 0x000100003a3b4824 */ /* 0x000fe400078e00ff */
[----:B------:R-:W-:-:S04]  /*2190*/  FMUL.FTZ R58, R96, R57 ;  /* 0x00000039603a7220 */ /* 0x000fc80000410000 */
[----:B------:R-:W-:-:S07]  /*21a0*/  @P4 FADD.FTZ R58, R58, R59 ;  /* 0x0000003b3a3a4221 */ /* 0x000fce0000010000 */
.L_x_2400:
[----:B------:R-:W-:Y:S05]  /*21b0*/  BSYNC B1 ;  /* 0x0000000000017941 */ /* 0x000fea0003800000 */
.L_x_2398:
        /* <DEDUP_REMOVED lines=13> */
[----:B------:R-:W-:Y:S01]  /*2290*/  SHF.L.U32 R58, R85, 0x10, RZ ;  /* 0x00000010553a7819 */ /* 0x000fe200000006ff */
[----:B------:R-:W-:Y:S06]  /*22a0*/  BRA `(.L_x_2403) ;  /* 0x0000000000147947 */ /* 0x000fec0003800000 */
.L_x_2402:
[----:B------:R-:W-:Y:S01]  /*22b0*/  FFMA.FTZ R57, R65, R60, R63 ;  /* 0x0000003c41397223 */ /* 0x000fe2000001003f */
[----:B------:R-:W-:-:S03]  /*22c0*/  @P4 IMAD.U32 R59, R85, 0x10000, RZ ;  /* 0x00010000553b4824 */ /* 0x000fc600078e00ff */
[----:B------:R-:W-:-:S04]  /*22d0*/  FADD.FTZ R57, R68, -R57 ;  /* 0x8000003944397221 */ /* 0x000fc80000010000 */
[----:B------:R-:W-:-:S04]  /*22e0*/  FMUL.FTZ R58, R96, R57 ;  /* 0x00000039603a7220 */ /* 0x000fc80000410000 */
[----:B------:R-:W-:-:S07]  /*22f0*/  @P4 FADD.FTZ R58, R58, R59 ;  /* 0x0000003b3a3a4221 */ /* 0x000fce0000010000 */
.L_x_2403:
[----:B------:R-:W-:Y:S05]  /*2300*/  BSYNC B1 ;  /* 0x0000000000017941 */ /* 0x000fea0003800000 */
.L_x_2401:
        /* <DEDUP_REMOVED lines=16> */
.L_x_2405:
[----:B------:R-:W-:Y:S01]  /*2410*/  FFMA.FTZ R56, R70, R60, R63 ;  /* 0x0000003c46387223 */ /* 0x000fe2000001003f */
[----:B------:R-:W-:-:S03]  /*2420*/  @P4 SHF.R.U32.HI R58, RZ, 0x10, R85 ;  /* 0x00000010ff3a4819 */ /* 0x000fc60000011655 */
[----:B------:R-:W-:Y:S02]  /*2430*/  FADD.FTZ R57, R69, -R56 ;  /* 0x8000003845397221 */ /* 0x000fe40000010000 */
[----:B------:R-:W-:Y:S02]  /*2440*/  @P4 IMAD.U32 R59, R58, 0x10000, RZ ;  /* 0x000100003a3b4824 */ /* 0x000fe400078e00ff */
[----:B------:R-:W-:-:S04]  /*2450*/  FMUL.FTZ R58, R96, R57 ;  /* 0x00000039603a7220 */ /* 0x000fc80000410000 */
[----:B------:R-:W-:-:S07]  /*2460*/  @P4 FADD.FTZ R58, R58, R59 ;  /* 0x0000003b3a3a4221 */ /* 0x000fce0000010000 */
.L_x_2406:
[----:B------:R-:W-:Y:S05]  /*2470*/  BSYNC B1 ;  /* 0x0000000000017941 */ /* 0x000fea0003800000 */
.L_x_2404:
        /* <DEDUP_REMOVED lines=17> */
.L_x_2407:
        /* <DEDUP_REMOVED lines=11> */
.L_x_2409:
[----:B------:R-:W-:Y:S05]  /*2640*/  BSYNC B1 ;  /* 0x0000000000017941 */ /* 0x000fea0003800000 */
.L_x_2408:
[----:B------:R-:W-:Y:S02]  /*2650*/  IADD3 R7, R7, 0x80, RZ ;  /* 0x0000008007077810 */ /* 0x000fe40007ffe0ff */
[----:B------:R-:W-:-:S07]  /*2660*/  IADD3 R61, R61, 0x80, RZ ;  /* 0x000000803d3d7810 */ /* 0x000fce0007ffe0ff */
.L_x_2394:
[----:B------:R-:W-:Y:S05]  /*2670*/  BSYNC B0 ;  /* 0x0000000000007941 */ /* 0x000fea0003800000 */
.L_x_2393:
        /* <DEDUP_REMOVED lines=12> */
.L_x_2413:
        /* <DEDUP_REMOVED lines=8> */
.L_x_2414:
[----:B------:R-:W-:Y:S05]  /*27c0*/  BSYNC B1 ;  /* 0x0000000000017941 */ /* 0x000fea0003800000 */
.L_x_2412:
        /* <DEDUP_REMOVED lines=18> */
.L_x_2416:
[----:B------:R-:W-:Y:S01]  /*28f0*/  FFMA.FTZ R56, R72, R60, R63 ;  /* 0x0000003c48387223 */ /* 0x000fe2000001003f */
[----:B------:R-:W-:-:S03]  /*2900*/  @P4 SHF.R.U64 R58, R82, 0x10, R83 ;  /* 0x00000010523a4819 */ /* 0x000fc60000001253 */
[----:B------:R-:W-:Y:S01]  /*2910*/  FADD.FTZ R57, R73, -R56 ;  /* 0x8000003849397221 */ /* 0x000fe20000010000 */
[----:B------:R-:W-:-:S03]  /*2920*/  @P4 SHF.L.U32 R59, R58, 0x10, RZ ;  /* 0x000000103a3b4819 */ /* 0x000fc600000006ff */
[----:B------:R-:W-:-:S04]  /*2930*/  FMUL.FTZ R58, R96, R57 ;  /* 0x00000039603a7220 */ /* 0x000fc80000410000 */
[----:B------:R-:W-:-:S07]  /*2940*/  @P4 FADD.FTZ R58, R58, R59 ;  /* 0x0000003b3a3a4221 */ /* 0x000fce0000010000 */
.L_x_2417:
[----:B------:R-:W-:Y:S05]  /*2950*/  BSYNC B1 ;  /* 0x0000000000017941 */ /* 0x000fea0003800000 */
.L_x_2415:
        /* <DEDUP_REMOVED lines=15> */
.L_x_2419:
[----:B------:R-:W-:Y:S01]  /*2a50*/  FFMA.FTZ R57, R75, R60, R63 ;  /* 0x0000003c4b397223 */ /* 0x000fe2000001003f */
[----:B------:R-:W-:-:S03]  /*2a60*/  @P4 SHF.L.U32 R59, R83, 0x10, RZ ;  /* 0x00000010533b4819 */ /* 0x000fc600000006ff */
[----:B------:R-:W-:-:S04]  /*2a70*/  FADD.FTZ R57, R76, -R57 ;  /* 0x800000394c397221 */ /* 0x000fc80000010000 */
[----:B------:R-:W-:-:S04]  /*2a80*/  FMUL.FTZ R58, R96, R57 ;  /* 0x00000039603a7220 */ /* 0x000fc80000410000 */
[----:B------:R-:W-:-:S07]  /*2a90*/  @P4 FADD.FTZ R58, R58, R59 ;  /* 0x0000003b3a3a4221 */ /* 0x000fce0000010000 */
.L_x_2420:
[----:B------:R-:W-:Y:S05]  /*2aa0*/  BSYNC B1 ;  /* 0x0000000000017941 */ /* 0x000fea0003800000 */
.L_x_2418:
        /* <DEDUP_REMOVED lines=16> */
.L_x_2422:
[----:B------:R-:W-:Y:S01]  /*2bb0*/  FFMA.FTZ R60, R78, R60, R63 ;  /* 0x0000003c4e3c7223 */ /* 0x000fe2000001003f */
[----:B------:R-:W-:-:S03]  /*2bc0*/  @P4 SHF.R.U32.HI R56, RZ, 0x10, R83 ;  /* 0x00000010ff384819 */ /* 0x000fc60000011653 */
[----:B------:R-:W-:Y:S01]  /*2bd0*/  FADD.FTZ R57, R77, -R60 ;  /* 0x8000003c4d397221 */ /* 0x000fe20000010000 */
[----:B------:R-:W-:-:S03]  /*2be0*/  @P4 SHF.L.U32 R59, R56, 0x10, RZ ;  /* 0x00000010383b4819 */ /* 0x000fc600000006ff */
[----:B------:R-:W-:-:S04]  /*2bf0*/  FMUL.FTZ R96, R96, R57 ;  /* 0x0000003960607220 */ /* 0x000fc80000410000 */
[----:B------:R-:W-:-:S07]  /*2c00*/  @P4 FADD.FTZ R96, R96, R59 ;  /* 0x0000003b60604221 */ /* 0x000fce0000010000 */
.L_x_2423:
[----:B------:R-:W-:Y:S05]  /*2c10*/  BSYNC B1 ;  /* 0x0000000000017941 */ /* 0x000fea0003800000 */
.L_x_2421:
        /* <DEDUP_REMOVED lines=17> */
.L_x_2424:
        /* <DEDUP_REMOVED lines=10> */
.L_x_2411:
[----:B------:R-:W-:Y:S05]  /*2dd0*/  BSYNC B0 ;  /* 0x0000000000007941 */ /* 0x000fea0003800000 */
.L_x_2410:
[----:B------:R-:W-:Y:S01]  /*2de0*/  VIADD R0, R0, UR12 ;  /* 0x0000000c00007c36 */ /* 0x000fe20008000000 */
[----:B------:R-:W-:-:S04]  /*2df0*/  ISETP.NE.AND P3, PT, R95, RZ, PT ;  /* 0x000000ff5f00720c */ /* 0x000fc80003f65270 */
[----:B------:R-:W-:Y:S02]  /*2e00*/  ISETP.GE.AND P2, PT, R0, UR13, PT ;  /* 0x0000000d00007c0c */ /* 0x000fe4000bf46270 */
[----:B------:R-:W-:-:S11]  /*2e10*/  SEL R92, RZ, 0x1, P3 ;  /* 0x00000001ff5c7807 */ /* 0x000fd60001800000 */
[----:B------:R-:W-:Y:S05]  /*2e20*/  @!P2 BRA `(.L_x_2425) ;  /* 0xffffffd40040a947 */ /* 0x000fea000383ffff */
.L_x_2363:
[----:B------:R-:W3:Y:S01]  /*2e30*/  S2R R0, SR_TID.X ;  /* 0x0000000000007919 */ /* 0x000ee20000002100 */
[----:B------:R-:W3:Y:S01]  /*2e40*/  S2UR UR11, SR_CTAID.X ;  /* 0x00000000000b79c3 */ /* 0x000ee20000002500 */
[----:B------:R-:W-:-:S07]  /*2e50*/  ISETP.NE.AND P2, PT, R10, RZ, PT ;  /* 0x000000ff0a00720c */ /* 0x000fce0003f45270 */
[----:B------:R-:W4:Y:S08]  /*2e60*/  @P0 LDC.64 R2, c[0x0][0x2d0] ;  /* 0x0000b400ff020b82 */ /* 0x000f300000000a00 */
[----:B------:R-:W0:Y:S08]  /*2e70*/  @P0 LDC.64 R6, c[0x0][0x2d8] ;  /* 0x0000b600ff060b82 */ /* 0x000e300000000a00 */
[----:B-----5:R-:W1:Y:S01]  /*2e80*/  @P1 LDC.64 R8, c[0x0][0x2d0] ;  /* 0x0000b400ff081b82 */ /* 0x020e620000000a00 */
        /* <DEDUP_REMOVED lines=23> */
.L_x_2375:
[----:B------:R-:W-:Y:S01]  /*3000*/  HFMA2.MMA R103, -RZ, RZ, 0, 1.847743988037109375e-06 ;  /* 0x0000001fff677435 */ /* 0x000fe200000001ff */
[----:B------:R-:W-:Y:S01]  /*3010*/  IMAD.MOV.U32 R101, RZ, RZ, R93 ;  /* 0x000000ffff657224 */ /* 0x000fe200078e005d */
[----:B------:R-:W-:Y:S01]  /*3020*/  MOV R102, 0x10 ;  /* 0x0000001000667802 */ /* 0x000fe20000000f00 */
[----:B------:R-:W-:-:S08]  /*3030*/  IMAD.MOV.U32 R98, RZ, RZ, -0x1 ;  /* 0xffffffffff627424 */ /* 0x000fd000078e00ff */
[----:B0-23-5:R-:W-:Y:S05]  /*3040*/  WARPSYNC.COLLECTIVE R98, `(.L_x_2426) ;  /* 0x0000000062087348 */ /* 0x02dfea0003c00000 */
[----:B------:R1:W4:Y:S02]  /*3050*/  SHFL.DOWN P5, R99, R101, R102, R103 ;  /* 0x0800006665637389 */ /* 0x00032400000a0067 */
[----:B012345:R-:W-:Y:S01]  /*3060*/  ENDCOLLECTIVE ;  /* 0x000000000000791b */ /* 0x03ffe20003800000 */
.L_x_2426:
[----:B------:R-:W-:Y:S02]  /*3070*/  MOV R101, R100 ;  /* 0x0000006400657202 */ /* 0x000fe40000000f00 */
[----:B------:R-:W-:-:S07]  /*3080*/  MOV R58, R99 ;  /* 0x00000063003a7202 */ /* 0x000fce0000000f00 */
[----:B------:R-:W-:Y:S05]  /*3090*/  WARPSYNC.COLLECTIVE R98, `(.L_x_2427) ;  /* 0x0000000062087348 */ /* 0x000fea0003c00000 */
[----:B------:R0:W1:Y:S02]  /*30a0*/  SHFL.DOWN P5, R99, R101, R102, R103 ;  /* 0x0800006665637389 */ /* 0x00006400000a0067 */
[----:B01----:R-:W-:Y:S01]  /*30b0*/  ENDCOLLECTIVE ;  /* 0x000000000000791b */ /* 0x003fe20003800000 */
.L_x_2427:
[----:B------:R-:W-:Y:S01]  /*30c0*/  FADD.FTZ R58, R58, R93 ;  /* 0x0000005d3a3a7221 */ /* 0x000fe20000010000 */
[----:B------:R-:W-:-:S04]  /*30d0*/  HFMA2.MMA R102, -RZ, RZ, 0, 4.76837158203125e-07 ;  /* 0x00000008ff667435 */ /* 0x000fc800000001ff */
[----:B------:R-:W-:Y:S01]  /*30e0*/  MOV R101, R58 ;  /* 0x0000003a00657202 */ /* 0x000fe20000000f00 */
[----:B------:R-:W-:-:S07]  /*30f0*/  IMAD.MOV.U32 R59, RZ, RZ, R99 ;  /* 0x000000ffff3b7224 */ /* 0x000fce00078e0063 */
[----:B------:R-:W-:Y:S05]  /*3100*/  WARPSYNC.COLLECTIVE R98, `(.L_x_2428) ;  /* 0x0000000062087348 */ /* 0x000fea0003c00000 */
[----:B------:R0:W1:Y:S02]  /*3110*/  SHFL.DOWN P5, R99, R101, R102, R103 ;  /* 0x0800006665637389 */ /* 0x00006400000a0067 */
[----:B01----:R-:W-:Y:S01]  /*3120*/  ENDCOLLECTIVE ;  /* 0x000000000000791b */ /* 0x003fe20003800000 */
.L_x_2428:
[----:B------:R-:W-:-:S05]  /*3130*/  FADD.FTZ R59, R59, R100 ;  /* 0x000000643b3b7221 */ /* 0x000fca0000010000 */
[----:B------:R-:W-:Y:S01]  /*3140*/  MOV R101, R59 ;  /* 0x0000003b00657202 */ /* 0x000fe20000000f00 */
[----:B------:R-:W-:-:S07]  /*3150*/  IMAD.MOV.U32 R61, RZ, RZ, R99 ;  /* 0x000000ffff3d7224 */ /* 0x000fce00078e0063 */
[----:B------:R-:W-:Y:S05]  /*3160*/  WARPSYNC.COLLECTIVE R98, `(.L_x_2429) ;  /* 0x0000000062087348 */ /* 0x000fea0003c00000 */
[----:B------:R0:W1:Y:S02]  /*3170*/  SHFL.DOWN P5, R99, R101, R102, R103 ;  /* 0x0800006665637389 */ /* 0x00006400000a0067 */
[----:B01----:R-:W-:Y:S01]  /*3180*/  ENDCOLLECTIVE ;  /* 0x000000000000791b */ /* 0x003fe20003800000 */
.L_x_2429:
[----:B------:R-:W-:Y:S01]  /*3190*/  FADD.FTZ R61, R58, R61 ;  /* 0x0000003d3a3d7221 */ /* 0x000fe20000010000 */
[----:B------:R-:W-:-:S03]  /*31a0*/  HFMA2.MMA R102, -RZ, RZ, 0, 2.384185791015625e-07 ;  /* 0x00000004ff667435 */ /* 0x000fc600000001ff */
[----:B------:R-:W-:Y:S01]  /*31b0*/  IMAD.MOV.U32 R101, RZ, RZ, R61 ;  /* 0x000000ffff657224 */ /* 0x000fe200078e003d */
[----:B------:R-:W-:-:S07]  /*31c0*/  MOV R60, R99 ;  /* 0x00000063003c7202 */ /* 0x000fce0000000f00 */
[----:B------:R-:W-:Y:S05]  /*31d0*/  WARPSYNC.COLLECTIVE R98, `(.L_x_2430) ;  /* 0x0000000062087348 */ /* 0x000fea0003c00000 */
[----:B------:R0:W1:Y:S02]  /*31e0*/  SHFL.DOWN P5, R99, R101, R102, R103 ;  /* 0x0800006665637389 */ /* 0x00006400000a0067 */
[----:B01----:R-:W-:Y:S01]  /*31f0*/  ENDCOLLECTIVE ;  /* 0x000000000000791b */ /* 0x003fe20003800000 */
.L_x_2430:
[----:B------:R-:W-:-:S04]  /*3200*/  FADD.FTZ R60, R59, R60 ;  /* 0x0000003c3b3c7221 */ /* 0x000fc80000010000 */
[----:B------:R-:W-:Y:S01]  /*3210*/  IMAD.MOV.U32 R101, RZ, RZ, R60 ;  /* 0x000000ffff657224 */ /* 0x000fe200078e003c */
[----:B------:R-:W-:-:S07]  /*3220*/  MOV R62, R99 ;  /* 0x00000063003e7202 */ /* 0x000fce0000000f00 */
[----:B------:R-:W-:Y:S05]  /*3230*/  WARPSYNC.COLLECTIVE R98, `(.L_x_2431) ;  /* 0x0000000062087348 */ /* 0x000fea0003c00000 */
[----:B------:R0:W1:Y:S02]  /*3240*/  SHFL.DOWN P5, R99, R101, R102, R103 ;  /* 0x0800006665637389 */ /* 0x00006400000a0067 */
[----:B01----:R-:W-:Y:S01]  /*3250*/  ENDCOLLECTIVE ;  /* 0x000000000000791b */ /* 0x003fe20003800000 */
.L_x_2431:
[----:B------:R-:W-:-:S05]  /*3260*/  FADD.FTZ R62, R61, R62 ;  /* 0x0000003e3d3e7221 */ /* 0x000fca0000010000 */
[----:B------:R-:W-:Y:S01]  /*3270*/  MOV R101, R62 ;  /* 0x0000003e00657202 */ /* 0x000fe20000000f00 */
[----:B------:R-:W-:Y:S01]  /*3280*/  IMAD.MOV.U32 R102, RZ, RZ, 0x2 ;  /* 0x00000002ff667424 */ /* 0x000fe200078e00ff */
[----:B------:R-:W-:-:S07]  /*3290*/  MOV R63, R99 ;  /* 0x00000063003f7202 */ /* 0x000fce0000000f00 */
[----:B------:R-:W-:Y:S05]  /*32a0*/  WARPSYNC.COLLECTIVE R98, `(.L_x_2432) ;  /* 0x0000000062087348 */ /* 0x000fea0003c00000 */
[----:B------:R0:W1:Y:S02]  /*32b0*/  SHFL.DOWN P5, R99, R101, R102, R103 ;  /* 0x0800006665637389 */ /* 0x00006400000a0067 */
[----:B01----:R-:W-:Y:S01]  /*32c0*/  ENDCOLLECTIVE ;  /* 0x000000000000791b */ /* 0x003fe20003800000 */
.L_x_2432:
[----:B------:R-:W-:-:S05]  /*32d0*/  FADD.FTZ R63, R60, R63 ;  /* 0x0000003f3c3f7221 */ /* 0x000fca0000010000 */
[----:B------:R-:W-:Y:S02]  /*32e0*/  MOV R101, R63 ;  /* 0x0000003f00657202 */ /* 0x000fe40000000f00 */
[----:B------:R-:W-:-:S07]  /*32f0*/  MOV R93, R99 ;  /* 0x00000063005d7202 */ /* 0x000fce0000000f00 */
[----:B------:R-:W-:Y:S05]  /*3300*/  WARPSYNC.COLLECTIVE R98, `(.L_x_2433) ;  /* 0x0000000062087348 */ /* 0x000fea0003c00000 */
[----:B------:R0:W1:Y:S02]  /*3310*/  SHFL.DOWN P5, R99, R101, R102, R103 ;  /* 0x0800006665637389 */ /* 0x00006400000a0067 */
[----:B01----:R-:W-:Y:S01]  /*3320*/  ENDCOLLECTIVE ;  /* 0x000000000000791b */ /* 0x003fe20003800000 */
.L_x_2433:
[----:B------:R-:W-:Y:S01]  /*3330*/  FADD.FTZ R93, R62, R93 ;  /* 0x0000005d3e5d7221 */ /* 0x000fe20000010000 */
[----:B------:R-:W-:-:S04]  /*3340*/  HFMA2.MMA R102, -RZ, RZ, 0, 5.9604644775390625e-08 ;  /* 0x00000001ff667435 */ /* 0x000fc800000001ff */
[----:B------:R-:W-:Y:S01]  /*3350*/  MOV R101, R93 ;  /* 0x0000005d00657202 */ /* 0x000fe20000000f00 */
[----:B------:R-:W-:-:S07]  /*3360*/  IMAD.MOV.U32 R92, RZ, RZ, R99 ;  /* 0x000000ffff5c7224 */ /* 0x000fce00078e0063 */
[----:B------:R-:W-:Y:S05]  /*3370*/  WARPSYNC.COLLECTIVE R98, `(.L_x_2434) ;  /* 0x0000000062087348 */ /* 0x000fea0003c00000 */
[----:B------:R0:W1:Y:S02]  /*3380*/  SHFL.DOWN P5, R99, R101, R102, R103 ;  /* 0x0800006665637389 */ /* 0x00006400000a0067 */
[----:B01----:R-:W-:Y:S01]  /*3390*/  ENDCOLLECTIVE ;  /* 0x000000000000791b */ /* 0x003fe20003800000 */
.L_x_2434:
[----:B------:R-:W-:-:S05]  /*33a0*/  FADD.FTZ R58, R63, R92 ;  /* 0x0000005c3f3a7221 */ /* 0x000fca0000010000 */
[----:B------:R-:W-:Y:S01]  /*33b0*/  MOV R101, R58 ;  /* 0x0000003a00657202 */ /* 0x000fe20000000f00 */
[----:B------:R-:W-:-:S07]  /*33c0*/  IMAD.MOV.U32 R92, RZ, RZ, R99 ;  /* 0x000000ffff5c7224 */ /* 0x000fce00078e0063 */
[----:B------:R-:W-:Y:S05]  /*33d0*/  WARPSYNC.COLLECTIVE R98, `(.L_x_2435) ;  /* 0x0000000062087348 */ /* 0x000fea0003c00000 */
[----:B------:R0:W1:Y:S02]  /*33e0*/  SHFL.DOWN P5, R99, R101, R102, R103 ;  /* 0x0800006665637389 */ /* 0x00006400000a0067 */
[----:B01----:R-:W-:Y:S01]  /*33f0*/  ENDCOLLECTIVE ;  /* 0x000000000000791b */ /* 0x003fe20003800000 */
.L_x_2435:
[----:B------:R-:W-:Y:S01]  /*3400*/  MOV R59, R99 ;  /* 0x00000063003b7202 */ /* 0x000fe20000000f00 */
[----:B------:R-:W-:Y:S06]  /*3410*/  BRA `(.L_x_2436) ;  /* 0xffffffe0004c7947 */ /* 0x000fec000383ffff */
.L_x_2437:
        /* <DEDUP_REMOVED lines=14> */
.L_x_8545:


//--------------------- .text._ZN10layer_norm22ln_bwd_finalize_kernelINS_22Kernel_traits_finalizeILj1536Ef13__nv_bfloat16S2_S2_fjLb0ELj1024ELj4ENS_18Kernel_traits_baseILj1536EfS2_S2_S2_fjLj1024EEEEELb0ELb1EEEvNS_9BwdParamsE --------------------------
	.section	.text._ZN10layer_norm22ln_bwd_finalize_kernelINS_22Kernel_traits_finalizeILj1536Ef13__nv_bfloat16S2_S2_fjLb0ELj1024ELj4ENS_18Kernel_traits_baseILj1536EfS2_S2_S2_fjLj1024EEEEELb0ELb1EEEvNS_9BwdParamsE,"ax",@progbits
	.align	128
        .global         _ZN10layer_norm22ln_bwd_finalize_kernelINS_22Kernel_traits_finalizeILj1536Ef13__nv_bfloat16S2_S2_fjLb0ELj1024ELj4ENS_18Kernel_traits_baseILj1536EfS2_S2_S2_fjLj1024EEEEELb0ELb1EEEvNS_9BwdParamsE
        .type           _ZN10layer_norm22ln_bwd_finalize_kernelINS_22Kernel_traits_finalizeILj1536Ef13__nv_bfloat16S2_S2_fjLb0ELj1024ELj4ENS_18Kernel_traits_baseILj1536EfS2_S2_S2_fjLj1024EEEEELb0ELb1EEEvNS_9BwdParamsE,@function
        .size           _ZN10layer_norm22ln_bwd_finalize_kernelINS_22Kernel_traits_finalizeILj1536Ef13__nv_bfloat16S2_S2_fjLb0ELj1024ELj4ENS_18Kernel_traits_baseILj1536EfS2_S2_S2_fjLj1024EEEEELb0ELb1EEEvNS_9BwdParamsE,(.L_x_8546 - _ZN10layer_norm22ln_bwd_finalize_kernelINS_22Kernel_traits_finalizeILj1536Ef13__nv_bfloat16S2_S2_fjLb0ELj1024ELj4ENS_18Kernel_traits_baseILj1536EfS2_S2_S2_fjLj1024EEEEELb0ELb1EEEvNS_9BwdParamsE)
        .other          _ZN10layer_norm22ln_bwd_finalize_kernelINS_22Kernel_traits_finalizeILj1536Ef13__nv_bfloat16S2_S2_fjLb0ELj1024ELj4ENS_18Kernel_traits_baseILj1536EfS2_S2_S2_fjLj1024EEEEELb0ELb1EEEvNS_9BwdParamsE,@"STO_CUDA_ENTRY STV_DEFAULT"
_ZN10layer_norm22ln_bwd_finalize_kernelINS_22Kernel_traits_finalizeILj1536Ef13__nv_bfloat16S2_S2_fjLb0ELj1024ELj4ENS_18Kernel_traits_baseILj1536EfS2_S2_S2_fjLj1024EEEEELb0ELb1EEEvNS_9BwdParamsE:
.text._ZN10layer_norm22ln_bwd_finalize_kernelINS_22Kernel_traits_finalizeILj1536Ef13__nv_bfloat16S2_S2_fjLb0ELj1024ELj4ENS_18Kernel_traits_baseILj1536EfS2_S2_S2_fjLj1024EEEEELb0ELb1EEEvNS_9BwdParamsE:
        /* <DEDUP_REMOVED lines=26> */
.L_x_2447:
[----:B0-2---:R-:W0:Y:S01]  /*01a0*/  LDC R10, c[0x0][0x210] ;  /* 0x00008400ff0a7b82 */ /* 0x005e220000000800 */
[----:B------:R-:W-:Y:S01]  /*01b0*/  BSSY B0, `(.L_x_2438) ;  /* 0x0000067000007945 */ /* 0x000fe20003800000 */
[----:B------:R-:W-:Y:S01]  /*01c0*/  HFMA2.MMA R26, -RZ, RZ, 0, 0 ;  /* 0x00000000ff1a7435 */ /* 0x000fe200000001ff */
[----:B------:R-:W-:Y:S02]  /*01d0*/  MOV R20, RZ ;  /* 0x000000ff00147202 */ /* 0x000fe40000000f00 */
[----:B0-----:R-:W-:-:S13]  /*01e0*/  ISETP.GE.U32.AND P1, PT, R5, R10, PT ;  /* 0x0000000a0500720c */ /* 0x001fda0003f26070 */
[----:B-1----:R-:W-:Y:S05]  /*01f0*/  @P1 BRA `(.L_x_2439) ;  /* 0x0000000400881947 */ /* 0x002fea0003800000 */
        /* <DEDUP_REMOVED lines=25> */
.L_x_2442:
        /* <DEDUP_REMOVED lines=34> */
.L_x_2441:
[----:B------:R-:W-:Y:S05]  /*05b0*/  BSYNC B1 ;  /* 0x0000000000017941 */ /* 0x000fea0003800000 */
.L_x_2440:
        /* <DEDUP_REMOVED lines=25> */
.L_x_2444:
[----:B------:R-:W-:Y:S05]  /*0750*/  BSYNC B1 ;  /* 0x0000000000017941 */ /* 0x000fea0003800000 */
.L_x_2443:
        /* <DEDUP_REMOVED lines=12> */
.L_x_2439:
[----:B------:R-:W-:Y:S05]  /*0820*/  BSYNC B0 ;  /* 0x0000000000007941 */ /* 0x000fea0003800000 */
.L_x_2438:
        /* <DEDUP_REMOVED lines=29> */
.L_x_2458:
[----:B------:R-:W-:Y:S01]  /*0a00*/  @!P1 SHF.R.U32.HI R12, RZ, 0x3, R0 ;  /* 0x00000003ff0c9819 */ /* 0x000fe20000011600 */
[----:B----4-:R-:W-:Y:S01]  /*0a10*/  FADD.FTZ R14, R9, R14 ;  /* 0x0000000e090e7221 */ /* 0x010fe20000010000 */
[----:B---3--:R-:W-:Y:S02]  /*0a20*/  FADD.FTZ R11, R10, R11 ;  /* 0x0000000b0a0b7221 */ /* 0x008fe40000010000 */
[----:B------:R-:W-:-:S05]  /*0a30*/  @!P1 LOP3.LUT R12, R12, 0x1ffffffc, RZ, 0xc0, !PT ;  /* 0x1ffffffc0c0c9812 */ /* 0x000fca00078ec0ff */
[----:B------:R3:W-:Y:S04]  /*0a40*/  @!P1 STS [R12+UR4+0x2000], R14 ;  /* 0x0020000e0c009988 */ /* 0x0007e80008000804 */
[----:B------:R3:W-:Y:S02]  /*0a50*/  @!P1 STS [R12+UR4+0x2080], R11 ;  /* 0x0020800b0c009988 */ /* 0x0007e40008000804 */
.L_x_2445:
[----:B------:R-:W-:Y:S05]  /*0a60*/  WARPSYNC.ALL ;  /* 0x0000000000007948 */ /* 0x000fea0003800000 */
[----:B------:R-:W-:Y:S01]  /*0a70*/  BAR.SYNC.DEFER_BLOCKING 0x0 ;  /* 0x0000000000007b1d */ /* 0x000fe20000010000 */
[C---:B------:R-:W-:Y:S02]  /*0a80*/  ISETP.GT.U32.AND P1, PT, R3.reuse, -0x601, PT ;  /* 0xfffff9ff0300780c */ /* 0x040fe40003f24070 */
[----:B------:R-:W-:-:S05]  /*0a90*/  IADD3 R3, R3, 0x600, RZ ;  /* 0x0000060003037810 */ /* 0x000fca0007ffe0ff */
[----:B--23--:R-:W2:Y:S08]  /*0aa0*/  @P0 LDC.64 R10, c[0x0][0x318] ;  /* 0x0000c600ff0a0b82 */ /* 0x00ceb00000000a00 */
[----:B------:R-:W3:Y:S01]  /*0ab0*/  @P0 LDC.64 R12, c[0x0][0x310] ;  /* 0x0000c400ff0c0b82 */ /* 0x000ee20000000a00 */
[----:B------:R-:W4:Y:S04]  /*0ac0*/  @P0 LDS.64 R14, [R6+0x2000] ;  /* 0x00200000060e0984 */ /* 0x000f280000000a00 */
[----:B------:R-:W5:Y:S01]  /*0ad0*/  @P0 LDS.64 R16, [R6+0x2080] ;  /* 0x0020800006100984 */ /* 0x000f620000000a00 */
[----:B--2---:R-:W-:-:S04]  /*0ae0*/  @P0 IMAD.WIDE.U32 R10, R4, 0x8, R10 ;  /* 0x00000008040a0825 */ /* 0x004fc800078e000a */
[C---:B---3--:R-:W-:Y:S01]  /*0af0*/  @P0 IMAD.WIDE.U32 R12, R4.reuse, 0x8, R12 ;  /* 0x00000008040c0825 */ /* 0x048fe200078e000c */
[----:B------:R-:W-:Y:S01]  /*0b00*/  IADD3 R4, R4, 0x300, RZ ;  /* 0x0000030004047810 */ /* 0x000fe20007ffe0ff */
[----:B----4-:R2:W-:Y:S04]  /*0b10*/  @P0 STG.E.64 desc[UR6][R10.64], R14 ;  /* 0x0000000e0a000986 */ /* 0x0105e8000c101b06 */
[----:B-----5:R2:W-:Y:S01]  /*0b20*/  @P0 STG.E.64 desc[UR6][R12.64], R16 ;  /* 0x000000100c000986 */ /* 0x0205e2000c101b06 */
[----:B------:R-:W-:Y:S05]  /*0b30*/  @P1 BRA `(.L_x_2447) ;  /* 0xfffffff400981947 */ /* 0x000fea000383ffff */
[----:B------:R-:W-:Y:S05]  /*0b40*/  EXIT ;  /* 0x000000000000794d */ /* 0x000fea0003800000 */
.L_x_2446:
[----:B------:R-:W-:Y:S01]  /*0b50*/  HFMA2.MMA R19, -RZ, RZ, 0, 5.9604644775390625e-08 ;  /* 0x00000001ff137435 */ /* 0x000fe200000001ff */
[----:B0--3--:R-:W-:Y:S01]  /*0b60*/  MOV R20, R10 ;  /* 0x0000000a00147202 */ /* 0x009fe20000000f00 */
[----:B------:R-:W-:Y:S01]  /*0b70*/  IMAD.MOV.U32 R22, RZ, RZ, 0x1f ;  /* 0x0000001fff167424 */ /* 0x000fe200078e00ff */
[----:B------:R-:W-:-:S08]  /*0b80*/  MOV R17, 0xffffffff ;  /* 0xffffffff00117802 */ /* 0x000fd00000000f00 */
[----:B-12---:R-:W-:Y:S05]  /*0b90*/  WARPSYNC.COLLECTIVE R17, `(.L_x_2448) ;  /* 0x0000000011087348 */ /* 0x006fea0003c00000 */
[----:B------:R0:W3:Y:S02]  /*0ba0*/  SHFL.BFLY P2, R18, R20, R19, R22 ;  /* 0x0c00001314127389 */ /* 0x0000e40000040016 */
[----:B0123--:R-:W-:Y:S01]  /*0bb0*/  ENDCOLLECTIVE ;  /* 0x000000000000791b */ /* 0x00ffe20003800000 */
.L_x_2448:
[----:B------:R-:W-:Y:S01]  /*0bc0*/  HFMA2.MMA R19, -RZ, RZ, 0, 1.1920928955078125e-07 ;  /* 0x00000002ff137435 */ /* 0x000fe200000001ff */
[----:B------:R-:W-:-:S05]  /*0bd0*/  MOV R11, R18 ;  /* 0x00000012000b7202 */ /* 0x000fca0000000f00 */
[----:B------:R-:W-:-:S05]  /*0be0*/  FADD.FTZ R11, R10, R11 ;  /* 0x0000000b0a0b7221 */ /* 0x000fca0000010000 */
[----:B------:R-:W-:-:S07]  /*0bf0*/  MOV R20, R11 ;  /* 0x0000000b00147202 */ /* 0x000fce0000000f00 */
[----:B------:R-:W-:Y:S05]  /*0c00*/  WARPSYNC.COLLECTIVE R17, `(.L_x_2449) ;  /* 0x0000000011087348 */ /* 0x000fea0003c00000 */
[----:B------:R0:W1:Y:S02]  /*0c10*/  SHFL.BFLY P2, R18, R20, R19, R22 ;  /* 0x0c00001314127389 */ /* 0x0000640000040016 */
[----:B01----:R-:W-:Y:S01]  /*0c20*/  ENDCOLLECTIVE ;  /* 0x000000000000791b */ /* 0x003fe20003800000 */
.L_x_2449:
[----:B------:R-:W-:Y:S01]  /*0c30*/  HFMA2.MMA R19, -RZ, RZ, 0, 2.384185791015625e-07 ;  /* 0x00000004ff137435 */ /* 0x000fe200000001ff */
[----:B------:R-:W-:-:S04]  /*0c40*/  IMAD.MOV.U32 R12, RZ, RZ, R18 ;  /* 0x000000ffff0c7224 */ /* 0x000fc800078e0012 */
[----:B------:R-:W-:-:S05]  /*0c50*/  FADD.FTZ R12, R11, R12 ;  /* 0x0000000c0b0c7221 */ /* 0x000fca0000010000 */
[----:B------:R-:W-:-:S07]  /*0c60*/  MOV R20, R12 ;  /* 0x0000000c00147202 */ /* 0x000fce0000000f00 */
[----:B------:R-:W-:Y:S05]  /*0c70*/  WARPSYNC.COLLECTIVE R17, `(.L_x_2450) ;  /* 0x0000000011087348 */ /* 0x000fea0003c00000 */
[----:B------:R0:W1:Y:S02]  /*0c80*/  SHFL.BFLY P2, R18, R20, R19, R22 ;  /* 0x0c00001314127389 */ /* 0x0000640000040016 */
[----:B01----:R-:W-:Y:S01]  /*0c90*/  ENDCOLLECTIVE ;  /* 0x000000000000791b */ /* 0x003fe20003800000 */
.L_x_2450:
[----:B------:R-:W-:Y:S01]  /*0ca0*/  IMAD.MOV.U32 R19, RZ, RZ, 0x8 ;  /* 0x00000008ff137424 */ /* 0x000fe200078e00ff */
[----:B------:R-:W-:-:S05]  /*0cb0*/  MOV R13, R18 ;  /* 0x00000012000d7202 */ /* 0x000fca0000000f00 */
[----:B------:R-:W-:-:S05]  /*0cc0*/  FADD.FTZ R13, R12, R13 ;  /* 0x0000000d0c0d7221 */ /* 0x000fca0000010000 */
[----:B------:R-:W-:-:S07]  /*0cd0*/  MOV R20, R13 ;  /* 0x0000000d00147202 */ /* 0x000fce0000000f00 */
[----:B------:R-:W-:Y:S05]  /*0ce0*/  WARPSYNC.COLLECTIVE R17, `(.L_x_2451) ;  /* 0x0000000011087348 */ /* 0x000fea0003c00000 */
[----:B------:R0:W1:Y:S02]  /*0cf0*/  SHFL.BFLY P2, R18, R20, R19, R22 ;  /* 0x0c00001314127389 */ /* 0x0000640000040016 */
[----:B01----:R-:W-:Y:S01]  /*0d00*/  ENDCOLLECTIVE ;  /* 0x000000000000791b */ /* 0x003fe20003800000 */
.L_x_2451:
[----:B------:R-:W-:Y:S01]  /*0d10*/  HFMA2.MMA R19, -RZ, RZ, 0, 9.5367431640625e-07 ;  /* 0x00000010ff137435 */ /* 0x000fe200000001ff */
[----:B------:R-:W-:-:S05]  /*0d20*/  MOV R10, R18 ;  /* 0x00000012000a7202 */ /* 0x000fca0000000f00 */
[----:B------:R-:W-:-:S05]  /*0d30*/  FADD.FTZ R10, R13, R10 ;  /* 0x0000000a0d0a7221 */ /* 0x000fca0000010000 */
[----:B------:R-:W-:-:S07]  /*0d40*/  MOV R20, R10 ;  /* 0x0000000a00147202 */ /* 0x000fce0000000f00 */
[----:B------:R-:W-:Y:S05]  /*0d50*/  WARPSYNC.COLLECTIVE R17, `(.L_x_2452) ;  /* 0x0000000011087348 */ /* 0x000fea0003c00000 */
[----:B------:R0:W1:Y:S02]  /*0d60*/  SHFL.BFLY P2, R18, R20, R19, R22 ;  /* 0x0c00001314127389 */ /* 0x0000640000040016 */
[----:B01----:R-:W-:Y:S01]  /*0d70*/  ENDCOLLECTIVE ;  /* 0x000000000000791b */ /* 0x003fe20003800000 */
.L_x_2452:
[----:B------:R-:W-:Y:S01]  /*0d80*/  HFMA2.MMA R19, -RZ, RZ, 0, 5.9604644775390625e-08 ;  /* 0x00000001ff137435 */ /* 0x000fe200000001ff */
[----:B------:R-:W-:Y:S01]  /*0d90*/  IMAD.MOV.U32 R20, RZ, RZ, R9 ;  /* 0x000000ffff147224 */ /* 0x000fe200078e0009 */
[----:B------:R-:W-:-:S09]  /*0da0*/  MOV R11, R18 ;  /* 0x00000012000b7202 */ /* 0x000fd20000000f00 */
[----:B------:R-:W-:Y:S05]  /*0db0*/  WARPSYNC.COLLECTIVE R17, `(.L_x_2453) ;  /* 0x0000000011087348 */ /* 0x000fea0003c00000 */
[----:B------:R0:W1:Y:S02]  /*0dc0*/  SHFL.BFLY P2, R18, R20, R19, R22 ;  /* 0x0c00001314127389 */ /* 0x0000640000040016 */
[----:B01----:R-:W-:Y:S01]  /*0dd0*/  ENDCOLLECTIVE ;  /* 0x000000000000791b */ /* 0x003fe20003800000 */
.L_x_2453:
[----:B------:R-:W-:Y:S01]  /*0de0*/  HFMA2.MMA R19, -RZ, RZ, 0, 1.1920928955078125e-07 ;  /* 0x00000002ff137435 */ /* 0x000fe200000001ff */
[----:B------:R-:W-:-:S05]  /*0df0*/  MOV R12, R18 ;  /* 0x00000012000c7202 */ /* 0x000fca0000000f00 */
[----:B------:R-:W-:-:S05]  /*0e00*/  FADD.FTZ R14, R9, R12 ;  /* 0x0000000c090e7221 */ /* 0x000fca0000010000 */
[----:B------:R-:W-:-:S07]  /*0e10*/  MOV R20, R14 ;  /* 0x0000000e00147202 */ /* 0x000fce0000000f00 */
[----:B------:R-:W-:Y:S05]  /*0e20*/  WARPSYNC.COLLECTIVE R17, `(.L_x_2454) ;  /* 0x0000000011087348 */ /* 0x000fea0003c00000 */
[----:B------:R0:W1:Y:S02]  /*0e30*/  SHFL.BFLY P2, R18, R20, R19, R22 ;  /* 0x0c00001314127389 */ /* 0x0000640000040016 */
[----:B01----:R-:W-:Y:S01]  /*0e40*/  ENDCOLLECTIVE ;  /* 0x000000000000791b */ /* 0x003fe20003800000 */
.L_x_2454:
[----:B------:R-:W-:Y:S01]  /*0e50*/  HFMA2.MMA R19, -RZ, RZ, 0, 2.384185791015625e-07 ;  /* 0x00000004ff137435 */ /* 0x000fe200000001ff */
[----:B------:R-:W-:-:S04]  /*0e60*/  IMAD.MOV.U32 R13, RZ, RZ, R18 ;  /* 0x000000ffff0d7224 */ /* 0x000fc800078e0012 */
[----:B------:R-:W-:-:S05]  /*0e70*/  FADD.FTZ R15, R14, R13 ;  /* 0x0000000d0e0f7221 */ /* 0x000fca0000010000 */
[----:B------:R-:W-:-:S07]  /*0e80*/  MOV R20, R15 ;  /* 0x0000000f00147202 */ /* 0x000fce0000000f00 */
[----:B------:R-:W-:Y:S05]  /*0e90*/  WARPSYNC.COLLECTIVE R17, `(.L_x_2455) ;  /* 0x0000000011087348 */ /* 0x000fea0003c00000 */
[----:B------:R0:W1:Y:S02]  /*0ea0*/  SHFL.BFLY P2, R18, R20, R19, R22 ;  /* 0x0c00001314127389 */ /* 0x0000640000040016 */
[----:B01----:R-:W-:Y:S01]  /*0eb0*/  ENDCOLLECTIVE ;  /* 0x000000000000791b */ /* 0x003fe20003800000 */
.L_x_2455:
[----:B------:R-:W-:Y:S01]  /*0ec0*/  IMAD.MOV.U32 R19, RZ, RZ, 0x8 ;  /* 0x00000008ff137424 */ /* 0x000fe200078e00ff */
[----:B------:R-:W-:-:S05]  /*0ed0*/  MOV R16, R18 ;  /* 0x0000001200107202 */ /* 0x000fca0000000f00 */
[----:B------:R-:W-:-:S05]  /*0ee0*/  FADD.FTZ R16, R15, R16 ;  /* 0x000000100f107221 */ /* 0x000fca0000010000 */
[----:B------:R-:W-:-:S07]  /*0ef0*/  MOV R20, R16 ;  /* 0x0000001000147202 */ /* 0x000fce0000000f00 */
[----:B------:R-:W-:Y:S05]  /*0f00*/  WARPSYNC.COLLECTIVE R17, `(.L_x_2456) ;  /* 0x0000000011087348 */ /* 0x000fea0003c00000 */
[----:B------:R0:W1:Y:S02]  /*0f10*/  SHFL.BFLY P2, R18, R20, R19, R22 ;  /* 0x0c00001314127389 */ /* 0x0000640000040016 */
[----:B01----:R-:W-:Y:S01]  /*0f20*/  ENDCOLLECTIVE ;  /* 0x000000000000791b */ /* 0x003fe20003800000 */
.L_x_2456:
[----:B------:R-:W-:Y:S01]  /*0f30*/  HFMA2.MMA R19, -RZ, RZ, 0, 9.5367431640625e-07 ;  /* 0x00000010ff137435 */ /* 0x000fe200000001ff */
[----:B------:R-:W-:-:S05]  /*0f40*/  MOV R9, R18 ;  /* 0x0000001200097202 */ /* 0x000fca0000000f00 */
[----:B------:R-:W-:-:S05]  /*0f50*/  FADD.FTZ R9, R16, R9 ;  /* 0x0000000910097221 */ /* 0x000fca0000010000 */
[----:B------:R-:W-:-:S07]  /*0f60*/  MOV R20, R9 ;  /* 0x0000000900147202 */ /* 0x000fce0000000f00 */
[----:B------:R-:W-:Y:S05]  /*0f70*/  WARPSYNC.COLLECTIVE R17, `(.L_x_2457) ;  /* 0x0000000011087348 */ /* 0x000fea0003c00000 */
[----:B------:R0:W1:Y:S02]  /*0f80*/  SHFL.BFLY P2, R18, R20, R19, R22 ;  /* 0x0c00001314127389 */ /* 0x0000640000040016 */
[----:B01----:R-:W-:Y:S01]  /*0f90*/  ENDCOLLECTIVE ;  /* 0x000000000000791b */ /* 0x003fe20003800000 */
.L_x_2457:
[----:B------:R-:W-:Y:S01]  /*0fa0*/  MOV R14, R18 ;  /* 0x00000012000e7202 */ /* 0x000fe20000000f00 */
[----:B------:R-:W-:Y:S06]  /*0fb0*/  BRA `(.L_x_2458) ;  /* 0xfffffff800907947 */ /* 0x000fec000383ffff */
.L_x_2459:
        /* <DEDUP_REMOVED lines=12> */
.L_x_8546:


//--------------------- .text._ZN10layer_norm13ln_bwd_kernelINS_13Kernel_traitsIf13__nv_bfloat16S2_S2_fjLj1536ELj1ELj1ELj4ELj8ENS_18Kernel_traits_baseILj1536EfS2_S2_S2_fjLj128EEEEELb1ELb0ELb1ELb1EEEvNS_9BwdParamsE --------------------------
	.section	.text._ZN10layer_norm13ln_bwd_kernelINS_13Kernel_traitsIf13__nv_bfloat16S2_S2_fjLj1536ELj1ELj1ELj4ELj8ENS_18Kernel_traits_baseILj1536EfS2_S2_S2_fjLj128EEEEELb1ELb0ELb1ELb1EEEvNS_9BwdParamsE,"ax",@progbits
	.align	128
        .global         _ZN10layer_norm13ln_bwd_kernelINS_13Kernel_traitsIf13__nv_bfloat16S2_S2_fjLj1536ELj1ELj1ELj4ELj8ENS_18Kernel_traits_baseILj1536EfS2_S2_S2_fjLj128EEEEELb1ELb0ELb1ELb1EEEvNS_9BwdParamsE
        .type           _ZN10layer_norm13ln_bwd_kernelINS_13Kernel_traitsIf13__nv_bfloat16S2_S2_fjLj1536ELj1ELj1ELj4ELj8ENS_18Kernel_traits_baseILj1536EfS2_S2_S2_fjLj128EEEEELb1ELb0ELb1ELb1EEEvNS_9BwdParamsE,@function
        .size           _ZN10layer_norm13ln_bwd_kernelINS_13Kernel_traitsIf13__nv_bfloat16S2_S2_fjLj1536ELj1ELj1ELj4ELj8ENS_18Kernel_traits_baseILj1536EfS2_S2_S2_fjLj128EEEEELb1ELb0ELb1ELb1EEEvNS_9BwdParamsE,(.L_x_8547 - _ZN10layer_norm13ln_bwd_kernelINS_13Kernel_traitsIf13__nv_bfloat16S2_S2_fjLj1536ELj1ELj1ELj4ELj8ENS_18Kernel_traits_baseILj1536EfS2_S2_S2_fjLj128EEEEELb1ELb0ELb1ELb1EEEvNS_9BwdParamsE)
        .other          _ZN10layer_norm13ln_bwd_kernelINS_13Kernel_traitsIf13__nv_bfloat16S2_S2_fjLj1536ELj1ELj1ELj4ELj8ENS_18Kernel_traits_baseILj1536EfS2_S2_S2_fjLj128EEEEELb1ELb0ELb1ELb1EEEvNS_9BwdParamsE,@"STO_CUDA_ENTRY STV_DEFAULT"
_ZN10layer_norm13ln_bwd_kernelINS_13Kernel_traitsIf13__nv_bfloat16S2_S2_fjLj1536ELj1ELj1ELj4ELj8ENS_18Kernel_traits_baseILj1536EfS2_S2_S2_fjLj128EEEEELb1ELb0ELb1ELb1EEEvNS_9BwdParamsE:
.text._ZN10layer_norm13ln_bwd_kernelINS_13Kernel_traitsIf13__nv_bfloat16S2_S2_fjLj1536ELj1ELj1ELj4ELj8ENS_18Kernel_traits_baseILj1536EfS2_S2_S2_fjLj128EEEEELb1ELb0ELb1ELb1EEEvNS_9BwdParamsE:
        /* <DEDUP_REMOVED lines=25> */
.L_x_2460:
        /* <DEDUP_REMOVED lines=23> */
.L_x_2511:
[----:B0-----:R-:W0:Y:S08]  /*0300*/  LDC.64 R68, c[0x0][0x288] ;  /* 0x0000a200ff447b82 */ /* 0x001e300000000a00 */
[----:B-1----:R-:W1:Y:S08]  /*0310*/  LDC.64 R26, c[0x0][0x280] ;  /* 0x0000a000ff1a7b82 */ /* 0x002e700000000a00 */
[----:B------:R-:W2:Y:S01]  /*0320*/  LDC.64 R64, c[0x0][0x258] ;  /* 0x00009600ff407b82 */ /* 0x000ea20000000a00 */
[----:B0-----:R-:W-:-:S07]  /*0330*/  IMAD.WIDE R68, R76, 0x4, R68 ;  /* 0x000000044c447825 */ /* 0x001fce00078e0244 */
[----:B------:R-:W0:Y:S01]  /*0340*/  LDC R101, c[0x0][0x218] ;  /* 0x00008600ff657b82 */ /* 0x000e220000000800 */
[----:B------:R3:W4:Y:S01]  /*0350*/  LDG.E R92, desc[UR4][R68.64] ;  /* 0x00000004445c7981 */ /* 0x000722000c1e1900 */
[----:B-1----:R-:W-:-:S05]  /*0360*/  IMAD.WIDE R70, R76, 0x4, R26 ;  /* 0x000000044c467825 */ /* 0x002fca00078e021a */
[----:B-----5:R-:W5:Y:S01]  /*0370*/  LDG.E R99, desc[UR4][R70.64] ;  /* 0x0000000446637981 */ /* 0x020f62000c1e1900 */
[C---:B--2---:R-:W-:Y:S02]  /*0380*/  IMAD.WIDE R66, R76.reuse, 0x4, R64 ;  /* 0x000000044c427825 */ /* 0x044fe400078e0240 */
[----:B------:R-:W3:Y:S01]  /*0390*/  LDC.64 R64, c[0x0][0x2c8] ;  /* 0x0000b200ff407b82 */ /* 0x000ee20000000a00 */
[----:B------:R-:W-:Y:S02]  /*03a0*/  BSSY B0, `(.L_x_2462) ;  /* 0x00000d7000007945 */ /* 0x000fe40003800000 */
        /* <DEDUP_REMOVED lines=38> */
.L_x_2463:
        /* <DEDUP_REMOVED lines=10> */
[--C-:B0-----:R-:W-:Y:S01]  /*06b0*/  IMAD.WIDE.U32 R12, R3, 0x8, R8.reuse ;  /* 0x00000008030c7825 */ /* 0x101fe200078e0008 */
        /* <DEDUP_REMOVED lines=14> */
[----:B------:R1:W2:Y:S04]  /*07a0*/  LDG.E R17, desc[UR4][R14.64] ;  /* 0x000000040e117981 */ /* 0x0002a8000c1e1900 */
[----:B------:R-:W2:Y:S01]  /*07b0*/  LDG.E.64 R6, desc[UR4][R6.64] ;  /* 0x0000000406067981 */ /* 0x000ea2000c1e1b00 */
[----:B------:R-:W-:-:S05]  /*07c0*/  @P3 IADD3 R0, R99, -0x1, RZ ;  /* 0xffffffff63003810 */ /* 0x000fca0007ffe0ff */
[----:B------:R-:W-:-:S05]  /*07d0*/  @P3 IMAD R0, R0, R101, RZ ;  /* 0x0000006500003224 */ /* 0x000fca00078e02ff */
[----:B------:R-:W-:-:S04]  /*07e0*/  @P3 SHF.R.S32.HI R19, RZ, 0x1f, R0 ;  /* 0x0000001fff133819 */ /* 0x000fc80000011400 */
[----:B------:R-:W-:Y:S02]  /*07f0*/  @P3 LEA.HI R19, R19, R0, RZ, 0x2 ;  /* 0x0000000013133211 */ /* 0x000fe400078f10ff */
[----:B------:R-:W-:Y:S02]  /*0800*/  MOV R95, RZ ;  /* 0x000000ff005f7202 */ /* 0x000fe40000000f00 */
[----:B------:R-:W-:-:S04]  /*0810*/  @P3 LEA.HI.SX32 R95, R19, R74, 0x1e ;  /* 0x0000004a135f3211 */ /* 0x000fc800078ff2ff */
[C---:B------:R-:W-:Y:S01]  /*0820*/  IADD3 R19, R95.reuse, 0x80, RZ ;  /* 0x000000805f137810 */ /* 0x040fe20007ffe0ff */
[C---:B-1----:R-:W-:Y:S02]  /*0830*/  VIADD R15, R95.reuse, 0x100 ;  /* 0x000001005f0f7836 */ /* 0x042fe40000000000 */
        /* <DEDUP_REMOVED lines=8> */
[----:B------:R0:W5:Y:S04]  /*08c0*/  LDG.E R26, desc[UR4][R18.64] ;  /* 0x00000004121a7981 */ /* 0x000168000c1e1900 */
[----:B------:R1:W5:Y:S04]  /*08d0*/  LDG.E R25, desc[UR4][R20.64] ;  /* 0x0000000414197981 */ /* 0x000368000c1e1900 */
[----:B------:R-:W5:Y:S04]  /*08e0*/  @P0 LDG.E.64 R86, desc[UR4][R68.64] ;  /* 0x0000000444560981 */ /* 0x000f68000c1e1b00 */
[----:B------:R1:W5:Y:S04]  /*08f0*/  @P0 LDG.E.64 R84, desc[UR4][R66.64] ;  /* 0x0000000442540981 */ /* 0x000368000c1e1b00 */
[----:B------:R1:W5:Y:S01]  /*0900*/  @P0 LDG.E.64 R82, desc[UR4][R64.64] ;  /* 0x0000000440520981 */ /* 0x000362000c1e1b00 */
[----:B------:R-:W-:-:S02]  /*0910*/  ISETP.NE.AND P0, PT, R75, RZ, PT ;  /* 0x000000ff4b00720c */ /* 0x000fc40003f05270 */
[----:B---3--:R-:W-:Y:S01]  /*0920*/  MOV R16, R12 ;  /* 0x0000000c00107202 */ /* 0x008fe20000000f00 */
[--C-:B------:R-:W-:Y:S01]  /*0930*/  IMAD.MOV.U32 R14, RZ, RZ, R13.reuse ;  /* 0x000000ffff0e7224 */ /* 0x100fe200078e000d */
[--C-:B------:R-:W-:Y:S02]  /*0940*/  SHF.R.U64 R93, R12, 0x10, R13.reuse ;  /* 0x000000100c5d7819 */ /* 0x100fe4000000120d */
[----:B------:R-:W-:Y:S01]  /*0950*/  SHF.R.U32.HI R12, RZ, 0x10, R13 ;  /* 0x00000010ff0c7819 */ /* 0x000fe2000001160d */
[--C-:B----4-:R-:W-:Y:S01]  /*0960*/  IMAD.MOV.U32 R0, RZ, RZ, R11.reuse ;  /* 0x000000ffff007224 */ /* 0x110fe200078e000b */
[--C-:B------:R-:W-:Y:S02]  /*0970*/  SHF.R.U64 R71, R10, 0x10, R11.reuse ;  /* 0x000000100a477819 */ /* 0x100fe4000000120b */
[----:B------:R-:W-:Y:S02]  /*0980*/  SHF.R.U32.HI R70, RZ, 0x10, R11 ;  /* 0x00000010ff467819 */ /* 0x000fe4000001160b */
[----:B------:R-:W-:-:S02]  /*0990*/  SHF.R.U64 R23, R2, 0x10, R3 ;  /* 0x0000001002177819 */ /* 0x000fc40000001203 */
[----:B0-----:R-:W-:Y:S01]  /*09a0*/  SHF.R.U32.HI R18, RZ, 0x10, R3 ;  /* 0x00000010ff127819 */ /* 0x001fe20000011603 */
[----:B------:R-:W-:Y:S01]  /*09b0*/  IMAD.U32 R3, R3, 0x10000, RZ ;  /* 0x0001000003037824 */ /* 0x000fe200078e00ff */
[--C-:B--2---:R-:W-:Y:S02]  /*09c0*/  SHF.R.U64 R22, R4, 0x10, R5.reuse ;  /* 0x0000001004167819 */ /* 0x104fe40000001205 */
[----:B-1----:R-:W-:Y:S02]  /*09d0*/  SHF.R.U32.HI R21, RZ, 0x10, R5 ;  /* 0x00000010ff157819 */ /* 0x002fe40000011605 */
[----:B------:R-:W-:Y:S01]  /*09e0*/  FSEL R108, R17, RZ, !P0 ;  /* 0x000000ff116c7208 */ /* 0x000fe20004000000 */
[----:B------:R-:W-:Y:S01]  /*09f0*/  IMAD.U32 R13, R5, 0x10000, RZ ;  /* 0x00010000050d7824 */ /* 0x000fe200078e00ff */
[----:B------:R-:W-:Y:S02]  /*0a00*/  SHF.L.U32 R2, R2, 0x10, RZ ;  /* 0x0000001002027819 */ /* 0x000fe400000006ff */
[----:B------:R-:W-:Y:S01]  /*0a10*/  SHF.L.U32 R11, R4, 0x10, RZ ;  /* 0x00000010040b7819 */ /* 0x000fe200000006ff */
[----:B------:R-:W-:Y:S01]  /*0a20*/  IMAD.U32 R17, R7, 0x10000, RZ ;  /* 0x0001000007117824 */ /* 0x000fe200078e00ff */
[----:B------:R-:W-:-:S02]  /*0a30*/  SHF.R.U64 R20, R6, 0x10, R7 ;  /* 0x0000001006147819 */ /* 0x000fc40000001207 */
[----:B------:R-:W-:Y:S01]  /*0a40*/  SHF.L.U32 R15, R6, 0x10, RZ ;  /* 0x00000010060f7819 */ /* 0x000fe200000006ff */
[----:B------:R-:W-:Y:S01]  /*0a50*/  FADD.FTZ R6, -R108, R3 ;  /* 0x000000036c067221 */ /* 0x000fe20000010100 */
[----:B------:R-:W-:Y:S01]  /*0a60*/  SHF.L.U32 R5, R22, 0x10, RZ ;  /* 0x0000001016057819 */ /* 0x000fe200000006ff */
[----:B------:R-:W-:Y:S01]  /*0a70*/  IMAD.U32 R3, R18, 0x10000, RZ ;  /* 0x0001000012037824 */ /* 0x000fe200078e00ff */
[----:B------:R-:W-:Y:S01]  /*0a80*/  SHF.R.U32.HI R19, RZ, 0x10, R7 ;  /* 0x00000010ff137819 */ /* 0x000fe20000011607 */
[----:B------:R-:W-:Y:S02]  /*0a90*/  IMAD.U32 R7, R21, 0x10000, RZ ;  /* 0x0001000015077824 */ /* 0x000fe400078e00ff */
[C---:B------:R-:W-:Y:S01]  /*0aa0*/  FADD.FTZ R4, -R108.reuse, R2 ;  /* 0x000000026c047221 */ /* 0x040fe20000010100 */
[----:B------:R-:W-:Y:S01]  /*0ab0*/  FADD.FTZ R18, -R108, R11 ;  /* 0x0000000b6c127221 */ /* 0x000fe20000010100 */
[----:B------:R-:W-:Y:S02]  /*0ac0*/  SHF.L.U32 R2, R23, 0x10, RZ ;  /* 0x0000001017027819 */ /* 0x000fe400000006ff */
[----:B------:R-:W-:Y:S01]  /*0ad0*/  SHF.L.U32 R11, R20, 0x10, RZ ;  /* 0x00000010140b7819 */ /* 0x000fe200000006ff */
[C---:B------:R-:W-:Y:S01]  /*0ae0*/  FADD.FTZ R20, -R108.reuse, R5 ;  /* 0x000000056c147221 */ /* 0x040fe20000010100 */
[----:B------:R-:W-:Y:S01]  /*0af0*/  FADD.FTZ R66, -R108, R7 ;  /* 0x000000076c427221 */ /* 0x000fe20000010100 */
[----:B------:R-:W-:Y:S01]  /*0b00*/  SHF.L.U32 R5, R16, 0x10, RZ ;  /* 0x0000001010057819 */ /* 0x000fe200000006ff */
[----:B------:R-:W-:Y:S01]  /*0b10*/  FMUL.FTZ R23, R73, R6 ;  /* 0x0000000649177220 */ /* 0x000fe20000410000 */
[----:B------:R-:W-:Y:S01]  /*0b20*/  SHF.L.U32 R7, R14, 0x10, RZ ;  /* 0x000000100e077819 */ /* 0x000fe200000006ff */
[C---:B------:R-:W-:Y:S01]  /*0b30*/  FADD.FTZ R64, -R108.reuse, R13 ;  /* 0x0000000d6c407221 */ /* 0x040fe20000010100 */
[----:B------:R-:W-:Y:S01]  /*0b40*/  MOV R92, R10 ;  /* 0x0000000a005c7202 */ /* 0x000fe20000000f00 */
[C---:B------:R-:W-:Y:S01]  /*0b50*/  FADD.FTZ R24, -R108.reuse, R2 ;  /* 0x000000026c187221 */ /* 0x040fe20000010100 */
[----:B------:R-:W-:Y:S01]  /*0b60*/  FADD.FTZ R22, -R108, R3 ;  /* 0x000000036c167221 */ /* 0x000fe20000010100 */
[----:B------:R-:W-:-:S02]  /*0b70*/  IMAD.U32 R13, R19, 0x10000, RZ ;  /* 0x00010000130d7824 */ /* 0x000fc400078e00ff */
[----:B------:R-:W-:Y:S01]  /*0b80*/  FMUL.FTZ R3, R73, R4 ;  /* 0x0000000449037220 */ /* 0x000fe20000410000 */
[----:B------:R-:W-:Y:S02]  /*0b90*/  IMAD.U32 R4, R93, 0x10000, RZ ;  /* 0x000100005d047824 */ /* 0x000fe400078e00ff */
[----:B------:R-:W-:Y:S01]  /*0ba0*/  FMUL.FTZ R14, R36, R5 ;  /* 0x00000005240e7220 */ /* 0x000fe20000410000 */
[----:B------:R-:W-:Y:S02]  /*0bb0*/  IMAD.U32 R6, R12, 0x10000, RZ ;  /* 0x000100000c067824 */ /* 0x000fe400078e00ff */
[----:B------:R-:W-:Y:S01]  /*0bc0*/  FADD.FTZ R62, R62, R7 ;  /* 0x000000073e3e7221 */ /* 0x000fe20000010000 */
[----:B------:R-:W-:Y:S02]  /*0bd0*/  IMAD.MOV.U32 R10, RZ, RZ, R9 ;  /* 0x000000ffff0a7224 */ /* 0x000fe400078e0009 */
[-C--:B------:R-:W-:Y:S01]  /*0be0*/  FFMA.FTZ R42, R23, R7.reuse, R42 ;  /* 0x00000007172a7223 */ /* 0x080fe2000001002a */
[----:B------:R-:W-:Y:S01]  /*0bf0*/  FMUL.FTZ R12, R38, R7 ;  /* 0x00000007260c7220 */ /* 0x000fe20000410000 */
[C---:B------:R-:W-:Y:S01]  /*0c00*/  FMUL.FTZ R24, R73.reuse, R24 ;  /* 0x0000001849187220 */ /* 0x040fe20000410000 */
[----:B------:R-:W-:Y:S01]  /*0c10*/  SHF.L.U32 R7, R92, 0x10, RZ ;  /* 0x000000105c077819 */ /* 0x000fe200000006ff */
[----:B------:R-:W-:Y:S01]  /*0c20*/  FADD.FTZ R2, -R108, R13 ;  /* 0x0000000d6c027221 */ /* 0x000fe20000010100 */
[----:B------:R-:W-:Y:S01]  /*0c30*/  FMUL.FTZ R21, R73, R18 ;  /* 0x0000001249157220 */ /* 0x000fe20000410000 */
[----:B------:R-:W-:Y:S01]  /*0c40*/  SHF.L.U32 R65, R0, 0x10, RZ ;  /* 0x0000001000417819 */ /* 0x000fe200000006ff */
[----:B------:R-:W-:Y:S01]  /*0c50*/  FADD.FTZ R60, R60, R5 ;  /* 0x000000053c3c7221 */ /* 0x000fe20000010000 */
[----:B------:R-:W-:Y:S01]  /*0c60*/  MOV R68, R8 ;  /* 0x0000000800447202 */ /* 0x000fe20000000f00 */
[----:B------:R-:W-:Y:S01]  /*0c70*/  FFMA.FTZ R40, R3, R5, R40 ;  /* 0x0000000503287223 */ /* 0x000fe20000010028 */
[----:B------:R-:W-:Y:S01]  /*0c80*/  FMUL.FTZ R13, R37, R4 ;  /* 0x00000004250d7220 */ /* 0x000fe20000410000 */
[----:B------:R-:W-:Y:S01]  /*0c90*/  FADD.FTZ R0, RZ, R14 ;  /* 0x0000000eff007221 */ /* 0x000fe20000010000 */
[--C-:B------:R-:W-:Y:S01]  /*0ca0*/  SHF.R.U64 R8, R8, 0x10, R9.reuse ;  /* 0x0000001008087819 */ /* 0x100fe20000001209 */
[----:B------:R-:W-:Y:S01]  /*0cb0*/  FFMA.FTZ R5, R3, R14, RZ ;  /* 0x0000000e03057223 */ /* 0x000fe200000100ff */
[----:B------:R-:W-:Y:S01]  /*0cc0*/  SHF.R.U32.HI R9, RZ, 0x10, R9 ;  /* 0x00000010ff097819 */ /* 0x000fe20000011609 */
[----:B------:R-:W-:Y:S01]  /*0cd0*/  FADD.FTZ R61, R61, R4 ;  /* 0x000000043d3d7221 */ /* 0x000fe20000010000 */
[----:B------:R-:W-:Y:S01]  /*0ce0*/  FFMA.FTZ R41, R24, R4, R41 ;  /* 0x0000000418297223 */ /* 0x000fe20000010029 */
[----:B------:R-:W-:Y:S01]  /*0cf0*/  SHF.L.U32 R69, R10, 0x10, RZ ;  /* 0x000000100a457819 */ /* 0x000fe200000006ff */
[----:B------:R-:W-:Y:S01]  /*0d00*/  FMUL.FTZ R20, R73, R20 ;  /* 0x0000001449147220 */ /* 0x000fe20000410000 */
[----:B------:R-:W-:-:S02]  /*0d10*/  IMAD.U32 R4, R71, 0x10000, RZ ;  /* 0x0001000047047824 */ /* 0x000fc400078e00ff */
[----:B------:R-:W-:Y:S01]  /*0d20*/  FADD.FTZ R56, R56, R7 ;  /* 0x0000000738387221 */ /* 0x000fe20000010000 */
[-C--:B------:R-:W-:Y:S01]  /*0d30*/  FFMA.FTZ R44, R21, R7.reuse, R44 ;  /* 0x00000007152c7223 */ /* 0x080fe2000001002c */
[----:B------:R-:W-:Y:S01]  /*0d40*/  FMUL.FTZ R10, R32, R7 ;  /* 0x00000007200a7220 */ /* 0x000fe20000410000 */
[----:B------:R-:W-:Y:S01]  /*0d50*/  FADD.FTZ R7, R0, R13 ;  /* 0x0000000d00077221 */ /* 0x000fe20000010000 */
[----:B------:R-:W-:Y:S01]  /*0d60*/  FMUL.FTZ R18, R73, R66 ;  /* 0x0000004249127220 */ /* 0x000fe20000410000 */
[----:B------:R-:W-:Y:S01]  /*0d70*/  FFMA.FTZ R0, R24, R13, R5 ;  /* 0x0000000d18007223 */ /* 0x000fe20000010005 */
[----:B------:R-:W-:Y:S01]  /*0d80*/  SHF.L.U32 R66, R9, 0x10, RZ ;  /* 0x0000001009427819 */ /* 0x000fe200000006ff */
[----:B------:R-:W-:Y:S01]  /*0d90*/  FADD.FTZ R104, -R108, R11 ;  /* 0x0000000b6c687221 */ /* 0x000fe20000010100 */
        /* <DEDUP_REMOVED lines=8> */
[----:B------:R-:W-:Y:S01]  /*0e20*/  FFMA.FTZ R4, R22, R11, R5 ;  /* 0x0000000b16047223 */ /* 0x000fe20000010005 */
[----:B------:R-:W-:Y:S01]  /*0e30*/  FMUL.FTZ R19, R73, R64 ;  /* 0x0000004049137220 */ /* 0x000fe20000410000 */
[----:B------:R-:W-:Y:S01]  /*0e40*/  FADD.FTZ R0, R7, R10 ;  /* 0x0000000a07007221 */ /* 0x000fe20000010000 */
[----:B------:R-:W-:Y:S02]  /*0e50*/  IMAD.U32 R64, R8, 0x10000, RZ ;  /* 0x0001000008407824 */ /* 0x000fe400078e00ff */
[----:B------:R-:W-:Y:S01]  /*0e60*/  FFMA.FTZ R5, R21, R10, R4 ;  /* 0x0000000a15057223 */ /* 0x000fe20000010004 */
[----:B------:R-:W-:Y:S01]  /*0e70*/  FADD.FTZ R58, R58, R65 ;  /* 0x000000413a3a7221 */ /* 0x000fe20000010000 */
[-C--:B------:R-:W-:Y:S01]  /*0e80*/  FFMA.FTZ R46, R19, R65.reuse, R46 ;  /* 0x00000041132e7223 */ /* 0x080fe2000001002e */
[----:B------:R-:W-:Y:S01]  /*0e90*/  FMUL.FTZ R8, R34, R65 ;  /* 0x0000004122087220 */ /* 0x000fe20000410000 */
[----:B------:R-:W-:-:S02]  /*0ea0*/  IMAD.U32 R70, R70, 0x10000, RZ ;  /* 0x0001000046467824 */ /* 0x000fc400078e00ff */
[----:B------:R-:W-:Y:S01]  /*0eb0*/  FADD.FTZ R65, R0, R9 ;  /* 0x0000000900417221 */ /* 0x000fe20000010000 */
[----:B------:R-:W-:Y:S01]  /*0ec0*/  FFMA.FTZ R0, R20, R9, R5 ;  /* 0x0000000914007223 */ /* 0x000fe20000010005 */
[----:B------:R-:W-:Y:S01]  /*0ed0*/  SHF.L.U32 R67, R68, 0x10, RZ ;  /* 0x0000001044437819 */ /* 0x000fe200000006ff */
[----:B------:R-:W-:Y:S01]  /*0ee0*/  FMUL.FTZ R7, R35, R70 ;  /* 0x0000004623077220 */ /* 0x000fe20000410000 */
[----:B------:R-:W-:Y:S01]  /*0ef0*/  FADD.FTZ R4, R65, R8 ;  /* 0x0000000841047221 */ /* 0x000fe20000010000 */
[----:B------:R-:W-:Y:S01]  /*0f00*/  FADD.FTZ R102, -R108, R15 ;  /* 0x0000000f6c667221 */ /* 0x000fe20000010100 */
[----:B------:R-:W-:Y:S01]  /*0f10*/  FFMA.FTZ R5, R19, R8, R0 ;  /* 0x0000000813057223 */ /* 0x000fe20000010000 */
[----:B------:R-:W-:Y:S01]  /*0f20*/  FADD.FTZ R63, R63, R6 ;  /* 0x000000063f3f7221 */ /* 0x000fe20000010000 */
[----:B------:R-:W-:Y:S01]  /*0f30*/  FFMA.FTZ R43, R22, R6, R43 ;  /* 0x00000006162b7223 */ /* 0x000fe2000001002b */
[----:B------:R-:W-:Y:S01]  /*0f40*/  FADD.FTZ R106, -R108, R17 ;  /* 0x000000116c6a7221 */ /* 0x000fe20000010100 */
[----:B------:R-:W-:Y:S01]  /*0f50*/  FMUL.FTZ R6, R28, R67 ;  /* 0x000000431c067220 */ /* 0x000fe20000410000 */
[----:B------:R-:W-:Y:S01]  /*0f60*/  FADD.FTZ R65, R4, R7 ;  /* 0x0000000704417221 */ /* 0x000fe20000010000 */
[C---:B------:R-:W-:Y:S01]  /*0f70*/  FMUL.FTZ R17, R73.reuse, R102 ;  /* 0x0000006649117220 */ /* 0x040fe20000410000 */
        /* <DEDUP_REMOVED lines=9> */
[C---:B------:R-:W-:Y:S01]  /*1010*/  FMUL.FTZ R15, R73.reuse, R106 ;  /* 0x0000006a490f7220 */ /* 0x040fe20000410000 */
        /* <DEDUP_REMOVED lines=14> */
[----:B------:R-:W-:-:S07]  /*1100*/  FFMA.FTZ R103, R2, R0, R65 ;  /* 0x0000000002677223 */ /* 0x000fce0000010041 */
.L_x_2464:
[----:B------:R-:W-:Y:S05]  /*1110*/  BSYNC B0 ;  /* 0x0000000000007941 */ /* 0x000fea0003800000 */
.L_x_2462:
[----:B------:R-:W-:Y:S01]  /*1120*/  LOP3.LUT P4, RZ, R100, 0xff, RZ, 0xc0, !PT ;  /* 0x000000ff64ff7812 */ /* 0x000fe2000788c0ff */
[----:B------:R-:W-:Y:S01]  /*1130*/  UMOV UR6, 0xffffffff ;  /* 0xffffffff00067882 */ /* 0x000fe20000000000 */
[----:B-1----:R-:W-:Y:S02]  /*1140*/  SHF.R.U32.HI R64, RZ, 0x5, R77 ;  /* 0x00000005ff407819 */ /* 0x002fe4000001164d */
        /* <DEDUP_REMOVED lines=22> */
.L_x_2522:
        /* <DEDUP_REMOVED lines=35> */
[----:B------:R-:W-:Y:S01]  /*14e0*/  ISETP.NE.U32.AND P0, PT, R98, RZ, PT ;  /* 0x000000ff6200720c */ /* 0x000fe20003f05070 */
[----:B------:R-:W-:-:S03]  /*14f0*/  IMAD.MOV.U32 R66, RZ, RZ, RZ ;  /* 0x000000ffff427224 */ /* 0x000fc600078e00ff */
[----:B------:R-:W-:-:S13]  /*1500*/  ISETP.NE.AND.EX P0, PT, R96, RZ, PT, P0 ;  /* 0x000000ff6000720c */ /* 0x000fda0003f05300 */
[----:B------:R-:W-:Y:S05]  /*1510*/  @!P0 BRA `(.L_x_2468) ;  /* 0x0000000000248947 */ /* 0x000fea0003800000 */
[----:B-----5:R-:W-:Y:S01]  /*1520*/  SHF.L.U32 R66, R86, 0x10, RZ ;  /* 0x0000001056427819 */ /* 0x020fe200000006ff */
[----:B------:R-:W-:Y:S06]  /*1530*/  BRA `(.L_x_2468) ;  /* 0x00000000001c7947 */ /* 0x000fec0003800000 */
.L_x_2467:
[----:B------:R-:W-:Y:S01]  /*1540*/  ISETP.NE.U32.AND P0, PT, R98, RZ, PT ;  /* 0x000000ff6200720c */ /* 0x000fe20003f05070 */
[----:B------:R-:W-:-:S03]  /*1550*/  FFMA.FTZ R65, R3, R68, R71 ;  /* 0x0000004403417223 */ /* 0x000fc60000010047 */
[----:B------:R-:W-:Y:S01]  /*1560*/  ISETP.NE.AND.EX P0, PT, R96, RZ, PT, P0 ;  /* 0x000000ff6000720c */ /* 0x000fe20003f05300 */
[----:B------:R-:W-:-:S04]  /*1570*/  FADD.FTZ R64, R14, -R65 ;  /* 0x800000410e407221 */ /* 0x000fc80000010000 */
[----:B------:R-:W-:-:S08]  /*1580*/  FMUL.FTZ R66, R73, R64 ;  /* 0x0000004049427220 */ /* 0x000fd00000410000 */
[----:B-----5:R-:W-:-:S05]  /*1590*/  @P0 SHF.L.U32 R65, R86, 0x10, RZ ;  /* 0x0000001056410819 */ /* 0x020fca00000006ff */
[----:B------:R-:W-:-:S07]  /*15a0*/  @P0 FADD.FTZ R66, R66, R65 ;  /* 0x0000004142420221 */ /* 0x000fce0000010000 */
.L_x_2468:
[----:B------:R-:W-:Y:S05]  /*15b0*/  BSYNC B0 ;  /* 0x0000000000007941 */ /* 0x000fea0003800000 */
.L_x_2466:
        /* <DEDUP_REMOVED lines=18> */
.L_x_2470:
[----:B------:R-:W-:Y:S01]  /*16e0*/  FFMA.FTZ R64, R24, R68, R71 ;  /* 0x0000004418407223 */ /* 0x000fe20000010047 */
[----:B------:R-:W-:-:S03]  /*16f0*/  @P0 SHF.R.U64 R65, R86, 0x10, R87 ;  /* 0x0000001056410819 */ /* 0x000fc60000001257 */
[----:B------:R-:W-:Y:S01]  /*1700*/  FADD.FTZ R64, R13, -R64 ;  /* 0x800000400d407221 */ /* 0x000fe20000010000 */
[----:B------:R-:W-:-:S03]  /*1710*/  @P0 SHF.L.U32 R65, R65, 0x10, RZ ;  /* 0x0000001041410819 */ /* 0x000fc600000006ff */
[----:B------:R-:W-:-:S04]  /*1720*/  FMUL.FTZ R66, R73, R64 ;  /* 0x0000004049427220 */ /* 0x000fc80000410000 */
[----:B------:R-:W-:-:S07]  /*1730*/  @P0 FADD.FTZ R66, R66, R65 ;  /* 0x0000004142420221 */ /* 0x000fce0000010000 */
.L_x_2471:
[----:B------:R-:W-:Y:S05]  /*1740*/  BSYNC B0 ;  /* 0x0000000000007941 */ /* 0x000fea0003800000 */
.L_x_2469:
        /* <DEDUP_REMOVED lines=15> */
.L_x_2473:
[----:B------:R-:W-:-:S04]  /*1840*/  FFMA.FTZ R65, R23, R68, R71 ;  /* 0x0000004417417223 */ /* 0x000fc80000010047 */
[----:B------:R-:W-:Y:S01]  /*1850*/  FADD.FTZ R64, R12, -R65 ;  /* 0x800000410c407221 */ /* 0x000fe20000010000 */
[----:B------:R-:W-:-:S03]  /*1860*/  @P0 SHF.L.U32 R65, R87, 0x10, RZ ;  /* 0x0000001057410819 */ /* 0x000fc600000006ff */
[----:B------:R-:W-:-:S04]  /*1870*/  FMUL.FTZ R66, R73, R64 ;  /* 0x0000004049427220 */ /* 0x000fc80000410000 */
[----:B------:R-:W-:-:S07]  /*1880*/  @P0 FADD.FTZ R66, R66, R65 ;  /* 0x0000004142420221 */ /* 0x000fce0000010000 */
.L_x_2474:
[----:B------:R-:W-:Y:S05]  /*1890*/  BSYNC B0 ;  /* 0x0000000000007941 */ /* 0x000fea0003800000 */
.L_x_2472:
        /* <DEDUP_REMOVED lines=16> */
.L_x_2476:
[----:B------:R-:W-:Y:S01]  /*19a0*/  FFMA.FTZ R64, R22, R68, R71 ;  /* 0x0000004416407223 */ /* 0x000fe20000010047 */
[----:B------:R-:W-:-:S03]  /*19b0*/  @P0 SHF.R.U32.HI R65, RZ, 0x10, R87 ;  /* 0x00000010ff410819 */ /* 0x000fc60000011657 */
[----:B------:R-:W-:Y:S01]  /*19c0*/  FADD.FTZ R64, R11, -R64 ;  /* 0x800000400b407221 */ /* 0x000fe20000010000 */
[----:B------:R-:W-:-:S03]  /*19d0*/  @P0 SHF.L.U32 R65, R65, 0x10, RZ ;  /* 0x0000001041410819 */ /* 0x000fc600000006ff */
[----:B------:R-:W-:-:S04]  /*19e0*/  FMUL.FTZ R66, R73, R64 ;  /* 0x0000004049427220 */ /* 0x000fc80000410000 */
[----:B------:R-:W-:-:S07]  /*19f0*/  @P0 FADD.FTZ R66, R66, R65 ;  /* 0x0000004142420221 */ /* 0x000fce0000010000 */
.L_x_2477:
[----:B------:R-:W-:Y:S05]  /*1a00*/  BSYNC B0 ;  /* 0x0000000000007941 */ /* 0x000fea0003800000 */
.L_x_2475:
        /* <DEDUP_REMOVED lines=17> */
.L_x_2478:
        /* <DEDUP_REMOVED lines=11> */
.L_x_2480:
[----:B------:R-:W-:Y:S05]  /*1bd0*/  BSYNC B0 ;  /* 0x0000000000007941 */ /* 0x000fea0003800000 */
.L_x_2479:
[----:B------:R-:W-:Y:S04]  /*1be0*/  BSSY B0, `(.L_x_2481) ;  /* 0x000000b000007945 */ /* 0x000fe80003800000 */
[----:B------:R-:W-:Y:S05]  /*1bf0*/  @P2 BRA `(.L_x_2482) ;  /* 0x0000000000102947 */ /* 0x000fea0003800000 */
[----:B01----:R-:W-:Y:S01]  /*1c00*/  IMAD.MOV.U32 R66, RZ, RZ, RZ ;  /* 0x000000ffff427224 */ /* 0x003fe200078e00ff */
[----:B------:R-:W-:Y:S06]  /*1c10*/  @!P0 BRA `(.L_x_2483) ;  /* 0x00000000001c8947 */ /* 0x000fec0003800000 */
[----:B------:R-:W-:Y:S01]  /*1c20*/  SHF.L.U32 R66, R84, 0x10, RZ ;  /* 0x0000001054427819 */ /* 0x000fe200000006ff */
[----:B------:R-:W-:Y:S06]  /*1c30*/  BRA `(.L_x_2483) ;  /* 0x0000000000147947 */ /* 0x000fec0003800000 */
.L_x_2482:
[----:B01----:R-:W-:-:S04]  /*1c40*/  FFMA.FTZ R65, R21, R68, R71 ;  /* 0x0000004415417223 */ /* 0x003fc80000010047 */
[----:B------:R-:W-:Y:S01]  /*1c50*/  FADD.FTZ R64, R10, -R65 ;  /* 0x800000410a407221 */ /* 0x000fe20000010000 */
[----:B------:R-:W-:-:S03]  /*1c60*/  @P0 SHF.L.U32 R65, R84, 0x10, RZ ;  /* 0x0000001054410819 */ /* 0x000fc600000006ff */
[----:B------:R-:W-:-:S04]  /*1c70*/  FMUL.FTZ R66, R73, R64 ;  /* 0x0000004049427220 */ /* 0x000fc80000410000 */
[----:B------:R-:W-:-:S07]  /*1c80*/  @P0 FADD.FTZ R66, R66, R65 ;  /* 0x0000004142420221 */ /* 0x000fce0000010000 */
.L_x_2483:
[----:B------:R-:W-:Y:S05]  /*1c90*/  BSYNC B0 ;  /* 0x0000000000007941 */ /* 0x000fea0003800000 */
.L_x_2481:
        /* <DEDUP_REMOVED lines=16> */
.L_x_2485:
[----:B------:R-:W-:Y:S01]  /*1da0*/  FFMA.FTZ R64, R20, R68, R71 ;  /* 0x0000004414407223 */ /* 0x000fe20000010047 */
[----:B------:R-:W-:-:S03]  /*1db0*/  @P0 SHF.R.U64 R65, R84, 0x10, R85 ;  /* 0x0000001054410819 */ /* 0x000fc60000001255 */
[----:B------:R-:W-:Y:S01]  /*1dc0*/  FADD.FTZ R64, R9, -R64 ;  /* 0x8000004009407221 */ /* 0x000fe20000010000 */
[----:B------:R-:W-:-:S03]  /*1dd0*/  @P0 SHF.L.U32 R65, R65, 0x10, RZ ;  /* 0x0000001041410819 */ /* 0x000fc600000006ff */
[----:B------:R-:W-:-:S04]  /*1de0*/  FMUL.FTZ R66, R73, R64 ;  /* 0x0000004049427220 */ /* 0x000fc80000410000 */
[----:B------:R-:W-:-:S07]  /*1df0*/  @P0 FADD.FTZ R66, R66, R65 ;  /* 0x0000004142420221 */ /* 0x000fce0000010000 */
.L_x_2486:
[----:B------:R-:W-:Y:S05]  /*1e00*/  BSYNC B0 ;  /* 0x0000000000007941 */ /* 0x000fea0003800000 */
.L_x_2484:
        /* <DEDUP_REMOVED lines=15> */
.L_x_2488:
[----:B------:R-:W-:-:S04]  /*1f00*/  FFMA.FTZ R65, R19, R68, R71 ;  /* 0x0000004413417223 */ /* 0x000fc80000010047 */
[----:B------:R-:W-:Y:S01]  /*1f10*/  FADD.FTZ R64, R8, -R65 ;  /* 0x8000004108407221 */ /* 0x000fe20000010000 */
[----:B------:R-:W-:-:S03]  /*1f20*/  @P0 SHF.L.U32 R65, R85, 0x10, RZ ;  /* 0x0000001055410819 */ /* 0x000fc600000006ff */
[----:B------:R-:W-:-:S04]  /*1f30*/  FMUL.FTZ R66, R73, R64 ;  /* 0x0000004049427220 */ /* 0x000fc80000410000 */
[----:B------:R-:W-:-:S07]  /*1f40*/  @P0 FADD.FTZ R66, R66, R65 ;  /* 0x0000004142420221 */ /* 0x000fce0000010000 */
.L_x_2489:
[----:B------:R-:W-:Y:S05]  /*1f50*/  BSYNC B0 ;  /* 0x0000000000007941 */ /* 0x000fea0003800000 */
.L_x_2487:
        /* <DEDUP_REMOVED lines=16> */
.L_x_2491:
[----:B------:R-:W-:Y:S01]  /*2060*/  FFMA.FTZ R64, R18, R68, R71 ;  /* 0x0000004412407223 */ /* 0x000fe20000010047 */
[----:B------:R-:W-:-:S03]  /*2070*/  @P0 SHF.R.U32.HI R65, RZ, 0x10, R85 ;  /* 0x00000010ff410819 */ /* 0x000fc60000011655 */
[----:B------:R-:W-:Y:S01]  /*2080*/  FADD.FTZ R64, R7, -R64 ;  /* 0x8000004007407221 */ /* 0x000fe20000010000 */
[----:B------:R-:W-:-:S03]  /*2090*/  @P0 SHF.L.U32 R65, R65, 0x10, RZ ;  /* 0x0000001041410819 */ /* 0x000fc600000006ff */
[----:B------:R-:W-:-:S04]  /*20a0*/  FMUL.FTZ R66, R73, R64 ;  /* 0x0000004049427220 */ /* 0x000fc80000410000 */
[----:B------:R-:W-:-:S07]  /*20b0*/  @P0 FADD.FTZ R66, R66, R65 ;  /* 0x0000004142420221 */ /* 0x000fce0000010000 */
.L_x_2492:
[----:B------:R-:W-:Y:S05]  /*20c0*/  BSYNC B0 ;  /* 0x0000000000007941 */ /* 0x000fea0003800000 */
.L_x_2490:
        /* <DEDUP_REMOVED lines=17> */
.L_x_2493:
        /* <DEDUP_REMOVED lines=12> */
.L_x_2495:
[----:B------:R-:W-:Y:S05]  /*22a0*/  BSYNC B0 ;  /* 0x0000000000007941 */ /* 0x000fea0003800000 */
.L_x_2494:
[----:B------:R-:W-:Y:S04]  /*22b0*/  BSSY B0, `(.L_x_2496) ;  /* 0x000000b000007945 */ /* 0x000fe80003800000 */
[----:B------:R-:W-:Y:S05]  /*22c0*/  @P2 BRA `(.L_x_2497) ;  /* 0x0000000000102947 */ /* 0x000fea0003800000 */
[----:B------:R-:W-:Y:S01]  /*22d0*/  MOV R26, RZ ;  /* 0x000000ff001a7202 */ /* 0x000fe20000000f00 */
[----:B------:R-:W-:Y:S06]  /*22e0*/  @!P0 BRA `(.L_x_2498) ;  /* 0x00000000001c8947 */ /* 0x000fec0003800000 */
[----:B------:R-:W-:Y:S01]  /*22f0*/  SHF.L.U32 R26, R82, 0x10, RZ ;  /* 0x00000010521a7819 */ /* 0x000fe200000006ff */
[----:B------:R-:W-:Y:S06]  /*2300*/  BRA `(.L_x_2498) ;  /* 0x0000000000147947 */ /* 0x000fec0003800000 */
.L_x_2497:
[----:B01----:R-:W-:-:S04]  /*2310*/  FFMA.FTZ R65, R17, R68, R71 ;  /* 0x0000004411417223 */ /* 0x003fc80000010047 */
[----:B------:R-:W-:Y:S01]  /*2320*/  FADD.FTZ R26, R6, -R65 ;  /* 0x80000041061a7221 */ /* 0x000fe20000010000 */
[----:B------:R-:W-:-:S03]  /*2330*/  @P0 IMAD.U32 R65, R82, 0x10000, RZ ;  /* 0x0001000052410824 */ /* 0x000fc600078e00ff */
[----:B------:R-:W-:-:S04]  /*2340*/  FMUL.FTZ R26, R73, R26 ;  /* 0x0000001a491a7220 */ /* 0x000fc80000410000 */
[----:B------:R-:W-:-:S07]  /*2350*/  @P0 FADD.FTZ R26, R26, R65 ;  /* 0x000000411a1a0221 */ /* 0x000fce0000010000 */
.L_x_2498:
[----:B------:R-:W-:Y:S05]  /*2360*/  BSYNC B0 ;  /* 0x0000000000007941 */ /* 0x000fea0003800000 */
.L_x_2496:
[----:B01----:R-:W0:Y:S01]  /*2370*/  @P3 LDC.64 R64, c[0x0][0x298] ;  /* 0x0000a600ff403b82 */ /* 0x003e220000000a00 */
        /* <DEDUP_REMOVED lines=15> */
.L_x_2500:
[----:B------:R-:W-:Y:S01]  /*2470*/  FFMA.FTZ R26, R16, R68, R71 ;  /* 0x00000044101a7223 */ /* 0x000fe20000010047 */
[----:B------:R-:W-:-:S03]  /*2480*/  @P0 SHF.R.U64 R64, R82, 0x10, R83 ;  /* 0x0000001052400819 */ /* 0x000fc60000001253 */
[----:B------:R-:W-:Y:S02]  /*2490*/  FADD.FTZ R26, R5, -R26 ;  /* 0x8000001a051a7221 */ /* 0x000fe40000010000 */
[----:B------:R-:W-:Y:S02]  /*24a0*/  @P0 IMAD.U32 R65, R64, 0x10000, RZ ;  /* 0x0001000040410824 */ /* 0x000fe400078e00ff */
[----:B------:R-:W-:-:S04]  /*24b0*/  FMUL.FTZ R26, R73, R26 ;  /* 0x0000001a491a7220 */ /* 0x000fc80000410000 */
[----:B------:R-:W-:-:S07]  /*24c0*/  @P0 FADD.FTZ R26, R26, R65 ;  /* 0x000000411a1a0221 */ /* 0x000fce0000010000 */
.L_x_2501:
[----:B------:R-:W-:Y:S05]  /*24d0*/  BSYNC B0 ;  /* 0x0000000000007941 */ /* 0x000fea0003800000 */
.L_x_2499:
        /* <DEDUP_REMOVED lines=15> */
.L_x_2503:
[----:B------:R-:W-:-:S04]  /*25d0*/  FFMA.FTZ R65, R15, R68, R71 ;  /* 0x000000440f417223 */ /* 0x000fc80000010047 */
[----:B------:R-:W-:Y:S01]  /*25e0*/  FADD.FTZ R26, R4, -R65 ;  /* 0x80000041041a7221 */ /* 0x000fe20000010000 */
[----:B------:R-:W-:-:S03]  /*25f0*/  @P0 IMAD.U32 R65, R83, 0x10000, RZ ;  /* 0x0001000053410824 */ /* 0x000fc600078e00ff */
[----:B------:R-:W-:-:S04]  /*2600*/  FMUL.FTZ R26, R73, R26 ;  /* 0x0000001a491a7220 */ /* 0x000fc80000410000 */
[----:B------:R-:W-:-:S07]  /*2610*/  @P0 FADD.FTZ R26, R26, R65 ;  /* 0x000000411a1a0221 */ /* 0x000fce0000010000 */
.L_x_2504:
[----:B------:R-:W-:Y:S05]  /*2620*/  BSYNC B0 ;  /* 0x0000000000007941 */ /* 0x000fea0003800000 */
.L_x_2502:
        /* <DEDUP_REMOVED lines=16> */
.L_x_2506:
[----:B------:R-:W-:Y:S01]  /*2730*/  FFMA.FTZ R71, R2, R68, R71 ;  /* 0x0000004402477223 */ /* 0x000fe20000010047 */
[----:B------:R-:W-:-:S03]  /*2740*/  @P0 SHF.R.U32.HI R64, RZ, 0x10, R83 ;  /* 0x00000010ff400819 */ /* 0x000fc60000011653 */
[----:B------:R-:W-:Y:S02]  /*2750*/  FADD.FTZ R26, R0, -R71 ;  /* 0x80000047001a7221 */ /* 0x000fe40000010000 */
[----:B------:R-:W-:Y:S02]  /*2760*/  @P0 IMAD.U32 R65, R64, 0x10000, RZ ;  /* 0x0001000040410824 */ /* 0x000fe400078e00ff */
[----:B------:R-:W-:-:S04]  /*2770*/  FMUL.FTZ R26, R73, R26 ;  /* 0x0000001a491a7220 */ /* 0x000fc80000410000 */
[----:B------:R-:W-:-:S07]  /*2780*/  @P0 FADD.FTZ R26, R26, R65 ;  /* 0x000000411a1a0221 */ /* 0x000fce0000010000 */
.L_x_2507:
[----:B------:R-:W-:Y:S05]  /*2790*/  BSYNC B0 ;  /* 0x0000000000007941 */ /* 0x000fea0003800000 */
.L_x_2505:
        /* <DEDUP_REMOVED lines=17> */
.L_x_2508:
        /* <DEDUP_REMOVED lines=12> */
.L_x_2510:
[----:B------:R-:W-:Y:S05]  /*2970*/  BSYNC B0 ;  /* 0x0000000000007941 */ /* 0x000fea0003800000 */
.L_x_2509:
[----:B------:R-:W-:Y:S02]  /*2980*/  IADD3 R76, R76, UR12, RZ ;  /* 0x0000000c4c4c7c10 */ /* 0x000fe4000fffe0ff */
[----:B------:R-:W-:Y:S02]  /*2990*/  SEL R100, RZ, 0x1, P4 ;  /* 0x00000001ff647807 */ /* 0x000fe40002000000 */
[----:B------:R-:W-:-:S13]  /*29a0*/  ISETP.GE.AND P0, PT, R76, UR13, PT ;  /* 0x0000000d4c007c0c */ /* 0x000fda000bf06270 */
[----:B------:R-:W-:Y:S05]  /*29b0*/  @!P0 BRA `(.L_x_2511) ;  /* 0xffffffd800508947 */ /* 0x000fea000383ffff */
.L_x_2461:
        /* <DEDUP_REMOVED lines=17> */
.L_x_2465:
[----:B------:R-:W-:Y:S01]  /*2ad0*/  HFMA2.MMA R106, -RZ, RZ, 0, 1.847743988037109375e-06 ;  /* 0x0000001fff6a7435 */ /* 0x000fe200000001ff */
[----:B------:R-:W-:Y:S01]  /*2ae0*/  IMAD.MOV.U32 R104, RZ, RZ, R102 ;  /* 0x000000ffff687224 */ /* 0x000fe200078e0066 */
[----:B------:R-:W-:Y:S01]  /*2af0*/  MOV R105, 0x10 ;  /* 0x0000001000697802 */ /* 0x000fe20000000f00 */
[----:B------:R-:W-:-:S08]  /*2b00*/  IMAD.MOV.U32 R95, RZ, RZ, -0x1 ;  /* 0xffffffffff5f7424 */ /* 0x000fd000078e00ff */
[----:B-----5:R-:W-:Y:S05]  /*2b10*/  WARPSYNC.COLLECTIVE R95, `(.L_x_2512) ;  /* 0x000000005f087348 */ /* 0x020fea0003c00000 */
[----:B------:R0:W1:Y:S02]  /*2b20*/  SHFL.DOWN P1, R100, R104, R105, R106 ;  /* 0x0800006968647389 */ /* 0x000064000002006a */
[----:B01---5:R-:W-:Y:S01]  /*2b30*/  ENDCOLLECTIVE ;  /* 0x000000000000791b */ /* 0x023fe20003800000 */
.L_x_2512:
[----:B------:R-:W-:Y:S02]  /*2b40*/  MOV R104, R103 ;  /* 0x0000006700687202 */ /* 0x000fe40000000f00 */
[----:B------:R-:W-:-:S07]  /*2b50*/  MOV R67, R100 ;  /* 0x0000006400437202 */ /* 0x000fce0000000f00 */
[----:B------:R-:W-:Y:S05]  /*2b60*/  WARPSYNC.COLLECTIVE R95, `(.L_x_2513) ;  /* 0x000000005f087348 */ /* 0x000fea0003c00000 */
[----:B------:R0:W1:Y:S02]  /*2b70*/  SHFL.DOWN P1, R100, R104, R105, R106 ;  /* 0x0800006968647389 */ /* 0x000064000002006a */
[----:B01----:R-:W-:Y:S01]  /*2b80*/  ENDCOLLECTIVE ;  /* 0x000000000000791b */ /* 0x003fe20003800000 */
.L_x_2513:
[----:B------:R-:W-:Y:S01]  /*2b90*/  FADD.FTZ R67, R67, R102 ;  /* 0x0000006643437221 */ /* 0x000fe20000010000 */
[----:B------:R-:W-:-:S04]  /*2ba0*/  HFMA2.MMA R105, -RZ, RZ, 0, 4.76837158203125e-07 ;  /* 0x00000008ff697435 */ /* 0x000fc800000001ff */
[----:B------:R-:W-:Y:S01]  /*2bb0*/  MOV R104, R67 ;  /* 0x0000004300687202 */ /* 0x000fe20000000f00 */
[----:B------:R-:W-:-:S07]  /*2bc0*/  IMAD.MOV.U32 R66, RZ, RZ, R100 ;  /* 0x000000ffff427224 */ /* 0x000fce00078e0064 */
[----:B------:R-:W-:Y:S05]  /*2bd0*/  WARPSYNC.COLLECTIVE R95, `(.L_x_2514) ;  /* 0x000000005f087348 */ /* 0x000fea0003c00000 */
[----:B------:R0:W1:Y:S02]  /*2be0*/  SHFL.DOWN P1, R100, R104, R105, R106 ;  /* 0x0800006968647389 */ /* 0x000064000002006a */
[----:B01----:R-:W-:Y:S01]  /*2bf0*/  ENDCOLLECTIVE ;  /* 0x000000000000791b */ /* 0x003fe20003800000 */
.L_x_2514:
[----:B------:R-:W-:-:S05]  /*2c00*/  FADD.FTZ R66, R66, R103 ;  /* 0x0000006742427221 */ /* 0x000fca0000010000 */
[----:B------:R-:W-:Y:S01]  /*2c10*/  MOV R104, R66 ;  /* 0x0000004200687202 */ /* 0x000fe20000000f00 */
[----:B------:R-:W-:-:S07]  /*2c20*/  IMAD.MOV.U32 R68, RZ, RZ, R100 ;  /* 0x000000ffff447224 */ /* 0x000fce00078e0064 */
[----:B------:R-:W-:Y:S05]  /*2c30*/  WARPSYNC.COLLECTIVE R95, `(.L_x_2515) ;  /* 0x000000005f087348 */ /* 0x000fea0003c00000 */
[----:B------:R0:W1:Y:S02]  /*2c40*/  SHFL.DOWN P1, R100, R104, R105, R106 ;  /* 0x0800006968647389 */ /* 0x000064000002006a */
[----:B01----:R-:W-:Y:S01]  /*2c50*/  ENDCOLLECTIVE ;  /* 0x000000000000791b */ /* 0x003fe20003800000 */
.L_x_2515:
[----:B------:R-:W-:Y:S01]  /*2c60*/  FADD.FTZ R68, R67, R68 ;  /* 0x0000004443447221 */ /* 0x000fe20000010000 */
[----:B------:R-:W-:-:S03]  /*2c70*/  HFMA2.MMA R105, -RZ, RZ, 0, 2.384185791015625e-07 ;  /* 0x00000004ff697435 */ /* 0x000fc600000001ff */
[----:B------:R-:W-:Y:S01]  /*2c80*/  IMAD.MOV.U32 R104, RZ, RZ, R68 ;  /* 0x000000ffff687224 */ /* 0x000fe200078e0044 */
[----:B------:R-:W-:-:S07]  /*2c90*/  MOV R69, R100 ;  /* 0x0000006400457202 */ /* 0x000fce0000000f00 */
[----:B------:R-:W-:Y:S05]  /*2ca0*/  WARPSYNC.COLLECTIVE R95, `(.L_x_2516) ;  /* 0x000000005f087348 */ /* 0x000fea0003c00000 */
[----:B------:R0:W1:Y:S02]  /*2cb0*/  SHFL.DOWN P1, R100, R104, R105, R106 ;  /* 0x0800006968647389 */ /* 0x000064000002006a */
[----:B01----:R-:W-:Y:S01]  /*2cc0*/  ENDCOLLECTIVE ;  /* 0x000000000000791b */ /* 0x003fe20003800000 */
.L_x_2516:
[----:B------:R-:W-:-:S04]  /*2cd0*/  FADD.FTZ R69, R66, R69 ;  /* 0x0000004542457221 */ /* 0x000fc80000010000 */
[----:B------:R-:W-:Y:S01]  /*2ce0*/  IMAD.MOV.U32 R104, RZ, RZ, R69 ;  /* 0x000000ffff687224 */ /* 0x000fe200078e0045 */
[----:B------:R-:W-:-:S07]  /*2cf0*/  MOV R71, R100 ;  /* 0x0000006400477202 */ /* 0x000fce0000000f00 */
[----:B------:R-:W-:Y:S05]  /*2d00*/  WARPSYNC.COLLECTIVE R95, `(.L_x_2517) ;  /* 0x000000005f087348 */ /* 0x000fea0003c00000 */
[----:B------:R0:W1:Y:S02]  /*2d10*/  SHFL.DOWN P1, R100, R104, R105, R106 ;  /* 0x0800006968647389 */ /* 0x000064000002006a */
[----:B01----:R-:W-:Y:S01]  /*2d20*/  ENDCOLLECTIVE ;  /* 0x000000000000791b */ /* 0x003fe20003800000 */
.L_x_2517:
[----:B------:R-:W-:-:S05]  /*2d30*/  FADD.FTZ R71, R68, R71 ;  /* 0x0000004744477221 */ /* 0x000fca0000010000 */
[----:B------:R-:W-:Y:S01]  /*2d40*/  MOV R104, R71 ;  /* 0x0000004700687202 */ /* 0x000fe20000000f00 */
[----:B------:R-:W-:Y:S01]  /*2d50*/  IMAD.MOV.U32 R105, RZ, RZ, 0x2 ;  /* 0x00000002ff697424 */ /* 0x000fe200078e00ff */
[----:B------:R-:W-:-:S07]  /*2d60*/  MOV R70, R100 ;  /* 0x0000006400467202 */ /* 0x000fce0000000f00 */
[----:B------:R-:W-:Y:S05]  /*2d70*/  WARPSYNC.COLLECTIVE R95, `(.L_x_2518) ;  /* 0x000000005f087348 */ /* 0x000fea0003c00000 */
[----:B------:R0:W1:Y:S02]  /*2d80*/  SHFL.DOWN P1, R100, R104, R105, R106 ;  /* 0x0800006968647389 */ /* 0x000064000002006a */
[----:B01----:R-:W-:Y:S01]  /*2d90*/  ENDCOLLECTIVE ;  /* 0x000000000000791b */ /* 0x003fe20003800000 */
.L_x_2518:
[----:B------:R-:W-:-:S05]  /*2da0*/  FADD.FTZ R70, R69, R70 ;  /* 0x0000004645467221 */ /* 0x000fca0000010000 */
[----:B------:R-:W-:Y:S02]  /*2db0*/  MOV R104, R70 ;  /* 0x0000004600687202 */ /* 0x000fe40000000f00 */
[----:B------:R-:W-:-:S07]  /*2dc0*/  MOV R92, R100 ;  /* 0x00000064005c7202 */ /* 0x000fce0000000f00 */
[----:B------:R-:W-:Y:S05]  /*2dd0*/  WARPSYNC.COLLECTIVE R95, `(.L_x_2519) ;  /* 0x000000005f087348 */ /* 0x000fea0003c00000 */
[----:B------:R0:W1:Y:S02]  /*2de0*/  SHFL.DOWN P1, R100, R104, R105, R106 ;  /* 0x0800006968647389 */ /* 0x000064000002006a */
[----:B01----:R-:W-:Y:S01]  /*2df0*/  ENDCOLLECTIVE ;  /* 0x000000000000791b */ /* 0x003fe20003800000 */
.L_x_2519:
[----:B------:R-:W-:Y:S01]  /*2e00*/  FADD.FTZ R92, R71, R92 ;  /* 0x0000005c475c7221 */ /* 0x000fe20000010000 */
[----:B------:R-:W-:-:S04]  /*2e10*/  HFMA2.MMA R105, -RZ, RZ, 0, 5.9604644775390625e-08 ;  /* 0x00000001ff697435 */ /* 0x000fc800000001ff */
[----:B------:R-:W-:Y:S01]  /*2e20*/  MOV R104, R92 ;  /* 0x0000005c00687202 */ /* 0x000fe20000000f00 */
[----:B------:R-:W-:-:S07]  /*2e30*/  IMAD.MOV.U32 R93, RZ, RZ, R100 ;  /* 0x000000ffff5d7224 */ /* 0x000fce00078e0064 */
[----:B------:R-:W-:Y:S05]  /*2e40*/  WARPSYNC.COLLECTIVE R95, `(.L_x_2520) ;  /* 0x000000005f087348 */ /* 0x000fea0003c00000 */
[----:B------:R0:W1:Y:S02]  /*2e50*/  SHFL.DOWN P1, R100, R104, R105, R106 ;  /* 0x0800006968647389 */ /* 0x000064000002006a */
[----:B01----:R-:W-:Y:S01]  /*2e60*/  ENDCOLLECTIVE ;  /* 0x000000000000791b */ /* 0x003fe20003800000 */
.L_x_2520:
[----:B------:R-:W-:-:S05]  /*2e70*/  FADD.FTZ R93, R70, R93 ;  /* 0x0000005d465d7221 */ /* 0x000fca0000010000 */
[----:B------:R-:W-:Y:S01]  /*2e80*/  MOV R104, R93 ;  /* 0x0000005d00687202 */ /* 0x000fe20000000f00 */
[----:B------:R-:W-:-:S07]  /*2e90*/  IMAD.MOV.U32 R67, RZ, RZ, R100 ;  /* 0x000000ffff437224 */ /* 0x000fce00078e0064 */
[----:B------:R-:W-:Y:S05]  /*2ea0*/  WARPSYNC.COLLECTIVE R95, `(.L_x_2521) ;  /* 0x000000005f087348 */ /* 0x000fea0003c00000 */
[----:B------:R0:W1:Y:S02]  /*2eb0*/  SHFL.DOWN P1, R100, R104, R105, R106 ;  /* 0x0800006968647389 */ /* 0x000064000002006a */
[----:B01----:R-:W-:Y:S01]  /*2ec0*/  ENDCOLLECTIVE ;  /* 0x000000000000791b */ /* 0x003fe20003800000 */
.L_x_2521:
[----:B------:R-:W-:Y:S01]  /*2ed0*/  MOV R66, R100 ;  /* 0x0000006400427202 */ /* 0x000fe20000000f00 */
[----:B------:R-:W-:Y:S06]  /*2ee0*/  BRA `(.L_x_2522) ;  /* 0xffffffe000f07947 */ /* 0x000fec000383ffff */
.L_x_2523:
        /* <DEDUP_REMOVED lines=9> */
.L_x_8547:


//--------------------- .text._ZN10layer_norm13ln_bwd_kernelINS_13Kernel_traitsIf13__nv_bfloat16S2_S2_fjLj1536ELj1ELj1ELj4ELj8ENS_18Kernel_traits_baseILj1536EfS2_S2_S2_fjLj128EEEEELb1ELb1ELb0ELb0EEEvNS_9BwdParamsE --------------------------
	.section	.text._ZN10layer_norm13ln_bwd_kernelINS_13Kernel_traitsIf13__nv_bfloat16S2_S2_fjLj1536ELj1ELj1ELj4ELj8ENS_18Kernel_traits_baseILj1536EfS2_S2_S2_fjLj128EEEEELb1ELb1ELb0ELb0EEEvNS_9BwdParamsE,"ax",@progbits
	.align	128
        .global         _ZN10layer_norm13ln_bwd_kernelINS_13Kernel_traitsIf13__nv_bfloat16S2_S2_fjLj1536ELj1ELj1ELj4ELj8ENS_18Kernel_traits_baseILj1536EfS2_S2_S2_fjLj128EEEEELb1ELb1ELb0ELb0EEEvNS_9BwdParamsE
        .type           _ZN10layer_norm13ln_bwd_kernelINS_13Kernel_traitsIf13__nv_bfloat16S2_S2_fjLj1536ELj1ELj1ELj4ELj8ENS_18Kernel_traits_baseILj1536EfS2_S2_S2_fjLj128EEEEELb1ELb1ELb0ELb0EEEvNS_9BwdParamsE,@function
        .size           _ZN10layer_norm13ln_bwd_kernelINS_13Kernel_traitsIf13__nv_bfloat16S2_S2_fjLj1536ELj1ELj1ELj4ELj8ENS_18Kernel_traits_baseILj1536EfS2_S2_S2_fjLj128EEEEELb1ELb1ELb0ELb0EEEvNS_9BwdParamsE,(.L_x_8548 - _ZN10layer_norm13ln_bwd_kernelINS_13Kernel_traitsIf13__nv_bfloat16S2_S2_fjLj1536ELj1ELj1ELj4ELj8ENS_18Kernel_traits_baseILj1536EfS2_S2_S2_fjLj128EEEEELb1ELb1ELb0ELb0EEEvNS_9BwdParamsE)
        .other          _ZN10layer_norm13ln_bwd_kernelINS_13Kernel_traitsIf13__nv_bfloat16S2_S2_fjLj1536ELj1ELj1ELj4ELj8ENS_18Kernel_traits_baseILj1536EfS2_S2_S2_fjLj128EEEEELb1ELb1ELb0ELb0EEEvNS_9BwdParamsE,@"STO_CUDA_ENTRY STV_DEFAULT"
_ZN10layer_norm13ln_bwd_kernelINS_13Kernel_traitsIf13__nv_bfloat16S2_S2_fjLj1536ELj1ELj1ELj4ELj8ENS_18Kernel_traits_baseILj1536EfS2_S2_S2_fjLj128EEEEELb1ELb1ELb0ELb0EEEvNS_9BwdParamsE:
.text._ZN10layer_norm13ln_bwd_kernelINS_13Kernel_traitsIf13__nv_bfloat16S2_S2_fjLj1536ELj1ELj1ELj4ELj8ENS_18Kernel_traits_baseILj1536EfS2_S2_S2_fjLj128EEEEELb1ELb1ELb0ELb0EEEvNS_9BwdParamsE:
        /* <DEDUP_REMOVED lines=68> */
[----:B------:R-:W-:Y:S01]  /*0440*/  HFMA2.MMA R49, -RZ, RZ, 0, 0 ;  /* 0x00000000ff317435 */ /* 0x000fe200000001ff */
[----:B------:R-:W-:Y:S01]  /*0450*/  ISETP.NE.U32.AND P0, PT, RZ, UR6, PT ;  /* 0x00000006ff007c0c */ /* 0x000fe2000bf05070 */
[----:B------:R-:W-:-:S03]  /*0460*/  IMAD.MOV.U32 R80, RZ, RZ, 0x1 ;  /* 0x00000001ff507424 */ /* 0x000fc600078e00ff */
[----:B------:R-:W-:-:S13]  /*0470*/  ISETP.NE.AND.EX P0, PT, RZ, UR7, PT, P0 ;  /* 0x00000007ff007c0c */ /* 0x000fda000bf05300 */
.L_x_2541:
[----:B-1----:R-:W0:Y:S01]  /*0480*/  @P0 LDC.64 R76, c[0x0][0x270] ;  /* 0x00009c00ff4c0b82 */ /* 0x002e220000000a00 */
[----:B------:R-:W-:-:S07]  /*0490*/  SHF.R.S32.HI R82, RZ, 0x1f, R5 ;  /* 0x0000001fff527819 */ /* 0x000fce0000011405 */
[----:B------:R-:W1:Y:S01]  /*04a0*/  LDC.64 R78, c[0x0][0x250] ;  /* 0x00009400ff4e7b82 */ /* 0x000e620000000a00 */
[----:B0-----:R-:W-:-:S04]  /*04b0*/  @P0 LEA R76, P4, R5, R76, 0x1 ;  /* 0x0000004c054c0211 */ /* 0x001fc800078808ff */
[----:B------:R-:W-:-:S03]  /*04c0*/  @P0 LEA.HI.X R77, R5, R77, R82, 0x1, P4 ;  /* 0x0000004d054d0211 */ /* 0x000fc600020f0c52 */
[----:B------:R-:W0:Y:S01]  /*04d0*/  LDC.64 R82, c[0x0][0x258] ;  /* 0x00009600ff527b82 */ /* 0x000e220000000a00 */
[C---:B-1----:R-:W-:Y:S01]  /*04e0*/  IMAD.WIDE R78, R5.reuse, 0x4, R78 ;  /* 0x00000004054e7825 */ /* 0x042fe200078e024e */
[----:B-----5:R1:W5:Y:S05]  /*04f0*/  @P0 LDG.E.U16 R81, desc[UR4][R76.64] ;  /* 0x000000044c510981 */ /* 0x02036a000c1e1500 */
        /* <DEDUP_REMOVED lines=34> */
[----:B------:R-:W-:Y:S02]  /*0720*/  SHF.R.U64 R108, R78, 0x10, R79 ;  /* 0x000000104e6c7819 */ /* 0x000fe4000000124f */
[----:B------:R-:W-:-:S02]  /*0730*/  SHF.R.U32.HI R78, RZ, 0x10, R77 ;  /* 0x00000010ff4e7819 */ /* 0x000fc4000001164d */
[----:B------:R-:W-:Y:S02]  /*0740*/  SHF.L.U32 R77, R3, 0x10, RZ ;  /* 0x00000010034d7819 */ /* 0x000fe400000006ff */
[----:B------:R-:W-:Y:S02]  /*0750*/  MOV R95, R79 ;  /* 0x0000004f005f7202 */ /* 0x000fe40000000f00 */
[----:B------:R-:W-:Y:S01]  /*0760*/  SHF.R.U32.HI R107, RZ, 0x10, R79 ;  /* 0x00000010ff6b7819 */ /* 0x000fe2000001164f */
[----:B------:R-:W-:Y:S01]  /*0770*/  IMAD.U32 R79, R76, 0x10000, RZ ;  /* 0x000100004c4f7824 */ /* 0x000fe200078e00ff */
[----:B------:R-:W-:-:S03]  /*0780*/  SHF.L.U32 R3, R106, 0x10, RZ ;  /* 0x000000106a037819 */ /* 0x000fc600000006ff */
[C---:B------:R-:W-:Y:S02]  /*0790*/  FADD.FTZ R76, -R104.reuse, R79 ;  /* 0x0000004f684c7221 */ /* 0x040fe40000010100 */
[----:B------:R-:W-:Y:S01]  /*07a0*/  FADD.FTZ R110, -R104, R3 ;  /* 0x00000003686e7221 */ /* 0x000fe20000010100 */
[----:B------:R-:W-:Y:S02]  /*07b0*/  IMAD.U32 R106, R108, 0x10000, RZ ;  /* 0x000100006c6a7824 */ /* 0x000fe400078e00ff */
[C---:B-----5:R-:W-:Y:S01]  /*07c0*/  FMUL.FTZ R3, R111.reuse, R76 ;  /* 0x0000004c6f037220 */ /* 0x060fe20000410000 */
[-C--:B------:R-:W-:Y:S01]  /*07d0*/  FMUL.FTZ R108, R72, R77.reuse ;  /* 0x0000004d486c7220 */ /* 0x080fe20000410000 */
[----:B------:R-:W-:Y:S01]  /*07e0*/  FMUL.FTZ R110, R111, R110 ;  /* 0x0000006e6f6e7220 */ /* 0x000fe20000410000 */
[----:B------:R-:W-:Y:S01]  /*07f0*/  SHF.L.U32 R95, R95, 0x10, RZ ;  /* 0x000000105f5f7819 */ /* 0x000fe200000006ff */
[----:B------:R-:W-:Y:S01]  /*0800*/  FADD.FTZ R76, -R104, R105 ;  /* 0x00000069684c7221 */ /* 0x000fe20000010100 */
[----:B------:R-:W-:Y:S01]  /*0810*/  FADD.FTZ R36, R36, R77 ;  /* 0x0000004d24247221 */ /* 0x000fe20000010000 */
[----:B------:R-:W-:Y:S01]  /*0820*/  FFMA.FTZ R48, R3, R77, R48 ;  /* 0x0000004d03307223 */ /* 0x000fe20000010030 */
[----:B------:R-:W-:Y:S01]  /*0830*/  FADD.FTZ R37, R37, R106 ;  /* 0x0000006a25257221 */ /* 0x000fe20000010000 */
[-C--:B------:R-:W-:Y:S01]  /*0840*/  FFMA.FTZ R49, R110, R106.reuse, R49 ;  /* 0x0000006a6e317223 */ /* 0x080fe20000010031 */
[----:B0-----:R-:W-:Y:S01]  /*0850*/  SHF.L.U32 R83, R78, 0x10, RZ ;  /* 0x000000104e537819 */ /* 0x001fe200000006ff */
[----:B------:R-:W-:Y:S01]  /*0860*/  FMUL.FTZ R106, R73, R106 ;  /* 0x0000006a496a7220 */ /* 0x000fe20000410000 */
[----:B------:R-:W-:Y:S01]  /*0870*/  FADD.FTZ R77, RZ, R108 ;  /* 0x0000006cff4d7221 */ /* 0x000fe20000010000 */
[----:B------:R-:W-:Y:S01]  /*0880*/  FFMA.FTZ R79, R3, R108, RZ ;  /* 0x0000006c034f7223 */ /* 0x000fe200000100ff */
[----:B------:R-:W-:Y:S01]  /*0890*/  SHF.L.U32 R82, R107, 0x10, RZ ;  /* 0x000000106b527819 */ /* 0x000fe200000006ff */
[----:B------:R-:W-:Y:S01]  /*08a0*/  FMUL.FTZ R107, R111, R76 ;  /* 0x0000004c6f6b7220 */ /* 0x000fe20000410000 */
[-C--:B-1----:R-:W-:Y:S01]  /*08b0*/  FMUL.FTZ R103, R74, R95.reuse ;  /* 0x0000005f4a677220 */ /* 0x082fe20000410000 */
        /* <DEDUP_REMOVED lines=13> */
.L_x_2526:
[----:B------:R-:W-:Y:S05]  /*0990*/  BSYNC B0 ;  /* 0x0000000000007941 */ /* 0x000fea0003800000 */
.L_x_2525:
        /* <DEDUP_REMOVED lines=18> */
[----:B------:R-:W-:Y:S01]  /*0ac0*/  IMAD.U32 R91, R77, 0x10000, RZ ;  /* 0x000100004d5b7824 */ /* 0x000fe200078e00ff */
[----:B---3--:R-:W-:Y:S02]  /*0ad0*/  MOV R87, R78 ;  /* 0x0000004e00577202 */ /* 0x008fe40000000f00 */
[--C-:B------:R-:W-:Y:S02]  /*0ae0*/  SHF.R.U64 R93, R78, 0x10, R79.reuse ;  /* 0x000000104e5d7819 */ /* 0x100fe4000000124f */
[----:B------:R-:W-:Y:S02]  /*0af0*/  MOV R90, R79 ;  /* 0x0000004f005a7202 */ /* 0x000fe40000000f00 */
[----:B------:R-:W-:-:S02]  /*0b00*/  SHF.R.U32.HI R92, RZ, 0x10, R79 ;  /* 0x00000010ff5c7819 */ /* 0x000fc4000001164f */
[C---:B------:R-:W-:Y:S02]  /*0b10*/  SHF.R.U64 R78, R76.reuse, 0x10, R77 ;  /* 0x000000104c4e7819 */ /* 0x040fe4000000124d */
[----:B------:R-:W-:Y:S02]  /*0b20*/  SHF.L.U32 R79, R76, 0x10, RZ ;  /* 0x000000104c4f7819 */ /* 0x000fe400000006ff */
[----:B------:R-:W-:Y:S02]  /*0b30*/  SHF.L.U32 R77, R78, 0x10, RZ ;  /* 0x000000104e4d7819 */ /* 0x000fe400000006ff */
[----:B------:R-:W-:Y:S01]  /*0b40*/  SHF.L.U32 R87, R87, 0x10, RZ ;  /* 0x0000001057577819 */ /* 0x000fe200000006ff */
[C---:B------:R-:W-:Y:S01]  /*0b50*/  FADD.FTZ R78, -R104.reuse, R79 ;  /* 0x0000004f684e7221 */ /* 0x040fe20000010100 */
[----:B0-----:R-:W-:Y:S01]  /*0b60*/  SHF.L.U32 R82, R93, 0x10, RZ ;  /* 0x000000105d527819 */ /* 0x001fe200000006ff */
[----:B------:R-:W-:Y:S01]  /*0b70*/  FADD.FTZ R94, -R104, R77 ;  /* 0x0000004d685e7221 */ /* 0x000fe20000010100 */
[----:B------:R-:W-:Y:S01]  /*0b80*/  SHF.L.U32 R76, R92, 0x10, RZ ;  /* 0x000000105c4c7819 */ /* 0x000fe200000006ff */
[----:B-----5:R-:W-:Y:S01]  /*0b90*/  FMUL.FTZ R93, R111, R78 ;  /* 0x0000004e6f5d7220 */ /* 0x020fe20000410000 */
[----:B------:R-:W-:Y:S01]  /*0ba0*/  FADD.FTZ R78, -R104, R91 ;  /* 0x0000005b684e7221 */ /* 0x000fe20000010100 */
[----:B------:R-:W-:Y:S01]  /*0bb0*/  FMUL.FTZ R92, R64, R87 ;  /* 0x00000057405c7220 */ /* 0x000fe20000410000 */
[----:B-1----:R-:W-:-:S02]  /*0bc0*/  IMAD.U32 R89, R90, 0x10000, RZ ;  /* 0x000100005a597824 */ /* 0x002fc400078e00ff */
[C---:B------:R-:W-:Y:S01]  /*0bd0*/  FMUL.FTZ R94, R111.reuse, R94 ;  /* 0x0000005e6f5e7220 */ /* 0x040fe20000410000 */
[----:B------:R-:W-:Y:S01]  /*0be0*/  FMUL.FTZ R91, R111, R78 ;  /* 0x0000004e6f5b7220 */ /* 0x000fe20000410000 */
[----:B------:R-:W-:Y:S01]  /*0bf0*/  SHF.L.U32 R79, R115, 0x10, RZ ;  /* 0x00000010734f7819 */ /* 0x000fe200000006ff */
        /* <DEDUP_REMOVED lines=21> */
.L_x_2528:
[----:B------:R-:W-:Y:S05]  /*0d50*/  BSYNC B0 ;  /* 0x0000000000007941 */ /* 0x000fea0003800000 */
.L_x_2527:
        /* <DEDUP_REMOVED lines=16> */
[--C-:B--2---:R-:W-:Y:S02]  /*0e60*/  SHF.R.U64 R82, R12, 0x10, R13.reuse ;  /* 0x000000100c527819 */ /* 0x104fe4000000120d */
[----:B------:R-:W-:Y:S02]  /*0e70*/  SHF.R.U32.HI R113, RZ, 0x10, R13 ;  /* 0x00000010ff717819 */ /* 0x000fe4000001160d */
[----:B------:R-:W-:Y:S01]  /*0e80*/  SHF.L.U32 R85, R13, 0x10, RZ ;  /* 0x000000100d557819 */ /* 0x000fe200000006ff */
[----:B------:R-:W-:Y:S02]  /*0e90*/  IMAD.U32 R13, R82, 0x10000, RZ ;  /* 0x00010000520d7824 */ /* 0x000fe400078e00ff */
[----:B------:R-:W-:Y:S02]  /*0ea0*/  IMAD.U32 R83, R12, 0x10000, RZ ;  /* 0x000100000c537824 */ /* 0x000fe400078e00ff */
[C---:B------:R-:W-:Y:S01]  /*0eb0*/  FADD.FTZ R86, -R104.reuse, R13 ;  /* 0x0000000d68567221 */ /* 0x040fe20000010100 */
[----:B0-----:R-:W-:Y:S01]  /*0ec0*/  FADD.FTZ R76, -R104, R85 ;  /* 0x00000055684c7221 */ /* 0x001fe20000010100 */
[----:B---3--:R-:W-:-:S02]  /*0ed0*/  MOV R10, R14 ;  /* 0x0000000e000a7202 */ /* 0x008fc40000000f00 */
[----:B------:R-:W-:Y:S01]  /*0ee0*/  SHF.R.U64 R84, R14, 0x10, R15 ;  /* 0x000000100e547819 */ /* 0x000fe2000000120f */
[----:B------:R-:W-:Y:S01]  /*0ef0*/  FADD.FTZ R14, -R104, R83 ;  /* 0x00000053680e7221 */ /* 0x000fe20000010100 */
[----:B------:R-:W-:Y:S02]  /*0f00*/  SHF.L.U32 R13, R10, 0x10, RZ ;  /* 0x000000100a0d7819 */ /* 0x000fe400000006ff */
[----:B------:R-:W-:Y:S01]  /*0f10*/  MOV R12, R15 ;  /* 0x0000000f000c7202 */ /* 0x000fe20000000f00 */
[----:B-----5:R-:W-:Y:S01]  /*0f20*/  FMUL.FTZ R85, R111, R14 ;  /* 0x0000000e6f557220 */ /* 0x020fe20000410000 */
[----:B------:R-:W-:Y:S01]  /*0f30*/  SHF.L.U32 R10, R84, 0x10, RZ ;  /* 0x00000010540a7819 */ /* 0x000fe200000006ff */
[-C--:B------:R-:W-:Y:S01]  /*0f40*/  FMUL.FTZ R84, R56, R13.reuse ;  /* 0x0000000d38547220 */ /* 0x080fe20000410000 */
[----:B------:R-:W-:Y:S01]  /*0f50*/  SHF.L.U32 R113, R113, 0x10, RZ ;  /* 0x0000001071717819 */ /* 0x000fe200000006ff */
[----:B------:R-:W-:Y:S01]  /*0f60*/  FADD.FTZ R28, R28, R13 ;  /* 0x0000000d1c1c7221 */ /* 0x000fe20000010000 */
[----:B------:R-:W-:Y:S01]  /*0f70*/  SHF.R.U32.HI R82, RZ, 0x10, R15 ;  /* 0x00000010ff527819 */ /* 0x000fe2000001160f */
[----:B------:R-:W-:Y:S01]  /*0f80*/  FFMA.FTZ R40, R85, R13, R40 ;  /* 0x0000000d55287223 */ /* 0x000fe20000010028 */
[----:B------:R-:W-:-:S02]  /*0f90*/  IMAD.U32 R77, R12, 0x10000, RZ ;  /* 0x000100000c4d7824 */ /* 0x000fc400078e00ff */
[----:B------:R-:W-:Y:S01]  /*0fa0*/  FMUL.FTZ R86, R111, R86 ;  /* 0x000000566f567220 */ /* 0x000fe20000410000 */
[----:B------:R-:W-:Y:S01]  /*0fb0*/  FMUL.FTZ R14, R57, R10 ;  /* 0x0000000a390e7220 */ /* 0x000fe20000410000 */
[----:B------:R-:W-:Y:S01]  /*0fc0*/  FADD.FTZ R105, R105, R84 ;  /* 0x0000005469697221 */ /* 0x000fe20000010000 */
[----:B------:R-:W-:Y:S01]  /*0fd0*/  FFMA.FTZ R13, R85, R84, R116 ;  /* 0x00000054550d7223 */ /* 0x000fe20000010074 */
[----:B------:R-:W-:Y:S01]  /*0fe0*/  SHF.L.U32 R82, R82, 0x10, RZ ;  /* 0x0000001052527819 */ /* 0x000fe200000006ff */
[----:B------:R-:W-:Y:S01]  /*0ff0*/  FMUL.FTZ R15, R111, R76 ;  /* 0x0000004c6f0f7220 */ /* 0x000fe20000410000 */
[----:B------:R-:W-:Y:S01]  /*1000*/  FADD.FTZ R104, -R104, R113 ;  /* 0x0000007168687221 */ /* 0x000fe20000010100 */
[-C--:B------:R-:W-:Y:S01]  /*1010*/  FMUL.FTZ R12, R58, R77.reuse ;  /* 0x0000004d3a0c7220 */ /* 0x080fe20000410000 */
[----:B------:R-:W-:Y:S01]  /*1020*/  FADD.FTZ R105, R105, R14 ;  /* 0x0000000e69697221 */ /* 0x000fe20000010000 */
[C---:B------:R-:W-:Y:S01]  /*1030*/  FFMA.FTZ R76, R86.reuse, R14, R13 ;  /* 0x0000000e564c7223 */ /* 0x040fe2000001000d */
[----:B------:R-:W-:Y:S01]  /*1040*/  FADD.FTZ R29, R29, R10 ;  /* 0x0000000a1d1d7221 */ /* 0x000fe20000010000 */
[----:B------:R-:W-:Y:S01]  /*1050*/  FFMA.FTZ R41, R86, R10, R41 ;  /* 0x0000000a56297223 */ /* 0x000fe20000010029 */
[----:B------:R-:W-:Y:S01]  /*1060*/  FMUL.FTZ R13, R59, R82 ;  /* 0x000000523b0d7220 */ /* 0x000fe20000410000 */
[----:B------:R-:W-:Y:S01]  /*1070*/  FMUL.FTZ R10, R111, R104 ;  /* 0x000000686f0a7220 */ /* 0x000fe20000410000 */
[----:B-1----:R-:W-:Y:S01]  /*1080*/  FADD.FTZ R78, R105, R12 ;  /* 0x0000000c694e7221 */ /* 0x002fe20000010000 */
[C---:B------:R-:W-:Y:S01]  /*1090*/  FFMA.FTZ R76, R15.reuse, R12, R76 ;  /* 0x0000000c0f4c7223 */ /* 0x040fe2000001004c */
[----:B------:R-:W-:Y:S01]  /*10a0*/  FADD.FTZ R30, R30, R77 ;  /* 0x0000004d1e1e7221 */ /* 0x000fe20000010000 */
[----:B------:R-:W-:Y:S01]  /*10b0*/  FFMA.FTZ R42, R15, R77, R42 ;  /* 0x0000004d0f2a7223 */ /* 0x000fe2000001002a */
[----:B------:R-:W-:Y:S01]  /*10c0*/  FADD.FTZ R31, R31, R82 ;  /* 0x000000521f1f7221 */ /* 0x000fe20000010000 */
[----:B------:R-:W-:Y:S01]  /*10d0*/  FFMA.FTZ R43, R10, R82, R43 ;  /* 0x000000520a2b7223 */ /* 0x000fe2000001002b */
[----:B------:R-:W-:Y:S01]  /*10e0*/  FADD.FTZ R105, R78, R13 ;  /* 0x0000000d4e697221 */ /* 0x000fe20000010000 */
[----:B------:R-:W-:-:S07]  /*10f0*/  FFMA.FTZ R116, R10, R13, R76 ;  /* 0x0000000d0a747223 */ /* 0x000fce000001004c */
.L_x_2530:
[----:B------:R-:W-:Y:S05]  /*1100*/  BSYNC B0 ;  /* 0x0000000000007941 */ /* 0x000fea0003800000 */
.L_x_2529:
        /* <DEDUP_REMOVED lines=27> */
.L_x_2556:
        /* <DEDUP_REMOVED lines=33> */
[----:B------:R-:W-:Y:S02]  /*14d0*/  LOP3.LUT P6, RZ, R7, 0xff00, RZ, 0xc0, !PT ;  /* 0x0000ff0007ff7812 */ /* 0x000fe400078cc0ff */
[----:B------:R-:W-:Y:S02]  /*14e0*/  CS2R R116, SRZ ;  /* 0x0000000000747805 */ /* 0x000fe4000001ff00 */
[----:B------:R-:W-:Y:S01]  /*14f0*/  ISETP.NE.AND.EX P5, PT, RZ, UR11, PT, P5 ;  /* 0x0000000bff007c0c */ /* 0x000fe2000bfa5350 */
[----:B------:R-:W-:Y:S01]  /*1500*/  FADD.FTZ R120, R106, -R81 ;  /* 0x800000516a787221 */ /* 0x000fe20000010000 */
[----:B------:R-:W-:Y:S01]  /*1510*/  FFMA.FTZ R118, R102, R104, R105 ;  /* 0x0000006866767223 */ /* 0x000fe20000010069 */
[----:B------:R-:W-:-:S02]  /*1520*/  IMAD.MOV.U32 R115, RZ, RZ, RZ ;  /* 0x000000ffff737224 */ /* 0x000fc400078e00ff */
[----:B------:R-:W-:Y:S01]  /*1530*/  FMUL.FTZ R120, R111, R120 ;  /* 0x000000786f787220 */ /* 0x000fe20000410000 */
[----:B0-----:R-:W-:Y:S01]  /*1540*/  FFMA.FTZ R77, R3, R104, R105 ;  /* 0x00000068034d7223 */ /* 0x001fe20000010069 */
[----:B------:R-:W-:-:S04]  /*1550*/  FADD.FTZ R118, R95, -R118 ;  /* 0x800000765f767221 */ /* 0x000fc80000010000 */
[----:B------:R-:W-:Y:S02]  /*1560*/  FMUL.FTZ R122, R111, R118 ;  /* 0x000000766f7a7220 */ /* 0x000fe40000410000 */
[----:B------:R-:W-:-:S05]  /*1570*/  @P5 SHF.R.U64 R80, R98, 0x10, R99 ;  /* 0x0000001062505819 */ /* 0x000fca0000001263 */
[----:B------:R-:W-:Y:S02]  /*1580*/  @P5 IMAD.U32 R81, R80, 0x10000, RZ ;  /* 0x0001000050515824 */ /* 0x000fe400078e00ff */
[----:B------:R-:W-:Y:S02]  /*1590*/  FADD.FTZ R80, R108, -R77 ;  /* 0x8000004d6c507221 */ /* 0x000fe40000010000 */
[----:B------:R-:W-:Y:S02]  /*15a0*/  @P5 FADD.FTZ R120, R120, R81 ;  /* 0x0000005178785221 */ /* 0x000fe40000010000 */
[----:B------:R-:W-:Y:S02]  /*15b0*/  FMUL.FTZ R80, R111, R80 ;  /* 0x000000506f507220 */ /* 0x000fe40000410000 */
[----:B------:R-:W-:-:S04]  /*15c0*/  FMUL.FTZ R76, R120, R113 ;  /* 0x00000071784c7220 */ /* 0x000fc80000410000 */
[----:B------:R-:W-:Y:S01]  /*15d0*/  FMUL.FTZ R82, R76, UR18 ;  /* 0x000000124c527c20 */ /* 0x000fe20008410000 */
[----:B------:R-:W-:-:S04]  /*15e0*/  @P5 MOV R76, R98 ;  /* 0x00000062004c5202 */ /* 0x000fc80000000f00 */
[----:B------:R-:W-:Y:S01]  /*15f0*/  @P5 SHF.L.U32 R77, R76, 0x10, RZ ;  /* 0x000000104c4d5819 */ /* 0x000fe200000006ff */
[----:B------:R-:W-:-:S04]  /*1600*/  FMUL.FTZ R76, R69, R82 ;  /* 0x00000052454c7220 */ /* 0x000fc80000410000 */
[----:B------:R-:W-:Y:S01]  /*1610*/  @P5 FADD.FTZ R80, R80, R77 ;  /* 0x0000004d50505221 */ /* 0x000fe20000010000 */
[----:B------:R-:W-:Y:S01]  /*1620*/  @P5 IMAD.MOV.U32 R77, RZ, RZ, R99 ;  /* 0x000000ffff4d5224 */ /* 0x000fe200078e0063 */
[----:B------:R-:W-:-:S04]  /*1630*/  FSEL R76, R76, RZ, P6 ;  /* 0x000000ff4c4c7208 */ /* 0x000fc80003000000 */
[----:B------:R-:W-:Y:S02]  /*1640*/  @P5 SHF.L.U32 R77, R77, 0x10, RZ ;  /* 0x000000104d4d5819 */ /* 0x000fe400000006ff */
[----:B------:R-:W0:Y:S01]  /*1650*/  F2F.BF16.F32 R76, R76 ;  /* 0x0000004c004c7304 */ /* 0x000e220000202000 */
[----:B--2---:R-:W-:-:S04]  /*1660*/  @P6 SHF.R.U64 R81, R78, 0x10, R79 ;  /* 0x000000104e516819 */ /* 0x004fc8000000124f */
[----:B------:R-:W-:-:S05]  /*1670*/  @P6 SHF.L.U32 R81, R81, 0x10, RZ ;  /* 0x0000001051516819 */ /* 0x000fca00000006ff */
[----:B------:R-:W-:Y:S01]  /*1680*/  @P6 FMUL.FTZ R116, R82, R81 ;  /* 0x0000005152746220 */ /* 0x000fe20000410000 */
[----:B------:R-:W-:Y:S01]  /*1690*/  FFMA.FTZ R82, R107, R104, R105 ;  /* 0x000000686b527223 */ /* 0x000fe20000010069 */
[----:B------:R-:W-:Y:S02]  /*16a0*/  @P5 SHF.R.U32.HI R81, RZ, 0x10, R99 ;  /* 0x00000010ff515819 */ /* 0x000fe40000011663 */
[----:B------:R-:W-:Y:S01]  /*16b0*/  LOP3.LUT P6, RZ, R7, 0xff, RZ, 0xc0, !PT ;  /* 0x000000ff07ff7812 */ /* 0x000fe200078cc0ff */
[----:B------:R-:W-:Y:S01]  /*16c0*/  FADD.FTZ R82, R103, -R82 ;  /* 0x8000005267527221 */ /* 0x000fe20000010000 */
[----:B------:R-:W-:-:S03]  /*16d0*/  @P5 SHF.L.U32 R81, R81, 0x10, RZ ;  /* 0x0000001051515819 */ /* 0x000fc600000006ff */
[----:B------:R-:W-:Y:S02]  /*16e0*/  FMUL.FTZ R124, R111, R82 ;  /* 0x000000526f7c7220 */ /* 0x000fe40000410000 */
[----:B------:R-:W-:Y:S02]  /*16f0*/  @P5 FADD.FTZ R122, R122, R81 ;  /* 0x000000517a7a5221 */ /* 0x000fe40000010000 */
[----:B------:R-:W-:Y:S01]  /*1700*/  @P5 FADD.FTZ R124, R124, R77 ;  /* 0x0000004d7c7c5221 */ /* 0x000fe20000010000 */
[----:B------:R-:W-:Y:S01]  /*1710*/  LOP3.LUT P5, RZ, R7, 0xff0000, RZ, 0xc0, !PT ;  /* 0x00ff000007ff7812 */ /* 0x000fe200078ac0ff */
[-C--:B------:R-:W-:Y:S01]  /*1720*/  FMUL.FTZ R77, R80, R113.reuse ;  /* 0x00000071504d7220 */ /* 0x080fe20000410000 */
[-C--:B------:R-:W-:Y:S01]  /*1730*/  FMUL.FTZ R82, R122, R113.reuse ;  /* 0x000000717a527220 */ /* 0x080fe20000410000 */
[----:B------:R-:W-:Y:S02]  /*1740*/  @P6 SHF.L.U32 R78, R78, 0x10, RZ ;  /* 0x000000104e4e6819 */ /* 0x000fe400000006ff */
[----:B------:R-:W-:Y:S01]  /*1750*/  FMUL.FTZ R83, R77, UR18 ;  /* 0x000000124d537c20 */ /* 0x000fe20008410000 */
[----:B------:R-:W-:-:S03]  /*1760*/  FMUL.FTZ R77, R124, R113 ;  /* 0x000000717c4d7220 */ /* 0x000fc60000410000 */
[----:B------:R-:W-:-:S04]  /*1770*/  @P6 FMUL.FTZ R115, R83, R78 ;  /* 0x0000004e53736220 */ /* 0x000fc80000410000 */
[----:B------:R-:W-:-:S04]  /*1780*/  @P5 MOV R81, R79 ;  /* 0x0000004f00515202 */ /* 0x000fc80000000f00 */
[----:B------:R-:W-:Y:S01]  /*1790*/  @P5 SHF.L.U32 R78, R81, 0x10, RZ ;  /* 0x00000010514e5819 */ /* 0x000fe200000006ff */
[----:B------:R-:W-:Y:S01]  /*17a0*/  FMUL.FTZ R81, R77, UR18 ;  /* 0x000000124d517c20 */ /* 0x000fe20008410000 */
[----:B------:R-:W-:-:S03]  /*17b0*/  FMUL.FTZ R77, R68, R83 ;  /* 0x00000053444d7220 */ /* 0x000fc60000410000 */
[----:B------:R-:W-:Y:S01]  /*17c0*/  @P5 FMUL.FTZ R117, R81, R78 ;  /* 0x0000004e51755220 */ /* 0x000fe20000410000 */
[----:B------:R-:W-:Y:S01]  /*17d0*/  FMUL.FTZ R78, R70, R81 ;  /* 0x00000051464e7220 */ /* 0x000fe20000410000 */
[----:B------:R-:W-:Y:S02]  /*17e0*/  FSEL R119, R77, RZ, P6 ;  /* 0x000000ff4d777208 */ /* 0x000fe40003000000 */
[----:B------:R-:W-:Y:S02]  /*17f0*/  LOP3.LUT P6, RZ, R7, 0xff000000, RZ, 0xc0, !PT ;  /* 0xff00000007ff7812 */ /* 0x000fe400078cc0ff */
[----:B------:R-:W-:Y:S01]  /*1800*/  FSEL R81, R78, RZ, P5 ;  /* 0x000000ff4e517208 */ /* 0x000fe20002800000 */
[----:B------:R-:W-:Y:S01]  /*1810*/  FMUL.FTZ R78, R82, UR18 ;  /* 0x00000012524e7c20 */ /* 0x000fe20008410000 */
[----:B------:R-:W-:Y:S01]  /*1820*/  ISETP.NE.U32.AND P5, PT, RZ, UR16, PT ;  /* 0x00000010ff007c0c */ /* 0x000fe2000bfa5070 */
[----:B------:R-:W1:Y:S02]  /*1830*/  F2F.BF16.F32 R119, R119 ;  /* 0x0000007700777304 */ /* 0x000e640000202000 */
[----:B------:R-:W-:Y:S01]  /*1840*/  FMUL.FTZ R77, R71, R78 ;  /* 0x0000004e474d7220 */ /* 0x000fe20000410000 */
[----:B------:R-:W-:-:S04]  /*1850*/  ISETP.NE.AND.EX P5, PT, RZ, UR17, PT, P5 ;  /* 0x00000011ff007c0c */ /* 0x000fc8000bfa5350 */
[----:B------:R-:W-:Y:S01]  /*1860*/  FSEL R118, R77, RZ, P6 ;  /* 0x000000ff4d767208 */ /* 0x000fe20003000000 */
[----:B------:R-:W-:Y:S01]  /*1870*/  F2F.BF16.F32 R81, R81 ;  /* 0x0000005100517304 */ /* 0x000fe20000202000 */
[----:B0-----:R-:W-:Y:S01]  /*1880*/  IMAD.WIDE.U32 R76, R76, 0x10000, RZ ;  /* 0x000100004c4c7825 */ /* 0x001fe200078e00ff */
[----:B------:R-:W-:-:S05]  /*1890*/  @P6 SHF.R.U32.HI R79, RZ, 0x10, R79 ;  /* 0x00000010ff4f6819 */ /* 0x000fca000001164f */
[----:B------:R-:W-:Y:S01]  /*18a0*/  @P6 IMAD.U32 R79, R79, 0x10000, RZ ;  /* 0x000100004f4f6824 */ /* 0x000fe200078e00ff */
[----:B------:R0:W2:Y:S01]  /*18b0*/  F2F.BF16.F32 R82, R118 ;  /* 0x0000007600527304 */ /* 0x0000a20000202000 */
[----:B------:R-:W-:Y:S02]  /*18c0*/  @P5 F2FP.BF16.F32.PACK_AB R80, RZ, R80 ;  /* 0x00000050ff50523e */ /* 0x000fe400000010ff */
[----:B------:R-:W-:Y:S02]  /*18d0*/  @P5 F2FP.BF16.F32.PACK_AB R120, RZ, R120 ;  /* 0x00000078ff78523e */ /* 0x000fe400000010ff */
[----:B------:R-:W-:Y:S02]  /*18e0*/  @P5 F2FP.BF16.F32.PACK_AB R124, RZ, R124 ;  /* 0x0000007cff7c523e */ /* 0x000fe400000010ff */
[----:B------:R-:W-:Y:S01]  /*18f0*/  @P5 F2FP.BF16.F32.PACK_AB R122, RZ, R122 ;  /* 0x0000007aff7a523e */ /* 0x000fe200000010ff */
[----:B0-----:R-:W-:Y:S01]  /*1900*/  HFMA2.MMA R118, -RZ, RZ, 0, 0 ;  /* 0x00000000ff767435 */ /* 0x001fe200000001ff */
[----:B-1----:R-:W-:-:S02]  /*1910*/  LOP3.LUT R76, R76, R119, RZ, 0xfc, !PT ;  /* 0x000000774c4c7212 */ /* 0x002fc400078efcff */
[----:B------:R-:W-:Y:S02]  /*1920*/  @P5 PRMT R9, R80, 0x7610, R9 ;  /* 0x0000761050095816 */ /* 0x000fe40000000009 */
[----:B------:R-:W-:Y:S01]  /*1930*/  @P5 PRMT R4, R120, 0x7610, R4 ;  /* 0x0000761078045816 */ /* 0x000fe20000000004 */
[----:B------:R-:W-:Y:S01]  /*1940*/  @P6 FMUL.FTZ R118, R78, R79 ;  /* 0x0000004f4e766220 */ /* 0x000fe20000410000 */
[----:B--2---:R-:W-:Y:S02]  /*1950*/  SHF.L.U32 R82, R82, 0x10, RZ ;  /* 0x0000001052527819 */ /* 0x004fe400000006ff */
[----:B------:R-:W-:Y:S02]  /*1960*/  @P5 PRMT R11, R124, 0x7610, R11 ;  /* 0x000076107c0b5816 */ /* 0x000fe4000000000b */
[----:B------:R-:W-:Y:S02]  /*1970*/  LOP3.LUT R77, R77, R82, R81, 0xfe, !PT ;  /* 0x000000524d4d7212 */ /* 0x000fe400078efe51 */
[----:B------:R-:W0:Y:S01]  /*1980*/  LDC.64 R82, c[0x0][0x2f8] ;  /* 0x0000be00ff527b82 */ /* 0x000e220000000a00 */
        /* <DEDUP_REMOVED lines=11> */
.L_x_2534:
[----:B------:R1:W-:Y:S01]  /*1a40*/  STG.E.64 desc[UR4][R82.64], R76 ;  /* 0x0000004c52007986 */ /* 0x0003e2000c101b04 */
[----:B------:R-:W-:Y:S01]  /*1a50*/  FADD.FTZ R26, R26, R117 ;  /* 0x000000751a1a7221 */ /* 0x000fe20000010000 */
[----:B------:R-:W-:Y:S01]  /*1a60*/  FADD.FTZ R24, R24, R115 ;  /* 0x0000007318187221 */ /* 0x000fe20000010000 */
[----:B------:R-:W-:Y:S01]  /*1a70*/  FADD.FTZ R25, R25, R116 ;  /* 0x0000007419197221 */ /* 0x000fe20000010000 */
[----:B------:R-:W-:Y:S01]  /*1a80*/  FADD.FTZ R27, R27, R118 ;  /* 0x000000761b1b7221 */ /* 0x000fe20000010000 */
[----:B------:R-:W-:-:S07]  /*1a90*/  IADD3 R109, R109, 0x80, RZ ;  /* 0x000000806d6d7810 */ /* 0x000fce0007ffe0ff */
.L_x_2533:
[----:B------:R-:W-:Y:S05]  /*1aa0*/  BSYNC B0 ;  /* 0x0000000000007941 */ /* 0x000fea0003800000 */
.L_x_2532:
        /* <DEDUP_REMOVED lines=8> */
[-C--:B------:R-:W-:Y:S01]  /*1b30*/  FFMA.FTZ R81, R94, R104.reuse, R105 ;  /* 0x000000685e517223 */ /* 0x080fe20000010069 */
[----:B------:R-:W-:Y:S01]  /*1b40*/  ISETP.NE.AND.EX P5, PT, RZ, UR11, PT, P5 ;  /* 0x0000000bff007c0c */ /* 0x000fe2000bfa5350 */
[----:B------:R-:W-:Y:S01]  /*1b50*/  FADD.FTZ R78, R92, -R79 ;  /* 0x8000004f5c4e7221 */ /* 0x000fe20000010000 */
[----:B------:R-:W-:Y:S01]  /*1b60*/  HFMA2.MMA R83, -RZ, RZ, 0, 0 ;  /* 0x00000000ff537435 */ /* 0x000fe200000001ff */
[----:B------:R-:W-:Y:S01]  /*1b70*/  FADD.FTZ R82, R90, -R81 ;  /* 0x800000515a527221 */ /* 0x000fe20000010000 */
[----:B------:R-:W-:Y:S01]  /*1b80*/  FFMA.FTZ R118, R88, R104, R105 ;  /* 0x0000006858767223 */ /* 0x000fe20000010069 */
[----:B------:R-:W-:-:S03]  /*1b90*/  FMUL.FTZ R78, R111, R78 ;  /* 0x0000004e6f4e7220 */ /* 0x000fc60000410000 */
[----:B------:R-:W-:-:S04]  /*1ba0*/  FADD.FTZ R120, R87, -R118 ;  /* 0x8000007657787221 */ /* 0x000fc80000010000 */
[----:B------:R-:W-:Y:S01]  /*1bb0*/  FMUL.FTZ R120, R111, R120 ;  /* 0x000000786f787220 */ /* 0x000fe20000410000 */
[----:B------:R-:W-:Y:S02]  /*1bc0*/  @P5 MOV R80, R96 ;  /* 0x0000006000505202 */ /* 0x000fe40000000f00 */
[----:B------:R-:W-:-:S03]  /*1bd0*/  @P5 SHF.R.U32.HI R81, RZ, 0x10, R97 ;  /* 0x00000010ff515819 */ /* 0x000fc60000011661 */
[----:B------:R-:W-:Y:S01]  /*1be0*/  @P5 IMAD.U32 R79, R80, 0x10000, RZ ;  /* 0x00010000504f5824 */ /* 0x000fe200078e00ff */
[----:B------:R-:W-:-:S03]  /*1bf0*/  @P5 SHF.L.U32 R81, R81, 0x10, RZ ;  /* 0x0000001051515819 */ /* 0x000fc600000006ff */
[----:B------:R-:W-:Y:S02]  /*1c00*/  @P5 FADD.FTZ R78, R78, R79 ;  /* 0x0000004f4e4e5221 */ /* 0x000fe40000010000 */
[----:B------:R-:W-:Y:S02]  /*1c10*/  @P5 FADD.FTZ R120, R120, R81 ;  /* 0x0000005178785221 */ /* 0x000fe40000010000 */
[----:B------:R-:W-:-:S04]  /*1c20*/  FMUL.FTZ R79, R78, R113 ;  /* 0x000000714e4f7220 */ /* 0x000fc80000410000 */
[----:B------:R-:W-:Y:S01]  /*1c30*/  FMUL.FTZ R115, R79, UR18 ;  /* 0x000000124f737c20 */ /* 0x000fe20008410000 */
[----:B------:R-:W-:-:S03]  /*1c40*/  @P5 SHF.R.U64 R79, R96, 0x10, R97 ;  /* 0x00000010604f5819 */ /* 0x000fc60000001261 */
[----:B------:R-:W-:Y:S02]  /*1c50*/  FMUL.FTZ R116, R60, R115 ;  /* 0x000000733c747220 */ /* 0x000fe40000410000 */
[----:B------:R-:W-:-:S03]  /*1c60*/  @P5 IMAD.U32 R79, R79, 0x10000, RZ ;  /* 0x000100004f4f5824 */ /* 0x000fc600078e00ff */
[----:B------:R-:W-:Y:S02]  /*1c70*/  FSEL R116, R116, RZ, P6 ;  /* 0x000000ff74747208 */ /* 0x000fe40003000000 */
[----:B--2---:R-:W-:-:S04]  /*1c80*/  @P6 MOV R80, R76 ;  /* 0x0000004c00506202 */ /* 0x004fc80000000f00 */
[----:B------:R-:W-:-:S05]  /*1c90*/  @P6 SHF.L.U32 R80, R80, 0x10, RZ ;  /* 0x0000001050506819 */ /* 0x000fca00000006ff */
[----:B------:R-:W-:Y:S01]  /*1ca0*/  @P6 FMUL.FTZ R83, R115, R80 ;  /* 0x0000005073536220 */ /* 0x000fe20000410000 */
[----:B------:R-:W-:Y:S01]  /*1cb0*/  FMUL.FTZ R80, R111, R82 ;  /* 0x000000526f507220 */ /* 0x000fe20000410000 */
[----:B------:R-:W-:Y:S01]  /*1cc0*/  FFMA.FTZ R82, R91, R104, R105 ;  /* 0x000000685b527223 */ /* 0x000fe20000010069 */
[----:B------:R-:W-:Y:S02]  /*1cd0*/  ISETP.NE.U32.AND P6, PT, RZ, UR16, PT ;  /* 0x00000010ff007c0c */ /* 0x000fe4000bfc5070 */
[----:B------:R-:W-:Y:S01]  /*1ce0*/  @P5 FADD.FTZ R80, R80, R79 ;  /* 0x0000004f50505221 */ /* 0x000fe20000010000 */
[----:B------:R-:W-:Y:S01]  /*1cf0*/  @P5 MOV R79, R97 ;  /* 0x00000061004f5202 */ /* 0x000fe20000000f00 */
[----:B------:R-:W-:Y:S01]  /*1d00*/  FADD.FTZ R82, R89, -R82 ;  /* 0x8000005259527221 */ /* 0x000fe20000010000 */
[----:B------:R-:W-:Y:S02]  /*1d10*/  ISETP.NE.AND.EX P6, PT, RZ, UR17, PT, P6 ;  /* 0x00000011ff007c0c */ /* 0x000fe4000bfc5360 */
[----:B------:R-:W-:Y:S01]  /*1d20*/  @P5 SHF.L.U32 R79, R79, 0x10, RZ ;  /* 0x000000104f4f5819 */ /* 0x000fe200000006ff */
[----:B------:R-:W-:Y:S01]  /*1d30*/  FMUL.FTZ R118, R111, R82 ;  /* 0x000000526f767220 */ /* 0x000fe20000410000 */
[----:B------:R-:W-:-:S03]  /*1d40*/  HFMA2.MMA R82, -RZ, RZ, 0, 0 ;  /* 0x00000000ff527435 */ /* 0x000fc600000001ff */
[----:B------:R-:W-:Y:S01]  /*1d50*/  @P5 FADD.FTZ R118, R118, R79 ;  /* 0x0000004f76765221 */ /* 0x000fe20000010000 */
[----:B------:R-:W-:-:S03]  /*1d60*/  LOP3.LUT P5, RZ, R8, 0xff00, RZ, 0xc0, !PT ;  /* 0x0000ff0008ff7812 */ /* 0x000fc600078ac0ff */
[-C--:B------:R-:W-:Y:S02]  /*1d70*/  FMUL.FTZ R115, R118, R113.reuse ;  /* 0x0000007176737220 */ /* 0x080fe40000410000 */
[----:B------:R-:W-:Y:S02]  /*1d80*/  @P6 F2FP.BF16.F32.PACK_AB R78, RZ, R78 ;  /* 0x0000004eff4e623e */ /* 0x000fe400000010ff */
[----:B------:R-:W-:Y:S01]  /*1d90*/  @P6 F2FP.BF16.F32.PACK_AB R79, RZ, R80 ;  /* 0x00000050ff4f623e */ /* 0x000fe200000010ff */
[----:B------:R-:W-:Y:S01]  /*1da0*/  FMUL.FTZ R80, R80, R113 ;  /* 0x0000007150507220 */ /* 0x000fe20000410000 */
[----:B------:R-:W-:Y:S01]  /*1db0*/  @P6 PRMT R9, R78, 0x7610, R9 ;  /* 0x000076104e096816 */ /* 0x000fe20000000009 */
[----:B------:R-:W-:Y:S01]  /*1dc0*/  FMUL.FTZ R115, R115, UR18 ;  /* 0x0000001273737c20 */ /* 0x000fe20008410000 */
[----:B------:R-:W-:Y:S01]  /*1dd0*/  @P6 PRMT R4, R79, 0x7610, R4 ;  /* 0x000076104f046816 */ /* 0x000fe20000000004 */
[----:B------:R-:W-:Y:S01]  /*1de0*/  FMUL.FTZ R80, R80, UR18 ;  /* 0x0000001250507c20 */ /* 0x000fe20008410000 */
[----:B------:R-:W-:-:S02]  /*1df0*/  @P5 SHF.R.U64 R78, R76, 0x10, R77 ;  /* 0x000000104c4e5819 */ /* 0x000fc4000000124d */
[----:B------:R-:W-:Y:S01]  /*1e00*/  @P6 F2FP.BF16.F32.PACK_AB R79, RZ, R118 ;  /* 0x00000076ff4f623e */ /* 0x000fe200000010ff */
[----:B------:R-:W-:Y:S01]  /*1e10*/  FMUL.FTZ R118, R62, R115 ;  /* 0x000000733e767220 */ /* 0x000fe20000410000 */
[----:B------:R-:W-:Y:S01]  /*1e20*/  @P6 F2FP.BF16.F32.PACK_AB R81, RZ, R120 ;  /* 0x00000078ff51623e */ /* 0x000fe200000010ff */
[----:B------:R-:W-:Y:S01]  /*1e30*/  @P5 IMAD.U32 R78, R78, 0x10000, RZ ;  /* 0x000100004e4e5824 */ /* 0x000fe200078e00ff */
[----:B------:R-:W-:Y:S01]  /*1e40*/  @P6 PRMT R11, R79, 0x7610, R11 ;  /* 0x000076104f0b6816 */ /* 0x000fe2000000000b */
[----:B------:R-:W-:Y:S01]  /*1e50*/  FMUL.FTZ R120, R120, R113 ;  /* 0x0000007178787220 */ /* 0x000fe20000410000 */
[----:B------:R-:W-:Y:S01]  /*1e60*/  @P6 PRMT R6, R81, 0x7610, R6 ;  /* 0x0000761051066816 */ /* 0x000fe20000000006 */
[----:B------:R-:W-:Y:S01]  /*1e70*/  @P5 FMUL.FTZ R82, R80, R78 ;  /* 0x0000004e50525220 */ /* 0x000fe20000410000 */
[----:B------:R-:W-:-:S05]  /*1e80*/  FMUL.FTZ R78, R61, R80 ;  /* 0x000000503d4e7220 */ /* 0x000fca0000410000 */
[----:B------:R-:W-:Y:S02]  /*1e90*/  FSEL R78, R78, RZ, P5 ;  /* 0x000000ff4e4e7208 */ /* 0x000fe40002800000 */
[----:B------:R-:W-:Y:S02]  /*1ea0*/  LOP3.LUT P5, RZ, R8, 0xff0000, RZ, 0xc0, !PT ;  /* 0x00ff000008ff7812 */ /* 0x000fe400078ac0ff */
[----:B------:R0:W1:Y:S01]  /*1eb0*/  F2F.BF16.F32 R117, R78 ;  /* 0x0000004e00757304 */ /* 0x0000620000202000 */
[----:B------:R-:W-:Y:S10]  /*1ec0*/  @!P6 BRA `(.L_x_2537) ;  /* 0x000000000020e947 */ /* 0x000ff40003800000 */
[----:B0-----:R-:W-:Y:S02]  /*1ed0*/  LOP3.LUT R78, R4, 0xffff, RZ, 0xc0, !PT ;  /* 0x0000ffff044e7812 */ /* 0x001fe400078ec0ff */
[----:B------:R-:W-:Y:S02]  /*1ee0*/  PRMT R81, R11, 0x5410, R6 ;  /* 0x000054100b517816 */ /* 0x000fe40000000006 */
[----:B------:R-:W-:Y:S01]  /*1ef0*/  LEA R80, P6, R109, UR16, 0x3 ;  /* 0x000000106d507c11 */ /* 0x000fe2000f8c18ff */
[----:B------:R-:W-:-:S05]  /*1f00*/  IMAD.WIDE.U32 R78, R78, 0x10000, RZ ;  /* 0x000100004e4e7825 */ /* 0x000fca00078e00ff */
[----:B------:R-:W-:Y:S02]  /*1f10*/  LOP3.LUT R79, R81, R79, RZ, 0xfc, !PT ;  /* 0x0000004f514f7212 */ /* 0x000fe400078efcff */
[----:B------:R-:W-:Y:S02]  /*1f20*/  LOP3.LUT R78, R78, 0xffff, R9, 0xf8, !PT ;  /* 0x0000ffff4e4e7812 */ /* 0x000fe400078ef809 */
[----:B------:R-:W-:-:S05]  /*1f30*/  LEA.HI.X R81, R109, UR17, RZ, 0x3, P6 ;  /* 0x000000116d517c11 */ /* 0x000fca000b0f1cff */
[----:B------:R2:W-:Y:S02]  /*1f40*/  STG.E.64 desc[UR4][R80.64], R78 ;  /* 0x0000004e50007986 */ /* 0x0005e4000c101b04 */
.L_x_2537:
[C---:B0-2---:R-:W-:Y:S01]  /*1f50*/  LEA R78, P6, R109.reuse, UR20, 0x3 ;  /* 0x000000146d4e7c11 */ /* 0x045fe2000f8c18ff */
[----:B------:R-:W-:Y:S01]  /*1f60*/  FMUL.FTZ R76, R120, UR18 ;  /* 0x00000012784c7c20 */ /* 0x000fe20008410000 */
[----:B------:R-:W-:Y:S01]  /*1f70*/  FSEL R118, R118, RZ, P5 ;  /* 0x000000ff76767208 */ /* 0x000fe20002800000 */
[----:B------:R0:W2:Y:S01]  /*1f80*/  F2F.BF16.F32 R123, R116 ;  /* 0x00000074007b7304 */ /* 0x0000a20000202000 */
[----:B------:R-:W-:Y:S01]  /*1f90*/  LEA.HI.X R79, R109, UR21, RZ, 0x3, P6 ;  /* 0x000000156d4f7c11 */ /* 0x000fe2000b0f1cff */
[----:B------:R-:W-:Y:S01]  /*1fa0*/  FMUL.FTZ R80, R63, R76 ;  /* 0x0000004c3f507220 */ /* 0x000fe20000410000 */
[----:B------:R-:W-:Y:S01]  /*1fb0*/  LOP3.LUT P6, RZ, R8, 0xff000000, RZ, 0xc0, !PT ;  /* 0xff00000008ff7812 */ /* 0x000fe200078cc0ff */
[----:B------:R-:W-:Y:S01]  /*1fc0*/  FADD.FTZ R20, R20, R83 ;  /* 0x0000005314147221 */ /* 0x000fe20000010000 */
[----:B------:R-:W-:Y:S01]  /*1fd0*/  FADD.FTZ R21, R21, R82 ;  /* 0x0000005215157221 */ /* 0x000fe20000010000 */
[----:B------:R-:W-:Y:S01]  /*1fe0*/  VIADD R109, R109, 0x80 ;  /* 0x000000806d6d7836 */ /* 0x000fe20000000000 */
[----:B------:R-:W-:Y:S01]  /*1ff0*/  FSEL R119, R80, RZ, P6 ;  /* 0x000000ff50777208 */ /* 0x000fe20003000000 */
[----:B------:R-:W-:Y:S01]  /*2000*/  F2F.BF16.F32 R118, R118 ;  /* 0x0000007600767304 */ /* 0x000fe20000202000 */
[----:B-1----:R-:W-:Y:S01]  /*2010*/  IMAD.WIDE.U32 R80, R117, 0x10000, RZ ;  /* 0x0001000075507825 */ /* 0x002fe200078e00ff */
[----:B------:R-:W-:-:S02]  /*2020*/  @P5 MOV R117, R77 ;  /* 0x0000004d00755202 */ /* 0x000fc40000000f00 */
[----:B0-----:R-:W-:Y:S02]  /*2030*/  MOV R116, RZ ;  /* 0x000000ff00747202 */ /* 0x001fe40000000f00 */
[----:B--2---:R-:W-:Y:S02]  /*2040*/  LOP3.LUT R80, R80, R123, RZ, 0xfc, !PT ;  /* 0x0000007b50507212 */ /* 0x004fe400078efcff */
[----:B------:R-:W0:Y:S01]  /*2050*/  F2F.BF16.F32 R119, R119 ;  /* 0x0000007700777304 */ /* 0x000e220000202000 */
[----:B------:R-:W-:Y:S01]  /*2060*/  @P6 SHF.R.U32.HI R120, RZ, 0x10, R77 ;  /* 0x00000010ff786819 */ /* 0x000fe2000001164d */
[----:B------:R-:W-:Y:S01]  /*2070*/  IMAD.MOV.U32 R77, RZ, RZ, RZ ;  /* 0x000000ffff4d7224 */ /* 0x000fe200078e00ff */
[----:B0-----:R-:W-:-:S04]  /*2080*/  SHF.L.U32 R121, R119, 0x10, RZ ;  /* 0x0000001077797819 */ /* 0x001fc800000006ff */
[----:B------:R-:W-:Y:S02]  /*2090*/  LOP3.LUT R81, R81, R121, R118, 0xfe, !PT ;  /* 0x0000007951517212 */ /* 0x000fe400078efe76 */
[----:B------:R-:W-:-:S03]  /*20a0*/  @P5 SHF.L.U32 R118, R117, 0x10, RZ ;  /* 0x0000001075765819 */ /* 0x000fc600000006ff */
[----:B------:R2:W-:Y:S02]  /*20b0*/  STG.E.64 desc[UR4][R78.64], R80 ;  /* 0x000000504e007986 */ /* 0x0005e4000c101b04 */
[----:B------:R-:W-:Y:S01]  /*20c0*/  @P5 FMUL.FTZ R77, R115, R118 ;  /* 0x00000076734d5220 */ /* 0x000fe20000410000 */
[----:B------:R-:W-:-:S03]  /*20d0*/  @P6 SHF.L.U32 R115, R120, 0x10, RZ ;  /* 0x0000001078736819 */ /* 0x000fc600000006ff */
[----:B------:R-:W-:Y:S02]  /*20e0*/  FADD.FTZ R22, R22, R77 ;  /* 0x0000004d16167221 */ /* 0x000fe40000010000 */
[----:B------:R-:W-:-:S04]  /*20f0*/  @P6 FMUL.FTZ R116, R76, R115 ;  /* 0x000000734c746220 */ /* 0x000fc80000410000 */
[----:B------:R-:W-:-:S07]  /*2100*/  FADD.FTZ R23, R23, R116 ;  /* 0x0000007417177221 */ /* 0x000fce0000010000 */
.L_x_2536:
[----:B------:R-:W-:Y:S05]  /*2110*/  BSYNC B0 ;  /* 0x0000000000007941 */ /* 0x000fea0003800000 */
.L_x_2535:
        /* <DEDUP_REMOVED lines=8> */
[----:B------:R-:W-:Y:S01]  /*21a0*/  FFMA.FTZ R83, R15, R104, R105 ;  /* 0x000000680f537223 */ /* 0x000fe20000010069 */
[----:B------:R-:W-:Y:S01]  /*21b0*/  ISETP.NE.AND.EX P5, PT, RZ, UR11, PT, P5 ;  /* 0x0000000bff007c0c */ /* 0x000fe2000bfa5350 */
[----:B------:R-:W-:Y:S01]  /*21c0*/  FADD.FTZ R78, R84, -R79 ;  /* 0x8000004f544e7221 */ /* 0x000fe20000010000 */
[----:B------:R-:W-:Y:S01]  /*21d0*/  LOP3.LUT P6, RZ, R0, 0xff, RZ, 0xc0, !PT ;  /* 0x000000ff00ff7812 */ /* 0x000fe200078cc0ff */
[----:B------:R-:W-:Y:S02]  /*21e0*/  FADD.FTZ R82, R12, -R83 ;  /* 0x800000530c527221 */ /* 0x000fe40000010000 */
[----:B------:R-:W-:-:S02]  /*21f0*/  FMUL.FTZ R78, R111, R78 ;  /* 0x0000004e6f4e7220 */ /* 0x000fc40000410000 */
[----:B------:R-:W-:-:S06]  /*2200*/  FMUL.FTZ R82, R111, R82 ;  /* 0x000000526f527220 */ /* 0x000fcc0000410000 */
[----:B------:R-:W-:Y:S02]  /*2210*/  @P5 MOV R80, R100 ;  /* 0x0000006400505202 */ /* 0x000fe40000000f00 */
[----:B------:R-:W-:Y:S02]  /*2220*/  @P5 SHF.R.U32.HI R83, RZ, 0x10, R101 ;  /* 0x00000010ff535819 */ /* 0x000fe40000011665 */
[----:B------:R-:W-:Y:S01]  /*2230*/  @P5 SHF.L.U32 R79, R80, 0x10, RZ ;  /* 0x00000010504f5819 */ /* 0x000fe200000006ff */
[----:B------:R-:W-:Y:S01]  /*2240*/  FFMA.FTZ R80, R10, R104, R105 ;  /* 0x000000680a507223 */ /* 0x000fe20000010069 */
[----:B------:R-:W-:Y:S01]  /*2250*/  FADD.FTZ R104, R14, -R81 ;  /* 0x800000510e687221 */ /* 0x000fe20000010000 */
[----:B------:R-:W-:Y:S01]  /*2260*/  @P5 SHF.L.U32 R83, R83, 0x10, RZ ;  /* 0x0000001053535819 */ /* 0x000fe200000006ff */
[----:B------:R-:W-:Y:S02]  /*2270*/  IMAD.MOV.U32 R105, RZ, RZ, RZ ;  /* 0x000000ffff697224 */ /* 0x000fe400078e00ff */
[----:B------:R-:W-:Y:S01]  /*2280*/  @P5 FADD.FTZ R78, R78, R79 ;  /* 0x0000004f4e4e5221 */ /* 0x000fe20000010000 */
[----:B------:R-:W-:Y:S01]  /*2290*/  @P5 SHF.R.U64 R79, R100, 0x10, R101 ;  /* 0x00000010644f5819 */ /* 0x000fe20000001265 */
[----:B------:R-:W-:Y:S01]  /*22a0*/  FADD.FTZ R116, R13, -R80 ;  /* 0x800000500d747221 */ /* 0x000fe20000010000 */
[----:B------:R-:W-:Y:S01]  /*22b0*/  @P5 MOV R80, R101 ;  /* 0x0000006500505202 */ /* 0x000fe20000000f00 */
[----:B------:R-:W-:-:S02]  /*22c0*/  FMUL.FTZ R104, R111, R104 ;  /* 0x000000686f687220 */ /* 0x000fc40000410000 */
[----:B------:R-:W-:Y:S01]  /*22d0*/  @P5 IMAD.U32 R79, R79, 0x10000, RZ ;  /* 0x000100004f4f5824 */ /* 0x000fe200078e00ff */
[----:B------:R-:W-:Y:S01]  /*22e0*/  @P5 SHF.L.U32 R81, R80, 0x10, RZ ;  /* 0x0000001050515819 */ /* 0x000fe200000006ff */
[----:B------:R-:W-:Y:S02]  /*22f0*/  FMUL.FTZ R80, R111, R116 ;  /* 0x000000746f507220 */ /* 0x000fe40000410000 */
[----:B------:R-:W-:Y:S01]  /*2300*/  @P5 FADD.FTZ R104, R104, R79 ;  /* 0x0000004f68685221 */ /* 0x000fe20000010000 */
[-C--:B------:R-:W-:Y:S01]  /*2310*/  FMUL.FTZ R79, R78, R113.reuse ;  /* 0x000000714e4f7220 */ /* 0x080fe20000410000 */
[----:B------:R-:W-:Y:S01]  /*2320*/  @P5 FADD.FTZ R82, R82, R81 ;  /* 0x0000005152525221 */ /* 0x000fe20000010000 */
[----:B------:R-:W-:Y:S01]  /*2330*/  @P5 FADD.FTZ R80, R80, R83 ;  /* 0x0000005350505221 */ /* 0x000fe20000010000 */
[----:B------:R-:W-:Y:S01]  /*2340*/  ISETP.NE.U32.AND P5, PT, RZ, UR16, PT ;  /* 0x00000010ff007c0c */ /* 0x000fe2000bfa5070 */
[----:B------:R-:W-:Y:S02]  /*2350*/  FMUL.FTZ R83, R79, UR18 ;  /* 0x000000124f537c20 */ /* 0x000fe40008410000 */
[----:B------:R-:W-:Y:S01]  /*2360*/  FMUL.FTZ R116, R80, R113 ;  /* 0x0000007150747220 */ /* 0x000fe20000410000 */
[----:B------:R-:W-:Y:S01]  /*2370*/  ISETP.NE.AND.EX P5, PT, RZ, UR17, PT, P5 ;  /* 0x00000011ff007c0c */ /* 0x000fe2000bfa5350 */
[----:B------:R-:W-:-:S02]  /*2380*/  FMUL.FTZ R111, R52, R83 ;  /* 0x00000053346f7220 */ /* 0x000fc40000410000 */
[----:B------:R-:W-:-:S03]  /*2390*/  FMUL.FTZ R116, R116, UR18 ;  /* 0x0000001274747c20 */ /* 0x000fc60008410000 */
[----:B------:R-:W-:-:S07]  /*23a0*/  FSEL R111, R111, RZ, P6 ;  /* 0x000000ff6f6f7208 */ /* 0x000fce0003000000 */
[----:B------:R-:W-:Y:S02]  /*23b0*/  @P5 F2FP.BF16.F32.PACK_AB R115, RZ, R104 ;  /* 0x00000068ff73523e */ /* 0x000fe400000010ff */
[----:B------:R-:W-:Y:S02]  /*23c0*/  @P5 F2FP.BF16.F32.PACK_AB R80, RZ, R80 ;  /* 0x00000050ff50523e */ /* 0x000fe400000010ff */
[----:B------:R-:W-:Y:S02]  /*23d0*/  @P5 PRMT R4, R115, 0x7610, R4 ;  /* 0x0000761073045816 */ /* 0x000fe40000000004 */
[----:B------:R-:W-:Y:S02]  /*23e0*/  @P5 PRMT R6, R80, 0x7610, R6 ;  /* 0x0000761050065816 */ /* 0x000fe40000000006 */
[----:B---3--:R-:W-:-:S04]  /*23f0*/  @P6 MOV R81, R76 ;  /* 0x0000004c00516202 */ /* 0x008fc80000000f00 */
[----:B------:R-:W-:-:S05]  /*2400*/  @P6 SHF.L.U32 R79, R81, 0x10, RZ ;  /* 0x00000010514f6819 */ /* 0x000fca00000006ff */
[----:B------:R-:W-:Y:S01]  /*2410*/  @P6 FMUL.FTZ R105, R83, R79 ;  /* 0x0000004f53696220 */ /* 0x000fe20000410000 */
[----:B------:R-:W-:Y:S02]  /*2420*/  LOP3.LUT P6, RZ, R0, 0xff00, RZ, 0xc0, !PT ;  /* 0x0000ff0000ff7812 */ /* 0x000fe400078cc0ff */
[----:B------:R-:W-:Y:S01]  /*2430*/  @P5 F2FP.BF16.F32.PACK_AB R83, RZ, R78 ;  /* 0x0000004eff53523e */ /* 0x000fe200000010ff */
[----:B------:R-:W-:Y:S01]  /*2440*/  FMUL.FTZ R78, R104, R113 ;  /* 0x00000071684e7220 */ /* 0x000fe20000410000 */
[----:B------:R-:W-:Y:S02]  /*2450*/  HFMA2.MMA R104, -RZ, RZ, 0, 0 ;  /* 0x00000000ff687435 */ /* 0x000fe400000001ff */
[----:B------:R-:W-:Y:S01]  /*2460*/  @P5 PRMT R9, R83, 0x7610, R9 ;  /* 0x0000761053095816 */ /* 0x000fe20000000009 */
[----:B------:R-:W-:-:S04]  /*2470*/  FMUL.FTZ R81, R78, UR18 ;  /* 0x000000124e517c20 */ /* 0x000fc80008410000 */
[----:B------:R-:W-:Y:S02]  /*2480*/  FMUL.FTZ R115, R53, R81 ;  /* 0x0000005135737220 */ /* 0x000fe40000410000 */
[----:B------:R-:W-:-:S03]  /*2490*/  @P6 SHF.R.U64 R79, R76, 0x10, R77 ;  /* 0x000000104c4f6819 */ /* 0x000fc6000000124d */
[----:B------:R-:W-:Y:S02]  /*24a0*/  FSEL R115, R115, RZ, P6 ;  /* 0x000000ff73737208 */ /* 0x000fe40003000000 */
[----:B------:R-:W-:Y:S02]  /*24b0*/  @P6 SHF.L.U32 R78, R79, 0x10, RZ ;  /* 0x000000104f4e6819 */ /* 0x000fe400000006ff */
[----:B------:R-:W-:Y:S01]  /*24c0*/  @P5 F2FP.BF16.F32.PACK_AB R79, RZ, R82 ;  /* 0x00000052ff4f523e */ /* 0x000fe200000010ff */
[----:B------:R-:W-:Y:S02]  /*24d0*/  FMUL.FTZ R82, R82, R113 ;  /* 0x0000007152527220 */ /* 0x000fe40000410000 */
[----:B------:R-:W-:Y:S01]  /*24e0*/  @P6 FMUL.FTZ R104, R81, R78 ;  /* 0x0000004e51686220 */ /* 0x000fe20000410000 */
[----:B------:R-:W-:Y:S01]  /*24f0*/  LEA R78, P6, R109, UR20, 0x3 ;  /* 0x000000146d4e7c11 */ /* 0x000fe2000f8c18ff */
[----:B------:R-:W-:Y:S01]  /*2500*/  FMUL.FTZ R113, R82, UR18 ;  /* 0x0000001252717c20 */ /* 0x000fe20008410000 */
[----:B------:R-:W-:-:S03]  /*2510*/  @P5 PRMT R11, R79, 0x7610, R11 ;  /* 0x000076104f0b5816 */ /* 0x000fc6000000000b */
[----:B------:R-:W-:Y:S01]  /*2520*/  FMUL.FTZ R117, R54, R113 ;  /* 0x0000007136757220 */ /* 0x000fe20000410000 */
[----:B------:R-:W-:Y:S07]  /*2530*/  @!P5 BRA `(.L_x_2540) ;  /* 0x000000000020d947 */ /* 0x000fee0003800000 */
        /* <DEDUP_REMOVED lines=8> */
.L_x_2540:
[----:B------:R-:W-:Y:S01]  /*25c0*/  LEA.HI.X R79, R109, UR21, RZ, 0x3, P6 ;  /* 0x000000156d4f7c11 */ /* 0x000fe2000b0f1cff */
[----:B------:R-:W-:Y:S01]  /*25d0*/  FMUL.FTZ R76, R55, R116 ;  /* 0x00000074374c7220 */ /* 0x000fe20000410000 */
[C---:B------:R-:W-:Y:S01]  /*25e0*/  LOP3.LUT P6, RZ, R0.reuse, 0xff000000, RZ, 0xc0, !PT ;  /* 0xff00000000ff7812 */ /* 0x040fe200078cc0ff */
[----:B0-----:R-:W0:Y:S01]  /*25f0*/  F2F.BF16.F32 R80, R115 ;  /* 0x0000007300507304 */ /* 0x001e220000202000 */
[----:B------:R-:W-:Y:S01]  /*2600*/  LOP3.LUT P5, RZ, R0, 0xff0000, RZ, 0xc0, !PT ;  /* 0x00ff000000ff7812 */ /* 0x000fe200078ac0ff */
[----:B------:R-:W-:Y:S01]  /*2610*/  FADD.FTZ R16, R16, R105 ;  /* 0x0000006910107221 */ /* 0x000fe20000010000 */
[----:B------:R-:W-:Y:S01]  /*2620*/  FSEL R76, R76, RZ, P6 ;  /* 0x000000ff4c4c7208 */ /* 0x000fe20003000000 */
[----:B------:R-:W-:Y:S01]  /*2630*/  FADD.FTZ R17, R17, R104 ;  /* 0x0000006811117221 */ /* 0x000fe20000010000 */
[----:B------:R-:W-:-:S03]  /*2640*/  FSEL R117, R117, RZ, P5 ;  /* 0x000000ff75757208 */ /* 0x000fc60002800000 */
[----:B------:R-:W1:Y:S06]  /*2650*/  F2F.BF16.F32 R111, R111 ;  /* 0x0000006f006f7304 */ /* 0x000e6c0000202000 */
[----:B------:R-:W-:Y:S01]  /*2660*/  @P5 MOV R82, R77 ;  /* 0x0000004d00525202 */ /* 0x000fe20000000f00 */
[----:B0-----:R-:W-:Y:S01]  /*2670*/  IMAD.WIDE.U32 R80, R80, 0x10000, RZ ;  /* 0x0001000050507825 */ /* 0x001fe200078e00ff */
[----:B------:R-:W0:Y:S02]  /*2680*/  F2F.BF16.F32 R76, R76 ;  /* 0x0000004c004c7304 */ /* 0x000e240000202000 */
[----:B------:R-:W-:-:S02]  /*2690*/  @P5 SHF.L.U32 R82, R82, 0x10, RZ ;  /* 0x0000001052525819 */ /* 0x000fc400000006ff */
[----:B-1----:R-:W-:-:S04]  /*26a0*/  LOP3.LUT R80, R80, R111, RZ, 0xfc, !PT ;  /* 0x0000006f50507212 */ /* 0x002fc800078efcff */
[----:B------:R-:W1:Y:S01]  /*26b0*/  F2F.BF16.F32 R117, R117 ;  /* 0x0000007500757304 */ /* 0x000e620000202000 */
[----:B0-----:R-:W-:-:S05]  /*26c0*/  IMAD.U32 R83, R76, 0x10000, RZ ;  /* 0x000100004c537824 */ /* 0x001fca00078e00ff */
[----:B-1----:R-:W-:Y:S02]  /*26d0*/  LOP3.LUT R81, R81, R83, R117, 0xfe, !PT ;  /* 0x0000005351517212 */ /* 0x002fe400078efe75 */
[----:B------:R-:W-:Y:S02]  /*26e0*/  @P6 SHF.R.U32.HI R83, RZ, 0x10, R77 ;  /* 0x00000010ff536819 */ /* 0x000fe4000001164d */
[----:B------:R-:W-:Y:S01]  /*26f0*/  CS2R R76, SRZ ;  /* 0x00000000004c7805 */ /* 0x000fe2000001ff00 */
[----:B------:R3:W-:Y:S01]  /*2700*/  STG.E.64 desc[UR4][R78.64], R80 ;  /* 0x000000504e007986 */ /* 0x0007e2000c101b04 */
[----:B------:R-:W-:Y:S01]  /*2710*/  @P6 SHF.L.U32 R83, R83, 0x10, RZ ;  /* 0x0000001053536819 */ /* 0x000fe200000006ff */
[----:B------:R-:W-:-:S04]  /*2720*/  @P5 FMUL.FTZ R77, R113, R82 ;  /* 0x00000052714d5220 */ /* 0x000fc80000410000 */
[----:B------:R-:W-:Y:S01]  /*2730*/  @P6 FMUL.FTZ R76, R116, R83 ;  /* 0x00000053744c6220 */ /* 0x000fe20000410000 */
[----:B------:R-:W-:-:S03]  /*2740*/  FADD.FTZ R18, R18, R77 ;  /* 0x0000004d12127221 */ /* 0x000fc60000010000 */
[----:B------:R-:W-:-:S07]  /*2750*/  FADD.FTZ R19, R19, R76 ;  /* 0x0000004c13137221 */ /* 0x000fce0000010000 */
.L_x_2539:
[----:B------:R-:W-:Y:S05]  /*2760*/  BSYNC B0 ;  /* 0x0000000000007941 */ /* 0x000fea0003800000 */
.L_x_2538:
[----:B------:R-:W-:Y:S01]  /*2770*/  VIADD R5, R5, UR22 ;  /* 0x0000001605057c36 */ /* 0x000fe20008000000 */
[----:B0-23--:R-:W-:-:S04]  /*2780*/  SEL R80, RZ, 0x1, P4 ;  /* 0x00000001ff507807 */ /* 0x00dfc80002000000 */
[----:B------:R-:W-:-:S13]  /*2790*/  ISETP.GE.AND P5, PT, R5, UR23, PT ;  /* 0x0000001705007c0c */ /* 0x000fda000bfa6270 */
[----:B------:R-:W-:Y:S05]  /*27a0*/  @!P5 BRA `(.L_x_2541) ;  /* 0xffffffdc0034d947 */ /* 0x000fea000383ffff */
.L_x_2524:
        /* <DEDUP_REMOVED lines=17> */
.L_x_2543:
[----:B------:R-:W-:Y:S05]  /*28c0*/  BSYNC B0 ;  /* 0x0000000000007941 */ /* 0x000fea0003800000 */
.L_x_2542:
        /* <DEDUP_REMOVED lines=12> */
.L_x_2545:
[----:B------:R-:W-:Y:S05]  /*2990*/  BSYNC B0 ;  /* 0x0000000000007941 */ /* 0x000fea0003800000 */
.L_x_2544:
        /* <DEDUP_REMOVED lines=11> */
.L_x_2531:
[----:B------:R-:W-:Y:S01]  /*2a50*/  MOV R118, R105 ;  /* 0x0000006900767202 */ /* 0x000fe20000000f00 */
[----:B------:R-:W-:Y:S01]  /*2a60*/  IMAD.MOV.U32 R119, RZ, RZ, 0x10 ;  /* 0x00000010ff777424 */ /* 0x000fe200078e00ff */
[----:B------:R-:W-:Y:S02]  /*2a70*/  MOV R120, 0x1f ;  /* 0x0000001f00787802 */ /* 0x000fe40000000f00 */
[----:B------:R-:W-:-:S07]  /*2a80*/  MOV R115, 0xffffffff ;  /* 0xffffffff00737802 */ /* 0x000fce0000000f00 */
[----:B------:R-:W-:Y:S05]  /*2a90*/  WARPSYNC.COLLECTIVE R115, `(.L_x_2546) ;  /* 0x0000000073087348 */ /* 0x000fea0003c00000 */
[----:B------:R0:W1:Y:S02]  /*2aa0*/  SHFL.DOWN P6, R117, R118, R119, R120 ;  /* 0x0800007776757389 */ /* 0x00006400000c0078 */
[----:B01----:R-:W-:Y:S01]  /*2ab0*/  ENDCOLLECTIVE ;  /* 0x000000000000791b */ /* 0x003fe20003800000 */
.L_x_2546:
[----:B------:R-:W-:Y:S01]  /*2ac0*/  IMAD.MOV.U32 R118, RZ, RZ, R116 ;  /* 0x000000ffff767224 */ /* 0x000fe200078e0074 */
[----:B------:R-:W-:-:S07]  /*2ad0*/  MOV R78, R117 ;  /* 0x00000075004e7202 */ /* 0x000fce0000000f00 */
[----:B------:R-:W-:Y:S05]  /*2ae0*/  WARPSYNC.COLLECTIVE R115, `(.L_x_2547) ;  /* 0x0000000073087348 */ /* 0x000fea0003c00000 */
[----:B------:R0:W1:Y:S02]  /*2af0*/  SHFL.DOWN P6, R117, R118, R119, R120 ;  /* 0x0800007776757389 */ /* 0x00006400000c0078 */
[----:B01----:R-:W-:Y:S01]  /*2b00*/  ENDCOLLECTIVE ;  /* 0x000000000000791b */ /* 0x003fe20003800000 */
.L_x_2547:
[----:B------:R-:W-:-:S05]  /*2b10*/  FADD.FTZ R78, R78, R105 ;  /* 0x000000694e4e7221 */ /* 0x000fca0000010000 */
[----:B------:R-:W-:Y:S02]  /*2b20*/  MOV R118, R78 ;  /* 0x0000004e00767202 */ /* 0x000fe40000000f00 */
[----:B------:R-:W-:Y:S02]  /*2b30*/  MOV R119, 0x8 ;  /* 0x0000000800777802 */ /* 0x000fe40000000f00 */
[----:B------:R-:W-:-:S07]  /*2b40*/  MOV R79, R117 ;  /* 0x00000075004f7202 */ /* 0x000fce0000000f00 */
[----:B------:R-:W-:Y:S05]  /*2b50*/  WARPSYNC.COLLECTIVE R115, `(.L_x_2548) ;  /* 0x0000000073087348 */ /* 0x000fea0003c00000 */
[----:B------:R0:W1:Y:S02]  /*2b60*/  SHFL.DOWN P6, R117, R118, R119, R120 ;  /* 0x0800007776757389 */ /* 0x00006400000c0078 */
[----:B01----:R-:W-:Y:S01]  /*2b70*/  ENDCOLLECTIVE ;  /* 0x000000000000791b */ /* 0x003fe20003800000 */
.L_x_2548:
[----:B------:R-:W-:-:S05]  /*2b80*/  FADD.FTZ R79, R79, R116 ;  /* 0x000000744f4f7221 */ /* 0x000fca0000010000 */
[----:B------:R-:W-:Y:S01]  /*2b90*/  MOV R118, R79 ;  /* 0x0000004f00767202 */ /* 0x000fe20000000f00 */
[----:B------:R-:W-:-:S07]  /*2ba0*/  IMAD.MOV.U32 R81, RZ, RZ, R117 ;  /* 0x000000ffff517224 */ /* 0x000fce00078e0075 */
[----:B------:R-:W-:Y:S05]  /*2bb0*/  WARPSYNC.COLLECTIVE R115, `(.L_x_2549) ;  /* 0x0000000073087348 */ /* 0x000fea0003c00000 */
[----:B------:R0:W1:Y:S02]  /*2bc0*/  SHFL.DOWN P6, R117, R118, R119, R120 ;  /* 0x0800007776757389 */ /* 0x00006400000c0078 */
[----:B01----:R-:W-:Y:S01]  /*2bd0*/  ENDCOLLECTIVE ;  /* 0x000000000000791b */ /* 0x003fe20003800000 */
.L_x_2549:
[----:B------:R-:W-:-:S05]  /*2be0*/  FADD.FTZ R81, R78, R81 ;  /* 0x000000514e517221 */ /* 0x000fca0000010000 */
[----:B------:R-:W-:Y:S01]  /*2bf0*/  MOV R118, R81 ;  /* 0x0000005100767202 */ /* 0x000fe20000000f00 */
[----:B------:R-:W-:Y:S01]  /*2c00*/  IMAD.MOV.U32 R119, RZ, RZ, 0x4 ;  /* 0x00000004ff777424 */ /* 0x000fe200078e00ff */
[----:B------:R-:W-:-:S07]  /*2c10*/  MOV R80, R117 ;  /* 0x0000007500507202 */ /* 0x000fce0000000f00 */
[----:B------:R-:W-:Y:S05]  /*2c20*/  WARPSYNC.COLLECTIVE R115, `(.L_x_2550) ;  /* 0x0000000073087348 */ /* 0x000fea0003c00000 */
[----:B------:R0:W1:Y:S02]  /*2c30*/  SHFL.DOWN P6, R117, R118, R119, R120 ;  /* 0x0800007776757389 */ /* 0x00006400000c0078 */
[----:B01----:R-:W-:Y:S01]  /*2c40*/  ENDCOLLECTIVE ;  /* 0x000000000000791b */ /* 0x003fe20003800000 */
.L_x_2550:
[----:B------:R-:W-:-:S05]  /*2c50*/  FADD.FTZ R80, R79, R80 ;  /* 0x000000504f507221 */ /* 0x000fca0000010000 */
[----:B------:R-:W-:Y:S02]  /*2c60*/  MOV R118, R80 ;  /* 0x0000005000767202 */ /* 0x000fe40000000f00 */
[----:B------:R-:W-:-:S07]  /*2c70*/  MOV R82, R117 ;  /* 0x0000007500527202 */ /* 0x000fce0000000f00 */
[----:B------:R-:W-:Y:S05]  /*2c80*/  WARPSYNC.COLLECTIVE R115, `(.L_x_2551) ;  /* 0x0000000073087348 */ /* 0x000fea0003c00000 */
[----:B------:R0:W1:Y:S02]  /*2c90*/  SHFL.DOWN P6, R117, R118, R119, R120 ;  /* 0x0800007776757389 */ /* 0x00006400000c0078 */
[----:B01----:R-:W-:Y:S01]  /*2ca0*/  ENDCOLLECTIVE ;  /* 0x000000000000791b */ /* 0x003fe20003800000 */
.L_x_2551:
[----:B------:R-:W-:-:S04]  /*2cb0*/  FADD.FTZ R82, R81, R82 ;  /* 0x0000005251527221 */ /* 0x000fc80000010000 */
[----:B------:R-:W-:Y:S01]  /*2cc0*/  IMAD.MOV.U32 R118, RZ, RZ, R82 ;  /* 0x000000ffff767224 */ /* 0x000fe200078e0052 */
[----:B------:R-:W-:Y:S02]  /*2cd0*/  MOV R119, 0x2 ;  /* 0x0000000200777802 */ /* 0x000fe40000000f00 */
[----:B------:R-:W-:-:S07]  /*2ce0*/  MOV R83, R117 ;  /* 0x0000007500537202 */ /* 0x000fce0000000f00 */
[----:B------:R-:W-:Y:S05]  /*2cf0*/  WARPSYNC.COLLECTIVE R115, `(.L_x_2552) ;  /* 0x0000000073087348 */ /* 0x000fea0003c00000 */
[----:B------:R0:W1:Y:S02]  /*2d00*/  SHFL.DOWN P6, R117, R118, R119, R120 ;  /* 0x0800007776757389 */ /* 0x00006400000c0078 */
[----:B01----:R-:W-:Y:S01]  /*2d10*/  ENDCOLLECTIVE ;  /* 0x000000000000791b */ /* 0x003fe20003800000 */
.L_x_2552:
[----:B------:R-:W-:-:S05]  /*2d20*/  FADD.FTZ R83, R80, R83 ;  /* 0x0000005350537221 */ /* 0x000fca0000010000 */
[----:B------:R-:W-:Y:S02]  /*2d30*/  MOV R118, R83 ;  /* 0x0000005300767202 */ /* 0x000fe40000000f00 */
[----:B------:R-:W-:-:S07]  /*2d40*/  MOV R105, R117 ;  /* 0x0000007500697202 */ /* 0x000fce0000000f00 */
[----:B------:R-:W-:Y:S05]  /*2d50*/  WARPSYNC.COLLECTIVE R115, `(.L_x_2553) ;  /* 0x0000000073087348 */ /* 0x000fea0003c00000 */
[----:B------:R0:W1:Y:S02]  /*2d60*/  SHFL.DOWN P6, R117, R118, R119, R120 ;  /* 0x0800007776757389 */ /* 0x00006400000c0078 */
[----:B01----:R-:W-:Y:S01]  /*2d70*/  ENDCOLLECTIVE ;  /* 0x000000000000791b */ /* 0x003fe20003800000 */
.L_x_2553:
[----:B------:R-:W-:-:S04]  /*2d80*/  FADD.FTZ R105, R82, R105 ;  /* 0x0000006952697221 */ /* 0x000fc80000010000 */
[----:B------:R-:W-:Y:S01]  /*2d90*/  IMAD.MOV.U32 R118, RZ, RZ, R105 ;  /* 0x000000ffff767224 */ /* 0x000fe200078e0069 */
[----:B------:R-:W-:Y:S02]  /*2da0*/  MOV R119, 0x1 ;  /* 0x0000000100777802 */ /* 0x000fe40000000f00 */
[----:B------:R-:W-:-:S07]  /*2db0*/  MOV R104, R117 ;  /* 0x0000007500687202 */ /* 0x000fce0000000f00 */
[----:B------:R-:W-:Y:S05]  /*2dc0*/  WARPSYNC.COLLECTIVE R115, `(.L_x_2554) ;  /* 0x0000000073087348 */ /* 0x000fea0003c00000 */
[----:B------:R0:W1:Y:S02]  /*2dd0*/  SHFL.DOWN P6, R117, R118, R119, R120 ;  /* 0x0800007776757389 */ /* 0x00006400000c0078 */
[----:B01----:R-:W-:Y:S01]  /*2de0*/  ENDCOLLECTIVE ;  /* 0x000000000000791b */ /* 0x003fe20003800000 */
.L_x_2554:
[----:B------:R-:W-:-:S05]  /*2df0*/  FADD.FTZ R78, R83, R104 ;  /* 0x00000068534e7221 */ /* 0x000fca0000010000 */
[----:B------:R-:W-:Y:S02]  /*2e00*/  MOV R118, R78 ;  /* 0x0000004e00767202 */ /* 0x000fe40000000f00 */
[----:B------:R-:W-:-:S07]  /*2e10*/  MOV R104, R117 ;  /* 0x0000007500687202 */ /* 0x000fce0000000f00 */
[----:B------:R-:W-:Y:S05]  /*2e20*/  WARPSYNC.COLLECTIVE R115, `(.L_x_2555) ;  /* 0x0000000073087348 */ /* 0x000fea0003c00000 */
[----:B------:R0:W1:Y:S02]  /*2e30*/  SHFL.DOWN P6, R117, R118, R119, R120 ;  /* 0x0800007776757389 */ /* 0x00006400000c0078 */
[----:B01----:R-:W-:Y:S01]  /*2e40*/  ENDCOLLECTIVE ;  /* 0x000000000000791b */ /* 0x003fe20003800000 */
.L_x_2555:
[----:B------:R-:W-:Y:S01]  /*2e50*/  MOV R79, R117 ;  /* 0x00000075004f7202 */ /* 0x000fe20000000f00 */
[----:B------:R-:W-:Y:S06]  /*2e60*/  BRA `(.L_x_2556) ;  /* 0xffffffe400147947 */ /* 0x000fec000383ffff */
.L_x_2557:
        /* <DEDUP_REMOVED lines=9> */
.L_x_8548:


//--------------------- .text._ZN10layer_norm13ln_bwd_kernelINS_13Kernel_traitsIf13__nv_bfloat16S2_S2_fjLj1536ELj1ELj1ELj4ELj8ENS_18Kernel_traits_baseILj1536EfS2_S2_S2_fjLj128EEEEELb1ELb1ELb0ELb1EEEvNS_9BwdParamsE --------------------------
	.section	.text._ZN10layer_norm13ln_bwd_kernelINS_13Kernel_traitsIf13__nv_bfloat16S2_S2_fjLj1536ELj1ELj1ELj4ELj8ENS_18Kernel_traits_baseILj1536EfS2_S2_S2_fjLj128EEEEELb1ELb1ELb0ELb1EEEvNS_9BwdParamsE,"ax",@progbits
	.align	128
        .global         _ZN10layer_norm13ln_bwd_kernelINS_13Kernel_traitsIf13__nv_bfloat16S2_S2_fjLj1536ELj1ELj1ELj4ELj8ENS_18Kernel_traits_baseILj1536EfS2_S2_S2_fjLj128EEEEELb1ELb1ELb0ELb1EEEvNS_9BwdParamsE
        .type           _ZN10layer_norm13ln_bwd_kernelINS_13Kernel_traitsIf13__nv_bfloat16S2_S2_fjLj1536ELj1ELj1ELj4ELj8ENS_18Kernel_traits_baseILj1536EfS2_S2_S2_fjLj128EEEEELb1ELb1ELb0ELb1EEEvNS_9BwdParamsE,@function
        .size           _ZN10layer_norm13ln_bwd_kernelINS_13Kernel_traitsIf13__nv_bfloat16S2_S2_fjLj1536ELj1ELj1ELj4ELj8ENS_18Kernel_traits_baseILj1536EfS2_S2_S2_fjLj128EEEEELb1ELb1ELb0ELb1EEEvNS_9BwdParamsE,(.L_x_8549 - _ZN10layer_norm13ln_bwd_kernelINS_13Kernel_traitsIf13__nv_bfloat16S2_S2_fjLj1536ELj1ELj1ELj4ELj8ENS_18Kernel_traits_baseILj1536EfS2_S2_S2_fjLj128EEEEELb1ELb1ELb0ELb1EEEvNS_9BwdParamsE)
        .other          _ZN10layer_norm13ln_bwd_kernelINS_13Kernel_traitsIf13__nv_bfloat16S2_S2_fjLj1536ELj1ELj1ELj4ELj8ENS_18Kernel_traits_baseILj1536EfS2_S2_S2_fjLj128EEEEELb1ELb1ELb0ELb1EEEvNS_9BwdParamsE,@"STO_CUDA_ENTRY STV_DEFAULT"
_ZN10layer_norm13ln_bwd_kernelINS_13Kernel_traitsIf13__nv_bfloat16S2_S2_fjLj1536ELj1ELj1ELj4ELj8ENS_18Kernel_traits_baseILj1536EfS2_S2_S2_fjLj128EEEEELb1ELb1ELb0ELb1EEEvNS_9BwdParamsE:
.text._ZN10layer_norm13ln_bwd_kernelINS_13Kernel_traitsIf13__nv_bfloat16S2_S2_fjLj1536ELj1ELj1ELj4ELj8ENS_18Kernel_traits_baseILj1536EfS2_S2_S2_fjLj128EEEEELb1ELb1ELb0ELb1EEEvNS_9BwdParamsE:
        /* <DEDUP_REMOVED lines=15> */
[----:B------:R-:W-:Y:S01]  /*00f0*/  ULDC.64 UR26, c[0x0][0x210] ;  /* 0x00008400001a7ab9 */ /* 0x000fe20000000a00 */
[----:B0-----:R-:W-:-:S04]  /*0100*/  SHF.R.U32.HI R87, RZ, 0x7, R21 ;  /* 0x00000007ff577819 */ /* 0x001fc80000011615 */
[----:B-1----:R-:W-:-:S04]  /*0110*/  IADD3 R90, R87, UR6, RZ ;  /* 0x00000006575a7c10 */ /* 0x002fc8000fffe0ff */
        /* <DEDUP_REMOVED lines=21> */
.L_x_2558:
[----:B------:R-:W-:Y:S01]  /*0270*/  IMAD.SHL.U32 R0, R21, 0x10, RZ ;  /* 0x0000001015007824 */ /* 0x000fe200078e00ff */
[----:B------:R-:W-:Y:S01]  /*0280*/  ULDC.64 UR6, c[0x0][0x260] ;  /* 0x0000980000067ab9 */ /* 0x000fe20000000a00 */
[----:B------:R-:W-:-:S03]  /*0290*/  ULDC.64 UR8, c[0x0][0x278] ;  /* 0x00009e0000087ab9 */ /* 0x000fc60000000a00 */
[----:B------:R-:W-:-:S04]  /*02a0*/  LOP3.LUT R0, R0, 0x7f0, RZ, 0xc0, !PT ;  /* 0x000007f000007812 */ /* 0x000fc800078ec0ff */
[C---:B------:R-:W-:Y:S02]  /*02b0*/  IADD3 R2, P0, R0.reuse, UR6, RZ ;  /* 0x0000000600027c10 */ /* 0x040fe4000ff1e0ff */
[----:B------:R-:W-:Y:S02]  /*02c0*/  IADD3 R4, P1, R0, UR8, RZ ;  /* 0x0000000800047c10 */ /* 0x000fe4000ff3e0ff */
[----:B------:R-:W-:Y:S01]  /*02d0*/  IADD3.X R3, RZ, UR7, RZ, P0, !PT ;  /* 0x00000007ff037c10 */ /* 0x000fe200087fe4ff */
[----:B------:R-:W-:Y:S02]  /*02e0*/  ULDC.64 UR6, c[0x0][0x270] ;  /* 0x00009c0000067ab9 */ /* 0x000fe40000000a00 */
[----:B------:R-:W-:Y:S01]  /*02f0*/  IMAD.X R5, RZ, RZ, UR9, P1 ;  /* 0x00000009ff057e24 */ /* 0x000fe200088e06ff */
[----:B------:R-:W-:Y:S01]  /*0300*/  ISETP.NE.U32.AND P0, PT, RZ, UR6, PT ;  /* 0x00000006ff007c0c */ /* 0x000fe2000bf05070 */
[----:B------:R-:W-:Y:S01]  /*0310*/  HFMA2.MMA R108, -RZ, RZ, 0, 5.9604644775390625e-08 ;  /* 0x00000001ff6c7435 */ /* 0x000fe200000001ff */
[----:B------:R-:W5:Y:S01]  /*0320*/  LDG.E.128 R44, desc[UR4][R2.64] ;  /* 0x00000004022c7981 */ /* 0x000f62000c1e1d00 */
[----:B------:R-:W-:Y:S01]  /*0330*/  HFMA2.MMA R86, -RZ, RZ, 0, 0 ;  /* 0x00000000ff567435 */ /* 0x000fe200000001ff */
[----:B------:R-:W-:Y:S01]  /*0340*/  ISETP.NE.AND.EX P0, PT, RZ, UR7, PT, P0 ;  /* 0x00000007ff007c0c */ /* 0x000fe2000bf05300 */
[----:B------:R-:W-:Y:S01]  /*0350*/  IMAD.MOV.U32 R20, RZ, RZ, RZ ;  /* 0x000000ffff147224 */ /* 0x000fe200078e00ff */
[----:B------:R-:W5:Y:S01]  /*0360*/  LDG.E.128 R40, desc[UR4][R2.64+0x800] ;  /* 0x0008000402287981 */ /* 0x000f62000c1e1d00 */
[----:B------:R-:W-:-:S02]  /*0370*/  LEA R87, R87, 0x4, 0x2 ;  /* 0x0000000457577811 */ /* 0x000fc400078e10ff */
[----:B------:R-:W-:Y:S02]  /*0380*/  CS2R R18, SRZ ;  /* 0x0000000000127805 */ /* 0x000fe4000001ff00 */
[----:B------:R-:W-:Y:S01]  /*0390*/  CS2R R16, SRZ ;  /* 0x0000000000107805 */ /* 0x000fe2000001ff00 */
[----:B------:R0:W5:Y:S01]  /*03a0*/  LDG.E.128 R36, desc[UR4][R2.64+0x1000] ;  /* 0x0010000402247981 */ /* 0x000162000c1e1d00 */
[----:B------:R-:W-:Y:S02]  /*03b0*/  CS2R R14, SRZ ;  /* 0x00000000000e7805 */ /* 0x000fe4000001ff00 */
[----:B------:R-:W-:Y:S02]  /*03c0*/  CS2R R12, SRZ ;  /* 0x00000000000c7805 */ /* 0x000fe4000001ff00 */
[----:B------:R-:W-:Y:S01]  /*03d0*/  CS2R R10, SRZ ;  /* 0x00000000000a7805 */ /* 0x000fe2000001ff00 */
[----:B------:R-:W5:Y:S01]  /*03e0*/  LDG.E.128 R32, desc[UR4][R4.64] ;  /* 0x0000000404207981 */ /* 0x000f62000c1e1d00 */
[----:B------:R-:W-:-:S02]  /*03f0*/  CS2R R8, SRZ ;  /* 0x0000000000087805 */ /* 0x000fc4000001ff00 */
[----:B------:R-:W-:Y:S02]  /*0400*/  CS2R R6, SRZ ;  /* 0x0000000000067805 */ /* 0x000fe4000001ff00 */
[----:B------:R-:W-:Y:S01]  /*0410*/  CS2R R56, SRZ ;  /* 0x0000000000387805 */ /* 0x000fe2000001ff00 */
[----:B------:R-:W5:Y:S01]  /*0420*/  LDG.E.128 R28, desc[UR4][R4.64+0x800] ;  /* 0x00080004041c7981 */ /* 0x000f62000c1e1d00 */
[----:B------:R-:W-:Y:S02]  /*0430*/  CS2R R22, SRZ ;  /* 0x0000000000167805 */ /* 0x000fe4000001ff00 */
[----:B------:R-:W-:Y:S02]  /*0440*/  CS2R R60, SRZ ;  /* 0x00000000003c7805 */ /* 0x000fe4000001ff00 */
[----:B------:R-:W-:Y:S01]  /*0450*/  CS2R R58, SRZ ;  /* 0x00000000003a7805 */ /* 0x000fe2000001ff00 */
[----:B------:R1:W5:Y:S01]  /*0460*/  LDG.E.128 R24, desc[UR4][R4.64+0x1000] ;  /* 0x0010000404187981 */ /* 0x000362000c1e1d00 */
[----:B------:R-:W-:-:S02]  /*0470*/  CS2R R64, SRZ ;  /* 0x0000000000407805 */ /* 0x000fc4000001ff00 */
[----:B------:R-:W-:Y:S02]  /*0480*/  CS2R R62, SRZ ;  /* 0x00000000003e7805 */ /* 0x000fe4000001ff00 */
[----:B------:R-:W-:Y:S02]  /*0490*/  MOV R68, RZ ;  /* 0x000000ff00447202 */ /* 0x000fe40000000f00 */
[----:B------:R-:W-:Y:S02]  /*04a0*/  CS2R R66, SRZ ;  /* 0x0000000000427805 */ /* 0x000fe4000001ff00 */
[----:B0-----:R-:W-:Y:S01]  /*04b0*/  CS2R R2, SRZ ;  /* 0x0000000000027805 */ /* 0x001fe2000001ff00 */
[----:B------:R-:W-:Y:S01]  /*04c0*/  IMAD.MOV.U32 R0, RZ, RZ, RZ ;  /* 0x000000ffff007224 */ /* 0x000fe200078e00ff */
[----:B-1----:R-:W-:-:S07]  /*04d0*/  CS2R R4, SRZ ;  /* 0x0000000000047805 */ /* 0x002fce000001ff00 */
.L_x_2562:
        /* <DEDUP_REMOVED lines=10> */
[C---:B0-----:R-:W-:Y:S02]  /*0580*/  @P0 LEA R48, P1, R90.reuse, R48, 0x1 ;  /* 0x000000305a300211 */ /* 0x041fe400078208ff */
[C---:B------:R-:W-:Y:S02]  /*0590*/  SHF.L.U32 R96, R101.reuse, 0x3, RZ ;  /* 0x0000000365607819 */ /* 0x040fe400000006ff */
[----:B------:R-:W-:Y:S02]  /*05a0*/  @P0 LEA.HI.X R49, R90, R49, R52, 0x1, P1 ;  /* 0x000000315a310211 */ /* 0x000fe400008f0c34 */
[----:B------:R-:W-:Y:S02]  /*05b0*/  SHF.R.U32.HI R95, RZ, 0x1d, R101 ;  /* 0x0000001dff5f7819 */ /* 0x000fe40000011665 */
[----:B------:R-:W-:Y:S01]  /*05c0*/  IADD3 R50, P1, R96, UR14, RZ ;  /* 0x0000000e60327c10 */ /* 0x000fe2000ff3e0ff */
[C---:B------:R-:W-:Y:S01]  /*05d0*/  VIADD R103, R101.reuse, 0x80 ;  /* 0x0000008065677836 */ /* 0x040fe20000000000 */
[----:B------:R0:W4:Y:S01]  /*05e0*/  @P0 LDG.E.U16 R97, desc[UR4][R48.64] ;  /* 0x0000000430610981 */ /* 0x000122000c1e1500 */
[----:B------:R-:W-:Y:S01]  /*05f0*/  VIADD R69, R101, 0x100 ;  /* 0x0000010065457836 */ /* 0x000fe20000000000 */
[----:B------:R-:W-:Y:S01]  /*0600*/  IADD3.X R51, R95, UR15, RZ, P1, !PT ;  /* 0x0000000f5f337c10 */ /* 0x000fe20008ffe4ff */
[----:B-1----:R-:W-:Y:S01]  /*0610*/  IMAD.WIDE R98, R90, 0x4, R98 ;  /* 0x000000045a627825 */ /* 0x002fe200078e0262 */
[----:B------:R-:W-:-:S02]  /*0620*/  SHF.L.U32 R85, R103, 0x3, RZ ;  /* 0x0000000367557819 */ /* 0x000fc400000006ff */
[----:B------:R-:W-:Y:S01]  /*0630*/  SHF.R.U32.HI R84, RZ, 0x1d, R103 ;  /* 0x0000001dff547819 */ /* 0x000fe20000011667 */
[----:B------:R-:W-:Y:S01]  /*0640*/  IMAD.SHL.U32 R75, R69, 0x8, RZ ;  /* 0x00000008454b7824 */ /* 0x000fe200078e00ff */
[----:B------:R-:W4:Y:S01]  /*0650*/  LDG.E.64 R50, desc[UR4][R50.64] ;  /* 0x0000000432327981 */ /* 0x000f22000c1e1b00 */
[----:B--2---:R-:W-:Y:S01]  /*0660*/  IMAD.WIDE.U32 R88, R101, 0x8, R54 ;  /* 0x0000000865587825 */ /* 0x004fe200078e0036 */
[----:B0-----:R-:W-:Y:S02]  /*0670*/  IADD3 R48, P2, R85, UR14, RZ ;  /* 0x0000000e55307c10 */ /* 0x001fe4000ff5e0ff */
[----:B------:R0:W2:Y:S01]  /*0680*/  LDG.E R109, desc[UR4][R98.64] ;  /* 0x00000004626d7981 */ /* 0x0000a2000c1e1900 */
[----:B------:R-:W-:Y:S01]  /*0690*/  SHF.R.U32.HI R74, RZ, 0x1d, R69 ;  /* 0x0000001dff4a7819 */ /* 0x000fe20000011645 */
[----:B---3--:R-:W-:Y:S01]  /*06a0*/  IMAD.WIDE R72, R90, 0x4, R70 ;  /* 0x000000045a487825 */ /* 0x008fe200078e0246 */
[----:B------:R-:W-:Y:S01]  /*06b0*/  IADD3 R52, P1, R75, UR14, RZ ;  /* 0x0000000e4b347c10 */ /* 0x000fe2000ff3e0ff */
[----:B------:R-:W3:Y:S01]  /*06c0*/  LDG.E.64 R88, desc[UR4][R88.64] ;  /* 0x0000000458587981 */ /* 0x000ee2000c1e1b00 */
[----:B------:R-:W-:Y:S01]  /*06d0*/  IADD3.X R49, R84, UR15, RZ, P2, !PT ;  /* 0x0000000f54317c10 */ /* 0x000fe200097fe4ff */
[--C-:B------:R-:W-:Y:S01]  /*06e0*/  IMAD.WIDE.U32 R82, R103, 0x8, R54.reuse ;  /* 0x0000000867527825 */ /* 0x100fe200078e0036 */
[----:B------:R-:W-:Y:S01]  /*06f0*/  IADD3.X R53, R74, UR15, RZ, P1, !PT ;  /* 0x0000000f4a357c10 */ /* 0x000fe20008ffe4ff */
[----:B------:R-:W3:Y:S02]  /*0700*/  LDG.E R73, desc[UR4][R72.64] ;  /* 0x0000000448497981 */ /* 0x000ee4000c1e1900 */
[----:B------:R-:W-:-:S02]  /*0710*/  IMAD.WIDE.U32 R54, R69, 0x8, R54 ;  /* 0x0000000845367825 */ /* 0x000fc400078e0036 */
[----:B------:R-:W3:Y:S04]  /*0720*/  LDG.E.64 R48, desc[UR4][R48.64] ;  /* 0x0000000430307981 */ /* 0x000ee8000c1e1b00 */
[----:B------:R-:W3:Y:S04]  /*0730*/  LDG.E.64 R52, desc[UR4][R52.64] ;  /* 0x0000000434347981 */ /* 0x000ee8000c1e1b00 */
[----:B------:R-:W3:Y:S04]  /*0740*/  LDG.E.64 R82, desc[UR4][R82.64] ;  /* 0x0000000452527981 */ /* 0x000ee8000c1e1b00 */
[----:B------:R-:W3:Y:S01]  /*0750*/  LDG.E.64 R54, desc[UR4][R54.64] ;  /* 0x0000000436367981 */ /* 0x000ee2000c1e1b00 */
[----:B------:R-:W-:-:S04]  /*0760*/  ISETP.NE.U32.AND P1, PT, RZ, UR12, PT ;  /* 0x0000000cff007c0c */ /* 0x000fc8000bf25070 */
[----:B------:R-:W-:Y:S02]  /*0770*/  ISETP.NE.AND.EX P1, PT, RZ, UR13, PT, P1 ;  /* 0x0000000dff007c0c */ /* 0x000fe4000bf25310 */
[----:B------:R-:W-:-:S11]  /*0780*/  LEA R106, P3, R101, UR16, 0x2 ;  /* 0x00000010656a7c11 */ /* 0x000fd6000f8610ff */
[----:B------:R-:W-:-:S04]  /*0790*/  @P1 LEA R70, P2, R101, UR12, 0x3 ;  /* 0x0000000c65461c11 */ /* 0x000fc8000f8418ff */
[----:B------:R-:W-:Y:S02]  /*07a0*/  @P1 LEA.HI.X R71, R101, UR13, RZ, 0x3, P2 ;  /* 0x0000000d65471c11 */ /* 0x000fe400090f1cff */
[----:B------:R-:W-:Y:S02]  /*07b0*/  @P1 LEA R104, P2, R103, UR12, 0x3 ;  /* 0x0000000c67681c11 */ /* 0x000fe4000f8418ff */
[----:B------:R-:W-:Y:S01]  /*07c0*/  @P1 LEA R100, P4, R69, UR12, 0x3 ;  /* 0x0000000c45641c11 */ /* 0x000fe2000f8818ff */
[----:B-----5:R-:W5:Y:S01]  /*07d0*/  @P1 LDG.E.64 R76, desc[UR4][R70.64] ;  /* 0x00000004464c1981 */ /* 0x020f62000c1e1b00 */
[----:B------:R-:W-:Y:S02]  /*07e0*/  @P1 LEA.HI.X R105, R103, UR13, RZ, 0x3, P2 ;  /* 0x0000000d67691c11 */ /* 0x000fe400090f1cff */
[----:B0-----:R-:W-:Y:S02]  /*07f0*/  LEA R98, P2, R69, UR16, 0x2 ;  /* 0x0000001045627c11 */ /* 0x001fe4000f8410ff */
[----:B------:R-:W-:Y:S01]  /*0800*/  LEA.HI.X R107, R101, UR17, RZ, 0x2, P3 ;  /* 0x00000011656b7c11 */ /* 0x000fe200098f14ff */
[----:B------:R-:W5:Y:S01]  /*0810*/  @P1 LDG.E.64 R78, desc[UR4][R104.64] ;  /* 0x00000004684e1981 */ /* 0x000f62000c1e1b00 */
[----:B------:R-:W-:-:S02]  /*0820*/  LEA.HI.X R99, R69, UR17, RZ, 0x2, P2 ;  /* 0x0000001145637c11 */ /* 0x000fc400090f14ff */
[----:B------:R-:W-:Y:S01]  /*0830*/  LEA R102, P3, R103, UR16, 0x2 ;  /* 0x0000001067667c11 */ /* 0x000fe2000f8610ff */
[----:B------:R-:W5:Y:S01]  /*0840*/  LDG.E R72, desc[UR4][R106.64] ;  /* 0x000000046a487981 */ /* 0x000f62000c1e1900 */
[----:B------:R-:W-:Y:S02]  /*0850*/  @P1 LEA.HI.X R101, R69, UR13, RZ, 0x3, P4 ;  /* 0x0000000d45651c11 */ /* 0x000fe4000a0f1cff */
[----:B------:R-:W-:Y:S01]  /*0860*/  ISETP.NE.AND P4, PT, RZ, UR10, PT ;  /* 0x0000000aff007c0c */ /* 0x000fe2000bf85270 */
[----:B------:R4:W5:Y:S01]  /*0870*/  LDG.E R70, desc[UR4][R98.64] ;  /* 0x0000000462467981 */ /* 0x000962000c1e1900 */
[----:B------:R-:W-:Y:S02]  /*0880*/  LEA.HI.X R103, R103, UR17, RZ, 0x2, P3 ;  /* 0x0000001167677c11 */ /* 0x000fe400098f14ff */
[----:B------:R-:W-:Y:S01]  /*0890*/  LOP3.LUT P3, RZ, R108, 0xff, RZ, 0xc0, !PT ;  /* 0x000000ff6cff7812 */ /* 0x000fe2000786c0ff */
[----:B------:R-:W5:Y:S04]  /*08a0*/  @P1 LDG.E.64 R80, desc[UR4][R100.64] ;  /* 0x0000000464501981 */ /* 0x000f68000c1e1b00 */
[----:B------:R0:W5:Y:S01]  /*08b0*/  LDG.E R71, desc[UR4][R102.64] ;  /* 0x0000000466477981 */ /* 0x000162000c1e1900 */
[----:B------:R-:W-:Y:S01]  /*08c0*/  MOV R69, 0x3f800000 ;  /* 0x3f80000000457802 */ /* 0x000fe20000000f00 */
[----:B------:R-:W-:Y:S01]  /*08d0*/  UMOV UR6, 0xffffffff ;  /* 0xffffffff00067882 */ /* 0x000fe20000000000 */
[----:B------:R-:W-:-:S02]  /*08e0*/  LOP3.LUT P2, RZ, R21, 0x1f, RZ, 0xc0, !PT ;  /* 0x0000001f15ff7812 */ /* 0x000fc4000784c0ff */
[C---:B----4-:R-:W-:Y:S02]  /*08f0*/  SHF.L.U32 R98, R50.reuse, 0x10, RZ ;  /* 0x0000001032627819 */ /* 0x050fe400000006ff */
[----:B--2---:R-:W-:Y:S02]  /*0900*/  FSEL R109, R109, RZ, !P4 ;  /* 0x000000ff6d6d7208 */ /* 0x004fe40006000000 */
[----:B0-----:R-:W-:Y:S02]  /*0910*/  SHF.R.U64 R103, R50, 0x10, R51 ;  /* 0x0000001032677819 */ /* 0x001fe40000001233 */
[----:B---3--:R-:W-:Y:S01]  /*0920*/  MOV R108, R88 ;  /* 0x00000058006c7202 */ /* 0x008fe20000000f00 */
[----:B------:R-:W-:Y:S01]  /*0930*/  FADD.FTZ R98, -R109, R98 ;  /* 0x000000626d627221 */ /* 0x000fe20000010100 */
[----:B------:R-:W-:Y:S02]  /*0940*/  SHF.R.U64 R107, R88, 0x10, R89 ;  /* 0x00000010586b7819 */ /* 0x000fe40000001259 */
[----:B------:R-:W-:Y:S01]  /*0950*/  SHF.L.U32 R50, R103, 0x10, RZ ;  /* 0x0000001067327819 */ /* 0x000fe200000006ff */
[----:B------:R-:W-:-:S02]  /*0960*/  IMAD.U32 R119, R108, 0x10000, RZ ;  /* 0x000100006c777824 */ /* 0x000fc400078e00ff */
[----:B------:R-:W-:Y:S01]  /*0970*/  FMUL.FTZ R117, R73, R98 ;  /* 0x0000006249757220 */ /* 0x000fe20000410000 */
[----:B------:R-:W-:Y:S01]  /*0980*/  @P0 IMAD.U32 R69, R97, 0x10000, RZ ;  /* 0x0001000061450824 */ /* 0x000fe200078e00ff */
[--C-:B------:R-:W-:Y:S01]  /*0990*/  SHF.R.U64 R102, R48, 0x10, R49.reuse ;  /* 0x0000001030667819 */ /* 0x100fe20000001231 */
[----:B------:R-:W-:Y:S01]  /*09a0*/  IMAD.U32 R118, R49, 0x10000, RZ ;  /* 0x0001000031767824 */ /* 0x000fe200078e00ff */
[----:B------:R-:W-:Y:S01]  /*09b0*/  SHF.R.U32.HI R116, RZ, 0x10, R49 ;  /* 0x00000010ff747819 */ /* 0x000fe20000011631 */
[----:B------:R-:W-:Y:S01]  /*09c0*/  IMAD.MOV.U32 R106, RZ, RZ, R89 ;  /* 0x000000ffff6a7224 */ /* 0x000fe200078e0059 */
[----:B------:R-:W-:Y:S01]  /*09d0*/  SHF.R.U64 R49, R52, 0x10, R53 ;  /* 0x0000001034317819 */ /* 0x000fe20000001235 */
[----:B------:R-:W-:Y:S01]  /*09e0*/  FADD.FTZ R68, R119, R68 ;  /* 0x0000004477447221 */ /* 0x000fe20000010000 */
[----:B------:R-:W-:Y:S01]  /*09f0*/  SHF.R.U32.HI R120, RZ, 0x10, R51 ;  /* 0x00000010ff787819 */ /* 0x000fe20000011633 */
[-C--:B------:R-:W-:Y:S01]  /*0a00*/  FFMA.FTZ R86, R117, R119.reuse, R86 ;  /* 0x0000007775567223 */ /* 0x080fe20000010056 */
[--C-:B------:R-:W-:Y:S01]  /*0a10*/  SHF.R.U64 R97, R82, 0x10, R83.reuse ;  /* 0x0000001052617819 */ /* 0x100fe20000001253 */
[--C-:B------:R-:W-:Y:S01]  /*0a20*/  IMAD.MOV.U32 R88, RZ, RZ, R83.reuse ;  /* 0x000000ffff587224 */ /* 0x100fe200078e0053 */
[----:B------:R-:W-:Y:S01]  /*0a30*/  SHF.R.U32.HI R101, RZ, 0x10, R83 ;  /* 0x00000010ff657819 */ /* 0x000fe20000011653 */
[----:B------:R-:W-:Y:S01]  /*0a40*/  IMAD.U32 R100, R51, 0x10000, RZ ;  /* 0x0001000033647824 */ /* 0x000fe200078e00ff */
[----:B------:R-:W-:Y:S01]  /*0a50*/  SHF.L.U32 R107, R107, 0x10, RZ ;  /* 0x000000106b6b7819 */ /* 0x000fe200000006ff */
[----:B------:R-:W-:Y:S01]  /*0a60*/  FADD.FTZ R122, -R109, R50 ;  /* 0x000000326d7a7221 */ /* 0x000fe20000010100 */
[----:B------:R-:W-:Y:S01]  /*0a70*/  MOV R99, R54 ;  /* 0x0000003600637202 */ /* 0x000fe20000000f00 */
[----:B------:R-:W-:Y:S01]  /*0a80*/  FMUL.FTZ R119, R44, R119 ;  /* 0x000000772c777220 */ /* 0x000fe20000410000 */
[----:B------:R-:W-:-:S02]  /*0a90*/  SHF.R.U64 R83, R54, 0x10, R55 ;  /* 0x0000001036537819 */ /* 0x000fc40000001237 */
[----:B------:R-:W-:Y:S01]  /*0aa0*/  SHF.L.U32 R54, R52, 0x10, RZ ;  /* 0x0000001034367819 */ /* 0x000fe200000006ff */
[----:B------:R-:W-:Y:S01]  /*0ab0*/  IMAD.U32 R112, R53, 0x10000, RZ ;  /* 0x0001000035707824 */ /* 0x000fe200078e00ff */
[----:B------:R-:W-:Y:S02]  /*0ac0*/  SHF.L.U32 R110, R48, 0x10, RZ ;  /* 0x00000010306e7819 */ /* 0x000fe400000006ff */
[----:B------:R-:W-:Y:S01]  /*0ad0*/  SHF.L.U32 R52, R49, 0x10, RZ ;  /* 0x0000001031347819 */ /* 0x000fe200000006ff */
[----:B------:R-:W-:Y:S01]  /*0ae0*/  IMAD.U32 R49, R106, 0x10000, RZ ;  /* 0x000100006a317824 */ /* 0x000fe200078e00ff */
[----:B------:R-:W-:Y:S01]  /*0af0*/  SHF.R.U32.HI R104, RZ, 0x10, R89 ;  /* 0x00000010ff687819 */ /* 0x000fe20000011659 */
[----:B------:R-:W-:Y:S01]  /*0b00*/  IMAD.U32 R120, R120, 0x10000, RZ ;  /* 0x0001000078787824 */ /* 0x000fe200078e00ff */
[----:B------:R-:W-:Y:S01]  /*0b10*/  SHF.R.U32.HI R114, RZ, 0x10, R53 ;  /* 0x00000010ff727819 */ /* 0x000fe20000011635 */
[----:B------:R-:W-:Y:S01]  /*0b20*/  FADD.FTZ R100, -R109, R100 ;  /* 0x000000646d647221 */ /* 0x000fe20000010100 */
[----:B------:R-:W-:Y:S01]  /*0b30*/  FMUL.FTZ R122, R73, R122 ;  /* 0x0000007a497a7220 */ /* 0x000fe20000410000 */
[----:B------:R-:W-:Y:S01]  /*0b40*/  FMUL.FTZ R106, R45, R107 ;  /* 0x0000006b2d6a7220 */ /* 0x000fe20000410000 */
[----:B------:R-:W-:Y:S01]  /*0b50*/  FADD.FTZ R51, RZ, R119 ;  /* 0x00000077ff337221 */ /* 0x000fe20000010000 */
[----:B------:R-:W-:Y:S01]  /*0b60*/  FFMA.FTZ R53, R117, R119, RZ ;  /* 0x0000007775357223 */ /* 0x000fe200000100ff */
[----:B------:R-:W-:Y:S01]  /*0b70*/  MOV R89, R82 ;  /* 0x0000005200597202 */ /* 0x000fe20000000f00 */
[C---:B------:R-:W-:Y:S01]  /*0b80*/  FADD.FTZ R110, -R109.reuse, R110 ;  /* 0x0000006e6d6e7221 */ /* 0x040fe20000010100 */
[----:B------:R-:W-:Y:S01]  /*0b90*/  SHF.L.U32 R104, R104, 0x10, RZ ;  /* 0x0000001068687819 */ /* 0x000fe200000006ff */
[----:B------:R-:W-:Y:S01]  /*0ba0*/  FADD.FTZ R120, -R109, R120 ;  /* 0x000000786d787221 */ /* 0x000fe20000010100 */
[----:B------:R-:W-:Y:S01]  /*0bb0*/  FMUL.FTZ R100, R73, R100 ;  /* 0x0000006449647220 */ /* 0x000fe20000410000 */
[----:B------:R-:W-:Y:S01]  /*0bc0*/  FMUL.FTZ R98, R46, R49 ;  /* 0x000000312e627220 */ /* 0x000fe20000410000 */
[----:B------:R-:W-:Y:S01]  /*0bd0*/  FADD.FTZ R51, R51, R106 ;  /* 0x0000006a33337221 */ /* 0x000fe20000010000 */
[----:B------:R-:W-:Y:S01]  /*0be0*/  FFMA.FTZ R53, R122, R106, R53 ;  /* 0x0000006a7a357223 */ /* 0x000fe20000010035 */
[----:B------:R-:W-:Y:S01]  /*0bf0*/  SHF.L.U32 R102, R102, 0x10, RZ ;  /* 0x0000001066667819 */ /* 0x000fe200000006ff */
[C---:B------:R-:W-:Y:S01]  /*0c00*/  FMUL.FTZ R108, R73.reuse, R110 ;  /* 0x0000006e496c7220 */ /* 0x040fe20000410000 */
[----:B------:R-:W-:Y:S01]  /*0c10*/  FMUL.FTZ R120, R73, R120 ;  /* 0x0000007849787220 */ /* 0x000fe20000410000 */
[----:B------:R-:W-:Y:S01]  /*0c20*/  FMUL.FTZ R113, R47, R104 ;  /* 0x000000682f717220 */ /* 0x000fe20000410000 */
[----:B------:R-:W-:-:S02]  /*0c30*/  IMAD.U32 R89, R89, 0x10000, RZ ;  /* 0x0001000059597824 */ /* 0x000fc400078e00ff */
[----:B------:R-:W-:Y:S01]  /*0c40*/  FADD.FTZ R110, R51, R98 ;  /* 0x00000062336e7221 */ /* 0x000fe20000010000 */
[----:B------:R-:W-:Y:S01]  /*0c50*/  FFMA.FTZ R53, R100, R98, R53 ;  /* 0x0000006264357223 */ /* 0x000fe20000010035 */
[----:B------:R-:W-:Y:S02]  /*0c60*/  IMAD.U32 R116, R116, 0x10000, RZ ;  /* 0x0001000074747824 */ /* 0x000fe400078e00ff */
[C---:B------:R-:W-:Y:S01]  /*0c70*/  FADD.FTZ R118, -R109.reuse, R118 ;  /* 0x000000766d767221 */ /* 0x040fe20000010100 */
[----:B------:R-:W-:Y:S01]  /*0c80*/  FADD.FTZ R102, -R109, R102 ;  /* 0x000000666d667221 */ /* 0x000fe20000010100 */
[----:B------:R-:W-:Y:S01]  /*0c90*/  SHF.L.U32 R97, R97, 0x10, RZ ;  /* 0x0000001061617819 */ /* 0x000fe200000006ff */
[----:B------:R-:W-:Y:S01]  /*0ca0*/  FMUL.FTZ R105, R40, R89 ;  /* 0x0000005928697220 */ /* 0x000fe20000410000 */
[----:B------:R-:W-:Y:S01]  /*0cb0*/  FADD.FTZ R110, R110, R113 ;  /* 0x000000716e6e7221 */ /* 0x000fe20000010000 */
[----:B------:R-:W-:Y:S01]  /*0cc0*/  FFMA.FTZ R53, R120, R113, R53 ;  /* 0x0000007178357223 */ /* 0x000fe20000010035 */
[C---:B------:R-:W-:Y:S01]  /*0cd0*/  FADD.FTZ R116, -R109.reuse, R116 ;  /* 0x000000746d747221 */ /* 0x040fe20000010100 */
[----:B------:R-:W-:Y:S01]  /*0ce0*/  FADD.FTZ R62, R104, R62 ;  /* 0x0000003e683e7221 */ /* 0x000fe20000010000 */
[----:B------:R-:W-:Y:S01]  /*0cf0*/  FFMA.FTZ R63, R120, R104, R63 ;  /* 0x00000068783f7223 */ /* 0x000fe2000001003f */
[----:B------:R-:W-:Y:S01]  /*0d00*/  FADD.FTZ R52, -R109, R52 ;  /* 0x000000346d347221 */ /* 0x000fe20000010100 */
[----:B------:R-:W-:-:S02]  /*0d10*/  IMAD.U32 R111, R88, 0x10000, RZ ;  /* 0x00010000586f7824 */ /* 0x000fc400078e00ff */
[C---:B------:R-:W-:Y:S01]  /*0d20*/  FMUL.FTZ R104, R73.reuse, R102 ;  /* 0x0000006649687220 */ /* 0x040fe20000410000 */
[----:B------:R-:W-:Y:S01]  /*0d30*/  FMUL.FTZ R118, R73, R118 ;  /* 0x0000007649767220 */ /* 0x000fe20000410000 */
[----:B------:R-:W-:Y:S01]  /*0d40*/  FMUL.FTZ R102, R41, R97 ;  /* 0x0000006129667220 */ /* 0x000fe20000410000 */
[----:B------:R-:W-:Y:S01]  /*0d50*/  FADD.FTZ R51, R110, R105 ;  /* 0x000000696e337221 */ /* 0x000fe20000010000 */
[----:B------:R-:W-:Y:S01]  /*0d60*/  FFMA.FTZ R53, R108, R105, R53 ;  /* 0x000000696c357223 */ /* 0x000fe20000010035 */
[----:B------:R-:W-:Y:S01]  /*0d70*/  IMAD.U32 R114, R114, 0x10000, RZ ;  /* 0x0001000072727824 */ /* 0x000fe200078e00ff */
[----:B------:R-:W-:Y:S01]  /*0d80*/  SHF.L.U32 R101, R101, 0x10, RZ ;  /* 0x0000001065657819 */ /* 0x000fe200000006ff */
[----:B------:R-:W-:Y:S01]  /*0d90*/  FMUL.FTZ R116, R73, R116 ;  /* 0x0000007449747220 */ /* 0x000fe20000410000 */
[----:B------:R-:W-:Y:S01]  /*0da0*/  FADD.FTZ R54, -R109, R54 ;  /* 0x000000366d367221 */ /* 0x000fe20000010100 */
[----:B------:R-:W-:Y:S01]  /*0db0*/  FADD.FTZ R56, R111, R56 ;  /* 0x000000386f387221 */ /* 0x000fe20000010000 */
[-C--:B------:R-:W-:Y:S01]  /*0dc0*/  FFMA.FTZ R57, R118, R111.reuse, R57 ;  /* 0x0000006f76397223 */ /* 0x080fe20000010039 */
[----:B------:R-:W-:Y:S01]  /*0dd0*/  FMUL.FTZ R103, R73, R52 ;  /* 0x0000003449677220 */ /* 0x000fe20000410000 */
[----:B------:R-:W-:Y:S01]  /*0de0*/  FMUL.FTZ R111, R42, R111 ;  /* 0x0000006f2a6f7220 */ /* 0x000fe20000410000 */
[----:B------:R-:W-:Y:S01]  /*0df0*/  FADD.FTZ R52, R51, R102 ;  /* 0x0000006633347221 */ /* 0x000fe20000010000 */
[----:B------:R-:W-:Y:S01]  /*0e00*/  FFMA.FTZ R53, R104, R102, R53 ;  /* 0x0000006668357223 */ /* 0x000fe20000010035 */
[C---:B------:R-:W-:Y:S01]  /*0e10*/  FADD.FTZ R50, -R109.reuse, R112 ;  /* 0x000000706d327221 */ /* 0x040fe20000010100 */
[----:B------:R-:W-:Y:S01]  /*0e20*/  FADD.FTZ R114, -R109, R114 ;  /* 0x000000726d727221 */ /* 0x000fe20000010100 */
[----:B------:R-:W-:Y:S01]  /*0e30*/  FADD.FTZ R64, R49, R64 ;  /* 0x0000004031407221 */ /* 0x000fe20000010000 */
[----:B------:R-:W-:Y:S01]  /*0e40*/  FFMA.FTZ R65, R100, R49, R65 ;  /* 0x0000003164417223 */ /* 0x000fe20000010041 */
[----:B------:R-:W-:Y:S01]  /*0e50*/  FADD.FTZ R22, R101, R22 ;  /* 0x0000001665167221 */ /* 0x000fe20000010000 */
[-C--:B------:R-:W-:Y:S01]  /*0e60*/  FFMA.FTZ R23, R116, R101.reuse, R23 ;  /* 0x0000006574177223 */ /* 0x080fe20000010017 */
[----:B------:R-:W-:Y:S01]  /*0e70*/  FMUL.FTZ R109, R43, R101 ;  /* 0x000000652b6d7220 */ /* 0x000fe20000410000 */
[----:B------:R-:W-:-:S02]  /*0e80*/  IMAD.U32 R49, R99, 0x10000, RZ ;  /* 0x0001000063317824 */ /* 0x000fc400078e00ff */
[----:B------:R-:W-:Y:S01]  /*0e90*/  FMUL.FTZ R101, R73, R54 ;  /* 0x0000003649657220 */ /* 0x000fe20000410000 */
[----:B------:R-:W-:Y:S01]  /*0ea0*/  FADD.FTZ R52, R52, R111 ;  /* 0x0000006f34347221 */ /* 0x000fe20000010000 */
[----:B------:R-:W-:Y:S01]  /*0eb0*/  FFMA.FTZ R53, R118, R111, R53 ;  /* 0x0000006f76357223 */ /* 0x000fe20000010035 */
[----:B------:R-:W-:Y:S01]  /*0ec0*/  FADD.FTZ R66, R107, R66 ;  /* 0x000000426b427221 */ /* 0x000fe20000010000 */
[----:B------:R-:W-:Y:S01]  /*0ed0*/  FFMA.FTZ R67, R122, R107, R67 ;  /* 0x0000006b7a437223 */ /* 0x000fe20000010043 */
[----:B------:R-:W-:Y:S01]  /*0ee0*/  IMAD.MOV.U32 R82, RZ, RZ, R55 ;  /* 0x000000ffff527224 */ /* 0x000fe200078e0037 */
[----:B------:R-:W-:Y:S01]  /*0ef0*/  SHF.L.U32 R88, R83, 0x10, RZ ;  /* 0x0000001053587819 */ /* 0x000fe200000006ff */
[----:B------:R-:W-:Y:S01]  /*0f00*/  FADD.FTZ R6, R49, R6 ;  /* 0x0000000631067221 */ /* 0x000fe20000010000 */
[-C--:B------:R-:W-:Y:S01]  /*0f10*/  FFMA.FTZ R2, R101, R49.reuse, R2 ;  /* 0x0000003165027223 */ /* 0x080fe20000010002 */
[----:B------:R-:W-:Y:S01]  /*0f20*/  FMUL.FTZ R112, R36, R49 ;  /* 0x0000003124707220 */ /* 0x000fe20000410000 */
[----:B------:R-:W-:Y:S01]  /*0f30*/  FMUL.FTZ R107, R73, R50 ;  /* 0x00000032496b7220 */ /* 0x000fe20000410000 */
[----:B------:R-:W-:Y:S01]  /*0f40*/  FADD.FTZ R49, R52, R109 ;  /* 0x0000006d34317221 */ /* 0x000fe20000010000 */
[----:B------:R-:W-:Y:S01]  /*0f50*/  FFMA.FTZ R50, R116, R109, R53 ;  /* 0x0000006d74327223 */ /* 0x000fe20000010035 */
[----:B------:R-:W-:Y:S01]  /*0f60*/  SHF.R.U32.HI R55, RZ, 0x10, R55 ;  /* 0x00000010ff377819 */ /* 0x000fe20000011637 */
[----:B------:R-:W-:-:S02]  /*0f70*/  IMAD.U32 R99, R82, 0x10000, RZ ;  /* 0x0001000052637824 */ /* 0x000fc400078e00ff */
[----:B------:R-:W-:Y:S01]  /*0f80*/  FMUL.FTZ R110, R37, R88 ;  /* 0x00000058256e7220 */ /* 0x000fe20000410000 */
[----:B------:R-:W-:Y:S01]  /*0f90*/  FADD.FTZ R49, R49, R112 ;  /* 0x0000007031317221 */ /* 0x000fe20000010000 */
[----:B------:R-:W-:Y:S01]  /*0fa0*/  FFMA.FTZ R50, R101, R112, R50 ;  /* 0x0000007065327223 */ /* 0x000fe20000010032 */
[----:B------:R-:W-:Y:S01]  /*0fb0*/  SHF.L.U32 R82, R55, 0x10, RZ ;  /* 0x0000001037527819 */ /* 0x000fe200000006ff */
[----:B------:R-:W-:Y:S01]  /*0fc0*/  FADD.FTZ R8, R99, R8 ;  /* 0x0000000863087221 */ /* 0x000fe20000010000 */
[-C--:B------:R-:W-:Y:S01]  /*0fd0*/  FFMA.FTZ R4, R107, R99.reuse, R4 ;  /* 0x000000636b047223 */ /* 0x080fe20000010004 */
[----:B------:R-:W-:Y:S01]  /*0fe0*/  SHF.R.U32.HI R48, RZ, 0x7, R21 ;  /* 0x00000007ff307819 */ /* 0x000fe20000011615 */
[----:B------:R-:W-:Y:S01]  /*0ff0*/  FMUL.FTZ R99, R38, R99 ;  /* 0x0000006326637220 */ /* 0x000fe20000410000 */
[----:B------:R-:W-:Y:S01]  /*1000*/  FADD.FTZ R52, R49, R110 ;  /* 0x0000006e31347221 */ /* 0x000fe20000010000 */
[----:B------:R-:W-:Y:S01]  /*1010*/  FFMA.FTZ R50, R103, R110, R50 ;  /* 0x0000006e67327223 */ /* 0x000fe20000010032 */
[----:B------:R-:W-:Y:S01]  /*1020*/  FADD.FTZ R58, R97, R58 ;  /* 0x0000003a613a7221 */ /* 0x000fe20000010000 */
[----:B------:R-:W-:Y:S01]  /*1030*/  FFMA.FTZ R59, R104, R97, R59 ;  /* 0x00000061683b7223 */ /* 0x000fe2000001003b */
        /* <DEDUP_REMOVED lines=33> */
.L_x_2573:
[----:B------:R-:W3:Y:S01]  /*1250*/  S2R R53, SR_CgaCtaId ;  /* 0x0000000000357919 */ /* 0x000ee20000008800 */
[----:B0-2---:R-:W-:Y:S01]  /*1260*/  FADD.FTZ R89, R89, R50 ;  /* 0x0000003259597221 */ /* 0x005fe20000010000 */
[----:B------:R-:W-:Y:S01]  /*1270*/  @!P2 SHF.R.U32.HI R50, RZ, 0x5, R21 ;  /* 0x00000005ff32a819 */ /* 0x000fe20000011615 */
[----:B-1----:R-:W-:Y:S01]  /*1280*/  FADD.FTZ R88, R88, R49 ;  /* 0x0000003158587221 */ /* 0x002fe20000010000 */
[----:B------:R-:W-:Y:S05]  /*1290*/  WARPSYNC.ALL ;  /* 0x0000000000007948 */ /* 0x000fea0003800000 */
[----:B------:R-:W-:Y:S02]  /*12a0*/  @!P2 LOP3.LUT R51, R50, 0x3, RZ, 0xc0, !PT ;  /* 0x000000033233a812 */ /* 0x000fe400078ec0ff */
[----:B------:R-:W-:-:S02]  /*12b0*/  MOV R50, 0x400 ;  /* 0x0000040000327802 */ /* 0x000fc40000000f00 */
[----:B------:R-:W-:Y:S01]  /*12c0*/  IADD3 R82, P5, R96, UR20, RZ ;  /* 0x0000001460527c10 */ /* 0x000fe2000ffbe0ff */
[----:B------:R-:W-:-:S03]  /*12d0*/  @!P2 IMAD.IADD R51, R48, 0x1, R51 ;  /* 0x000000013033a824 */ /* 0x000fc600078e0233 */
[----:B------:R-:W-:Y:S02]  /*12e0*/  IADD3.X R83, R95, UR21, RZ, P5, !PT ;  /* 0x000000155f537c10 */ /* 0x000fe4000affe4ff */
[----:B---3--:R-:W-:-:S04]  /*12f0*/  LEA R50, R53, R50, 0x18 ;  /* 0x0000003235327211 */ /* 0x008fc800078ec0ff */
[----:B------:R-:W-:-:S05]  /*1300*/  @!P2 LEA R115, R51, R50, 0x3 ;  /* 0x000000323373a211 */ /* 0x000fca00078e18ff */
[----:B------:R-:W-:Y:S01]  /*1310*/  @!P2 STS.64 [R115+0x1800], R88 ;  /* 0x001800587300a388 */ /* 0x000fe20000000a00 */
[----:B------:R-:W-:Y:S06]  /*1320*/  BAR.SYNC.DEFER_BLOCKING 0x0 ;  /* 0x0000000000007b1d */ /* 0x000fec0000010000 */
[----:B------:R-:W2:Y:S01]  /*1330*/  LDG.E.64 R82, desc[UR4][R82.64] ;  /* 0x0000000452527981 */ /* 0x000ea2000c1e1b00 */
[----:B------:R-:W-:Y:S01]  /*1340*/  IMAD R121, R48, 0x8, R50 ;  /* 0x0000000830797824 */ /* 0x000fe200078e0232 */
[----:B-----5:R-:W-:Y:S02]  /*1350*/  LOP3.LUT P5, RZ, R72, 0xff, RZ, 0xc0, !PT ;  /* 0x000000ff48ff7812 */ /* 0x020fe400078ac0ff */
[----:B------:R-:W-:-:S02]  /*1360*/  ISETP.NE.U32.AND P2, PT, RZ, UR22, PT ;  /* 0x00000016ff007c0c */ /* 0x000fc4000bf45070 */
[----:B------:R-:W0:Y:S02]  /*1370*/  LDS.128 R48, [R121+0x1800] ;  /* 0x0018000079307984 */ /* 0x000e240000000c00 */
[----:B------:R-:W-:Y:S02]  /*1380*/  ISETP.NE.AND.EX P2, PT, RZ, UR23, PT, P2 ;  /* 0x00000017ff007c0c */ /* 0x000fe4000bf45320 */
[----:B------:R-:W1:Y:S01]  /*1390*/  LDS.128 R52, [R121+0x1810] ;  /* 0x0018100079347984 */ /* 0x000e620000000c00 */
[----:B0-----:R-:W-:Y:S01]  /*13a0*/  FADD.FTZ R123, RZ, R48 ;  /* 0x00000030ff7b7221 */ /* 0x001fe20000010000 */
[----:B------:R-:W-:Y:S01]  /*13b0*/  FADD.FTZ R48, RZ, R49 ;  /* 0x00000031ff307221 */ /* 0x000fe20000010000 */
[----:B------:R-:W-:Y:S02]  /*13c0*/  @P1 MOV R49, R76 ;  /* 0x0000004c00311202 */ /* 0x000fe40000000f00 */
[----:B------:R-:W-:Y:S01]  /*13d0*/  FADD.FTZ R123, R50, R123 ;  /* 0x0000007b327b7221 */ /* 0x000fe20000010000 */
[----:B------:R-:W-:Y:S01]  /*13e0*/  FADD.FTZ R48, R51, R48 ;  /* 0x0000003033307221 */ /* 0x000fe20000010000 */
[----:B------:R-:W-:-:S02]  /*13f0*/  @P1 SHF.L.U32 R49, R49, 0x10, RZ ;  /* 0x0000001031311819 */ /* 0x000fc400000006ff */
[----:B-1----:R-:W-:Y:S01]  /*1400*/  FADD.FTZ R123, R123, R52 ;  /* 0x000000347b7b7221 */ /* 0x002fe20000010000 */
[----:B------:R-:W-:Y:S01]  /*1410*/  FADD.FTZ R48, R48, R53 ;  /* 0x0000003530307221 */ /* 0x000fe20000010000 */
[----:B------:R-:W-:Y:S02]  /*1420*/  IADD3 R50, P6, R96, UR24, RZ ;  /* 0x0000001860327c10 */ /* 0x000fe4000ffde0ff */
[----:B------:R-:W-:Y:S01]  /*1430*/  FADD.FTZ R54, R54, R123 ;  /* 0x0000007b36367221 */ /* 0x000fe20000010000 */
[----:B------:R-:W-:Y:S01]  /*1440*/  FADD.FTZ R48, R55, R48 ;  /* 0x0000003037307221 */ /* 0x000fe20000010000 */
[----:B------:R-:W-:Y:S02]  /*1450*/  IADD3.X R51, R95, UR25, RZ, P6, !PT ;  /* 0x000000195f337c10 */ /* 0x000fe4000b7fe4ff */
[----:B------:R-:W-:Y:S01]  /*1460*/  FMUL.FTZ R54, R54, UR18 ;  /* 0x0000001236367c20 */ /* 0x000fe20008410000 */
[----:B------:R-:W-:Y:S01]  /*1470*/  FMUL.FTZ R124, R48, UR18 ;  /* 0x00000012307c7c20 */ /* 0x000fe20008410000 */
[----:B------:R-:W-:-:S03]  /*1480*/  IADD3 R52, P6, R85, UR20, RZ ;  /* 0x0000001455347c10 */ /* 0x000fc6000ffde0ff */
[----:B------:R-:W-:Y:S02]  /*1490*/  FSEL R115, R54, RZ, !P4 ;  /* 0x000000ff36737208 */ /* 0x000fe40006000000 */
[----:B------:R-:W-:Y:S02]  /*14a0*/  IADD3.X R53, R84, UR21, RZ, P6, !PT ;  /* 0x0000001554357c10 */ /* 0x000fe4000b7fe4ff */
[----:B------:R-:W-:Y:S01]  /*14b0*/  LOP3.LUT P6, RZ, R72, 0xff000000, RZ, 0xc0, !PT ;  /* 0xff00000048ff7812 */ /* 0x000fe200078cc0ff */
[-CC-:B------:R-:W-:Y:S01]  /*14c0*/  FFMA.FTZ R48, R117, R124.reuse, R115.reuse ;  /* 0x0000007c75307223 */ /* 0x180fe20000010073 */
[----:B------:R-:W-:Y:S01]  /*14d0*/  HFMA2.MMA R117, -RZ, RZ, 0, 0 ;  /* 0x00000000ff757435 */ /* 0x000fe200000001ff */
[-CC-:B------:R-:W-:Y:S01]  /*14e0*/  FFMA.FTZ R55, R122, R124.reuse, R115.reuse ;  /* 0x0000007c7a377223 */ /* 0x180fe20000010073 */
[-C--:B------:R-:W-:Y:S01]  /*14f0*/  FFMA.FTZ R120, R120, R124.reuse, R115 ;  /* 0x0000007c78787223 */ /* 0x080fe20000010073 */
[----:B------:R-:W-:Y:S02]  /*1500*/  FADD.FTZ R48, R119, -R48 ;  /* 0x8000003077307221 */ /* 0x000fe40000010000 */
[----:B------:R-:W-:Y:S01]  /*1510*/  FADD.FTZ R106, R106, -R55 ;  /* 0x800000376a6a7221 */ /* 0x000fe20000010000 */
[----:B------:R-:W-:Y:S01]  /*1520*/  FFMA.FTZ R55, R100, R124, R115 ;  /* 0x0000007c64377223 */ /* 0x000fe20000010073 */
[----:B------:R-:W-:Y:S01]  /*1530*/  FMUL.FTZ R54, R73, R48 ;  /* 0x0000003049367220 */ /* 0x000fe20000410000 */
[----:B------:R-:W-:Y:S01]  /*1540*/  FADD.FTZ R120, R113, -R120 ;  /* 0x8000007871787221 */ /* 0x000fe20000010000 */
[C---:B------:R-:W-:Y:S01]  /*1550*/  FMUL.FTZ R106, R73.reuse, R106 ;  /* 0x0000006a496a7220 */ /* 0x040fe20000410000 */
[----:B------:R-:W-:Y:S01]  /*1560*/  FADD.FTZ R98, R98, -R55 ;  /* 0x8000003762627221 */ /* 0x000fe20000010000 */
[----:B------:R-:W-:Y:S01]  /*1570*/  @P1 FADD.FTZ R54, R54, R49 ;  /* 0x0000003136361221 */ /* 0x000fe20000010000 */
[----:B------:R-:W-:Y:S01]  /*1580*/  @P1 SHF.R.U64 R55, R76, 0x10, R77 ;  /* 0x000000104c371819 */ /* 0x000fe2000000124d */
[----:B------:R-:W-:-:S02]  /*1590*/  FMUL.FTZ R120, R73, R120 ;  /* 0x0000007849787220 */ /* 0x000fc40000410000 */
[----:B------:R-:W-:Y:S01]  /*15a0*/  FMUL.FTZ R48, R54, R69 ;  /* 0x0000004536307220 */ /* 0x000fe20000410000 */
[----:B------:R-:W-:Y:S02]  /*15b0*/  @P1 SHF.L.U32 R55, R55, 0x10, RZ ;  /* 0x0000001037371819 */ /* 0x000fe400000006ff */
[----:B------:R-:W-:Y:S01]  /*15c0*/  @P2 F2FP.BF16.F32.PACK_AB R54, RZ, R54 ;  /* 0x00000036ff36223e */ /* 0x000fe200000010ff */
[----:B------:R-:W-:Y:S01]  /*15d0*/  FMUL.FTZ R119, R48, UR19 ;  /* 0x0000001330777c20 */ /* 0x000fe20008410000 */
[----:B------:R-:W-:Y:S01]  /*15e0*/  @P2 IADD3 R48, P4, R96, UR22, RZ ;  /* 0x0000001660302c10 */ /* 0x000fe2000ff9e0ff */
[----:B------:R-:W-:Y:S01]  /*15f0*/  @P1 FADD.FTZ R106, R106, R55 ;  /* 0x000000376a6a1221 */ /* 0x000fe20000010000 */
[----:B------:R-:W-:Y:S02]  /*1600*/  @P1 SHF.R.U32.HI R55, RZ, 0x10, R77 ;  /* 0x00000010ff371819 */ /* 0x000fe4000001164d */
[----:B------:R-:W-:-:S03]  /*1610*/  @P2 PRMT R91, R54, 0x7610, R91 ;  /* 0x00007610365b2816 */ /* 0x000fc6000000005b */
[----:B------:R-:W-:-:S04]  /*1620*/  @P1 IMAD.U32 R55, R55, 0x10000, RZ ;  /* 0x0001000037371824 */ /* 0x000fc800078e00ff */
[----:B------:R-:W-:Y:S01]  /*1630*/  @P1 FADD.FTZ R120, R120, R55 ;  /* 0x0000003778781221 */ /* 0x000fe20000010000 */
[----:B------:R-:W-:-:S03]  /*1640*/  @P2 F2FP.BF16.F32.PACK_AB R55, RZ, R106 ;  /* 0x0000006aff37223e */ /* 0x000fc600000010ff */
[----:B------:R-:W-:Y:S01]  /*1650*/  FMUL.FTZ R96, R120, R69 ;  /* 0x0000004578607220 */ /* 0x000fe20000410000 */
[----:B------:R-:W-:Y:S02]  /*1660*/  @P2 PRMT R92, R55, 0x7610, R92 ;  /* 0x00007610375c2816 */ /* 0x000fe4000000005c */
[----:B------:R-:W-:Y:S01]  /*1670*/  @P2 F2FP.BF16.F32.PACK_AB R55, RZ, R120 ;  /* 0x00000078ff37223e */ /* 0x000fe200000010ff */
[----:B------:R-:W-:-:S03]  /*1680*/  FMUL.FTZ R96, R96, UR19 ;  /* 0x0000001360607c20 */ /* 0x000fc60008410000 */
[----:B------:R-:W-:Y:S01]  /*1690*/  @P2 PRMT R94, R55, 0x7610, R94 ;  /* 0x00007610375e2816 */ /* 0x000fe2000000005e */
[----:B--2---:R-:W-:-:S05]  /*16a0*/  @P5 IMAD.MOV.U32 R49, RZ, RZ, R82 ;  /* 0x000000ffff315224 */ /* 0x004fca00078e0052 */
[----:B------:R-:W-:-:S05]  /*16b0*/  @P5 SHF.L.U32 R49, R49, 0x10, RZ ;  /* 0x0000001031315819 */ /* 0x000fca00000006ff */
[----:B------:R-:W-:Y:S01]  /*16c0*/  @P5 FMUL.FTZ R117, R119, R49 ;  /* 0x0000003177755220 */ /* 0x000fe20000410000 */
[----:B------:R-:W-:Y:S01]  /*16d0*/  FMUL.FTZ R119, R32, R119 ;  /* 0x0000007720777220 */ /* 0x000fe20000410000 */
[----:B------:R-:W-:Y:S02]  /*16e0*/  @P2 IADD3.X R49, R95, UR23, RZ, P4, !PT ;  /* 0x000000175f312c10 */ /* 0x000fe4000a7fe4ff */
[C---:B------:R-:W-:Y:S02]  /*16f0*/  LOP3.LUT P4, RZ, R72.reuse, 0xff00, RZ, 0xc0, !PT ;  /* 0x0000ff0048ff7812 */ /* 0x040fe4000788c0ff */
[----:B------:R-:W-:Y:S02]  /*1700*/  FSEL R119, R119, RZ, P5 ;  /* 0x000000ff77777208 */ /* 0x000fe40002800000 */
[----:B------:R-:W-:Y:S01]  /*1710*/  LOP3.LUT P5, RZ, R72, 0xff0000, RZ, 0xc0, !PT ;  /* 0x00ff000048ff7812 */ /* 0x000fe200078ac0ff */
[----:B------:R-:W-:-:S03]  /*1720*/  @P1 IMAD.MOV.U32 R72, RZ, RZ, R77 ;  /* 0x000000ffff481224 */ /* 0x000fc600078e004d */
[----:B------:R-:W-:Y:S02]  /*1730*/  F2F.BF16.F32 R119, R119 ;  /* 0x0000007700777304 */ /* 0x000fe40000202000 */
[----:B------:R-:W-:Y:S01]  /*1740*/  @P1 SHF.L.U32 R89, R72, 0x10, RZ ;  /* 0x0000001048591819 */ /* 0x000fe200000006ff */
[----:B------:R-:W-:Y:S01]  /*1750*/  FMUL.FTZ R72, R73, R98 ;  /* 0x0000006249487220 */ /* 0x000fe20000410000 */
[----:B------:R-:W-:-:S03]  /*1760*/  FMUL.FTZ R98, R106, R69 ;  /* 0x000000456a627220 */ /* 0x000fc60000410000 */
[----:B------:R-:W-:Y:S01]  /*1770*/  @P1 FADD.FTZ R72, R72, R89 ;  /* 0x0000005948481221 */ /* 0x000fe20000010000 */
[----:B------:R-:W-:-:S03]  /*1780*/  FMUL.FTZ R98, R98, UR19 ;  /* 0x0000001362627c20 */ /* 0x000fc60008410000 */
[----:B------:R-:W-:Y:S01]  /*1790*/  FMUL.FTZ R95, R72, R69 ;  /* 0x00000045485f7220 */ /* 0x000fe20000410000 */
[----:B------:R-:W-:-:S03]  /*17a0*/  @P2 F2FP.BF16.F32.PACK_AB R54, RZ, R72 ;  /* 0x00000048ff36223e */ /* 0x000fc600000010ff */
[----:B------:R-:W-:Y:S01]  /*17b0*/  FMUL.FTZ R95, R95, UR19 ;  /* 0x000000135f5f7c20 */ /* 0x000fe20008410000 */
[----:B------:R-:W-:Y:S01]  /*17c0*/  @P2 PRMT R93, R54, 0x7610, R93 ;  /* 0x00007610365d2816 */ /* 0x000fe2000000005d */
[----:B------:R-:W-:-:S03]  /*17d0*/  FMUL.FTZ R54, R33, R98 ;  /* 0x0000006221367220 */ /* 0x000fc60000410000 */
[----:B------:R-:W-:Y:S02]  /*17e0*/  @P2 PRMT R89, R93, 0x5410, R94 ;  /* 0x000054105d592816 */ /* 0x000fe4000000005e */
[----:B------:R-:W-:Y:S01]  /*17f0*/  FSEL R88, R54, RZ, P4 ;  /* 0x000000ff36587208 */ /* 0x000fe20002000000 */
[----:B------:R-:W-:-:S05]  /*1800*/  FMUL.FTZ R54, R34, R95 ;  /* 0x0000005f22367220 */ /* 0x000fca0000410000 */
[----:B------:R-:W-:Y:S01]  /*1810*/  FSEL R113, R54, RZ, P5 ;  /* 0x000000ff36717208 */ /* 0x000fe20002800000 */
[----:B------:R-:W-:Y:S01]  /*1820*/  FMUL.FTZ R54, R35, R96 ;  /* 0x0000006023367220 */ /* 0x000fe20000410000 */
[----:B------:R-:W0:Y:S04]  /*1830*/  F2F.BF16.F32 R88, R88 ;  /* 0x0000005800587304 */ /* 0x000e280000202000 */
[----:B------:R-:W-:Y:S02]  /*1840*/  FSEL R72, R54, RZ, P6 ;  /* 0x000000ff36487208 */ /* 0x000fe40003000000 */
[----:B------:R-:W-:Y:S02]  /*1850*/  @P2 LOP3.LUT R54, R92, 0xffff, RZ, 0xc0, !PT ;  /* 0x0000ffff5c362812 */ /* 0x000fe400078ec0ff */
[----:B------:R-:W-:Y:S03]  /*1860*/  F2F.BF16.F32 R113, R113 ;  /* 0x0000007100717304 */ /* 0x000fe60000202000 */
[----:B------:R-:W-:-:S05]  /*1870*/  @P2 IMAD.WIDE.U32 R54, R54, 0x10000, RZ ;  /* 0x0001000036362825 */ /* 0x000fca00078e00ff */
[----:B------:R-:W1:Y:S01]  /*1880*/  F2F.BF16.F32 R72, R72 ;  /* 0x0000004800487304 */ /* 0x000e620000202000 */
[----:B------:R-:W-:Y:S01]  /*1890*/  @P2 LOP3.LUT R55, R89, R55, RZ, 0xfc, !PT ;  /* 0x0000003759372212 */ /* 0x000fe200078efcff */
[----:B0-----:R-:W-:Y:S01]  /*18a0*/  IMAD.WIDE.U32 R88, R88, 0x10000, RZ ;  /* 0x0001000058587825 */ /* 0x001fe200078e00ff */
[----:B------:R-:W-:Y:S02]  /*18b0*/  @P2 LOP3.LUT R54, R54, 0xffff, R91, 0xf8, !PT ;  /* 0x0000ffff36362812 */ /* 0x000fe400078ef85b */
[----:B------:R-:W-:-:S03]  /*18c0*/  LOP3.LUT R88, R88, R119, RZ, 0xfc, !PT ;  /* 0x0000007758587212 */ /* 0x000fc600078efcff */
[----:B------:R0:W-:Y:S01]  /*18d0*/  @P2 STG.E.64 desc[UR4][R48.64], R54 ;  /* 0x0000003630002986 */ /* 0x0001e2000c101b04 */
[----:B-1----:R-:W-:-:S04]  /*18e0*/  SHF.L.U32 R100, R72, 0x10, RZ ;  /* 0x0000001048647819 */ /* 0x002fc800000006ff */
[----:B------:R-:W-:-:S05]  /*18f0*/  LOP3.LUT R89, R89, R100, R113, 0xfe, !PT ;  /* 0x0000006459597212 */ /* 0x000fca00078efe71 */
[----:B------:R1:W-:Y:S04]  /*1900*/  STG.E.64 desc[UR4][R50.64], R88 ;  /* 0x0000005832007986 */ /* 0x0003e8000c101b04 */
[----:B------:R-:W2:Y:S01]  /*1910*/  LDG.E.64 R52, desc[UR4][R52.64] ;  /* 0x0000000434347981 */ /* 0x000ea2000c1e1b00 */
[----:B------:R-:W-:Y:S01]  /*1920*/  @P4 SHF.R.U64 R113, R82, 0x10, R83 ;  /* 0x0000001052714819 */ /* 0x000fe20000001253 */
[-CC-:B------:R-:W-:Y:S01]  /*1930*/  FFMA.FTZ R108, R108, R124.reuse, R115.reuse ;  /* 0x0000007c6c6c7223 */ /* 0x180fe20000010073 */
[--C-:B0-----:R-:W-:Y:S01]  /*1940*/  FFMA.FTZ R49, R104, R124, R115.reuse ;  /* 0x0000007c68317223 */ /* 0x101fe20000010073 */
[----:B------:R-:W-:Y:S01]  /*1950*/  @P1 MOV R48, R78 ;  /* 0x0000004e00301202 */ /* 0x000fe20000000f00 */
[----:B------:R-:W-:Y:S01]  /*1960*/  FFMA.FTZ R116, R116, R124, R115 ;  /* 0x0000007c74747223 */ /* 0x000fe20000010073 */
[----:B------:R-:W-:-:S02]  /*1970*/  @P4 IMAD.U32 R113, R113, 0x10000, RZ ;  /* 0x0001000071714824 */ /* 0x000fc400078e00ff */
[----:B------:R-:W-:Y:S01]  /*1980*/  FADD.FTZ R108, R105, -R108 ;  /* 0x8000006c696c7221 */ /* 0x000fe20000010000 */
[----:B------:R-:W-:Y:S01]  /*1990*/  MOV R72, RZ ;  /* 0x000000ff00487202 */ /* 0x000fe20000000f00 */
[----:B------:R-:W-:Y:S01]  /*19a0*/  FADD.FTZ R102, R102, -R49 ;  /* 0x8000003166667221 */ /* 0x000fe20000010000 */
[----:B------:R-:W-:Y:S01]  /*19b0*/  @P4 FMUL.FTZ R72, R98, R113 ;  /* 0x0000007162484220 */ /* 0x000fe20000410000 */
[----:B------:R-:W-:Y:S01]  /*19c0*/  FFMA.FTZ R118, R118, R124, R115 ;  /* 0x0000007c76767223 */ /* 0x000fe20000010073 */
[----:B------:R-:W-:Y:S01]  /*19d0*/  LOP3.LUT P4, RZ, R71, 0xff, RZ, 0xc0, !PT ;  /* 0x000000ff47ff7812 */ /* 0x000fe2000788c0ff */
[----:B------:R-:W-:Y:S02]  /*19e0*/  @P1 IMAD.U32 R49, R48, 0x10000, RZ ;  /* 0x0001000030311824 */ /* 0x000fe400078e00ff */
[----:B------:R-:W-:Y:S01]  /*19f0*/  FMUL.FTZ R98, R73, R108 ;  /* 0x0000006c49627220 */ /* 0x000fe20000410000 */
[--C-:B-1----:R-:W-:Y:S01]  /*1a00*/  @P1 SHF.R.U64 R51, R78, 0x10, R79.reuse ;  /* 0x000000104e331819 */ /* 0x102fe2000000124f */
[----:B------:R-:W-:Y:S01]  /*1a10*/  FADD.FTZ R116, R109, -R116 ;  /* 0x800000746d747221 */ /* 0x000fe20000010000 */
[----:B------:R-:W-:Y:S01]  /*1a20*/  @P1 SHF.R.U32.HI R89, RZ, 0x10, R79 ;  /* 0x00000010ff591819 */ /* 0x000fe2000001164f */
[----:B------:R-:W-:Y:S01]  /*1a30*/  FADD.FTZ R118, R111, -R118 ;  /* 0x800000766f767221 */ /* 0x000fe20000010000 */
[----:B------:R-:W-:Y:S01]  /*1a40*/  @P1 MOV R50, R79 ;  /* 0x0000004f00321202 */ /* 0x000fe20000000f00 */
[----:B------:R-:W-:Y:S01]  /*1a50*/  @P1 FADD.FTZ R98, R98, R49 ;  /* 0x0000003162621221 */ /* 0x000fe20000010000 */
[----:B------:R-:W-:Y:S01]  /*1a60*/  @P6 SHF.R.U32.HI R49, RZ, 0x10, R83 ;  /* 0x00000010ff316819 */ /* 0x000fe20000011653 */
[----:B------:R-:W-:Y:S01]  /*1a70*/  @P1 IMAD.U32 R89, R89, 0x10000, RZ ;  /* 0x0001000059591824 */ /* 0x000fe200078e00ff */
[----:B------:R-:W-:Y:S01]  /*1a80*/  @P1 SHF.L.U32 R51, R51, 0x10, RZ ;  /* 0x0000001033331819 */ /* 0x000fe200000006ff */
[C---:B------:R-:W-:Y:S01]  /*1a90*/  FMUL.FTZ R102, R73.reuse, R102 ;  /* 0x0000006649667220 */ /* 0x040fe20000410000 */
[----:B------:R-:W-:Y:S01]  /*1aa0*/  @P1 SHF.L.U32 R55, R50, 0x10, RZ ;  /* 0x0000001032371819 */ /* 0x000fe200000006ff */
[C---:B------:R-:W-:Y:S01]  /*1ab0*/  FMUL.FTZ R100, R73.reuse, R116 ;  /* 0x0000007449647220 */ /* 0x040fe20000410000 */
[----:B------:R-:W-:Y:S01]  /*1ac0*/  FMUL.FTZ R82, R73, R118 ;  /* 0x0000007649527220 */ /* 0x000fe20000410000 */
[----:B------:R-:W-:Y:S01]  /*1ad0*/  FMUL.FTZ R50, R98, R69 ;  /* 0x0000004562327220 */ /* 0x000fe20000410000 */
[----:B------:R-:W-:Y:S01]  /*1ae0*/  @P6 SHF.L.U32 R49, R49, 0x10, RZ ;  /* 0x0000001031316819 */ /* 0x000fe200000006ff */
[----:B------:R-:W-:Y:S01]  /*1af0*/  @P1 FADD.FTZ R102, R102, R51 ;  /* 0x0000003366661221 */ /* 0x000fe20000010000 */
[----:B------:R-:W-:Y:S01]  /*1b00*/  @P5 MOV R48, R83 ;  /* 0x0000005300305202 */ /* 0x000fe20000000f00 */
[----:B------:R-:W-:Y:S01]  /*1b10*/  @P1 FADD.FTZ R100, R100, R89 ;  /* 0x0000005964641221 */ /* 0x000fe20000010000 */
[----:B------:R-:W-:Y:S01]  /*1b20*/  @P1 FADD.FTZ R82, R82, R55 ;  /* 0x0000003752521221 */ /* 0x000fe20000010000 */
[----:B------:R-:W-:Y:S01]  /*1b30*/  CS2R R88, SRZ ;  /* 0x0000000000587805 */ /* 0x000fe2000001ff00 */
[----:B------:R-:W-:Y:S01]  /*1b40*/  HFMA2.MMA R105, -RZ, RZ, 0, 0 ;  /* 0x00000000ff697435 */ /* 0x000fe200000001ff */
[----:B------:R-:W-:Y:S01]  /*1b50*/  FMUL.FTZ R55, R50, UR19 ;  /* 0x0000001332377c20 */ /* 0x000fe20008410000 */
[----:B------:R-:W-:Y:S01]  /*1b60*/  @P6 FMUL.FTZ R88, R96, R49 ;  /* 0x0000003160586220 */ /* 0x000fe20000410000 */
[----:B------:R-:W-:-:S02]  /*1b70*/  @P5 IMAD.U32 R48, R48, 0x10000, RZ ;  /* 0x0001000030305824 */ /* 0x000fc400078e00ff */
[----:B------:R-:W-:Y:S01]  /*1b80*/  FMUL.FTZ R96, R102, R69 ;  /* 0x0000004566607220 */ /* 0x000fe20000410000 */
[----:B------:R-:W-:Y:S01]  /*1b90*/  FMUL.FTZ R106, R28, R55 ;  /* 0x000000371c6a7220 */ /* 0x000fe20000410000 */
[-C--:B------:R-:W-:Y:S01]  /*1ba0*/  FMUL.FTZ R104, R100, R69.reuse ;  /* 0x0000004564687220 */ /* 0x080fe20000410000 */
[----:B------:R-:W-:Y:S01]  /*1bb0*/  @P5 FMUL.FTZ R105, R95, R48 ;  /* 0x000000305f695220 */ /* 0x000fe20000410000 */
[----:B------:R-:W-:Y:S01]  /*1bc0*/  FMUL.FTZ R96, R96, UR19 ;  /* 0x0000001360607c20 */ /* 0x000fe20008410000 */
[----:B------:R-:W-:Y:S01]  /*1bd0*/  @P2 IADD3 R48, P6, R85, UR22, RZ ;  /* 0x0000001655302c10 */ /* 0x000fe2000ffde0ff */
[----:B------:R-:W-:Y:S01]  /*1be0*/  FMUL.FTZ R95, R82, R69 ;  /* 0x00000045525f7220 */ /* 0x000fe20000410000 */
[----:B------:R-:W-:Y:S01]  /*1bf0*/  FSEL R106, R106, RZ, P4 ;  /* 0x000000ff6a6a7208 */ /* 0x000fe20002000000 */
[----:B------:R-:W-:Y:S01]  /*1c00*/  FMUL.FTZ R104, R104, UR19 ;  /* 0x0000001368687c20 */ /* 0x000fe20008410000 */
[----:B------:R-:W-:Y:S01]  /*1c10*/  LOP3.LUT P5, RZ, R71, 0xff00, RZ, 0xc0, !PT ;  /* 0x0000ff0047ff7812 */ /* 0x000fe200078ac0ff */
[----:B------:R-:W-:Y:S01]  /*1c20*/  FMUL.FTZ R95, R95, UR19 ;  /* 0x000000135f5f7c20 */ /* 0x000fe20008410000 */
[----:B------:R-:W-:Y:S01]  /*1c30*/  @P2 IADD3.X R49, R84, UR23, RZ, P6, !PT ;  /* 0x0000001754312c10 */ /* 0x000fe2000b7fe4ff */
[----:B------:R-:W-:Y:S01]  /*1c40*/  F2F.BF16.F32 R109, R106 ;  /* 0x0000006a006d7304 */ /* 0x000fe20000202000 */
[----:B------:R-:W-:Y:S01]  /*1c50*/  @P2 F2FP.BF16.F32.PACK_AB R102, RZ, R102 ;  /* 0x00000066ff66223e */ /* 0x000fe200000010ff */
[----:B------:R-:W-:Y:S01]  /*1c60*/  FMUL.FTZ R83, R30, R95 ;  /* 0x0000005f1e537220 */ /* 0x000fe20000410000 */
[----:B------:R-:W-:-:S02]  /*1c70*/  @P2 F2FP.BF16.F32.PACK_AB R100, RZ, R100 ;  /* 0x00000064ff64223e */ /* 0x000fc400000010ff */
[----:B------:R-:W-:Y:S02]  /*1c80*/  @P2 PRMT R92, R102, 0x7610, R92 ;  /* 0x00007610665c2816 */ /* 0x000fe4000000005c */
[----:B------:R-:W-:Y:S02]  /*1c90*/  @P2 F2FP.BF16.F32.PACK_AB R102, RZ, R82 ;  /* 0x00000052ff66223e */ /* 0x000fe400000010ff */
[----:B------:R-:W-:Y:S02]  /*1ca0*/  @P2 LOP3.LUT R82, R92, 0xffff, RZ, 0xc0, !PT ;  /* 0x0000ffff5c522812 */ /* 0x000fe400078ec0ff */
[----:B------:R-:W-:Y:S02]  /*1cb0*/  @P2 PRMT R93, R102, 0x7610, R93 ;  /* 0x00007610665d2816 */ /* 0x000fe4000000005d */
[----:B------:R-:W-:Y:S02]  /*1cc0*/  @P2 PRMT R94, R100, 0x7610, R94 ;  /* 0x00007610645e2816 */ /* 0x000fe4000000005e */
[----:B------:R-:W-:-:S02]  /*1cd0*/  @P2 F2FP.BF16.F32.PACK_AB R98, RZ, R98 ;  /* 0x00000062ff62223e */ /* 0x000fc400000010ff */
[----:B------:R-:W-:Y:S02]  /*1ce0*/  @P2 PRMT R111, R93, 0x5410, R94 ;  /* 0x000054105d6f2816 */ /* 0x000fe4000000005e */
[----:B------:R-:W-:Y:S02]  /*1cf0*/  @P2 PRMT R91, R98, 0x7610, R91 ;  /* 0x00007610625b2816 */ /* 0x000fe4000000005b */
[----:B--2---:R-:W-:-:S05]  /*1d00*/  @P4 MOV R51, R52 ;  /* 0x0000003400334202 */ /* 0x004fca0000000f00 */
[----:B------:R-:W-:Y:S02]  /*1d10*/  @P4 IMAD.U32 R50, R51, 0x10000, RZ ;  /* 0x0001000033324824 */ /* 0x000fe400078e00ff */
[----:B------:R-:W-:Y:S02]  /*1d20*/  FMUL.FTZ R51, R29, R96 ;  /* 0x000000601d337220 */ /* 0x000fe40000410000 */
[----:B------:R-:W-:Y:S01]  /*1d30*/  @P4 FMUL.FTZ R89, R55, R50 ;  /* 0x0000003237594220 */ /* 0x000fe20000410000 */
[----:B------:R-:W-:Y:S01]  /*1d40*/  IADD3 R54, P4, R85, UR24, RZ ;  /* 0x0000001855367c10 */ /* 0x000fe2000ff9e0ff */
[----:B------:R-:W-:Y:S01]  /*1d50*/  FMUL.FTZ R85, R31, R104 ;  /* 0x000000681f557220 */ /* 0x000fe20000410000 */
[----:B------:R-:W-:Y:S02]  /*1d60*/  IADD3 R50, P6, R75, UR20, RZ ;  /* 0x000000144b327c10 */ /* 0x000fe4000ffde0ff */
[----:B------:R-:W-:Y:S02]  /*1d70*/  IADD3.X R55, R84, UR25, RZ, P4, !PT ;  /* 0x0000001954377c10 */ /* 0x000fe4000a7fe4ff */
[----:B------:R-:W-:-:S02]  /*1d80*/  FSEL R84, R51, RZ, P5 ;  /* 0x000000ff33547208 */ /* 0x000fc40002800000 */
[----:B------:R-:W-:Y:S02]  /*1d90*/  IADD3.X R51, R74, UR21, RZ, P6, !PT ;  /* 0x000000154a337c10 */ /* 0x000fe4000b7fe4ff */
[C---:B------:R-:W-:Y:S02]  /*1da0*/  LOP3.LUT P6, RZ, R71.reuse, 0xff000000, RZ, 0xc0, !PT ;  /* 0xff00000047ff7812 */ /* 0x040fe400078cc0ff */
[----:B------:R-:W-:Y:S01]  /*1db0*/  LOP3.LUT P4, RZ, R71, 0xff0000, RZ, 0xc0, !PT ;  /* 0x00ff000047ff7812 */ /* 0x000fe2000788c0ff */
[----:B------:R-:W0:Y:S01]  /*1dc0*/  F2F.BF16.F32 R84, R84 ;  /* 0x0000005400547304 */ /* 0x000e220000202000 */
[----:B------:R-:W-:Y:S02]  /*1dd0*/  FSEL R85, R85, RZ, P6 ;  /* 0x000000ff55557208 */ /* 0x000fe40003000000 */
[----:B------:R-:W-:-:S05]  /*1de0*/  FSEL R83, R83, RZ, P4 ;  /* 0x000000ff53537208 */ /* 0x000fca0002000000 */
[----:B------:R0:W1:Y:S08]  /*1df0*/  F2F.BF16.F32 R108, R85 ;  /* 0x00000055006c7304 */ /* 0x0000700000202000 */
[----:B------:R2:W3:Y:S01]  /*1e00*/  F2F.BF16.F32 R71, R83 ;  /* 0x0000005300477304 */ /* 0x0004e20000202000 */
[----:B0-----:R-:W-:-:S03]  /*1e10*/  IMAD.WIDE.U32 R84, R84, 0x10000, RZ ;  /* 0x0001000054547825 */ /* 0x001fc600078e00ff */
[----:B------:R-:W-:Y:S02]  /*1e20*/  LOP3.LUT R84, R84, R109, RZ, 0xfc, !PT ;  /* 0x0000006d54547212 */ /* 0x000fe400078efcff */
[----:B-1----:R-:W-:Y:S01]  /*1e30*/  SHF.L.U32 R98, R108, 0x10, RZ ;  /* 0x000000106c627819 */ /* 0x002fe200000006ff */
[----:B--2---:R-:W-:-:S05]  /*1e40*/  @P2 IMAD.WIDE.U32 R82, R82, 0x10000, RZ ;  /* 0x0001000052522825 */ /* 0x004fca00078e00ff */
[----:B------:R-:W-:Y:S02]  /*1e50*/  @P2 LOP3.LUT R83, R111, R83, RZ, 0xfc, !PT ;  /* 0x000000536f532212 */ /* 0x000fe400078efcff */
[----:B------:R-:W-:Y:S02]  /*1e60*/  @P2 LOP3.LUT R82, R82, 0xffff, R91, 0xf8, !PT ;  /* 0x0000ffff52522812 */ /* 0x000fe400078ef85b */
[----:B---3--:R-:W-:-:S03]  /*1e70*/  LOP3.LUT R85, R85, R98, R71, 0xfe, !PT ;  /* 0x0000006255557212 */ /* 0x008fc600078efe47 */
[----:B------:R0:W-:Y:S04]  /*1e80*/  @P2 STG.E.64 desc[UR4][R48.64], R82 ;  /* 0x0000005230002986 */ /* 0x0001e8000c101b04 */
[----:B------:R1:W-:Y:S04]  /*1e90*/  STG.E.64 desc[UR4][R54.64], R84 ;  /* 0x0000005436007986 */ /* 0x0003e8000c101b04 */
[----:B------:R-:W2:Y:S01]  /*1ea0*/  LDG.E.64 R50, desc[UR4][R50.64] ;  /* 0x0000000432327981 */ /* 0x000ea2000c1e1b00 */
[-CC-:B------:R-:W-:Y:S01]  /*1eb0*/  FFMA.FTZ R101, R101, R124.reuse, R115.reuse ;  /* 0x0000007c65657223 */ /* 0x180fe20000010073 */
[--C-:B------:R-:W-:Y:S01]  /*1ec0*/  FFMA.FTZ R103, R103, R124, R115.reuse ;  /* 0x0000007c67677223 */ /* 0x100fe20000010073 */
[----:B------:R-:W-:Y:S01]  /*1ed0*/  @P1 MOV R71, R80 ;  /* 0x0000005000471202 */ /* 0x000fe20000000f00 */
[-C--:B------:R-:W-:Y:S01]  /*1ee0*/  FFMA.FTZ R98, R107, R124.reuse, R115 ;  /* 0x0000007c6b627223 */ /* 0x080fe20000010073 */
[----:B------:R-:W-:Y:S01]  /*1ef0*/  FADD.FTZ R112, R112, -R101 ;  /* 0x8000006570707221 */ /* 0x000fe20000010000 */
[----:B------:R-:W-:Y:S01]  /*1f00*/  @P1 SHF.R.U64 R100, R80, 0x10, R81 ;  /* 0x0000001050641819 */ /* 0x000fe20000001251 */
[----:B------:R-:W-:Y:S01]  /*1f10*/  FADD.FTZ R110, R110, -R103 ;  /* 0x800000676e6e7221 */ /* 0x000fe20000010000 */
[----:B------:R-:W-:Y:S01]  /*1f20*/  FFMA.FTZ R114, R114, R124, R115 ;  /* 0x0000007c72727223 */ /* 0x000fe20000010073 */
[----:B0-----:R-:W-:Y:S01]  /*1f30*/  @P1 IMAD.U32 R49, R71, 0x10000, RZ ;  /* 0x0001000047311824 */ /* 0x001fe200078e00ff */
[----:B-1----:R-:W-:Y:S01]  /*1f40*/  @P1 SHF.L.U32 R55, R100, 0x10, RZ ;  /* 0x0000001064371819 */ /* 0x002fe200000006ff */
[C---:B------:R-:W-:Y:S01]  /*1f50*/  FMUL.FTZ R112, R73.reuse, R112 ;  /* 0x0000007049707220 */ /* 0x040fe20000410000 */
[----:B------:R-:W-:Y:S01]  /*1f60*/  FMUL.FTZ R110, R73, R110 ;  /* 0x0000006e496e7220 */ /* 0x000fe20000410000 */
[----:B------:R-:W-:Y:S01]  /*1f70*/  FADD.FTZ R98, R99, -R98 ;  /* 0x8000006263627221 */ /* 0x000fe20000010000 */
[----:B------:R-:W-:Y:S01]  /*1f80*/  FADD.FTZ R114, R97, -R114 ;  /* 0x8000007261727221 */ /* 0x000fe20000010000 */
[----:B------:R-:W-:Y:S01]  /*1f90*/  @P1 FADD.FTZ R112, R112, R49 ;  /* 0x0000003170701221 */ /* 0x000fe20000010000 */
[----:B------:R-:W-:Y:S01]  /*1fa0*/  @P1 FADD.FTZ R110, R110, R55 ;  /* 0x000000376e6e1221 */ /* 0x000fe20000010000 */
[----:B------:R-:W-:Y:S01]  /*1fb0*/  @P1 MOV R49, R81 ;  /* 0x0000005100311202 */ /* 0x000fe20000000f00 */
[C---:B------:R-:W-:Y:S01]  /*1fc0*/  FMUL.FTZ R98, R73.reuse, R98 ;  /* 0x0000006249627220 */ /* 0x040fe20000410000 */
[--C-:B------:R-:W-:Y:S01]  /*1fd0*/  @P5 SHF.R.U64 R82, R52, 0x10, R53.reuse ;  /* 0x0000001034525819 */ /* 0x100fe20000001235 */
[----:B------:R-:W-:Y:S01]  /*1fe0*/  FMUL.FTZ R114, R73, R114 ;  /* 0x0000007249727220 */ /* 0x000fe20000410000 */
[----:B------:R-:W-:Y:S01]  /*1ff0*/  @P4 MOV R54, R53 ;  /* 0x0000003500364202 */ /* 0x000fe20000000f00 */
[----:B------:R-:W-:Y:S01]  /*2000*/  IMAD.MOV.U32 R48, RZ, RZ, RZ ;  /* 0x000000ffff307224 */ /* 0x000fe200078e00ff */
[----:B------:R-:W-:-:S02]  /*2010*/  @P6 SHF.R.U32.HI R55, RZ, 0x10, R53 ;  /* 0x00000010ff376819 */ /* 0x000fc40000011635 */
[----:B------:R-:W-:Y:S02]  /*2020*/  CS2R R52, SRZ ;  /* 0x0000000000347805 */ /* 0x000fe4000001ff00 */
[----:B------:R-:W-:Y:S01]  /*2030*/  @P1 SHF.R.U32.HI R73, RZ, 0x10, R81 ;  /* 0x00000010ff491819 */ /* 0x000fe20000011651 */
[----:B------:R-:W-:Y:S01]  /*2040*/  FADD.FTZ R9, R72, R9 ;  /* 0x0000000948097221 */ /* 0x000fe20000010000 */
[----:B------:R-:W-:Y:S01]  /*2050*/  @P1 SHF.L.U32 R71, R49, 0x10, RZ ;  /* 0x0000001031471819 */ /* 0x000fe200000006ff */
[----:B------:R-:W-:Y:S01]  /*2060*/  @P6 IMAD.U32 R55, R55, 0x10000, RZ ;  /* 0x0001000037376824 */ /* 0x000fe200078e00ff */
[----:B------:R-:W-:Y:S01]  /*2070*/  @P5 SHF.L.U32 R49, R82, 0x10, RZ ;  /* 0x0000001052315819 */ /* 0x000fe200000006ff */
[----:B------:R-:W-:Y:S01]  /*2080*/  @P1 IMAD.U32 R73, R73, 0x10000, RZ ;  /* 0x0001000049491824 */ /* 0x000fe200078e00ff */
[----:B------:R-:W-:Y:S01]  /*2090*/  @P4 SHF.L.U32 R54, R54, 0x10, RZ ;  /* 0x0000001036364819 */ /* 0x000fe200000006ff */
[----:B------:R-:W-:Y:S01]  /*20a0*/  @P1 FADD.FTZ R98, R98, R71 ;  /* 0x0000004762621221 */ /* 0x000fe20000010000 */
[----:B------:R-:W-:Y:S01]  /*20b0*/  @P6 FMUL.FTZ R52, R104, R55 ;  /* 0x0000003768346220 */ /* 0x000fe20000410000 */
[----:B------:R-:W-:Y:S01]  /*20c0*/  @P5 FMUL.FTZ R48, R96, R49 ;  /* 0x0000003160305220 */ /* 0x000fe20000410000 */
[----:B------:R-:W-:Y:S01]  /*20d0*/  @P2 F2FP.BF16.F32.PACK_AB R49, RZ, R110 ;  /* 0x0000006eff31223e */ /* 0x000fe200000010ff */
[----:B------:R-:W-:Y:S01]  /*20e0*/  @P4 FMUL.FTZ R53, R95, R54 ;  /* 0x000000365f354220 */ /* 0x000fe20000410000 */
[----:B------:R-:W-:Y:S01]  /*20f0*/  LOP3.LUT P4, RZ, R70, 0xff00, RZ, 0xc0, !PT ;  /* 0x0000ff0046ff7812 */ /* 0x000fe2000788c0ff */
[----:B------:R-:W-:Y:S01]  /*2100*/  @P1 FADD.FTZ R114, R114, R73 ;  /* 0x0000004972721221 */ /* 0x000fe20000010000 */
[----:B------:R-:W-:Y:S01]  /*2110*/  LOP3.LUT P5, RZ, R70, 0xff0000, RZ, 0xc0, !PT ;  /* 0x00ff000046ff7812 */ /* 0x000fe200078ac0ff */
[-C--:B------:R-:W-:Y:S01]  /*2120*/  FMUL.FTZ R110, R110, R69.reuse ;  /* 0x000000456e6e7220 */ /* 0x080fe20000410000 */
[----:B------:R-:W-:Y:S01]  /*2130*/  LOP3.LUT P6, RZ, R70, 0xff000000, RZ, 0xc0, !PT ;  /* 0xff00000046ff7812 */ /* 0x000fe200078cc0ff */
[----:B------:R-:W-:Y:S01]  /*2140*/  FADD.FTZ R15, R52, R15 ;  /* 0x0000000f340f7221 */ /* 0x000fe20000010000 */
[----:B------:R-:W-:Y:S01]  /*2150*/  @P2 PRMT R92, R49, 0x7610, R92 ;  /* 0x00007610315c2816 */ /* 0x000fe2000000005c */
[-C--:B------:R-:W-:Y:S01]  /*2160*/  FMUL.FTZ R49, R112, R69.reuse ;  /* 0x0000004570317220 */ /* 0x080fe20000410000 */
[----:B------:R-:W-:Y:S01]  /*2170*/  @P2 F2FP.BF16.F32.PACK_AB R54, RZ, R98 ;  /* 0x00000062ff36223e */ /* 0x000fe200000010ff */
[-C--:B------:R-:W-:Y:S01]  /*2180*/  FMUL.FTZ R98, R98, R69.reuse ;  /* 0x0000004562627220 */ /* 0x080fe20000410000 */
[----:B------:R-:W-:Y:S01]  /*2190*/  FMUL.FTZ R69, R114, R69 ;  /* 0x0000004572457220 */ /* 0x000fe20000410000 */
[----:B------:R-:W-:Y:S01]  /*21a0*/  LOP3.LUT P1, RZ, R70, 0xff, RZ, 0xc0, !PT ;  /* 0x000000ff46ff7812 */ /* 0x000fe2000782c0ff */
[----:B------:R-:W-:Y:S01]  /*21b0*/  FADD.FTZ R16, R53, R16 ;  /* 0x0000001035107221 */ /* 0x000fe20000010000 */
[----:B------:R-:W-:Y:S01]  /*21c0*/  FMUL.FTZ R85, R98, UR19 ;  /* 0x0000001362557c20 */ /* 0x000fe20008410000 */
[----:B------:R-:W-:Y:S01]  /*21d0*/  FMUL.FTZ R82, R69, UR19 ;  /* 0x0000001345527c20 */ /* 0x000fe20008410000 */
[----:B------:R-:W-:Y:S01]  /*21e0*/  FMUL.FTZ R73, R49, UR19 ;  /* 0x0000001331497c20 */ /* 0x000fe20008410000 */
[----:B------:R-:W-:Y:S01]  /*21f0*/  FMUL.FTZ R110, R110, UR19 ;  /* 0x000000136e6e7c20 */ /* 0x000fe20008410000 */
[----:B------:R-:W-:Y:S01]  /*2200*/  FMUL.FTZ R53, R26, R85 ;  /* 0x000000551a357220 */ /* 0x000fe20000410000 */
[----:B------:R-:W-:Y:S01]  /*2210*/  @P2 PRMT R93, R54, 0x7610, R93 ;  /* 0x00007610365d2816 */ /* 0x000fe2000000005d */
[----:B------:R-:W-:Y:S01]  /*2220*/  FMUL.FTZ R49, R24, R73 ;  /* 0x0000004918317220 */ /* 0x000fe20000410000 */
[----:B------:R-:W-:Y:S01]  /*2230*/  FMUL.FTZ R54, R25, R110 ;  /* 0x0000006e19367220 */ /* 0x000fe20000410000 */
[----:B------:R-:W-:Y:S01]  /*2240*/  FADD.FTZ R13, R48, R13 ;  /* 0x0000000d300d7221 */ /* 0x000fe20000010000 */
[----:B------:R-:W-:Y:S01]  /*2250*/  FSEL R55, R53, RZ, P5 ;  /* 0x000000ff35377208 */ /* 0x000fe20002800000 */
[----:B------:R-:W-:Y:S01]  /*2260*/  FADD.FTZ R10, R117, R10 ;  /* 0x0000000a750a7221 */ /* 0x000fe20000010000 */
[----:B------:R-:W-:Y:S01]  /*2270*/  FSEL R49, R49, RZ, P1 ;  /* 0x000000ff31317208 */ /* 0x000fe20000800000 */
[----:B------:R-:W-:Y:S01]  /*2280*/  FADD.FTZ R12, R105, R12 ;  /* 0x0000000c690c7221 */ /* 0x000fe20000010000 */
[----:B------:R-:W-:Y:S01]  /*2290*/  FSEL R54, R54, RZ, P4 ;  /* 0x000000ff36367208 */ /* 0x000fe20002000000 */
[----:B------:R-:W-:Y:S01]  /*22a0*/  FADD.FTZ R11, R88, R11 ;  /* 0x0000000b580b7221 */ /* 0x000fe20000010000 */
[----:B------:R-:W0:Y:S01]  /*22b0*/  F2F.BF16.F32 R55, R55 ;  /* 0x0000003700377304 */ /* 0x000e220000202000 */
[----:B------:R-:W-:Y:S01]  /*22c0*/  MOV R53, RZ ;  /* 0x000000ff00357202 */ /* 0x000fe20000000f00 */
[----:B------:R-:W-:Y:S01]  /*22d0*/  FADD.FTZ R14, R89, R14 ;  /* 0x0000000e590e7221 */ /* 0x000fe20000010000 */
[----:B------:R-:W-:-:S02]  /*22e0*/  @P2 F2FP.BF16.F32.PACK_AB R114, RZ, R114 ;  /* 0x00000072ff72223e */ /* 0x000fc400000010ff */
[----:B------:R-:W-:Y:S02]  /*22f0*/  @P2 F2FP.BF16.F32.PACK_AB R112, RZ, R112 ;  /* 0x00000070ff70223e */ /* 0x000fe400000010ff */
[----:B------:R-:W-:Y:S01]  /*2300*/  @P2 PRMT R94, R114, 0x7610, R94 ;  /* 0x00007610725e2816 */ /* 0x000fe2000000005e */
[----:B------:R1:W3:Y:S01]  /*2310*/  F2F.BF16.F32 R83, R49 ;  /* 0x0000003100537304 */ /* 0x0002e20000202000 */
[----:B------:R-:W-:-:S07]  /*2320*/  @P2 PRMT R91, R112, 0x7610, R91 ;  /* 0x00007610705b2816 */ /* 0x000fce000000005b */
[----:B------:R4:W0:Y:S01]  /*2330*/  F2F.BF16.F32 R72, R54 ;  /* 0x0000003600487304 */ /* 0x0008220000202000 */
[----:B-1----:R-:W-:Y:S02]  /*2340*/  IMAD.MOV.U32 R49, RZ, RZ, RZ ;  /* 0x000000ffff317224 */ /* 0x002fe400078e00ff */
[----:B----4-:R-:W-:Y:S01]  /*2350*/  IMAD.MOV.U32 R54, RZ, RZ, RZ ;  /* 0x000000ffff367224 */ /* 0x010fe200078e00ff */
[--C-:B--2---:R-:W-:Y:S02]  /*2360*/  @P4 SHF.R.U64 R71, R50, 0x10, R51.reuse ;  /* 0x0000001032474819 */ /* 0x104fe40000001233 */
[----:B------:R-:W-:Y:S02]  /*2370*/  @P5 MOV R52, R51 ;  /* 0x0000003300345202 */ /* 0x000fe40000000f00 */
[----:B------:R-:W-:Y:S01]  /*2380*/  @P6 SHF.R.U32.HI R69, RZ, 0x10, R51 ;  /* 0x00000010ff456819 */ /* 0x000fe20000011633 */
[----:B------:R-:W-:Y:S01]  /*2390*/  FMUL.FTZ R51, R27, R82 ;  /* 0x000000521b337220 */ /* 0x000fe20000410000 */
[----:B------:R-:W-:Y:S01]  /*23a0*/  @P1 MOV R48, R50 ;  /* 0x0000003200301202 */ /* 0x000fe20000000f00 */
[----:B------:R-:W-:Y:S01]  /*23b0*/  HFMA2.MMA R50, -RZ, RZ, 0, 0 ;  /* 0x00000000ff327435 */ /* 0x000fe200000001ff */
[----:B------:R-:W-:Y:S01]  /*23c0*/  @P6 SHF.L.U32 R69, R69, 0x10, RZ ;  /* 0x0000001045456819 */ /* 0x000fe200000006ff */
[----:B------:R-:W-:Y:S01]  /*23d0*/  @P5 IMAD.U32 R52, R52, 0x10000, RZ ;  /* 0x0001000034345824 */ /* 0x000fe200078e00ff */
[----:B------:R-:W-:-:S02]  /*23e0*/  FSEL R70, R51, RZ, P6 ;  /* 0x000000ff33467208 */ /* 0x000fc40003000000 */
[----:B------:R-:W-:Y:S01]  /*23f0*/  @P1 SHF.L.U32 R48, R48, 0x10, RZ ;  /* 0x0000001030301819 */ /* 0x000fe200000006ff */
[----:B------:R-:W-:Y:S01]  /*2400*/  @P5 FMUL.FTZ R53, R85, R52 ;  /* 0x0000003455355220 */ /* 0x000fe20000410000 */
[----:B------:R-:W-:Y:S01]  /*2410*/  @P4 SHF.L.U32 R51, R71, 0x10, RZ ;  /* 0x0000001047334819 */ /* 0x000fe200000006ff */
[----:B------:R-:W-:Y:S01]  /*2420*/  @P6 FMUL.FTZ R54, R82, R69 ;  /* 0x0000004552366220 */ /* 0x000fe20000410000 */
[----:B------:R-:W1:Y:S01]  /*2430*/  F2F.BF16.F32 R70, R70 ;  /* 0x0000004600467304 */ /* 0x000e620000202000 */
[----:B------:R-:W-:Y:S01]  /*2440*/  @P1 FMUL.FTZ R49, R73, R48 ;  /* 0x0000003049311220 */ /* 0x000fe20000410000 */
[----:B------:R-:W-:Y:S01]  /*2450*/  FADD.FTZ R20, R53, R20 ;  /* 0x0000001435147221 */ /* 0x000fe20000010000 */
[----:B------:R-:W-:Y:S01]  /*2460*/  @P4 FMUL.FTZ R50, R110, R51 ;  /* 0x000000336e324220 */ /* 0x000fe20000410000 */
[----:B------:R-:W-:Y:S01]  /*2470*/  FADD.FTZ R19, R54, R19 ;  /* 0x0000001336137221 */ /* 0x000fe20000010000 */
[----:B------:R-:W-:Y:S02]  /*2480*/  FADD.FTZ R18, R49, R18 ;  /* 0x0000001231127221 */ /* 0x000fe40000010000 */
[----:B------:R-:W-:Y:S01]  /*2490*/  FADD.FTZ R17, R50, R17 ;  /* 0x0000001132117221 */ /* 0x000fe20000010000 */
[----:B0--3--:R-:W-:Y:S06]  /*24a0*/  @!P2 BRA `(.L_x_2561) ;  /* 0x000000000020a947 */ /* 0x009fec0003800000 */
        /* <DEDUP_REMOVED lines=8> */
.L_x_2561:
[----:B0-----:R-:W-:Y:S01]  /*2530*/  IMAD.WIDE.U32 R48, R72, 0x10000, RZ ;  /* 0x0001000048307825 */ /* 0x001fe200078e00ff */
[----:B-1----:R-:W-:Y:S02]  /*2540*/  SHF.L.U32 R51, R70, 0x10, RZ ;  /* 0x0000001046337819 */ /* 0x002fe400000006ff */
[----:B------:R-:W-:Y:S01]  /*2550*/  IADD3 R50, P1, R75, UR24, RZ ;  /* 0x000000184b327c10 */ /* 0x000fe2000ff3e0ff */
[----:B------:R-:W-:Y:S01]  /*2560*/  VIADD R90, R90, UR26 ;  /* 0x0000001a5a5a7c36 */ /* 0x000fe20008000000 */
[----:B------:R-:W-:Y:S02]  /*2570*/  LOP3.LUT R49, R49, R51, R55, 0xfe, !PT ;  /* 0x0000003331317212 */ /* 0x000fe400078efe37 */
[----:B------:R-:W-:Y:S02]  /*2580*/  LOP3.LUT R48, R48, R83, RZ, 0xfc, !PT ;  /* 0x0000005330307212 */ /* 0x000fe400078efcff */
[----:B------:R-:W-:Y:S02]  /*2590*/  IADD3.X R51, R74, UR25, RZ, P1, !PT ;  /* 0x000000194a337c10 */ /* 0x000fe40008ffe4ff */
[----:B------:R-:W-:-:S02]  /*25a0*/  ISETP.GE.AND P1, PT, R90, UR27, PT ;  /* 0x0000001b5a007c0c */ /* 0x000fc4000bf26270 */
[----:B------:R-:W-:Y:S01]  /*25b0*/  SEL R108, RZ, 0x1, P3 ;  /* 0x00000001ff6c7807 */ /* 0x000fe20001800000 */
[----:B------:R0:W-:Y:S10]  /*25c0*/  STG.E.64 desc[UR4][R50.64], R48 ;  /* 0x0000003032007986 */ /* 0x0001f4000c101b04 */
[----:B------:R-:W-:Y:S05]  /*25d0*/  @!P1 BRA `(.L_x_2562) ;  /* 0xffffffdc00c09947 */ /* 0x000fea000383ffff */
        /* <DEDUP_REMOVED lines=30> */
.L_x_2559:
[----:B------:R-:W1:Y:S08]  /*27c0*/  S2UR UR6, SR_CTAID.X ;  /* 0x00000000000679c3 */ /* 0x000e700000002500 */
[----:B------:R-:W2:Y:S08]  /*27d0*/  LDC.64 R2, c[0x0][0x2d0] ;  /* 0x0000b400ff027b82 */ /* 0x000eb00000000a00 */
[----:B------:R-:W3:Y:S08]  /*27e0*/  LDC.64 R4, c[0x0][0x2d8] ;  /* 0x0000b600ff047b82 */ /* 0x000ef00000000a00 */
[----:B------:R-:W4:Y:S01]  /*27f0*/  LDC.64 R6, c[0x0][0x2f0] ;  /* 0x0000bc00ff067b82 */ /* 0x000f220000000a00 */
[C---:B-1----:R-:W-:Y:S01]  /*2800*/  LEA.HI R0, R21.reuse, UR6, RZ, 0x19 ;  /* 0x0000000615007c11 */ /* 0x042fe2000f8fc8ff */
[----:B------:R-:W-:Y:S01]  /*2810*/  ULDC UR6, c[0x0][0x218] ;  /* 0x0000860000067ab9 */ /* 0x000fe20000000800 */
[----:B------:R-:W-:-:S03]  /*2820*/  LOP3.LUT R21, R21, 0x7f, RZ, 0xc0, !PT ;  /* 0x0000007f15157812 */ /* 0x000fc600078ec0ff */
[----:B------:R-:W-:-:S05]  /*2830*/  IMAD R0, R0, UR6, RZ ;  /* 0x0000000600007c24 */ /* 0x000fca000f8e02ff */
[----:B------:R-:W-:-:S05]  /*2840*/  LEA.HI R21, R0, R21, RZ, 0x1e ;  /* 0x0000001500157211 */ /* 0x000fca00078ff0ff */
[----:B--2---:R-:W-:-:S04]  /*2850*/  IMAD.WIDE.U32 R2, R21, 0x10, R2 ;  /* 0x0000001015027825 */ /* 0x004fc800078e0002 */
[C---:B---3--:R-:W-:Y:S01]  /*2860*/  IMAD.WIDE.U32 R4, R21.reuse, 0x10, R4 ;  /* 0x0000001015047825 */ /* 0x048fe200078e0004 */
[----:B------:R-:W-:Y:S03]  /*2870*/  STG.E.128 desc[UR4][R2.64], R32 ;  /* 0x0000002002007986 */ /* 0x000fe6000c101d04 */
[----:B----4-:R-:W-:Y:S01]  /*2880*/  IMAD.WIDE.U32 R6, R21, 0x10, R6 ;  /* 0x0000001015067825 */ /* 0x010fe200078e0006 */
        /* <DEDUP_REMOVED lines=9> */
.L_x_2560:
[----:B------:R-:W-:Y:S01]  /*2920*/  HFMA2.MMA R121, -RZ, RZ, 0, 9.5367431640625e-07 ;  /* 0x00000010ff797435 */ /* 0x000fe200000001ff */
[----:B------:R-:W-:Y:S01]  /*2930*/  MOV R124, 0x1f ;  /* 0x0000001f007c7802 */ /* 0x000fe20000000f00 */
[----:B------:R-:W-:-:S09]  /*2940*/  IMAD.MOV.U32 R83, RZ, RZ, -0x1 ;  /* 0xffffffffff537424 */ /* 0x000fd200078e00ff */
[----:B-----5:R-:W-:Y:S05]  /*2950*/  WARPSYNC.COLLECTIVE R83, `(.L_x_2563) ;  /* 0x0000000053087348 */ /* 0x020fea0003c00000 */
[----:B------:R0:W1:Y:S02]  /*2960*/  SHFL.DOWN P5, R115, R52, R121, R124 ;  /* 0x0800007934737389 */ /* 0x00006400000a007c */
[----:B01---5:R-:W-:Y:S01]  /*2970*/  ENDCOLLECTIVE ;  /* 0x000000000000791b */ /* 0x023fe20003800000 */
.L_x_2563:
[----:B------:R-:W-:-:S05]  /*2980*/  MOV R49, R115 ;  /* 0x0000007300317202 */ /* 0x000fca0000000f00 */
[----:B------:R-:W-:Y:S01]  /*2990*/  FADD.FTZ R49, R52, R49 ;  /* 0x0000003134317221 */ /* 0x000fe20000010000 */
[----:B------:R-:W-:-:S07]  /*29a0*/  MOV R52, R50 ;  /* 0x0000003200347202 */ /* 0x000fce0000000f00 */
[----:B------:R-:W-:Y:S05]  /*29b0*/  WARPSYNC.COLLECTIVE R83, `(.L_x_2564) ;  /* 0x0000000053087348 */ /* 0x000fea0003c00000 */
[----:B------:R0:W1:Y:S02]  /*29c0*/  SHFL.DOWN P5, R115, R52, R121, R124 ;  /* 0x0800007934737389 */ /* 0x00006400000a007c */
[----:B01----:R-:W-:Y:S01]  /*29d0*/  ENDCOLLECTIVE ;  /* 0x000000000000791b */ /* 0x003fe20003800000 */
.L_x_2564:
[----:B------:R-:W-:Y:S01]  /*29e0*/  HFMA2.MMA R121, -RZ, RZ, 0, 4.76837158203125e-07 ;  /* 0x00000008ff797435 */ /* 0x000fe200000001ff */
[----:B------:R-:W-:Y:S01]  /*29f0*/  MOV R52, R49 ;  /* 0x0000003100347202 */ /* 0x000fe20000000f00 */
[----:B------:R-:W-:-:S09]  /*2a00*/  IMAD.MOV.U32 R51, RZ, RZ, R115 ;  /* 0x000000ffff337224 */ /* 0x000fd200078e0073 */
[----:B------:R-:W-:Y:S05]  /*2a10*/  WARPSYNC.COLLECTIVE R83, `(.L_x_2565) ;  /* 0x0000000053087348 */ /* 0x000fea0003c00000 */
[----:B------:R0:W1:Y:S02]  /*2a20*/  SHFL.DOWN P5, R115, R52, R121, R124 ;  /* 0x0800007934737389 */ /* 0x00006400000a007c */
[----:B01----:R-:W-:Y:S01]  /*2a30*/  ENDCOLLECTIVE ;  /* 0x000000000000791b */ /* 0x003fe20003800000 */
.L_x_2565:
[----:B------:R-:W-:-:S05]  /*2a40*/  FADD.FTZ R51, R50, R51 ;  /* 0x0000003332337221 */ /* 0x000fca0000010000 */
[----:B------:R-:W-:Y:S01]  /*2a50*/  MOV R52, R51 ;  /* 0x0000003300347202 */ /* 0x000fe20000000f00 */
[----:B------:R-:W-:-:S07]  /*2a60*/  IMAD.MOV.U32 R54, RZ, RZ, R115 ;  /* 0x000000ffff367224 */ /* 0x000fce00078e0073 */
[----:B------:R-:W-:Y:S05]  /*2a70*/  WARPSYNC.COLLECTIVE R83, `(.L_x_2566) ;  /* 0x0000000053087348 */ /* 0x000fea0003c00000 */
[----:B------:R0:W1:Y:S02]  /*2a80*/  SHFL.DOWN P5, R115, R52, R121, R124 ;  /* 0x0800007934737389 */ /* 0x00006400000a007c */
[----:B01----:R-:W-:Y:S01]  /*2a90*/  ENDCOLLECTIVE ;  /* 0x000000000000791b */ /* 0x003fe20003800000 */
.L_x_2566:
[----:B------:R-:W-:Y:S01]  /*2aa0*/  FADD.FTZ R54, R49, R54 ;  /* 0x0000003631367221 */ /* 0x000fe20000010000 */
[----:B------:R-:W-:-:S03]  /*2ab0*/  HFMA2.MMA R121, -RZ, RZ, 0, 2.384185791015625e-07 ;  /* 0x00000004ff797435 */ /* 0x000fc600000001ff */
[----:B------:R-:W-:Y:S01]  /*2ac0*/  IMAD.MOV.U32 R52, RZ, RZ, R54 ;  /* 0x000000ffff347224 */ /* 0x000fe200078e0036 */
[----:B------:R-:W-:-:S07]  /*2ad0*/  MOV R82, R115 ;  /* 0x0000007300527202 */ /* 0x000fce0000000f00 */
[----:B------:R-:W-:Y:S05]  /*2ae0*/  WARPSYNC.COLLECTIVE R83, `(.L_x_2567) ;  /* 0x0000000053087348 */ /* 0x000fea0003c00000 */
[----:B------:R0:W1:Y:S02]  /*2af0*/  SHFL.DOWN P5, R115, R52, R121, R124 ;  /* 0x0800007934737389 */ /* 0x00006400000a007c */
[----:B01----:R-:W-:Y:S01]  /*2b00*/  ENDCOLLECTIVE ;  /* 0x000000000000791b */ /* 0x003fe20003800000 */
.L_x_2567:
[----:B------:R-:W-:-:S04]  /*2b10*/  FADD.FTZ R82, R51, R82 ;  /* 0x0000005233527221 */ /* 0x000fc80000010000 */
[----:B------:R-:W-:Y:S01]  /*2b20*/  IMAD.MOV.U32 R52, RZ, RZ, R82 ;  /* 0x000000ffff347224 */ /* 0x000fe200078e0052 */
[----:B------:R-:W-:-:S07]  /*2b30*/  MOV R53, R115 ;  /* 0x0000007300357202 */ /* 0x000fce0000000f00 */
[----:B------:R-:W-:Y:S05]  /*2b40*/  WARPSYNC.COLLECTIVE R83, `(.L_x_2568) ;  /* 0x0000000053087348 */ /* 0x000fea0003c00000 */
[----:B------:R0:W1:Y:S02]  /*2b50*/  SHFL.DOWN P5, R115, R52, R121, R124 ;  /* 0x0800007934737389 */ /* 0x00006400000a007c */
[----:B01----:R-:W-:Y:S01]  /*2b60*/  ENDCOLLECTIVE ;  /* 0x000000000000791b */ /* 0x003fe20003800000 */
.L_x_2568:
[----:B------:R-:W-:-:S05]  /*2b70*/  FADD.FTZ R53, R54, R53 ;  /* 0x0000003536357221 */ /* 0x000fca0000010000 */
[----:B------:R-:W-:Y:S01]  /*2b80*/  MOV R52, R53 ;  /* 0x0000003500347202 */ /* 0x000fe20000000f00 */
[----:B------:R-:W-:Y:S01]  /*2b90*/  IMAD.MOV.U32 R121, RZ, RZ, 0x2 ;  /* 0x00000002ff797424 */ /* 0x000fe200078e00ff */
[----:B------:R-:W-:-:S07]  /*2ba0*/  MOV R55, R115 ;  /* 0x0000007300377202 */ /* 0x000fce0000000f00 */
[----:B------:R-:W-:Y:S05]  /*2bb0*/  WARPSYNC.COLLECTIVE R83, `(.L_x_2569) ;  /* 0x0000000053087348 */ /* 0x000fea0003c00000 */
[----:B------:R0:W1:Y:S02]  /*2bc0*/  SHFL.DOWN P5, R115, R52, R121, R124 ;  /* 0x0800007934737389 */ /* 0x00006400000a007c */
[----:B01----:R-:W-:Y:S01]  /*2bd0*/  ENDCOLLECTIVE ;  /* 0x000000000000791b */ /* 0x003fe20003800000 */
.L_x_2569:
[----:B------:R-:W-:-:S05]  /*2be0*/  FADD.FTZ R55, R82, R55 ;  /* 0x0000003752377221 */ /* 0x000fca0000010000 */
[----:B------:R-:W-:Y:S02]  /*2bf0*/  MOV R52, R55 ;  /* 0x0000003700347202 */ /* 0x000fe40000000f00 */
[----:B------:R-:W-:-:S07]  /*2c00*/  MOV R88, R115 ;  /* 0x0000007300587202 */ /* 0x000fce0000000f00 */
[----:B------:R-:W-:Y:S05]  /*2c10*/  WARPSYNC.COLLECTIVE R83, `(.L_x_2570) ;  /* 0x0000000053087348 */ /* 0x000fea0003c00000 */
[----:B------:R0:W1:Y:S02]  /*2c20*/  SHFL.DOWN P5, R115, R52, R121, R124 ;  /* 0x0800007934737389 */ /* 0x00006400000a007c */
[----:B01----:R-:W-:Y:S01]  /*2c30*/  ENDCOLLECTIVE ;  /* 0x000000000000791b */ /* 0x003fe20003800000 */
.L_x_2570:
[----:B------:R-:W-:Y:S01]  /*2c40*/  FADD.FTZ R88, R53, R88 ;  /* 0x0000005835587221 */ /* 0x000fe20000010000 */
[----:B------:R-:W-:-:S04]  /*2c50*/  HFMA2.MMA R121, -RZ, RZ, 0, 5.9604644775390625e-08 ;  /* 0x00000001ff797435 */ /* 0x000fc800000001ff */
[----:B------:R-:W-:Y:S01]  /*2c60*/  MOV R52, R88 ;  /* 0x0000005800347202 */ /* 0x000fe20000000f00 */
[----:B------:R-:W-:-:S07]  /*2c70*/  IMAD.MOV.U32 R50, RZ, RZ, R115 ;  /* 0x000000ffff327224 */ /* 0x000fce00078e0073 */
[----:B------:R-:W-:Y:S05]  /*2c80*/  WARPSYNC.COLLECTIVE R83, `(.L_x_2571) ;  /* 0x0000000053087348 */ /* 0x000fea0003c00000 */
[----:B------:R0:W1:Y:S02]  /*2c90*/  SHFL.DOWN P5, R115, R52, R121, R124 ;  /* 0x0800007934737389 */ /* 0x00006400000a007c */
[----:B01----:R-:W-:Y:S01]  /*2ca0*/  ENDCOLLECTIVE ;  /* 0x000000000000791b */ /* 0x003fe20003800000 */
.L_x_2571:
[----:B------:R-:W-:-:S05]  /*2cb0*/  FADD.FTZ R89, R55, R50 ;  /* 0x0000003237597221 */ /* 0x000fca0000010000 */
[----:B------:R-:W-:Y:S01]  /*2cc0*/  MOV R52, R89 ;  /* 0x0000005900347202 */ /* 0x000fe20000000f00 */
[----:B------:R-:W-:-:S07]  /*2cd0*/  IMAD.MOV.U32 R49, RZ, RZ, R115 ;  /* 0x000000ffff317224 */ /* 0x000fce00078e0073 */
[----:B------:R-:W-:Y:S05]  /*2ce0*/  WARPSYNC.COLLECTIVE R83, `(.L_x_2572) ;  /* 0x0000000053087348 */ /* 0x000fea0003c00000 */
[----:B------:R0:W1:Y:S02]  /*2cf0*/  SHFL.DOWN P5, R115, R52, R121, R124 ;  /* 0x0800007934737389 */ /* 0x00006400000a007c */
[----:B01----:R-:W-:Y:S01]  /*2d00*/  ENDCOLLECTIVE ;  /* 0x000000000000791b */ /* 0x003fe20003800000 */
.L_x_2572:
[----:B------:R-:W-:Y:S01]  /*2d10*/  MOV R50, R115 ;  /* 0x0000007300327202 */ /* 0x000fe20000000f00 */
[----:B------:R-:W-:Y:S06]  /*2d20*/  BRA `(.L_x_2573) ;  /* 0xffffffe400487947 */ /* 0x000fec000383ffff */
.L_x_2574:
        /* <DEDUP_REMOVED lines=13> */
.L_x_8549:


//--------------------- .text._ZN10layer_norm22ln_bwd_finalize_kernelINS_22Kernel_traits_finalizeILj1536Ef13__nv_bfloat16S2_S2_fjLb1ELj1024ELj4ENS_18Kernel_traits_baseILj1536EfS2_S2_S2_fjLj1024EEEEELb1ELb0EEEvNS_9BwdParamsE --------------------------
	.section	.text._ZN10layer_norm22ln_bwd_finalize_kernelINS_22Kernel_traits_finalizeILj1536Ef13__nv_bfloat16S2_S2_fjLb1ELj1024ELj4ENS_18Kernel_traits_baseILj1536EfS2_S2_S2_fjLj1024EEEEELb1ELb0EEEvNS_9BwdParamsE,"ax",@progbits
	.align	128
        .global         _ZN10layer_norm22ln_bwd_finalize_kernelINS_22Kernel_traits_finalizeILj1536Ef13__nv_bfloat16S2_S2_fjLb1ELj1024ELj4ENS_18Kernel_traits_baseILj1536EfS2_S2_S2_fjLj1024EEEEELb1ELb0EEEvNS_9BwdParamsE
        .type           _ZN10layer_norm22ln_bwd_finalize_kernelINS_22Kernel_traits_finalizeILj1536Ef13__nv_bfloat16S2_S2_fjLb1ELj1024ELj4ENS_18Kernel_traits_baseILj1536EfS2_S2_S2_fjLj1024EEEEELb1ELb0EEEvNS_9BwdParamsE,@function
        .size           _ZN10layer_norm22ln_bwd_finalize_kernelINS_22Kernel_traits_finalizeILj1536Ef13__nv_bfloat16S2_S2_fjLb1ELj1024ELj4ENS_18Kernel_traits_baseILj1536EfS2_S2_S2_fjLj1024EEEEELb1ELb0EEEvNS_9BwdParamsE,(.L_x_8550 - _ZN10layer_norm22ln_bwd_finalize_kernelINS_22Kernel_traits_finalizeILj1536Ef13__nv_bfloat16S2_S2_fjLb1ELj1024ELj4ENS_18Kernel_traits_baseILj1536EfS2_S2_S2_fjLj1024EEEEELb1ELb0EEEvNS_9BwdParamsE)
        .other          _ZN10layer_norm22ln_bwd_finalize_kernelINS_22Kernel_traits_finalizeILj1536Ef13__nv_bfloat16S2_S2_fjLb1ELj1024ELj4ENS_18Kernel_traits_baseILj1536EfS2_S2_S2_fjLj1024EEEEELb1ELb0EEEvNS_9BwdParamsE,@"STO_CUDA_ENTRY STV_DEFAULT"
_ZN10layer_norm22ln_bwd_finalize_kernelINS_22Kernel_traits_finalizeILj1536Ef13__nv_bfloat16S2_S2_fjLb1ELj1024ELj4ENS_18Kernel_traits_baseILj1536EfS2_S2_S2_fjLj1024EEEEELb1ELb0EEEvNS_9BwdParamsE:
.text._ZN10layer_norm22ln_bwd_finalize_kernelINS_22Kernel_traits_finalizeILj1536Ef13__nv_bfloat16S2_S2_fjLb1ELj1024ELj4ENS_18Kernel_traits_baseILj1536EfS2_S2_S2_fjLj1024EEEEELb1ELb0EEEvNS_9BwdParamsE:
        /* <DEDUP_REMOVED lines=24> */
.L_x_2587:
[----:B0--3--:R-:W0:Y:S01]  /*0180*/  LDC R8, c[0x0][0x210] ;  /* 0x00008400ff087b82 */ /* 0x009e220000000800 */
[----:B------:R-:W-:Y:S01]  /*0190*/  BSSY B0, `(.L_x_2575) ;  /* 0x0000086000007945 */ /* 0x000fe20003800000 */
[----:B------:R-:W-:Y:S01]  /*01a0*/  HFMA2.MMA R11, -RZ, RZ, 0, 0 ;  /* 0x00000000ff0b7435 */ /* 0x000fe200000001ff */
[----:B------:R-:W-:Y:S01]  /*01b0*/  MOV R22, RZ ;  /* 0x000000ff00167202 */ /* 0x000fe20000000f00 */
[----:B------:R-:W-:-:S04]  /*01c0*/  HFMA2.MMA R24, -RZ, RZ, 0, 0 ;  /* 0x00000000ff187435 */ /* 0x000fc800000001ff */
[----:B-1----:R-:W1:Y:S01]  /*01d0*/  LDC R9, c[0x0][0x218] ;  /* 0x00008600ff097b82 */ /* 0x002e620000000800 */
[----:B0-----:R-:W-:-:S04]  /*01e0*/  ISETP.GE.U32.AND P1, PT, R3, R8, PT ;  /* 0x000000080300720c */ /* 0x001fc80003f26070 */
[----:B-1----:R-:W-:-:S13]  /*01f0*/  ISETP.GE.U32.OR P1, PT, R4, R9, P1 ;  /* 0x000000090400720c */ /* 0x002fda0000f26470 */
[----:B--2---:R-:W-:Y:S05]  /*0200*/  @P1 BRA `(.L_x_2576) ;  /* 0x0000000400f81947 */ /* 0x004fea0003800000 */
[----:B------:R-:W-:Y:S01]  /*0210*/  ISETP.GE.U32.AND P2, PT, R3, R8, PT ;  /* 0x000000080300720c */ /* 0x000fe20003f46070 */
[----:B------:R-:W-:-:S12]  /*0220*/  IMAD.MOV.U32 R23, RZ, RZ, R3 ;  /* 0x000000ffff177224 */ /* 0x000fd800078e0003 */
        /* <DEDUP_REMOVED lines=13> */
[----:B------:R-:W-:Y:S02]  /*0300*/  ISETP.LE.U32.OR P1, PT, R10, 0x60, P1 ;  /* 0x000000600a00780c */ /* 0x000fe40000f23470 */
[----:B------:R-:W-:Y:S02]  /*0310*/  MOV R24, RZ ;  /* 0x000000ff00187202 */ /* 0x000fe40000000f00 */
[----:B------:R-:W-:Y:S02]  /*0320*/  MOV R22, RZ ;  /* 0x000000ff00167202 */ /* 0x000fe40000000f00 */
[----:B------:R-:W-:Y:S01]  /*0330*/  MOV R11, RZ ;  /* 0x000000ff000b7202 */ /* 0x000fe20000000f00 */
[----:B------:R-:W-:Y:S01]  /*0340*/  BSSY B1, `(.L_x_2577) ;  /* 0x0000039000017945 */ /* 0x000fe20003800000 */
[----:B---3--:R-:W-:Y:S01]  /*0350*/  @P2 FADD.FTZ R24, R24, R13 ;  /* 0x0000000d18182221 */ /* 0x008fe20000010000 */
[----:B----4-:R-:W-:Y:S02]  /*0360*/  @P2 FADD.FTZ R22, R22, R15 ;  /* 0x0000000f16162221 */ /* 0x010fe40000010000 */
[----:B--2---:R-:W-:Y:S01]  /*0370*/  @P2 FADD.FTZ R11, R11, R16 ;  /* 0x000000100b0b2221 */ /* 0x004fe20000010000 */
[----:B------:R-:W-:Y:S01]  /*0380*/  PLOP3.LUT P2, PT, P2, PT, PT, 0x8, 0x0 ;  /* 0x000000000000781c */ /* 0x000fe2000174e170 */
[----:B------:R-:W-:-:S12]  /*0390*/  @P1 BRA `(.L_x_2578) ;  /* 0x0000000000cc1947 */ /* 0x000fd80003800000 */
[----:B------:R-:W-:Y:S02]  /*03a0*/  PLOP3.LUT P2, PT, PT, PT, PT, 0x8, 0x0 ;  /* 0x000000000000781c */ /* 0x000fe40003f4e170 */
[----:B------:R-:W-:-:S11]  /*03b0*/  IADD3 R12, R8, -0x60, RZ ;  /* 0xffffffa0080c7810 */ /* 0x000fd60007ffe0ff */
.L_x_2579:
[----:B------:R-:W0:Y:S01]  /*03c0*/  LDC.64 R14, c[0x0][0x2d0] ;  /* 0x0000b400ff0e7b82 */ /* 0x000e220000000a00 */
[C---:B------:R-:W-:Y:S01]  /*03d0*/  IADD3 R27, R23.reuse, 0x20, RZ ;  /* 0x00000020171b7810 */ /* 0x040fe20007ffe0ff */
[----:B------:R-:W-:-:S04]  /*03e0*/  IMAD R25, R23, R9, R4 ;  /* 0x0000000917197224 */ /* 0x000fc800078e0204 */
[----:B------:R-:W-:Y:S02]  /*03f0*/  IMAD R27, R27, R9, R4 ;  /* 0x000000091b1b7224 */ /* 0x000fe400078e0204 */
[----:B0-----:R-:W-:-:S04]  /*0400*/  IMAD.WIDE.U32 R20, R25, 0x4, R14 ;  /* 0x0000000419147825 */ /* 0x001fc800078e000e */
[----:B------:R-:W-:Y:S01]  /*0410*/  IMAD.WIDE.U32 R16, R27, 0x4, R14 ;  /* 0x000000041b107825 */ /* 0x000fe200078e000e */
[----:B------:R0:W2:Y:S04]  /*0420*/  LDG.E R26, desc[UR6][R20.64] ;  /* 0x00000006141a7981 */ /* 0x0000a8000c1e1900 */
[----:B------:R1:W3:Y:S01]  /*0430*/  LDG.E R10, desc[UR6][R16.64] ;  /* 0x00000006100a7981 */ /* 0x0002e2000c1e1900 */
[C---:B------:R-:W-:Y:S01]  /*0440*/  VIADD R19, R23.reuse, 0x40 ;  /* 0x0000004017137836 */ /* 0x040fe20000000000 */
[----:B------:R-:W-:-:S03]  /*0450*/  IADD3 R29, R23, 0x60, RZ ;  /* 0x00000060171d7810 */ /* 0x000fc60007ffe0ff */
[-CC-:B------:R-:W-:Y:S02]  /*0460*/  IMAD R19, R19, R9.reuse, R4.reuse ;  /* 0x0000000913137224 */ /* 0x180fe400078e0204 */
[----:B------:R-:W-:Y:S02]  /*0470*/  IMAD R29, R29, R9, R4 ;  /* 0x000000091d1d7224 */ /* 0x000fe400078e0204 */
[--C-:B0-----:R-:W-:Y:S01]  /*0480*/  IMAD.WIDE.U32 R20, R19, 0x4, R14.reuse ;  /* 0x0000000413147825 */ /* 0x101fe200078e000e */
[----:B-1----:R-:W0:Y:S03]  /*0490*/  LDC.64 R16, c[0x0][0x2d8] ;  /* 0x0000b600ff107b82 */ /* 0x002e260000000a00 */
        /* <DEDUP_REMOVED lines=23> */
[----:B------:R-:W-:-:S04]  /*0610*/  IADD3 R23, R23, 0x80, RZ ;  /* 0x0000008017177810 */ /* 0x000fc80007ffe0ff */
        /* <DEDUP_REMOVED lines=11> */
.L_x_2578:
[----:B------:R-:W-:Y:S05]  /*06d0*/  BSYNC B1 ;  /* 0x0000000000017941 */ /* 0x000fea0003800000 */
.L_x_2577:
        /* <DEDUP_REMOVED lines=31> */
.L_x_2581:
[----:B------:R-:W-:Y:S05]  /*08d0*/  BSYNC B1 ;  /* 0x0000000000017941 */ /* 0x000fea0003800000 */
.L_x_2580:
        /* <DEDUP_REMOVED lines=16> */
.L_x_2582:
[----:B------:R-:W-:Y:S05]  /*09e0*/  BSYNC B1 ;  /* 0x0000000000017941 */ /* 0x000fea0003800000 */
.L_x_2576:
[----:B------:R-:W-:Y:S05]  /*09f0*/  BSYNC B0 ;  /* 0x0000000000007941 */ /* 0x000fea0003800000 */
.L_x_2575:
        /* <DEDUP_REMOVED lines=40> */
.L_x_2603:
        /* <DEDUP_REMOVED lines=8> */
.L_x_2583:
[----:B------:R-:W-:Y:S01]  /*0d00*/  SHF.L.U32 R8, R5, 0x1, RZ ;  /* 0x0000000105087819 */ /* 0x000fe200000006ff */
[----:B------:R-:W-:Y:S05]  /*0d10*/  WARPSYNC.ALL ;  /* 0x0000000000007948 */ /* 0x000fea0003800000 */
[----:B------:R-:W-:Y:S01]  /*0d20*/  BAR.SYNC.DEFER_BLOCKING 0x0 ;  /* 0x0000000000007b1d */ /* 0x000fe20000010000 */
[----:B------:R-:W-:-:S05]  /*0d30*/  ISETP.GE.U32.OR P1, PT, R8, R9, P0 ;  /* 0x000000090800720c */ /* 0x000fca0000726470 */
[----:B------:R-:W-:Y:S08]  /*0d40*/  BSSY B0, `(.L_x_2585) ;  /* 0x0000010000007945 */ /* 0x000ff00003800000 */
[----:B------:R-:W-:Y:S05]  /*0d50*/  @P1 BRA `(.L_x_2586) ;  /* 0x0000000000381947 */ /* 0x000fea0003800000 */
[----:B------:R-:W-:Y:S01]  /*0d60*/  SHF.L.U32 R8, R0, 0x3, RZ ;  /* 0x0000000300087819 */ /* 0x000fe200000006ff */
[----:B------:R-:W3:Y:S03]  /*0d70*/  LDC.64 R16, c[0x0][0x318] ;  /* 0x0000c600ff107b82 */ /* 0x000ee60000000a00 */
[----:B------:R-:W-:-:S05]  /*0d80*/  LOP3.LUT R20, R8, 0xf8, RZ, 0xc0, !PT ;  /* 0x000000f808147812 */ /* 0x000fca00078ec0ff */
[----:B0-2---:R-:W0:Y:S01]  /*0d90*/  LDS.64 R12, [R20+UR4+0x3000] ;  /* 0x00300004140c7984 */ /* 0x005e220008000a00 */
[----:B------:R-:W2:Y:S03]  /*0da0*/  LDC.64 R18, c[0x0][0x310] ;  /* 0x0000c400ff127b82 */ /* 0x000ea60000000a00 */
[----:B------:R-:W4:Y:S04]  /*0db0*/  LDS.64 R10, [R20+UR4+0x3080] ;  /* 0x00308004140a7984 */ /* 0x000f280008000a00 */
[----:B------:R-:W5:Y:S01]  /*0dc0*/  LDS.64 R8, [R20+UR4+0x3100] ;  /* 0x0031000414087984 */ /* 0x000f620008000a00 */
[----:B------:R-:W1:Y:S01]  /*0dd0*/  LDC.64 R14, c[0x0][0x330] ;  /* 0x0000cc00ff0e7b82 */ /* 0x000e620000000a00 */
[----:B---3--:R-:W-:-:S04]  /*0de0*/  IMAD.WIDE.U32 R16, R5, 0x8, R16 ;  /* 0x0000000805107825 */ /* 0x008fc800078e0010 */
[----:B--2---:R-:W-:-:S04]  /*0df0*/  IMAD.WIDE.U32 R18, R5, 0x8, R18 ;  /* 0x0000000805127825 */ /* 0x004fc800078e0012 */
[----:B-1----:R-:W-:Y:S01]  /*0e00*/  IMAD.WIDE.U32 R14, R5, 0x8, R14 ;  /* 0x00000008050e7825 */ /* 0x002fe200078e000e */
[----:B0-----:R3:W-:Y:S04]  /*0e10*/  STG.E.64 desc[UR6][R16.64], R12 ;  /* 0x0000000c10007986 */ /* 0x0017e8000c101b06 */
[----:B----4-:R3:W-:Y:S04]  /*0e20*/  STG.E.64 desc[UR6][R18.64], R10 ;  /* 0x0000000a12007986 */ /* 0x0107e8000c101b06 */
[----:B-----5:R3:W-:Y:S02]  /*0e30*/  STG.E.64 desc[UR6][R14.64], R8 ;  /* 0x000000080e007986 */ /* 0x0207e4000c101b06 */
.L_x_2586:
[----:B------:R-:W-:Y:S05]  /*0e40*/  BSYNC B0 ;  /* 0x0000000000007941 */ /* 0x000fea0003800000 */
.L_x_2585:
[C---:B------:R-:W-:Y:S01]  /*0e50*/  ISETP.GT.U32.AND P1, PT, R4.reuse, -0x601, PT ;  /* 0xfffff9ff0400780c */ /* 0x040fe20003f24070 */
[----:B------:R-:W-:Y:S01]  /*0e60*/  VIADD R4, R4, 0x600 ;  /* 0x0000060004047836 */ /* 0x000fe20000000000 */
[----:B------:R-:W-:-:S11]  /*0e70*/  IADD3 R5, R5, 0x300, RZ ;  /* 0x0000030005057810 */ /* 0x000fd60007ffe0ff */
[----:B------:R-:W-:Y:S05]  /*0e80*/  @P1 BRA `(.L_x_2587) ;  /* 0xfffffff000bc1947 */ /* 0x000fea000383ffff */
[----:B------:R-:W-:Y:S05]  /*0e90*/  EXIT ;  /* 0x000000000000794d */ /* 0x000fea0003800000 */
.L_x_2584:
[----:B0-----:R-:W-:Y:S01]  /*0ea0*/  HFMA2.MMA R24, -RZ, RZ, 0, 5.9604644775390625e-08 ;  /* 0x00000001ff187435 */ /* 0x001fe200000001ff */
[----:B----4-:R-:W-:Y:S02]  /*0eb0*/  MOV R23, R10 ;  /* 0x0000000a00177202 */ /* 0x010fe40000000f00 */
[----:B------:R-:W-:Y:S02]  /*0ec0*/  MOV R25, 0x1f ;  /* 0x0000001f00197802 */ /* 0x000fe40000000f00 */
[----:B------:R-:W-:-:S07]  /*0ed0*/  MOV R20, 0xffffffff ;  /* 0xffffffff00147802 */ /* 0x000fce0000000f00 */
[----:B-123--:R-:W-:Y:S05]  /*0ee0*/  WARPSYNC.COLLECTIVE R20, `(.L_x_2588) ;  /* 0x0000000014087348 */ /* 0x00efea0003c00000 */
[----:B------:R0:W4:Y:S02]  /*0ef0*/  SHFL.BFLY P2, R22, R23, R24, R25 ;  /* 0x0c00001817167389 */ /* 0x0001240000040019 */
[----:B01234-:R-:W-:Y:S01]  /*0f00*/  ENDCOLLECTIVE ;  /* 0x000000000000791b */ /* 0x01ffe20003800000 */
.L_x_2588:
[----:B------:R-:W-:Y:S01]  /*0f10*/  IMAD.MOV.U32 R24, RZ, RZ, 0x2 ;  /* 0x00000002ff187424 */ /* 0x000fe200078e00ff */
[----:B------:R-:W-:-:S05]  /*0f20*/  MOV R11, R22 ;  /* 0x00000016000b7202 */ /* 0x000fca0000000f00 */
[----:B------:R-:W-:-:S05]  /*0f30*/  FADD.FTZ R11, R10, R11 ;  /* 0x0000000b0a0b7221 */ /* 0x000fca0000010000 */
[----:B------:R-:W-:-:S07]  /*0f40*/  MOV R23, R11 ;  /* 0x0000000b00177202 */ /* 0x000fce0000000f00 */
[----:B------:R-:W-:Y:S05]  /*0f50*/  WARPSYNC.COLLECTIVE R20, `(.L_x_2589) ;  /* 0x0000000014087348 */ /* 0x000fea0003c00000 */
[----:B------:R0:W1:Y:S02]  /*0f60*/  SHFL.BFLY P2, R22, R23, R24, R25 ;  /* 0x0c00001817167389 */ /* 0x0000640000040019 */
[----:B01----:R-:W-:Y:S01]  /*0f70*/  ENDCOLLECTIVE ;  /* 0x000000000000791b */ /* 0x003fe20003800000 */
.L_x_2589:
[----:B------:R-:W-:Y:S01]  /*0f80*/  HFMA2.MMA R24, -RZ, RZ, 0, 2.384185791015625e-07 ;  /* 0x00000004ff187435 */ /* 0x000fe200000001ff */
[----:B------:R-:W-:-:S05]  /*0f90*/  MOV R14, R22 ;  /* 0x00000016000e7202 */ /* 0x000fca0000000f00 */
[----:B------:R-:W-:-:S05]  /*0fa0*/  FADD.FTZ R14, R11, R14 ;  /* 0x0000000e0b0e7221 */ /* 0x000fca0000010000 */
[----:B------:R-:W-:-:S07]  /*0fb0*/  MOV R23, R14 ;  /* 0x0000000e00177202 */ /* 0x000fce0000000f00 */
[----:B------:R-:W-:Y:S05]  /*0fc0*/  WARPSYNC.COLLECTIVE R20, `(.L_x_2590) ;  /* 0x0000000014087348 */ /* 0x000fea0003c00000 */
[----:B------:R0:W1:Y:S02]  /*0fd0*/  SHFL.BFLY P2, R22, R23, R24, R25 ;  /* 0x0c00001817167389 */ /* 0x0000640000040019 */
[----:B01----:R-:W-:Y:S01]  /*0fe0*/  ENDCOLLECTIVE ;  /* 0x000000000000791b */ /* 0x003fe20003800000 */
.L_x_2590:
[----:B------:R-:W-:Y:S01]  /*0ff0*/  HFMA2.MMA R24, -RZ, RZ, 0, 4.76837158203125e-07 ;  /* 0x00000008ff187435 */ /* 0x000fe200000001ff */
[----:B------:R-:W-:-:S05]  /*1000*/  MOV R13, R22 ;  /* 0x00000016000d7202 */ /* 0x000fca0000000f00 */
[----:B------:R-:W-:-:S05]  /*1010*/  FADD.FTZ R13, R14, R13 ;  /* 0x0000000d0e0d7221 */ /* 0x000fca0000010000 */
[----:B------:R-:W-:-:S07]  /*1020*/  MOV R23, R13 ;  /* 0x0000000d00177202 */ /* 0x000fce0000000f00 */
[----:B------:R-:W-:Y:S05]  /*1030*/  WARPSYNC.COLLECTIVE R20, `(.L_x_2591) ;  /* 0x0000000014087348 */ /* 0x000fea0003c00000 */
[----:B------:R0:W1:Y:S02]  /*1040*/  SHFL.BFLY P2, R22, R23, R24, R25 ;  /* 0x0c00001817167389 */ /* 0x0000640000040019 */
[----:B01----:R-:W-:Y:S01]  /*1050*/  ENDCOLLECTIVE ;  /* 0x000000000000791b */ /* 0x003fe20003800000 */
.L_x_2591:
[----:B------:R-:W-:Y:S01]  /*1060*/  HFMA2.MMA R24, -RZ, RZ, 0, 9.5367431640625e-07 ;  /* 0x00000010ff187435 */ /* 0x000fe200000001ff */
[----:B------:R-:W-:-:S05]  /*1070*/  MOV R10, R22 ;  /* 0x00000016000a7202 */ /* 0x000fca0000000f00 */
[----:B------:R-:W-:-:S04]  /*1080*/  FADD.FTZ R11, R13, R10 ;  /* 0x0000000a0d0b7221 */ /* 0x000fc80000010000 */
[----:B------:R-:W-:-:S07]  /*1090*/  IMAD.MOV.U32 R23, RZ, RZ, R11 ;  /* 0x000000ffff177224 */ /* 0x000fce00078e000b */
[----:B------:R-:W-:Y:S05]  /*10a0*/  WARPSYNC.COLLECTIVE R20, `(.L_x_2592) ;  /* 0x0000000014087348 */ /* 0x000fea0003c00000 */
[----:B------:R0:W1:Y:S02]  /*10b0*/  SHFL.BFLY P2, R22, R23, R24, R25 ;  /* 0x0c00001817167389 */ /* 0x0000640000040019 */
[----:B01----:R-:W-:Y:S01]  /*10c0*/  ENDCOLLECTIVE ;  /* 0x000000000000791b */ /* 0x003fe20003800000 */
.L_x_2592:
[----:B------:R-:W-:Y:S01]  /*10d0*/  HFMA2.MMA R24, -RZ, RZ, 0, 5.9604644775390625e-08 ;  /* 0x00000001ff187435 */ /* 0x000fe200000001ff */
[----:B------:R-:W-:Y:S02]  /*10e0*/  MOV R23, R12 ;  /* 0x0000000c00177202 */ /* 0x000fe40000000f00 */
[----:B------:R-:W-:-:S08]  /*10f0*/  MOV R10, R22 ;  /* 0x00000016000a7202 */ /* 0x000fd00000000f00 */
[----:B------:R-:W-:Y:S05]  /*1100*/  WARPSYNC.COLLECTIVE R20, `(.L_x_2593) ;  /* 0x0000000014087348 */ /* 0x000fea0003c00000 */
[----:B------:R0:W1:Y:S02]  /*1110*/  SHFL.BFLY P2, R22, R23, R24, R25 ;  /* 0x0c00001817167389 */ /* 0x0000640000040019 */
[----:B01----:R-:W-:Y:S01]  /*1120*/  ENDCOLLECTIVE ;  /* 0x000000000000791b */ /* 0x003fe20003800000 */
.L_x_2593:
[----:B------:R-:W-:Y:S01]  /*1130*/  HFMA2.MMA R24, -RZ, RZ, 0, 1.1920928955078125e-07 ;  /* 0x00000002ff187435 */ /* 0x000fe200000001ff */
[----:B------:R-:W-:-:S05]  /*1140*/  MOV R13, R22 ;  /* 0x00000016000d7202 */ /* 0x000fca0000000f00 */
[----:B------:R-:W-:-:S05]  /*1150*/  FADD.FTZ R15, R12, R13 ;  /* 0x0000000d0c0f7221 */ /* 0x000fca0000010000 */
[----:B------:R-:W-:-:S07]  /*1160*/  MOV R23, R15 ;  /* 0x0000000f00177202 */ /* 0x000fce0000000f00 */
[----:B------:R-:W-:Y:S05]  /*1170*/  WARPSYNC.COLLECTIVE R20, `(.L_x_2594) ;  /* 0x0000000014087348 */ /* 0x000fea0003c00000 */
[----:B------:R0:W1:Y:S02]  /*1180*/  SHFL.BFLY P2, R22, R23, R24, R25 ;  /* 0x0c00001817167389 */ /* 0x0000640000040019 */
[----:B01----:R-:W-:Y:S01]  /*1190*/  ENDCOLLECTIVE ;  /* 0x000000000000791b */ /* 0x003fe20003800000 */
.L_x_2594:
[----:B------:R-:W-:Y:S01]  /*11a0*/  HFMA2.MMA R24, -RZ, RZ, 0, 2.384185791015625e-07 ;  /* 0x00000004ff187435 */ /* 0x000fe200000001ff */
[----:B------:R-:W-:-:S04]  /*11b0*/  IMAD.MOV.U32 R16, RZ, RZ, R22 ;  /* 0x000000ffff107224 */ /* 0x000fc800078e0016 */
[----:B------:R-:W-:-:S05]  /*11c0*/  FADD.FTZ R16, R15, R16 ;  /* 0x000000100f107221 */ /* 0x000fca0000010000 */
[----:B------:R-:W-:-:S07]  /*11d0*/  MOV R23, R16 ;  /* 0x0000001000177202 */ /* 0x000fce0000000f00 */
[----:B------:R-:W-:Y:S05]  /*11e0*/  WARPSYNC.COLLECTIVE R20, `(.L_x_2595) ;  /* 0x0000000014087348 */ /* 0x000fea0003c00000 */
[----:B------:R0:W1:Y:S02]  /*11f0*/  SHFL.BFLY P2, R22, R23, R24, R25 ;  /* 0x0c00001817167389 */ /* 0x0000640000040019 */
[----:B01----:R-:W-:Y:S01]  /*1200*/  ENDCOLLECTIVE ;  /* 0x000000000000791b */ /* 0x003fe20003800000 */
.L_x_2595:
[----:B------:R-:W-:Y:S01]  /*1210*/  HFMA2.MMA R24, -RZ, RZ, 0, 4.76837158203125e-07 ;  /* 0x00000008ff187435 */ /* 0x000fe200000001ff */
[----:B------:R-:W-:-:S05]  /*1220*/  MOV R17, R22 ;  /* 0x0000001600117202 */ /* 0x000fca0000000f00 */
[----:B------:R-:W-:-:S05]  /*1230*/  FADD.FTZ R17, R16, R17 ;  /* 0x0000001110117221 */ /* 0x000fca0000010000 */
[----:B------:R-:W-:-:S07]  /*1240*/  MOV R23, R17 ;  /* 0x0000001100177202 */ /* 0x000fce0000000f00 */
[----:B------:R-:W-:Y:S05]  /*1250*/  WARPSYNC.COLLECTIVE R20, `(.L_x_2596) ;  /* 0x0000000014087348 */ /* 0x000fea0003c00000 */
[----:B------:R0:W1:Y:S02]  /*1260*/  SHFL.BFLY P2, R22, R23, R24, R25 ;  /* 0x0c00001817167389 */ /* 0x0000640000040019 */
[----:B01----:R-:W-:Y:S01]  /*1270*/  ENDCOLLECTIVE ;  /* 0x000000000000791b */ /* 0x003fe20003800000 */
.L_x_2596:
[----:B------:R-:W-:Y:S01]  /*1280*/  IMAD.MOV.U32 R24, RZ, RZ, 0x10 ;  /* 0x00000010ff187424 */ /* 0x000fe200078e00ff */
[----:B------:R-:W-:-:S05]  /*1290*/  MOV R12, R22 ;  /* 0x00000016000c7202 */ /* 0x000fca0000000f00 */
[----:B------:R-:W-:-:S05]  /*12a0*/  FADD.FTZ R12, R17, R12 ;  /* 0x0000000c110c7221 */ /* 0x000fca0000010000 */
[----:B------:R-:W-:-:S07]  /*12b0*/  MOV R23, R12 ;  /* 0x0000000c00177202 */ /* 0x000fce0000000f00 */
[----:B------:R-:W-:Y:S05]  /*12c0*/  WARPSYNC.COLLECTIVE R20, `(.L_x_2597) ;  /* 0x0000000014087348 */ /* 0x000fea0003c00000 */
[----:B------:R0:W1:Y:S02]  /*12d0*/  SHFL.BFLY P2, R22, R23, R24, R25 ;  /* 0x0c00001817167389 */ /* 0x0000640000040019 */
[----:B01----:R-:W-:Y:S01]  /*12e0*/  ENDCOLLECTIVE ;  /* 0x000000000000791b */ /* 0x003fe20003800000 */
.L_x_2597:
[----:B------:R-:W-:Y:S01]  /*12f0*/  HFMA2.MMA R24, -RZ, RZ, 0, 5.9604644775390625e-08 ;  /* 0x00000001ff187435 */ /* 0x000fe200000001ff */
[----:B------:R-:W-:Y:S02]  /*1300*/  MOV R23, R8 ;  /* 0x0000000800177202 */ /* 0x000fe40000000f00 */
[----:B------:R-:W-:-:S08]  /*1310*/  MOV R15, R22 ;  /* 0x00000016000f7202 */ /* 0x000fd00000000f00 */
[----:B------:R-:W-:Y:S05]  /*1320*/  WARPSYNC.COLLECTIVE R20, `(.L_x_2598) ;  /* 0x0000000014087348 */ /* 0x000fea0003c00000 */
[----:B------:R0:W1:Y:S02]  /*1330*/  SHFL.BFLY P2, R22, R23, R24, R25 ;  /* 0x0c00001817167389 */ /* 0x0000640000040019 */
[----:B01----:R-:W-:Y:S01]  /*1340*/  ENDCOLLECTIVE ;  /* 0x000000000000791b */ /* 0x003fe20003800000 */
.L_x_2598:
[----:B------:R-:W-:Y:S01]  /*1350*/  HFMA2.MMA R24, -RZ, RZ, 0, 1.1920928955078125e-07 ;  /* 0x00000002ff187435 */ /* 0x000fe200000001ff */
[----:B------:R-:W-:-:S05]  /*1360*/  MOV R17, R22 ;  /* 0x0000001600117202 */ /* 0x000fca0000000f00 */
[----:B------:R-:W-:-:S05]  /*1370*/  FADD.FTZ R18, R8, R17 ;  /* 0x0000001108127221 */ /* 0x000fca0000010000 */
[----:B------:R-:W-:-:S07]  /*1380*/  MOV R23, R18 ;  /* 0x0000001200177202 */ /* 0x000fce0000000f00 */
[----:B------:R-:W-:Y:S05]  /*1390*/  WARPSYNC.COLLECTIVE R20, `(.L_x_2599) ;  /* 0x0000000014087348 */ /* 0x000fea0003c00000 */
[----:B------:R0:W1:Y:S02]  /*13a0*/  SHFL.BFLY P2, R22, R23, R24, R25 ;  /* 0x0c00001817167389 */ /* 0x0000640000040019 */
[----:B01----:R-:W-:Y:S01]  /*13b0*/  ENDCOLLECTIVE ;  /* 0x000000000000791b */ /* 0x003fe20003800000 */
.L_x_2599:
[----:B------:R-:W-:Y:S01]  /*13c0*/  HFMA2.MMA R24, -RZ, RZ, 0, 2.384185791015625e-07 ;  /* 0x00000004ff187435 */ /* 0x000fe200000001ff */
[----:B------:R-:W-:-:S05]  /*13d0*/  MOV R13, R22 ;  /* 0x00000016000d7202 */ /* 0x000fca0000000f00 */
[----:B------:R-:W-:-:S04]  /*13e0*/  FADD.FTZ R19, R18, R13 ;  /* 0x0000000d12137221 */ /* 0x000fc80000010000 */
[----:B------:R-:W-:-:S07]  /*13f0*/  IMAD.MOV.U32 R23, RZ, RZ, R19 ;  /* 0x000000ffff177224 */ /* 0x000fce00078e0013 */
[----:B------:R-:W-:Y:S05]  /*1400*/  WARPSYNC.COLLECTIVE R20, `(.L_x_2600) ;  /* 0x0000000014087348 */ /* 0x000fea0003c00000 */
[----:B------:R0:W1:Y:S02]  /*1410*/  SHFL.BFLY P2, R22, R23, R24, R25 ;  /* 0x0c00001817167389 */ /* 0x0000640000040019 */
[----:B01----:R-:W-:Y:S01]  /*1420*/  ENDCOLLECTIVE ;  /* 0x000000000000791b */ /* 0x003fe20003800000 */
.L_x_2600:
[----:B------:R-:W-:Y:S01]  /*1430*/  HFMA2.MMA R24, -RZ, RZ, 0, 4.76837158203125e-07 ;  /* 0x00000008ff187435 */ /* 0x000fe200000001ff */
[----:B------:R-:W-:-:S05]  /*1440*/  MOV R8, R22 ;  /* 0x0000001600087202 */ /* 0x000fca0000000f00 */
[----:B------:R-:W-:-:S05]  /*1450*/  FADD.FTZ R8, R19, R8 ;  /* 0x0000000813087221 */ /* 0x000fca0000010000 */
[----:B------:R-:W-:-:S07]  /*1460*/  MOV R23, R8 ;  /* 0x0000000800177202 */ /* 0x000fce0000000f00 */
[----:B------:R-:W-:Y:S05]  /*1470*/  WARPSYNC.COLLECTIVE R20, `(.L_x_2601) ;  /* 0x0000000014087348 */ /* 0x000fea0003c00000 */
[----:B------:R0:W1:Y:S02]  /*1480*/  SHFL.BFLY P2, R22, R23, R24, R25 ;  /* 0x0c00001817167389 */ /* 0x0000640000040019 */
[----:B01----:R-:W-:Y:S01]  /*1490*/  ENDCOLLECTIVE ;  /* 0x000000000000791b */ /* 0x003fe20003800000 */
.L_x_2601:
[----:B------:R-:W-:Y:S01]  /*14a0*/  HFMA2.MMA R24, -RZ, RZ, 0, 9.5367431640625e-07 ;  /* 0x00000010ff187435 */ /* 0x000fe200000001ff */
[----:B------:R-:W-:-:S05]  /*14b0*/  MOV R21, R22 ;  /* 0x0000001600157202 */ /* 0x000fca0000000f00 */
[----:B------:R-:W-:-:S05]  /*14c0*/  FADD.FTZ R21, R8, R21 ;  /* 0x0000001508157221 */ /* 0x000fca0000010000 */
[----:B------:R-:W-:-:S07]  /*14d0*/  MOV R23, R21 ;  /* 0x0000001500177202 */ /* 0x000fce0000000f00 */
[----:B------:R-:W-:Y:S05]  /*14e0*/  WARPSYNC.COLLECTIVE R20, `(.L_x_2602) ;  /* 0x0000000014087348 */ /* 0x000fea0003c00000 */
[----:B------:R0:W1:Y:S02]  /*14f0*/  SHFL.BFLY P2, R22, R23, R24, R25 ;  /* 0x0c00001817167389 */ /* 0x0000640000040019 */
[----:B01----:R-:W-:Y:S01]  /*1500*/  ENDCOLLECTIVE ;  /* 0x000000000000791b */ /* 0x003fe20003800000 */
.L_x_2602:
[----:B------:R-:W-:Y:S01]  /*1510*/  MOV R14, R22 ;  /* 0x00000016000e7202 */ /* 0x000fe20000000f00 */
[----:B------:R-:W-:Y:S06]  /*1520*/  BRA `(.L_x_2603) ;  /* 0xfffffff400d47947 */ /* 0x000fec000383ffff */
.L_x_2604:
        /* <DEDUP_REMOVED lines=13> */
.L_x_8550:


//--------------------- .text._ZN10layer_norm13ln_bwd_kernelINS_13Kernel_traitsIf13__nv_bfloat16S2_S2_fjLj1536ELj1ELj1ELj4ELj8ENS_18Kernel_traits_baseILj1536EfS2_S2_S2_fjLj128EEEEELb1ELb1ELb1ELb0EEEvNS_9BwdParamsE --------------------------
	.section	.text._ZN10layer_norm13ln_bwd_kernelINS_13Kernel_traitsIf13__nv_bfloat16S2_S2_fjLj1536ELj1ELj1ELj4ELj8ENS_18Kernel_traits_baseILj1536EfS2_S2_S2_fjLj128EEEEELb1ELb1ELb1ELb0EEEvNS_9BwdParamsE,"ax",@progbits
	.align	128
        .global         _ZN10layer_norm13ln_bwd_kernelINS_13Kernel_traitsIf13__nv_bfloat16S2_S2_fjLj1536ELj1ELj1ELj4ELj8ENS_18Kernel_traits_baseILj1536EfS2_S2_S2_fjLj128EEEEELb1ELb1ELb1ELb0EEEvNS_9BwdParamsE
        .type           _ZN10layer_norm13ln_bwd_kernelINS_13Kernel_traitsIf13__nv_bfloat16S2_S2_fjLj1536ELj1ELj1ELj4ELj8ENS_18Kernel_traits_baseILj1536EfS2_S2_S2_fjLj128EEEEELb1ELb1ELb1ELb0EEEvNS_9BwdParamsE,@function
        .size           _ZN10layer_norm13ln_bwd_kernelINS_13Kernel_traitsIf13__nv_bfloat16S2_S2_fjLj1536ELj1ELj1ELj4ELj8ENS_18Kernel_traits_baseILj1536EfS2_S2_S2_fjLj128EEEEELb1ELb1ELb1ELb0EEEvNS_9BwdParamsE,(.L_x_8551 - _ZN10layer_norm13ln_bwd_kernelINS_13Kernel_traitsIf13__nv_bfloat16S2_S2_fjLj1536ELj1ELj1ELj4ELj8ENS_18Kernel_traits_baseILj1536EfS2_S2_S2_fjLj128EEEEELb1ELb1ELb1ELb0EEEvNS_9BwdParamsE)
        .other          _ZN10layer_norm13ln_bwd_kernelINS_13Kernel_traitsIf13__nv_bfloat16S2_S2_fjLj1536ELj1ELj1ELj4ELj8ENS_18Kernel_traits_baseILj1536EfS2_S2_S2_fjLj128EEEEELb1ELb1ELb1ELb0EEEvNS_9BwdParamsE,@"STO_CUDA_ENTRY STV_DEFAULT"
_ZN10layer_norm13ln_bwd_kernelINS_13Kernel_traitsIf13__nv_bfloat16S2_S2_fjLj1536ELj1ELj1ELj4ELj8ENS_18Kernel_traits_baseILj1536EfS2_S2_S2_fjLj128EEEEELb1ELb1ELb1ELb0EEEvNS_9BwdParamsE:
.text._ZN10layer_norm13ln_bwd_kernelINS_13Kernel_traitsIf13__nv_bfloat16S2_S2_fjLj1536ELj1ELj1ELj4ELj8ENS_18Kernel_traits_baseILj1536EfS2_S2_S2_fjLj128EEEEELb1ELb1ELb1ELb0EEEvNS_9BwdParamsE:
        /* <DEDUP_REMOVED lines=24> */
[----:B------:R-:W3:Y:S08]  /*0180*/  @P1 LDC.64 R8, c[0x0][0x260] ;  /* 0x00009800ff081b82 */ /* 0x000ef00000000a00 */
[----:B------:R-:W4:Y:S01]  /*0190*/  @P1 LDC.64 R10, c[0x0][0x278] ;  /* 0x00009e00ff0a1b82 */ /* 0x000f220000000a00 */
[----:B0-----:R-:W-:-:S05]  /*01a0*/  @P0 IMAD.WIDE.U32 R4, R3, 0x10, R4 ;  /* 0x0000001003040825 */ /* 0x001fca00078e0004 */
[----:B------:R0:W5:Y:S01]  /*01b0*/  @P0 LDG.E.128 R116, desc[UR4][R4.64] ;  /* 0x0000000404740981 */ /* 0x000162000c1e1d00 */
[C---:B--2---:R-:W-:Y:S01]  /*01c0*/  @P0 IMAD.WIDE.U32 R6, R3.reuse, 0x10, R6 ;  /* 0x0000001003060825 */ /* 0x044fe200078e0006 */
[----:B------:R-:W-:Y:S01]  /*01d0*/  @P0 LOP3.LUT R3, R3, 0x80, RZ, 0xfc, !PT ;  /* 0x0000008003030812 */ /* 0x000fe200078efcff */
[----:B------:R-:W2:Y:S03]  /*01e0*/  @P2 LDC.64 R16, c[0x0][0x260] ;  /* 0x00009800ff102b82 */ /* 0x000ea60000000a00 */
[----:B------:R0:W5:Y:S01]  /*01f0*/  @P0 LDG.E.128 R120, desc[UR4][R6.64] ;  /* 0x0000000406780981 */ /* 0x000162000c1e1d00 */
[----:B---3--:R-:W-:-:S04]  /*0200*/  @P1 IMAD.WIDE.U32 R12, R3, 0x10, R8 ;  /* 0x00000010030c1825 */ /* 0x008fc800078e0008 */
[----:B------:R-:W3:Y:S01]  /*0210*/  @P2 LDC.64 R18, c[0x0][0x278] ;  /* 0x00009e00ff122b82 */ /* 0x000ee20000000a00 */
[----:B------:R0:W5:Y:S01]  /*0220*/  @P1 LDG.E.128 R108, desc[UR4][R12.64] ;  /* 0x000000040c6c1981 */ /* 0x000162000c1e1d00 */
[C---:B----4-:R-:W-:Y:S01]  /*0230*/  @P1 IMAD.WIDE.U32 R14, R3.reuse, 0x10, R10 ;  /* 0x00000010030e1825 */ /* 0x050fe200078e000a */
[----:B------:R-:W-:-:S04]  /*0240*/  @P1 IADD3 R3, R3, 0x80, RZ ;  /* 0x0000008003031810 */ /* 0x000fc80007ffe0ff */
[----:B------:R0:W5:Y:S01]  /*0250*/  @P1 LDG.E.128 R112, desc[UR4][R14.64] ;  /* 0x000000040e701981 */ /* 0x000162000c1e1d00 */
[----:B--2---:R-:W-:-:S05]  /*0260*/  @P2 IMAD.WIDE.U32 R8, R3, 0x10, R16 ;  /* 0x0000001003082825 */ /* 0x004fca00078e0010 */
[----:B------:R0:W5:Y:S01]  /*0270*/  @P2 LDG.E.128 R96, desc[UR4][R8.64] ;  /* 0x0000000408602981 */ /* 0x000162000c1e1d00 */
[----:B---3--:R-:W-:Y:S01]  /*0280*/  @P2 IMAD.WIDE.U32 R10, R3, 0x10, R18 ;  /* 0x00000010030a2825 */ /* 0x008fe200078e0012 */
[----:B-1----:R-:W-:-:S04]  /*0290*/  LEA.HI R3, R103, UR6, RZ, 0x19 ;  /* 0x0000000667037c11 */ /* 0x002fc8000f8fc8ff */
        /* <DEDUP_REMOVED lines=22> */
[----:B------:R-:W-:Y:S01]  /*0400*/  HFMA2.MMA R53, -RZ, RZ, 0, 0 ;  /* 0x00000000ff357435 */ /* 0x000fe200000001ff */
[----:B------:R-:W-:-:S10]  /*0410*/  IMAD.MOV.U32 R102, RZ, RZ, 0x1 ;  /* 0x00000001ff667424 */ /* 0x000fd400078e00ff */
.L_x_2697:
        /* <DEDUP_REMOVED lines=19> */
[----:B-----5:R-:W-:Y:S01]  /*0550*/  ISETP.GE.AND P3, PT, R95, 0x1, PT ;  /* 0x000000015f00780c */ /* 0x020fe20003f66270 */
[----:B------:R-:W-:-:S12]  /*0560*/  BSSY B1, `(.L_x_2608) ;  /* 0x0000012000017945 */ /* 0x000fd80003800000 */
[----:B------:R-:W-:Y:S02]  /*0570*/  @P3 IADD3 R59, R95, -0x1, RZ ;  /* 0xffffffff5f3b3810 */ /* 0x000fe40007ffe0ff */
[----:B------:R-:W-:-:S03]  /*0580*/  @P3 LOP3.LUT R89, R103, 0x7f, RZ, 0xc0, !PT ;  /* 0x0000007f67593812 */ /* 0x000fc600078ec0ff */
[----:B------:R-:W-:-:S05]  /*0590*/  @P3 IMAD R59, R59, R2, RZ ;  /* 0x000000023b3b3224 */ /* 0x000fca00078e02ff */
[----:B------:R-:W-:-:S04]  /*05a0*/  @P3 SHF.R.S32.HI R58, RZ, 0x1f, R59 ;  /* 0x0000001fff3a3819 */ /* 0x000fc8000001143b */
[----:B------:R-:W-:Y:S01]  /*05b0*/  @P3 LEA.HI R60, R58, R59, RZ, 0x2 ;  /* 0x0000003b3a3c3211 */ /* 0x000fe200078f10ff */
[----:B------:R-:W-:Y:S01]  /*05c0*/  IMAD.MOV.U32 R58, RZ, RZ, RZ ;  /* 0x000000ffff3a7224 */ /* 0x000fe200078e00ff */
[----:B------:R-:W-:Y:S02]  /*05d0*/  MOV R59, R88 ;  /* 0x00000058003b7202 */ /* 0x000fe40000000f00 */
        /* <DEDUP_REMOVED lines=10> */
.L_x_2609:
[----:B------:R-:W-:Y:S05]  /*0680*/  BSYNC B1 ;  /* 0x0000000000017941 */ /* 0x000fea0003800000 */
.L_x_2608:
        /* <DEDUP_REMOVED lines=11> */
.L_x_2611:
[----:B------:R-:W-:Y:S05]  /*0740*/  BSYNC B1 ;  /* 0x0000000000017941 */ /* 0x000fea0003800000 */
.L_x_2610:
        /* <DEDUP_REMOVED lines=13> */
.L_x_2607:
[----:B------:R-:W0:Y:S01]  /*0820*/  LDC.64 R58, c[0x0][0x250] ;  /* 0x00009400ff3a7b82 */ /* 0x000e220000000a00 */
[----:B------:R-:W-:Y:S02]  /*0830*/  IADD3 R61, R60, -0x1, RZ ;  /* 0xffffffff3c3d7810 */ /* 0x000fe40007ffe0ff */
[----:B-----5:R-:W-:-:S05]  /*0840*/  ISETP.GE.AND P3, PT, R95, 0x1, PT ;  /* 0x000000015f00780c */ /* 0x020fca0003f66270 */
[----:B------:R-:W1:Y:S01]  /*0850*/  LDC.U8 R63, c[0x0][0x2a0] ;  /* 0x0000a800ff3f7b82 */ /* 0x000e620000000000 */
[----:B0-----:R-:W-:-:S06]  /*0860*/  IMAD.WIDE R58, R3, 0x4, R58 ;  /* 0x00000004033a7825 */ /* 0x001fcc00078e023a */
[----:B------:R0:W2:Y:S01]  /*0870*/  LDG.E R58, desc[UR4][R58.64] ;  /* 0x000000043a3a7981 */ /* 0x0000a2000c1e1900 */
[----:B------:R-:W-:Y:S01]  /*0880*/  IMAD R61, R61, R2, RZ ;  /* 0x000000023d3d7224 */ /* 0x000fe200078e02ff */
[----:B------:R-:W-:Y:S01]  /*0890*/  LOP3.LUT R89, R103, 0x7f, RZ, 0xc0, !PT ;  /* 0x0000007f67597812 */ /* 0x000fe200078ec0ff */
[----:B------:R-:W-:Y:S01]  /*08a0*/  BSSY B1, `(.L_x_2613) ;  /* 0x0000049000017945 */ /* 0x000fe20003800000 */
[----:B-1----:R-:W-:Y:S01]  /*08b0*/  ISETP.NE.AND P4, PT, R63, RZ, PT ;  /* 0x000000ff3f00720c */ /* 0x002fe20003f85270 */
[----:B------:R-:W-:Y:S01]  /*08c0*/  HFMA2.MMA R63, -RZ, RZ, 0, 0 ;  /* 0x00000000ff3f7435 */ /* 0x000fe200000001ff */
[----:B------:R-:W-:-:S04]  /*08d0*/  SHF.R.S32.HI R100, RZ, 0x1f, R61 ;  /* 0x0000001fff647819 */ /* 0x000fc8000001143d */
[----:B------:R-:W-:Y:S01]  /*08e0*/  LEA.HI R100, R100, R61, RZ, 0x2 ;  /* 0x0000003d64647211 */ /* 0x000fe200078f10ff */
[----:B0-----:R-:W-:Y:S01]  /*08f0*/  IMAD.MOV.U32 R59, RZ, RZ, R88 ;  /* 0x000000ffff3b7224 */ /* 0x001fe200078e0058 */
[----:B------:R-:W-:-:S05]  /*0900*/  @P3 IADD3 R61, R95, -0x1, RZ ;  /* 0xffffffff5f3d3810 */ /* 0x000fca0007ffe0ff */
[----:B------:R-:W-:-:S05]  /*0910*/  @P3 IMAD R61, R61, R2, RZ ;  /* 0x000000023d3d3224 */ /* 0x000fca00078e02ff */
[----:B------:R-:W-:-:S04]  /*0920*/  @P3 SHF.R.S32.HI R60, RZ, 0x1f, R61 ;  /* 0x0000001fff3c3819 */ /* 0x000fc8000001143d */
[----:B------:R-:W-:Y:S01]  /*0930*/  @P3 LEA.HI R62, R60, R61, RZ, 0x2 ;  /* 0x0000003d3c3e3211 */ /* 0x000fe200078f10ff */
[----:B------:R-:W-:-:S03]  /*0940*/  IMAD.MOV.U32 R60, RZ, RZ, RZ ;  /* 0x000000ffff3c7224 */ /* 0x000fc600078e00ff */
[-C--:B------:R-:W-:Y:S02]  /*0950*/  @P3 LEA.HI.SX32 R60, R62, R89.reuse, 0x1e ;  /* 0x000000593e3c3211 */ /* 0x080fe400078ff2ff */
[----:B--2---:R-:W-:Y:S02]  /*0960*/  FSEL R62, R58, RZ, !P4 ;  /* 0x000000ff3a3e7208 */ /* 0x004fe40006000000 */
[----:B------:R-:W-:Y:S02]  /*0970*/  LEA.HI.SX32 R58, R100, R89, 0x1e ;  /* 0x00000059643a7211 */ /* 0x000fe400078ff2ff */
[----:B------:R-:W-:Y:S01]  /*0980*/  MOV R100, RZ ;  /* 0x000000ff00647202 */ /* 0x000fe20000000f00 */
        /* <DEDUP_REMOVED lines=20> */
[----:B------:R-:W-:Y:S02]  /*0ad0*/  SHF.R.U64 R94, R6, 0x10, R7 ;  /* 0x00000010065e7819 */ /* 0x000fe40000001207 */
[----:B------:R-:W-:Y:S02]  /*0ae0*/  SHF.R.U32.HI R6, RZ, 0x10, R9 ;  /* 0x00000010ff067819 */ /* 0x000fe40000011609 */
[----:B------:R-:W-:Y:S02]  /*0af0*/  MOV R93, R7 ;  /* 0x00000007005d7202 */ /* 0x000fe40000000f00 */
[----:B------:R-:W-:-:S02]  /*0b00*/  SHF.R.U32.HI R92, RZ, 0x10, R7 ;  /* 0x00000010ff5c7819 */ /* 0x000fc40000011607 */
[----:B------:R-:W-:Y:S01]  /*0b10*/  SHF.L.U32 R9, R9, 0x10, RZ ;  /* 0x0000001009097819 */ /* 0x000fe200000006ff */
[----:B------:R-:W-:Y:S01]  /*0b20*/  FADD.FTZ R57, -R62, R57 ;  /* 0x000000393e397221 */ /* 0x000fe20000010100 */
[----:B------:R-:W-:Y:S01]  /*0b30*/  SHF.L.U32 R7, R0, 0x10, RZ ;  /* 0x0000001000077819 */ /* 0x000fe200000006ff */
[----:B------:R-:W-:Y:S01]  /*0b40*/  FMUL.FTZ R0, R90, R59 ;  /* 0x0000003b5a007220 */ /* 0x000fe20000410000 */
[----:B------:R-:W-:Y:S01]  /*0b50*/  SHF.L.U32 R59, R6, 0x10, RZ ;  /* 0x00000010063b7819 */ /* 0x000fe200000006ff */
[----:B------:R-:W-:Y:S01]  /*0b60*/  FADD.FTZ R9, -R62, R9 ;  /* 0x000000093e097221 */ /* 0x000fe20000010100 */
[----:B------:R-:W-:Y:S02]  /*0b70*/  IMAD.U32 R94, R94, 0x10000, RZ ;  /* 0x000100005e5e7824 */ /* 0x000fe400078e00ff */
        /* <DEDUP_REMOVED lines=8> */
[----:B------:R-:W-:Y:S01]  /*0c00*/  FADD.FTZ R9, -R62, R59 ;  /* 0x0000003b3e097221 */ /* 0x000fe20000010100 */
[----:B------:R-:W-:Y:S01]  /*0c10*/  FMUL.FTZ R94, R117, R94 ;  /* 0x0000005e755e7220 */ /* 0x000fe20000410000 */
[----:B------:R-:W-:Y:S01]  /*0c20*/  FADD.FTZ R57, RZ, R7 ;  /* 0x00000007ff397221 */ /* 0x000fe20000010000 */
[----:B------:R-:W-:Y:S01]  /*0c30*/  FFMA.FTZ R59, R0, R7, RZ ;  /* 0x00000007003b7223 */ /* 0x000fe200000100ff */
        /* <DEDUP_REMOVED lines=12> */
[----:B------:R-:W-:-:S02]  /*0d00*/  IADD3 R59, R88, 0x80, RZ ;  /* 0x00000080583b7810 */ /* 0x000fc40007ffe0ff */
[----:B------:R-:W-:Y:S01]  /*0d10*/  FADD.FTZ R63, R63, R92 ;  /* 0x0000005c3f3f7221 */ /* 0x000fe20000010000 */
[----:B------:R-:W-:-:S07]  /*0d20*/  FFMA.FTZ R100, R9, R92, R100 ;  /* 0x0000005c09647223 */ /* 0x000fce0000010064 */
.L_x_2614:
[----:B------:R-:W-:Y:S05]  /*0d30*/  BSYNC B1 ;  /* 0x0000000000017941 */ /* 0x000fea0003800000 */
.L_x_2613:
        /* <DEDUP_REMOVED lines=60> */
.L_x_2616:
[----:B------:R-:W-:Y:S05]  /*1100*/  BSYNC B1 ;  /* 0x0000000000017941 */ /* 0x000fea0003800000 */
.L_x_2615:
        /* <DEDUP_REMOVED lines=22> */
[----:B------:R-:W-:Y:S01]  /*1270*/  MOV R64, R19 ;  /* 0x0000001300407202 */ /* 0x000fe20000000f00 */
[C---:B0-----:R-:W-:Y:S01]  /*1280*/  FADD.FTZ R59, -R62.reuse, R69 ;  /* 0x000000453e3b7221 */ /* 0x041fe20000010100 */
[----:B------:R-:W-:Y:S02]  /*1290*/  SHF.R.U32.HI R19, RZ, 0x10, R19 ;  /* 0x00000010ff137819 */ /* 0x000fe40000011613 */
[----:B------:R-:W-:Y:S01]  /*12a0*/  SHF.L.U32 R125, R125, 0x10, RZ ;  /* 0x000000107d7d7819 */ /* 0x000fe200000006ff */
[C---:B------:R-:W-:Y:S01]  /*12b0*/  FADD.FTZ R69, -R62.reuse, R57 ;  /* 0x000000393e457221 */ /* 0x040fe20000010100 */
[----:B------:R-:W-:Y:S01]  /*12c0*/  FADD.FTZ R67, -R62, R67 ;  /* 0x000000433e437221 */ /* 0x000fe20000010100 */
[----:B------:R-:W-:Y:S01]  /*12d0*/  IMAD.U32 R61, R66, 0x10000, RZ ;  /* 0x00010000423d7824 */ /* 0x000fe200078e00ff */
[----:B------:R-:W-:Y:S01]  /*12e0*/  SHF.L.U32 R66, R65, 0x10, RZ ;  /* 0x0000001041427819 */ /* 0x000fe200000006ff */
[----:B------:R-:W-:Y:S01]  /*12f0*/  FADD.FTZ R57, -R62, R125 ;  /* 0x0000007d3e397221 */ /* 0x000fe20000010100 */
        /* <DEDUP_REMOVED lines=26> */
.L_x_2612:
[----:B------:R-:W-:Y:S05]  /*14a0*/  BSYNC B0 ;  /* 0x0000000000007941 */ /* 0x000fea0003800000 */
.L_x_2606:
[----:B------:R-:W-:Y:S01]  /*14b0*/  LOP3.LUT P5, RZ, R102, 0xff, RZ, 0xc0, !PT ;  /* 0x000000ff66ff7812 */ /* 0x000fe200078ac0ff */
[----:B------:R-:W-:Y:S01]  /*14c0*/  UMOV UR11, 0xffffffff ;  /* 0xffffffff000b7882 */ /* 0x000fe20000000000 */
[----:B01-3--:R-:W-:Y:S02]  /*14d0*/  SHF.R.U32.HI R57, RZ, 0x5, R103 ;  /* 0x00000005ff397819 */ /* 0x00bfe40000011667 */
        /* <DEDUP_REMOVED lines=23> */
.L_x_2712:
[----:B------:R-:W3:Y:S01]  /*1650*/  S2R R59, SR_CgaCtaId ;  /* 0x00000000003b7919 */ /* 0x000ee20000008800 */
[----:B------:R-:W-:Y:S01]  /*1660*/  MOV R60, 0x400 ;  /* 0x00000400003c7802 */ /* 0x000fe20000000f00 */
[----:B-1----:R-:W-:Y:S01]  /*1670*/  FADD.FTZ R56, R63, R124 ;  /* 0x0000007c3f387221 */ /* 0x002fe20000010000 */
[----:B------:R-:W-:Y:S01]  /*1680*/  @!P4 LOP3.LUT R57, R57, 0x3, RZ, 0xc0, !PT ;  /* 0x000000033939c812 */ /* 0x000fe200078ec0ff */
[----:B------:R-:W-:Y:S05]  /*1690*/  WARPSYNC.ALL ;  /* 0x0000000000007948 */ /* 0x000fea0003800000 */
[----:B------:R-:W-:Y:S01]  /*16a0*/  @P3 IADD3 R95, R95, -0x1, RZ ;  /* 0xffffffff5f5f3810 */ /* 0x000fe20007ffe0ff */
[----:B------:R-:W-:Y:S01]  /*16b0*/  BSSY B0, `(.L_x_2618) ;  /* 0x00000ba000007945 */ /* 0x000fe20003800000 */
[----:B------:R-:W-:-:S03]  /*16c0*/  @P3 LOP3.LUT R89, R103, 0x7f, RZ, 0xc0, !PT ;  /* 0x0000007f67593812 */ /* 0x000fc600078ec0ff */
[----:B------:R-:W-:Y:S01]  /*16d0*/  @P3 IMAD R95, R95, R2, RZ ;  /* 0x000000025f5f3224 */ /* 0x000fe200078e02ff */
[----:B---3--:R-:W-:Y:S02]  /*16e0*/  LEA R60, R59, R60, 0x18 ;  /* 0x0000003c3b3c7211 */ /* 0x008fe400078ec0ff */
[----:B------:R-:W-:Y:S01]  /*16f0*/  @!P4 IADD3 R59, R58, R57, RZ ;  /* 0x000000393a3bc210 */ /* 0x000fe20007ffe0ff */
[----:B--2---:R-:W-:Y:S01]  /*1700*/  FADD.FTZ R57, R100, R62 ;  /* 0x0000003e64397221 */ /* 0x004fe20000010000 */
[----:B------:R-:W-:-:S03]  /*1710*/  LEA R124, R58, R60, 0x3 ;  /* 0x0000003c3a7c7211 */ /* 0x000fc600078e18ff */
[----:B0-----:R-:W-:-:S05]  /*1720*/  @!P4 IMAD R100, R59, 0x8, R60 ;  /* 0x000000083b64c824 */ /* 0x001fca00078e023c */
[----:B------:R0:W-:Y:S01]  /*1730*/  @!P4 STS.64 [R100+0x1800], R56 ;  /* 0x001800386400c388 */ /* 0x0001e20000000a00 */
[----:B------:R-:W-:Y:S08]  /*1740*/  BAR.SYNC.DEFER_BLOCKING 0x0 ;  /* 0x0000000000007b1d */ /* 0x000ff00000010000 */
[----:B0-----:R-:W0:Y:S01]  /*1750*/  LDC.U8 R100, c[0x0][0x2a0] ;  /* 0x0000a800ff647b82 */ /* 0x001e220000000000 */
[----:B------:R-:W1:Y:S04]  /*1760*/  LDS.128 R56, [R124+0x1800] ;  /* 0x001800007c387984 */ /* 0x000e680000000c00 */
[----:B------:R-:W2:Y:S01]  /*1770*/  LDS.128 R60, [R124+0x1810] ;  /* 0x001810007c3c7984 */ /* 0x000ea20000000c00 */
[----:B0-----:R-:W-:Y:S01]  /*1780*/  ISETP.NE.AND P4, PT, R100, RZ, PT ;  /* 0x000000ff6400720c */ /* 0x001fe20003f85270 */
[----:B-1----:R-:W-:Y:S01]  /*1790*/  FADD.FTZ R125, RZ, R56 ;  /* 0x00000038ff7d7221 */ /* 0x002fe20000010000 */
[----:B------:R-:W-:-:S03]  /*17a0*/  @P3 SHF.R.S32.HI R56, RZ, 0x1f, R95 ;  /* 0x0000001fff383819 */ /* 0x000fc6000001145f */
[----:B------:R-:W-:Y:S01]  /*17b0*/  FADD.FTZ R125, R58, R125 ;  /* 0x0000007d3a7d7221 */ /* 0x000fe20000010000 */
[----:B------:R-:W-:Y:S01]  /*17c0*/  FADD.FTZ R58, RZ, R57 ;  /* 0x00000039ff3a7221 */ /* 0x000fe20000010000 */
[----:B------:R-:W-:Y:S02]  /*17d0*/  @P3 LEA.HI R56, R56, R95, RZ, 0x2 ;  /* 0x0000005f38383211 */ /* 0x000fe400078f10ff */
[----:B--2---:R-:W-:Y:S01]  /*17e0*/  FADD.FTZ R125, R125, R60 ;  /* 0x0000003c7d7d7221 */ /* 0x004fe20000010000 */
[----:B------:R-:W-:Y:S01]  /*17f0*/  FADD.FTZ R58, R59, R58 ;  /* 0x0000003a3b3a7221 */ /* 0x000fe20000010000 */
[----:B------:R-:W-:Y:S01]  /*1800*/  IMAD.MOV.U32 R60, RZ, RZ, RZ ;  /* 0x000000ffff3c7224 */ /* 0x000fe200078e00ff */
[----:B------:R-:W-:Y:S01]  /*1810*/  @P3 LEA.HI.SX32 R60, R56, R89, 0x1e ;  /* 0x00000059383c3211 */ /* 0x000fe200078ff2ff */
[----:B------:R-:W-:Y:S01]  /*1820*/  FADD.FTZ R62, R62, R125 ;  /* 0x0000007d3e3e7221 */ /* 0x000fe20000010000 */
[----:B------:R-:W-:-:S03]  /*1830*/  FADD.FTZ R58, R58, R61 ;  /* 0x0000003d3a3a7221 */ /* 0x000fc60000010000 */
[----:B------:R-:W-:Y:S01]  /*1840*/  FMUL.FTZ R62, R62, UR10 ;  /* 0x0000000a3e3e7c20 */ /* 0x000fe20008410000 */
[----:B------:R-:W-:-:S04]  /*1850*/  FADD.FTZ R58, R63, R58 ;  /* 0x0000003a3f3a7221 */ /* 0x000fc80000010000 */
[----:B------:R-:W-:Y:S01]  /*1860*/  FMUL.FTZ R61, R58, UR10 ;  /* 0x0000000a3a3d7c20 */ /* 0x000fe20008410000 */
[----:B------:R-:W-:Y:S01]  /*1870*/  FSEL R62, R62, RZ, !P4 ;  /* 0x000000ff3e3e7208 */ /* 0x000fe20006000000 */
[----:B------:R-:W-:Y:S06]  /*1880*/  @!P0 BRA `(.L_x_2619) ;  /* 0x0000000800708947 */ /* 0x000fec0003800000 */
[----:B------:R-:W-:Y:S04]  /*1890*/  BSSY B1, `(.L_x_2620) ;  /* 0x0000009000017945 */ /* 0x000fe80003800000 */
[----:B------:R-:W-:Y:S05]  /*18a0*/  @!P3 BRA `(.L_x_2621) ;  /* 0x00000000001cb947 */ /* 0x000fea0003800000 */
[----:B------:R-:W0:Y:S02]  /*18b0*/  LDC.64 R56, c[0x0][0x220] ;  /* 0x00008800ff387b82 */ /* 0x000e240000000a00 */
[----:B0-----:R-:W-:-:S06]  /*18c0*/  IMAD.WIDE.U32 R56, R60, 0x8, R56 ;  /* 0x000000083c387825 */ /* 0x001fcc00078e0038 */
[----:B------:R-:W2:Y:S02]  /*18d0*/  LDG.E.64 R56, desc[UR4][R56.64] ;  /* 0x0000000438387981 */ /* 0x000ea4000c1e1b00 */
[C-C-:B--2---:R-:W-:Y:S02]  /*18e0*/  SHF.R.U64 R72, R56.reuse, 0x10, R57.reuse ;  /* 0x0000001038487819 */ /* 0x144fe40000001239 */
[----:B------:R-:W-:Y:S02]  /*18f0*/  PRMT R70, R56, 0x7610, R70 ;  /* 0x0000761038467816 */ /* 0x000fe40000000046 */
[----:B------:R-:W-:Y:S02]  /*1900*/  SHF.R.U32.HI R73, RZ, 0x10, R57 ;  /* 0x00000010ff497819 */ /* 0x000fe40000011639 */
[----:B------:R-:W-:-:S07]  /*1910*/  PRMT R71, R57, 0x7610, R71 ;  /* 0x0000761039477816 */ /* 0x000fce0000000047 */
.L_x_2621:
[----:B------:R-:W-:Y:S05]  /*1920*/  BSYNC B1 ;  /* 0x0000000000017941 */ /* 0x000fea0003800000 */
.L_x_2620:
        /* <DEDUP_REMOVED lines=9> */
.L_x_2623:
        /* <DEDUP_REMOVED lines=8> */
.L_x_2624:
[----:B------:R-:W-:Y:S05]  /*1a40*/  BSYNC B1 ;  /* 0x0000000000017941 */ /* 0x000fea0003800000 */
.L_x_2622:
        /* <DEDUP_REMOVED lines=8> */
[----:B------:R-:W-:-:S07]  /*1ad0*/  MOV R57, RZ ;  /* 0x000000ff00397202 */ /* 0x000fce0000000f00 */
[----:B------:R-:W-:-:S05]  /*1ae0*/  @P6 SHF.L.U32 R56, R70, 0x10, RZ ;  /* 0x0000001046386819 */ /* 0x000fca00000006ff */
[----:B------:R-:W-:Y:S01]  /*1af0*/  @P6 FMUL.FTZ R57, R59, R56 ;  /* 0x000000383b396220 */ /* 0x000fe20000410000 */
[----:B------:R-:W-:-:S03]  /*1b00*/  FMUL.FTZ R56, R120, R59 ;  /* 0x0000003b78387220 */ /* 0x000fc60000410000 */
[----:B------:R-:W-:Y:S02]  /*1b10*/  FADD.FTZ R28, R28, R57 ;  /* 0x000000391c1c7221 */ /* 0x000fe40000010000 */
[----:B------:R-:W-:-:S04]  /*1b20*/  FSEL R56, R56, RZ, P6 ;  /* 0x000000ff38387208 */ /* 0x000fc80003000000 */
[----:B------:R-:W-:-:S04]  /*1b30*/  F2FP.BF16.F32.PACK_AB R56, RZ, R56 ;  /* 0x00000038ff38723e */ /* 0x000fc800000010ff */
[----:B------:R-:W-:-:S07]  /*1b40*/  PRMT R74, R56, 0x7610, R74 ;  /* 0x00007610384a7816 */ /* 0x000fce000000004a */
.L_x_2626:
[----:B------:R-:W-:Y:S05]  /*1b50*/  BSYNC B1 ;  /* 0x0000000000017941 */ /* 0x000fea0003800000 */
.L_x_2625:
        /* <DEDUP_REMOVED lines=8> */
.L_x_2628:
[----:B------:R-:W-:Y:S01]  /*1be0*/  FFMA.FTZ R57, R6, R61, R62 ;  /* 0x0000003d06397223 */ /* 0x000fe2000001003e */
[----:B-----5:R-:W-:-:S03]  /*1bf0*/  @P4 SHF.R.U64 R56, R82, 0x10, R83 ;  /* 0x0000001052384819 */ /* 0x020fc60000001253 */
[----:B------:R-:W-:Y:S01]  /*1c00*/  FADD.FTZ R57, R94, -R57 ;  /* 0x800000395e397221 */ /* 0x000fe20000010000 */
[----:B------:R-:W-:-:S03]  /*1c10*/  @P4 SHF.L.U32 R56, R56, 0x10, RZ ;  /* 0x0000001038384819 */ /* 0x000fc600000006ff */
[----:B------:R-:W-:-:S04]  /*1c20*/  FMUL.FTZ R57, R90, R57 ;  /* 0x000000395a397220 */ /* 0x000fc80000410000 */
[----:B------:R-:W-:-:S07]  /*1c30*/  @P4 FADD.FTZ R57, R57, R56 ;  /* 0x0000003839394221 */ /* 0x000fce0000010000 */
.L_x_2629:
[----:B------:R-:W-:Y:S05]  /*1c40*/  BSYNC B1 ;  /* 0x0000000000017941 */ /* 0x000fea0003800000 */
.L_x_2627:
[----:B------:R-:W-:Y:S01]  /*1c50*/  BSSY B1, `(.L_x_2630) ;  /* 0x000000e000017945 */ /* 0x000fe20003800000 */
[----:B------:R-:W-:-:S03]  /*1c60*/  @P5 F2FP.BF16.F32.PACK_AB R58, RZ, R57 ;  /* 0x00000039ff3a523e */ /* 0x000fc600000010ff */
[----:B------:R-:W-:Y:S05]  /*1c70*/  @!P3 BRA `(.L_x_2631) ;  /* 0x00000000002cb947 */ /* 0x000fea0003800000 */
[----:B-----5:R-:W-:Y:S01]  /*1c80*/  LOP3.LUT P6, RZ, R4, 0xff00, RZ, 0xc0, !PT ;  /* 0x0000ff0004ff7812 */ /* 0x020fe200078cc0ff */
[----:B------:R-:W-:Y:S01]  /*1c90*/  FMUL.FTZ R57, R57, UR13 ;  /* 0x0000000d39397c20 */ /* 0x000fe20008410000 */
[----:B------:R-:W-:-:S03]  /*1ca0*/  IMAD.MOV.U32 R56, RZ, RZ, RZ ;  /* 0x000000ffff387224 */ /* 0x000fc600078e00ff */
[----:B------:R-:W-:-:S08]  /*1cb0*/  FMUL.FTZ R76, R57, UR12 ;  /* 0x0000000c394c7c20 */ /* 0x000fd00008410000 */
[----:B------:R-:W-:-:S05]  /*1cc0*/  @P6 SHF.L.U32 R57, R72, 0x10, RZ ;  /* 0x0000001048396819 */ /* 0x000fca00000006ff */
[----:B------:R-:W-:Y:S01]  /*1cd0*/  @P6 FMUL.FTZ R56, R76, R57 ;  /* 0x000000394c386220 */ /* 0x000fe20000410000 */
[----:B------:R-:W-:-:S03]  /*1ce0*/  FMUL.FTZ R57, R121, R76 ;  /* 0x0000004c79397220 */ /* 0x000fc60000410000 */
[----:B------:R-:W-:Y:S02]  /*1cf0*/  FADD.FTZ R29, R29, R56 ;  /* 0x000000381d1d7221 */ /* 0x000fe40000010000 */
[----:B------:R-:W-:-:S04]  /*1d00*/  FSEL R57, R57, RZ, P6 ;  /* 0x000000ff39397208 */ /* 0x000fc80003000000 */
[----:B------:R-:W-:-:S04]  /*1d10*/  F2FP.BF16.F32.PACK_AB R57, RZ, R57 ;  /* 0x00000039ff39723e */ /* 0x000fc800000010ff */
[----:B------:R-:W-:-:S07]  /*1d20*/  PRMT R76, R57, 0x7610, R76 ;  /* 0x00007610394c7816 */ /* 0x000fce000000004c */
.L_x_2631:
[----:B------:R-:W-:Y:S05]  /*1d30*/  BSYNC B1 ;  /* 0x0000000000017941 */ /* 0x000fea0003800000 */
.L_x_2630:
[----:B------:R-:W-:Y:S01]  /*1d40*/  BSSY B1, `(.L_x_2632) ;  /* 0x000000c000017945 */ /* 0x000fe20003800000 */
[----:B------:R-:W-:-:S03]  /*1d50*/  @P5 PRMT R77, R58, 0x7610, R77 ;  /* 0x000076103a4d5816 */ /* 0x000fc6000000004d */
[----:B------:R-:W-:Y:S05]  /*1d60*/  @P2 BRA `(.L_x_2633) ;  /* 0x0000000000102947 */ /* 0x000fea0003800000 */
[----:B------:R-:W-:Y:S01]  /*1d70*/  HFMA2.MMA R57, -RZ, RZ, 0, 0 ;  /* 0x00000000ff397435 */ /* 0x000fe200000001ff */
[----:B------:R-:W-:Y:S10]  /*1d80*/  @!P4 BRA `(.L_x_2634) ;  /* 0x00000000001cc947 */ /* 0x000ff40003800000 */
[----:B-----5:R-:W-:Y:S01]  /*1d90*/  IMAD.U32 R57, R83, 0x10000, RZ ;  /* 0x0001000053397824 */ /* 0x020fe200078e00ff */
[----:B------:R-:W-:Y:S06]  /*1da0*/  BRA `(.L_x_2634) ;  /* 0x0000000000147947 */ /* 0x000fec0003800000 */
.L_x_2633:
[----:B------:R-:W-:-:S04]  /*1db0*/  FFMA.FTZ R56, R8, R61, R62 ;  /* 0x0000003d08387223 */ /* 0x000fc8000001003e */
[----:B------:R-:W-:Y:S01]  /*1dc0*/  FADD.FTZ R57, R93, -R56 ;  /* 0x800000385d397221 */ /* 0x000fe20000010000 */
[----:B-----5:R-:W-:-:S03]  /*1dd0*/  @P4 SHF.L.U32 R56, R83, 0x10, RZ ;  /* 0x0000001053384819 */ /* 0x020fc600000006ff */
[----:B------:R-:W-:-:S04]  /*1de0*/  FMUL.FTZ R57, R90, R57 ;  /* 0x000000395a397220 */ /* 0x000fc80000410000 */
[----:B------:R-:W-:-:S07]  /*1df0*/  @P4 FADD.FTZ R57, R57, R56 ;  /* 0x0000003839394221 */ /* 0x000fce0000010000 */
.L_x_2634:
[----:B------:R-:W-:Y:S05]  /*1e00*/  BSYNC B1 ;  /* 0x0000000000017941 */ /* 0x000fea0003800000 */
.L_x_2632:
[----:B------:R-:W-:Y:S01]  /*1e10*/  BSSY B1, `(.L_x_2635) ;  /* 0x000000e000017945 */ /* 0x000fe20003800000 */
[----:B------:R-:W-:-:S03]  /*1e20*/  @P5 F2FP.BF16.F32.PACK_AB R58, RZ, R57 ;  /* 0x00000039ff3a523e */ /* 0x000fc600000010ff */
[----:B------:R-:W-:Y:S05]  /*1e30*/  @!P3 BRA `(.L_x_2636) ;  /* 0x00000000002cb947 */ /* 0x000fea0003800000 */
[----:B-----5:R-:W-:Y:S01]  /*1e40*/  LOP3.LUT P6, RZ, R4, 0xff0000, RZ, 0xc0, !PT ;  /* 0x00ff000004ff7812 */ /* 0x020fe200078cc0ff */
[----:B------:R-:W-:-:S04]  /*1e50*/  FMUL.FTZ R57, R57, UR13 ;  /* 0x0000000d39397c20 */ /* 0x000fc80008410000 */
[----:B------:R-:W-:Y:S01]  /*1e60*/  FMUL.FTZ R59, R57, UR12 ;  /* 0x0000000c393b7c20 */ /* 0x000fe20008410000 */
[----:B------:R-:W-:-:S07]  /*1e70*/  MOV R57, RZ ;  /* 0x000000ff00397202 */ /* 0x000fce0000000f00 */
[----:B------:R-:W-:-:S04]  /*1e80*/  @P6 IMAD.U32 R56, R71, 0x10000, RZ ;  /* 0x0001000047386824 */ /* 0x000fc800078e00ff */
[----:B------:R-:W-:Y:S01]  /*1e90*/  @P6 FMUL.FTZ R57, R59, R56 ;  /* 0x000000383b396220 */ /* 0x000fe20000410000 */
[----:B------:R-:W-:-:S03]  /*1ea0*/  FMUL.FTZ R56, R122, R59 ;  /* 0x0000003b7a387220 */ /* 0x000fc60000410000 */
[----:B------:R-:W-:Y:S02]  /*1eb0*/  FADD.FTZ R30, R30, R57 ;  /* 0x000000391e1e7221 */ /* 0x000fe40000010000 */
[----:B------:R-:W-:-:S04]  /*1ec0*/  FSEL R56, R56, RZ, P6 ;  /* 0x000000ff38387208 */ /* 0x000fc80003000000 */
[----:B------:R-:W-:-:S04]  /*1ed0*/  F2FP.BF16.F32.PACK_AB R56, RZ, R56 ;  /* 0x00000038ff38723e */ /* 0x000fc800000010ff */
[----:B------:R-:W-:-:S07]  /*1ee0*/  PRMT R78, R56, 0x7610, R78 ;  /* 0x00007610384e7816 */ /* 0x000fce000000004e */
.L_x_2636:
[----:B------:R-:W-:Y:S05]  /*1ef0*/  BSYNC B1 ;  /* 0x0000000000017941 */ /* 0x000fea0003800000 */
.L_x_2635:
[----:B------:R-:W-:Y:S01]  /*1f00*/  BSSY B1, `(.L_x_2637) ;  /* 0x000000e000017945 */ /* 0x000fe20003800000 */
[----:B------:R-:W-:-:S03]  /*1f10*/  @P5 PRMT R79, R58, 0x7610, R79 ;  /* 0x000076103a4f5816 */ /* 0x000fc6000000004f */
[----:B------:R-:W-:Y:S05]  /*1f20*/  @P2 BRA `(.L_x_2638) ;  /* 0x0000000000142947 */ /* 0x000fea0003800000 */
[----:B------:R-:W-:Y:S01]  /*1f30*/  HFMA2.MMA R57, -RZ, RZ, 0, 0 ;  /* 0x00000000ff397435 */ /* 0x000fe200000001ff */
[----:B------:R-:W-:Y:S10]  /*1f40*/  @!P4 BRA `(.L_x_2639) ;  /* 0x000000000024c947 */ /* 0x000ff40003800000 */
[----:B-----5:R-:W-:-:S04]  /*1f50*/  SHF.R.U32.HI R57, RZ, 0x10, R83 ;  /* 0x00000010ff397819 */ /* 0x020fc80000011653 */
[----:B------:R-:W-:Y:S01]  /*1f60*/  SHF.L.U32 R57, R57, 0x10, RZ ;  /* 0x0000001039397819 */ /* 0x000fe200000006ff */
[----:B------:R-:W-:Y:S06]  /*1f70*/  BRA `(.L_x_2639) ;  /* 0x0000000000187947 */ /* 0x000fec0003800000 */
.L_x_2638:
[----:B------:R-:W-:Y:S01]  /*1f80*/  FFMA.FTZ R57, R9, R61, R62 ;  /* 0x0000003d09397223 */ /* 0x000fe2000001003e */
[----:B-----5:R-:W-:-:S03]  /*1f90*/  @P4 SHF.R.U32.HI R56, RZ, 0x10, R83 ;  /* 0x00000010ff384819 */ /* 0x020fc60000011653 */
[----:B------:R-:W-:Y:S02]  /*1fa0*/  FADD.FTZ R57, R92, -R57 ;  /* 0x800000395c397221 */ /* 0x000fe40000010000 */
[----:B------:R-:W-:Y:S02]  /*1fb0*/  @P4 IMAD.U32 R56, R56, 0x10000, RZ ;  /* 0x0001000038384824 */ /* 0x000fe400078e00ff */
[----:B------:R-:W-:-:S04]  /*1fc0*/  FMUL.FTZ R57, R90, R57 ;  /* 0x000000395a397220 */ /* 0x000fc80000410000 */
[----:B------:R-:W-:-:S07]  /*1fd0*/  @P4 FADD.FTZ R57, R57, R56 ;  /* 0x0000003839394221 */ /* 0x000fce0000010000 */
.L_x_2639:
[----:B------:R-:W-:Y:S05]  /*1fe0*/  BSYNC B1 ;  /* 0x0000000000017941 */ /* 0x000fea0003800000 */
.L_x_2637:
[----:B------:R-:W-:Y:S01]  /*1ff0*/  @P5 F2FP.BF16.F32.PACK_AB R56, RZ, R57 ;  /* 0x00000039ff38523e */ /* 0x000fe200000010ff */
[----:B------:R-:W-:Y:S03]  /*2000*/  BSSY B1, `(.L_x_2640) ;  /* 0x000000e000017945 */ /* 0x000fe60003800000 */
[----:B------:R-:W-:Y:S01]  /*2010*/  @P5 PRMT R80, R56, 0x7610, R80 ;  /* 0x0000761038505816 */ /* 0x000fe20000000050 */
[----:B------:R-:W-:Y:S06]  /*2020*/  @!P3 BRA `(.L_x_2641) ;  /* 0x00000000002cb947 */ /* 0x000fec0003800000 */
[----:B-----5:R-:W-:Y:S01]  /*2030*/  LOP3.LUT P4, RZ, R4, 0xff000000, RZ, 0xc0, !PT ;  /* 0xff00000004ff7812 */ /* 0x020fe2000788c0ff */
[----:B------:R-:W-:Y:S01]  /*2040*/  FMUL.FTZ R57, R57, UR13 ;  /* 0x0000000d39397c20 */ /* 0x000fe20008410000 */
[----:B------:R-:W-:-:S03]  /*2050*/  MOV R56, RZ ;  /* 0x000000ff00387202 */ /* 0x000fc60000000f00 */
        /* <DEDUP_REMOVED lines=8> */
.L_x_2641:
[----:B------:R-:W-:Y:S05]  /*20e0*/  BSYNC B1 ;  /* 0x0000000000017941 */ /* 0x000fea0003800000 */
.L_x_2640:
        /* <DEDUP_REMOVED lines=9> */
.L_x_2642:
        /* <DEDUP_REMOVED lines=10> */
.L_x_2644:
[----:B------:R-:W-:Y:S05]  /*2220*/  BSYNC B1 ;  /* 0x0000000000017941 */ /* 0x000fea0003800000 */
.L_x_2643:
[----:B------:R-:W-:Y:S01]  /*2230*/  VIADD R88, R88, 0x80 ;  /* 0x0000008058587836 */ /* 0x000fe20000000000 */
[----:B------:R-:W-:-:S07]  /*2240*/  IADD3 R60, R60, 0x80, RZ ;  /* 0x000000803c3c7810 */ /* 0x000fce0007ffe0ff */
.L_x_2619:
[----:B------:R-:W-:Y:S05]  /*2250*/  BSYNC B0 ;  /* 0x0000000000007941 */ /* 0x000fea0003800000 */
.L_x_2618:
        /* <DEDUP_REMOVED lines=8> */
[----:B------:R-:W-:Y:S02]  /*22e0*/  PRMT R70, R56, 0x7610, R70 ;  /* 0x0000761038467816 */ /* 0x000fe40000000046 */
[----:B------:R-:W-:Y:S02]  /*22f0*/  SHF.R.U32.HI R73, RZ, 0x10, R57 ;  /* 0x00000010ff497819 */ /* 0x000fe40000011639 */
[----:B------:R-:W-:-:S07]  /*2300*/  PRMT R71, R57, 0x7610, R71 ;  /* 0x0000761039477816 */ /* 0x000fce0000000047 */
.L_x_2648:
[----:B------:R-:W-:Y:S05]  /*2310*/  BSYNC B1 ;  /* 0x0000000000017941 */ /* 0x000fea0003800000 */
.L_x_2647:
[----:B------:R-:W-:Y:S04]  /*2320*/  BSSY B1, `(.L_x_2649) ;  /* 0x0000011000017945 */ /* 0x000fe80003800000 */
[----:B------:R-:W-:Y:S05]  /*2330*/  @P2 BRA `(.L_x_2650) ;  /* 0x00000000001c2947 */ /* 0x000fea0003800000 */
[----:B------:R-:W-:Y:S01]  /*2340*/  UISETP.NE.U32.AND UP0, UPT, UR8, URZ, UPT ;  /* 0x0000003f0800728c */ /* 0x000fe2000bf05070 */
[----:B01----:R-:W-:-:S03]  /*2350*/  HFMA2.MMA R57, -RZ, RZ, 0, 0 ;  /* 0x00000000ff397435 */ /* 0x003fc600000001ff */
[----:B------:R-:W-:-:S06]  /*2360*/  UISETP.NE.AND.EX UP0, UPT, UR9, URZ, UPT, UP0 ;  /* 0x0000003f0900728c */ /* 0x000fcc000bf05300 */
[----:B------:R-:W-:-:S13]  /*2370*/  PLOP3.LUT P4, PT, PT, PT, UP0, 0x80, 0x0 ;  /* 0x000000000000781c */ /* 0x000fda0003f8f008 */
[----:B------:R-:W-:Y:S05]  /*2380*/  @!P4 BRA `(.L_x_2651) ;  /* 0x000000000028c947 */ /* 0x000fea0003800000 */
[----:B-----5:R-:W-:Y:S01]  /*2390*/  IMAD.U32 R57, R84, 0x10000, RZ ;  /* 0x0001000054397824 */ /* 0x020fe200078e00ff */
[----:B------:R-:W-:Y:S06]  /*23a0*/  BRA `(.L_x_2651) ;  /* 0x0000000000207947 */ /* 0x000fec0003800000 */
.L_x_2650:
        /* <DEDUP_REMOVED lines=8> */
.L_x_2651:
[----:B------:R-:W-:Y:S05]  /*2430*/  BSYNC B1 ;  /* 0x0000000000017941 */ /* 0x000fea0003800000 */
.L_x_2649:
        /* <DEDUP_REMOVED lines=9> */
[----:B------:R-:W-:-:S04]  /*24d0*/  @P6 IMAD.U32 R56, R70, 0x10000, RZ ;  /* 0x0001000046386824 */ /* 0x000fc800078e00ff */
[-C--:B------:R-:W-:Y:S01]  /*24e0*/  @P6 FMUL.FTZ R57, R56, R59.reuse ;  /* 0x0000003b38396220 */ /* 0x080fe20000410000 */
[----:B------:R-:W-:-:S03]  /*24f0*/  FMUL.FTZ R56, R112, R59 ;  /* 0x0000003b70387220 */ /* 0x000fc60000410000 */
[----:B------:R-:W-:Y:S02]  /*2500*/  FADD.FTZ R24, R24, R57 ;  /* 0x0000003918187221 */ /* 0x000fe40000010000 */
[----:B------:R-:W-:-:S04]  /*2510*/  FSEL R56, R56, RZ, P6 ;  /* 0x000000ff38387208 */ /* 0x000fc80003000000 */
[----:B------:R-:W-:-:S04]  /*2520*/  F2FP.BF16.F32.PACK_AB R56, RZ, R56 ;  /* 0x00000038ff38723e */ /* 0x000fc800000010ff */
[----:B------:R-:W-:-:S07]  /*2530*/  PRMT R74, R56, 0x7610, R74 ;  /* 0x00007610384a7816 */ /* 0x000fce000000004a */
.L_x_2653:
[----:B------:R-:W-:Y:S05]  /*2540*/  BSYNC B1 ;  /* 0x0000000000017941 */ /* 0x000fea0003800000 */
.L_x_2652:
        /* <DEDUP_REMOVED lines=8> */
.L_x_2655:
[----:B------:R-:W-:Y:S01]  /*25d0*/  FFMA.FTZ R57, R11, R61, R62 ;  /* 0x0000003d0b397223 */ /* 0x000fe2000001003e */
[----:B-----5:R-:W-:-:S03]  /*25e0*/  @P4 SHF.R.U64 R56, R84, 0x10, R85 ;  /* 0x0000001054384819 */ /* 0x020fc60000001255 */
[----:B------:R-:W-:Y:S02]  /*25f0*/  FADD.FTZ R57, R14, -R57 ;  /* 0x800000390e397221 */ /* 0x000fe40000010000 */
[----:B------:R-:W-:Y:S02]  /*2600*/  @P4 IMAD.U32 R56, R56, 0x10000, RZ ;  /* 0x0001000038384824 */ /* 0x000fe400078e00ff */
[----:B------:R-:W-:-:S04]  /*2610*/  FMUL.FTZ R57, R90, R57 ;  /* 0x000000395a397220 */ /* 0x000fc80000410000 */
[----:B------:R-:W-:-:S07]  /*2620*/  @P4 FADD.FTZ R57, R57, R56 ;  /* 0x0000003839394221 */ /* 0x000fce0000010000 */
.L_x_2656:
[----:B------:R-:W-:Y:S05]  /*2630*/  BSYNC B1 ;  /* 0x0000000000017941 */ /* 0x000fea0003800000 */
.L_x_2654:
[----:B------:R-:W-:Y:S01]  /*2640*/  BSSY B1, `(.L_x_2657) ;  /* 0x000000e000017945 */ /* 0x000fe20003800000 */
[----:B------:R-:W-:-:S03]  /*2650*/  @P5 F2FP.BF16.F32.PACK_AB R59, RZ, R57 ;  /* 0x00000039ff3b523e */ /* 0x000fc600000010ff */
[----:B------:R-:W-:Y:S05]  /*2660*/  @!P3 BRA `(.L_x_2658) ;  /* 0x00000000002cb947 */ /* 0x000fea0003800000 */
[----:B-----5:R-:W-:Y:S01]  /*2670*/  LOP3.LUT P6, RZ, R5, 0xff00, RZ, 0xc0, !PT ;  /* 0x0000ff0005ff7812 */ /* 0x020fe200078cc0ff */
[----:B------:R-:W-:Y:S01]  /*2680*/  FMUL.FTZ R57, R57, UR13 ;  /* 0x0000000d39397c20 */ /* 0x000fe20008410000 */
[----:B------:R-:W-:-:S03]  /*2690*/  MOV R56, RZ ;  /* 0x000000ff00387202 */ /* 0x000fc60000000f00 */
[----:B------:R-:W-:-:S08]  /*26a0*/  FMUL.FTZ R58, R57, UR12 ;  /* 0x0000000c393a7c20 */ /* 0x000fd00008410000 */
[----:B------:R-:W-:-:S05]  /*26b0*/  @P6 SHF.L.U32 R57, R72, 0x10, RZ ;  /* 0x0000001048396819 */ /* 0x000fca00000006ff */
[-C--:B------:R-:W-:Y:S01]  /*26c0*/  @P6 FMUL.FTZ R56, R57, R58.reuse ;  /* 0x0000003a39386220 */ /* 0x080fe20000410000 */
[----:B------:R-:W-:-:S03]  /*26d0*/  FMUL.FTZ R57, R113, R58 ;  /* 0x0000003a71397220 */ /* 0x000fc60000410000 */
[----:B------:R-:W-:Y:S02]  /*26e0*/  FADD.FTZ R25, R25, R56 ;  /* 0x0000003819197221 */ /* 0x000fe40000010000 */
[----:B------:R-:W-:-:S04]  /*26f0*/  FSEL R57, R57, RZ, P6 ;  /* 0x000000ff39397208 */ /* 0x000fc80003000000 */
[----:B------:R-:W-:-:S04]  /*2700*/  F2FP.BF16.F32.PACK_AB R57, RZ, R57 ;  /* 0x00000039ff39723e */ /* 0x000fc800000010ff */
[----:B------:R-:W-:-:S07]  /*2710*/  PRMT R76, R57, 0x7610, R76 ;  /* 0x00007610394c7816 */ /* 0x000fce000000004c */
.L_x_2658:
[----:B------:R-:W-:Y:S05]  /*2720*/  BSYNC B1 ;  /* 0x0000000000017941 */ /* 0x000fea0003800000 */
.L_x_2657:
[----:B------:R-:W-:Y:S01]  /*2730*/  BSSY B1, `(.L_x_2659) ;  /* 0x000000c000017945 */ /* 0x000fe20003800000 */
[----:B------:R-:W-:-:S03]  /*2740*/  @P5 PRMT R77, R59, 0x7610, R77 ;  /* 0x000076103b4d5816 */ /* 0x000fc6000000004d */
[----:B------:R-:W-:Y:S05]  /*2750*/  @P2 BRA `(.L_x_2660) ;  /* 0x0000000000102947 */ /* 0x000fea0003800000 */
[----:B------:R-:W-:Y:S01]  /*2760*/  IMAD.MOV.U32 R57, RZ, RZ, RZ ;  /* 0x000000ffff397224 */ /* 0x000fe200078e00ff */
[----:B------:R-:W-:Y:S06]  /*2770*/  @!P4 BRA `(.L_x_2661) ;  /* 0x00000000001cc947 */ /* 0x000fec0003800000 */
[----:B-----5:R-:W-:Y:S01]  /*2780*/  SHF.L.U32 R57, R85, 0x10, RZ ;  /* 0x0000001055397819 */ /* 0x020fe200000006ff */
[----:B------:R-:W-:Y:S06]  /*2790*/  BRA `(.L_x_2661) ;  /* 0x0000000000147947 */ /* 0x000fec0003800000 */
.L_x_2660:
[----:B------:R-:W-:-:S04]  /*27a0*/  FFMA.FTZ R56, R13, R61, R62 ;  /* 0x0000003d0d387223 */ /* 0x000fc8000001003e */
[----:B------:R-:W-:Y:S01]  /*27b0*/  FADD.FTZ R57, R15, -R56 ;  /* 0x800000380f397221 */ /* 0x000fe20000010000 */
[----:B-----5:R-:W-:-:S03]  /*27c0*/  @P4 SHF.L.U32 R56, R85, 0x10, RZ ;  /* 0x0000001055384819 */ /* 0x020fc600000006ff */
[----:B------:R-:W-:-:S04]  /*27d0*/  FMUL.FTZ R57, R90, R57 ;  /* 0x000000395a397220 */ /* 0x000fc80000410000 */
[----:B------:R-:W-:-:S07]  /*27e0*/  @P4 FADD.FTZ R57, R57, R56 ;  /* 0x0000003839394221 */ /* 0x000fce0000010000 */
.L_x_2661:
[----:B------:R-:W-:Y:S05]  /*27f0*/  BSYNC B1 ;  /* 0x0000000000017941 */ /* 0x000fea0003800000 */
.L_x_2659:
[----:B------:R-:W-:Y:S01]  /*2800*/  BSSY B1, `(.L_x_2662) ;  /* 0x000000e000017945 */ /* 0x000fe20003800000 */
[----:B------:R-:W-:-:S03]  /*2810*/  @P5 F2FP.BF16.F32.PACK_AB R58, RZ, R57 ;  /* 0x00000039ff3a523e */ /* 0x000fc600000010ff */
[----:B------:R-:W-:Y:S05]  /*2820*/  @!P3 BRA `(.L_x_2663) ;  /* 0x00000000002cb947 */ /* 0x000fea0003800000 */
[----:B-----5:R-:W-:Y:S01]  /*2830*/  LOP3.LUT P6, RZ, R5, 0xff0000, RZ, 0xc0, !PT ;  /* 0x00ff000005ff7812 */ /* 0x020fe200078cc0ff */
[----:B------:R-:W-:-:S04]  /*2840*/  FMUL.FTZ R57, R57, UR13 ;  /* 0x0000000d39397c20 */ /* 0x000fc80008410000 */
[----:B------:R-:W-:Y:S01]  /*2850*/  FMUL.FTZ R59, R57, UR12 ;  /* 0x0000000c393b7c20 */ /* 0x000fe20008410000 */
[----:B------:R-:W-:-:S07]  /*2860*/  IMAD.MOV.U32 R57, RZ, RZ, RZ ;  /* 0x000000ffff397224 */ /* 0x000fce00078e00ff */
[----:B------:R-:W-:-:S05]  /*2870*/  @P6 SHF.L.U32 R56, R71, 0x10, RZ ;  /* 0x0000001047386819 */ /* 0x000fca00000006ff */
[-C--:B------:R-:W-:Y:S01]  /*2880*/  @P6 FMUL.FTZ R57, R56, R59.reuse ;  /* 0x0000003b38396220 */ /* 0x080fe20000410000 */
[----:B------:R-:W-:-:S03]  /*2890*/  FMUL.FTZ R56, R114, R59 ;  /* 0x0000003b72387220 */ /* 0x000fc60000410000 */
[----:B------:R-:W-:Y:S02]  /*28a0*/  FADD.FTZ R26, R26, R57 ;  /* 0x000000391a1a7221 */ /* 0x000fe40000010000 */
[----:B------:R-:W-:-:S04]  /*28b0*/  FSEL R56, R56, RZ, P6 ;  /* 0x000000ff38387208 */ /* 0x000fc80003000000 */
[----:B------:R-:W-:-:S04]  /*28c0*/  F2FP.BF16.F32.PACK_AB R56, RZ, R56 ;  /* 0x00000038ff38723e */ /* 0x000fc800000010ff */
[----:B------:R-:W-:-:S07]  /*28d0*/  PRMT R78, R56, 0x7610, R78 ;  /* 0x00007610384e7816 */ /* 0x000fce000000004e */
.L_x_2663:
[----:B------:R-:W-:Y:S05]  /*28e0*/  BSYNC B1 ;  /* 0x0000000000017941 */ /* 0x000fea0003800000 */
.L_x_2662:
        /* <DEDUP_REMOVED lines=8> */
.L_x_2665:
[----:B------:R-:W-:-:S04]  /*2970*/  FFMA.FTZ R56, R16, R61, R62 ;  /* 0x0000003d10387223 */ /* 0x000fc8000001003e */
[----:B------:R-:W-:Y:S01]  /*2980*/  FADD.FTZ R57, R17, -R56 ;  /* 0x8000003811397221 */ /* 0x000fe20000010000 */
[----:B-----5:R-:W-:-:S03]  /*2990*/  @P4 SHF.R.U32.HI R56, RZ, 0x10, R85 ;  /* 0x00000010ff384819 */ /* 0x020fc60000011655 */
[----:B------:R-:W-:Y:S01]  /*29a0*/  FMUL.FTZ R57, R90, R57 ;  /* 0x000000395a397220 */ /* 0x000fe20000410000 */
[----:B------:R-:W-:-:S05]  /*29b0*/  @P4 SHF.L.U32 R56, R56, 0x10, RZ ;  /* 0x0000001038384819 */ /* 0x000fca00000006ff */
[----:B------:R-:W-:-:S07]  /*29c0*/  @P4 FADD.FTZ R57, R57, R56 ;  /* 0x0000003839394221 */ /* 0x000fce0000010000 */
.L_x_2666:
[----:B------:R-:W-:Y:S05]  /*29d0*/  BSYNC B1 ;  /* 0x0000000000017941 */ /* 0x000fea0003800000 */
.L_x_2664:
        /* <DEDUP_REMOVED lines=8> */
[----:B------:R-:W-:-:S04]  /*2a60*/  @P4 IMAD.U32 R57, R73, 0x10000, RZ ;  /* 0x0001000049394824 */ /* 0x000fc800078e00ff */
[-C--:B------:R-:W-:Y:S01]  /*2a70*/  @P4 FMUL.FTZ R56, R57, R58.reuse ;  /* 0x0000003a39384220 */ /* 0x080fe20000410000 */
[----:B------:R-:W-:-:S03]  /*2a80*/  FMUL.FTZ R57, R115, R58 ;  /* 0x0000003a73397220 */ /* 0x000fc60000410000 */
[----:B------:R-:W-:Y:S02]  /*2a90*/  FADD.FTZ R27, R27, R56 ;  /* 0x000000381b1b7221 */ /* 0x000fe40000010000 */
[----:B------:R-:W-:-:S04]  /*2aa0*/  FSEL R57, R57, RZ, P4 ;  /* 0x000000ff39397208 */ /* 0x000fc80002000000 */
[----:B------:R-:W-:-:S04]  /*2ab0*/  F2FP.BF16.F32.PACK_AB R57, RZ, R57 ;  /* 0x00000039ff39723e */ /* 0x000fc800000010ff */
[----:B------:R-:W-:-:S07]  /*2ac0*/  PRMT R81, R57, 0x7610, R81 ;  /* 0x0000761039517816 */ /* 0x000fce0000000051 */
.L_x_2668:
[----:B------:R-:W-:Y:S05]  /*2ad0*/  BSYNC B1 ;  /* 0x0000000000017941 */ /* 0x000fea0003800000 */
.L_x_2667:
        /* <DEDUP_REMOVED lines=9> */
.L_x_2669:
        /* <DEDUP_REMOVED lines=10> */
.L_x_2671:
[----:B------:R-:W-:Y:S05]  /*2c10*/  BSYNC B1 ;  /* 0x0000000000017941 */ /* 0x000fea0003800000 */
.L_x_2670:
[----:B------:R-:W-:Y:S02]  /*2c20*/  IADD3 R88, R88, 0x80, RZ ;  /* 0x0000008058587810 */ /* 0x000fe40007ffe0ff */
[----:B------:R-:W-:-:S07]  /*2c30*/  IADD3 R60, R60, 0x80, RZ ;  /* 0x000000803c3c7810 */ /* 0x000fce0007ffe0ff */
.L_x_2646:
[----:B------:R-:W-:Y:S05]  /*2c40*/  BSYNC B0 ;  /* 0x0000000000007941 */ /* 0x000fea0003800000 */
.L_x_2645:
        /* <DEDUP_REMOVED lines=12> */
.L_x_2675:
[----:B------:R-:W-:Y:S05]  /*2d10*/  BSYNC B1 ;  /* 0x0000000000017941 */ /* 0x000fea0003800000 */
.L_x_2674:
        /* <DEDUP_REMOVED lines=9> */
.L_x_2677:
        /* <DEDUP_REMOVED lines=8> */
.L_x_2678:
[----:B------:R-:W-:Y:S05]  /*2e30*/  BSYNC B1 ;  /* 0x0000000000017941 */ /* 0x000fea0003800000 */
.L_x_2676:
        /* <DEDUP_REMOVED lines=16> */
.L_x_2680:
[----:B------:R-:W-:Y:S05]  /*2f40*/  BSYNC B1 ;  /* 0x0000000000017941 */ /* 0x000fea0003800000 */
.L_x_2679:
        /* <DEDUP_REMOVED lines=8> */
.L_x_2682:
[----:B------:R-:W-:Y:S01]  /*2fd0*/  FFMA.FTZ R57, R19, R61, R62 ;  /* 0x0000003d13397223 */ /* 0x000fe2000001003e */
[----:B-----5:R-:W-:-:S03]  /*2fe0*/  @P4 SHF.R.U64 R56, R86, 0x10, R87 ;  /* 0x0000001056384819 */ /* 0x020fc60000001257 */
[----:B------:R-:W-:Y:S01]  /*2ff0*/  FADD.FTZ R57, R66, -R57 ;  /* 0x8000003942397221 */ /* 0x000fe20000010000 */
[----:B------:R-:W-:-:S03]  /*3000*/  @P4 SHF.L.U32 R56, R56, 0x10, RZ ;  /* 0x0000001038384819 */ /* 0x000fc600000006ff */
[----:B------:R-:W-:-:S04]  /*3010*/  FMUL.FTZ R57, R90, R57 ;  /* 0x000000395a397220 */ /* 0x000fc80000410000 */
[----:B------:R-:W-:-:S07]  /*3020*/  @P4 FADD.FTZ R57, R57, R56 ;  /* 0x0000003839394221 */ /* 0x000fce0000010000 */
.L_x_2683:
[----:B------:R-:W-:Y:S05]  /*3030*/  BSYNC B1 ;  /* 0x0000000000017941 */ /* 0x000fea0003800000 */
.L_x_2681:
[----:B------:R-:W-:Y:S01]  /*3040*/  BSSY B1, `(.L_x_2684) ;  /* 0x000000e000017945 */ /* 0x000fe20003800000 */
[----:B------:R-:W-:-:S03]  /*3050*/  @P5 F2FP.BF16.F32.PACK_AB R59, RZ, R57 ;  /* 0x00000039ff3b523e */ /* 0x000fc600000010ff */
[----:B------:R-:W-:Y:S05]  /*3060*/  @!P3 BRA `(.L_x_2685) ;  /* 0x00000000002cb947 */ /* 0x000fea0003800000 */
        /* <DEDUP_REMOVED lines=11> */
.L_x_2685:
[----:B------:R-:W-:Y:S05]  /*3120*/  BSYNC B1 ;  /* 0x0000000000017941 */ /* 0x000fea0003800000 */
.L_x_2684:
[----:B------:R-:W-:Y:S01]  /*3130*/  BSSY B1, `(.L_x_2686) ;  /* 0x000000c000017945 */ /* 0x000fe20003800000 */
[----:B------:R-:W-:-:S03]  /*3140*/  @P5 PRMT R77, R59, 0x7610, R77 ;  /* 0x000076103b4d5816 */ /* 0x000fc6000000004d */
[----:B------:R-:W-:Y:S05]  /*3150*/  @P2 BRA `(.L_x_2687) ;  /* 0x0000000000102947 */ /* 0x000fea0003800000 */
[----:B------:R-:W-:Y:S01]  /*3160*/  HFMA2.MMA R57, -RZ, RZ, 0, 0 ;  /* 0x00000000ff397435 */ /* 0x000fe200000001ff */
[----:B------:R-:W-:Y:S10]  /*3170*/  @!P4 BRA `(.L_x_2688) ;  /* 0x00000000001cc947 */ /* 0x000ff40003800000 */
[----:B-----5:R-:W-:Y:S01]  /*3180*/  SHF.L.U32 R57, R87, 0x10, RZ ;  /* 0x0000001057397819 */ /* 0x020fe200000006ff */
[----:B------:R-:W-:Y:S06]  /*3190*/  BRA `(.L_x_2688) ;  /* 0x0000000000147947 */ /* 0x000fec0003800000 */
.L_x_2687:
[----:B------:R-:W-:-:S04]  /*31a0*/  FFMA.FTZ R56, R65, R61, R62 ;  /* 0x0000003d41387223 */ /* 0x000fc8000001003e */
[----:B------:R-:W-:Y:S01]  /*31b0*/  FADD.FTZ R57, R67, -R56 ;  /* 0x8000003843397221 */ /* 0x000fe20000010000 */
[----:B-----5:R-:W-:-:S03]  /*31c0*/  @P4 IMAD.U32 R56, R87, 0x10000, RZ ;  /* 0x0001000057384824 */ /* 0x020fc600078e00ff */
[----:B------:R-:W-:-:S04]  /*31d0*/  FMUL.FTZ R57, R90, R57 ;  /* 0x000000395a397220 */ /* 0x000fc80000410000 */
[----:B------:R-:W-:-:S07]  /*31e0*/  @P4 FADD.FTZ R57, R57, R56 ;  /* 0x0000003839394221 */ /* 0x000fce0000010000 */
.L_x_2688:
[----:B------:R-:W-:Y:S05]  /*31f0*/  BSYNC B1 ;  /* 0x0000000000017941 */ /* 0x000fea0003800000 */
.L_x_2686:
[----:B------:R-:W-:Y:S01]  /*3200*/  BSSY B1, `(.L_x_2689) ;  /* 0x000000e000017945 */ /* 0x000fe20003800000 */
[----:B------:R-:W-:-:S03]  /*3210*/  @P5 F2FP.BF16.F32.PACK_AB R58, RZ, R57 ;  /* 0x00000039ff3a523e */ /* 0x000fc600000010ff */
[----:B------:R-:W-:Y:S05]  /*3220*/  @!P3 BRA `(.L_x_2690) ;  /* 0x00000000002cb947 */ /* 0x000fea0003800000 */
[----:B-----5:R-:W-:Y:S01]  /*3230*/  LOP3.LUT P6, RZ, R91, 0xff0000, RZ, 0xc0, !PT ;  /* 0x00ff00005bff7812 */ /* 0x020fe200078cc0ff */
[----:B------:R-:W-:-:S04]  /*3240*/  FMUL.FTZ R57, R57, UR13 ;  /* 0x0000000d39397c20 */ /* 0x000fc80008410000 */
[----:B------:R-:W-:Y:S01]  /*3250*/  FMUL.FTZ R59, R57, UR12 ;  /* 0x0000000c393b7c20 */ /* 0x000fe20008410000 */
[----:B------:R-:W-:-:S07]  /*3260*/  MOV R57, RZ ;  /* 0x000000ff00397202 */ /* 0x000fce0000000f00 */
[----:B------:R-:W-:-:S05]  /*3270*/  @P6 SHF.L.U32 R56, R71, 0x10, RZ ;  /* 0x0000001047386819 */ /* 0x000fca00000006ff */
[-C--:B------:R-:W-:Y:S01]  /*3280*/  @P6 FMUL.FTZ R57, R56, R59.reuse ;  /* 0x0000003b38396220 */ /* 0x080fe20000410000 */
[----:B------:R-:W-:-:S03]  /*3290*/  FMUL.FTZ R56, R106, R59 ;  /* 0x0000003b6a387220 */ /* 0x000fc60000410000 */
[----:B------:R-:W-:Y:S02]  /*32a0*/  FADD.FTZ R22, R22, R57 ;  /* 0x0000003916167221 */ /* 0x000fe40000010000 */
[----:B------:R-:W-:-:S04]  /*32b0*/  FSEL R56, R56, RZ, P6 ;  /* 0x000000ff38387208 */ /* 0x000fc80003000000 */
[----:B------:R-:W-:-:S04]  /*32c0*/  F2FP.BF16.F32.PACK_AB R56, RZ, R56 ;  /* 0x00000038ff38723e */ /* 0x000fc800000010ff */
[----:B------:R-:W-:-:S07]  /*32d0*/  PRMT R78, R56, 0x7610, R78 ;  /* 0x00007610384e7816 */ /* 0x000fce000000004e */
.L_x_2690:
[----:B------:R-:W-:Y:S05]  /*32e0*/  BSYNC B1 ;  /* 0x0000000000017941 */ /* 0x000fea0003800000 */
.L_x_2689:
        /* <DEDUP_REMOVED lines=8> */
.L_x_2692:
[----:B------:R-:W-:Y:S01]  /*3370*/  FFMA.FTZ R62, R68, R61, R62 ;  /* 0x0000003d443e7223 */ /* 0x000fe2000001003e */
[----:B-----5:R-:W-:-:S03]  /*3380*/  @P4 SHF.R.U32.HI R56, RZ, 0x10, R87 ;  /* 0x00000010ff384819 */ /* 0x020fc60000011657 */
[----:B------:R-:W-:Y:S01]  /*3390*/  FADD.FTZ R57, R69, -R62 ;  /* 0x8000003e45397221 */ /* 0x000fe20000010000 */
[----:B------:R-:W-:-:S03]  /*33a0*/  @P4 SHF.L.U32 R56, R56, 0x10, RZ ;  /* 0x0000001038384819 */ /* 0x000fc600000006ff */
[----:B------:R-:W-:-:S04]  /*33b0*/  FMUL.FTZ R57, R90, R57 ;  /* 0x000000395a397220 */ /* 0x000fc80000410000 */
[----:B------:R-:W-:-:S07]  /*33c0*/  @P4 FADD.FTZ R57, R57, R56 ;  /* 0x0000003839394221 */ /* 0x000fce0000010000 */
.L_x_2693:
[----:B------:R-:W-:Y:S05]  /*33d0*/  BSYNC B1 ;  /* 0x0000000000017941 */ /* 0x000fea0003800000 */
.L_x_2691:
[----:B------:R-:W-:Y:S01]  /*33e0*/  @P5 F2FP.BF16.F32.PACK_AB R56, RZ, R57 ;  /* 0x00000039ff38523e */ /* 0x000fe200000010ff */
[----:B------:R-:W-:Y:S03]  /*33f0*/  BSSY B1, `(.L_x_2694) ;  /* 0x000000e000017945 */ /* 0x000fe60003800000 */
[----:B------:R-:W-:Y:S01]  /*3400*/  @P5 PRMT R80, R56, 0x7610, R80 ;  /* 0x0000761038505816 */ /* 0x000fe20000000050 */
[----:B------:R-:W-:Y:S06]  /*3410*/  @!P3 BRA `(.L_x_2695) ;  /* 0x00000000002cb947 */ /* 0x000fec0003800000 */
[----:B-----5:R-:W-:Y:S01]  /*3420*/  LOP3.LUT P2, RZ, R91, 0xff000000, RZ, 0xc0, !PT ;  /* 0xff0000005bff7812 */ /* 0x020fe2000784c0ff */
[----:B------:R-:W-:Y:S01]  /*3430*/  FMUL.FTZ R57, R57, UR13 ;  /* 0x0000000d39397c20 */ /* 0x000fe20008410000 */
[----:B------:R-:W-:-:S03]  /*3440*/  IMAD.MOV.U32 R56, RZ, RZ, RZ ;  /* 0x000000ffff387224 */ /* 0x000fc600078e00ff */
[----:B------:R-:W-:-:S04]  /*3450*/  FMUL.FTZ R58, R57, UR12 ;  /* 0x0000000c393a7c20 */ /* 0x000fc80008410000 */
[----:B------:R-:W-:-:S04]  /*3460*/  FMUL.FTZ R57, R107, R58 ;  /* 0x0000003a6b397220 */ /* 0x000fc80000410000 */
[----:B------:R-:W-:Y:S02]  /*3470*/  @P2 SHF.L.U32 R59, R73, 0x10, RZ ;  /* 0x00000010493b2819 */ /* 0x000fe400000006ff */
[----:B------:R-:W-:-:S03]  /*3480*/  FSEL R57, R57, RZ, P2 ;  /* 0x000000ff39397208 */ /* 0x000fc60001000000 */
[----:B------:R-:W-:Y:S01]  /*3490*/  @P2 FMUL.FTZ R56, R59, R58 ;  /* 0x0000003a3b382220 */ /* 0x000fe20000410000 */
[----:B------:R-:W-:-:S03]  /*34a0*/  F2FP.BF16.F32.PACK_AB R57, RZ, R57 ;  /* 0x00000039ff39723e */ /* 0x000fc600000010ff */
[----:B------:R-:W-:Y:S01]  /*34b0*/  FADD.FTZ R23, R23, R56 ;  /* 0x0000003817177221 */ /* 0x000fe20000010000 */
[----:B------:R-:W-:-:S07]  /*34c0*/  PRMT R81, R57, 0x7610, R81 ;  /* 0x0000761039517816 */ /* 0x000fce0000000051 */
.L_x_2695:
[----:B------:R-:W-:Y:S05]  /*34d0*/  BSYNC B1 ;  /* 0x0000000000017941 */ /* 0x000fea0003800000 */
.L_x_2694:
        /* <DEDUP_REMOVED lines=9> */
.L_x_2696:
        /* <DEDUP_REMOVED lines=9> */
.L_x_2673:
[----:B------:R-:W-:Y:S05]  /*3600*/  BSYNC B0 ;  /* 0x0000000000007941 */ /* 0x000fea0003800000 */
.L_x_2672:
[----:B------:R-:W-:Y:S02]  /*3610*/  IADD3 R3, R3, UR14, RZ ;  /* 0x0000000e03037c10 */ /* 0x000fe4000fffe0ff */
[----:B------:R-:W-:Y:S02]  /*3620*/  ISETP.NE.AND P3, PT, R102, RZ, PT ;  /* 0x000000ff6600720c */ /* 0x000fe40003f65270 */
[----:B------:R-:W-:Y:S02]  /*3630*/  ISETP.GE.AND P2, PT, R3, UR15, PT ;  /* 0x0000000f03007c0c */ /* 0x000fe4000bf46270 */
[----:B------:R-:W-:-:S11]  /*3640*/  SEL R102, RZ, 0x1, P3 ;  /* 0x00000001ff667807 */ /* 0x000fd60001800000 */
[----:B------:R-:W-:Y:S05]  /*3650*/  @!P2 BRA `(.L_x_2697) ;  /* 0xffffffcc0070a947 */ /* 0x000fea000383ffff */
.L_x_2605:
        /* <DEDUP_REMOVED lines=18> */
.L_x_2699:
[----:B------:R-:W-:Y:S05]  /*3780*/  BSYNC B0 ;  /* 0x0000000000007941 */ /* 0x000fea0003800000 */
.L_x_2698:
        /* <DEDUP_REMOVED lines=12> */
.L_x_2701:
[----:B------:R-:W-:Y:S05]  /*3850*/  BSYNC B0 ;  /* 0x0000000000007941 */ /* 0x000fea0003800000 */
.L_x_2700:
        /* <DEDUP_REMOVED lines=12> */
.L_x_2617:
[----:B------:R-:W-:Y:S01]  /*3920*/  HFMA2.MMA R59, -RZ, RZ, 0, 1.847743988037109375e-06 ;  /* 0x0000001fff3b7435 */ /* 0x000fe200000001ff */
[----:B------:R-:W-:Y:S01]  /*3930*/  MOV R61, R63 ;  /* 0x0000003f003d7202 */ /* 0x000fe20000000f00 */
[----:B------:R-:W-:Y:S01]  /*3940*/  IMAD.MOV.U32 R56, RZ, RZ, 0x10 ;  /* 0x00000010ff387424 */ /* 0x000fe200078e00ff */
[----:B------:R-:W-:-:S08]  /*3950*/  MOV R60, 0xffffffff ;  /* 0xffffffff003c7802 */ /* 0x000fd00000000f00 */
[----:B-----5:R-:W-:Y:S05]  /*3960*/  WARPSYNC.COLLECTIVE R60, `(.L_x_2702) ;  /* 0x000000003c087348 */ /* 0x020fea0003c00000 */
[----:B------:R0:W1:Y:S02]  /*3970*/  SHFL.DOWN P5, R62, R61, R56, R59 ;  /* 0x080000383d3e7389 */ /* 0x00006400000a003b */
[----:B01---5:R-:W-:Y:S01]  /*3980*/  ENDCOLLECTIVE ;  /* 0x000000000000791b */ /* 0x023fe20003800000 */
.L_x_2702:
[----:B------:R-:W-:Y:S02]  /*3990*/  IMAD.MOV.U32 R61, RZ, RZ, R100 ;  /* 0x000000ffff3d7224 */ /* 0x000fe400078e0064 */
[----:B------:R-:W-:-:S07]  /*39a0*/  FADD.FTZ R63, R62, R63 ;  /* 0x0000003f3e3f7221 */ /* 0x000fce0000010000 */
[----:B------:R-:W-:Y:S05]  /*39b0*/  WARPSYNC.COLLECTIVE R60, `(.L_x_2703) ;  /* 0x000000003c087348 */ /* 0x000fea0003c00000 */
[----:B------:R0:W1:Y:S02]  /*39c0*/  SHFL.DOWN P5, R62, R61, R56, R59 ;  /* 0x080000383d3e7389 */ /* 0x00006400000a003b */
[----:B01----:R-:W-:Y:S01]  /*39d0*/  ENDCOLLECTIVE ;  /* 0x000000000000791b */ /* 0x003fe20003800000 */
.L_x_2703:
[----:B------:R-:W-:Y:S01]  /*39e0*/  MOV R61, R63 ;  /* 0x0000003f003d7202 */ /* 0x000fe20000000f00 */
[----:B------:R-:W-:Y:S01]  /*39f0*/  IMAD.MOV.U32 R56, RZ, RZ, 0x8 ;  /* 0x00000008ff387424 */ /* 0x000fe200078e00ff */
[----:B------:R-:W-:-:S07]  /*3a00*/  MOV R125, R62 ;  /* 0x0000003e007d7202 */ /* 0x000fce0000000f00 */
[----:B------:R-:W-:Y:S05]  /*3a10*/  WARPSYNC.COLLECTIVE R60, `(.L_x_2704) ;  /* 0x000000003c087348 */ /* 0x000fea0003c00000 */
[----:B------:R0:W1:Y:S02]  /*3a20*/  SHFL.DOWN P5, R62, R61, R56, R59 ;  /* 0x080000383d3e7389 */ /* 0x00006400000a003b */
[----:B01----:R-:W-:Y:S01]  /*3a30*/  ENDCOLLECTIVE ;  /* 0x000000000000791b */ /* 0x003fe20003800000 */
.L_x_2704:
[----:B------:R-:W-:-:S05]  /*3a40*/  FADD.FTZ R100, R125, R100 ;  /* 0x000000647d647221 */ /* 0x000fca0000010000 */
[----:B------:R-:W-:Y:S01]  /*3a50*/  MOV R61, R100 ;  /* 0x00000064003d7202 */ /* 0x000fe20000000f00 */
[----:B------:R-:W-:-:S07]  /*3a60*/  FADD.FTZ R63, R63, R62 ;  /* 0x0000003e3f3f7221 */ /* 0x000fce0000010000 */
[----:B------:R-:W-:Y:S05]  /*3a70*/  WARPSYNC.COLLECTIVE R60, `(.L_x_2705) ;  /* 0x000000003c087348 */ /* 0x000fea0003c00000 */
[----:B------:R0:W1:Y:S02]  /*3a80*/  SHFL.DOWN P5, R62, R61, R56, R59 ;  /* 0x080000383d3e7389 */ /* 0x00006400000a003b */
[----:B01----:R-:W-:Y:S01]  /*3a90*/  ENDCOLLECTIVE ;  /* 0x000000000000791b */ /* 0x003fe20003800000 */
.L_x_2705:
[----:B------:R-:W-:Y:S01]  /*3aa0*/  HFMA2.MMA R56, -RZ, RZ, 0, 2.384185791015625e-07 ;  /* 0x00000004ff387435 */ /* 0x000fe200000001ff */
[----:B------:R-:W-:Y:S01]  /*3ab0*/  IMAD.MOV.U32 R61, RZ, RZ, R63 ;  /* 0x000000ffff3d7224 */ /* 0x000fe200078e003f */
[----:B------:R-:W-:-:S09]  /*3ac0*/  MOV R125, R62 ;  /* 0x0000003e007d7202 */ /* 0x000fd20000000f00 */
[----:B------:R-:W-:Y:S05]  /*3ad0*/  WARPSYNC.COLLECTIVE R60, `(.L_x_2706) ;  /* 0x000000003c087348 */ /* 0x000fea0003c00000 */
[----:B------:R0:W1:Y:S02]  /*3ae0*/  SHFL.DOWN P5, R62, R61, R56, R59 ;  /* 0x080000383d3e7389 */ /* 0x00006400000a003b */
[----:B01----:R-:W-:Y:S01]  /*3af0*/  ENDCOLLECTIVE ;  /* 0x000000000000791b */ /* 0x003fe20003800000 */
.L_x_2706:
[----:B------:R-:W-:-:S05]  /*3b00*/  FADD.FTZ R100, R100, R125 ;  /* 0x0000007d64647221 */ /* 0x000fca0000010000 */
[----:B------:R-:W-:Y:S01]  /*3b10*/  MOV R61, R100 ;  /* 0x00000064003d7202 */ /* 0x000fe20000000f00 */
[----:B------:R-:W-:-:S07]  /*3b20*/  FADD.FTZ R63, R63, R62 ;  /* 0x0000003e3f3f7221 */ /* 0x000fce0000010000 */
[----:B------:R-:W-:Y:S05]  /*3b30*/  WARPSYNC.COLLECTIVE R60, `(.L_x_2707) ;  /* 0x000000003c087348 */ /* 0x000fea0003c00000 */
[----:B------:R0:W1:Y:S02]  /*3b40*/  SHFL.DOWN P5, R62, R61, R56, R59 ;  /* 0x080000383d3e7389 */ /* 0x00006400000a003b */
[----:B01----:R-:W-:Y:S01]  /*3b50*/  ENDCOLLECTIVE ;  /* 0x000000000000791b */ /* 0x003fe20003800000 */
.L_x_2707:
[----:B------:R-:W-:Y:S01]  /*3b60*/  HFMA2.MMA R56, -RZ, RZ, 0, 1.1920928955078125e-07 ;  /* 0x00000002ff387435 */ /* 0x000fe200000001ff */
[----:B------:R-:W-:Y:S01]  /*3b70*/  MOV R61, R63 ;  /* 0x0000003f003d7202 */ /* 0x000fe20000000f00 */
[----:B------:R-:W-:-:S09]  /*3b80*/  IMAD.MOV.U32 R125, RZ, RZ, R62 ;  /* 0x000000ffff7d7224 */ /* 0x000fd200078e003e */
[----:B------:R-:W-:Y:S05]  /*3b90*/  WARPSYNC.COLLECTIVE R60, `(.L_x_2708) ;  /* 0x000000003c087348 */ /* 0x000fea0003c00000 */
[----:B------:R0:W1:Y:S02]  /*3ba0*/  SHFL.DOWN P5, R62, R61, R56, R59 ;  /* 0x080000383d3e7389 */ /* 0x00006400000a003b */
[----:B01----:R-:W-:Y:S01]  /*3bb0*/  ENDCOLLECTIVE ;  /* 0x000000000000791b */ /* 0x003fe20003800000 */
.L_x_2708:
[----:B------:R-:W-:-:S04]  /*3bc0*/  FADD.FTZ R100, R100, R125 ;  /* 0x0000007d64647221 */ /* 0x000fc80000010000 */
[----:B------:R-:W-:Y:S02]  /*3bd0*/  IMAD.MOV.U32 R61, RZ, RZ, R100 ;  /* 0x000000ffff3d7224 */ /* 0x000fe400078e0064 */
[----:B------:R-:W-:-:S07]  /*3be0*/  FADD.FTZ R63, R63, R62 ;  /* 0x0000003e3f3f7221 */ /* 0x000fce0000010000 */
[----:B------:R-:W-:Y:S05]  /*3bf0*/  WARPSYNC.COLLECTIVE R60, `(.L_x_2709) ;  /* 0x000000003c087348 */ /* 0x000fea0003c00000 */
[----:B------:R0:W1:Y:S02]  /*3c00*/  SHFL.DOWN P5, R62, R61, R56, R59 ;  /* 0x080000383d3e7389 */ /* 0x00006400000a003b */
[----:B01----:R-:W-:Y:S01]  /*3c10*/  ENDCOLLECTIVE ;  /* 0x000000000000791b */ /* 0x003fe20003800000 */
.L_x_2709:
[----:B------:R-:W-:Y:S01]  /*3c20*/  MOV R61, R63 ;  /* 0x0000003f003d7202 */ /* 0x000fe20000000f00 */
[----:B------:R-:W-:Y:S01]  /*3c30*/  IMAD.MOV.U32 R56, RZ, RZ, 0x1 ;  /* 0x00000001ff387424 */ /* 0x000fe200078e00ff */
[----:B------:R-:W-:-:S07]  /*3c40*/  MOV R125, R62 ;  /* 0x0000003e007d7202 */ /* 0x000fce0000000f00 */
[----:B------:R-:W-:Y:S05]  /*3c50*/  WARPSYNC.COLLECTIVE R60, `(.L_x_2710) ;  /* 0x000000003c087348 */ /* 0x000fea0003c00000 */
[----:B------:R0:W1:Y:S02]  /*3c60*/  SHFL.DOWN P5, R62, R61, R56, R59 ;  /* 0x080000383d3e7389 */ /* 0x00006400000a003b */
[----:B01----:R-:W-:Y:S01]  /*3c70*/  ENDCOLLECTIVE ;  /* 0x000000000000791b */ /* 0x003fe20003800000 */
.L_x_2710:
[----:B------:R-:W-:-:S05]  /*3c80*/  FADD.FTZ R100, R100, R125 ;  /* 0x0000007d64647221 */ /* 0x000fca0000010000 */
[----:B------:R-:W-:Y:S02]  /*3c90*/  MOV R61, R100 ;  /* 0x00000064003d7202 */ /* 0x000fe40000000f00 */
[----:B------:R-:W-:-:S07]  /*3ca0*/  MOV R124, R62 ;  /* 0x0000003e007c7202 */ /* 0x000fce0000000f00 */
[----:B------:R-:W-:Y:S05]  /*3cb0*/  WARPSYNC.COLLECTIVE R60, `(.L_x_2711) ;  /* 0x000000003c087348 */ /* 0x000fea0003c00000 */
[----:B------:R0:W1:Y:S02]  /*3cc0*/  SHFL.DOWN P5, R62, R61, R56, R59 ;  /* 0x080000383d3e7389 */ /* 0x00006400000a003b */
[----:B01----:R-:W-:Y:S01]  /*3cd0*/  ENDCOLLECTIVE ;  /* 0x000000000000791b */ /* 0x003fe20003800000 */
.L_x_2711:
[----:B------:R-:W-:Y:S05]  /*3ce0*/  BRA `(.L_x_2712) ;  /* 0xffffffd800587947 */ /* 0x000fea000383ffff */
.L_x_2713:
        /* <DEDUP_REMOVED lines=9> */
.L_x_8551:


//--------------------- .text._ZN10layer_norm22ln_bwd_finalize_kernelINS_22Kernel_traits_finalizeILj1536Ef13__nv_bfloat16S2_S2_fjLb1ELj1024ELj4ENS_18Kernel_traits_baseILj1536EfS2_S2_S2_fjLj1024EEEEELb1ELb1EEEvNS_9BwdParamsE --------------------------
	.section	.text._ZN10layer_norm22ln_bwd_finalize_kernelINS_22Kernel_traits_finalizeILj1536Ef13__nv_bfloat16S2_S2_fjLb1ELj1024ELj4ENS_18Kernel_traits_baseILj1536EfS2_S2_S2_fjLj1024EEEEELb1ELb1EEEvNS_9BwdParamsE,"ax",@progbits
	.align	128
        .global         _ZN10layer_norm22ln_bwd_finalize_kernelINS_22Kernel_traits_finalizeILj1536Ef13__nv_bfloat16S2_S2_fjLb1ELj1024ELj4ENS_18Kernel_traits_baseILj1536EfS2_S2_S2_fjLj1024EEEEELb1ELb1EEEvNS_9BwdParamsE
        .type           _ZN10layer_norm22ln_bwd_finalize_kernelINS_22Kernel_traits_finalizeILj1536Ef13__nv_bfloat16S2_S2_fjLb1ELj1024ELj4ENS_18Kernel_traits_baseILj1536EfS2_S2_S2_fjLj1024EEEEELb1ELb1EEEvNS_9BwdParamsE,@function
        .size           _ZN10layer_norm22ln_bwd_finalize_kernelINS_22Kernel_traits_finalizeILj1536Ef13__nv_bfloat16S2_S2_fjLb1ELj1024ELj4ENS_18Kernel_traits_baseILj1536EfS2_S2_S2_fjLj1024EEEEELb1ELb1EEEvNS_9BwdParamsE,(.L_x_8552 - _ZN10layer_norm22ln_bwd_finalize_kernelINS_22Kernel_traits_finalizeILj1536Ef13__nv_bfloat16S2_S2_fjLb1ELj1024ELj4ENS_18Kernel_traits_baseILj1536EfS2_S2_S2_fjLj1024EEEEELb1ELb1EEEvNS_9BwdParamsE)
        .other          _ZN10layer_norm22ln_bwd_finalize_kernelINS_22Kernel_traits_finalizeILj1536Ef13__nv_bfloat16S2_S2_fjLb1ELj1024ELj4ENS_18Kernel_traits_baseILj1536EfS2_S2_S2_fjLj1024EEEEELb1ELb1EEEvNS_9BwdParamsE,@"STO_CUDA_ENTRY STV_DEFAULT"
_ZN10layer_norm22ln_bwd_finalize_kernelINS_22Kernel_traits_finalizeILj1536Ef13__nv_bfloat16S2_S2_fjLb1ELj1024ELj4ENS_18Kernel_traits_baseILj1536EfS2_S2_S2_fjLj1024EEEEELb1ELb1EEEvNS_9BwdParamsE:
.text._ZN10layer_norm22ln_bwd_finalize_kernelINS_22Kernel_traits_finalizeILj1536Ef13__nv_bfloat16S2_S2_fjLb1ELj1024ELj4ENS_18Kernel_traits_baseILj1536EfS2_S2_S2_fjLj1024EEEEELb1ELb1EEEvNS_9BwdParamsE:
        /* <DEDUP_REMOVED lines=25> */
.L_x_2725:
        /* <DEDUP_REMOVED lines=20> */
[CC--:B------:R-:W-:Y:S02]  /*02d0*/  ISETP.GE.U32.AND P1, PT, R21.reuse, R8.reuse, PT ;  /* 0x000000081500720c */ /* 0x0c0fe40003f26070 */
[----:B------:R-:W-:-:S04]  /*02e0*/  IADD3 R9, -R21, R8, RZ ;  /* 0x0000000815097210 */ /* 0x000fc80007ffe1ff */
        /* <DEDUP_REMOVED lines=9> */
[----:B------:R-:W-:Y:S01]  /*0380*/  PLOP3.LUT P2, PT, PT, PT, PT, 0x8, 0x0 ;  /* 0x000000000000781c */ /* 0x000fe20003f4e170 */
[----:B------:R-:W-:-:S12]  /*0390*/  VIADD R9, R8, 0xffffffa0 ;  /* 0xffffffa008097836 */ /* 0x000fd80000000000 */
.L_x_2718:
        /* <DEDUP_REMOVED lines=49> */
.L_x_2717:
[----:B------:R-:W-:Y:S05]  /*06b0*/  BSYNC B1 ;  /* 0x0000000000017941 */ /* 0x000fea0003800000 */
.L_x_2716:
        /* <DEDUP_REMOVED lines=32> */
.L_x_2720:
[----:B------:R-:W-:Y:S05]  /*08c0*/  BSYNC B1 ;  /* 0x0000000000017941 */ /* 0x000fea0003800000 */
.L_x_2719:
        /* <DEDUP_REMOVED lines=16> */
.L_x_2715:
[----:B------:R-:W-:Y:S05]  /*09d0*/  BSYNC B0 ;  /* 0x0000000000007941 */ /* 0x000fea0003800000 */
.L_x_2714:
        /* <DEDUP_REMOVED lines=40> */
.L_x_2741:
        /* <DEDUP_REMOVED lines=8> */
.L_x_2721:
        /* <DEDUP_REMOVED lines=8> */
[----:B------:R-:W4:Y:S03]  /*0d60*/  LDC.64 R18, c[0x0][0x310] ;  /* 0x0000c400ff127b82 */ /* 0x000f260000000a00 */
[----:B01----:R-:W0:Y:S04]  /*0d70*/  LDS.64 R10, [R20+UR4+0x3080] ;  /* 0x00308004140a7984 */ /* 0x003e280008000a00 */
[----:B------:R-:W1:Y:S01]  /*0d80*/  LDS.64 R8, [R20+UR4+0x3100] ;  /* 0x0031000414087984 */ /* 0x000e620008000a00 */
[----:B------:R-:W5:Y:S01]  /*0d90*/  LDC.64 R14, c[0x0][0x330] ;  /* 0x0000cc00ff0e7b82 */ /* 0x000f620000000a00 */
[----:B--2---:R-:W-:-:S04]  /*0da0*/  IMAD.WIDE.U32 R16, R5, 0x8, R16 ;  /* 0x0000000805107825 */ /* 0x004fc800078e0010 */
[----:B----4-:R-:W-:-:S04]  /*0db0*/  IMAD.WIDE.U32 R18, R5, 0x8, R18 ;  /* 0x0000000805127825 */ /* 0x010fc800078e0012 */
[----:B-----5:R-:W-:Y:S01]  /*0dc0*/  IMAD.WIDE.U32 R14, R5, 0x8, R14 ;  /* 0x00000008050e7825 */ /* 0x020fe200078e000e */
[----:B---3--:R3:W-:Y:S04]  /*0dd0*/  STG.E.64 desc[UR6][R16.64], R12 ;  /* 0x0000000c10007986 */ /* 0x0087e8000c101b06 */
[----:B0-----:R3:W-:Y:S04]  /*0de0*/  STG.E.64 desc[UR6][R18.64], R10 ;  /* 0x0000000a12007986 */ /* 0x0017e8000c101b06 */
[----:B-1----:R3:W-:Y:S02]  /*0df0*/  STG.E.64 desc[UR6][R14.64], R8 ;  /* 0x000000080e007986 */ /* 0x0027e4000c101b06 */
.L_x_2724:
[----:B------:R-:W-:Y:S05]  /*0e00*/  BSYNC B0 ;  /* 0x0000000000007941 */ /* 0x000fea0003800000 */
.L_x_2723:
[C---:B------:R-:W-:Y:S01]  /*0e10*/  ISETP.GT.U32.AND P1, PT, R4.reuse, -0x601, PT ;  /* 0xfffff9ff0400780c */ /* 0x040fe20003f24070 */
[----:B------:R-:W-:Y:S01]  /*0e20*/  VIADD R4, R4, 0x600 ;  /* 0x0000060004047836 */ /* 0x000fe20000000000 */
[----:B------:R-:W-:-:S11]  /*0e30*/  IADD3 R5, R5, 0x300, RZ ;  /* 0x0000030005057810 */ /* 0x000fd60007ffe0ff */
[----:B------:R-:W-:Y:S05]  /*0e40*/  @P1 BRA `(.L_x_2725) ;  /* 0xfffffff000d01947 */ /* 0x000fea000383ffff */
[----:B------:R-:W-:Y:S05]  /*0e50*/  EXIT ;  /* 0x000000000000794d */ /* 0x000fea0003800000 */
.L_x_2722:
[----:B------:R-:W-:Y:S01]  /*0e60*/  HFMA2.MMA R22, -RZ, RZ, 0, 5.9604644775390625e-08 ;  /* 0x00000001ff167435 */ /* 0x000fe200000001ff */
[----:B---3--:R-:W-:Y:S02]  /*0e70*/  MOV R23, R8 ;  /* 0x0000000800177202 */ /* 0x008fe40000000f00 */
[----:B------:R-:W-:Y:S02]  /*0e80*/  MOV R25, 0x1f ;  /* 0x0000001f00197802 */ /* 0x000fe40000000f00 */
[----:B------:R-:W-:-:S07]  /*0e90*/  MOV R20, 0xffffffff ;  /* 0xffffffff00147802 */ /* 0x000fce0000000f00 */
[----:B012---:R-:W-:Y:S05]  /*0ea0*/  WARPSYNC.COLLECTIVE R20, `(.L_x_2726) ;  /* 0x0000000014087348 */ /* 0x007fea0003c00000 */
[----:B------:R3:W4:Y:S02]  /*0eb0*/  SHFL.BFLY P2, R21, R23, R22, R25 ;  /* 0x0c00001617157389 */ /* 0x0007240000040019 */
[----:B01234-:R-:W-:Y:S01]  /*0ec0*/  ENDCOLLECTIVE ;  /* 0x000000000000791b */ /* 0x01ffe20003800000 */
.L_x_2726:
[----:B------:R-:W-:Y:S01]  /*0ed0*/  HFMA2.MMA R22, -RZ, RZ, 0, 1.1920928955078125e-07 ;  /* 0x00000002ff167435 */ /* 0x000fe200000001ff */
[----:B------:R-:W-:-:S05]  /*0ee0*/  MOV R9, R21 ;  /* 0x0000001500097202 */ /* 0x000fca0000000f00 */
[----:B------:R-:W-:-:S05]  /*0ef0*/  FADD.FTZ R9, R8, R9 ;  /* 0x0000000908097221 */ /* 0x000fca0000010000 */
[----:B------:R-:W-:-:S07]  /*0f00*/  MOV R23, R9 ;  /* 0x0000000900177202 */ /* 0x000fce0000000f00 */
[----:B------:R-:W-:Y:S05]  /*0f10*/  WARPSYNC.COLLECTIVE R20, `(.L_x_2727) ;  /* 0x0000000014087348 */ /* 0x000fea0003c00000 */
[----:B------:R0:W1:Y:S02]  /*0f20*/  SHFL.BFLY P2, R21, R23, R22, R25 ;  /* 0x0c00001617157389 */ /* 0x0000640000040019 */
[----:B01----:R-:W-:Y:S01]  /*0f30*/  ENDCOLLECTIVE ;  /* 0x000000000000791b */ /* 0x003fe20003800000 */
.L_x_2727:
[----:B------:R-:W-:Y:S01]  /*0f40*/  HFMA2.MMA R22, -RZ, RZ, 0, 2.384185791015625e-07 ;  /* 0x00000004ff167435 */ /* 0x000fe200000001ff */
[----:B------:R-:W-:-:S04]  /*0f50*/  IMAD.MOV.U32 R12, RZ, RZ, R21 ;  /* 0x000000ffff0c7224 */ /* 0x000fc800078e0015 */
[----:B------:R-:W-:-:S05]  /*0f60*/  FADD.FTZ R12, R9, R12 ;  /* 0x0000000c090c7221 */ /* 0x000fca0000010000 */
[----:B------:R-:W-:-:S07]  /*0f70*/  MOV R23, R12 ;  /* 0x0000000c00177202 */ /* 0x000fce0000000f00 */
[----:B------:R-:W-:Y:S05]  /*0f80*/  WARPSYNC.COLLECTIVE R20, `(.L_x_2728) ;  /* 0x0000000014087348 */ /* 0x000fea0003c00000 */
[----:B------:R0:W1:Y:S02]  /*0f90*/  SHFL.BFLY P2, R21, R23, R22, R25 ;  /* 0x0c00001617157389 */ /* 0x0000640000040019 */
[----:B01----:R-:W-:Y:S01]  /*0fa0*/  ENDCOLLECTIVE ;  /* 0x000000000000791b */ /* 0x003fe20003800000 */
.L_x_2728:
[----:B------:R-:W-:Y:S01]  /*0fb0*/  HFMA2.MMA R22, -RZ, RZ, 0, 4.76837158203125e-07 ;  /* 0x00000008ff167435 */ /* 0x000fe200000001ff */
[----:B------:R-:W-:-:S05]  /*0fc0*/  MOV R13, R21 ;  /* 0x00000015000d7202 */ /* 0x000fca0000000f00 */
[----:B------:R-:W-:-:S05]  /*0fd0*/  FADD.FTZ R13, R12, R13 ;  /* 0x0000000d0c0d7221 */ /* 0x000fca0000010000 */
[----:B------:R-:W-:-:S07]  /*0fe0*/  MOV R23, R13 ;  /* 0x0000000d00177202 */ /* 0x000fce0000000f00 */
[----:B------:R-:W-:Y:S05]  /*0ff0*/  WARPSYNC.COLLECTIVE R20, `(.L_x_2729) ;  /* 0x0000000014087348 */ /* 0x000fea0003c00000 */
[----:B------:R0:W1:Y:S02]  /*1000*/  SHFL.BFLY P2, R21, R23, R22, R25 ;  /* 0x0c00001617157389 */ /* 0x0000640000040019 */
[----:B01----:R-:W-:Y:S01]  /*1010*/  ENDCOLLECTIVE ;  /* 0x000000000000791b */ /* 0x003fe20003800000 */
.L_x_2729:
[----:B------:R-:W-:Y:S01]  /*1020*/  HFMA2.MMA R22, -RZ, RZ, 0, 9.5367431640625e-07 ;  /* 0x00000010ff167435 */ /* 0x000fe200000001ff */
[----:B------:R-:W-:-:S05]  /*1030*/  MOV R8, R21 ;  /* 0x0000001500087202 */ /* 0x000fca0000000f00 */
[----:B------:R-:W-:-:S05]  /*1040*/  FADD.FTZ R9, R13, R8 ;  /* 0x000000080d097221 */ /* 0x000fca0000010000 */
[----:B------:R-:W-:-:S07]  /*1050*/  MOV R23, R9 ;  /* 0x0000000900177202 */ /* 0x000fce0000000f00 */
[----:B------:R-:W-:Y:S05]  /*1060*/  WARPSYNC.COLLECTIVE R20, `(.L_x_2730) ;  /* 0x0000000014087348 */ /* 0x000fea0003c00000 */
[----:B------:R0:W1:Y:S02]  /*1070*/  SHFL.BFLY P2, R21, R23, R22, R25 ;  /* 0x0c00001617157389 */ /* 0x0000640000040019 */
[----:B01----:R-:W-:Y:S01]  /*1080*/  ENDCOLLECTIVE ;  /* 0x000000000000791b */ /* 0x003fe20003800000 */
.L_x_2730:
[----:B------:R-:W-:Y:S01]  /*1090*/  HFMA2.MMA R22, -RZ, RZ, 0, 5.9604644775390625e-08 ;  /* 0x00000001ff167435 */ /* 0x000fe200000001ff */
[----:B------:R-:W-:Y:S01]  /*10a0*/  IMAD.MOV.U32 R23, RZ, RZ, R11 ;  /* 0x000000ffff177224 */ /* 0x000fe200078e000b */
[----:B------:R-:W-:-:S09]  /*10b0*/  MOV R8, R21 ;  /* 0x0000001500087202 */ /* 0x000fd20000000f00 */
[----:B------:R-:W-:Y:S05]  /*10c0*/  WARPSYNC.COLLECTIVE R20, `(.L_x_2731) ;  /* 0x0000000014087348 */ /* 0x000fea0003c00000 */
[----:B------:R0:W1:Y:S02]  /*10d0*/  SHFL.BFLY P2, R21, R23, R22, R25 ;  /* 0x0c00001617157389 */ /* 0x0000640000040019 */
[----:B01----:R-:W-:Y:S01]  /*10e0*/  ENDCOLLECTIVE ;  /* 0x000000000000791b */ /* 0x003fe20003800000 */
.L_x_2731:
[----:B------:R-:W-:Y:S01]  /*10f0*/  HFMA2.MMA R22, -RZ, RZ, 0, 1.1920928955078125e-07 ;  /* 0x00000002ff167435 */ /* 0x000fe200000001ff */
[----:B------:R-:W-:-:S05]  /*1100*/  MOV R12, R21 ;  /* 0x00000015000c7202 */ /* 0x000fca0000000f00 */
[----:B------:R-:W-:-:S05]  /*1110*/  FADD.FTZ R14, R11, R12 ;  /* 0x0000000c0b0e7221 */ /* 0x000fca0000010000 */
[----:B------:R-:W-:-:S07]  /*1120*/  MOV R23, R14 ;  /* 0x0000000e00177202 */ /* 0x000fce0000000f00 */
[----:B------:R-:W-:Y:S05]  /*1130*/  WARPSYNC.COLLECTIVE R20, `(.L_x_2732) ;  /* 0x0000000014087348 */ /* 0x000fea0003c00000 */
[----:B------:R0:W1:Y:S02]  /*1140*/  SHFL.BFLY P2, R21, R23, R22, R25 ;  /* 0x0c00001617157389 */ /* 0x0000640000040019 */
[----:B01----:R-:W-:Y:S01]  /*1150*/  ENDCOLLECTIVE ;  /* 0x000000000000791b */ /* 0x003fe20003800000 */
.L_x_2732:
[----:B------:R-:W-:Y:S01]  /*1160*/  HFMA2.MMA R22, -RZ, RZ, 0, 2.384185791015625e-07 ;  /* 0x00000004ff167435 */ /* 0x000fe200000001ff */
[----:B------:R-:W-:-:S05]  /*1170*/  MOV R13, R21 ;  /* 0x00000015000d7202 */ /* 0x000fca0000000f00 */
[----:B------:R-:W-:-:S05]  /*1180*/  FADD.FTZ R15, R14, R13 ;  /* 0x0000000d0e0f7221 */ /* 0x000fca0000010000 */
[----:B------:R-:W-:-:S07]  /*1190*/  MOV R23, R15 ;  /* 0x0000000f00177202 */ /* 0x000fce0000000f00 */
[----:B------:R-:W-:Y:S05]  /*11a0*/  WARPSYNC.COLLECTIVE R20, `(.L_x_2733) ;  /* 0x0000000014087348 */ /* 0x000fea0003c00000 */
[----:B------:R0:W1:Y:S02]  /*11b0*/  SHFL.BFLY P2, R21, R23, R22, R25 ;  /* 0x0c00001617157389 */ /* 0x0000640000040019 */
[----:B01----:R-:W-:Y:S01]  /*11c0*/  ENDCOLLECTIVE ;  /* 0x000000000000791b */ /* 0x003fe20003800000 */
.L_x_2733:
[----:B------:R-:W-:Y:S01]  /*11d0*/  IMAD.MOV.U32 R22, RZ, RZ, 0x8 ;  /* 0x00000008ff167424 */ /* 0x000fe200078e00ff */
[----:B------:R-:W-:-:S05]  /*11e0*/  MOV R16, R21 ;  /* 0x0000001500107202 */ /* 0x000fca0000000f00 */
[----:B------:R-:W-:-:S05]  /*11f0*/  FADD.FTZ R16, R15, R16 ;  /* 0x000000100f107221 */ /* 0x000fca0000010000 */
[----:B------:R-:W-:-:S07]  /*1200*/  MOV R23, R16 ;  /* 0x0000001000177202 */ /* 0x000fce0000000f00 */
[----:B------:R-:W-:Y:S05]  /*1210*/  WARPSYNC.COLLECTIVE R20, `(.L_x_2734) ;  /* 0x0000000014087348 */ /* 0x000fea0003c00000 */
[----:B------:R0:W1:Y:S02]  /*1220*/  SHFL.BFLY P2, R21, R23, R22, R25 ;  /* 0x0c00001617157389 */ /* 0x0000640000040019 */
[----:B01----:R-:W-:Y:S01]  /*1230*/  ENDCOLLECTIVE ;  /* 0x000000000000791b */ /* 0x003fe20003800000 */
.L_x_2734:
[----:B------:R-:W-:Y:S01]  /*1240*/  HFMA2.MMA R22, -RZ, RZ, 0, 9.5367431640625e-07 ;  /* 0x00000010ff167435 */ /* 0x000fe200000001ff */
[----:B------:R-:W-:-:S05]  /*1250*/  MOV R11, R21 ;  /* 0x00000015000b7202 */ /* 0x000fca0000000f00 */
[----:B------:R-:W-:-:S05]  /*1260*/  FADD.FTZ R11, R16, R11 ;  /* 0x0000000b100b7221 */ /* 0x000fca0000010000 */
[----:B------:R-:W-:-:S07]  /*1270*/  MOV R23, R11 ;  /* 0x0000000b00177202 */ /* 0x000fce0000000f00 */
[----:B------:R-:W-:Y:S05]  /*1280*/  WARPSYNC.COLLECTIVE R20, `(.L_x_2735) ;  /* 0x0000000014087348 */ /* 0x000fea0003c00000 */
[----:B------:R0:W1:Y:S02]  /*1290*/  SHFL.BFLY P2, R21, R23, R22, R25 ;  /* 0x0c00001617157389 */ /* 0x0000640000040019 */
[----:B01----:R-:W-:Y:S01]  /*12a0*/  ENDCOLLECTIVE ;  /* 0x000000000000791b */ /* 0x003fe20003800000 */
.L_x_2735:
[----:B------:R-:W-:Y:S01]  /*12b0*/  HFMA2.MMA R22, -RZ, RZ, 0, 5.9604644775390625e-08 ;  /* 0x00000001ff167435 */ /* 0x000fe200000001ff */
[----:B------:R-:W-:Y:S02]  /*12c0*/  MOV R23, R10 ;  /* 0x0000000a00177202 */ /* 0x000fe40000000f00 */
[----:B------:R-:W-:-:S08]  /*12d0*/  MOV R12, R21 ;  /* 0x00000015000c7202 */ /* 0x000fd00000000f00 */
[----:B------:R-:W-:Y:S05]  /*12e0*/  WARPSYNC.COLLECTIVE R20, `(.L_x_2736) ;  /* 0x0000000014087348 */ /* 0x000fea0003c00000 */
[----:B------:R0:W1:Y:S02]  /*12f0*/  SHFL.BFLY P2, R21, R23, R22, R25 ;  /* 0x0c00001617157389 */ /* 0x0000640000040019 */
[----:B01----:R-:W-:Y:S01]  /*1300*/  ENDCOLLECTIVE ;  /* 0x000000000000791b */ /* 0x003fe20003800000 */
.L_x_2736:
[----:B------:R-:W-:Y:S01]  /*1310*/  HFMA2.MMA R22, -RZ, RZ, 0, 1.1920928955078125e-07 ;  /* 0x00000002ff167435 */ /* 0x000fe200000001ff */
[----:B------:R-:W-:-:S05]  /*1320*/  MOV R13, R21 ;  /* 0x00000015000d7202 */ /* 0x000fca0000000f00 */
[----:B------:R-:W-:-:S05]  /*1330*/  FADD.FTZ R17, R10, R13 ;  /* 0x0000000d0a117221 */ /* 0x000fca0000010000 */
[----:B------:R-:W-:-:S07]  /*1340*/  MOV R23, R17 ;  /* 0x0000001100177202 */ /* 0x000fce0000000f00 */
[----:B------:R-:W-:Y:S05]  /*1350*/  WARPSYNC.COLLECTIVE R20, `(.L_x_2737) ;  /* 0x0000000014087348 */ /* 0x000fea0003c00000 */
[----:B------:R0:W1:Y:S02]  /*1360*/  SHFL.BFLY P2, R21, R23, R22, R25 ;  /* 0x0c00001617157389 */ /* 0x0000640000040019 */
[----:B01----:R-:W-:Y:S01]  /*1370*/  ENDCOLLECTIVE ;  /* 0x000000000000791b */ /* 0x003fe20003800000 */
.L_x_2737:
[----:B------:R-:W-:Y:S01]  /*1380*/  HFMA2.MMA R22, -RZ, RZ, 0, 2.384185791015625e-07 ;  /* 0x00000004ff167435 */ /* 0x000fe200000001ff */
[----:B------:R-:W-:-:S04]  /*1390*/  IMAD.MOV.U32 R16, RZ, RZ, R21 ;  /* 0x000000ffff107224 */ /* 0x000fc800078e0015 */
[----:B------:R-:W-:-:S05]  /*13a0*/  FADD.FTZ R18, R17, R16 ;  /* 0x0000001011127221 */ /* 0x000fca0000010000 */
[----:B------:R-:W-:-:S07]  /*13b0*/  MOV R23, R18 ;  /* 0x0000001200177202 */ /* 0x000fce0000000f00 */
[----:B------:R-:W-:Y:S05]  /*13c0*/  WARPSYNC.COLLECTIVE R20, `(.L_x_2738) ;  /* 0x0000000014087348 */ /* 0x000fea0003c00000 */
[----:B------:R0:W1:Y:S02]  /*13d0*/  SHFL.BFLY P2, R21, R23, R22, R25 ;  /* 0x0c00001617157389 */ /* 0x0000640000040019 */
[----:B01----:R-:W-:Y:S01]  /*13e0*/  ENDCOLLECTIVE ;  /* 0x000000000000791b */ /* 0x003fe20003800000 */
.L_x_2738:
[----:B------:R-:W-:Y:S01]  /*13f0*/  HFMA2.MMA R22, -RZ, RZ, 0, 4.76837158203125e-07 ;  /* 0x00000008ff167435 */ /* 0x000fe200000001ff */
[----:B------:R-:W-:-:S05]  /*1400*/  MOV R19, R21 ;  /* 0x0000001500137202 */ /* 0x000fca0000000f00 */
[----:B------:R-:W-:-:S05]  /*1410*/  FADD.FTZ R19, R18, R19 ;  /* 0x0000001312137221 */ /* 0x000fca0000010000 */
[----:B------:R-:W-:-:S07]  /*1420*/  MOV R23, R19 ;  /* 0x0000001300177202 */ /* 0x000fce0000000f00 */
[----:B------:R-:W-:Y:S05]  /*1430*/  WARPSYNC.COLLECTIVE R20, `(.L_x_2739) ;  /* 0x0000000014087348 */ /* 0x000fea0003c00000 */
[----:B------:R0:W1:Y:S02]  /*1440*/  SHFL.BFLY P2, R21, R23, R22, R25 ;  /* 0x0c00001617157389 */ /* 0x0000640000040019 */
[----:B01----:R-:W-:Y:S01]  /*1450*/  ENDCOLLECTIVE ;  /* 0x000000000000791b */ /* 0x003fe20003800000 */
.L_x_2739:
[----:B------:R-:W-:Y:S01]  /*1460*/  HFMA2.MMA R22, -RZ, RZ, 0, 9.5367431640625e-07 ;  /* 0x00000010ff167435 */ /* 0x000fe200000001ff */
[----:B------:R-:W-:-:S05]  /*1470*/  MOV R10, R21 ;  /* 0x00000015000a7202 */ /* 0x000fca0000000f00 */
[----:B------:R-:W-:-:S05]  /*1480*/  FADD.FTZ R10, R19, R10 ;  /* 0x0000000a130a7221 */ /* 0x000fca0000010000 */
[----:B------:R-:W-:-:S07]  /*1490*/  MOV R23, R10 ;  /* 0x0000000a00177202 */ /* 0x000fce0000000f00 */
[----:B------:R-:W-:Y:S05]  /*14a0*/  WARPSYNC.COLLECTIVE R20, `(.L_x_2740) ;  /* 0x0000000014087348 */ /* 0x000fea0003c00000 */
[----:B------:R0:W1:Y:S02]  /*14b0*/  SHFL.BFLY P2, R21, R23, R22, R25 ;  /* 0x0c00001617157389 */ /* 0x0000640000040019 */
[----:B01----:R-:W-:Y:S01]  /*14c0*/  ENDCOLLECTIVE ;  /* 0x000000000000791b */ /* 0x003fe20003800000 */
.L_x_2740:
[----:B------:R-:W-:Y:S01]  /*14d0*/  MOV R15, R21 ;  /* 0x00000015000f7202 */ /* 0x000fe20000000f00 */
[----:B------:R-:W-:Y:S06]  /*14e0*/  BRA `(.L_x_2741) ;  /* 0xfffffff400dc7947 */ /* 0x000fec000383ffff */
.L_x_2742:
        /* <DEDUP_REMOVED lines=9> */
.L_x_8552:


//--------------------- .text._ZN10layer_norm13ln_bwd_kernelINS_13Kernel_traitsIf13__nv_bfloat16S2_S2_fjLj1536ELj1ELj1ELj4ELj8ENS_18Kernel_traits_baseILj1536EfS2_S2_S2_fjLj128EEEEELb1ELb1ELb1ELb1EEEvNS_9BwdParamsE --------------------------
	.section	.text._ZN10layer_norm13ln_bwd_kernelINS_13Kernel_traitsIf13__nv_bfloat16S2_S2_fjLj1536ELj1ELj1ELj4ELj8ENS_18Kernel_traits_baseILj1536EfS2_S2_S2_fjLj128EEEEELb1ELb1ELb1ELb1EEEvNS_9BwdParamsE,"ax",@progbits
	.align	128
        .global         _ZN10layer_norm13ln_bwd_kernelINS_13Kernel_traitsIf13__nv_bfloat16S2_S2_fjLj1536ELj1ELj1ELj4ELj8ENS_18Kernel_traits_baseILj1536EfS2_S2_S2_fjLj128EEEEELb1ELb1ELb1ELb1EEEvNS_9BwdParamsE
        .type           _ZN10layer_norm13ln_bwd_kernelINS_13Kernel_traitsIf13__nv_bfloat16S2_S2_fjLj1536ELj1ELj1ELj4ELj8ENS_18Kernel_traits_baseILj1536EfS2_S2_S2_fjLj128EEEEELb1ELb1ELb1ELb1EEEvNS_9BwdParamsE,@function
        .size           _ZN10layer_norm13ln_bwd_kernelINS_13Kernel_traitsIf13__nv_bfloat16S2_S2_fjLj1536ELj1ELj1ELj4ELj8ENS_18Kernel_traits_baseILj1536EfS2_S2_S2_fjLj128EEEEELb1ELb1ELb1ELb1EEEvNS_9BwdParamsE,(.L_x_8553 - _ZN10layer_norm13ln_bwd_kernelINS_13Kernel_traitsIf13__nv_bfloat16S2_S2_fjLj1536ELj1ELj1ELj4ELj8ENS_18Kernel_traits_baseILj1536EfS2_S2_S2_fjLj128EEEEELb1ELb1ELb1ELb1EEEvNS_9BwdParamsE)
        .other          _ZN10layer_norm13ln_bwd_kernelINS_13Kernel_traitsIf13__nv_bfloat16S2_S2_fjLj1536ELj1ELj1ELj4ELj8ENS_18Kernel_traits_baseILj1536EfS2_S2_S2_fjLj128EEEEELb1ELb1ELb1ELb1EEEvNS_9BwdParamsE,@"STO_CUDA_ENTRY STV_DEFAULT"
_ZN10layer_norm13ln_bwd_kernelINS_13Kernel_traitsIf13__nv_bfloat16S2_S2_fjLj1536ELj1ELj1ELj4ELj8ENS_18Kernel_traits_baseILj1536EfS2_S2_S2_fjLj128EEEEELb1ELb1ELb1ELb1EEEvNS_9BwdParamsE:
.text._ZN10layer_norm13ln_bwd_kernelINS_13Kernel_traitsIf13__nv_bfloat16S2_S2_fjLj1536ELj1ELj1ELj4ELj8ENS_18Kernel_traits_baseILj1536EfS2_S2_S2_fjLj128EEEEELb1ELb1ELb1ELb1EEEvNS_9BwdParamsE:
        /* <DEDUP_REMOVED lines=32> */
.L_x_2743:
[----:B------:R-:W0:Y:S01]  /*0200*/  LDC.U8 R78, c[0x0][0x2a0] ;  /* 0x0000a800ff4e7b82 */ /* 0x000e220000000000 */
[----:B------:R-:W-:Y:S01]  /*0210*/  SHF.L.U32 R3, R0, 0x4, RZ ;  /* 0x0000000400037819 */ /* 0x000fe200000006ff */
[----:B------:R-:W-:Y:S01]  /*0220*/  ULDC.64 UR6, c[0x0][0x260] ;  /* 0x0000980000067ab9 */ /* 0x000fe20000000a00 */
[----:B------:R-:W-:Y:S02]  /*0230*/  ULDC.64 UR8, c[0x0][0x278] ;  /* 0x00009e0000087ab9 */ /* 0x000fe40000000a00 */
[----:B------:R-:W-:-:S04]  /*0240*/  LOP3.LUT R3, R3, 0x7f0, RZ, 0xc0, !PT ;  /* 0x000007f003037812 */ /* 0x000fc800078ec0ff */
[C---:B------:R-:W-:Y:S02]  /*0250*/  IADD3 R28, P0, R3.reuse, UR6, RZ ;  /* 0x00000006031c7c10 */ /* 0x040fe4000ff1e0ff */
[----:B------:R-:W-:-:S03]  /*0260*/  IADD3 R30, P1, R3, UR8, RZ ;  /* 0x00000008031e7c10 */ /* 0x000fc6000ff3e0ff */
[----:B------:R-:W-:Y:S01]  /*0270*/  IMAD.X R29, RZ, RZ, UR7, P0 ;  /* 0x00000007ff1d7e24 */ /* 0x000fe200080e06ff */
[----:B------:R-:W-:Y:S01]  /*0280*/  IADD3.X R31, RZ, UR9, RZ, P1, !PT ;  /* 0x00000009ff1f7c10 */ /* 0x000fe20008ffe4ff */
[----:B------:R-:W-:Y:S01]  /*0290*/  IMAD.MOV.U32 R122, RZ, RZ, 0x1 ;  /* 0x00000001ff7a7424 */ /* 0x000fe200078e00ff */
[----:B------:R-:W-:Y:S02]  /*02a0*/  LOP3.LUT R79, R0, 0x7f, RZ, 0xc0, !PT ;  /* 0x0000007f004f7812 */ /* 0x000fe400078ec0ff */
[----:B------:R-:W-:Y:S01]  /*02b0*/  CS2R R60, SRZ ;  /* 0x00000000003c7805 */ /* 0x000fe2000001ff00 */
        /* <DEDUP_REMOVED lines=21> */
[----:B-1----:R-:W-:-:S02]  /*0410*/  CS2R R28, SRZ ;  /* 0x00000000001c7805 */ /* 0x002fc4000001ff00 */
[----:B0-2---:R-:W-:-:S07]  /*0420*/  CS2R R30, SRZ ;  /* 0x00000000001e7805 */ /* 0x005fce000001ff00 */
.L_x_2822:
[----:B0-----:R-:W0:Y:S08]  /*0430*/  LDC.64 R74, c[0x0][0x288] ;  /* 0x0000a200ff4a7b82 */ /* 0x001e300000000a00 */
[----:B-1---5:R-:W1:Y:S08]  /*0440*/  LDC.64 R76, c[0x0][0x280] ;  /* 0x0000a000ff4c7b82 */ /* 0x022e700000000a00 */
[----:B------:R-:W2:Y:S01]  /*0450*/  LDC R125, c[0x0][0x218] ;  /* 0x00008600ff7d7b82 */ /* 0x000ea20000000800 */
[----:B0-----:R-:W-:-:S07]  /*0460*/  IMAD.WIDE R74, R2, 0x4, R74 ;  /* 0x00000004024a7825 */ /* 0x001fce00078e024a */
[----:B------:R-:W0:Y:S01]  /*0470*/  LDC.64 R66, c[0x0][0x258] ;  /* 0x00009600ff427b82 */ /* 0x000e220000000a00 */
[----:B------:R3:W4:Y:S01]  /*0480*/  LDG.E R117, desc[UR4][R74.64] ;  /* 0x000000044a757981 */ /* 0x000722000c1e1900 */
[----:B-1----:R-:W-:-:S06]  /*0490*/  IMAD.WIDE R76, R2, 0x4, R76 ;  /* 0x00000004024c7825 */ /* 0x002fcc00078e024c */
[----:B------:R-:W3:Y:S01]  /*04a0*/  LDC.64 R64, c[0x0][0x2c8] ;  /* 0x0000b200ff407b82 */ /* 0x000ee20000000a00 */
[----:B-----5:R-:W5:Y:S01]  /*04b0*/  LDG.E R123, desc[UR4][R76.64] ;  /* 0x000000044c7b7981 */ /* 0x020f62000c1e1900 */
[----:B--2---:R-:W-:-:S05]  /*04c0*/  IMAD R81, R2, R125, RZ ;  /* 0x0000007d02517224 */ /* 0x004fca00078e02ff */
[----:B------:R-:W-:-:S04]  /*04d0*/  SHF.R.S32.HI R116, RZ, 0x1f, R81 ;  /* 0x0000001fff747819 */ /* 0x000fc80000011451 */
[----:B------:R-:W-:Y:S01]  /*04e0*/  LEA.HI R116, R116, R81, RZ, 0x2 ;  /* 0x0000005174747211 */ /* 0x000fe200078f10ff */
[----:B0-----:R-:W-:-:S03]  /*04f0*/  IMAD.WIDE R66, R2, 0x4, R66 ;  /* 0x0000000402427825 */ /* 0x001fc600078e0242 */
[----:B------:R-:W-:Y:S01]  /*0500*/  LEA.HI.SX32 R119, R116, R79, 0x1e ;  /* 0x0000004f74777211 */ /* 0x000fe200078ff2ff */
[----:B------:R-:W-:Y:S01]  /*0510*/  BSSY B0, `(.L_x_2745) ;  /* 0x00000d3000007945 */ /* 0x000fe20003800000 */
[----:B------:R0:W5:Y:S02]  /*0520*/  LDG.E R80, desc[UR4][R66.64] ;  /* 0x0000000442507981 */ /* 0x000164000c1e1900 */
[C---:B------:R-:W-:Y:S01]  /*0530*/  IADD3 R116, R119.reuse, 0x80, RZ ;  /* 0x0000008077747810 */ /* 0x040fe20007ffe0ff */
[C---:B------:R-:W-:Y:S02]  /*0540*/  VIADD R81, R119.reuse, 0x100 ;  /* 0x0000010077517836 */ /* 0x040fe40000000000 */
[----:B---3--:R-:W-:-:S04]  /*0550*/  IMAD.WIDE.U32 R74, R119, 0x8, R64 ;  /* 0x00000008774a7825 */ /* 0x008fc800078e0040 */
[----:B0-----:R-:W-:-:S04]  /*0560*/  IMAD.WIDE.U32 R66, R116, 0x8, R64 ;  /* 0x0000000874427825 */ /* 0x001fc800078e0040 */
[----:B------:R-:W-:Y:S01]  /*0570*/  IMAD.WIDE.U32 R64, R81, 0x8, R64 ;  /* 0x0000000851407825 */ /* 0x000fe200078e0040 */
[----:B----4-:R-:W-:-:S13]  /*0580*/  ISETP.GT.AND P2, PT, R117, RZ, PT ;  /* 0x000000ff7500720c */ /* 0x010fda0003f44270 */
[----:B------:R-:W-:Y:S05]  /*0590*/  @P2 BRA `(.L_x_2746) ;  /* 0x0000000000682947 */ /* 0x000fea0003800000 */
[----:B-----5:R-:W-:Y:S01]  /*05a0*/  ISETP.GE.AND P3, PT, R123, 0x1, PT ;  /* 0x000000017b00780c */ /* 0x020fe20003f66270 */
[----:B------:R-:W-:Y:S01]  /*05b0*/  IMAD.U32 R120, RZ, RZ, UR19 ;  /* 0x00000013ff787e24 */ /* 0x000fe2000f8e00ff */
[----:B------:R-:W-:-:S04]  /*05c0*/  MOV R118, UR18 ;  /* 0x0000001200767c02 */ /* 0x000fc80008000f00 */
[----:B------:R-:W-:-:S04]  /*05d0*/  ISETP.NE.U32.AND P0, PT, R118, RZ, PT ;  /* 0x000000ff7600720c */ /* 0x000fc80003f05070 */
[----:B------:R-:W-:-:S03]  /*05e0*/  ISETP.NE.AND.EX P0, PT, R120, RZ, PT, P0 ;  /* 0x000000ff7800720c */ /* 0x000fc60003f05300 */
[----:B------:R-:W-:-:S05]  /*05f0*/  @P3 IADD3 R76, R123, -0x1, RZ ;  /* 0xffffffff7b4c3810 */ /* 0x000fca0007ffe0ff */
[----:B------:R-:W-:Y:S02]  /*0600*/  @P3 IMAD R117, R76, R125, RZ ;  /* 0x0000007d4c753224 */ /* 0x000fe400078e02ff */
[----:B------:R-:W0:Y:S03]  /*0610*/  LDC.64 R76, c[0x0][0x240] ;  /* 0x00009000ff4c7b82 */ /* 0x000e260000000a00 */
[----:B------:R-:W-:Y:S02]  /*0620*/  @P3 SHF.R.S32.HI R124, RZ, 0x1f, R117 ;  /* 0x0000001fff7c3819 */ /* 0x000fe40000011475 */
[----:B------:R-:W-:Y:S02]  /*0630*/  CS2R R126, SRZ ;  /* 0x00000000007e7805 */ /* 0x000fe4000001ff00 */
[----:B------:R-:W-:Y:S01]  /*0640*/  @P3 LOP3.LUT R79, R0, 0x7f, RZ, 0xc0, !PT ;  /* 0x0000007f004f3812 */ /* 0x000fe200078ec0ff */
[----:B------:R1:W5:Y:S01]  /*0650*/  @P0 LDG.E.64 R72, desc[UR4][R74.64] ;  /* 0x000000044a480981 */ /* 0x000362000c1e1b00 */
[----:B------:R-:W-:-:S03]  /*0660*/  @P3 LEA.HI R124, R124, R117, RZ, 0x2 ;  /* 0x000000757c7c3211 */ /* 0x000fc600078f10ff */
[----:B------:R2:W5:Y:S01]  /*0670*/  @P0 LDG.E.64 R70, desc[UR4][R66.64] ;  /* 0x0000000442460981 */ /* 0x000562000c1e1b00 */
[----:B------:R-:W-:-:S03]  /*0680*/  @P3 LEA.HI.SX32 R127, R124, R79, 0x1e ;  /* 0x0000004f7c7f3211 */ /* 0x000fc600078ff2ff */
[----:B------:R3:W5:Y:S01]  /*0690*/  @P0 LDG.E.64 R68, desc[UR4][R64.64] ;  /* 0x0000000440440981 */ /* 0x000762000c1e1b00 */
[C---:B------:R-:W-:Y:S01]  /*06a0*/  IADD3 R129, R127.reuse, 0x100, RZ ;  /* 0x000001007f817810 */ /* 0x040fe20007ffe0ff */
[----:B-1----:R-:W-:-:S04]  /*06b0*/  VIADD R75, R127, 0x80 ;  /* 0x000000807f4b7836 */ /* 0x002fc80000000000 */
[----:B0-----:R-:W-:-:S04]  /*06c0*/  IMAD.WIDE.U32 R74, R75, 0x4, R76 ;  /* 0x000000044b4a7825 */ /* 0x001fc800078e004c */
[--C-:B--2---:R-:W-:Y:S01]  /*06d0*/  IMAD.WIDE.U32 R66, R127, 0x4, R76.reuse ;  /* 0x000000047f427825 */ /* 0x104fe200078e004c */
[----:B------:R3:W5:Y:S03]  /*06e0*/  LDG.E R117, desc[UR4][R74.64] ;  /* 0x000000044a757981 */ /* 0x000766000c1e1900 */
[----:B------:R-:W-:Y:S01]  /*06f0*/  IMAD.WIDE.U32 R76, R129, 0x4, R76 ;  /* 0x00000004814c7825 */ /* 0x000fe200078e004c */
[----:B------:R3:W5:Y:S05]  /*0700*/  LDG.E R124, desc[UR4][R66.64] ;  /* 0x00000004427c7981 */ /* 0x00076a000c1e1900 */
[----:B------:R3:W5:Y:S01]  /*0710*/  LDG.E R76, desc[UR4][R76.64] ;  /* 0x000000044c4c7981 */ /* 0x000762000c1e1900 */
[----:B------:R-:W-:Y:S01]  /*0720*/  IMAD.MOV.U32 R127, RZ, RZ, RZ ;  /* 0x000000ffff7f7224 */ /* 0x000fe200078e00ff */
[----:B------:R-:W-:Y:S06]  /*0730*/  BRA `(.L_x_2747) ;  /* 0x0000000800c07947 */ /* 0x000fec0003800000 */
.L_x_2746:
[----:B------:R-:W-:Y:S01]  /*0740*/  IADD3 R76, R117, -0x1, RZ ;  /* 0xffffffff754c7810 */ /* 0x000fe20007ffe0ff */
[----:B------:R-:W0:Y:S01]  /*0750*/  LDC.64 R82, c[0x0][0x2b8] ;  /* 0x0000ae00ff527b82 */ /* 0x000e220000000a00 */
[----:B------:R-:W-:-:S03]  /*0760*/  LOP3.LUT R79, R0, 0x7f, RZ, 0xc0, !PT ;  /* 0x0000007f004f7812 */ /* 0x000fc600078ec0ff */
[----:B------:R-:W-:-:S04]  /*0770*/  IMAD R76, R76, R125, RZ ;  /* 0x0000007d4c4c7224 */ /* 0x000fc800078e02ff */
[----:B------:R-:W1:Y:S01]  /*0780*/  LDC.64 R92, c[0x0][0x238] ;  /* 0x00008e00ff5c7b82 */ /* 0x000e620000000a00 */
[----:B------:R-:W-:-:S04]  /*0790*/  SHF.R.S32.HI R3, RZ, 0x1f, R76 ;  /* 0x0000001fff037819 */ /* 0x000fc8000001144c */
[----:B------:R-:W-:Y:S02]  /*07a0*/  LEA.HI R76, R3, R76, RZ, 0x2 ;  /* 0x0000004c034c7211 */ /* 0x000fe400078f10ff */
[----:B-----5:R-:W-:Y:S01]  /*07b0*/  ISETP.GE.AND P3, PT, R123, 0x1, PT ;  /* 0x000000017b00780c */ /* 0x020fe20003f66270 */
[----:B------:R-:W2:Y:S01]  /*07c0*/  LDC.64 R102, c[0x0][0x240] ;  /* 0x00009000ff667b82 */ /* 0x000ea20000000a00 */
[----:B------:R-:W-:-:S05]  /*07d0*/  LEA.HI.SX32 R3, R76, R79, 0x1e ;  /* 0x0000004f4c037211 */ /* 0x000fca00078ff2ff */
[C---:B------:R-:W-:Y:S02]  /*07e0*/  VIADD R89, R3.reuse, 0x80 ;  /* 0x0000008003597836 */ /* 0x040fe40000000000 */
[----:B------:R-:W3:Y:S01]  /*07f0*/  LDC.64 R76, c[0x0][0x250] ;  /* 0x00009400ff4c7b82 */ /* 0x000ee20000000a00 */
[C---:B0-----:R-:W-:Y:S01]  /*0800*/  IMAD.WIDE.U32 R90, R3.reuse, 0x8, R82 ;  /* 0x00000008035a7825 */ /* 0x041fe200078e0052 */
[----:B------:R-:W-:-:S03]  /*0810*/  IADD3 R3, R3, 0x100, RZ ;  /* 0x0000010003037810 */ /* 0x000fc60007ffe0ff */
[----:B------:R-:W-:Y:S02]  /*0820*/  IMAD.WIDE.U32 R88, R89, 0x8, R82 ;  /* 0x0000000859587825 */ /* 0x000fe400078e0052 */
[----:B------:R-:W4:Y:S02]  /*0830*/  LDG.E.64 R90, desc[UR4][R90.64] ;  /* 0x000000045a5a7981 */ /* 0x000f24000c1e1b00 */
[----:B-1----:R-:W-:Y:S02]  /*0840*/  IMAD.WIDE.U32 R84, R119, 0x8, R92 ;  /* 0x0000000877547825 */ /* 0x002fe400078e005c */
[----:B------:R-:W4:Y:S02]  /*0850*/  LDG.E.64 R88, desc[UR4][R88.64] ;  /* 0x0000000458587981 */ /* 0x000f24000c1e1b00 */
[----:B------:R-:W-:Y:S02]  /*0860*/  IMAD.WIDE.U32 R82, R3, 0x8, R82 ;  /* 0x0000000803527825 */ /* 0x000fe400078e0052 */
[----:B------:R-:W4:Y:S02]  /*0870*/  LDG.E.64 R84, desc[UR4][R84.64] ;  /* 0x0000000454547981 */ /* 0x000f24000c1e1b00 */
[----:B------:R-:W-:-:S02]  /*0880*/  IMAD.WIDE.U32 R86, R116, 0x8, R92 ;  /* 0x0000000874567825 */ /* 0x000fc400078e005c */
[----:B------:R-:W4:Y:S02]  /*0890*/  LDG.E.64 R82, desc[UR4][R82.64] ;  /* 0x0000000452527981 */ /* 0x000f24000c1e1b00 */
[----:B------:R-:W-:Y:S02]  /*08a0*/  IMAD.WIDE.U32 R92, R81, 0x8, R92 ;  /* 0x00000008515c7825 */ /* 0x000fe400078e005c */
[----:B------:R-:W4:Y:S02]  /*08b0*/  LDG.E.64 R86, desc[UR4][R86.64] ;  /* 0x0000000456567981 */ /* 0x000f24000c1e1b00 */
[----:B---3--:R-:W-:Y:S02]  /*08c0*/  IMAD.WIDE R76, R2, 0x4, R76 ;  /* 0x00000004024c7825 */ /* 0x008fe400078e024c */
[----:B------:R-:W3:Y:S04]  /*08d0*/  LDG.E.64 R92, desc[UR4][R92.64] ;  /* 0x000000045c5c7981 */ /* 0x000ee8000c1e1b00 */
[----:B------:R-:W3:Y:S01]  /*08e0*/  LDG.E R128, desc[UR4][R76.64] ;  /* 0x000000044c807981 */ /* 0x000ee2000c1e1900 */
[----:B------:R-:W-:-:S02]  /*08f0*/  @P3 VIADD R94, R123, 0xffffffff ;  /* 0xffffffff7b5e3836 */ /* 0x000fc40000000000 */
[----:B------:R-:W-:Y:S02]  /*0900*/  IMAD.U32 R118, RZ, RZ, UR18 ;  /* 0x00000012ff767e24 */ /* 0x000fe4000f8e00ff */
[----:B------:R-:W-:Y:S01]  /*0910*/  @P3 IMAD R94, R94, R125, RZ ;  /* 0x0000007d5e5e3224 */ /* 0x000fe200078e02ff */
[----:B------:R-:W-:Y:S01]  /*0920*/  HFMA2.MMA R95, -RZ, RZ, 0, 0 ;  /* 0x00000000ff5f7435 */ /* 0x000fe200000001ff */
[----:B------:R-:W-:-:S03]  /*0930*/  MOV R120, UR19 ;  /* 0x0000001300787c02 */ /* 0x000fc60008000f00 */
[----:B------:R-:W-:Y:S02]  /*0940*/  @P3 SHF.R.S32.HI R3, RZ, 0x1f, R94 ;  /* 0x0000001fff033819 */ /* 0x000fe4000001145e */
[----:B------:R-:W-:Y:S02]  /*0950*/  ISETP.NE.U32.AND P0, PT, R118, RZ, PT ;  /* 0x000000ff7600720c */ /* 0x000fe40003f05070 */
[----:B------:R-:W-:Y:S02]  /*0960*/  @P3 LEA.HI R94, R3, R94, RZ, 0x2 ;  /* 0x0000005e035e3211 */ /* 0x000fe400078f10ff */
[----:B------:R-:W-:Y:S02]  /*0970*/  ISETP.NE.AND.EX P0, PT, R120, RZ, PT, P0 ;  /* 0x000000ff7800720c */ /* 0x000fe40003f05300 */
[----:B------:R-:W-:-:S04]  /*0980*/  @P3 LEA.HI.SX32 R95, R94, R79, 0x1e ;  /* 0x0000004f5e5f3211 */ /* 0x000fc800078ff2ff */
[C---:B------:R-:W-:Y:S01]  /*0990*/  IADD3 R3, R95.reuse, 0x100, RZ ;  /* 0x000001005f037810 */ /* 0x040fe20007ffe0ff */
[C---:B------:R-:W-:Y:S02]  /*09a0*/  VIADD R101, R95.reuse, 0x80 ;  /* 0x000000805f657836 */ /* 0x040fe40000000000 */
[----:B--2---:R-:W-:-:S04]  /*09b0*/  IMAD.WIDE.U32 R94, R95, 0x4, R102 ;  /* 0x000000045f5e7825 */ /* 0x004fc800078e0066 */
[--C-:B------:R-:W-:Y:S01]  /*09c0*/  IMAD.WIDE.U32 R100, R101, 0x4, R102.reuse ;  /* 0x0000000465647825 */ /* 0x100fe200078e0066 */
[----:B------:R-:W5:Y:S03]  /*09d0*/  @P0 LDG.E.64 R72, desc[UR4][R74.64] ;  /* 0x000000044a480981 */ /* 0x000f66000c1e1b00 */
[----:B------:R-:W-:Y:S01]  /*09e0*/  IMAD.WIDE.U32 R102, R3, 0x4, R102 ;  /* 0x0000000403667825 */ /* 0x000fe200078e0066 */
[----:B------:R0:W5:Y:S04]  /*09f0*/  @P0 LDG.E.64 R70, desc[UR4][R66.64] ;  /* 0x0000000442460981 */ /* 0x000168000c1e1b00 */
[----:B------:R-:W5:Y:S01]  /*0a00*/  @P0 LDG.E.64 R68, desc[UR4][R64.64] ;  /* 0x0000000440440981 */ /* 0x000f62000c1e1b00 */
[----:B------:R-:W-:-:S03]  /*0a10*/  ISETP.NE.AND P0, PT, R78, RZ, PT ;  /* 0x000000ff4e00720c */ /* 0x000fc60003f05270 */
[----:B------:R1:W5:Y:S04]  /*0a20*/  LDG.E R76, desc[UR4][R102.64] ;  /* 0x00000004664c7981 */ /* 0x000368000c1e1900 */
[----:B------:R2:W5:Y:S04]  /*0a30*/  LDG.E R124, desc[UR4][R94.64] ;  /* 0x000000045e7c7981 */ /* 0x000568000c1e1900 */
[----:B------:R2:W5:Y:S01]  /*0a40*/  LDG.E R117, desc[UR4][R100.64] ;  /* 0x0000000464757981 */ /* 0x000562000c1e1900 */
[----:B----4-:R-:W-:Y:S01]  /*0a50*/  IMAD.MOV.U32 R96, RZ, RZ, R90 ;  /* 0x000000ffff607224 */ /* 0x010fe200078e005a */
[----:B------:R-:W-:Y:S01]  /*0a60*/  SHF.R.U64 R127, R90, 0x10, R91 ;  /* 0x000000105a7f7819 */ /* 0x000fe2000000125b */
[----:B------:R-:W-:Y:S01]  /*0a70*/  IMAD.MOV.U32 R99, RZ, RZ, R88 ;  /* 0x000000ffff637224 */ /* 0x000fe200078e0058 */
[----:B0-----:R-:W-:-:S02]  /*0a80*/  SHF.R.U64 R67, R84, 0x10, R85 ;  /* 0x0000001054437819 */ /* 0x001fc40000001255 */
[----:B------:R-:W-:Y:S01]  /*0a90*/  SHF.R.U64 R97, R88, 0x10, R89 ;  /* 0x0000001058617819 */ /* 0x000fe20000001259 */
[----:B------:R-:W-:Y:S01]  /*0aa0*/  IMAD.MOV.U32 R74, RZ, RZ, R82 ;  /* 0x000000ffff4a7224 */ /* 0x000fe200078e0052 */
[----:B------:R-:W-:Y:S02]  /*0ab0*/  SHF.R.U64 R66, R82, 0x10, R83 ;  /* 0x0000001052427819 */ /* 0x000fe40000001253 */
[----:B------:R-:W-:Y:S02]  /*0ac0*/  SHF.R.U32.HI R75, RZ, 0x10, R85 ;  /* 0x00000010ff4b7819 */ /* 0x000fe40000011655 */
[----:B------:R-:W-:Y:S02]  /*0ad0*/  SHF.R.U64 R82, R86, 0x10, R87 ;  /* 0x0000001056527819 */ /* 0x000fe40000001257 */
[----:B------:R-:W-:Y:S01]  /*0ae0*/  SHF.L.U32 R67, R67, 0x10, RZ ;  /* 0x0000001043437819 */ /* 0x000fe200000006ff */
[----:B------:R-:W-:Y:S01]  /*0af0*/  IMAD.U32 R84, R84, 0x10000, RZ ;  /* 0x0001000054547824 */ /* 0x000fe200078e00ff */
[----:B------:R-:W-:-:S02]  /*0b00*/  SHF.L.U32 R85, R85, 0x10, RZ ;  /* 0x0000001055557819 */ /* 0x000fc400000006ff */
[--C-:B---3--:R-:W-:Y:S02]  /*0b10*/  SHF.R.U64 R90, R92, 0x10, R93.reuse ;  /* 0x000000105c5a7819 */ /* 0x108fe4000000125d */
[----:B-1----:R-:W-:Y:S02]  /*0b20*/  FSEL R103, R128, RZ, !P0 ;  /* 0x000000ff80677208 */ /* 0x002fe40004000000 */
[----:B------:R-:W-:Y:S01]  /*0b30*/  SHF.R.U32.HI R88, RZ, 0x10, R93 ;  /* 0x00000010ff587819 */ /* 0x000fe2000001165d */
[----:B------:R-:W-:Y:S01]  /*0b40*/  IMAD.U32 R86, R86, 0x10000, RZ ;  /* 0x0001000056567824 */ /* 0x000fe200078e00ff */
[----:B------:R-:W-:Y:S02]  /*0b50*/  MOV R77, R89 ;  /* 0x00000059004d7202 */ /* 0x000fe40000000f00 */
[----:B------:R-:W-:Y:S02]  /*0b60*/  SHF.R.U32.HI R98, RZ, 0x10, R89 ;  /* 0x00000010ff627819 */ /* 0x000fe40000011659 */
[----:B------:R-:W-:-:S02]  /*0b70*/  SHF.L.U32 R93, R93, 0x10, RZ ;  /* 0x000000105d5d7819 */ /* 0x000fc400000006ff */
[----:B------:R-:W-:Y:S02]  /*0b80*/  SHF.R.U32.HI R89, RZ, 0x10, R87 ;  /* 0x00000010ff597819 */ /* 0x000fe40000011657 */
[----:B------:R-:W-:Y:S01]  /*0b90*/  SHF.L.U32 R82, R82, 0x10, RZ ;  /* 0x0000001052527819 */ /* 0x000fe200000006ff */
[C---:B------:R-:W-:Y:S01]  /*0ba0*/  FADD.FTZ R67, -R103.reuse, R67 ;  /* 0x0000004367437221 */ /* 0x040fe20000010100 */
[----:B------:R-:W-:Y:S01]  /*0bb0*/  MOV R64, R83 ;  /* 0x0000005300407202 */ /* 0x000fe20000000f00 */
[C---:B------:R-:W-:Y:S01]  /*0bc0*/  FADD.FTZ R3, -R103.reuse, R84 ;  /* 0x0000005467037221 */ /* 0x040fe20000010100 */
[----:B------:R-:W-:Y:S01]  /*0bd0*/  SHF.R.U32.HI R65, RZ, 0x10, R83 ;  /* 0x00000010ff417819 */ /* 0x000fe20000011653 */
[C---:B------:R-:W-:Y:S01]  /*0be0*/  FADD.FTZ R83, -R103.reuse, R85 ;  /* 0x0000005567537221 */ /* 0x040fe20000010100 */
[----:B------:R-:W-:Y:S01]  /*0bf0*/  MOV R104, R91 ;  /* 0x0000005b00687202 */ /* 0x000fe20000000f00 */
[C---:B------:R-:W-:Y:S01]  /*0c00*/  FADD.FTZ R85, -R103.reuse, R86 ;  /* 0x0000005667557221 */ /* 0x040fe20000010100 */
[----:B------:R-:W-:Y:S01]  /*0c10*/  SHF.R.U32.HI R126, RZ, 0x10, R91 ;  /* 0x00000010ff7e7819 */ /* 0x000fe2000001165b */
[----:B------:R-:W-:Y:S01]  /*0c20*/  FADD.FTZ R91, -R103, R93 ;  /* 0x0000005d675b7221 */ /* 0x000fe20000010100 */
[----:B------:R-:W-:Y:S01]  /*0c30*/  SHF.L.U32 R87, R87, 0x10, RZ ;  /* 0x0000001057577819 */ /* 0x000fe200000006ff */
[----:B------:R-:W-:Y:S01]  /*0c40*/  IMAD.U32 R92, R92, 0x10000, RZ ;  /* 0x000100005c5c7824 */ /* 0x000fe200078e00ff */
[----:B------:R-:W-:Y:S01]  /*0c50*/  SHF.L.U32 R84, R89, 0x10, RZ ;  /* 0x0000001059547819 */ /* 0x000fe200000006ff */
[----:B------:R-:W-:Y:S01]  /*0c60*/  IMAD.U32 R75, R75, 0x10000, RZ ;  /* 0x000100004b4b7824 */ /* 0x000fe200078e00ff */
[----:B------:R-:W-:Y:S01]  /*0c70*/  SHF.L.U32 R88, R88, 0x10, RZ ;  /* 0x0000001058587819 */ /* 0x000fe200000006ff */
[----:B------:R-:W-:-:S02]  /*0c80*/  IMAD.U32 R86, R90, 0x10000, RZ ;  /* 0x000100005a567824 */ /* 0x000fc400078e00ff */
[C---:B------:R-:W-:Y:S01]  /*0c90*/  FADD.FTZ R93, -R103.reuse, R82 ;  /* 0x00000052675d7221 */ /* 0x040fe20000010100 */
[----:B------:R-:W-:Y:S01]  /*0ca0*/  FMUL.FTZ R82, R80, R67 ;  /* 0x0000004350527220 */ /* 0x000fe20000410000 */
[----:B------:R-:W-:Y:S01]  /*0cb0*/  SHF.L.U32 R67, R96, 0x10, RZ ;  /* 0x0000001060437819 */ /* 0x000fe200000006ff */
[C---:B------:R-:W-:Y:S01]  /*0cc0*/  FADD.FTZ R87, -R103.reuse, R87 ;  /* 0x0000005767577221 */ /* 0x040fe20000010100 */
[C---:B------:R-:W-:Y:S01]  /*0cd0*/  FADD.FTZ R89, -R103.reuse, R92 ;  /* 0x0000005c67597221 */ /* 0x040fe20000010100 */
[C---:B------:R-:W-:Y:S01]  /*0ce0*/  FADD.FTZ R75, -R103.reuse, R75 ;  /* 0x0000004b674b7221 */ /* 0x040fe20000010100 */
[C---:B--2---:R-:W-:Y:S01]  /*0cf0*/  FADD.FTZ R95, -R103.reuse, R84 ;  /* 0x00000054675f7221 */ /* 0x044fe20000010100 */
[C---:B------:R-:W-:Y:S01]  /*0d00*/  FADD.FTZ R101, -R103.reuse, R86 ;  /* 0x0000005667657221 */ /* 0x040fe20000010100 */
[----:B------:R-:W-:Y:S01]  /*0d10*/  FADD.FTZ R103, -R103, R88 ;  /* 0x0000005867677221 */ /* 0x000fe20000010100 */
[----:B------:R-:W-:Y:S02]  /*0d20*/  IMAD.U32 R96, R127, 0x10000, RZ ;  /* 0x000100007f607824 */ /* 0x000fe400078e00ff */
[----:B------:R-:W-:Y:S01]  /*0d30*/  FMUL.FTZ R94, R24, R67 ;  /* 0x00000043185e7220 */ /* 0x000fe20000410000 */
[C---:B------:R-:W-:Y:S01]  /*0d40*/  FMUL.FTZ R3, R80.reuse, R3 ;  /* 0x0000000350037220 */ /* 0x040fe20000410000 */
[C---:B------:R-:W-:Y:S01]  /*0d50*/  FMUL.FTZ R84, R80.reuse, R75 ;  /* 0x0000004b50547220 */ /* 0x040fe20000410000 */
[C---:B------:R-:W-:Y:S01]  /*0d60*/  FMUL.FTZ R92, R80.reuse, R103 ;  /* 0x00000067505c7220 */ /* 0x040fe20000410000 */
[----:B------:R-:W-:Y:S01]  /*0d70*/  FMUL.FTZ R86, R80, R93 ;  /* 0x0000005d50567220 */ /* 0x000fe20000410000 */
[----:B------:R-:W-:Y:S01]  /*0d80*/  SHF.L.U32 R75, R104, 0x10, RZ ;  /* 0x00000010684b7819 */ /* 0x000fe200000006ff */
[----:B------:R-:W-:Y:S01]  /*0d90*/  IMAD.U32 R103, R64, 0x10000, RZ ;  /* 0x0001000040677824 */ /* 0x000fe200078e00ff */
[----:B------:R-:W-:Y:S01]  /*0da0*/  SHF.L.U32 R100, R126, 0x10, RZ ;  /* 0x000000107e647819 */ /* 0x000fe200000006ff */
[----:B------:R-:W-:Y:S01]  /*0db0*/  FMUL.FTZ R93, R25, R96 ;  /* 0x00000060195d7220 */ /* 0x000fe20000410000 */
[----:B------:R-:W-:Y:S01]  /*0dc0*/  SHF.L.U32 R126, R65, 0x10, RZ ;  /* 0x00000010417e7819 */ /* 0x000fe200000006ff */
[----:B------:R-:W-:Y:S01]  /*0dd0*/  FADD.FTZ R64, RZ, R94 ;  /* 0x0000005eff407221 */ /* 0x000fe20000010000 */
[----:B------:R-:W-:Y:S01]  /*0de0*/  FMUL.FTZ R83, R80, R83 ;  /* 0x0000005350537220 */ /* 0x000fe20000410000 */
[C---:B------:R-:W-:Y:S01]  /*0df0*/  FFMA.FTZ R65, R3.reuse, R94, RZ ;  /* 0x0000005e03417223 */ /* 0x040fe200000100ff */
[----:B------:R-:W-:Y:S01]  /*0e00*/  FADD.FTZ R40, R40, R67 ;  /* 0x0000004328287221 */ /* 0x000fe20000010000 */
[----:B------:R-:W-:Y:S01]  /*0e10*/  FFMA.FTZ R28, R3, R67, R28 ;  /* 0x00000043031c7223 */ /* 0x000fe2000001001c */
[----:B------:R-:W-:Y:S01]  /*0e20*/  FADD.FTZ R41, R41, R96 ;  /* 0x0000006029297221 */ /* 0x000fe20000010000 */
[----:B------:R-:W-:Y:S01]  /*0e30*/  FFMA.FTZ R29, R82, R96, R29 ;  /* 0x00000060521d7223 */ /* 0x000fe2000001001d */
[-C--:B------:R-:W-:Y:S01]  /*0e40*/  FMUL.FTZ R96, R26, R75.reuse ;  /* 0x0000004b1a607220 */ /* 0x080fe20000410000 */
[----:B------:R-:W-:Y:S01]  /*0e50*/  FADD.FTZ R67, R64, R93 ;  /* 0x0000005d40437221 */ /* 0x000fe20000010000 */
[----:B------:R-:W-:Y:S01]  /*0e60*/  FADD.FTZ R42, R42, R75 ;  /* 0x0000004b2a2a7221 */ /* 0x000fe20000010000 */
[----:B------:R-:W-:Y:S01]  /*0e70*/  FFMA.FTZ R30, R83, R75, R30 ;  /* 0x0000004b531e7223 */ /* 0x000fe2000001001e */
[----:B------:R-:W-:Y:S01]  /*0e80*/  FFMA.FTZ R64, R82, R93, R65 ;  /* 0x0000005d52407223 */ /* 0x000fe20000010041 */
[----:B------:R-:W-:Y:S01]  /*0e90*/  SHF.L.U32 R75, R74, 0x10, RZ ;  /* 0x000000104a4b7819 */ /* 0x000fe200000006ff */
[----:B------:R-:W-:Y:S01]  /*0ea0*/  FMUL.FTZ R88, R80, R95 ;  /* 0x0000005f50587220 */ /* 0x000fe20000410000 */
[----:B------:R-:W-:Y:S01]  /*0eb0*/  SHF.L.U32 R74, R66, 0x10, RZ ;  /* 0x00000010424a7819 */ /* 0x000fe200000006ff */
[----:B------:R-:W-:Y:S01]  /*0ec0*/  FMUL.FTZ R95, R27, R100 ;  /* 0x000000641b5f7220 */ /* 0x000fe20000410000 */
[----:B------:R-:W-:-:S02]  /*0ed0*/  IMAD.U32 R99, R99, 0x10000, RZ ;  /* 0x0001000063637824 */ /* 0x000fc400078e00ff */
[----:B------:R-:W-:Y:S01]  /*0ee0*/  FADD.FTZ R66, R67, R96 ;  /* 0x0000006043427221 */ /* 0x000fe20000010000 */
[----:B------:R-:W-:Y:S01]  /*0ef0*/  FFMA.FTZ R65, R83, R96, R64 ;  /* 0x0000006053417223 */ /* 0x000fe20000010040 */
[----:B------:R-:W-:Y:S01]  /*0f00*/  FADD.FTZ R43, R43, R100 ;  /* 0x000000642b2b7221 */ /* 0x000fe20000010000 */
[----:B------:R-:W-:Y:S01]  /*0f10*/  FFMA.FTZ R31, R84, R100, R31 ;  /* 0x00000064541f7223 */ /* 0x000fe2000001001f */
[----:B------:R-:W-:Y:S01]  /*0f20*/  SHF.L.U32 R100, R97, 0x10, RZ ;  /* 0x0000001061647819 */ /* 0x000fe200000006ff */
[----:B------:R-:W-:Y:S02]  /*0f30*/  IMAD.U32 R102, R98, 0x10000, RZ ;  /* 0x0001000062667824 */ /* 0x000fe400078e00ff */
[----:B------:R-:W-:Y:S01]  /*0f40*/  FMUL.FTZ R98, R20, R99 ;  /* 0x0000006314627220 */ /* 0x000fe20000410000 */
[----:B------:R-:W-:Y:S01]  /*0f50*/  FADD.FTZ R67, R66, R95 ;  /* 0x0000005f42437221 */ /* 0x000fe20000010000 */
[----:B------:R-:W-:Y:S01]  /*0f60*/  FMUL.FTZ R85, R80, R85 ;  /* 0x0000005550557220 */ /* 0x000fe20000410000 */
[----:B------:R-:W-:Y:S01]  /*0f70*/  FFMA.FTZ R66, R84, R95, R65 ;  /* 0x0000005f54427223 */ /* 0x000fe20000010041 */
        /* <DEDUP_REMOVED lines=44> */
.L_x_2747:
[----:B------:R-:W-:Y:S05]  /*1240*/  BSYNC B0 ;  /* 0x0000000000007941 */ /* 0x000fea0003800000 */
.L_x_2745:
[----:B------:R-:W-:Y:S01]  /*1250*/  LOP3.LUT P4, RZ, R122, 0xff, RZ, 0xc0, !PT ;  /* 0x000000ff7aff7812 */ /* 0x000fe2000788c0ff */
[----:B------:R-:W-:Y:S01]  /*1260*/  UMOV UR6, 0xffffffff ;  /* 0xffffffff00067882 */ /* 0x000fe20000000000 */
[----:B---3--:R-:W-:Y:S02]  /*1270*/  SHF.R.U32.HI R64, RZ, 0x5, R0 ;  /* 0x00000005ff407819 */ /* 0x008fe40000011600 */
        /* <DEDUP_REMOVED lines=22> */
.L_x_2833:
[----:B-1----:R-:W-:Y:S01]  /*13e0*/  FADD.FTZ R74, R126, R67 ;  /* 0x000000437e4a7221 */ /* 0x002fe20000010000 */
[----:B------:R-:W-:Y:S01]  /*13f0*/  @!P0 LOP3.LUT R64, R64, 0x3, RZ, 0xc0, !PT ;  /* 0x0000000340408812 */ /* 0x000fe200078ec0ff */
[----:B------:R-:W1:Y:S01]  /*1400*/  S2R R67, SR_CgaCtaId ;  /* 0x0000000000437919 */ /* 0x000e620000008800 */
[----:B--2---:R-:W-:Y:S01]  /*1410*/  FADD.FTZ R75, R127, R66 ;  /* 0x000000427f4b7221 */ /* 0x004fe20000010000 */
[----:B------:R-:W-:Y:S01]  /*1420*/  MOV R66, 0x400 ;  /* 0x0000040000427802 */ /* 0x000fe20000000f00 */
[----:B------:R-:W-:Y:S05]  /*1430*/  WARPSYNC.ALL ;  /* 0x0000000000007948 */ /* 0x000fea0003800000 */
[----:B------:R-:W-:Y:S01]  /*1440*/  @!P0 IMAD.IADD R64, R65, 0x1, R64 ;  /* 0x0000000141408824 */ /* 0x000fe200078e0240 */
[----:B------:R-:W-:-:S02]  /*1450*/  @P3 LOP3.LUT R79, R0, 0x7f, RZ, 0xc0, !PT ;  /* 0x0000007f004f3812 */ /* 0x000fc400078ec0ff */
[----:B-1----:R-:W-:-:S04]  /*1460*/  LEA R66, R67, R66, 0x18 ;  /* 0x0000004243427211 */ /* 0x002fc800078ec0ff */
[----:B------:R-:W-:Y:S01]  /*1470*/  @!P0 LEA R77, R64, R66, 0x3 ;  /* 0x00000042404d8211 */ /* 0x000fe200078e18ff */
[----:B------:R-:W-:Y:S01]  /*1480*/  IMAD R122, R65, 0x8, R66 ;  /* 0x00000008417a7824 */ /* 0x000fe200078e0242 */
[----:B------:R-:W-:-:S03]  /*1490*/  @P3 IADD3 R64, R123, -0x1, RZ ;  /* 0xffffffff7b403810 */ /* 0x000fc60007ffe0ff */
[----:B------:R1:W-:Y:S02]  /*14a0*/  @!P0 STS.64 [R77+0x1800], R74 ;  /* 0x0018004a4d008388 */ /* 0x0003e40000000a00 */
[----:B------:R-:W-:Y:S01]  /*14b0*/  @P3 IMAD R125, R64, R125, RZ ;  /* 0x0000007d407d3224 */ /* 0x000fe200078e02ff */
[----:B------:R-:W-:Y:S01]  /*14c0*/  BAR.SYNC.DEFER_BLOCKING 0x0 ;  /* 0x0000000000007b1d */ /* 0x000fe20000010000 */
[----:B-1----:R-:W-:-:S05]  /*14d0*/  HFMA2.MMA R75, -RZ, RZ, 0, 0 ;  /* 0x00000000ff4b7435 */ /* 0x002fca00000001ff */
[----:B------:R-:W1:Y:S02]  /*14e0*/  LDS.128 R64, [R122+0x1800] ;  /* 0x001800007a407984 */ /* 0x000e640000000c00 */
[----:B-1----:R-:W-:Y:S01]  /*14f0*/  FADD.FTZ R123, RZ, R64 ;  /* 0x00000040ff7b7221 */ /* 0x002fe20000010000 */
[----:B------:R-:W-:-:S03]  /*1500*/  FADD.FTZ R64, RZ, R65 ;  /* 0x00000041ff407221 */ /* 0x000fc60000010000 */
[----:B------:R-:W-:Y:S01]  /*1510*/  FADD.FTZ R123, R66, R123 ;  /* 0x0000007b427b7221 */ /* 0x000fe20000010000 */
[----:B0-----:R-:W-:Y:S02]  /*1520*/  FADD.FTZ R126, R67, R64 ;  /* 0x00000040437e7221 */ /* 0x001fe40000010000 */
[----:B------:R-:W0:Y:S02]  /*1530*/  LDS.128 R64, [R122+0x1810] ;  /* 0x001810007a407984 */ /* 0x000e240000000c00 */
[----:B0-----:R-:W-:Y:S01]  /*1540*/  FADD.FTZ R123, R123, R64 ;  /* 0x000000407b7b7221 */ /* 0x001fe20000010000 */
[----:B------:R-:W-:Y:S01]  /*1550*/  @P3 SHF.R.S32.HI R64, RZ, 0x1f, R125 ;  /* 0x0000001fff403819 */ /* 0x000fe2000001147d */
[----:B------:R-:W-:Y:S02]  /*1560*/  FADD.FTZ R126, R126, R65 ;  /* 0x000000417e7e7221 */ /* 0x000fe40000010000 */
[----:B------:R-:W-:Y:S01]  /*1570*/  FADD.FTZ R66, R66, R123 ;  /* 0x0000007b42427221 */ /* 0x000fe20000010000 */
[----:B------:R-:W-:-:S04]  /*1580*/  @P3 LEA.HI R64, R64, R125, RZ, 0x2 ;  /* 0x0000007d40403211 */ /* 0x000fc800078f10ff */
[----:B------:R-:W-:Y:S02]  /*1590*/  @P3 LEA.HI.SX32 R75, R64, R79, 0x1e ;  /* 0x0000004f404b3211 */ /* 0x000fe400078ff2ff */
[----:B------:R-:W0:Y:S03]  /*15a0*/  @P3 LDC.64 R64, c[0x0][0x220] ;  /* 0x00008800ff403b82 */ /* 0x000e260000000a00 */
[----:B0-----:R-:W-:-:S06]  /*15b0*/  @P3 IMAD.WIDE.U32 R64, R75, 0x8, R64 ;  /* 0x000000084b403825 */ /* 0x001fcc00078e0040 */
[----:B------:R-:W2:Y:S01]  /*15c0*/  @P3 LDG.E.64 R64, desc[UR4][R64.64] ;  /* 0x0000000440403981 */ /* 0x000ea2000c1e1b00 */
[----:B------:R-:W-:Y:S01]  /*15d0*/  FMUL.FTZ R66, R66, UR10 ;  /* 0x0000000a42427c20 */ /* 0x000fe20008410000 */
[----:B------:R-:W-:Y:S01]  /*15e0*/  FADD.FTZ R67, R67, R126 ;  /* 0x0000007e43437221 */ /* 0x000fe20000010000 */
[----:B------:R-:W-:Y:S01]  /*15f0*/  ISETP.NE.AND P0, PT, R78, RZ, PT ;  /* 0x000000ff4e00720c */ /* 0x000fe20003f05270 */
[----:B------:R-:W-:Y:S03]  /*1600*/  BSSY B0, `(.L_x_2749) ;  /* 0x0000017000007945 */ /* 0x000fe60003800000 */
[----:B------:R-:W-:Y:S02]  /*1610*/  FSEL R77, R66, RZ, !P0 ;  /* 0x000000ff424d7208 */ /* 0x000fe40004000000 */
[C---:B--2---:R-:W-:Y:S02]  /*1620*/  @P3 SHF.R.U64 R74, R64.reuse, 0x10, R65 ;  /* 0x00000010404a3819 */ /* 0x044fe40000001241 */
[----:B------:R-:W-:-:S02]  /*1630*/  @P3 PRMT R105, R64, 0x7610, R105 ;  /* 0x0000761040693816 */ /* 0x000fc40000000069 */
[----:B------:R-:W-:Y:S02]  /*1640*/  @P3 PRMT R106, R74, 0x7610, R106 ;  /* 0x000076104a6a3816 */ /* 0x000fe4000000006a */
[----:B------:R-:W-:Y:S02]  /*1650*/  @P3 SHF.R.U32.HI R74, RZ, 0x10, R65 ;  /* 0x00000010ff4a3819 */ /* 0x000fe40000011641 */
[----:B------:R-:W-:Y:S02]  /*1660*/  @P3 PRMT R107, R65, 0x7610, R107 ;  /* 0x00007610416b3816 */ /* 0x000fe4000000006b */
[----:B------:R-:W-:Y:S01]  /*1670*/  @P3 PRMT R108, R74, 0x7610, R108 ;  /* 0x000076104a6c3816 */ /* 0x000fe2000000006c */
[----:B------:R-:W-:Y:S01]  /*1680*/  FMUL.FTZ R74, R67, UR10 ;  /* 0x0000000a434a7c20 */ /* 0x000fe20008410000 */
[----:B------:R-:W-:Y:S06]  /*1690*/  @P2 BRA `(.L_x_2750) ;  /* 0x0000000000182947 */ /* 0x000fec0003800000 */
[----:B------:R-:W-:Y:S02]  /*16a0*/  ISETP.NE.U32.AND P0, PT, R118, RZ, PT ;  /* 0x000000ff7600720c */ /* 0x000fe40003f05070 */
[----:B------:R-:W-:Y:S02]  /*16b0*/  MOV R65, RZ ;  /* 0x000000ff00417202 */ /* 0x000fe40000000f00 */
[----:B------:R-:W-:-:S13]  /*16c0*/  ISETP.NE.AND.EX P0, PT, R120, RZ, PT, P0 ;  /* 0x000000ff7800720c */ /* 0x000fda0003f05300 */
[----:B------:R-:W-:Y:S05]  /*16d0*/  @!P0 BRA `(.L_x_2751) ;  /* 0x0000000000248947 */ /* 0x000fea0003800000 */
[----:B-----5:R-:W-:Y:S01]  /*16e0*/  IMAD.U32 R65, R72, 0x10000, RZ ;  /* 0x0001000048417824 */ /* 0x020fe200078e00ff */
[----:B------:R-:W-:Y:S06]  /*16f0*/  BRA `(.L_x_2751) ;  /* 0x00000000001c7947 */ /* 0x000fec0003800000 */
.L_x_2750:
[----:B------:R-:W-:Y:S01]  /*1700*/  ISETP.NE.U32.AND P0, PT, R118, RZ, PT ;  /* 0x000000ff7600720c */ /* 0x000fe20003f05070 */
[----:B------:R-:W-:-:S03]  /*1710*/  FFMA.FTZ R65, R3, R74, R77 ;  /* 0x0000004a03417223 */ /* 0x000fc6000001004d */
[----:B------:R-:W-:Y:S01]  /*1720*/  ISETP.NE.AND.EX P0, PT, R120, RZ, PT, P0 ;  /* 0x000000ff7800720c */ /* 0x000fe20003f05300 */
[----:B------:R-:W-:-:S04]  /*1730*/  FADD.FTZ R65, R94, -R65 ;  /* 0x800000415e417221 */ /* 0x000fc80000010000 */
[----:B------:R-:W-:-:S08]  /*1740*/  FMUL.FTZ R65, R80, R65 ;  /* 0x0000004150417220 */ /* 0x000fd00000410000 */
[----:B-----5:R-:W-:-:S05]  /*1750*/  @P0 SHF.L.U32 R64, R72, 0x10, RZ ;  /* 0x0000001048400819 */ /* 0x020fca00000006ff */
[----:B------:R-:W-:-:S07]  /*1760*/  @P0 FADD.FTZ R65, R65, R64 ;  /* 0x0000004041410221 */ /* 0x000fce0000010000 */
.L_x_2751:
[----:B------:R-:W-:Y:S05]  /*1770*/  BSYNC B0 ;  /* 0x0000000000007941 */ /* 0x000fea0003800000 */
.L_x_2749:
        /* <DEDUP_REMOVED lines=16> */
.L_x_2753:
[----:B------:R-:W-:Y:S05]  /*1880*/  BSYNC B0 ;  /* 0x0000000000007941 */ /* 0x000fea0003800000 */
.L_x_2752:
        /* <DEDUP_REMOVED lines=8> */
.L_x_2755:
[----:B------:R-:W-:-:S04]  /*1910*/  FFMA.FTZ R64, R82, R74, R77 ;  /* 0x0000004a52407223 */ /* 0x000fc8000001004d */
[----:B------:R-:W-:Y:S01]  /*1920*/  FADD.FTZ R65, R93, -R64 ;  /* 0x800000405d417221 */ /* 0x000fe20000010000 */
[----:B-----5:R-:W-:-:S03]  /*1930*/  @P0 SHF.R.U64 R64, R72, 0x10, R73 ;  /* 0x0000001048400819 */ /* 0x020fc60000001249 */
[----:B------:R-:W-:Y:S02]  /*1940*/  FMUL.FTZ R65, R80, R65 ;  /* 0x0000004150417220 */ /* 0x000fe40000410000 */
[----:B------:R-:W-:-:S04]  /*1950*/  @P0 IMAD.U32 R64, R64, 0x10000, RZ ;  /* 0x0001000040400824 */ /* 0x000fc800078e00ff */
[----:B------:R-:W-:-:S07]  /*1960*/  @P0 FADD.FTZ R65, R65, R64 ;  /* 0x0000004041410221 */ /* 0x000fce0000010000 */
.L_x_2756:
[----:B------:R-:W-:Y:S05]  /*1970*/  BSYNC B0 ;  /* 0x0000000000007941 */ /* 0x000fea0003800000 */
.L_x_2754:
        /* <DEDUP_REMOVED lines=14> */
.L_x_2758:
[----:B------:R-:W-:Y:S05]  /*1a60*/  BSYNC B0 ;  /* 0x0000000000007941 */ /* 0x000fea0003800000 */
.L_x_2757:
[----:B------:R-:W-:Y:S01]  /*1a70*/  BSSY B0, `(.L_x_2759) ;  /* 0x000000c000007945 */ /* 0x000fe20003800000 */
[----:B------:R-:W-:-:S03]  /*1a80*/  @P1 PRMT R121, R67, 0x7610, R121 ;  /* 0x0000761043791816 */ /* 0x000fc60000000079 */
[----:B------:R-:W-:Y:S05]  /*1a90*/  @P2 BRA `(.L_x_2760) ;  /* 0x0000000000102947 */ /* 0x000fea0003800000 */
[----:B------:R-:W-:Y:S01]  /*1aa0*/  IMAD.MOV.U32 R65, RZ, RZ, RZ ;  /* 0x000000ffff417224 */ /* 0x000fe200078e00ff */
[----:B------:R-:W-:Y:S06]  /*1ab0*/  @!P0 BRA `(.L_x_2761) ;  /* 0x00000000001c8947 */ /* 0x000fec0003800000 */
[----:B-----5:R-:W-:Y:S01]  /*1ac0*/  SHF.L.U32 R65, R73, 0x10, RZ ;  /* 0x0000001049417819 */ /* 0x020fe200000006ff */
[----:B------:R-:W-:Y:S06]  /*1ad0*/  BRA `(.L_x_2761) ;  /* 0x0000000000147947 */ /* 0x000fec0003800000 */
.L_x_2760:
[----:B------:R-:W-:Y:S01]  /*1ae0*/  FFMA.FTZ R65, R83, R74, R77 ;  /* 0x0000004a53417223 */ /* 0x000fe2000001004d */
[----:B-----5:R-:W-:-:S03]  /*1af0*/  @P0 SHF.L.U32 R64, R73, 0x10, RZ ;  /* 0x0000001049400819 */ /* 0x020fc600000006ff */
[----:B------:R-:W-:-:S04]  /*1b00*/  FADD.FTZ R65, R96, -R65 ;  /* 0x8000004160417221 */ /* 0x000fc80000010000 */
[----:B------:R-:W-:-:S04]  /*1b10*/  FMUL.FTZ R65, R80, R65 ;  /* 0x0000004150417220 */ /* 0x000fc80000410000 */
[----:B------:R-:W-:-:S07]  /*1b20*/  @P0 FADD.FTZ R65, R65, R64 ;  /* 0x0000004041410221 */ /* 0x000fce0000010000 */
.L_x_2761:
[----:B------:R-:W-:Y:S05]  /*1b30*/  BSYNC B0 ;  /* 0x0000000000007941 */ /* 0x000fea0003800000 */
.L_x_2759:
        /* <DEDUP_REMOVED lines=8> */
[----:B------:R-:W-:Y:S01]  /*1bc0*/  @P5 FMUL.FTZ R65, R67, R64 ;  /* 0x0000004043415220 */ /* 0x000fe20000410000 */
[----:B------:R-:W-:-:S03]  /*1bd0*/  FMUL.FTZ R64, R14, R67 ;  /* 0x000000430e407220 */ /* 0x000fc60000410000 */
[----:B------:R-:W-:Y:S02]  /*1be0*/  FADD.FTZ R62, R62, R65 ;  /* 0x000000413e3e7221 */ /* 0x000fe40000010000 */
[----:B------:R-:W-:-:S04]  /*1bf0*/  FSEL R64, R64, RZ, P5 ;  /* 0x000000ff40407208 */ /* 0x000fc80002800000 */
[----:B------:R-:W-:-:S04]  /*1c00*/  F2FP.BF16.F32.PACK_AB R64, RZ, R64 ;  /* 0x00000040ff40723e */ /* 0x000fc800000010ff */
[----:B------:R-:W-:-:S07]  /*1c10*/  PRMT R112, R64, 0x7610, R112 ;  /* 0x0000761040707816 */ /* 0x000fce0000000070 */
.L_x_2763:
[----:B------:R-:W-:Y:S05]  /*1c20*/  BSYNC B0 ;  /* 0x0000000000007941 */ /* 0x000fea0003800000 */
.L_x_2762:
        /* <DEDUP_REMOVED lines=8> */
.L_x_2765:
[----:B------:R-:W-:-:S04]  /*1cb0*/  FFMA.FTZ R64, R84, R74, R77 ;  /* 0x0000004a54407223 */ /* 0x000fc8000001004d */
[----:B------:R-:W-:Y:S01]  /*1cc0*/  FADD.FTZ R65, R95, -R64 ;  /* 0x800000405f417221 */ /* 0x000fe20000010000 */
[----:B-----5:R-:W-:-:S03]  /*1cd0*/  @P0 SHF.R.U32.HI R64, RZ, 0x10, R73 ;  /* 0x00000010ff400819 */ /* 0x020fc60000011649 */
[----:B------:R-:W-:Y:S01]  /*1ce0*/  FMUL.FTZ R65, R80, R65 ;  /* 0x0000004150417220 */ /* 0x000fe20000410000 */
[----:B------:R-:W-:-:S05]  /*1cf0*/  @P0 SHF.L.U32 R64, R64, 0x10, RZ ;  /* 0x0000001040400819 */ /* 0x000fca00000006ff */
[----:B------:R-:W-:-:S07]  /*1d00*/  @P0 FADD.FTZ R65, R65, R64 ;  /* 0x0000004041410221 */ /* 0x000fce0000010000 */
.L_x_2766:
[----:B------:R-:W-:Y:S05]  /*1d10*/  BSYNC B0 ;  /* 0x0000000000007941 */ /* 0x000fea0003800000 */
.L_x_2764:
[----:B------:R-:W-:Y:S04]  /*1d20*/  BSSY B0, `(.L_x_2767) ;  /* 0x000000d000007945 */ /* 0x000fe80003800000 */
        /* <DEDUP_REMOVED lines=12> */
.L_x_2768:
[----:B------:R-:W-:Y:S05]  /*1df0*/  BSYNC B0 ;  /* 0x0000000000007941 */ /* 0x000fea0003800000 */
.L_x_2767:
        /* <DEDUP_REMOVED lines=11> */
.L_x_2769:
        /* <DEDUP_REMOVED lines=10> */
.L_x_2771:
[----:B------:R-:W-:Y:S05]  /*1f50*/  BSYNC B0 ;  /* 0x0000000000007941 */ /* 0x000fea0003800000 */
.L_x_2770:
        /* <DEDUP_REMOVED lines=10> */
.L_x_2773:
[----:B------:R-:W-:Y:S05]  /*2000*/  BSYNC B0 ;  /* 0x0000000000007941 */ /* 0x000fea0003800000 */
.L_x_2772:
[----:B------:R-:W-:Y:S04]  /*2010*/  BSSY B0, `(.L_x_2774) ;  /* 0x000000b000007945 */ /* 0x000fe80003800000 */
[----:B------:R-:W-:Y:S05]  /*2020*/  @P2 BRA `(.L_x_2775) ;  /* 0x0000000000102947 */ /* 0x000fea0003800000 */
[----:B01----:R-:W-:Y:S01]  /*2030*/  HFMA2.MMA R65, -RZ, RZ, 0, 0 ;  /* 0x00000000ff417435 */ /* 0x003fe200000001ff */
[----:B------:R-:W-:Y:S10]  /*2040*/  @!P0 BRA `(.L_x_2776) ;  /* 0x00000000001c8947 */ /* 0x000ff40003800000 */
[----:B-----5:R-:W-:Y:S01]  /*2050*/  IMAD.U32 R65, R70, 0x10000, RZ ;  /* 0x0001000046417824 */ /* 0x020fe200078e00ff */
[----:B------:R-:W-:Y:S06]  /*2060*/  BRA `(.L_x_2776) ;  /* 0x0000000000147947 */ /* 0x000fec0003800000 */
.L_x_2775:
[----:B01----:R-:W-:Y:S01]  /*2070*/  FFMA.FTZ R65, R85, R74, R77 ;  /* 0x0000004a55417223 */ /* 0x003fe2000001004d */
[----:B-----5:R-:W-:-:S03]  /*2080*/  @P0 SHF.L.U32 R64, R70, 0x10, RZ ;  /* 0x0000001046400819 */ /* 0x020fc600000006ff */
[----:B------:R-:W-:-:S04]  /*2090*/  FADD.FTZ R65, R98, -R65 ;  /* 0x8000004162417221 */ /* 0x000fc80000010000 */
[----:B------:R-:W-:-:S04]  /*20a0*/  FMUL.FTZ R65, R80, R65 ;  /* 0x0000004150417220 */ /* 0x000fc80000410000 */
[----:B------:R-:W-:-:S07]  /*20b0*/  @P0 FADD.FTZ R65, R65, R64 ;  /* 0x0000004041410221 */ /* 0x000fce0000010000 */
.L_x_2776:
[----:B------:R-:W-:Y:S05]  /*20c0*/  BSYNC B0 ;  /* 0x0000000000007941 */ /* 0x000fea0003800000 */
.L_x_2774:
        /* <DEDUP_REMOVED lines=14> */
.L_x_2778:
[----:B------:R-:W-:Y:S05]  /*21b0*/  BSYNC B0 ;  /* 0x0000000000007941 */ /* 0x000fea0003800000 */
.L_x_2777:
        /* <DEDUP_REMOVED lines=8> */
.L_x_2780:
[----:B------:R-:W-:-:S04]  /*2240*/  FFMA.FTZ R64, R86, R74, R77 ;  /* 0x0000004a56407223 */ /* 0x000fc8000001004d */
[----:B------:R-:W-:Y:S01]  /*2250*/  FADD.FTZ R65, R97, -R64 ;  /* 0x8000004061417221 */ /* 0x000fe20000010000 */
[----:B-----5:R-:W-:-:S03]  /*2260*/  @P0 SHF.R.U64 R64, R70, 0x10, R71 ;  /* 0x0000001046400819 */ /* 0x020fc60000001247 */
[----:B------:R-:W-:Y:S02]  /*2270*/  FMUL.FTZ R65, R80, R65 ;  /* 0x0000004150417220 */ /* 0x000fe40000410000 */
[----:B------:R-:W-:-:S04]  /*2280*/  @P0 IMAD.U32 R64, R64, 0x10000, RZ ;  /* 0x0001000040400824 */ /* 0x000fc800078e00ff */
[----:B------:R-:W-:-:S07]  /*2290*/  @P0 FADD.FTZ R65, R65, R64 ;  /* 0x0000004041410221 */ /* 0x000fce0000010000 */
.L_x_2781:
[----:B------:R-:W-:Y:S05]  /*22a0*/  BSYNC B0 ;  /* 0x0000000000007941 */ /* 0x000fea0003800000 */
.L_x_2779:
        /* <DEDUP_REMOVED lines=14> */
.L_x_2783:
[----:B------:R-:W-:Y:S05]  /*2390*/  BSYNC B0 ;  /* 0x0000000000007941 */ /* 0x000fea0003800000 */
.L_x_2782:
[----:B------:R-:W-:Y:S01]  /*23a0*/  BSSY B0, `(.L_x_2784) ;  /* 0x000000c000007945 */ /* 0x000fe20003800000 */
[----:B------:R-:W-:-:S03]  /*23b0*/  @P1 PRMT R121, R67, 0x7610, R121 ;  /* 0x0000761043791816 */ /* 0x000fc60000000079 */
[----:B------:R-:W-:Y:S05]  /*23c0*/  @P2 BRA `(.L_x_2785) ;  /* 0x0000000000102947 */ /* 0x000fea0003800000 */
[----:B------:R-:W-:Y:S01]  /*23d0*/  IMAD.MOV.U32 R65, RZ, RZ, RZ ;  /* 0x000000ffff417224 */ /* 0x000fe200078e00ff */
[----:B------:R-:W-:Y:S06]  /*23e0*/  @!P0 BRA `(.L_x_2786) ;  /* 0x00000000001c8947 */ /* 0x000fec0003800000 */
[----:B-----5:R-:W-:Y:S01]  /*23f0*/  SHF.L.U32 R65, R71, 0x10, RZ ;  /* 0x0000001047417819 */ /* 0x020fe200000006ff */
[----:B------:R-:W-:Y:S06]  /*2400*/  BRA `(.L_x_2786) ;  /* 0x0000000000147947 */ /* 0x000fec0003800000 */
.L_x_2785:
[----:B------:R-:W-:Y:S01]  /*2410*/  FFMA.FTZ R65, R87, R74, R77 ;  /* 0x0000004a57417223 */ /* 0x000fe2000001004d */
[----:B-----5:R-:W-:-:S03]  /*2420*/  @P0 SHF.L.U32 R64, R71, 0x10, RZ ;  /* 0x0000001047400819 */ /* 0x020fc600000006ff */
[----:B------:R-:W-:-:S04]  /*2430*/  FADD.FTZ R65, R100, -R65 ;  /* 0x8000004164417221 */ /* 0x000fc80000010000 */
[----:B------:R-:W-:-:S04]  /*2440*/  FMUL.FTZ R65, R80, R65 ;  /* 0x0000004150417220 */ /* 0x000fc80000410000 */
[----:B------:R-:W-:-:S07]  /*2450*/  @P0 FADD.FTZ R65, R65, R64 ;  /* 0x0000004041410221 */ /* 0x000fce0000010000 */
.L_x_2786:
[----:B------:R-:W-:Y:S05]  /*2460*/  BSYNC B0 ;  /* 0x0000000000007941 */ /* 0x000fea0003800000 */
.L_x_2784:
        /* <DEDUP_REMOVED lines=14> */
.L_x_2788:
[----:B------:R-:W-:Y:S05]  /*2550*/  BSYNC B0 ;  /* 0x0000000000007941 */ /* 0x000fea0003800000 */
.L_x_2787:
        /* <DEDUP_REMOVED lines=8> */
.L_x_2790:
[----:B------:R-:W-:-:S04]  /*25e0*/  FFMA.FTZ R64, R88, R74, R77 ;  /* 0x0000004a58407223 */ /* 0x000fc8000001004d */
[----:B------:R-:W-:Y:S01]  /*25f0*/  FADD.FTZ R65, R99, -R64 ;  /* 0x8000004063417221 */ /* 0x000fe20000010000 */
[----:B-----5:R-:W-:-:S03]  /*2600*/  @P0 SHF.R.U32.HI R64, RZ, 0x10, R71 ;  /* 0x00000010ff400819 */ /* 0x020fc60000011647 */
[----:B------:R-:W-:Y:S01]  /*2610*/  FMUL.FTZ R65, R80, R65 ;  /* 0x0000004150417220 */ /* 0x000fe20000410000 */
[----:B------:R-:W-:-:S05]  /*2620*/  @P0 SHF.L.U32 R64, R64, 0x10, RZ ;  /* 0x0000001040400819 */ /* 0x000fca00000006ff */
[----:B------:R-:W-:-:S07]  /*2630*/  @P0 FADD.FTZ R65, R65, R64 ;  /* 0x0000004041410221 */ /* 0x000fce0000010000 */
.L_x_2791:
[----:B------:R-:W-:Y:S05]  /*2640*/  BSYNC B0 ;  /* 0x0000000000007941 */ /* 0x000fea0003800000 */
.L_x_2789:
[----:B------:R-:W-:Y:S04]  /*2650*/  BSSY B0, `(.L_x_2792) ;  /* 0x000000d000007945 */ /* 0x000fe80003800000 */
        /* <DEDUP_REMOVED lines=12> */
.L_x_2793:
[----:B------:R-:W-:Y:S05]  /*2720*/  BSYNC B0 ;  /* 0x0000000000007941 */ /* 0x000fea0003800000 */
.L_x_2792:
        /* <DEDUP_REMOVED lines=11> */
.L_x_2794:
[----:B------:R-:W-:Y:S01]  /*27e0*/  BSSY B0, `(.L_x_2795) ;  /* 0x000000c000007945 */ /* 0x000fe20003800000 */
[----:B0-----:R-:W-:-:S03]  /*27f0*/  IADD3 R66, R75, 0x100, RZ ;  /* 0x000001004b427810 */ /* 0x001fc60007ffe0ff */
[----:B------:R-:W-:Y:S05]  /*2800*/  @!P3 BRA `(.L_x_2796) ;  /* 0x000000000024b947 */ /* 0x000fea0003800000 */
[----:B------:R-:W0:Y:S01]  /*2810*/  LDC.64 R64, c[0x0][0x2f8] ;  /* 0x0000be00ff407b82 */ /* 0x000e220000000a00 */
[----:B------:R-:W-:Y:S02]  /*2820*/  LOP3.LUT R116, R111, 0xffff, RZ, 0xc0, !PT ;  /* 0x0000ffff6f747812 */ /* 0x000fe400078ec0ff */
[----:B------:R-:W-:Y:S02]  /*2830*/  IADD3 R75, R75, 0x80, RZ ;  /* 0x000000804b4b7810 */ /* 0x000fe40007ffe0ff */
[----:B------:R-:W-:Y:S01]  /*2840*/  PRMT R67, R112, 0x5410, R115 ;  /* 0x0000541070437816 */ /* 0x000fe20000000073 */
[----:B-----5:R-:W-:-:S05]  /*2850*/  IMAD.WIDE.U32 R116, R116, 0x10000, RZ ;  /* 0x0001000074747825 */ /* 0x020fca00078e00ff */
[----:B------:R-:W-:Y:S02]  /*2860*/  LOP3.LUT R117, R67, R117, RZ, 0xfc, !PT ;  /* 0x0000007543757212 */ /* 0x000fe400078efcff */
[----:B------:R-:W-:Y:S01]  /*2870*/  LOP3.LUT R116, R116, 0xffff, R109, 0xf8, !PT ;  /* 0x0000ffff74747812 */ /* 0x000fe200078ef86d */
[----:B0-----:R-:W-:-:S05]  /*2880*/  IMAD.WIDE.U32 R64, R75, 0x8, R64 ;  /* 0x000000084b407825 */ /* 0x001fca00078e0040 */
[----:B------:R0:W-:Y:S02]  /*2890*/  STG.E.64 desc[UR4][R64.64], R116 ;  /* 0x0000007440007986 */ /* 0x0001e4000c101b04 */
.L_x_2796:
[----:B------:R-:W-:Y:S05]  /*28a0*/  BSYNC B0 ;  /* 0x0000000000007941 */ /* 0x000fea0003800000 */
.L_x_2795:
[----:B------:R-:W-:Y:S04]  /*28b0*/  BSSY B0, `(.L_x_2797) ;  /* 0x0000009000007945 */ /* 0x000fe80003800000 */
[----:B------:R-:W-:Y:S05]  /*28c0*/  @!P3 BRA `(.L_x_2798) ;  /* 0x00000000001cb947 */ /* 0x000fea0003800000 */
[----:B0-----:R-:W0:Y:S02]  /*28d0*/  LDC.64 R64, c[0x0][0x220] ;  /* 0x00008800ff407b82 */ /* 0x001e240000000a00 */
[----:B0-----:R-:W-:-:S06]  /*28e0*/  IMAD.WIDE.U32 R64, R66, 0x8, R64 ;  /* 0x0000000842407825 */ /* 0x001fcc00078e0040 */
[----:B------:R-:W2:Y:S02]  /*28f0*/  LDG.E.64 R64, desc[UR4][R64.64] ;  /* 0x0000000440407981 */ /* 0x000ea4000c1e1b00 */
[C-C-:B--2---:R-:W-:Y:S02]  /*2900*/  SHF.R.U64 R106, R64.reuse, 0x10, R65.reuse ;  /* 0x00000010406a7819 */ /* 0x144fe40000001241 */
[----:B------:R-:W-:Y:S02]  /*2910*/  SHF.R.U32.HI R108, RZ, 0x10, R65 ;  /* 0x00000010ff6c7819 */ /* 0x000fe40000011641 */
[----:B------:R-:W-:Y:S02]  /*2920*/  PRMT R105, R64, 0x7610, R105 ;  /* 0x0000761040697816 */ /* 0x000fe40000000069 */
[----:B------:R-:W-:-:S07]  /*2930*/  PRMT R107, R65, 0x7610, R107 ;  /* 0x00007610416b7816 */ /* 0x000fce000000006b */
.L_x_2798:
[----:B------:R-:W-:Y:S05]  /*2940*/  BSYNC B0 ;  /* 0x0000000000007941 */ /* 0x000fea0003800000 */
.L_x_2797:
[----:B------:R-:W-:Y:S04]  /*2950*/  BSSY B0, `(.L_x_2799) ;  /* 0x000000b000007945 */ /* 0x000fe80003800000 */
[----:B------:R-:W-:Y:S05]  /*2960*/  @P2 BRA `(.L_x_2800) ;  /* 0x0000000000102947 */ /* 0x000fea0003800000 */
[----:B0-----:R-:W-:Y:S01]  /*2970*/  IMAD.MOV.U32 R65, RZ, RZ, RZ ;  /* 0x000000ffff417224 */ /* 0x001fe200078e00ff */
[----:B------:R-:W-:Y:S06]  /*2980*/  @!P0 BRA `(.L_x_2801) ;  /* 0x00000000001c8947 */ /* 0x000fec0003800000 */
[----:B-----5:R-:W-:Y:S01]  /*2990*/  SHF.L.U32 R65, R68, 0x10, RZ ;  /* 0x0000001044417819 */ /* 0x020fe200000006ff */
[----:B------:R-:W-:Y:S06]  /*29a0*/  BRA `(.L_x_2801) ;  /* 0x0000000000147947 */ /* 0x000fec0003800000 */
.L_x_2800:
[----:B0-----:R-:W-:Y:S01]  /*29b0*/  FFMA.FTZ R65, R89, R74, R77 ;  /* 0x0000004a59417223 */ /* 0x001fe2000001004d */
[----:B-----5:R-:W-:-:S03]  /*29c0*/  @P0 SHF.L.U32 R64, R68, 0x10, RZ ;  /* 0x0000001044400819 */ /* 0x020fc600000006ff */
[----:B------:R-:W-:-:S04]  /*29d0*/  FADD.FTZ R65, R102, -R65 ;  /* 0x8000004166417221 */ /* 0x000fc80000010000 */
[----:B------:R-:W-:-:S04]  /*29e0*/  FMUL.FTZ R65, R80, R65 ;  /* 0x0000004150417220 */ /* 0x000fc80000410000 */
[----:B------:R-:W-:-:S07]  /*29f0*/  @P0 FADD.FTZ R65, R65, R64 ;  /* 0x0000004041410221 */ /* 0x000fce0000010000 */
.L_x_2801:
[----:B------:R-:W-:Y:S05]  /*2a00*/  BSYNC B0 ;  /* 0x0000000000007941 */ /* 0x000fea0003800000 */
.L_x_2799:
        /* <DEDUP_REMOVED lines=14> */
.L_x_2803:
[----:B------:R-:W-:Y:S05]  /*2af0*/  BSYNC B0 ;  /* 0x0000000000007941 */ /* 0x000fea0003800000 */
.L_x_2802:
        /* <DEDUP_REMOVED lines=8> */
.L_x_2805:
[----:B------:R-:W-:Y:S01]  /*2b80*/  FFMA.FTZ R64, R90, R74, R77 ;  /* 0x0000004a5a407223 */ /* 0x000fe2000001004d */
[----:B-----5:R-:W-:-:S03]  /*2b90*/  @P0 SHF.R.U64 R67, R68, 0x10, R69 ;  /* 0x0000001044430819 */ /* 0x020fc60000001245 */
[----:B------:R-:W-:Y:S01]  /*2ba0*/  FADD.FTZ R65, R101, -R64 ;  /* 0x8000004065417221 */ /* 0x000fe20000010000 */
[----:B------:R-:W-:-:S03]  /*2bb0*/  @P0 SHF.L.U32 R64, R67, 0x10, RZ ;  /* 0x0000001043400819 */ /* 0x000fc600000006ff */
[----:B------:R-:W-:-:S04]  /*2bc0*/  FMUL.FTZ R65, R80, R65 ;  /* 0x0000004150417220 */ /* 0x000fc80000410000 */
[----:B------:R-:W-:-:S07]  /*2bd0*/  @P0 FADD.FTZ R65, R65, R64 ;  /* 0x0000004041410221 */ /* 0x000fce0000010000 */
.L_x_2806:
[----:B------:R-:W-:Y:S05]  /*2be0*/  BSYNC B0 ;  /* 0x0000000000007941 */ /* 0x000fea0003800000 */
.L_x_2804:
        /* <DEDUP_REMOVED lines=14> */
.L_x_2808:
[----:B------:R-:W-:Y:S05]  /*2cd0*/  BSYNC B0 ;  /* 0x0000000000007941 */ /* 0x000fea0003800000 */
.L_x_2807:
[----:B------:R-:W-:Y:S01]  /*2ce0*/  BSSY B0, `(.L_x_2809) ;  /* 0x000000c000007945 */ /* 0x000fe20003800000 */
[----:B------:R-:W-:-:S03]  /*2cf0*/  @P1 PRMT R121, R67, 0x7610, R121 ;  /* 0x0000761043791816 */ /* 0x000fc60000000079 */
[----:B------:R-:W-:Y:S05]  /*2d00*/  @P2 BRA `(.L_x_2810) ;  /* 0x0000000000102947 */ /* 0x000fea0003800000 */
[----:B------:R-:W-:Y:S01]  /*2d10*/  HFMA2.MMA R65, -RZ, RZ, 0, 0 ;  /* 0x00000000ff417435 */ /* 0x000fe200000001ff */
[----:B------:R-:W-:Y:S10]  /*2d20*/  @!P0 BRA `(.L_x_2811) ;  /* 0x00000000001c8947 */ /* 0x000ff40003800000 */
[----:B-----5:R-:W-:Y:S01]  /*2d30*/  SHF.L.U32 R65, R69, 0x10, RZ ;  /* 0x0000001045417819 */ /* 0x020fe200000006ff */
[----:B------:R-:W-:Y:S06]  /*2d40*/  BRA `(.L_x_2811) ;  /* 0x0000000000147947 */ /* 0x000fec0003800000 */
.L_x_2810:
[----:B------:R-:W-:Y:S01]  /*2d50*/  FFMA.FTZ R65, R91, R74, R77 ;  /* 0x0000004a5b417223 */ /* 0x000fe2000001004d */
[----:B-----5:R-:W-:-:S03]  /*2d60*/  @P0 IMAD.U32 R64, R69, 0x10000, RZ ;  /* 0x0001000045400824 */ /* 0x020fc600078e00ff */
[----:B------:R-:W-:-:S04]  /*2d70*/  FADD.FTZ R65, R104, -R65 ;  /* 0x8000004168417221 */ /* 0x000fc80000010000 */
[----:B------:R-:W-:-:S04]  /*2d80*/  FMUL.FTZ R65, R80, R65 ;  /* 0x0000004150417220 */ /* 0x000fc80000410000 */
[----:B------:R-:W-:-:S07]  /*2d90*/  @P0 FADD.FTZ R65, R65, R64 ;  /* 0x0000004041410221 */ /* 0x000fce0000010000 */
.L_x_2811:
[----:B------:R-:W-:Y:S05]  /*2da0*/  BSYNC B0 ;  /* 0x0000000000007941 */ /* 0x000fea0003800000 */
.L_x_2809:
        /* <DEDUP_REMOVED lines=14> */
.L_x_2813:
[----:B------:R-:W-:Y:S05]  /*2e90*/  BSYNC B0 ;  /* 0x0000000000007941 */ /* 0x000fea0003800000 */
.L_x_2812:
        /* <DEDUP_REMOVED lines=8> */
.L_x_2815:
[----:B------:R-:W-:Y:S01]  /*2f20*/  FFMA.FTZ R74, R92, R74, R77 ;  /* 0x0000004a5c4a7223 */ /* 0x000fe2000001004d */
[----:B-----5:R-:W-:-:S03]  /*2f30*/  @P0 SHF.R.U32.HI R64, RZ, 0x10, R69 ;  /* 0x00000010ff400819 */ /* 0x020fc60000011645 */
[----:B------:R-:W-:Y:S01]  /*2f40*/  FADD.FTZ R65, R103, -R74 ;  /* 0x8000004a67417221 */ /* 0x000fe20000010000 */
[----:B------:R-:W-:-:S03]  /*2f50*/  @P0 SHF.L.U32 R64, R64, 0x10, RZ ;  /* 0x0000001040400819 */ /* 0x000fc600000006ff */
[----:B------:R-:W-:-:S04]  /*2f60*/  FMUL.FTZ R65, R80, R65 ;  /* 0x0000004150417220 */ /* 0x000fc80000410000 */
[----:B------:R-:W-:-:S07]  /*2f70*/  @P0 FADD.FTZ R65, R65, R64 ;  /* 0x0000004041410221 */ /* 0x000fce0000010000 */
.L_x_2816:
[----:B------:R-:W-:Y:S05]  /*2f80*/  BSYNC B0 ;  /* 0x0000000000007941 */ /* 0x000fea0003800000 */
.L_x_2814:
        /* <DEDUP_REMOVED lines=15> */
.L_x_2818:
[----:B------:R-:W-:Y:S05]  /*3080*/  BSYNC B0 ;  /* 0x0000000000007941 */ /* 0x000fea0003800000 */
.L_x_2817:
[----:B------:R-:W-:Y:S05]  /*3090*/  @!P1 BRA `(.L_x_2819) ;  /* 0x0000000000209947 */ /* 0x000fea0003800000 */
[----:B------:R-:W0:Y:S01]  /*30a0*/  LDC.64 R74, c[0x0][0x308] ;  /* 0x0000c200ff4a7b82 */ /* 0x000e220000000a00 */
[----:B------:R-:W-:Y:S02]  /*30b0*/  LOP3.LUT R64, R121, 0xffff, RZ, 0xc0, !PT ;  /* 0x0000ffff79407812 */ /* 0x000fe400078ec0ff */
[----:B------:R-:W-:-:S03]  /*30c0*/  PRMT R77, R113, 0x5410, R114 ;  /* 0x00005410714d7816 */ /* 0x000fc60000000072 */
[----:B------:R-:W-:-:S05]  /*30d0*/  IMAD.WIDE.U32 R64, R64, 0x10000, RZ ;  /* 0x0001000040407825 */ /* 0x000fca00078e00ff */
[----:B------:R-:W-:Y:S02]  /*30e0*/  LOP3.LUT R77, R77, R65, RZ, 0xfc, !PT ;  /* 0x000000414d4d7212 */ /* 0x000fe400078efcff */
[----:B-----5:R-:W-:Y:S01]  /*30f0*/  LOP3.LUT R76, R64, 0xffff, R110, 0xf8, !PT ;  /* 0x0000ffff404c7812 */ /* 0x020fe200078ef86e */
[----:B0-----:R-:W-:-:S05]  /*3100*/  IMAD.WIDE.U32 R64, R81, 0x8, R74 ;  /* 0x0000000851407825 */ /* 0x001fca00078e004a */
[----:B------:R0:W-:Y:S02]  /*3110*/  STG.E.64 desc[UR4][R64.64], R76 ;  /* 0x0000004c40007986 */ /* 0x0001e4000c101b04 */
.L_x_2819:
        /* <DEDUP_REMOVED lines=10> */
.L_x_2821:
[----:B------:R-:W-:Y:S05]  /*31c0*/  BSYNC B0 ;  /* 0x0000000000007941 */ /* 0x000fea0003800000 */
.L_x_2820:
[----:B------:R-:W-:Y:S02]  /*31d0*/  IADD3 R2, R2, UR16, RZ ;  /* 0x0000001002027c10 */ /* 0x000fe4000fffe0ff */
[----:B------:R-:W-:Y:S02]  /*31e0*/  SEL R122, RZ, 0x1, P4 ;  /* 0x00000001ff7a7807 */ /* 0x000fe40002000000 */
[----:B------:R-:W-:-:S13]  /*31f0*/  ISETP.GE.AND P0, PT, R2, UR17, PT ;  /* 0x0000001102007c0c */ /* 0x000fda000bf06270 */
[----:B------:R-:W-:Y:S05]  /*3200*/  @!P0 BRA `(.L_x_2822) ;  /* 0xffffffd000888947 */ /* 0x000fea000383ffff */
.L_x_2744:
[----:B------:R-:W2:Y:S01]  /*3210*/  S2UR UR6, SR_CTAID.X ;  /* 0x00000000000679c3 */ /* 0x000ea20000002500 */
[----:B------:R-:W-:-:S07]  /*3220*/  LOP3.LUT R9, R0, 0x7f, RZ, 0xc0, !PT ;  /* 0x0000007f00097812 */ /* 0x000fce00078ec0ff */
[----:B------:R-:W3:Y:S08]  /*3230*/  LDC.64 R2, c[0x0][0x2d0] ;  /* 0x0000b400ff027b82 */ /* 0x000ef00000000a00 */
[----:B------:R-:W4:Y:S08]  /*3240*/  LDC.64 R4, c[0x0][0x2d8] ;  /* 0x0000b600ff047b82 */ /* 0x000f300000000a00 */
[----:B------:R-:W0:Y:S01]  /*3250*/  LDC.64 R6, c[0x0][0x2f0] ;  /* 0x0000bc00ff067b82 */ /* 0x000e220000000a00 */
        /* <DEDUP_REMOVED lines=17> */
.L_x_2748:
[----:B------:R-:W-:Y:S01]  /*3370*/  HFMA2.MMA R130, -RZ, RZ, 0, 9.5367431640625e-07 ;  /* 0x00000010ff827435 */ /* 0x000fe200000001ff */
[----:B------:R-:W-:Y:S01]  /*3380*/  IMAD.MOV.U32 R131, RZ, RZ, R126 ;  /* 0x000000ffff837224 */ /* 0x000fe200078e007e */
[----:B------:R-:W-:Y:S01]  /*3390*/  MOV R133, 0x1f ;  /* 0x0000001f00857802 */ /* 0x000fe20000000f00 */
[----:B------:R-:W-:-:S08]  /*33a0*/  IMAD.MOV.U32 R128, RZ, RZ, -0x1 ;  /* 0xffffffffff807424 */ /* 0x000fd000078e00ff */
[----:B-----5:R-:W-:Y:S05]  /*33b0*/  WARPSYNC.COLLECTIVE R128, `(.L_x_2823) ;  /* 0x0000000080087348 */ /* 0x020fea0003c00000 */
[----:B------:R0:W1:Y:S02]  /*33c0*/  SHFL.DOWN P1, R129, R131, R130, R133 ;  /* 0x0800008283817389 */ /* 0x0000640000020085 */
[----:B01---5:R-:W-:Y:S01]  /*33d0*/  ENDCOLLECTIVE ;  /* 0x000000000000791b */ /* 0x023fe20003800000 */
.L_x_2823:
[----:B------:R-:W-:Y:S02]  /*33e0*/  MOV R131, R127 ;  /* 0x0000007f00837202 */ /* 0x000fe40000000f00 */
[----:B------:R-:W-:-:S07]  /*33f0*/  MOV R67, R129 ;  /* 0x0000008100437202 */ /* 0x000fce0000000f00 */
[----:B------:R-:W-:Y:S05]  /*3400*/  WARPSYNC.COLLECTIVE R128, `(.L_x_2824) ;  /* 0x0000000080087348 */ /* 0x000fea0003c00000 */
[----:B------:R0:W1:Y:S02]  /*3410*/  SHFL.DOWN P1, R129, R131, R130, R133 ;  /* 0x0800008283817389 */ /* 0x0000640000020085 */
[----:B01----:R-:W-:Y:S01]  /*3420*/  ENDCOLLECTIVE ;  /* 0x000000000000791b */ /* 0x003fe20003800000 */
.L_x_2824:
[----:B------:R-:W-:Y:S01]  /*3430*/  FADD.FTZ R67, R67, R126 ;  /* 0x0000007e43437221 */ /* 0x000fe20000010000 */
[----:B------:R-:W-:-:S04]  /*3440*/  HFMA2.MMA R130, -RZ, RZ, 0, 4.76837158203125e-07 ;  /* 0x00000008ff827435 */ /* 0x000fc800000001ff */
[----:B------:R-:W-:Y:S01]  /*3450*/  MOV R131, R67 ;  /* 0x0000004300837202 */ /* 0x000fe20000000f00 */
[----:B------:R-:W-:-:S07]  /*3460*/  IMAD.MOV.U32 R66, RZ, RZ, R129 ;  /* 0x000000ffff427224 */ /* 0x000fce00078e0081 */
[----:B------:R-:W-:Y:S05]  /*3470*/  WARPSYNC.COLLECTIVE R128, `(.L_x_2825) ;  /* 0x0000000080087348 */ /* 0x000fea0003c00000 */
[----:B------:R0:W1:Y:S02]  /*3480*/  SHFL.DOWN P1, R129, R131, R130, R133 ;  /* 0x0800008283817389 */ /* 0x0000640000020085 */
[----:B01----:R-:W-:Y:S01]  /*3490*/  ENDCOLLECTIVE ;  /* 0x000000000000791b */ /* 0x003fe20003800000 */
.L_x_2825:
[----:B------:R-:W-:-:S05]  /*34a0*/  FADD.FTZ R66, R66, R127 ;  /* 0x0000007f42427221 */ /* 0x000fca0000010000 */
[----:B------:R-:W-:Y:S01]  /*34b0*/  MOV R131, R66 ;  /* 0x0000004200837202 */ /* 0x000fe20000000f00 */
[----:B------:R-:W-:-:S07]  /*34c0*/  IMAD.MOV.U32 R74, RZ, RZ, R129 ;  /* 0x000000ffff4a7224 */ /* 0x000fce00078e0081 */
[----:B------:R-:W-:Y:S05]  /*34d0*/  WARPSYNC.COLLECTIVE R128, `(.L_x_2826) ;  /* 0x0000000080087348 */ /* 0x000fea0003c00000 */
[----:B------:R0:W1:Y:S02]  /*34e0*/  SHFL.DOWN P1, R129, R131, R130, R133 ;  /* 0x0800008283817389 */ /* 0x0000640000020085 */
[----:B01----:R-:W-:Y:S01]  /*34f0*/  ENDCOLLECTIVE ;  /* 0x000000000000791b */ /* 0x003fe20003800000 */
.L_x_2826:
[----:B------:R-:W-:Y:S01]  /*3500*/  FADD.FTZ R74, R67, R74 ;  /* 0x0000004a434a7221 */ /* 0x000fe20000010000 */
[----:B------:R-:W-:-:S03]  /*3510*/  HFMA2.MMA R130, -RZ, RZ, 0, 2.384185791015625e-07 ;  /* 0x00000004ff827435 */ /* 0x000fc600000001ff */
[----:B------:R-:W-:Y:S01]  /*3520*/  IMAD.MOV.U32 R131, RZ, RZ, R74 ;  /* 0x000000ffff837224 */ /* 0x000fe200078e004a */
[----:B------:R-:W-:-:S07]  /*3530*/  MOV R75, R129 ;  /* 0x00000081004b7202 */ /* 0x000fce0000000f00 */
[----:B------:R-:W-:Y:S05]  /*3540*/  WARPSYNC.COLLECTIVE R128, `(.L_x_2827) ;  /* 0x0000000080087348 */ /* 0x000fea0003c00000 */
[----:B------:R0:W1:Y:S02]  /*3550*/  SHFL.DOWN P1, R129, R131, R130, R133 ;  /* 0x0800008283817389 */ /* 0x0000640000020085 */
[----:B01----:R-:W-:Y:S01]  /*3560*/  ENDCOLLECTIVE ;  /* 0x000000000000791b */ /* 0x003fe20003800000 */
.L_x_2827:
[----:B------:R-:W-:-:S04]  /*3570*/  FADD.FTZ R75, R66, R75 ;  /* 0x0000004b424b7221 */ /* 0x000fc80000010000 */
[----:B------:R-:W-:Y:S01]  /*3580*/  IMAD.MOV.U32 R131, RZ, RZ, R75 ;  /* 0x000000ffff837224 */ /* 0x000fe200078e004b */
[----:B------:R-:W-:-:S07]  /*3590*/  MOV R77, R129 ;  /* 0x00000081004d7202 */ /* 0x000fce0000000f00 */
[----:B------:R-:W-:Y:S05]  /*35a0*/  WARPSYNC.COLLECTIVE R128, `(.L_x_2828) ;  /* 0x0000000080087348 */ /* 0x000fea0003c00000 */
[----:B------:R0:W1:Y:S02]  /*35b0*/  SHFL.DOWN P1, R129, R131, R130, R133 ;  /* 0x0800008283817389 */ /* 0x0000640000020085 */
[----:B01----:R-:W-:Y:S01]  /*35c0*/  ENDCOLLECTIVE ;  /* 0x000000000000791b */ /* 0x003fe20003800000 */
.L_x_2828:
[----:B------:R-:W-:-:S05]  /*35d0*/  FADD.FTZ R77, R74, R77 ;  /* 0x0000004d4a4d7221 */ /* 0x000fca0000010000 */
[----:B------:R-:W-:Y:S01]  /*35e0*/  MOV R131, R77 ;  /* 0x0000004d00837202 */ /* 0x000fe20000000f00 */
[----:B------:R-:W-:Y:S01]  /*35f0*/  IMAD.MOV.U32 R130, RZ, RZ, 0x2 ;  /* 0x00000002ff827424 */ /* 0x000fe200078e00ff */
[----:B------:R-:W-:-:S07]  /*3600*/  MOV R122, R129 ;  /* 0x00000081007a7202 */ /* 0x000fce0000000f00 */
[----:B------:R-:W-:Y:S05]  /*3610*/  WARPSYNC.COLLECTIVE R128, `(.L_x_2829) ;  /* 0x0000000080087348 */ /* 0x000fea0003c00000 */
[----:B------:R0:W1:Y:S02]  /*3620*/  SHFL.DOWN P1, R129, R131, R130, R133 ;  /* 0x0800008283817389 */ /* 0x0000640000020085 */
[----:B01----:R-:W-:Y:S01]  /*3630*/  ENDCOLLECTIVE ;  /* 0x000000000000791b */ /* 0x003fe20003800000 */
.L_x_2829:
[----:B------:R-:W-:-:S05]  /*3640*/  FADD.FTZ R122, R75, R122 ;  /* 0x0000007a4b7a7221 */ /* 0x000fca0000010000 */
[----:B------:R-:W-:Y:S02]  /*3650*/  MOV R131, R122 ;  /* 0x0000007a00837202 */ /* 0x000fe40000000f00 */
[----:B------:R-:W-:-:S07]  /*3660*/  MOV R126, R129 ;  /* 0x00000081007e7202 */ /* 0x000fce0000000f00 */
[----:B------:R-:W-:Y:S05]  /*3670*/  WARPSYNC.COLLECTIVE R128, `(.L_x_2830) ;  /* 0x0000000080087348 */ /* 0x000fea0003c00000 */
[----:B------:R0:W1:Y:S02]  /*3680*/  SHFL.DOWN P1, R129, R131, R130, R133 ;  /* 0x0800008283817389 */ /* 0x0000640000020085 */
[----:B01----:R-:W-:Y:S01]  /*3690*/  ENDCOLLECTIVE ;  /* 0x000000000000791b */ /* 0x003fe20003800000 */
.L_x_2830:
[----:B------:R-:W-:Y:S01]  /*36a0*/  FADD.FTZ R126, R77, R126 ;  /* 0x0000007e4d7e7221 */ /* 0x000fe20000010000 */
[----:B------:R-:W-:-:S04]  /*36b0*/  HFMA2.MMA R130, -RZ, RZ, 0, 5.9604644775390625e-08 ;  /* 0x00000001ff827435 */ /* 0x000fc800000001ff */
[----:B------:R-:W-:Y:S01]  /*36c0*/  MOV R131, R126 ;  /* 0x0000007e00837202 */ /* 0x000fe20000000f00 */
[----:B------:R-:W-:-:S07]  /*36d0*/  IMAD.MOV.U32 R127, RZ, RZ, R129 ;  /* 0x000000ffff7f7224 */ /* 0x000fce00078e0081 */
[----:B------:R-:W-:Y:S05]  /*36e0*/  WARPSYNC.COLLECTIVE R128, `(.L_x_2831) ;  /* 0x0000000080087348 */ /* 0x000fea0003c00000 */
[----:B------:R0:W1:Y:S02]  /*36f0*/  SHFL.DOWN P1, R129, R131, R130, R133 ;  /* 0x0800008283817389 */ /* 0x0000640000020085 */
[----:B01----:R-:W-:Y:S01]  /*3700*/  ENDCOLLECTIVE ;  /* 0x000000000000791b */ /* 0x003fe20003800000 */
.L_x_2831:
[----:B------:R-:W-:-:S05]  /*3710*/  FADD.FTZ R127, R122, R127 ;  /* 0x0000007f7a7f7221 */ /* 0x000fca0000010000 */
[----:B------:R-:W-:Y:S01]  /*3720*/  MOV R131, R127 ;  /* 0x0000007f00837202 */ /* 0x000fe20000000f00 */
[----:B------:R-:W-:-:S07]  /*3730*/  IMAD.MOV.U32 R67, RZ, RZ, R129 ;  /* 0x000000ffff437224 */ /* 0x000fce00078e0081 */
[----:B------:R-:W-:Y:S05]  /*3740*/  WARPSYNC.COLLECTIVE R128, `(.L_x_2832) ;  /* 0x0000000080087348 */ /* 0x000fea0003c00000 */
[----:B------:R0:W1:Y:S02]  /*3750*/  SHFL.DOWN P1, R129, R131, R130, R133 ;  /* 0x0800008283817389 */ /* 0x0000640000020085 */
[----:B01----:R-:W-:Y:S01]  /*3760*/  ENDCOLLECTIVE ;  /* 0x000000000000791b */ /* 0x003fe20003800000 */
.L_x_2832:
[----:B------:R-:W-:Y:S01]  /*3770*/  MOV R66, R129 ;  /* 0x0000008100427202 */ /* 0x000fe20000000f00 */
[----:B------:R-:W-:Y:S06]  /*3780*/  BRA `(.L_x_2833) ;  /* 0xffffffdc00147947 */ /* 0x000fec000383ffff */
.L_x_2834:
        /* <DEDUP_REMOVED lines=15> */
.L_x_8553:


//--------------------- .text._ZN10layer_norm13ln_bwd_kernelINS_13Kernel_traitsI13__nv_bfloat16S2_fS2_fjLj1536ELj1ELj1ELj4ELj8ENS_18Kernel_traits_baseILj1536ES2_S2_fS2_fjLj128EEEEELb0ELb0ELb0ELb0EEEvNS_9BwdParamsE --------------------------
	.section	.text._ZN10layer_norm13ln_bwd_kernelINS_13Kernel_traitsI13__nv_bfloat16S2_fS2_fjLj1536ELj1ELj1ELj4ELj8ENS_18Kernel_traits_baseILj1536ES2_S2_fS2_fjLj128EEEEELb0ELb0ELb0ELb0EEEvNS_9BwdParamsE,"ax",@progbits
	.align	128
        .global         _ZN10layer_norm13ln_bwd_kernelINS_13Kernel_traitsI13__nv_bfloat16S2_fS2_fjLj1536ELj1ELj1ELj4ELj8ENS_18Kernel_traits_baseILj1536ES2_S2_fS2_fjLj128EEEEELb0ELb0ELb0ELb0EEEvNS_9BwdParamsE
        .type           _ZN10layer_norm13ln_bwd_kernelINS_13Kernel_traitsI13__nv_bfloat16S2_fS2_fjLj1536ELj1ELj1ELj4ELj8ENS_18Kernel_traits_baseILj1536ES2_S2_fS2_fjLj128EEEEELb0ELb0ELb0ELb0EEEvNS_9BwdParamsE,@function
        .size           _ZN10layer_norm13ln_bwd_kernelINS_13Kernel_traitsI13__nv_bfloat16S2_fS2_fjLj1536ELj1ELj1ELj4ELj8ENS_18Kernel_traits_baseILj1536ES2_S2_fS2_fjLj128EEEEELb0ELb0ELb0ELb0EEEvNS_9BwdParamsE,(.L_x_8554 - _ZN10layer_norm13ln_bwd_kernelINS_13Kernel_traitsI13__nv_bfloat16S2_fS2_fjLj1536ELj1ELj1ELj4ELj8ENS_18Kernel_traits_baseILj1536ES2_S2_fS2_fjLj128EEEEELb0ELb0ELb0ELb0EEEvNS_9BwdParamsE)
        .other          _ZN10layer_norm13ln_bwd_kernelINS_13Kernel_traitsI13__nv_bfloat16S2_fS2_fjLj1536ELj1ELj1ELj4ELj8ENS_18Kernel_traits_baseILj1536ES2_S2_fS2_fjLj128EEEEELb0ELb0ELb0ELb0EEEvNS_9BwdParamsE,@"STO_CUDA_ENTRY STV_DEFAULT"
_ZN10layer_norm13ln_bwd_kernelINS_13Kernel_traitsI13__nv_bfloat16S2_fS2_fjLj1536ELj1ELj1ELj4ELj8ENS_18Kernel_traits_baseILj1536ES2_S2_fS2_fjLj128EEEEELb0ELb0ELb0ELb0EEEvNS_9BwdParamsE:
.text._ZN10layer_norm13ln_bwd_kernelINS_13Kernel_traitsI13__nv_bfloat16S2_fS2_fjLj1536ELj1ELj1ELj4ELj8ENS_18Kernel_traits_baseILj1536ES2_S2_fS2_fjLj128EEEEELb0ELb0ELb0ELb0EEEvNS_9BwdParamsE:
        /* <DEDUP_REMOVED lines=49> */
[----:B------:R-:W-:Y:S01]  /*0310*/  ULDC.64 UR6, c[0x0][0x270] ;  /* 0x00009c0000067ab9 */ /* 0x000fe20000000a00 */
[----:B-----5:R-:W-:Y:S01]  /*0320*/  MOV R8, R4 ;  /* 0x0000000400087202 */ /* 0x020fe20000000f00 */
[----:B------:R-:W-:Y:S01]  /*0330*/  HFMA2.MMA R89, -RZ, RZ, 0, 5.9604644775390625e-08 ;  /* 0x00000001ff597435 */ /* 0x000fe200000001ff */
[----:B------:R-:W-:Y:S02]  /*0340*/  MOV R9, R5 ;  /* 0x0000000500097202 */ /* 0x000fe40000000f00 */
[--C-:B------:R-:W-:Y:S02]  /*0350*/  SHF.R.U64 R37, R4, 0x10, R5.reuse ;  /* 0x0000001004257819 */ /* 0x100fe40000001205 */
[----:B------:R-:W-:Y:S02]  /*0360*/  SHF.R.U32.HI R36, RZ, 0x10, R5 ;  /* 0x00000010ff247819 */ /* 0x000fe40000011605 */
[----:B------:R-:W-:-:S02]  /*0370*/  MOV R12, R6 ;  /* 0x00000006000c7202 */ /* 0x000fc40000000f00 */
[--C-:B------:R-:W-:Y:S02]  /*0380*/  SHF.R.U64 R15, R6, 0x10, R7.reuse ;  /* 0x00000010060f7819 */ /* 0x100fe40000001207 */
[----:B------:R-:W-:Y:S02]  /*0390*/  MOV R13, R7 ;  /* 0x00000007000d7202 */ /* 0x000fe40000000f00 */
[----:B------:R-:W-:Y:S02]  /*03a0*/  SHF.R.U32.HI R14, RZ, 0x10, R7 ;  /* 0x00000010ff0e7819 */ /* 0x000fe40000011607 */
[----:B------:R-:W-:Y:S02]  /*03b0*/  MOV R56, R10 ;  /* 0x0000000a00387202 */ /* 0x000fe40000000f00 */
[----:B------:R-:W-:Y:S02]  /*03c0*/  SHF.R.U64 R57, R10, 0x10, R11 ;  /* 0x000000100a397819 */ /* 0x000fe4000000120b */
[----:B------:R-:W-:-:S02]  /*03d0*/  ISETP.NE.U32.AND P0, PT, RZ, UR6, PT ;  /* 0x00000006ff007c0c */ /* 0x000fc4000bf05070 */
[----:B------:R-:W-:Y:S02]  /*03e0*/  MOV R58, R11 ;  /* 0x0000000b003a7202 */ /* 0x000fe40000000f00 */
[----:B------:R-:W-:Y:S02]  /*03f0*/  SHF.R.U32.HI R59, RZ, 0x10, R11 ;  /* 0x00000010ff3b7819 */ /* 0x000fe4000001160b */
[----:B------:R-:W-:Y:S02]  /*0400*/  SHF.L.U32 R4, R8, 0x10, RZ ;  /* 0x0000001008047819 */ /* 0x000fe400000006ff */
[----:B------:R-:W-:Y:S02]  /*0410*/  SHF.L.U32 R6, R9, 0x10, RZ ;  /* 0x0000001009067819 */ /* 0x000fe400000006ff */
[----:B------:R-:W-:Y:S02]  /*0420*/  ISETP.NE.AND.EX P0, PT, RZ, UR7, PT, P0 ;  /* 0x00000007ff007c0c */ /* 0x000fe4000bf05300 */
[----:B------:R-:W-:-:S02]  /*0430*/  MOV R17, RZ ;  /* 0x000000ff00117202 */ /* 0x000fc40000000f00 */
        /* <DEDUP_REMOVED lines=10> */
.L_x_2849:
[----:B012---:R-:W0:Y:S01]  /*04e0*/  @P0 LDC.64 R52, c[0x0][0x270] ;  /* 0x00009c00ff340b82 */ /* 0x007e220000000a00 */
[----:B------:R-:W-:-:S07]  /*04f0*/  SHF.R.S32.HI R60, RZ, 0x1f, R3 ;  /* 0x0000001fff3c7819 */ /* 0x000fce0000011403 */
[----:B------:R-:W1:Y:S01]  /*0500*/  LDC.64 R54, c[0x0][0x250] ;  /* 0x00009400ff367b82 */ /* 0x000e620000000a00 */
[----:B0-----:R-:W-:-:S04]  /*0510*/  @P0 LEA R52, P4, R3, R52, 0x1 ;  /* 0x0000003403340211 */ /* 0x001fc800078808ff */
[----:B------:R-:W-:-:S05]  /*0520*/  @P0 LEA.HI.X R53, R3, R53, R60, 0x1, P4 ;  /* 0x0000003503350211 */ /* 0x000fca00020f0c3c */
[----:B------:R0:W2:Y:S01]  /*0530*/  @P0 LDG.E.U16 R60, desc[UR4][R52.64] ;  /* 0x00000004343c0981 */ /* 0x0000a2000c1e1500 */
[----:B-1----:R-:W-:-:S06]  /*0540*/  IMAD.WIDE R54, R3, 0x4, R54 ;  /* 0x0000000403367825 */ /* 0x002fcc00078e0236 */
[----:B------:R-:W3:Y:S01]  /*0550*/  LDG.E R54, desc[UR4][R54.64] ;  /* 0x0000000436367981 */ /* 0x000ee2000c1e1900 */
[----:B0-----:R-:W0:Y:S01]  /*0560*/  LDC.64 R52, c[0x0][0x258] ;  /* 0x00009600ff347b82 */ /* 0x001e220000000a00 */
[----:B------:R-:W-:Y:S02]  /*0570*/  MOV R64, UR13 ;  /* 0x0000000d00407c02 */ /* 0x000fe40008000f00 */
[----:B------:R-:W-:Y:S01]  /*0580*/  MOV R61, 0x3f800000 ;  /* 0x3f800000003d7802 */ /* 0x000fe20000000f00 */
[----:B------:R-:W-:Y:S01]  /*0590*/  BSSY B0, `(.L_x_2836) ;  /* 0x000003f000007945 */ /* 0x000fe20003800000 */
[----:B------:R-:W-:Y:S02]  /*05a0*/  ISETP.NE.AND P5, PT, R2, RZ, PT ;  /* 0x000000ff0200720c */ /* 0x000fe40003fa5270 */
[----:B------:R-:W-:Y:S01]  /*05b0*/  CS2R R92, SRZ ;  /* 0x00000000005c7805 */ /* 0x000fe2000001ff00 */
[----:B0-----:R-:W-:-:S05]  /*05c0*/  IMAD.WIDE R52, R3, 0x4, R52 ;  /* 0x0000000403347825 */ /* 0x001fca00078e0234 */
[----:B-----5:R0:W5:Y:S02]  /*05d0*/  LDG.E R62, desc[UR4][R52.64] ;  /* 0x00000004343e7981 */ /* 0x020164000c1e1900 */
[----:B0-----:R-:W-:Y:S02]  /*05e0*/  P2R R52, PR, RZ, 0x20 ;  /* 0x00000020ff347803 */ /* 0x001fe40000000000 */
[----:B--2---:R-:W-:Y:S01]  /*05f0*/  @P0 SHF.L.U32 R61, R60, 0x10, RZ ;  /* 0x000000103c3d0819 */ /* 0x004fe200000006ff */
[----:B------:R-:W-:-:S05]  /*0600*/  IMAD R60, R3, R64, RZ ;  /* 0x00000040033c7224 */ /* 0x000fca00078e02ff */
[----:B------:R-:W-:Y:S02]  /*0610*/  SHF.R.S32.HI R63, RZ, 0x1f, R60 ;  /* 0x0000001fff3f7819 */ /* 0x000fe4000001143c */
[----:B---3--:R-:W-:Y:S02]  /*0620*/  FSEL R90, R54, RZ, !P5 ;  /* 0x000000ff365a7208 */ /* 0x008fe40006800000 */
[----:B------:R-:W-:Y:S02]  /*0630*/  LEA.HI R60, R63, R60, RZ, 0x2 ;  /* 0x0000003c3f3c7211 */ /* 0x000fe400078f10ff */
[----:B------:R-:W-:-:S04]  /*0640*/  LOP3.LUT R63, R0, 0x7f, RZ, 0xc0, !PT ;  /* 0x0000007f003f7812 */ /* 0x000fc800078ec0ff */
[----:B------:R-:W-:-:S04]  /*0650*/  LEA.HI.SX32 R60, R60, R63, 0x1e ;  /* 0x0000003f3c3c7211 */ /* 0x000fc800078ff2ff */
[----:B------:R-:W-:Y:S01]  /*0660*/  MOV R91, R60 ;  /* 0x0000003c005b7202 */ /* 0x000fe20000000f00 */
[----:B------:R-:W-:Y:S06]  /*0670*/  @!P3 BRA `(.L_x_2837) ;  /* 0x0000000000c0b947 */ /* 0x000fec0003800000 */
[----:B------:R-:W0:Y:S01]  /*0680*/  LDC.64 R54, c[0x0][0x2b8] ;  /* 0x0000ae00ff367b82 */ /* 0x000e220000000a00 */
[----:B------:R-:W-:-:S04]  /*0690*/  LEA R52, P4, R60, UR10, 0x4 ;  /* 0x0000000a3c347c11 */ /* 0x000fc8000f8820ff */
[C---:B------:R-:W-:Y:S01]  /*06a0*/  LEA.HI.X R53, R60.reuse, UR11, RZ, 0x4, P4 ;  /* 0x0000000b3c357c11 */ /* 0x040fe2000a0f24ff */
[----:B0-----:R-:W-:-:S05]  /*06b0*/  IMAD.WIDE.U32 R82, R60, 0x8, R54 ;  /* 0x000000083c527825 */ /* 0x001fca00078e0036 */
[----:B------:R-:W2:Y:S04]  /*06c0*/  LDG.E.128 R52, desc[UR4][R52.64] ;  /* 0x0000000434347981 */ /* 0x000ea8000c1e1d00 */
[----:B------:R-:W3:Y:S01]  /*06d0*/  LDG.E.64 R82, desc[UR4][R82.64] ;  /* 0x0000000452527981 */ /* 0x000ee2000c1e1b00 */
[----:B------:R-:W-:-:S04]  /*06e0*/  ISETP.NE.U32.AND P4, PT, RZ, UR8, PT ;  /* 0x00000008ff007c0c */ /* 0x000fc8000bf85070 */
[----:B------:R-:W-:-:S13]  /*06f0*/  ISETP.NE.AND.EX P4, PT, RZ, UR9, PT, P4 ;  /* 0x00000009ff007c0c */ /* 0x000fda000bf85340 */
[----:B------:R-:W-:-:S04]  /*0700*/  @P4 LEA R84, P5, R60, UR8, 0x4 ;  /* 0x000000083c544c11 */ /* 0x000fc8000f8a20ff */
[----:B------:R-:W-:-:S05]  /*0710*/  @P4 LEA.HI.X R85, R60, UR9, RZ, 0x4, P5 ;  /* 0x000000093c554c11 */ /* 0x000fca000a8f24ff */
[----:B------:R0:W5:Y:S01]  /*0720*/  @P4 LDG.E.128 R40, desc[UR4][R84.64] ;  /* 0x0000000454284981 */ /* 0x000162000c1e1d00 */
[C---:B--2---:R-:W-:Y:S01]  /*0730*/  FADD.FTZ R91, -R90.reuse, R53 ;  /* 0x000000355a5b7221 */ /* 0x044fe20000010100 */
[----:B------:R-:W-:Y:S01]  /*0740*/  FADD.FTZ R53, -R90, R54 ;  /* 0x000000365a357221 */ /* 0x000fe20000010100 */
[----:B---3--:R-:W-:Y:S02]  /*0750*/  MOV R87, R82 ;  /* 0x0000005200577202 */ /* 0x008fe40000000f00 */
[--C-:B------:R-:W-:Y:S02]  /*0760*/  SHF.R.U64 R88, R82, 0x10, R83.reuse ;  /* 0x0000001052587819 */ /* 0x100fe40000001253 */
[----:B------:R-:W-:Y:S02]  /*0770*/  MOV R81, R83 ;  /* 0x0000005300517202 */ /* 0x000fe40000000f00 */
[----:B------:R-:W-:Y:S01]  /*0780*/  SHF.R.U32.HI R86, RZ, 0x10, R83 ;  /* 0x00000010ff567819 */ /* 0x000fe20000011653 */
[----:B------:R-:W-:Y:S01]  /*0790*/  FADD.FTZ R83, -R90, R52 ;  /* 0x000000345a537221 */ /* 0x000fe20000010100 */
[----:B------:R-:W-:-:S02]  /*07a0*/  SHF.L.U32 R87, R87, 0x10, RZ ;  /* 0x0000001057577819 */ /* 0x000fc400000006ff */
[----:B------:R-:W-:Y:S01]  /*07b0*/  SHF.L.U32 R54, R88, 0x10, RZ ;  /* 0x0000001058367819 */ /* 0x000fe200000006ff */
[----:B-----5:R-:W-:Y:S01]  /*07c0*/  FMUL.FTZ R88, R62, R83 ;  /* 0x000000533e587220 */ /* 0x020fe20000410000 */
[----:B------:R-:W-:Y:S01]  /*07d0*/  SHF.L.U32 R52, R86, 0x10, RZ ;  /* 0x0000001056347819 */ /* 0x000fe200000006ff */
[----:B------:R-:W-:Y:S01]  /*07e0*/  FMUL.FTZ R86, R62, R91 ;  /* 0x0000005b3e567220 */ /* 0x000fe20000410000 */
[----:B------:R-:W-:Y:S01]  /*07f0*/  FADD.FTZ R24, R24, R87 ;  /* 0x0000005718187221 */ /* 0x000fe20000010000 */
[-C--:B------:R-:W-:Y:S01]  /*0800*/  FFMA.FTZ R16, R88, R87.reuse, R16 ;  /* 0x0000005758107223 */ /* 0x080fe20000010010 */
[----:B------:R-:W-:Y:S01]  /*0810*/  FMUL.FTZ R87, R4, R87 ;  /* 0x0000005704577220 */ /* 0x000fe20000410000 */
[----:B------:R-:W-:Y:S01]  /*0820*/  SHF.L.U32 R81, R81, 0x10, RZ ;  /* 0x0000001051517819 */ /* 0x000fe200000006ff */
[----:B0-----:R-:W-:Y:S01]  /*0830*/  FMUL.FTZ R84, R62, R53 ;  /* 0x000000353e547220 */ /* 0x001fe20000410000 */
[----:B------:R-:W-:Y:S01]  /*0840*/  FADD.FTZ R25, R25, R54 ;  /* 0x0000003619197221 */ /* 0x000fe20000010000 */
[-C--:B------:R-:W-:Y:S01]  /*0850*/  FFMA.FTZ R17, R86, R54.reuse, R17 ;  /* 0x0000003656117223 */ /* 0x080fe20000010011 */
[----:B------:R-:W-:Y:S01]  /*0860*/  FMUL.FTZ R85, R5, R54 ;  /* 0x0000003605557220 */ /* 0x000fe20000410000 */
[----:B------:R-:W-:Y:S01]  /*0870*/  FADD.FTZ R54, RZ, R87 ;  /* 0x00000057ff367221 */ /* 0x000fe20000010000 */
[----:B------:R-:W-:Y:S01]  /*0880*/  FFMA.FTZ R53, R88, R87, RZ ;  /* 0x0000005758357223 */ /* 0x000fe200000100ff */
[----:B------:R-:W-:Y:S01]  /*0890*/  FADD.FTZ R55, -R90, R55 ;  /* 0x000000375a377221 */ /* 0x000fe20000010100 */
        /* <DEDUP_REMOVED lines=12> */
[----:B------:R-:W-:Y:S01]  /*0960*/  FFMA.FTZ R92, R82, R81, R53 ;  /* 0x00000051525c7223 */ /* 0x000fe20000010035 */
[----:B------:R-:W-:-:S07]  /*0970*/  IADD3 R91, R60, 0x80, RZ ;  /* 0x000000803c5b7810 */ /* 0x000fce0007ffe0ff */
.L_x_2837:
[----:B------:R-:W-:Y:S05]  /*0980*/  BSYNC B0 ;  /* 0x0000000000007941 */ /* 0x000fea0003800000 */
.L_x_2836:
[----:B------:R-:W-:Y:S04]  /*0990*/  BSSY B0, `(.L_x_2838) ;  /* 0x0000032000007945 */ /* 0x000fe80003800000 */
[----:B------:R-:W-:Y:S05]  /*09a0*/  @!P2 BRA `(.L_x_2839) ;  /* 0x0000000000c0a947 */ /* 0x000fea0003800000 */
[----:B------:R-:W0:Y:S01]  /*09b0*/  LDC.64 R54, c[0x0][0x2b8] ;  /* 0x0000ae00ff367b82 */ /* 0x000e220000000a00 */
[----:B------:R-:W-:-:S04]  /*09c0*/  LEA R52, P4, R91, UR10, 0x4 ;  /* 0x0000000a5b347c11 */ /* 0x000fc8000f8820ff */
[C---:B------:R-:W-:Y:S01]  /*09d0*/  LEA.HI.X R53, R91.reuse, UR11, RZ, 0x4, P4 ;  /* 0x0000000b5b357c11 */ /* 0x040fe2000a0f24ff */
[----:B0-----:R-:W-:-:S05]  /*09e0*/  IMAD.WIDE.U32 R54, R91, 0x8, R54 ;  /* 0x000000085b367825 */ /* 0x001fca00078e0036 */
[----:B------:R-:W2:Y:S04]  /*09f0*/  LDG.E.64 R68, desc[UR4][R54.64] ;  /* 0x0000000436447981 */ /* 0x000ea8000c1e1b00 */
[----:B------:R-:W3:Y:S01]  /*0a00*/  LDG.E.128 R52, desc[UR4][R52.64] ;  /* 0x0000000434347981 */ /* 0x000ee2000c1e1d00 */
[----:B------:R-:W-:-:S04]  /*0a10*/  ISETP.NE.U32.AND P4, PT, RZ, UR8, PT ;  /* 0x00000008ff007c0c */ /* 0x000fc8000bf85070 */
[----:B------:R-:W-:-:S13]  /*0a20*/  ISETP.NE.AND.EX P4, PT, RZ, UR9, PT, P4 ;  /* 0x00000009ff007c0c */ /* 0x000fda000bf85340 */
[----:B------:R-:W-:-:S04]  /*0a30*/  @P4 LEA R66, P5, R91, UR8, 0x4 ;  /* 0x000000085b424c11 */ /* 0x000fc8000f8a20ff */
[----:B------:R-:W-:-:S05]  /*0a40*/  @P4 LEA.HI.X R67, R91, UR9, RZ, 0x4, P5 ;  /* 0x000000095b434c11 */ /* 0x000fca000a8f24ff */
[----:B------:R0:W5:Y:S01]  /*0a50*/  @P4 LDG.E.128 R12, desc[UR4][R66.64] ;  /* 0x00000004420c4981 */ /* 0x000162000c1e1d00 */
[----:B------:R-:W-:Y:S02]  /*0a60*/  IADD3 R91, R91, 0x80, RZ ;  /* 0x000000805b5b7810 */ /* 0x000fe40007ffe0ff */
[----:B--2---:R-:W-:Y:S02]  /*0a70*/  MOV R79, R68 ;  /* 0x00000044004f7202 */ /* 0x004fe40000000f00 */
[----:B0-----:R-:W-:Y:S02]  /*0a80*/  SHF.R.U64 R66, R68, 0x10, R69 ;  /* 0x0000001044427819 */ /* 0x001fe40000001245 */
[----:B------:R-:W-:Y:S02]  /*0a90*/  SHF.L.U32 R79, R79, 0x10, RZ ;  /* 0x000000104f4f7819 */ /* 0x000fe400000006ff */
[----:B------:R-:W-:Y:S02]  /*0aa0*/  MOV R67, R69 ;  /* 0x0000004500437202 */ /* 0x000fe40000000f00 */
[----:B------:R-:W-:Y:S01]  /*0ab0*/  SHF.L.U32 R66, R66, 0x10, RZ ;  /* 0x0000001042427819 */ /* 0x000fe200000006ff */
[----:B------:R-:W-:Y:S01]  /*0ac0*/  FADD.FTZ R44, R44, R79 ;  /* 0x0000004f2c2c7221 */ /* 0x000fe20000010000 */
[C---:B---3--:R-:W-:Y:S01]  /*0ad0*/  FADD.FTZ R52, -R90.reuse, R52 ;  /* 0x000000345a347221 */ /* 0x048fe20000010100 */
[C---:B------:R-:W-:Y:S01]  /*0ae0*/  FADD.FTZ R53, -R90.reuse, R53 ;  /* 0x000000355a357221 */ /* 0x040fe20000010100 */
[----:B------:R-:W-:Y:S01]  /*0af0*/  FADD.FTZ R54, -R90, R54 ;  /* 0x000000365a367221 */ /* 0x000fe20000010100 */
[----:B------:R-:W-:Y:S01]  /*0b00*/  SHF.R.U32.HI R69, RZ, 0x10, R69 ;  /* 0x00000010ff457819 */ /* 0x000fe20000011645 */
[C---:B-----5:R-:W-:Y:S01]  /*0b10*/  FMUL.FTZ R80, R62.reuse, R52 ;  /* 0x000000343e507220 */ /* 0x060fe20000410000 */
[----:B------:R-:W-:Y:S01]  /*0b20*/  FMUL.FTZ R78, R62, R53 ;  /* 0x000000353e4e7220 */ /* 0x000fe20000410000 */
[----:B------:R-:W-:Y:S01]  /*0b30*/  SHF.L.U32 R67, R67, 0x10, RZ ;  /* 0x0000001043437819 */ /* 0x000fe200000006ff */
[----:B------:R-:W-:Y:S01]  /*0b40*/  FADD.FTZ R55, -R90, R55 ;  /* 0x000000375a377221 */ /* 0x000fe20000010100 */
[-C--:B------:R-:W-:Y:S01]  /*0b50*/  FFMA.FTZ R28, R80, R79.reuse, R28 ;  /* 0x0000004f501c7223 */ /* 0x080fe2000001001c */
[----:B------:R-:W-:Y:S01]  /*0b60*/  FMUL.FTZ R79, R8, R79 ;  /* 0x0000004f084f7220 */ /* 0x000fe20000410000 */
        /* <DEDUP_REMOVED lines=20> */
.L_x_2839:
[----:B------:R-:W-:Y:S05]  /*0cb0*/  BSYNC B0 ;  /* 0x0000000000007941 */ /* 0x000fea0003800000 */
.L_x_2838:
        /* <DEDUP_REMOVED lines=13> */
[----:B--2---:R-:W-:Y:S02]  /*0d90*/  MOV R75, R70 ;  /* 0x00000046004b7202 */ /* 0x004fe40000000f00 */
[--C-:B------:R-:W-:Y:S02]  /*0da0*/  SHF.R.U64 R70, R70, 0x10, R71.reuse ;  /* 0x0000001046467819 */ /* 0x100fe40000001247 */
[----:B------:R-:W-:Y:S02]  /*0db0*/  SHF.L.U32 R75, R75, 0x10, RZ ;  /* 0x000000104b4b7819 */ /* 0x000fe400000006ff */
[----:B------:R-:W-:Y:S02]  /*0dc0*/  MOV R74, R71 ;  /* 0x00000047004a7202 */ /* 0x000fe40000000f00 */
[----:B------:R-:W-:Y:S01]  /*0dd0*/  SHF.R.U32.HI R71, RZ, 0x10, R71 ;  /* 0x00000010ff477819 */ /* 0x000fe20000011647 */
[----:B0-----:R-:W-:Y:S01]  /*0de0*/  FMUL.FTZ R72, R56, R75 ;  /* 0x0000004b38487220 */ /* 0x001fe20000410000 */
[C---:B---3--:R-:W-:Y:S01]  /*0df0*/  FADD.FTZ R91, -R90.reuse, R52 ;  /* 0x000000345a5b7221 */ /* 0x048fe20000010100 */
[C---:B------:R-:W-:Y:S01]  /*0e00*/  FADD.FTZ R77, -R90.reuse, R53 ;  /* 0x000000355a4d7221 */ /* 0x040fe20000010100 */
[----:B------:R-:W-:Y:S01]  /*0e10*/  FADD.FTZ R53, -R90, R54 ;  /* 0x000000365a357221 */ /* 0x000fe20000010100 */
[----:B------:R-:W-:Y:S01]  /*0e20*/  SHF.L.U32 R54, R70, 0x10, RZ ;  /* 0x0000001046367819 */ /* 0x000fe200000006ff */
[C---:B-----5:R-:W-:Y:S01]  /*0e30*/  FMUL.FTZ R70, R62.reuse, R91 ;  /* 0x0000005b3e467220 */ /* 0x060fe20000410000 */
[----:B------:R-:W-:Y:S01]  /*0e40*/  SHF.L.U32 R52, R71, 0x10, RZ ;  /* 0x0000001047347819 */ /* 0x000fe200000006ff */
        /* <DEDUP_REMOVED lines=24> */
.L_x_2841:
[----:B------:R-:W-:Y:S05]  /*0fd0*/  BSYNC B0 ;  /* 0x0000000000007941 */ /* 0x000fea0003800000 */
.L_x_2840:
[----:B------:R-:W-:Y:S01]  /*0fe0*/  LOP3.LUT P4, RZ, R89, 0xff, RZ, 0xc0, !PT ;  /* 0x000000ff59ff7812 */ /* 0x000fe2000788c0ff */
[----:B------:R-:W-:Y:S01]  /*0ff0*/  UMOV UR6, 0xffffffff ;  /* 0xffffffff00067882 */ /* 0x000fe20000000000 */
[----:B------:R-:W-:Y:S02]  /*1000*/  SHF.R.U32.HI R55, RZ, 0x5, R0 ;  /* 0x00000005ff377819 */ /* 0x000fe40000011600 */
        /* <DEDUP_REMOVED lines=20> */
[----:B------:R0:W1:Y:S04]  /*1150*/  SHFL.DOWN PT, R93, R92, 0x1, 0x1f ;  /* 0x08201f005c5d7f89 */ /* 0x00006800000e0000 */
[----:B------:R0:W2:Y:S02]  /*1160*/  SHFL.DOWN PT, R53, R90, 0x1, 0x1f ;  /* 0x08201f005a357f89 */ /* 0x0000a400000e0000 */
.L_x_2860:
[----:B--2---:R-:W-:Y:S01]  /*1170*/  FADD.FTZ R53, R90, R53 ;  /* 0x000000355a357221 */ /* 0x004fe20000010000 */
[----:B------:R-:W-:Y:S01]  /*1180*/  @!P5 LOP3.LUT R55, R55, 0x3, RZ, 0xc0, !PT ;  /* 0x000000033737d812 */ /* 0x000fe200078ec0ff */
[----:B0-----:R-:W0:Y:S01]  /*1190*/  S2R R90, SR_CgaCtaId ;  /* 0x00000000005a7919 */ /* 0x001e220000008800 */
[----:B------:R-:W-:Y:S01]  /*11a0*/  MOV R89, 0x400 ;  /* 0x0000040000597802 */ /* 0x000fe20000000f00 */
[----:B-1----:R-:W-:Y:S01]  /*11b0*/  FADD.FTZ R52, R92, R93 ;  /* 0x0000005d5c347221 */ /* 0x002fe20000010000 */
[----:B------:R-:W-:Y:S01]  /*11c0*/  @!P5 IADD3 R55, R54, R55, RZ ;  /* 0x000000373637d210 */ /* 0x000fe20007ffe0ff */
[----:B------:R-:W-:Y:S05]  /*11d0*/  WARPSYNC.ALL ;  /* 0x0000000000007948 */ /* 0x000fea0003800000 */
[----:B------:R-:W-:Y:S01]  /*11e0*/  ISETP.NE.AND P6, PT, R2, RZ, PT ;  /* 0x000000ff0200720c */ /* 0x000fe20003fc5270 */
[----:B------:R-:W-:Y:S01]  /*11f0*/  BSSY B0, `(.L_x_2843) ;  /* 0x000003f000007945 */ /* 0x000fe20003800000 */
[----:B0-----:R-:W-:-:S04]  /*1200*/  LEA R89, R90, R89, 0x18 ;  /* 0x000000595a597211 */ /* 0x001fc800078ec0ff */
[-C--:B------:R-:W-:Y:S02]  /*1210*/  @!P5 LEA R90, R55, R89.reuse, 0x3 ;  /* 0x00000059375ad211 */ /* 0x080fe400078e18ff */
[----:B------:R-:W-:-:S03]  /*1220*/  LEA R91, R54, R89, 0x3 ;  /* 0x00000059365b7211 */ /* 0x000fc600078e18ff */
[----:B------:R-:W-:Y:S01]  /*1230*/  @!P5 STS.64 [R90+0x1800], R52 ;  /* 0x001800345a00d388 */ /* 0x000fe20000000a00 */
[----:B------:R-:W-:Y:S06]  /*1240*/  BAR.SYNC.DEFER_BLOCKING 0x0 ;  /* 0x0000000000007b1d */ /* 0x000fec0000010000 */
        /* <DEDUP_REMOVED lines=17> */
[----:B------:R-:W-:Y:S01]  /*1360*/  ISETP.NE.U32.AND P6, PT, RZ, UR14, PT ;  /* 0x0000000eff007c0c */ /* 0x000fe2000bfc5070 */
[----:B------:R-:W-:Y:S01]  /*1370*/  FFMA.FTZ R92, R88, R89, R90 ;  /* 0x00000059585c7223 */ /* 0x000fe2000001005a */
[----:B------:R-:W-:Y:S01]  /*1380*/  ISETP.NE.AND.EX P5, PT, RZ, UR9, PT, P5 ;  /* 0x00000009ff007c0c */ /* 0x000fe2000bfa5350 */
[----:B------:R-:W-:Y:S01]  /*1390*/  FADD.FTZ R53, R85, -R52 ;  /* 0x8000003455357221 */ /* 0x000fe20000010000 */
[----:B------:R-:W-:-:S03]  /*13a0*/  ISETP.NE.AND.EX P6, PT, RZ, UR15, PT, P6 ;  /* 0x0000000fff007c0c */ /* 0x000fc6000bfc5360 */
[----:B-----5:R-:W-:Y:S01]  /*13b0*/  FMUL.FTZ R52, R62, R53 ;  /* 0x000000353e347220 */ /* 0x020fe20000410000 */
[----:B------:R-:W-:Y:S01]  /*13c0*/  FADD.FTZ R53, R83, -R54 ;  /* 0x8000003653357221 */ /* 0x000fe20000010000 */
[----:B------:R-:W-:-:S03]  /*13d0*/  FFMA.FTZ R54, R82, R89, R90 ;  /* 0x0000005952367223 */ /* 0x000fc6000001005a */
[----:B------:R-:W-:Y:S01]  /*13e0*/  FMUL.FTZ R53, R62, R53 ;  /* 0x000000353e357220 */ /* 0x000fe20000410000 */
[----:B------:R-:W-:Y:S02]  /*13f0*/  FADD.FTZ R55, R81, -R54 ;  /* 0x8000003651377221 */ /* 0x000fe40000010000 */
[----:B------:R-:W-:Y:S01]  /*1400*/  @P5 FADD.FTZ R52, R41, R52 ;  /* 0x0000003429345221 */ /* 0x000fe20000010000 */
[----:B------:R-:W-:Y:S01]  /*1410*/  @P5 FADD.FTZ R53, R42, R53 ;  /* 0x000000352a355221 */ /* 0x000fe20000010000 */
[----:B------:R-:W-:-:S03]  /*1420*/  FMUL.FTZ R54, R62, R55 ;  /* 0x000000373e367220 */ /* 0x000fc60000410000 */
[C---:B------:R-:W-:Y:S01]  /*1430*/  FMUL.FTZ R55, R53.reuse, R61 ;  /* 0x0000003d35377220 */ /* 0x040fe20000410000 */
[----:B------:R-:W-:Y:S01]  /*1440*/  SEL R38, R53, R38, P6 ;  /* 0x0000002635267207 */ /* 0x000fe20003000000 */
[----:B------:R-:W-:Y:S01]  /*1450*/  FADD.FTZ R53, R87, -R92 ;  /* 0x8000005c57357221 */ /* 0x000fe20000010000 */
[C---:B------:R-:W-:Y:S01]  /*1460*/  SEL R37, R52.reuse, R37, P6 ;  /* 0x0000002534257207 */ /* 0x040fe20003000000 */
[----:B------:R-:W-:Y:S01]  /*1470*/  @P5 FADD.FTZ R54, R43, R54 ;  /* 0x000000362b365221 */ /* 0x000fe20000010000 */
[----:B------:R-:W-:Y:S01]  /*1480*/  FMUL.FTZ R52, R52, R61 ;  /* 0x0000003d34347220 */ /* 0x000fe20000410000 */
[----:B------:R-:W-:Y:S01]  /*1490*/  FMUL.FTZ R53, R62, R53 ;  /* 0x000000353e357220 */ /* 0x000fe20000410000 */
[----:B------:R-:W-:Y:S01]  /*14a0*/  F2F.BF16.F32 R55, R55 ;  /* 0x0000003700377304 */ /* 0x000fe20000202000 */
[C---:B------:R-:W-:Y:S01]  /*14b0*/  FMUL.FTZ R92, R54.reuse, R61 ;  /* 0x0000003d365c7220 */ /* 0x040fe20000410000 */
[----:B------:R-:W-:Y:S01]  /*14c0*/  SEL R39, R54, R39, P6 ;  /* 0x0000002736277207 */ /* 0x000fe20003000000 */
[----:B------:R-:W-:-:S04]  /*14d0*/  @P5 FADD.FTZ R53, R40, R53 ;  /* 0x0000003528355221 */ /* 0x000fc80000010000 */
[C---:B------:R-:W-:Y:S01]  /*14e0*/  FMUL.FTZ R91, R53.reuse, R61 ;  /* 0x0000003d355b7220 */ /* 0x040fe20000410000 */
[----:B------:R-:W0:Y:S01]  /*14f0*/  F2F.BF16.F32 R52, R52 ;  /* 0x0000003400347304 */ /* 0x000e220000202000 */
[----:B------:R-:W-:-:S07]  /*1500*/  SEL R36, R53, R36, P6 ;  /* 0x0000002435247207 */ /* 0x000fce0003000000 */
[----:B------:R-:W1:Y:S01]  /*1510*/  F2F.BF16.F32 R54, R92 ;  /* 0x0000005c00367304 */ /* 0x000e620000202000 */
[----:B0-----:R-:W-:-:S07]  /*1520*/  IMAD.WIDE.U32 R52, R52, 0x10000, RZ ;  /* 0x0001000034347825 */ /* 0x001fce00078e00ff */
[----:B------:R-:W0:Y:S01]  /*1530*/  F2F.BF16.F32 R91, R91 ;  /* 0x0000005b005b7304 */ /* 0x000e220000202000 */
[----:B-1----:R-:W-:-:S04]  /*1540*/  SHF.L.U32 R54, R54, 0x10, RZ ;  /* 0x0000001036367819 */ /* 0x002fc800000006ff */
[----:B------:R-:W-:Y:S02]  /*1550*/  LOP3.LUT R55, R53, R54, R55, 0xfe, !PT ;  /* 0x0000003635377212 */ /* 0x000fe400078efe37 */
[----:B0-----:R-:W-:Y:S02]  /*1560*/  LOP3.LUT R54, R52, R91, RZ, 0xfc, !PT ;  /* 0x0000005b34367212 */ /* 0x001fe400078efcff */
[----:B------:R-:W0:Y:S02]  /*1570*/  @P6 LDC.64 R52, c[0x0][0x308] ;  /* 0x0000c200ff346b82 */ /* 0x000e240000000a00 */
[----:B0-----:R-:W-:-:S05]  /*1580*/  @P6 IMAD.WIDE.U32 R52, R60, 0x10, R52 ;  /* 0x000000103c346825 */ /* 0x001fca00078e0034 */
[----:B------:R0:W-:Y:S02]  /*1590*/  @P6 STG.E.128 desc[UR4][R52.64], R36 ;  /* 0x0000002434006986 */ /* 0x0001e4000c101d04 */
[----:B0-----:R-:W0:Y:S02]  /*15a0*/  LDC.64 R52, c[0x0][0x2f8] ;  /* 0x0000be00ff347b82 */ /* 0x001e240000000a00 */
[C---:B0-----:R-:W-:Y:S01]  /*15b0*/  IMAD.WIDE.U32 R52, R60.reuse, 0x8, R52 ;  /* 0x000000083c347825 */ /* 0x041fe200078e0034 */
[----:B------:R-:W-:-:S04]  /*15c0*/  IADD3 R60, R60, 0x80, RZ ;  /* 0x000000803c3c7810 */ /* 0x000fc80007ffe0ff */
[----:B------:R0:W-:Y:S03]  /*15d0*/  STG.E.64 desc[UR4][R52.64], R54 ;  /* 0x0000003634007986 */ /* 0x0001e6000c101b04 */
.L_x_2844:
[----:B------:R-:W-:Y:S05]  /*15e0*/  BSYNC B0 ;  /* 0x0000000000007941 */ /* 0x000fea0003800000 */
.L_x_2843:
[----:B------:R-:W-:Y:S04]  /*15f0*/  BSSY B0, `(.L_x_2845) ;  /* 0x000002d000007945 */ /* 0x000fe80003800000 */
[----:B------:R-:W-:Y:S05]  /*1600*/  @!P2 BRA `(.L_x_2846) ;  /* 0x0000000000aca947 */ /* 0x000fea0003800000 */
[----:B------:R-:W-:Y:S01]  /*1610*/  ISETP.NE.U32.AND P5, PT, RZ, UR8, PT ;  /* 0x00000008ff007c0c */ /* 0x000fe2000bfa5070 */
[-CC-:B0-----:R-:W-:Y:S01]  /*1620*/  FFMA.FTZ R53, R78, R89.reuse, R90.reuse ;  /* 0x000000594e357223 */ /* 0x181fe2000001005a */
        /* <DEDUP_REMOVED lines=41> */
.L_x_2846:
[----:B------:R-:W-:Y:S05]  /*18c0*/  BSYNC B0 ;  /* 0x0000000000007941 */ /* 0x000fea0003800000 */
.L_x_2845:
[----:B------:R-:W-:Y:S04]  /*18d0*/  BSSY B0, `(.L_x_2847) ;  /* 0x000002c000007945 */ /* 0x000fe80003800000 */
[----:B------:R-:W-:Y:S05]  /*18e0*/  @!P1 BRA `(.L_x_2848) ;  /* 0x0000000000a89947 */ /* 0x000fea0003800000 */
[----:B------:R-:W-:Y:S01]  /*18f0*/  ISETP.NE.U32.AND P5, PT, RZ, UR8, PT ;  /* 0x00000008ff007c0c */ /* 0x000fe2000bfa5070 */
[-CC-:B01----:R-:W-:Y:S01]  /*1900*/  FFMA.FTZ R55, R71, R89.reuse, R90.reuse ;  /* 0x0000005947377223 */ /* 0x183fe2000001005a */
[-CC-:B------:R-:W-:Y:S01]  /*1910*/  FFMA.FTZ R53, R70, R89.reuse, R90.reuse ;  /* 0x0000005946357223 */ /* 0x180fe2000001005a */
[-CC-:B------:R-:W-:Y:S01]  /*1920*/  FFMA.FTZ R54, R73, R89.reuse, R90.reuse ;  /* 0x0000005949367223 */ /* 0x180fe2000001005a */
[----:B------:R-:W-:Y:S01]  /*1930*/  ISETP.NE.AND.EX P5, PT, RZ, UR9, PT, P5 ;  /* 0x00000009ff007c0c */ /* 0x000fe2000bfa5350 */
[----:B------:R-:W-:Y:S01]  /*1940*/  FADD.FTZ R55, R74, -R55 ;  /* 0x800000374a377221 */ /* 0x000fe20000010000 */
[----:B------:R-:W-:Y:S01]  /*1950*/  FFMA.FTZ R90, R76, R89, R90 ;  /* 0x000000594c5a7223 */ /* 0x000fe2000001005a */
[----:B------:R-:W-:Y:S01]  /*1960*/  FADD.FTZ R53, R72, -R53 ;  /* 0x8000003548357221 */ /* 0x000fe20000010000 */
[----:B------:R-:W-:Y:S01]  /*1970*/  ISETP.NE.U32.AND P6, PT, RZ, UR14, PT ;  /* 0x0000000eff007c0c */ /* 0x000fe2000bfc5070 */
[C---:B-----5:R-:W-:Y:S01]  /*1980*/  FMUL.FTZ R52, R62.reuse, R55 ;  /* 0x000000373e347220 */ /* 0x060fe20000410000 */
[----:B------:R-:W-:Y:S01]  /*1990*/  FADD.FTZ R55, R75, -R54 ;  /* 0x800000364b377221 */ /* 0x000fe20000010000 */
[----:B------:R-:W-:Y:S01]  /*19a0*/  FADD.FTZ R89, R77, -R90 ;  /* 0x8000005a4d597221 */ /* 0x000fe20000010000 */
[C---:B------:R-:W-:Y:S01]  /*19b0*/  FMUL.FTZ R53, R62.reuse, R53 ;  /* 0x000000353e357220 */ /* 0x040fe20000410000 */
[----:B------:R-:W-:Y:S01]  /*19c0*/  ISETP.NE.AND.EX P6, PT, RZ, UR15, PT, P6 ;  /* 0x0000000fff007c0c */ /* 0x000fe2000bfc5360 */
[C---:B------:R-:W-:Y:S01]  /*19d0*/  FMUL.FTZ R55, R62.reuse, R55 ;  /* 0x000000373e377220 */ /* 0x040fe20000410000 */
[----:B------:R-:W-:-:S02]  /*19e0*/  FMUL.FTZ R62, R62, R89 ;  /* 0x000000593e3e7220 */ /* 0x000fc40000410000 */
[----:B------:R-:W-:Y:S01]  /*19f0*/  @P5 FADD.FTZ R52, R49, R52 ;  /* 0x0000003431345221 */ /* 0x000fe20000010000 */
[----:B------:R-:W-:Y:S01]  /*1a00*/  @P5 FADD.FTZ R55, R50, R55 ;  /* 0x0000003732375221 */ /* 0x000fe20000010000 */
[----:B------:R-:W-:Y:S01]  /*1a10*/  @P5 FADD.FTZ R62, R51, R62 ;  /* 0x0000003e333e5221 */ /* 0x000fe20000010000 */
[----:B------:R-:W-:Y:S02]  /*1a20*/  @P5 FADD.FTZ R53, R48, R53 ;  /* 0x0000003530355221 */ /* 0x000fe40000010000 */
[C---:B------:R-:W-:Y:S01]  /*1a30*/  SEL R37, R52.reuse, R37, P6 ;  /* 0x0000002534257207 */ /* 0x040fe20003000000 */
[-C--:B------:R-:W-:Y:S01]  /*1a40*/  FMUL.FTZ R52, R52, R61.reuse ;  /* 0x0000003d34347220 */ /* 0x080fe20000410000 */
[-C--:B------:R-:W-:Y:S01]  /*1a50*/  FMUL.FTZ R89, R62, R61.reuse ;  /* 0x0000003d3e597220 */ /* 0x080fe20000410000 */
[-C--:B------:R-:W-:Y:S01]  /*1a60*/  FMUL.FTZ R54, R55, R61.reuse ;  /* 0x0000003d37367220 */ /* 0x080fe20000410000 */
[C---:B------:R-:W-:Y:S01]  /*1a70*/  FMUL.FTZ R61, R53.reuse, R61 ;  /* 0x0000003d353d7220 */ /* 0x040fe20000410000 */
[----:B------:R-:W-:-:S02]  /*1a80*/  SEL R36, R53, R36, P6 ;  /* 0x0000002435247207 */ /* 0x000fc40003000000 */
[----:B------:R-:W0:Y:S01]  /*1a90*/  F2F.BF16.F32 R52, R52 ;  /* 0x0000003400347304 */ /* 0x000e220000202000 */
[----:B------:R-:W-:Y:S02]  /*1aa0*/  SEL R38, R55, R38, P6 ;  /* 0x0000002637267207 */ /* 0x000fe40003000000 */
[----:B------:R-:W-:-:S05]  /*1ab0*/  SEL R39, R62, R39, P6 ;  /* 0x000000273e277207 */ /* 0x000fca0003000000 */
[----:B------:R-:W1:Y:S01]  /*1ac0*/  F2F.BF16.F32 R89, R89 ;  /* 0x0000005900597304 */ /* 0x000e620000202000 */
[----:B0-----:R-:W-:-:S07]  /*1ad0*/  IMAD.WIDE.U32 R52, R52, 0x10000, RZ ;  /* 0x0001000034347825 */ /* 0x001fce00078e00ff */
[----:B------:R0:W2:Y:S01]  /*1ae0*/  F2F.BF16.F32 R91, R54 ;  /* 0x00000036005b7304 */ /* 0x0000a20000202000 */
[----:B-1----:R-:W-:-:S07]  /*1af0*/  SHF.L.U32 R90, R89, 0x10, RZ ;  /* 0x00000010595a7819 */ /* 0x002fce00000006ff */
[----:B------:R-:W1:Y:S01]  /*1b00*/  F2F.BF16.F32 R61, R61 ;  /* 0x0000003d003d7304 */ /* 0x000e620000202000 */
[----:B0-----:R-:W0:Y:S01]  /*1b10*/  @P6 LDC.64 R54, c[0x0][0x308] ;  /* 0x0000c200ff366b82 */ /* 0x001e220000000a00 */
[----:B--2---:R-:W-:Y:S02]  /*1b20*/  LOP3.LUT R91, R53, R90, R91, 0xfe, !PT ;  /* 0x0000005a355b7212 */ /* 0x004fe400078efe5b */
[----:B-1----:R-:W-:-:S05]  /*1b30*/  LOP3.LUT R90, R52, R61, RZ, 0xfc, !PT ;  /* 0x0000003d345a7212 */ /* 0x002fca00078efcff */
[----:B------:R-:W1:Y:S01]  /*1b40*/  LDC.64 R52, c[0x0][0x2f8] ;  /* 0x0000be00ff347b82 */ /* 0x000e620000000a00 */
[----:B0-----:R-:W-:-:S05]  /*1b50*/  @P6 IMAD.WIDE.U32 R54, R60, 0x10, R54 ;  /* 0x000000103c366825 */ /* 0x001fca00078e0036 */
[----:B------:R2:W-:Y:S01]  /*1b60*/  @P6 STG.E.128 desc[UR4][R54.64], R36 ;  /* 0x0000002436006986 */ /* 0x0005e2000c101d04 */
[----:B-1----:R-:W-:-:S05]  /*1b70*/  IMAD.WIDE.U32 R52, R60, 0x8, R52 ;  /* 0x000000083c347825 */ /* 0x002fca00078e0034 */
[----:B------:R2:W-:Y:S02]  /*1b80*/  STG.E.64 desc[UR4][R52.64], R90 ;  /* 0x0000005a34007986 */ /* 0x0005e4000c101b04 */
.L_x_2848:
[----:B------:R-:W-:Y:S05]  /*1b90*/  BSYNC B0 ;  /* 0x0000000000007941 */ /* 0x000fea0003800000 */
.L_x_2847:
[----:B------:R-:W-:Y:S02]  /*1ba0*/  IADD3 R3, R3, UR16, RZ ;  /* 0x0000001003037c10 */ /* 0x000fe4000fffe0ff */
[----:B------:R-:W-:Y:S02]  /*1bb0*/  SEL R89, RZ, 0x1, P4 ;  /* 0x00000001ff597807 */ /* 0x000fe40002000000 */
[----:B------:R-:W-:-:S13]  /*1bc0*/  ISETP.GE.AND P5, PT, R3, UR17, PT ;  /* 0x0000001103007c0c */ /* 0x000fda000bfa6270 */
[----:B------:R-:W-:Y:S05]  /*1bd0*/  @!P5 BRA `(.L_x_2849) ;  /* 0xffffffe80040d947 */ /* 0x000fea000383ffff */
.L_x_2835:
[----:B------:R-:W3:Y:S01]  /*1be0*/  S2R R0, SR_TID.X ;  /* 0x0000000000007919 */ /* 0x000ee20000002100 */
[----:B------:R-:W3:Y:S08]  /*1bf0*/  S2UR UR6, SR_CTAID.X ;  /* 0x00000000000679c3 */ /* 0x000ef00000002500 */
[----:B------:R-:W4:Y:S08]  /*1c00*/  @P3 LDC.64 R2, c[0x0][0x2d0] ;  /* 0x0000b400ff023b82 */ /* 0x000f300000000a00 */
[----:B-----5:R-:W0:Y:S08]  /*1c10*/  @P3 LDC.64 R4, c[0x0][0x2d8] ;  /* 0x0000b600ff043b82 */ /* 0x020e300000000a00 */
[----:B------:R-:W1:Y:S01]  /*1c20*/  @P2 LDC.64 R6, c[0x0][0x2d0] ;  /* 0x0000b400ff062b82 */ /* 0x000e620000000a00 */
[----:B---3--:R-:W-:-:S07]  /*1c30*/  LEA.HI R11, R0, UR6, RZ, 0x19 ;  /* 0x00000006000b7c11 */ /* 0x008fce000f8fc8ff */
[----:B------:R-:W3:Y:S01]  /*1c40*/  @P2 LDC.64 R8, c[0x0][0x2d8] ;  /* 0x0000b600ff082b82 */ /* 0x000ee20000000a00 */
        /* <DEDUP_REMOVED lines=20> */
.L_x_2842:
[----:B------:R-:W-:Y:S01]  /*1d90*/  HFMA2.MMA R52, -RZ, RZ, 0, 9.5367431640625e-07 ;  /* 0x00000010ff347435 */ /* 0x000fe200000001ff */
[----:B------:R-:W-:Y:S02]  /*1da0*/  MOV R91, R93 ;  /* 0x0000005d005b7202 */ /* 0x000fe40000000f00 */
[----:B------:R-:W-:Y:S02]  /*1db0*/  MOV R53, 0x1f ;  /* 0x0000001f00357802 */ /* 0x000fe40000000f00 */
[----:B------:R-:W-:-:S07]  /*1dc0*/  MOV R89, 0xffffffff ;  /* 0xffffffff00597802 */ /* 0x000fce0000000f00 */
[----:B-----5:R-:W-:Y:S05]  /*1dd0*/  WARPSYNC.COLLECTIVE R89, `(.L_x_2850) ;  /* 0x0000000059087348 */ /* 0x020fea0003c00000 */
[----:B------:R0:W1:Y:S02]  /*1de0*/  SHFL.DOWN P6, R52, R91, R52, R53 ;  /* 0x080000345b347389 */ /* 0x00006400000c0035 */
[----:B01---5:R-:W-:Y:S01]  /*1df0*/  ENDCOLLECTIVE ;  /* 0x000000000000791b */ /* 0x023fe20003800000 */
.L_x_2850:
[----:B------:R-:W-:Y:S02]  /*1e00*/  MOV R91, R92 ;  /* 0x0000005c005b7202 */ /* 0x000fe40000000f00 */
[----:B------:R-:W-:Y:S01]  /*1e10*/  MOV R90, R52 ;  /* 0x00000034005a7202 */ /* 0x000fe20000000f00 */
[----:B------:R-:W-:-:S04]  /*1e20*/  HFMA2.MMA R52, -RZ, RZ, 0, 9.5367431640625e-07 ;  /* 0x00000010ff347435 */ /* 0x000fc800000001ff */
[----:B------:R-:W-:-:S07]  /*1e30*/  FADD.FTZ R93, R90, R93 ;  /* 0x0000005d5a5d7221 */ /* 0x000fce0000010000 */
[----:B------:R-:W-:Y:S05]  /*1e40*/  WARPSYNC.COLLECTIVE R89, `(.L_x_2851) ;  /* 0x0000000059087348 */ /* 0x000fea0003c00000 */
[----:B------:R0:W1:Y:S02]  /*1e50*/  SHFL.DOWN P6, R52, R91, R52, R53 ;  /* 0x080000345b347389 */ /* 0x00006400000c0035 */
[----:B01----:R-:W-:Y:S01]  /*1e60*/  ENDCOLLECTIVE ;  /* 0x000000000000791b */ /* 0x003fe20003800000 */
.L_x_2851:
[----:B------:R-:W-:Y:S02]  /*1e70*/  MOV R91, R93 ;  /* 0x0000005d005b7202 */ /* 0x000fe40000000f00 */
[----:B------:R-:W-:Y:S01]  /*1e80*/  MOV R90, R52 ;  /* 0x00000034005a7202 */ /* 0x000fe20000000f00 */
[----:B------:R-:W-:-:S04]  /*1e90*/  HFMA2.MMA R52, -RZ, RZ, 0, 4.76837158203125e-07 ;  /* 0x00000008ff347435 */ /* 0x000fc800000001ff */
[----:B------:R-:W-:-:S07]  /*1ea0*/  FADD.FTZ R90, R90, R92 ;  /* 0x0000005c5a5a7221 */ /* 0x000fce0000010000 */
[----:B------:R-:W-:Y:S05]  /*1eb0*/  WARPSYNC.COLLECTIVE R89, `(.L_x_2852) ;  /* 0x0000000059087348 */ /* 0x000fea0003c00000 */
[----:B------:R0:W1:Y:S02]  /*1ec0*/  SHFL.DOWN P6, R52, R91, R52, R53 ;  /* 0x080000345b347389 */ /* 0x00006400000c0035 */
[----:B01----:R-:W-:Y:S01]  /*1ed0*/  ENDCOLLECTIVE ;  /* 0x000000000000791b */ /* 0x003fe20003800000 */
.L_x_2852:
[----:B------:R-:W-:Y:S02]  /*1ee0*/  MOV R91, R90 ;  /* 0x0000005a005b7202 */ /* 0x000fe40000000f00 */
[----:B------:R-:W-:Y:S01]  /*1ef0*/  MOV R92, R52 ;  /* 0x00000034005c7202 */ /* 0x000fe20000000f00 */
[----:B------:R-:W-:-:S04]  /*1f00*/  HFMA2.MMA R52, -RZ, RZ, 0, 4.76837158203125e-07 ;  /* 0x00000008ff347435 */ /* 0x000fc800000001ff */
[----:B------:R-:W-:-:S07]  /*1f10*/  FADD.FTZ R92, R93, R92 ;  /* 0x0000005c5d5c7221 */ /* 0x000fce0000010000 */
[----:B------:R-:W-:Y:S05]  /*1f20*/  WARPSYNC.COLLECTIVE R89, `(.L_x_2853) ;  /* 0x0000000059087348 */ /* 0x000fea0003c00000 */
[----:B------:R0:W1:Y:S02]  /*1f30*/  SHFL.DOWN P6, R52, R91, R52, R53 ;  /* 0x080000345b347389 */ /* 0x00006400000c0035 */
[----:B01----:R-:W-:Y:S01]  /*1f40*/  ENDCOLLECTIVE ;  /* 0x000000000000791b */ /* 0x003fe20003800000 */
.L_x_2853:
[----:B------:R-:W-:Y:S02]  /*1f50*/  MOV R91, R92 ;  /* 0x0000005c005b7202 */ /* 0x000fe40000000f00 */
[----:B------:R-:W-:Y:S01]  /*1f60*/  MOV R93, R52 ;  /* 0x00000034005d7202 */ /* 0x000fe20000000f00 */
[----:B------:R-:W-:-:S04]  /*1f70*/  HFMA2.MMA R52, -RZ, RZ, 0, 2.384185791015625e-07 ;  /* 0x00000004ff347435 */ /* 0x000fc800000001ff */
[----:B------:R-:W-:-:S07]  /*1f80*/  FADD.FTZ R90, R90, R93 ;  /* 0x0000005d5a5a7221 */ /* 0x000fce0000010000 */
[----:B------:R-:W-:Y:S05]  /*1f90*/  WARPSYNC.COLLECTIVE R89, `(.L_x_2854) ;  /* 0x0000000059087348 */ /* 0x000fea0003c00000 */
[----:B------:R0:W1:Y:S02]  /*1fa0*/  SHFL.DOWN P6, R52, R91, R52, R53 ;  /* 0x080000345b347389 */ /* 0x00006400000c0035 */
[----:B01----:R-:W-:Y:S01]  /*1fb0*/  ENDCOLLECTIVE ;  /* 0x000000000000791b */ /* 0x003fe20003800000 */
.L_x_2854:
[----:B------:R-:W-:Y:S02]  /*1fc0*/  MOV R91, R90 ;  /* 0x0000005a005b7202 */ /* 0x000fe40000000f00 */
[----:B------:R-:W-:Y:S01]  /*1fd0*/  MOV R93, R52 ;  /* 0x00000034005d7202 */ /* 0x000fe20000000f00 */
[----:B------:R-:W-:-:S04]  /*1fe0*/  HFMA2.MMA R52, -RZ, RZ, 0, 2.384185791015625e-07 ;  /* 0x00000004ff347435 */ /* 0x000fc800000001ff */
[----:B------:R-:W-:-:S07]  /*1ff0*/  FADD.FTZ R92, R92, R93 ;  /* 0x0000005d5c5c7221 */ /* 0x000fce0000010000 */
[----:B------:R-:W-:Y:S05]  /*2000*/  WARPSYNC.COLLECTIVE R89, `(.L_x_2855) ;  /* 0x0000000059087348 */ /* 0x000fea0003c00000 */
[----:B------:R0:W1:Y:S02]  /*2010*/  SHFL.DOWN P6, R52, R91, R52, R53 ;  /* 0x080000345b347389 */ /* 0x00006400000c0035 */
[----:B01----:R-:W-:Y:S01]  /*2020*/  ENDCOLLECTIVE ;  /* 0x000000000000791b */ /* 0x003fe20003800000 */
.L_x_2855:
[----:B------:R-:W-:Y:S02]  /*2030*/  MOV R91, R92 ;  /* 0x0000005c005b7202 */ /* 0x000fe40000000f00 */
[----:B------:R-:W-:Y:S01]  /*2040*/  MOV R93, R52 ;  /* 0x00000034005d7202 */ /* 0x000fe20000000f00 */
[----:B------:R-:W-:-:S04]  /*2050*/  HFMA2.MMA R52, -RZ, RZ, 0, 1.1920928955078125e-07 ;  /* 0x00000002ff347435 */ /* 0x000fc800000001ff */
[----:B------:R-:W-:-:S07]  /*2060*/  FADD.FTZ R90, R90, R93 ;  /* 0x0000005d5a5a7221 */ /* 0x000fce0000010000 */
[----:B------:R-:W-:Y:S05]  /*2070*/  WARPSYNC.COLLECTIVE R89, `(.L_x_2856) ;  /* 0x0000000059087348 */ /* 0x000fea0003c00000 */
[----:B------:R0:W1:Y:S02]  /*2080*/  SHFL.DOWN P6, R52, R91, R52, R53 ;  /* 0x080000345b347389 */ /* 0x00006400000c0035 */
[----:B01----:R-:W-:Y:S01]  /*2090*/  ENDCOLLECTIVE ;  /* 0x000000000000791b */ /* 0x003fe20003800000 */
.L_x_2856:
[----:B------:R-:W-:Y:S02]  /*20a0*/  MOV R91, R90 ;  /* 0x0000005a005b7202 */ /* 0x000fe40000000f00 */
[----:B------:R-:W-:Y:S01]  /*20b0*/  MOV R93, R52 ;  /* 0x00000034005d7202 */ /* 0x000fe20000000f00 */
[----:B------:R-:W-:-:S04]  /*20c0*/  HFMA2.MMA R52, -RZ, RZ, 0, 1.1920928955078125e-07 ;  /* 0x00000002ff347435 */ /* 0x000fc800000001ff */
[----:B------:R-:W-:-:S07]  /*20d0*/  FADD.FTZ R92, R92, R93 ;  /* 0x0000005d5c5c7221 */ /* 0x000fce0000010000 */
[----:B------:R-:W-:Y:S05]  /*20e0*/  WARPSYNC.COLLECTIVE R89, `(.L_x_2857) ;  /* 0x0000000059087348 */ /* 0x000fea0003c00000 */
[----:B------:R0:W1:Y:S02]  /*20f0*/  SHFL.DOWN P6, R52, R91, R52, R53 ;  /* 0x080000345b347389 */ /* 0x00006400000c0035 */
[----:B01----:R-:W-:Y:S01]  /*2100*/  ENDCOLLECTIVE ;  /* 0x000000000000791b */ /* 0x003fe20003800000 */
.L_x_2857:
[----:B------:R-:W-:Y:S02]  /*2110*/  MOV R91, R92 ;  /* 0x0000005c005b7202 */ /* 0x000fe40000000f00 */
[----:B------:R-:W-:Y:S01]  /*2120*/  MOV R93, R52 ;  /* 0x00000034005d7202 */ /* 0x000fe20000000f00 */
[----:B------:R-:W-:-:S04]  /*2130*/  HFMA2.MMA R52, -RZ, RZ, 0, 5.9604644775390625e-08 ;  /* 0x00000001ff347435 */ /* 0x000fc800000001ff */
[----:B------:R-:W-:-:S07]  /*2140*/  FADD.FTZ R90, R90, R93 ;  /* 0x0000005d5a5a7221 */ /* 0x000fce0000010000 */
[----:B------:R-:W-:Y:S05]  /*2150*/  WARPSYNC.COLLECTIVE R89, `(.L_x_2858) ;  /* 0x0000000059087348 */ /* 0x000fea0003c00000 */
[----:B------:R0:W1:Y:S02]  /*2160*/  SHFL.DOWN P6, R52, R91, R52, R53 ;  /* 0x080000345b347389 */ /* 0x00006400000c0035 */
[----:B01----:R-:W-:Y:S01]  /*2170*/  ENDCOLLECTIVE ;  /* 0x000000000000791b */ /* 0x003fe20003800000 */
.L_x_2858:
[----:B------:R-:W-:Y:S02]  /*2180*/  MOV R91, R90 ;  /* 0x0000005a005b7202 */ /* 0x000fe40000000f00 */
[----:B------:R-:W-:Y:S01]  /*2190*/  MOV R93, R52 ;  /* 0x00000034005d7202 */ /* 0x000fe20000000f00 */
[----:B------:R-:W-:-:S11]  /*21a0*/  HFMA2.MMA R52, -RZ, RZ, 0, 5.9604644775390625e-08 ;  /* 0x00000001ff347435 */ /* 0x000fd600000001ff */
[----:B------:R-:W-:Y:S05]  /*21b0*/  WARPSYNC.COLLECTIVE R89, `(.L_x_2859) ;  /* 0x0000000059087348 */ /* 0x000fea0003c00000 */
[----:B------:R0:W1:Y:S02]  /*21c0*/  SHFL.DOWN P6, R52, R91, R52, R53 ;  /* 0x080000345b347389 */ /* 0x00006400000c0035 */
[----:B01----:R-:W-:Y:S01]  /*21d0*/  ENDCOLLECTIVE ;  /* 0x000000000000791b */ /* 0x003fe20003800000 */
.L_x_2859:
[----:B------:R-:W-:Y:S01]  /*21e0*/  MOV R53, R52 ;  /* 0x0000003400357202 */ /* 0x000fe20000000f00 */
[----:B------:R-:W-:Y:S06]  /*21f0*/  BRA `(.L_x_2860) ;  /* 0xffffffec00dc7947 */ /* 0x000fec000383ffff */
.L_x_2861:
        /* <DEDUP_REMOVED lines=16> */
.L_x_8554:


//--------------------- .text._ZN10layer_norm13ln_bwd_kernelINS_13Kernel_traitsI13__nv_bfloat16S2_fS2_fjLj1536ELj1ELj1ELj4ELj8ENS_18Kernel_traits_baseILj1536ES2_S2_fS2_fjLj128EEEEELb0ELb0ELb0ELb1EEEvNS_9BwdParamsE --------------------------
	.section	.text._ZN10layer_norm13ln_bwd_kernelINS_13Kernel_traitsI13__nv_bfloat16S2_fS2_fjLj1536ELj1ELj1ELj4ELj8ENS_18Kernel_traits_baseILj1536ES2_S2_fS2_fjLj128EEEEELb0ELb0ELb0ELb1EEEvNS_9BwdParamsE,"ax",@progbits
	.align	128
        .global         _ZN10layer_norm13ln_bwd_kernelINS_13Kernel_traitsI13__nv_bfloat16S2_fS2_fjLj1536ELj1ELj1ELj4ELj8ENS_18Kernel_traits_baseILj1536ES2_S2_fS2_fjLj128EEEEELb0ELb0ELb0ELb1EEEvNS_9BwdParamsE
        .type           _ZN10layer_norm13ln_bwd_kernelINS_13Kernel_traitsI13__nv_bfloat16S2_fS2_fjLj1536ELj1ELj1ELj4ELj8ENS_18Kernel_traits_baseILj1536ES2_S2_fS2_fjLj128EEEEELb0ELb0ELb0ELb1EEEvNS_9BwdParamsE,@function
        .size           _ZN10layer_norm13ln_bwd_kernelINS_13Kernel_traitsI13__nv_bfloat16S2_fS2_fjLj1536ELj1ELj1ELj4ELj8ENS_18Kernel_traits_baseILj1536ES2_S2_fS2_fjLj128EEEEELb0ELb0ELb0ELb1EEEvNS_9BwdParamsE,(.L_x_8555 - _ZN10layer_norm13ln_bwd_kernelINS_13Kernel_traitsI13__nv_bfloat16S2_fS2_fjLj1536ELj1ELj1ELj4ELj8ENS_18Kernel_traits_baseILj1536ES2_S2_fS2_fjLj128EEEEELb0ELb0ELb0ELb1EEEvNS_9BwdParamsE)
        .other          _ZN10layer_norm13ln_bwd_kernelINS_13Kernel_traitsI13__nv_bfloat16S2_fS2_fjLj1536ELj1ELj1ELj4ELj8ENS_18Kernel_traits_baseILj1536ES2_S2_fS2_fjLj128EEEEELb0ELb0ELb0ELb1EEEvNS_9BwdParamsE,@"STO_CUDA_ENTRY STV_DEFAULT"
_ZN10layer_norm13ln_bwd_kernelINS_13Kernel_traitsI13__nv_bfloat16S2_fS2_fjLj1536ELj1ELj1ELj4ELj8ENS_18Kernel_traits_baseILj1536ES2_S2_fS2_fjLj128EEEEELb0ELb0ELb0ELb1EEEvNS_9BwdParamsE:
.text._ZN10layer_norm13ln_bwd_kernelINS_13Kernel_traitsI13__nv_bfloat16S2_fS2_fjLj1536ELj1ELj1ELj4ELj8ENS_18Kernel_traits_baseILj1536ES2_S2_fS2_fjLj128EEEEELb0ELb0ELb0ELb1EEEvNS_9BwdParamsE:
[----:B------:R-:W-:Y:S01]  /*0000*/  LDC R1, c[0x0][0x28] ;  /* 0x00000a00ff017b82 */ /* 0x000fe20000000800 */
[----:B------:R-:W0:Y:S07]  /*0010*/  S2R R90, SR_TID.X ;  /* 0x00000000005a7919 */ /* 0x000e2e0000002100 */
[----:B------:R-:W1:Y:S01]  /*0020*/  S2UR UR4, SR_CTAID.X ;  /* 0x00000000000479c3 */ /* 0x000e620000002500 */
[----:B------:R-:W-:Y:S01]  /*0030*/  ULDC UR9, c[0x0][0x218] ;  /* 0x0000860000097ab9 */ /* 0x000fe20000000800 */
[----:B------:R-:W-:Y:S01]  /*0040*/  ULDC.U8 UR8, c[0x0][0x2a0] ;  /* 0x0000a80000087ab9 */ /* 0x000fe20000000000 */
[----:B------:R-:W-:Y:S01]  /*0050*/  ULDC UR12, c[0x0][0x290] ;  /* 0x0000a400000c7ab9 */ /* 0x000fe20000000800 */
[----:B------:R-:W-:Y:S01]  /*0060*/  ULDC.64 UR10, c[0x0][0x238] ;  /* 0x00008e00000a7ab9 */ /* 0x000fe20000000a00 */
[----:B------:R-:W-:Y:S01]  /*0070*/  ULDC.64 UR14, c[0x0][0x308] ;  /* 0x0000c200000e7ab9 */ /* 0x000fe20000000a00 */
[----:B------:R-:W-:Y:S01]  /*0080*/  ULDC.64 UR16, c[0x0][0x2f8] ;  /* 0x0000be0000107ab9 */ /* 0x000fe20000000a00 */
[----:B------:R-:W-:Y:S01]  /*0090*/  ULDC.64 UR18, c[0x0][0x210] ;  /* 0x0000840000127ab9 */ /* 0x000fe20000000a00 */
[----:B0-----:R-:W-:-:S04]  /*00a0*/  SHF.R.U32.HI R0, RZ, 0x7, R90 ;  /* 0x00000007ff007819 */ /* 0x001fc8000001165a */
[----:B-1----:R-:W-:Y:S01]  /*00b0*/  IADD3 R52, R0, UR4, RZ ;  /* 0x0000000400347c10 */ /* 0x002fe2000fffe0ff */
        /* <DEDUP_REMOVED lines=17> */
.L_x_2862:
        /* <DEDUP_REMOVED lines=23> */
[----:B------:R-:W-:Y:S02]  /*0340*/  MOV R68, RZ ;  /* 0x000000ff00447202 */ /* 0x000fe40000000f00 */
[----:B--2---:R-:W-:-:S02]  /*0350*/  SHF.R.U64 R73, R76, 0x10, R77 ;  /* 0x000000104c497819 */ /* 0x004fc4000000124d */
[----:B------:R-:W-:Y:S02]  /*0360*/  SHF.R.U32.HI R71, RZ, 0x10, R77 ;  /* 0x00000010ff477819 */ /* 0x000fe4000001164d */
[--C-:B---3--:R-:W-:Y:S02]  /*0370*/  SHF.R.U64 R88, R86, 0x10, R87.reuse ;  /* 0x0000001056587819 */ /* 0x108fe40000001257 */
[----:B------:R-:W-:Y:S02]  /*0380*/  SHF.R.U32.HI R79, RZ, 0x10, R87 ;  /* 0x00000010ff4f7819 */ /* 0x000fe40000011657 */
[C-C-:B----4-:R-:W-:Y:S02]  /*0390*/  SHF.R.U64 R54, R4.reuse, 0x10, R5.reuse ;  /* 0x0000001004367819 */ /* 0x150fe40000001205 */
[----:B------:R-:W-:Y:S01]  /*03a0*/  SHF.R.U32.HI R55, RZ, 0x10, R5 ;  /* 0x00000010ff377819 */ /* 0x000fe20000011605 */
[----:B------:R-:W-:Y:S01]  /*03b0*/  IMAD.U32 R87, R87, 0x10000, RZ ;  /* 0x0001000057577824 */ /* 0x000fe200078e00ff */
[----:B------:R-:W-:Y:S01]  /*03c0*/  SHF.L.U32 R70, R4, 0x10, RZ ;  /* 0x0000001004467819 */ /* 0x000fe200000006ff */
[----:B------:R-:W-:Y:S01]  /*03d0*/  IMAD.U32 R73, R73, 0x10000, RZ ;  /* 0x0001000049497824 */ /* 0x000fe200078e00ff */
[----:B------:R-:W-:-:S02]  /*03e0*/  SHF.L.U32 R53, R5, 0x10, RZ ;  /* 0x0000001005357819 */ /* 0x000fc400000006ff */
[----:B------:R-:W-:Y:S02]  /*03f0*/  CS2R R4, SRZ ;  /* 0x0000000000047805 */ /* 0x000fe4000001ff00 */
        /* <DEDUP_REMOVED lines=8> */
.L_x_2865:
        /* <DEDUP_REMOVED lines=12> */
[----:B------:R-:W-:Y:S01]  /*0540*/  @P0 LEA.HI.X R33, R52, R33, R38, 0x1, P1 ;  /* 0x0000002134210211 */ /* 0x000fe200008f0c26 */
[----:B------:R-:W-:-:S04]  /*0550*/  VIADD R67, R69, 0x100 ;  /* 0x0000010045437836 */ /* 0x000fc80000000000 */
[----:B------:R0:W4:Y:S01]  /*0560*/  @P0 LDG.E.U16 R75, desc[UR4][R32.64] ;  /* 0x00000004204b0981 */ /* 0x000122000c1e1500 */
[----:B-1----:R-:W-:Y:S01]  /*0570*/  IMAD.WIDE R34, R52, 0x4, R34 ;  /* 0x0000000434227825 */ /* 0x002fe200078e0222 */
[----:B------:R-:W-:-:S03]  /*0580*/  LEA R40, P2, R67, UR10, 0x4 ;  /* 0x0000000a43287c11 */ /* 0x000fc6000f8420ff */
[C-C-:B--2---:R-:W-:Y:S01]  /*0590*/  IMAD.WIDE.U32 R58, R69.reuse, 0x8, R62.reuse ;  /* 0x00000008453a7825 */ /* 0x144fe200078e003e */
[----:B------:R-:W2:Y:S01]  /*05a0*/  LDG.E R78, desc[UR4][R34.64] ;  /* 0x00000004224e7981 */ /* 0x000ea2000c1e1900 */
[----:B0-----:R-:W-:Y:S02]  /*05b0*/  LEA R32, P1, R69, UR10, 0x4 ;  /* 0x0000000a45207c11 */ /* 0x001fe4000f8220ff */
[C-C-:B------:R-:W-:Y:S01]  /*05c0*/  IMAD.WIDE.U32 R56, R66.reuse, 0x8, R62.reuse ;  /* 0x0000000842387825 */ /* 0x140fe200078e003e */
[----:B------:R-:W-:Y:S01]  /*05d0*/  LEA.HI.X R41, R67, UR11, RZ, 0x4, P2 ;  /* 0x0000000b43297c11 */ /* 0x000fe200090f24ff */
[----:B------:R-:W2:Y:S01]  /*05e0*/  LDG.E.64 R58, desc[UR4][R58.64] ;  /* 0x000000043a3a7981 */ /* 0x000ea2000c1e1b00 */
[----:B------:R-:W-:Y:S01]  /*05f0*/  LEA.HI.X R33, R69, UR11, RZ, 0x4, P1 ;  /* 0x0000000b45217c11 */ /* 0x000fe200088f24ff */
[----:B------:R-:W-:Y:S01]  /*0600*/  IMAD.WIDE.U32 R62, R67, 0x8, R62 ;  /* 0x00000008433e7825 */ /* 0x000fe200078e003e */
[C---:B------:R-:W-:Y:S01]  /*0610*/  LEA R36, P1, R66.reuse, UR10, 0x4 ;  /* 0x0000000a42247c11 */ /* 0x040fe2000f8220ff */
[----:B------:R-:W2:Y:S03]  /*0620*/  LDG.E.64 R56, desc[UR4][R56.64] ;  /* 0x0000000438387981 */ /* 0x000ea6000c1e1b00 */
[----:B------:R-:W-:Y:S01]  /*0630*/  LEA.HI.X R37, R66, UR11, RZ, 0x4, P1 ;  /* 0x0000000b42257c11 */ /* 0x000fe200088f24ff */
[----:B------:R-:W2:Y:S01]  /*0640*/  LDG.E.64 R62, desc[UR4][R62.64] ;  /* 0x000000043e3e7981 */ /* 0x000ea2000c1e1b00 */
[----:B---3--:R-:W-:-:S03]  /*0650*/  IMAD.WIDE R60, R52, 0x4, R60 ;  /* 0x00000004343c7825 */ /* 0x008fc600078e023c */
[----:B------:R-:W3:Y:S04]  /*0660*/  LDG.E.128 R32, desc[UR4][R32.64] ;  /* 0x0000000420207981 */ /* 0x000ee8000c1e1d00 */
[----:B------:R-:W3:Y:S04]  /*0670*/  LDG.E.128 R40, desc[UR4][R40.64] ;  /* 0x0000000428287981 */ /* 0x000ee8000c1e1d00 */
[----:B------:R-:W3:Y:S04]  /*0680*/  LDG.E.128 R36, desc[UR4][R36.64] ;  /* 0x0000000424247981 */ /* 0x000ee8000c1e1d00 */
[----:B------:R0:W3:Y:S02]  /*0690*/  LDG.E R77, desc[UR4][R60.64] ;  /* 0x000000043c4d7981 */ /* 0x0000e4000c1e1900 */
[----:B0-----:R-:W0:Y:S02]  /*06a0*/  LDC.64 R60, c[0x0][0x2c8] ;  /* 0x0000b200ff3c7b82 */ /* 0x001e240000000a00 */
[----:B0-----:R-:W-:-:S04]  /*06b0*/  ISETP.NE.U32.AND P1, PT, R60, RZ, PT ;  /* 0x000000ff3c00720c */ /* 0x001fc80003f25070 */
[----:B------:R-:W-:-:S13]  /*06c0*/  ISETP.NE.AND.EX P1, PT, R61, RZ, PT, P1 ;  /* 0x000000ff3d00720c */ /* 0x000fda0003f25310 */
[----:B------:R-:W-:-:S04]  /*06d0*/  @P1 LEA R64, P2, R69, R60, 0x4 ;  /* 0x0000003c45401211 */ /* 0x000fc800078420ff */
[----:B------:R-:W-:-:S05]  /*06e0*/  @P1 LEA.HI.X R65, R69, R61, RZ, 0x4, P2 ;  /* 0x0000003d45411211 */ /* 0x000fca00010f24ff */
[----:B------:R0:W5:Y:S02]  /*06f0*/  @P1 LDG.E.128 R16, desc[UR4][R64.64] ;  /* 0x0000000440101981 */ /* 0x000164000c1e1d00 */
[----:B0-----:R-:W-:-:S04]  /*0700*/  @P1 LEA R64, P2, R66, R60, 0x4 ;  /* 0x0000003c42401211 */ /* 0x001fc800078420ff */
[----:B------:R-:W-:-:S05]  /*0710*/  @P1 LEA.HI.X R65, R66, R61, RZ, 0x4, P2 ;  /* 0x0000003d42411211 */ /* 0x000fca00010f24ff */
[----:B------:R0:W5:Y:S02]  /*0720*/  @P1 LDG.E.128 R20, desc[UR4][R64.64] ;  /* 0x0000000440141981 */ /* 0x000164000c1e1d00 */
[----:B0-----:R-:W-:-:S04]  /*0730*/  @P1 LEA R64, P2, R67, R60, 0x4 ;  /* 0x0000003c43401211 */ /* 0x001fc800078420ff */
[----:B------:R-:W-:Y:S02]  /*0740*/  @P1 LEA.HI.X R65, R67, R61, RZ, 0x4, P2 ;  /* 0x0000003d43411211 */ /* 0x000fe400010f24ff */
[----:B------:R-:W-:-:S03]  /*0750*/  ISETP.NE.AND P2, PT, RZ, UR8, PT ;  /* 0x00000008ff007c0c */ /* 0x000fc6000bf45270 */
[----:B------:R0:W5:Y:S01]  /*0760*/  @P1 LDG.E.128 R24, desc[UR4][R64.64] ;  /* 0x0000000440181981 */ /* 0x000162000c1e1d00 */
[----:B------:R-:W-:Y:S02]  /*0770*/  LOP3.LUT P4, RZ, R74, 0xff, RZ, 0xc0, !PT ;  /* 0x000000ff4aff7812 */ /* 0x000fe4000788c0ff */
[----:B0-----:R-:W-:Y:S02]  /*0780*/  MOV R64, 0x3f800000 ;  /* 0x3f80000000407802 */ /* 0x001fe40000000f00 */
[----:B------:R-:W-:Y:S01]  /*0790*/  SHF.R.U32.HI R86, RZ, 0x7, R90 ;  /* 0x00000007ff567819 */ /* 0x000fe2000001165a */
[----:B------:R-:W-:-:S03]  /*07a0*/  UMOV UR6, 0xffffffff ;  /* 0xffffffff00067882 */ /* 0x000fc60000000000 */
[----:B------:R-:W-:Y:S02]  /*07b0*/  SHF.L.U32 R86, R86, 0x2, RZ ;  /* 0x0000000256567819 */ /* 0x000fe400000006ff */
[----:B------:R-:W-:Y:S02]  /*07c0*/  LOP3.LUT P1, RZ, R90, 0x1f, RZ, 0xc0, !PT ;  /* 0x0000001f5aff7812 */ /* 0x000fe4000782c0ff */
[----:B----4-:R-:W-:Y:S02]  /*07d0*/  @P0 SHF.L.U32 R64, R75, 0x10, RZ ;  /* 0x000000104b400819 */ /* 0x010fe400000006ff */
[----:B--2---:R-:W-:Y:S02]  /*07e0*/  FSEL R78, R78, RZ, !P2 ;  /* 0x000000ff4e4e7208 */ /* 0x004fe40005000000 */
[----:B------:R-:W-:Y:S02]  /*07f0*/  MOV R75, R58 ;  /* 0x0000003a004b7202 */ /* 0x000fe40000000f00 */
[----:B------:R-:W-:-:S02]  /*0800*/  SHF.R.U64 R65, R58, 0x10, R59 ;  /* 0x000000103a417819 */ /* 0x000fc4000000123b */
[----:B------:R-:W-:Y:S02]  /*0810*/  MOV R82, R62 ;  /* 0x0000003e00527202 */ /* 0x000fe40000000f00 */
[--C-:B------:R-:W-:Y:S02]  /*0820*/  SHF.R.U64 R62, R62, 0x10, R63.reuse ;  /* 0x000000103e3e7819 */ /* 0x100fe4000000123f */
[----:B------:R-:W-:Y:S02]  /*0830*/  MOV R83, R63 ;  /* 0x0000003f00537202 */ /* 0x000fe40000000f00 */
[----:B------:R-:W-:Y:S01]  /*0840*/  SHF.R.U32.HI R84, RZ, 0x10, R63 ;  /* 0x00000010ff547819 */ /* 0x000fe2000001163f */
[C---:B---3--:R-:W-:Y:S01]  /*0850*/  FADD.FTZ R63, -R78.reuse, R32 ;  /* 0x000000204e3f7221 */ /* 0x048fe20000010100 */
[C---:B------:R-:W-:Y:S01]  /*0860*/  FADD.FTZ R81, -R78.reuse, R33 ;  /* 0x000000214e517221 */ /* 0x040fe20000010100 */
[C---:B------:R-:W-:Y:S01]  /*0870*/  FADD.FTZ R32, -R78.reuse, R41 ;  /* 0x000000294e207221 */ /* 0x040fe20000010100 */
[C---:B------:R-:W-:Y:S01]  /*0880*/  FADD.FTZ R41, -R78.reuse, R42 ;  /* 0x0000002a4e297221 */ /* 0x040fe20000010100 */
[----:B------:R-:W-:Y:S01]  /*0890*/  SHF.R.U32.HI R80, RZ, 0x10, R59 ;  /* 0x00000010ff507819 */ /* 0x000fe2000001163b */
[C---:B------:R-:W-:Y:S01]  /*08a0*/  FADD.FTZ R33, -R78.reuse, R36 ;  /* 0x000000244e217221 */ /* 0x040fe20000010100 */
[----:B------:R-:W-:Y:S01]  /*08b0*/  FADD.FTZ R42, -R78, R43 ;  /* 0x0000002b4e2a7221 */ /* 0x000fe20000010100 */
[----:B------:R-:W-:Y:S01]  /*08c0*/  IMAD.MOV.U32 R58, RZ, RZ, R56 ;  /* 0x000000ffff3a7224 */ /* 0x000fe200078e0038 */
[----:B------:R-:W-:Y:S01]  /*08d0*/  SHF.L.U32 R43, R65, 0x10, RZ ;  /* 0x00000010412b7819 */ /* 0x000fe200000006ff */
[----:B------:R-:W-:-:S02]  /*08e0*/  IMAD.U32 R75, R75, 0x10000, RZ ;  /* 0x000100004b4b7824 */ /* 0x000fc400078e00ff */
[C---:B------:R-:W-:Y:S01]  /*08f0*/  FMUL.FTZ R36, R77.reuse, R63 ;  /* 0x0000003f4d247220 */ /* 0x040fe20000410000 */
[----:B------:R-:W-:Y:S01]  /*0900*/  SHF.R.U64 R56, R56, 0x10, R57 ;  /* 0x0000001038387819 */ /* 0x000fe20000001239 */
[----:B------:R-:W-:Y:S01]  /*0910*/  FMUL.FTZ R81, R77, R81 ;  /* 0x000000514d517220 */ /* 0x000fe20000410000 */
[----:B------:R-:W-:Y:S01]  /*0920*/  MOV R74, R59 ;  /* 0x0000003b004a7202 */ /* 0x000fe20000000f00 */
[----:B------:R-:W-:Y:S01]  /*0930*/  FADD.FTZ R34, -R78, R34 ;  /* 0x000000224e227221 */ /* 0x000fe20000010100 */
[----:B------:R-:W-:Y:S01]  /*0940*/  SHF.L.U32 R63, R80, 0x10, RZ ;  /* 0x00000010503f7819 */ /* 0x000fe200000006ff */
[----:B------:R-:W-:Y:S01]  /*0950*/  FADD.FTZ R38, -R78, R38 ;  /* 0x000000264e267221 */ /* 0x000fe20000010100 */
[----:B------:R-:W-:Y:S01]  /*0960*/  FADD.FTZ R51, R75, R51 ;  /* 0x000000334b337221 */ /* 0x000fe20000010000 */
[-C--:B------:R-:W-:Y:S01]  /*0970*/  FFMA.FTZ R68, R36, R75.reuse, R68 ;  /* 0x0000004b24447223 */ /* 0x080fe20000010044 */
[----:B------:R-:W-:Y:S01]  /*0980*/  FMUL.FTZ R80, R89, R75 ;  /* 0x0000004b59507220 */ /* 0x000fe20000410000 */
[----:B------:R-:W-:Y:S01]  /*0990*/  FADD.FTZ R49, R43, R49 ;  /* 0x000000312b317221 */ /* 0x000fe20000010000 */
[-C--:B------:R-:W-:Y:S01]  /*09a0*/  FFMA.FTZ R50, R81, R43.reuse, R50 ;  /* 0x0000002b51327223 */ /* 0x080fe20000010032 */
[----:B------:R-:W-:Y:S01]  /*09b0*/  FMUL.FTZ R75, R88, R43 ;  /* 0x0000002b584b7220 */ /* 0x000fe20000410000 */
[----:B------:R-:W-:-:S02]  /*09c0*/  IMAD.U32 R43, R56, 0x10000, RZ ;  /* 0x00010000382b7824 */ /* 0x000fc400078e00ff */
[C---:B------:R-:W-:Y:S01]  /*09d0*/  FADD.FTZ R35, -R78.reuse, R35 ;  /* 0x000000234e237221 */ /* 0x040fe20000010100 */
[C---:B------:R-:W-:Y:S01]  /*09e0*/  FADD.FTZ R37, -R78.reuse, R37 ;  /* 0x000000254e257221 */ /* 0x040fe20000010100 */
[C---:B------:R-:W-:Y:S01]  /*09f0*/  FADD.FTZ R39, -R78.reuse, R39 ;  /* 0x000000274e277221 */ /* 0x040fe20000010100 */
[----:B------:R-:W-:Y:S01]  /*0a00*/  FADD.FTZ R40, -R78, R40 ;  /* 0x000000284e287221 */ /* 0x000fe20000010100 */
[----:B------:R-:W-:Y:S01]  /*0a10*/  SHF.L.U32 R65, R74, 0x10, RZ ;  /* 0x000000104a417819 */ /* 0x000fe200000006ff */
[C---:B------:R-:W-:Y:S01]  /*0a20*/  FMUL.FTZ R78, R77.reuse, R34 ;  /* 0x000000224d4e7220 */ /* 0x040fe20000410000 */
[----:B------:R-:W-:Y:S01]  /*0a30*/  SHF.L.U32 R56, R62, 0x10, RZ ;  /* 0x000000103e387819 */ /* 0x000fe200000006ff */
[----:B------:R-:W-:Y:S01]  /*0a40*/  FMUL.FTZ R62, R77, R38 ;  /* 0x000000264d3e7220 */ /* 0x000fe20000410000 */
[----:B------:R-:W-:Y:S01]  /*0a50*/  FADD.FTZ R38, RZ, R80 ;  /* 0x00000050ff267221 */ /* 0x000fe20000010000 */
[----:B------:R-:W-:Y:S01]  /*0a60*/  FFMA.FTZ R92, R36, R80, RZ ;  /* 0x00000050245c7223 */ /* 0x000fe200000100ff */
[----:B------:R-:W-:Y:S01]  /*0a70*/  FADD.FTZ R47, R65, R47 ;  /* 0x0000002f412f7221 */ /* 0x000fe20000010000 */
[C---:B------:R-:W-:Y:S01]  /*0a80*/  FMUL.FTZ R74, R77.reuse, R35 ;  /* 0x000000234d4a7220 */ /* 0x040fe20000410000 */
[----:B------:R-:W-:Y:S01]  /*0a90*/  FFMA.FTZ R48, R78, R65, R48 ;  /* 0x000000414e307223 */ /* 0x000fe20000010030 */
[----:B------:R-:W-:Y:S01]  /*0aa0*/  FMUL.FTZ R85, R77, R37 ;  /* 0x000000254d557220 */ /* 0x000fe20000410000 */
[----:B------:R-:W-:Y:S01]  /*0ab0*/  FMUL.FTZ R65, R87, R65 ;  /* 0x0000004157417220 */ /* 0x000fe20000410000 */
[----:B------:R-:W-:Y:S01]  /*0ac0*/  FADD.FTZ R38, R38, R75 ;  /* 0x0000004b26267221 */ /* 0x000fe20000010000 */
[----:B------:R-:W-:Y:S01]  /*0ad0*/  FFMA.FTZ R37, R81, R75, R92 ;  /* 0x0000004b51257223 */ /* 0x000fe2000001005c */
[----:B------:R-:W-:-:S02]  /*0ae0*/  SHF.L.U32 R58, R58, 0x10, RZ ;  /* 0x000000103a3a7819 */ /* 0x000fc400000006ff */
        /* <DEDUP_REMOVED lines=8> */
[----:B------:R-:W-:Y:S01]  /*0b70*/  IMAD.U32 R34, R83, 0x10000, RZ ;  /* 0x0001000053227824 */ /* 0x000fe200078e00ff */
[----:B------:R-:W-:Y:S01]  /*0b80*/  MOV R59, R57 ;  /* 0x00000039003b7202 */ /* 0x000fe20000000f00 */
[----:B------:R-:W-:Y:S01]  /*0b90*/  FADD.FTZ R10, R58, R10 ;  /* 0x0000000a3a0a7221 */ /* 0x000fe20000010000 */
[-C--:B------:R-:W-:Y:S01]  /*0ba0*/  FFMA.FTZ R2, R82, R58.reuse, R2 ;  /* 0x0000003a52027223 */ /* 0x080fe20000010002 */
[----:B------:R-:W-:Y:S01]  /*0bb0*/  FMUL.FTZ R84, R76, R58 ;  /* 0x0000003a4c547220 */ /* 0x000fe20000410000 */
[----:B------:R-:W-:Y:S01]  /*0bc0*/  FADD.FTZ R9, R43, R9 ;  /* 0x000000092b097221 */ /* 0x000fe20000010000 */
[-C--:B------:R-:W-:Y:S01]  /*0bd0*/  FFMA.FTZ R0, R85, R43.reuse, R0 ;  /* 0x0000002b55007223 */ /* 0x080fe20000010000 */
[----:B------:R-:W-:Y:S01]  /*0be0*/  FMUL.FTZ R83, R73, R43 ;  /* 0x0000002b49537220 */ /* 0x000fe20000410000 */
[C---:B------:R-:W-:Y:S01]  /*0bf0*/  FMUL.FTZ R58, R77.reuse, R39 ;  /* 0x000000274d3a7220 */ /* 0x040fe20000410000 */
[----:B------:R-:W-:Y:S01]  /*0c00*/  FADD.FTZ R39, R38, R63 ;  /* 0x0000003f26277221 */ /* 0x000fe20000010000 */
[----:B------:R-:W-:Y:S01]  /*0c10*/  FFMA.FTZ R43, R74, R63, R37 ;  /* 0x0000003f4a2b7223 */ /* 0x000fe20000010025 */
[----:B------:R-:W-:Y:S01]  /*0c20*/  SHF.R.U32.HI R57, RZ, 0x10, R57 ;  /* 0x00000010ff397819 */ /* 0x000fe20000011639 */
[----:B------:R-:W-:Y:S01]  /*0c30*/  FMUL.FTZ R40, R77, R40 ;  /* 0x000000284d287220 */ /* 0x000fe20000410000 */
[----:B------:R-:W-:Y:S01]  /*0c40*/  SHF.L.U32 R59, R59, 0x10, RZ ;  /* 0x000000103b3b7819 */ /* 0x000fe200000006ff */
[----:B------:R-:W-:Y:S01]  /*0c50*/  FADD.FTZ R38, R39, R84 ;  /* 0x0000005427267221 */ /* 0x000fe20000010000 */
[----:B------:R-:W-:Y:S01]  /*0c60*/  FFMA.FTZ R92, R82, R84, R43 ;  /* 0x00000054525c7223 */ /* 0x000fe2000001002b */
[----:B------:R-:W-:Y:S01]  /*0c70*/  SHF.L.U32 R57, R57, 0x10, RZ ;  /* 0x0000001039397819 */ /* 0x000fe200000006ff */
[----:B------:R-:W-:Y:S01]  /*0c80*/  FADD.FTZ R14, R35, R14 ;  /* 0x0000000e230e7221 */ /* 0x000fe20000010000 */
[----:B------:R-:W-:Y:S01]  /*0c90*/  FADD.FTZ R12, R59, R12 ;  /* 0x0000000c3b0c7221 */ /* 0x000fe20000010000 */
[----:B------:R-:W-:Y:S01]  /*0ca0*/  FFMA.FTZ R4, R62, R59, R4 ;  /* 0x0000003b3e047223 */ /* 0x000fe20000010004 */
        /* <DEDUP_REMOVED lines=25> */
[----:B------:R-:W-:Y:S01]  /*0e40*/  SHF.R.U32.HI R92, RZ, 0x7, R90 ;  /* 0x00000007ff5c7819 */ /* 0x000fe2000001165a */
[----:B------:R-:W-:Y:S01]  /*0e50*/  FADD.FTZ R15, R33, R15 ;  /* 0x0000000f210f7221 */ /* 0x000fe20000010000 */
[-C--:B------:R-:W-:Y:S01]  /*0e60*/  FFMA.FTZ R7, R42, R33.reuse, R7 ;  /* 0x000000212a077223 */ /* 0x080fe20000010007 */
[----:B------:R-:W-:Y:S01]  /*0e70*/  FMUL.FTZ R38, R55, R33 ;  /* 0x0000002137267220 */ /* 0x000fe20000410000 */
[----:B------:R-:W-:Y:S01]  /*0e80*/  LEA R92, R92, 0x4, 0x2 ;  /* 0x000000045c5c7811 */ /* 0x000fe200078e10ff */
[----:B------:R-:W-:Y:S01]  /*0e90*/  FADD.FTZ R93, R34, R39 ;  /* 0x00000027225d7221 */ /* 0x000fe20000010000 */
[----:B------:R-:W-:-:S02]  /*0ea0*/  FFMA.FTZ R33, R41, R39, R32 ;  /* 0x0000002729217223 */ /* 0x000fc40000010020 */
[----:B------:R-:W-:Y:S01]  /*0eb0*/  SEL R34, R92, R86, !P4 ;  /* 0x000000565c227207 */ /* 0x000fe20006000000 */
[----:B------:R-:W-:Y:S01]  /*0ec0*/  FADD.FTZ R93, R93, R38 ;  /* 0x000000265d5d7221 */ /* 0x000fe20000010000 */
[----:B------:R-:W-:Y:S01]  /*0ed0*/  FFMA.FTZ R33, R42, R38, R33 ;  /* 0x000000262a217223 */ /* 0x000fe20000010021 */
        /* <DEDUP_REMOVED lines=19> */
.L_x_2876:
[----:B0-2---:R-:W-:Y:S01]  /*1010*/  FADD.FTZ R33, R33, R86 ;  /* 0x0000005621217221 */ /* 0x005fe20000010000 */
[----:B-1----:R-:W-:Y:S01]  /*1020*/  FADD.FTZ R32, R35, R32 ;  /* 0x0000002023207221 */ /* 0x002fe20000010000 */
[----:B------:R-:W0:Y:S01]  /*1030*/  S2R R86, SR_CgaCtaId ;  /* 0x0000000000567919 */ /* 0x000e220000008800 */
[----:B------:R-:W-:Y:S01]  /*1040*/  MOV R35, 0x400 ;  /* 0x0000040000237802 */ /* 0x000fe20000000f00 */
[----:B------:R-:W-:Y:S05]  /*1050*/  WARPSYNC.ALL ;  /* 0x0000000000007948 */ /* 0x000fea0003800000 */
[----:B------:R-:W-:Y:S02]  /*1060*/  ISETP.NE.U32.AND P3, PT, RZ, UR14, PT ;  /* 0x0000000eff007c0c */ /* 0x000fe4000bf65070 */
[----:B------:R-:W-:-:S02]  /*1070*/  IADD3 R52, R52, UR18, RZ ;  /* 0x0000001234347c10 */ /* 0x000fc4000fffe0ff */
[----:B------:R-:W-:Y:S02]  /*1080*/  ISETP.NE.AND.EX P3, PT, RZ, UR15, PT, P3 ;  /* 0x0000000fff007c0c */ /* 0x000fe4000bf65330 */
[----:B0-----:R-:W-:Y:S02]  /*1090*/  LEA R35, R86, R35, 0x18 ;  /* 0x0000002356237211 */ /* 0x001fe400078ec0ff */
[----:B------:R-:W-:-:S04]  /*10a0*/  @!P1 SHF.R.U32.HI R86, RZ, 0x5, R90 ;  /* 0x00000005ff569819 */ /* 0x000fc8000001165a */
[----:B------:R-:W-:-:S04]  /*10b0*/  @!P1 LOP3.LUT R91, R86, 0x3, RZ, 0xc0, !PT ;  /* 0x00000003565b9812 */ /* 0x000fc800078ec0ff */
[----:B------:R-:W-:-:S04]  /*10c0*/  @!P1 IADD3 R86, R34, R91, RZ ;  /* 0x0000005b22569210 */ /* 0x000fc80007ffe0ff */
[----:B------:R-:W-:-:S05]  /*10d0*/  @!P1 LEA R86, R86, R35, 0x3 ;  /* 0x0000002356569211 */ /* 0x000fca00078e18ff */
[----:B------:R-:W-:Y:S01]  /*10e0*/  @!P1 STS.64 [R86+0x1800], R32 ;  /* 0x0018002056009388 */ /* 0x000fe20000000a00 */
[----:B------:R-:W-:Y:S01]  /*10f0*/  BAR.SYNC.DEFER_BLOCKING 0x0 ;  /* 0x0000000000007b1d */ /* 0x000fe20000010000 */
[----:B------:R-:W-:Y:S02]  /*1100*/  ISETP.NE.U32.AND P1, PT, R60, RZ, PT ;  /* 0x000000ff3c00720c */ /* 0x000fe40003f25070 */
[----:B------:R-:W-:Y:S02]  /*1110*/  LEA R60, R34, R35, 0x3 ;  /* 0x00000023223c7211 */ /* 0x000fe400078e18ff */
[----:B------:R-:W-:-:S03]  /*1120*/  ISETP.NE.AND.EX P1, PT, R61, RZ, PT, P1 ;  /* 0x000000ff3d00720c */ /* 0x000fc60003f25310 */
        /* <DEDUP_REMOVED lines=10> */
[----:B------:R-:W-:-:S05]  /*11d0*/  FMUL.FTZ R34, R34, UR12 ;  /* 0x0000000c22227c20 */ /* 0x000fca0008410000 */
[----:B------:R-:W-:Y:S01]  /*11e0*/  FSEL R35, R34, RZ, !P2 ;  /* 0x000000ff22237208 */ /* 0x000fe20005000000 */
[----:B------:R-:W-:Y:S01]  /*11f0*/  FMUL.FTZ R34, R92, UR12 ;  /* 0x0000000c5c227c20 */ /* 0x000fe20008410000 */
[----:B------:R-:W-:-:S03]  /*1200*/  ISETP.NE.U32.AND P2, PT, RZ, UR14, PT ;  /* 0x0000000eff007c0c */ /* 0x000fc6000bf45070 */
[-CC-:B------:R-:W-:Y:S01]  /*1210*/  FFMA.FTZ R33, R36, R34.reuse, R35.reuse ;  /* 0x0000002224217223 */ /* 0x180fe20000010023 */
[-CC-:B------:R-:W-:Y:S01]  /*1220*/  FFMA.FTZ R60, R74, R34.reuse, R35.reuse ;  /* 0x000000224a3c7223 */ /* 0x180fe20000010023 */
[-CC-:B------:R-:W-:Y:S01]  /*1230*/  FFMA.FTZ R58, R58, R34.reuse, R35.reuse ;  /* 0x000000223a3a7223 */ /* 0x180fe20000010023 */
[-C--:B------:R-:W-:Y:S01]  /*1240*/  FFMA.FTZ R36, R81, R34.reuse, R35 ;  /* 0x0000002251247223 */ /* 0x080fe20000010023 */
[----:B------:R-:W-:Y:S01]  /*1250*/  FADD.FTZ R32, R80, -R33 ;  /* 0x8000002150207221 */ /* 0x000fe20000010000 */
[----:B------:R-:W-:Y:S01]  /*1260*/  FADD.FTZ R60, R63, -R60 ;  /* 0x8000003c3f3c7221 */ /* 0x000fe20000010000 */
[--C-:B------:R-:W-:Y:S01]  /*1270*/  FFMA.FTZ R61, R82, R34, R35.reuse ;  /* 0x00000022523d7223 */ /* 0x100fe20000010023 */
[----:B------:R-:W-:Y:S01]  /*1280*/  FADD.FTZ R58, R57, -R58 ;  /* 0x8000003a393a7221 */ /* 0x000fe20000010000 */
[----:B------:R-:W-:Y:S01]  /*1290*/  FMUL.FTZ R32, R77, R32 ;  /* 0x000000204d207220 */ /* 0x000fe20000410000 */
[----:B------:R-:W-:Y:S01]  /*12a0*/  FADD.FTZ R36, R75, -R36 ;  /* 0x800000244b247221 */ /* 0x000fe20000010000 */
[----:B------:R-:W-:Y:S01]  /*12b0*/  FMUL.FTZ R82, R77, R60 ;  /* 0x0000003c4d527220 */ /* 0x000fe20000410000 */
[-CC-:B------:R-:W-:Y:S01]  /*12c0*/  FFMA.FTZ R60, R85, R34.reuse, R35.reuse ;  /* 0x00000022553c7223 */ /* 0x180fe20000010023 */
[----:B-----5:R-:W-:Y:S01]  /*12d0*/  @P1 FADD.FTZ R32, R16, R32 ;  /* 0x0000002010201221 */ /* 0x020fe20000010000 */
[-C--:B------:R-:W-:Y:S01]  /*12e0*/  FFMA.FTZ R62, R62, R34.reuse, R35 ;  /* 0x000000223e3e7223 */ /* 0x080fe20000010023 */
[----:B------:R-:W-:Y:S01]  /*12f0*/  FADD.FTZ R84, R84, -R61 ;  /* 0x8000003d54547221 */ /* 0x000fe20000010000 */
[--C-:B------:R-:W-:Y:S01]  /*1300*/  FFMA.FTZ R78, R78, R34, R35.reuse ;  /* 0x000000224e4e7223 */ /* 0x100fe20000010023 */
[C---:B------:R-:W-:Y:S01]  /*1310*/  FMUL.FTZ R61, R77.reuse, R58 ;  /* 0x0000003a4d3d7220 */ /* 0x040fe20000410000 */
[----:B------:R-:W-:Y:S01]  /*1320*/  FMUL.FTZ R33, R77, R36 ;  /* 0x000000244d217220 */ /* 0x000fe20000410000 */
[--C-:B------:R-:W-:Y:S01]  /*1330*/  FFMA.FTZ R58, R41, R34, R35.reuse ;  /* 0x00000022293a7223 */ /* 0x100fe20000010023 */
[----:B------:R-:W-:Y:S01]  /*1340*/  FMUL.FTZ R36, R32, R64 ;  /* 0x0000004020247220 */ /* 0x000fe20000410000 */
[----:B------:R-:W-:Y:S01]  /*1350*/  FADD.FTZ R60, R83, -R60 ;  /* 0x8000003c533c7221 */ /* 0x000fe20000010000 */
[----:B------:R-:W-:Y:S01]  /*1360*/  FADD.FTZ R62, R59, -R62 ;  /* 0x8000003e3b3e7221 */ /* 0x000fe20000010000 */
[-CC-:B------:R-:W-:Y:S01]  /*1370*/  FFMA.FTZ R41, R42, R34.reuse, R35.reuse ;  /* 0x000000222a297223 */ /* 0x180fe20000010023 */
[----:B------:R-:W-:Y:S01]  /*1380*/  FFMA.FTZ R59, R43, R34, R35 ;  /* 0x000000222b3b7223 */ /* 0x000fe20000010023 */
[----:B------:R-:W-:Y:S01]  /*1390*/  FADD.FTZ R78, R65, -R78 ;  /* 0x8000004e414e7221 */ /* 0x000fe20000010000 */
[----:B------:R0:W-:Y:S01]  /*13a0*/  F2F.BF16.F32 R74, R36 ;  /* 0x00000024004a7304 */ /* 0x0001e20000202000 */
[----:B------:R-:W-:Y:S01]  /*13b0*/  FMUL.FTZ R63, R77, R60 ;  /* 0x0000003c4d3f7220 */ /* 0x000fe20000410000 */
[----:B------:R-:W-:Y:S01]  /*13c0*/  FADD.FTZ R42, R38, -R41 ;  /* 0x80000029262a7221 */ /* 0x000fe20000010000 */
[----:B------:R-:W-:Y:S01]  /*13d0*/  @P1 FADD.FTZ R33, R17, R33 ;  /* 0x0000002111211221 */ /* 0x000fe20000010000 */
[----:B------:R-:W-:Y:S01]  /*13e0*/  @P1 FADD.FTZ R82, R19, R82 ;  /* 0x0000005213521221 */ /* 0x000fe20000010000 */
[----:B------:R-:W-:Y:S01]  /*13f0*/  FADD.FTZ R60, R56, -R59 ;  /* 0x8000003b383c7221 */ /* 0x000fe20000010000 */
[C---:B------:R-:W-:Y:S01]  /*1400*/  FMUL.FTZ R81, R77.reuse, R78 ;  /* 0x0000004e4d517220 */ /* 0x040fe20000410000 */
[----:B------:R-:W-:Y:S01]  /*1410*/  FMUL.FTZ R62, R77, R62 ;  /* 0x0000003e4d3e7220 */ /* 0x000fe20000410000 */
[----:B------:R-:W-:Y:S01]  /*1420*/  ISETP.NE.AND.EX P2, PT, RZ, UR15, PT, P2 ;  /* 0x0000000fff007c0c */ /* 0x000fe2000bf45320 */
[----:B0-----:R-:W-:Y:S01]  /*1430*/  FFMA.FTZ R36, R40, R34, R35 ;  /* 0x0000002228247223 */ /* 0x001fe20000010023 */
[----:B------:R-:W-:Y:S01]  /*1440*/  FADD.FTZ R58, R39, -R58 ;  /* 0x8000003a273a7221 */ /* 0x000fe20000010000 */
[----:B------:R-:W-:Y:S01]  /*1450*/  FMUL.FTZ R59, R77, R42 ;  /* 0x0000002a4d3b7220 */ /* 0x000fe20000410000 */
[-C--:B------:R-:W-:Y:S01]  /*1460*/  FMUL.FTZ R80, R33, R64.reuse ;  /* 0x0000004021507220 */ /* 0x080fe20000410000 */
[----:B------:R-:W-:Y:S01]  /*1470*/  FMUL.FTZ R83, R82, R64 ;  /* 0x0000004052537220 */ /* 0x000fe20000410000 */
[----:B------:R-:W-:Y:S01]  /*1480*/  @P1 FADD.FTZ R63, R21, R63 ;  /* 0x0000003f153f1221 */ /* 0x000fe20000010000 */
[----:B------:R-:W-:Y:S01]  /*1490*/  FMUL.FTZ R60, R77, R60 ;  /* 0x0000003c4d3c7220 */ /* 0x000fe20000410000 */
[----:B------:R-:W-:Y:S01]  /*14a0*/  FADD.FTZ R36, R37, -R36 ;  /* 0x8000002425247221 */ /* 0x000fe20000010000 */
[----:B------:R-:W-:Y:S01]  /*14b0*/  @P1 FADD.FTZ R81, R18, R81 ;  /* 0x0000005112511221 */ /* 0x000fe20000010000 */
[----:B------:R-:W-:Y:S01]  /*14c0*/  @P1 FADD.FTZ R61, R23, R61 ;  /* 0x0000003d173d1221 */ /* 0x000fe20000010000 */
[----:B------:R-:W-:Y:S01]  /*14d0*/  @P1 FADD.FTZ R62, R22, R62 ;  /* 0x0000003e163e1221 */ /* 0x000fe20000010000 */
[C---:B------:R-:W-:Y:S01]  /*14e0*/  FMUL.FTZ R65, R77.reuse, R84 ;  /* 0x000000544d417220 */ /* 0x040fe20000410000 */
[----:B------:R-:W-:Y:S01]  /*14f0*/  FMUL.FTZ R58, R77, R58 ;  /* 0x0000003a4d3a7220 */ /* 0x000fe20000410000 */
[----:B------:R-:W-:Y:S01]  /*1500*/  @P1 FADD.FTZ R59, R27, R59 ;  /* 0x0000003b1b3b1221 */ /* 0x000fe20000010000 */
[----:B------:R-:W-:Y:S01]  /*1510*/  FMUL.FTZ R57, R63, R64 ;  /* 0x000000403f397220 */ /* 0x000fe20000410000 */
[----:B------:R-:W-:Y:S01]  /*1520*/  @P1 FADD.FTZ R60, R25, R60 ;  /* 0x0000003c193c1221 */ /* 0x000fe20000010000 */
[----:B------:R-:W-:Y:S01]  /*1530*/  FMUL.FTZ R77, R77, R36 ;  /* 0x000000244d4d7220 */ /* 0x000fe20000410000 */
[-C--:B------:R-:W-:Y:S01]  /*1540*/  FMUL.FTZ R78, R81, R64.reuse ;  /* 0x00000040514e7220 */ /* 0x080fe20000410000 */
[-C--:B------:R-:W-:Y:S01]  /*1550*/  FMUL.FTZ R34, R61, R64.reuse ;  /* 0x000000403d227220 */ /* 0x080fe20000410000 */
[----:B------:R-:W-:Y:S01]  /*1560*/  F2F.BF16.F32 R80, R80 ;  /* 0x0000005000507304 */ /* 0x000fe20000202000 */
[-C--:B------:R-:W-:Y:S01]  /*1570*/  FMUL.FTZ R56, R62, R64.reuse ;  /* 0x000000403e387220 */ /* 0x080fe20000410000 */
[----:B------:R-:W-:Y:S01]  /*1580*/  @P1 FADD.FTZ R65, R20, R65 ;  /* 0x0000004114411221 */ /* 0x000fe20000010000 */
[----:B------:R-:W-:Y:S01]  /*1590*/  @P1 FADD.FTZ R58, R26, R58 ;  /* 0x0000003a1a3a1221 */ /* 0x000fe20000010000 */
[-C--:B------:R-:W-:Y:S01]  /*15a0*/  FMUL.FTZ R41, R59, R64.reuse ;  /* 0x000000403b297220 */ /* 0x080fe20000410000 */
[-C--:B------:R-:W-:Y:S01]  /*15b0*/  FMUL.FTZ R35, R60, R64.reuse ;  /* 0x000000403c237220 */ /* 0x080fe20000410000 */
[----:B------:R-:W-:Y:S01]  /*15c0*/  @P1 FADD.FTZ R77, R24, R77 ;  /* 0x0000004d184d1221 */ /* 0x000fe20000010000 */
[----:B------:R-:W-:Y:S01]  /*15d0*/  FMUL.FTZ R75, R65, R64 ;  /* 0x00000040414b7220 */ /* 0x000fe20000410000 */
[----:B------:R-:W0:Y:S01]  /*15e0*/  F2F.BF16.F32 R83, R83 ;  /* 0x0000005300537304 */ /* 0x000e220000202000 */
[----:B------:R-:W-:-:S02]  /*15f0*/  @P2 LEA R36, P5, R69, UR14, 0x4 ;  /* 0x0000000e45242c11 */ /* 0x000fc4000f8a20ff */
[----:B------:R-:W-:Y:S02]  /*1600*/  SEL R32, R32, R28, P3 ;  /* 0x0000001c20207207 */ /* 0x000fe40001800000 */
[----:B------:R-:W-:Y:S02]  /*1610*/  SEL R33, R33, R29, P3 ;  /* 0x0000001d21217207 */ /* 0x000fe40001800000 */
[----:B------:R-:W-:Y:S01]  /*1620*/  @P2 LEA.HI.X R37, R69, UR15, RZ, 0x4, P5 ;  /* 0x0000000f45252c11 */ /* 0x000fe2000a8f24ff */
[----:B------:R-:W-:Y:S01]  /*1630*/  F2F.BF16.F32 R43, R57 ;  /* 0x00000039002b7304 */ /* 0x000fe20000202000 */
[----:B------:R-:W-:Y:S01]  /*1640*/  @P2 LEA R42, P5, R66, UR14, 0x4 ;  /* 0x0000000e422a2c11 */ /* 0x000fe2000f8a20ff */
[----:B0-----:R-:W-:-:S06]  /*1650*/  IMAD.U32 R83, R83, 0x10000, RZ ;  /* 0x0001000053537824 */ /* 0x001fcc00078e00ff */
[----:B------:R0:W1:Y:S08]  /*1660*/  F2F.BF16.F32 R39, R34 ;  /* 0x0000002200277304 */ /* 0x0000700000202000 */
[----:B------:R2:W-:Y:S01]  /*1670*/  F2F.BF16.F32 R40, R56 ;  /* 0x0000003800287304 */ /* 0x0005e20000202000 */
[----:B0-----:R-:W-:Y:S02]  /*1680*/  SEL R34, R81, R30, P3 ;  /* 0x0000001e51227207 */ /* 0x001fe40001800000 */
[----:B-1----:R-:W-:-:S05]  /*1690*/  SHF.L.U32 R39, R39, 0x10, RZ ;  /* 0x0000001027277819 */ /* 0x002fca00000006ff */
[----:B------:R-:W-:Y:S01]  /*16a0*/  F2F.BF16.F32 R78, R78 ;  /* 0x0000004e004e7304 */ /* 0x000fe20000202000 */
[-C--:B--2---:R-:W-:Y:S01]  /*16b0*/  FMUL.FTZ R56, R58, R64.reuse ;  /* 0x000000403a387220 */ /* 0x084fe20000410000 */
[----:B------:R-:W-:-:S06]  /*16c0*/  FMUL.FTZ R64, R77, R64 ;  /* 0x000000404d407220 */ /* 0x000fcc0000410000 */
[----:B------:R0:W-:Y:S08]  /*16d0*/  F2F.BF16.F32 R38, R35 ;  /* 0x0000002300267304 */ /* 0x0001f00000202000 */
[----:B------:R-:W1:Y:S01]  /*16e0*/  F2F.BF16.F32 R41, R41 ;  /* 0x0000002900297304 */ /* 0x000e620000202000 */
[----:B0-----:R-:W-:-:S05]  /*16f0*/  SEL R35, R82, R31, P3 ;  /* 0x0000001f52237207 */ /* 0x001fca0001800000 */
[----:B------:R0:W-:Y:S02]  /*1700*/  @P2 STG.E.128 desc[UR4][R36.64], R32 ;  /* 0x0000002024002986 */ /* 0x0001e4000c101d04 */
[----:B------:R-:W2:Y:S01]  /*1710*/  F2F.BF16.F32 R56, R56 ;  /* 0x0000003800387304 */ /* 0x000ea20000202000 */
[----:B-1----:R-:W-:-:S07]  /*1720*/  SHF.L.U32 R41, R41, 0x10, RZ ;  /* 0x0000001029297819 */ /* 0x002fce00000006ff */
[----:B------:R-:W1:Y:S08]  /*1730*/  F2F.BF16.F32 R75, R75 ;  /* 0x0000004b004b7304 */ /* 0x000e700000202000 */
[----:B------:R-:W3:Y:S01]  /*1740*/  F2F.BF16.F32 R64, R64 ;  /* 0x0000004000407304 */ /* 0x000ee20000202000 */
[----:B0-----:R-:W-:-:S04]  /*1750*/  IMAD.WIDE.U32 R32, R80, 0x10000, RZ ;  /* 0x0001000050207825 */ /* 0x001fc800078e00ff */
[----:B------:R-:W-:Y:S01]  /*1760*/  IMAD.WIDE.U32 R34, R43, 0x10000, RZ ;  /* 0x000100002b227825 */ /* 0x000fe200078e00ff */
[----:B------:R-:W-:Y:S02]  /*1770*/  LOP3.LUT R37, R33, R83, R78, 0xfe, !PT ;  /* 0x0000005321257212 */ /* 0x000fe400078efe4e */
[----:B------:R-:W-:Y:S01]  /*1780*/  LOP3.LUT R36, R32, R74, RZ, 0xfc, !PT ;  /* 0x0000004a20247212 */ /* 0x000fe200078efcff */
[----:B------:R-:W-:Y:S01]  /*1790*/  IMAD.WIDE.U32 R32, R38, 0x10000, RZ ;  /* 0x0001000026207825 */ /* 0x000fe200078e00ff */
[----:B------:R-:W-:Y:S02]  /*17a0*/  LOP3.LUT R39, R35, R39, R40, 0xfe, !PT ;  /* 0x0000002723277212 */ /* 0x000fe400078efe28 */
[----:B------:R-:W-:Y:S02]  /*17b0*/  LEA R40, P1, R69, UR16, 0x3 ;  /* 0x0000001045287c11 */ /* 0x000fe4000f8218ff */
[----:B--2---:R-:W-:Y:S02]  /*17c0*/  LOP3.LUT R57, R33, R41, R56, 0xfe, !PT ;  /* 0x0000002921397212 */ /* 0x004fe400078efe38 */
[----:B-1----:R-:W-:-:S02]  /*17d0*/  LOP3.LUT R38, R34, R75, RZ, 0xfc, !PT ;  /* 0x0000004b22267212 */ /* 0x002fc400078efcff */
[----:B---3--:R-:W-:Y:S02]  /*17e0*/  LOP3.LUT R56, R32, R64, RZ, 0xfc, !PT ;  /* 0x0000004020387212 */ /* 0x008fe400078efcff */
[----:B------:R-:W-:Y:S02]  /*17f0*/  LEA.HI.X R41, R69, UR17, RZ, 0x3, P1 ;  /* 0x0000001145297c11 */ /* 0x000fe400088f1cff */
[----:B------:R-:W-:Y:S02]  /*1800*/  @P2 LEA.HI.X R43, R66, UR15, RZ, 0x4, P5 ;  /* 0x0000000f422b2c11 */ /* 0x000fe4000a8f24ff */
[----:B------:R-:W-:Y:S01]  /*1810*/  SEL R32, R65, R28, P3 ;  /* 0x0000001c41207207 */ /* 0x000fe20001800000 */
[----:B------:R-:W-:Y:S01]  /*1820*/  STG.E.64 desc[UR4][R40.64], R36 ;  /* 0x0000002428007986 */ /* 0x000fe2000c101b04 */
[----:B------:R-:W-:Y:S02]  /*1830*/  SEL R33, R63, R29, P3 ;  /* 0x0000001d3f217207 */ /* 0x000fe40001800000 */
[----:B------:R-:W-:-:S02]  /*1840*/  SEL R34, R62, R30, P3 ;  /* 0x0000001e3e227207 */ /* 0x000fc40001800000 */
[----:B------:R-:W-:Y:S02]  /*1850*/  SEL R35, R61, R31, P3 ;  /* 0x0000001f3d237207 */ /* 0x000fe40001800000 */
[----:B------:R-:W-:Y:S02]  /*1860*/  SEL R28, R77, R28, P3 ;  /* 0x0000001c4d1c7207 */ /* 0x000fe40001800000 */
[----:B------:R-:W-:Y:S01]  /*1870*/  SEL R29, R60, R29, P3 ;  /* 0x0000001d3c1d7207 */ /* 0x000fe20001800000 */
[----:B------:R0:W-:Y:S01]  /*1880*/  @P2 STG.E.128 desc[UR4][R42.64], R32 ;  /* 0x000000202a002986 */ /* 0x0001e2000c101d04 */
[----:B------:R-:W-:Y:S02]  /*1890*/  SEL R30, R58, R30, P3 ;  /* 0x0000001e3a1e7207 */ /* 0x000fe40001800000 */
[----:B------:R-:W-:Y:S02]  /*18a0*/  SEL R31, R59, R31, P3 ;  /* 0x0000001f3b1f7207 */ /* 0x000fe40001800000 */
[----:B------:R-:W-:-:S02]  /*18b0*/  SEL R74, RZ, 0x1, P4 ;  /* 0x00000001ff4a7807 */ /* 0x000fc40002000000 */
[C---:B0-----:R-:W-:Y:S02]  /*18c0*/  LEA R34, P5, R66.reuse, UR16, 0x3 ;  /* 0x0000001042227c11 */ /* 0x041fe4000f8a18ff */
[C---:B------:R-:W-:Y:S02]  /*18d0*/  LEA R32, P1, R67.reuse, UR16, 0x3 ;  /* 0x0000001043207c11 */ /* 0x040fe4000f8218ff */
[----:B------:R-:W-:Y:S02]  /*18e0*/  LEA.HI.X R35, R66, UR17, RZ, 0x3, P5 ;  /* 0x0000001142237c11 */ /* 0x000fe4000a8f1cff */
[C---:B------:R-:W-:Y:S02]  /*18f0*/  @P2 LEA R36, P5, R67.reuse, UR14, 0x4 ;  /* 0x0000000e43242c11 */ /* 0x040fe4000f8a20ff */
[C---:B------:R-:W-:Y:S01]  /*1900*/  LEA.HI.X R33, R67.reuse, UR17, RZ, 0x3, P1 ;  /* 0x0000001143217c11 */ /* 0x040fe200088f1cff */
[----:B------:R0:W-:Y:S01]  /*1910*/  STG.E.64 desc[UR4][R34.64], R38 ;  /* 0x0000002622007986 */ /* 0x0001e2000c101b04 */
[----:B------:R-:W-:-:S02]  /*1920*/  @P2 LEA.HI.X R37, R67, UR15, RZ, 0x4, P5 ;  /* 0x0000000f43252c11 */ /* 0x000fc4000a8f24ff */
[----:B------:R-:W-:-:S03]  /*1930*/  ISETP.GE.AND P1, PT, R52, UR19, PT ;  /* 0x0000001334007c0c */ /* 0x000fc6000bf26270 */
[----:B------:R0:W-:Y:S04]  /*1940*/  @P2 STG.E.128 desc[UR4][R36.64], R28 ;  /* 0x0000001c24002986 */ /* 0x0001e8000c101d04 */
[----:B------:R0:W-:Y:S06]  /*1950*/  STG.E.64 desc[UR4][R32.64], R56 ;  /* 0x0000003820007986 */ /* 0x0001ec000c101b04 */
        /* <DEDUP_REMOVED lines=23> */
.L_x_2863:
        /* <DEDUP_REMOVED lines=17> */
.L_x_2864:
[----:B------:R-:W-:Y:S01]  /*1be0*/  HFMA2.MMA R92, -RZ, RZ, 0, 9.5367431640625e-07 ;  /* 0x00000010ff5c7435 */ /* 0x000fe200000001ff */
[----:B------:R-:W-:Y:S02]  /*1bf0*/  MOV R86, 0xffffffff ;  /* 0xffffffff00567802 */ /* 0x000fe40000000f00 */
[----:B------:R-:W-:-:S08]  /*1c00*/  MOV R91, 0x1f ;  /* 0x0000001f005b7802 */ /* 0x000fd00000000f00 */
[----:B-----5:R-:W-:Y:S05]  /*1c10*/  WARPSYNC.COLLECTIVE R86, `(.L_x_2866) ;  /* 0x0000000056087348 */ /* 0x020fea0003c00000 */
[----:B------:R0:W1:Y:S02]  /*1c20*/  SHFL.DOWN P3, R86, R93, R92, R91 ;  /* 0x0800005c5d567389 */ /* 0x000064000006005b */
[----:B01---5:R-:W-:Y:S01]  /*1c30*/  ENDCOLLECTIVE ;  /* 0x000000000000791b */ /* 0x023fe20003800000 */
.L_x_2866:
[----:B------:R-:W-:Y:S02]  /*1c40*/  MOV R32, R86 ;  /* 0x0000005600207202 */ /* 0x000fe40000000f00 */
[----:B------:R-:W-:-:S03]  /*1c50*/  MOV R86, 0xffffffff ;  /* 0xffffffff00567802 */ /* 0x000fc60000000f00 */
[----:B------:R-:W-:Y:S01]  /*1c60*/  FADD.FTZ R35, R93, R32 ;  /* 0x000000205d237221 */ /* 0x000fe20000010000 */
[----:B------:R-:W-:-:S07]  /*1c70*/  IMAD.MOV.U32 R93, RZ, RZ, R33 ;  /* 0x000000ffff5d7224 */ /* 0x000fce00078e0021 */
[----:B------:R-:W-:Y:S05]  /*1c80*/  WARPSYNC.COLLECTIVE R86, `(.L_x_2867) ;  /* 0x0000000056087348 */ /* 0x000fea0003c00000 */
[----:B------:R0:W1:Y:S02]  /*1c90*/  SHFL.DOWN P3, R86, R93, R92, R91 ;  /* 0x0800005c5d567389 */ /* 0x000064000006005b */
[----:B01----:R-:W-:Y:S01]  /*1ca0*/  ENDCOLLECTIVE ;  /* 0x000000000000791b */ /* 0x003fe20003800000 */
.L_x_2867:
        /* <DEDUP_REMOVED lines=8> */
.L_x_2868:
[----:B------:R-:W-:Y:S01]  /*1d30*/  MOV R93, R33 ;  /* 0x00000021005d7202 */ /* 0x000fe20000000f00 */
[----:B------:R-:W-:Y:S01]  /*1d40*/  IMAD.MOV.U32 R32, RZ, RZ, R86 ;  /* 0x000000ffff207224 */ /* 0x000fe200078e0056 */
[----:B------:R-:W-:-:S03]  /*1d50*/  MOV R86, 0xffffffff ;  /* 0xffffffff00567802 */ /* 0x000fc60000000f00 */
[----:B------:R-:W-:-:S07]  /*1d60*/  FADD.FTZ R35, R35, R32 ;  /* 0x0000002023237221 */ /* 0x000fce0000010000 */
[----:B------:R-:W-:Y:S05]  /*1d70*/  WARPSYNC.COLLECTIVE R86, `(.L_x_2869) ;  /* 0x0000000056087348 */ /* 0x000fea0003c00000 */
[----:B------:R0:W1:Y:S02]  /*1d80*/  SHFL.DOWN P3, R86, R93, R92, R91 ;  /* 0x0800005c5d567389 */ /* 0x000064000006005b */
[----:B01----:R-:W-:Y:S01]  /*1d90*/  ENDCOLLECTIVE ;  /* 0x000000000000791b */ /* 0x003fe20003800000 */
.L_x_2869:
[----:B------:R-:W-:Y:S01]  /*1da0*/  HFMA2.MMA R92, -RZ, RZ, 0, 2.384185791015625e-07 ;  /* 0x00000004ff5c7435 */ /* 0x000fe200000001ff */
[----:B------:R-:W-:Y:S02]  /*1db0*/  MOV R93, R35 ;  /* 0x00000023005d7202 */ /* 0x000fe40000000f00 */
[----:B------:R-:W-:Y:S01]  /*1dc0*/  MOV R32, R86 ;  /* 0x0000005600207202 */ /* 0x000fe20000000f00 */
[----:B------:R-:W-:-:S04]  /*1dd0*/  IMAD.MOV.U32 R86, RZ, RZ, -0x1 ;  /* 0xffffffffff567424 */ /* 0x000fc800078e00ff */
[----:B------:R-:W-:-:S07]  /*1de0*/  FADD.FTZ R33, R33, R32 ;  /* 0x0000002021217221 */ /* 0x000fce0000010000 */
[----:B------:R-:W-:Y:S05]  /*1df0*/  WARPSYNC.COLLECTIVE R86, `(.L_x_2870) ;  /* 0x0000000056087348 */ /* 0x000fea0003c00000 */
[----:B------:R0:W1:Y:S02]  /*1e00*/  SHFL.DOWN P3, R86, R93, R92, R91 ;  /* 0x0800005c5d567389 */ /* 0x000064000006005b */
[----:B01----:R-:W-:Y:S01]  /*1e10*/  ENDCOLLECTIVE ;  /* 0x000000000000791b */ /* 0x003fe20003800000 */
.L_x_2870:
[----:B------:R-:W-:Y:S02]  /*1e20*/  MOV R93, R33 ;  /* 0x00000021005d7202 */ /* 0x000fe40000000f00 */
[----:B------:R-:W-:Y:S02]  /*1e30*/  MOV R32, R86 ;  /* 0x0000005600207202 */ /* 0x000fe40000000f00 */
[----:B------:R-:W-:-:S03]  /*1e40*/  MOV R86, 0xffffffff ;  /* 0xffffffff00567802 */ /* 0x000fc60000000f00 */
[----:B------:R-:W-:-:S07]  /*1e50*/  FADD.FTZ R35, R35, R32 ;  /* 0x0000002023237221 */ /* 0x000fce0000010000 */
[----:B------:R-:W-:Y:S05]  /*1e60*/  WARPSYNC.COLLECTIVE R86, `(.L_x_2871) ;  /* 0x0000000056087348 */ /* 0x000fea0003c00000 */
[----:B------:R0:W1:Y:S02]  /*1e70*/  SHFL.DOWN P3, R86, R93, R92, R91 ;  /* 0x0800005c5d567389 */ /* 0x000064000006005b */
[----:B01----:R-:W-:Y:S01]  /*1e80*/  ENDCOLLECTIVE ;  /* 0x000000000000791b */ /* 0x003fe20003800000 */
.L_x_2871:
        /* <DEDUP_REMOVED lines=8> */
.L_x_2872:
[----:B------:R-:W-:Y:S02]  /*1f10*/  MOV R93, R33 ;  /* 0x00000021005d7202 */ /* 0x000fe40000000f00 */
[----:B------:R-:W-:Y:S02]  /*1f20*/  MOV R32, R86 ;  /* 0x0000005600207202 */ /* 0x000fe40000000f00 */
[----:B------:R-:W-:-:S03]  /*1f30*/  MOV R86, 0xffffffff ;  /* 0xffffffff00567802 */ /* 0x000fc60000000f00 */
[----:B------:R-:W-:-:S07]  /*1f40*/  FADD.FTZ R35, R35, R32 ;  /* 0x0000002023237221 */ /* 0x000fce0000010000 */
[----:B------:R-:W-:Y:S05]  /*1f50*/  WARPSYNC.COLLECTIVE R86, `(.L_x_2873) ;  /* 0x0000000056087348 */ /* 0x000fea0003c00000 */
[----:B------:R0:W1:Y:S02]  /*1f60*/  SHFL.DOWN P3, R86, R93, R92, R91 ;  /* 0x0800005c5d567389 */ /* 0x000064000006005b */
[----:B01----:R-:W-:Y:S01]  /*1f70*/  ENDCOLLECTIVE ;  /* 0x000000000000791b */ /* 0x003fe20003800000 */
.L_x_2873:
[----:B------:R-:W-:Y:S01]  /*1f80*/  HFMA2.MMA R92, -RZ, RZ, 0, 5.9604644775390625e-08 ;  /* 0x00000001ff5c7435 */ /* 0x000fe200000001ff */
[----:B------:R-:W-:Y:S01]  /*1f90*/  IMAD.MOV.U32 R93, RZ, RZ, R35 ;  /* 0x000000ffff5d7224 */ /* 0x000fe200078e0023 */
[----:B------:R-:W-:Y:S02]  /*1fa0*/  MOV R32, R86 ;  /* 0x0000005600207202 */ /* 0x000fe40000000f00 */
[----:B------:R-:W-:-:S03]  /*1fb0*/  MOV R86, 0xffffffff ;  /* 0xffffffff00567802 */ /* 0x000fc60000000f00 */
[----:B------:R-:W-:-:S07]  /*1fc0*/  FADD.FTZ R33, R33, R32 ;  /* 0x0000002021217221 */ /* 0x000fce0000010000 */
[----:B------:R-:W-:Y:S05]  /*1fd0*/  WARPSYNC.COLLECTIVE R86, `(.L_x_2874) ;  /* 0x0000000056087348 */ /* 0x000fea0003c00000 */
[----:B------:R0:W1:Y:S02]  /*1fe0*/  SHFL.DOWN P3, R86, R93, R92, R91 ;  /* 0x0800005c5d567389 */ /* 0x000064000006005b */
[----:B01----:R-:W-:Y:S01]  /*1ff0*/  ENDCOLLECTIVE ;  /* 0x000000000000791b */ /* 0x003fe20003800000 */
.L_x_2874:
[----:B------:R-:W-:Y:S02]  /*2000*/  MOV R93, R33 ;  /* 0x00000021005d7202 */ /* 0x000fe40000000f00 */
[----:B------:R-:W-:Y:S02]  /*2010*/  MOV R32, R86 ;  /* 0x0000005600207202 */ /* 0x000fe40000000f00 */
[----:B------:R-:W-:-:S07]  /*2020*/  MOV R86, 0xffffffff ;  /* 0xffffffff00567802 */ /* 0x000fce0000000f00 */
[----:B------:R-:W-:Y:S05]  /*2030*/  WARPSYNC.COLLECTIVE R86, `(.L_x_2875) ;  /* 0x0000000056087348 */ /* 0x000fea0003c00000 */
[----:B------:R0:W1:Y:S02]  /*2040*/  SHFL.DOWN P3, R86, R93, R92, R91 ;  /* 0x0800005c5d567389 */ /* 0x000064000006005b */
[----:B01----:R-:W-:Y:S01]  /*2050*/  ENDCOLLECTIVE ;  /* 0x000000000000791b */ /* 0x003fe20003800000 */
.L_x_2875:
[----:B------:R-:W-:Y:S05]  /*2060*/  BRA `(.L_x_2876) ;  /* 0xffffffec00e87947 */ /* 0x000fea000383ffff */
.L_x_2877:
        /* <DEDUP_REMOVED lines=9> */
.L_x_8555:


//--------------------- .text._ZN10layer_norm13ln_bwd_kernelINS_13Kernel_traitsI13__nv_bfloat16S2_fS2_fjLj1536ELj1ELj1ELj4ELj8ENS_18Kernel_traits_baseILj1536ES2_S2_fS2_fjLj128EEEEELb0ELb0ELb1ELb0EEEvNS_9BwdParamsE --------------------------
	.section	.text._ZN10layer_norm13ln_bwd_kernelINS_13Kernel_traitsI13__nv_bfloat16S2_fS2_fjLj1536ELj1ELj1ELj4ELj8ENS_18Kernel_traits_baseILj1536ES2_S2_fS2_fjLj128EEEEELb0ELb0ELb1ELb0EEEvNS_9BwdParamsE,"ax",@progbits
	.align	128
        .global         _ZN10layer_norm13ln_bwd_kernelINS_13Kernel_traitsI13__nv_bfloat16S2_fS2_fjLj1536ELj1ELj1ELj4ELj8ENS_18Kernel_traits_baseILj1536ES2_S2_fS2_fjLj128EEEEELb0ELb0ELb1ELb0EEEvNS_9BwdParamsE
        .type           _ZN10layer_norm13ln_bwd_kernelINS_13Kernel_traitsI13__nv_bfloat16S2_fS2_fjLj1536ELj1ELj1ELj4ELj8ENS_18Kernel_traits_baseILj1536ES2_S2_fS2_fjLj128EEEEELb0ELb0ELb1ELb0EEEvNS_9BwdParamsE,@function
        .size           _ZN10layer_norm13ln_bwd_kernelINS_13Kernel_traitsI13__nv_bfloat16S2_fS2_fjLj1536ELj1ELj1ELj4ELj8ENS_18Kernel_traits_baseILj1536ES2_S2_fS2_fjLj128EEEEELb0ELb0ELb1ELb0EEEvNS_9BwdParamsE,(.L_x_8556 - _ZN10layer_norm13ln_bwd_kernelINS_13Kernel_traitsI13__nv_bfloat16S2_fS2_fjLj1536ELj1ELj1ELj4ELj8ENS_18Kernel_traits_baseILj1536ES2_S2_fS2_fjLj128EEEEELb0ELb0ELb1ELb0EEEvNS_9BwdParamsE)
        .other          _ZN10layer_norm13ln_bwd_kernelINS_13Kernel_traitsI13__nv_bfloat16S2_fS2_fjLj1536ELj1ELj1ELj4ELj8ENS_18Kernel_traits_baseILj1536ES2_S2_fS2_fjLj128EEEEELb0ELb0ELb1ELb0EEEvNS_9BwdParamsE,@"STO_CUDA_ENTRY STV_DEFAULT"
_ZN10layer_norm13ln_bwd_kernelINS_13Kernel_traitsI13__nv_bfloat16S2_fS2_fjLj1536ELj1ELj1ELj4ELj8ENS_18Kernel_traits_baseILj1536ES2_S2_fS2_fjLj128EEEEELb0ELb0ELb1ELb0EEEvNS_9BwdParamsE:
.text._ZN10layer_norm13ln_bwd_kernelINS_13Kernel_traitsI13__nv_bfloat16S2_fS2_fjLj1536ELj1ELj1ELj4ELj8ENS_18Kernel_traits_baseILj1536ES2_S2_fS2_fjLj128EEEEELb0ELb0ELb1ELb0EEEvNS_9BwdParamsE:
        /* <DEDUP_REMOVED lines=25> */
[C---:B0-----:R-:W-:Y:S01]  /*0190*/  @P0 IMAD.WIDE.U32 R2, R17.reuse, 0x8, R2 ;  /* 0x0000000811020825 */ /* 0x041fe200078e0002 */
[----:B------:R-:W-:-:S04]  /*01a0*/  @P0 LOP3.LUT R17, R17, 0x80, RZ, 0xfc, !PT ;  /* 0x0000008011110812 */ /* 0x000fc800078efcff */
[----:B------:R0:W5:Y:S01]  /*01b0*/  @P0 LDG.E.64 R4, desc[UR4][R2.64] ;  /* 0x0000000402040981 */ /* 0x000162000c1e1b00 */
[C---:B-1----:R-:W-:Y:S01]  /*01c0*/  @P1 IMAD.WIDE.U32 R12, R17.reuse, 0x8, R8 ;  /* 0x00000008110c1825 */ /* 0x042fe200078e0008 */
[----:B------:R-:W-:-:S04]  /*01d0*/  @P1 IADD3 R17, R17, 0x80, RZ ;  /* 0x0000008011111810 */ /* 0x000fc80007ffe0ff */
[----:B------:R0:W5:Y:S01]  /*01e0*/  @P1 LDG.E.64 R6, desc[UR4][R12.64] ;  /* 0x000000040c061981 */ /* 0x000162000c1e1b00 */
        /* <DEDUP_REMOVED lines=18> */
[----:B-----5:R-:W-:Y:S01]  /*0310*/  IMAD.MOV.U32 R17, RZ, RZ, R4 ;  /* 0x000000ffff117224 */ /* 0x020fe200078e0004 */
[----:B------:R-:W-:Y:S01]  /*0320*/  ISETP.NE.U32.AND P2, PT, RZ, UR6, PT ;  /* 0x00000006ff007c0c */ /* 0x000fe2000bf45070 */
[----:B------:R-:W-:Y:S01]  /*0330*/  IMAD.MOV.U32 R13, RZ, RZ, R6 ;  /* 0x000000ffff0d7224 */ /* 0x000fe200078e0006 */
[----:B------:R-:W-:Y:S01]  /*0340*/  SHF.R.U64 R44, R4, 0x10, R5 ;  /* 0x00000010042c7819 */ /* 0x000fe20000001205 */
[----:B------:R-:W-:Y:S01]  /*0350*/  IMAD.MOV.U32 R9, RZ, RZ, R10 ;  /* 0x000000ffff097224 */ /* 0x000fe200078e000a */
[----:B------:R-:W-:Y:S01]  /*0360*/  ISETP.NE.AND.EX P2, PT, RZ, UR7, PT, P2 ;  /* 0x00000007ff007c0c */ /* 0x000fe2000bf45320 */
[----:B------:R-:W-:Y:S01]  /*0370*/  HFMA2.MMA R41, -RZ, RZ, 0, 0 ;  /* 0x00000000ff297435 */ /* 0x000fe200000001ff */
[--C-:B------:R-:W-:Y:S01]  /*0380*/  SHF.R.U64 R12, R6, 0x10, R7.reuse ;  /* 0x00000010060c7819 */ /* 0x100fe20000001207 */
[----:B------:R-:W-:Y:S01]  /*0390*/  IMAD.MOV.U32 R92, RZ, RZ, 0x1 ;  /* 0x00000001ff5c7424 */ /* 0x000fe200078e00ff */
[----:B------:R-:W-:Y:S01]  /*03a0*/  MOV R3, R7 ;  /* 0x0000000700037202 */ /* 0x000fe20000000f00 */
[----:B------:R-:W-:Y:S01]  /*03b0*/  IMAD.U32 R17, R17, 0x10000, RZ ;  /* 0x0001000011117824 */ /* 0x000fe200078e00ff */
[----:B------:R-:W-:Y:S01]  /*03c0*/  SHF.R.U32.HI R4, RZ, 0x10, R7 ;  /* 0x00000010ff047819 */ /* 0x000fe20000011607 */
[----:B------:R-:W-:Y:S01]  /*03d0*/  IMAD.U32 R13, R13, 0x10000, RZ ;  /* 0x000100000d0d7824 */ /* 0x000fe200078e00ff */
[----:B------:R-:W-:Y:S01]  /*03e0*/  MOV R15, R5 ;  /* 0x00000005000f7202 */ /* 0x000fe20000000f00 */
[----:B------:R-:W-:Y:S01]  /*03f0*/  IMAD.U32 R9, R9, 0x10000, RZ ;  /* 0x0001000009097824 */ /* 0x000fe200078e00ff */
[----:B------:R-:W-:-:S02]  /*0400*/  MOV R7, R11 ;  /* 0x0000000b00077202 */ /* 0x000fc40000000f00 */
[----:B------:R-:W-:Y:S01]  /*0410*/  SHF.R.U32.HI R14, RZ, 0x10, R5 ;  /* 0x00000010ff0e7819 */ /* 0x000fe20000011605 */
[----:B------:R-:W-:Y:S01]  /*0420*/  IMAD.U32 R15, R15, 0x10000, RZ ;  /* 0x000100000f0f7824 */ /* 0x000fe200078e00ff */
[--C-:B------:R-:W-:Y:S01]  /*0430*/  SHF.R.U64 R8, R10, 0x10, R11.reuse ;  /* 0x000000100a087819 */ /* 0x100fe2000000120b */
[----:B------:R-:W-:Y:S01]  /*0440*/  IMAD.U32 R7, R7, 0x10000, RZ ;  /* 0x0001000007077824 */ /* 0x000fe200078e00ff */
[----:B------:R-:W-:Y:S01]  /*0450*/  SHF.R.U32.HI R6, RZ, 0x10, R11 ;  /* 0x00000010ff067819 */ /* 0x000fe2000001160b */
[----:B------:R-:W-:Y:S01]  /*0460*/  IMAD.U32 R11, R3, 0x10000, RZ ;  /* 0x00010000030b7824 */ /* 0x000fe200078e00ff */
[----:B------:R-:W-:Y:S02]  /*0470*/  ISETP.LT.U32.OR P2, PT, R16, 0x180, !P2 ;  /* 0x000001801000780c */ /* 0x000fe40005741470 */
[----:B------:R-:W-:Y:S02]  /*0480*/  SHF.L.U32 R16, R44, 0x10, RZ ;  /* 0x000000102c107819 */ /* 0x000fe400000006ff */
[----:B------:R-:W-:-:S02]  /*0490*/  P2R R2, PR, RZ, 0x4 ;  /* 0x00000004ff027803 */ /* 0x000fc40000000000 */
[----:B------:R-:W-:Y:S02]  /*04a0*/  SHF.L.U32 R14, R14, 0x10, RZ ;  /* 0x000000100e0e7819 */ /* 0x000fe400000006ff */
[----:B------:R-:W-:Y:S02]  /*04b0*/  SHF.L.U32 R12, R12, 0x10, RZ ;  /* 0x000000100c0c7819 */ /* 0x000fe400000006ff */
[----:B------:R-:W-:Y:S02]  /*04c0*/  SHF.L.U32 R10, R4, 0x10, RZ ;  /* 0x00000010040a7819 */ /* 0x000fe400000006ff */
[----:B------:R-:W-:Y:S02]  /*04d0*/  SHF.L.U32 R8, R8, 0x10, RZ ;  /* 0x0000001008087819 */ /* 0x000fe400000006ff */
[----:B------:R-:W-:-:S07]  /*04e0*/  SHF.L.U32 R6, R6, 0x10, RZ ;  /* 0x0000001006067819 */ /* 0x000fce00000006ff */
.L_x_2927:
[----:B01----:R-:W1:Y:S08]  /*04f0*/  LDC.64 R60, c[0x0][0x288] ;  /* 0x0000a200ff3c7b82 */ /* 0x003e700000000a00 */
[----:B------:R-:W2:Y:S08]  /*0500*/  LDC.64 R62, c[0x0][0x258] ;  /* 0x00009600ff3e7b82 */ /* 0x000eb00000000a00 */
[----:B------:R-:W3:Y:S01]  /*0510*/  LDC.64 R4, c[0x0][0x280] ;  /* 0x0000a000ff047b82 */ /* 0x000ee20000000a00 */
[----:B-1----:R-:W-:-:S07]  /*0520*/  IMAD.WIDE R60, R18, 0x4, R60 ;  /* 0x00000004123c7825 */ /* 0x002fce00078e023c */
[----:B------:R-:W1:Y:S01]  /*0530*/  LDC.64 R64, c[0x0][0x2c8] ;  /* 0x0000b200ff407b82 */ /* 0x000e620000000a00 */
[----:B------:R-:W4:Y:S01]  /*0540*/  LDG.E R93, desc[UR4][R60.64] ;  /* 0x000000043c5d7981 */ /* 0x000f22000c1e1900 */
[----:B--2---:R-:W-:-:S04]  /*0550*/  IMAD.WIDE R102, R18, 0x4, R62 ;  /* 0x0000000412667825 */ /* 0x004fc800078e023e */
[C---:B---3--:R-:W-:Y:S02]  /*0560*/  IMAD.WIDE R62, R18.reuse, 0x4, R4 ;  /* 0x00000004123e7825 */ /* 0x048fe400078e0204 */
[----:B------:R2:W5:Y:S04]  /*0570*/  LDG.E R5, desc[UR4][R102.64] ;  /* 0x0000000466057981 */ /* 0x000568000c1e1900 */
[----:B------:R2:W5:Y:S01]  /*0580*/  LDG.E R99, desc[UR4][R62.64] ;  /* 0x000000043e637981 */ /* 0x000562000c1e1900 */
[----:B------:R-:W-:Y:S01]  /*0590*/  IMAD.U32 R69, RZ, RZ, UR9 ;  /* 0x00000009ff457e24 */ /* 0x000fe2000f8e00ff */
[----:B------:R-:W-:Y:S03]  /*05a0*/  BSSY B0, `(.L_x_2879) ;  /* 0x00000c4000007945 */ /* 0x000fe60003800000 */
[----:B------:R-:W-:-:S05]  /*05b0*/  IMAD R4, R18, R69, RZ ;  /* 0x0000004512047224 */ /* 0x000fca00078e02ff */
[----:B------:R-:W-:-:S04]  /*05c0*/  SHF.R.S32.HI R67, RZ, 0x1f, R4 ;  /* 0x0000001fff437819 */ /* 0x000fc80000011404 */
[----:B------:R-:W-:-:S04]  /*05d0*/  LEA.HI R67, R67, R4, RZ, 0x2 ;  /* 0x0000000443437211 */ /* 0x000fc800078f10ff */
        /* <DEDUP_REMOVED lines=10> */
[----:B------:R1:W5:Y:S02]  /*0680*/  LDG.E.128 R44, desc[UR4][R66.64] ;  /* 0x00000004422c7981 */ /* 0x000364000c1e1d00 */
.L_x_2883:
[----:B------:R-:W-:-:S07]  /*0690*/  VIADD R61, R4, 0x80 ;  /* 0x00000080043d7836 */ /* 0x000fce0000000000 */
.L_x_2882:
[----:B------:R-:W-:Y:S05]  /*06a0*/  BSYNC B1 ;  /* 0x0000000000017941 */ /* 0x000fea0003800000 */
.L_x_2881:
[----:B------:R-:W-:Y:S04]  /*06b0*/  BSSY B1, `(.L_x_2884) ;  /* 0x0000008000017945 */ /* 0x000fe80003800000 */
[----:B------:R-:W-:Y:S05]  /*06c0*/  @!P1 BRA `(.L_x_2885) ;  /* 0x0000000000189947 */ /* 0x000fea0003800000 */
[----:B------:R-:W-:-:S04]  /*06d0*/  ISETP.NE.U32.AND P3, PT, RZ, UR12, PT ;  /* 0x0000000cff007c0c */ /* 0x000fc8000bf65070 */
[----:B------:R-:W-:-:S13]  /*06e0*/  ISETP.NE.AND.EX P3, PT, RZ, UR13, PT, P3 ;  /* 0x0000000dff007c0c */ /* 0x000fda000bf65330 */
[----:B------:R-:W-:Y:S05]  /*06f0*/  @!P3 BRA `(.L_x_2886) ;  /* 0x000000000008b947 */ /* 0x000fea0003800000 */
[----:B------:R-:W-:-:S06]  /*0700*/  IMAD.WIDE.U32 R48, R61, 0x10, R64 ;  /* 0x000000103d307825 */ /* 0x000fcc00078e0040 */
[----:B------:R-:W5:Y:S02]  /*0710*/  LDG.E.128 R48, desc[UR4][R48.64] ;  /* 0x0000000430307981 */ /* 0x000f64000c1e1d00 */
.L_x_2886:
[----:B------:R-:W-:-:S07]  /*0720*/  IADD3 R61, R61, 0x80, RZ ;  /* 0x000000803d3d7810 */ /* 0x000fce0007ffe0ff */
.L_x_2885:
[----:B------:R-:W-:Y:S05]  /*0730*/  BSYNC B1 ;  /* 0x0000000000017941 */ /* 0x000fea0003800000 */
.L_x_2884:
[----:B------:R-:W-:Y:S01]  /*0740*/  ISETP.NE.AND P3, PT, R2, RZ, PT ;  /* 0x000000ff0200720c */ /* 0x000fe20003f65270 */
[----:B------:R-:W-:Y:S01]  /*0750*/  HFMA2.MMA R102, -RZ, RZ, 0, 0 ;  /* 0x00000000ff667435 */ /* 0x000fe200000001ff */
[----:B------:R-:W-:-:S11]  /*0760*/  IMAD.MOV.U32 R101, RZ, RZ, RZ ;  /* 0x000000ffff657224 */ /* 0x000fd600078e00ff */
[----:B------:R-:W-:Y:S05]  /*0770*/  @P3 BRA `(.L_x_2887) ;  /* 0x0000000800983947 */ /* 0x000fea0003800000 */
[----:B------:R-:W-:-:S06]  /*0780*/  IMAD.WIDE.U32 R52, R61, 0x10, R64 ;  /* 0x000000103d347825 */ /* 0x000fcc00078e0040 */
[----:B------:R-:W5:Y:S01]  /*0790*/  LDG.E.128 R52, desc[UR4][R52.64] ;  /* 0x0000000434347981 */ /* 0x000f62000c1e1d00 */
[----:B------:R-:W-:Y:S05]  /*07a0*/  BRA `(.L_x_2887) ;  /* 0x00000008008c7947 */ /* 0x000fea0003800000 */
.L_x_2880:
[----:B------:R-:W1:Y:S02]  /*07b0*/  LDC.64 R60, c[0x0][0x250] ;  /* 0x00009400ff3c7b82 */ /* 0x000e640000000a00 */
[----:B-1----:R-:W-:-:S06]  /*07c0*/  IMAD.WIDE R60, R18, 0x4, R60 ;  /* 0x00000004123c7825 */ /* 0x002fcc00078e023c */
[----:B------:R-:W2:Y:S01]  /*07d0*/  LDG.E R60, desc[UR4][R60.64] ;  /* 0x000000043c3c7981 */ /* 0x000ea2000c1e1900 */
[----:B------:R-:W-:Y:S01]  /*07e0*/  VIADD R62, R93, 0xffffffff ;  /* 0xffffffff5d3e7836 */ /* 0x000fe20000000000 */
[----:B0-----:R-:W-:Y:S01]  /*07f0*/  ISETP.NE.AND P3, PT, R19, RZ, PT ;  /* 0x000000ff1300720c */ /* 0x001fe20003f65270 */
[----:B------:R-:W-:Y:S01]  /*0800*/  BSSY B1, `(.L_x_2888) ;  /* 0x000003a000017945 */ /* 0x000fe20003800000 */
[----:B------:R-:W-:Y:S01]  /*0810*/  LOP3.LUT R68, R70, 0x7f, RZ, 0xc0, !PT ;  /* 0x0000007f46447812 */ /* 0x000fe200078ec0ff */
[----:B------:R-:W-:Y:S01]  /*0820*/  IMAD R62, R62, R69, RZ ;  /* 0x000000453e3e7224 */ /* 0x000fe200078e02ff */
[----:B------:R-:W-:Y:S01]  /*0830*/  MOV R101, RZ ;  /* 0x000000ff00657202 */ /* 0x000fe20000000f00 */
[----:B------:R-:W-:Y:S01]  /*0840*/  IMAD.MOV.U32 R102, RZ, RZ, RZ ;  /* 0x000000ffff667224 */ /* 0x000fe200078e00ff */
[----:B------:R-:W-:Y:S02]  /*0850*/  MOV R103, R4 ;  /* 0x0000000400677202 */ /* 0x000fe40000000f00 */
[----:B------:R-:W-:-:S04]  /*0860*/  SHF.R.S32.HI R63, RZ, 0x1f, R62 ;  /* 0x0000001fff3f7819 */ /* 0x000fc8000001143e */
[----:B------:R-:W-:-:S04]  /*0870*/  LEA.HI R63, R63, R62, RZ, 0x2 ;  /* 0x0000003e3f3f7211 */ /* 0x000fc800078f10ff */
        /* <DEDUP_REMOVED lines=8> */
[----:B------:R-:W3:Y:S01]  /*0900*/  LDG.E.128 R60, desc[UR4][R60.64] ;  /* 0x000000043c3c7981 */ /* 0x000ee2000c1e1d00 */
[----:B------:R-:W-:-:S04]  /*0910*/  ISETP.NE.U32.AND P3, PT, RZ, UR12, PT ;  /* 0x0000000cff007c0c */ /* 0x000fc8000bf65070 */
[----:B------:R-:W-:-:S13]  /*0920*/  ISETP.NE.AND.EX P3, PT, RZ, UR13, PT, P3 ;  /* 0x0000000dff007c0c */ /* 0x000fda000bf65330 */
[----:B------:R0:W5:Y:S01]  /*0930*/  @P3 LDG.E.128 R44, desc[UR4][R66.64] ;  /* 0x00000004422c3981 */ /* 0x000162000c1e1d00 */
[----:B------:R-:W-:Y:S01]  /*0940*/  VIADD R103, R4, 0x80 ;  /* 0x0000008004677836 */ /* 0x000fe20000000000 */
[----:B------:R-:W-:Y:S01]  /*0950*/  IADD3 R105, R105, 0x80, RZ ;  /* 0x0000008069697810 */ /* 0x000fe20007ffe0ff */
[----:B--2---:R-:W-:Y:S01]  /*0960*/  IMAD.MOV.U32 R3, RZ, RZ, R76 ;  /* 0x000000ffff037224 */ /* 0x004fe200078e004c */
[----:B------:R-:W-:-:S03]  /*0970*/  SHF.R.U64 R101, R76, 0x10, R77 ;  /* 0x000000104c657819 */ /* 0x000fc6000000124d */
[----:B------:R-:W-:Y:S02]  /*0980*/  IMAD.U32 R80, R3, 0x10000, RZ ;  /* 0x0001000003507824 */ /* 0x000fe400078e00ff */
[C---:B---3--:R-:W-:Y:S01]  /*0990*/  FADD.FTZ R78, -R93.reuse, R60 ;  /* 0x0000003c5d4e7221 */ /* 0x048fe20000010100 */
[----:B------:R-:W-:Y:S01]  /*09a0*/  FADD.FTZ R82, -R93, R61 ;  /* 0x0000003d5d527221 */ /* 0x000fe20000010100 */
[----:B------:R-:W-:Y:S02]  /*09b0*/  MOV R75, R77 ;  /* 0x0000004d004b7202 */ /* 0x000fe40000000f00 */
[----:B-----5:R-:W-:Y:S01]  /*09c0*/  FMUL.FTZ R3, R5, R78 ;  /* 0x0000004e05037220 */ /* 0x020fe20000410000 */
[----:B------:R-:W-:Y:S01]  /*09d0*/  SHF.R.U32.HI R79, RZ, 0x10, R77 ;  /* 0x00000010ff4f7819 */ /* 0x000fe2000001164d */
[----:B------:R-:W-:Y:S01]  /*09e0*/  FADD.FTZ R62, -R93, R62 ;  /* 0x0000003e5d3e7221 */ /* 0x000fe20000010100 */
[----:B------:R-:W-:Y:S01]  /*09f0*/  SHF.L.U32 R77, R101, 0x10, RZ ;  /* 0x00000010654d7819 */ /* 0x000fe200000006ff */
[----:B------:R-:W-:Y:S01]  /*0a00*/  FADD.FTZ R60, -R93, R63 ;  /* 0x0000003f5d3c7221 */ /* 0x000fe20000010100 */
[----:B------:R-:W-:Y:S01]  /*0a10*/  FMUL.FTZ R76, R5, R82 ;  /* 0x00000052054c7220 */ /* 0x000fe20000410000 */
[----:B------:R-:W-:Y:S01]  /*0a20*/  FADD.FTZ R28, R28, R80 ;  /* 0x000000501c1c7221 */ /* 0x000fe20000010000 */
[-C--:B------:R-:W-:Y:S01]  /*0a30*/  FFMA.FTZ R40, R3, R80.reuse, R40 ;  /* 0x0000005003287223 */ /* 0x080fe20000010028 */
[----:B------:R-:W-:Y:S01]  /*0a40*/  FMUL.FTZ R80, R17, R80 ;  /* 0x0000005011507220 */ /* 0x000fe20000410000 */
[----:B------:R-:W-:-:S02]  /*0a50*/  IMAD.U32 R63, R75, 0x10000, RZ ;  /* 0x000100004b3f7824 */ /* 0x000fc400078e00ff */
[C---:B------:R-:W-:Y:S01]  /*0a60*/  FMUL.FTZ R75, R5.reuse, R62 ;  /* 0x0000003e054b7220 */ /* 0x040fe20000410000 */
[----:B------:R-:W-:Y:S01]  /*0a70*/  FMUL.FTZ R78, R5, R60 ;  /* 0x0000003c054e7220 */ /* 0x000fe20000410000 */
[----:B------:R-:W-:Y:S01]  /*0a80*/  FADD.FTZ R29, R29, R77 ;  /* 0x0000004d1d1d7221 */ /* 0x000fe20000010000 */
[-C--:B------:R-:W-:Y:S01]  /*0a90*/  FFMA.FTZ R41, R76, R77.reuse, R41 ;  /* 0x0000004d4c297223 */ /* 0x080fe20000010029 */
[----:B------:R-:W-:Y:S01]  /*0aa0*/  FMUL.FTZ R77, R16, R77 ;  /* 0x0000004d104d7220 */ /* 0x000fe20000410000 */
[----:B------:R-:W-:Y:S01]  /*0ab0*/  FADD.FTZ R60, RZ, R80 ;  /* 0x00000050ff3c7221 */ /* 0x000fe20000010000 */
[----:B------:R-:W-:Y:S01]  /*0ac0*/  FFMA.FTZ R61, R3, R80, RZ ;  /* 0x00000050033d7223 */ /* 0x000fe200000100ff */
        /* <DEDUP_REMOVED lines=12> */
[----:B0-----:R-:W-:-:S07]  /*0b90*/  FFMA.FTZ R102, R78, R79, R61 ;  /* 0x0000004f4e667223 */ /* 0x001fce000001003d */
.L_x_2889:
[----:B------:R-:W-:Y:S05]  /*0ba0*/  BSYNC B1 ;  /* 0x0000000000017941 */ /* 0x000fea0003800000 */
.L_x_2888:
[----:B------:R-:W-:Y:S04]  /*0bb0*/  BSSY B1, `(.L_x_2890) ;  /* 0x0000032000017945 */ /* 0x000fe80003800000 */
[----:B------:R-:W-:Y:S05]  /*0bc0*/  @!P1 BRA `(.L_x_2891) ;  /* 0x0000000000c09947 */ /* 0x000fea0003800000 */
        /* <DEDUP_REMOVED lines=8> */
[----:B------:R-:W-:-:S05]  /*0c50*/  @P3 IMAD.WIDE.U32 R84, R103, 0x10, R64 ;  /* 0x0000001067543825 */ /* 0x000fca00078e0040 */
[----:B------:R0:W5:Y:S01]  /*0c60*/  @P3 LDG.E.128 R48, desc[UR4][R84.64] ;  /* 0x0000000454303981 */ /* 0x000162000c1e1d00 */
[----:B------:R-:W-:Y:S01]  /*0c70*/  VIADD R105, R105, 0x80 ;  /* 0x0000008069697836 */ /* 0x000fe20000000000 */
[----:B------:R-:W-:Y:S01]  /*0c80*/  IADD3 R103, R103, 0x80, RZ ;  /* 0x0000008067677810 */ /* 0x000fe20007ffe0ff */
[----:B--2---:R-:W-:Y:S01]  /*0c90*/  IMAD.MOV.U32 R81, RZ, RZ, R66 ;  /* 0x000000ffff517224 */ /* 0x004fe200078e0042 */
[----:B------:R-:W-:-:S03]  /*0ca0*/  SHF.R.U64 R90, R66, 0x10, R67 ;  /* 0x00000010425a7819 */ /* 0x000fc60000001243 */
[----:B------:R-:W-:Y:S02]  /*0cb0*/  IMAD.U32 R88, R81, 0x10000, RZ ;  /* 0x0001000051587824 */ /* 0x000fe400078e00ff */
[C---:B---3--:R-:W-:Y:S01]  /*0cc0*/  FADD.FTZ R86, -R93.reuse, R60 ;  /* 0x0000003c5d567221 */ /* 0x048fe20000010100 */
[----:B------:R-:W-:-:S03]  /*0cd0*/  FADD.FTZ R66, -R93, R61 ;  /* 0x0000003d5d427221 */ /* 0x000fc60000010100 */
[C---:B-----5:R-:W-:Y:S01]  /*0ce0*/  FMUL.FTZ R81, R5.reuse, R86 ;  /* 0x0000005605517220 */ /* 0x060fe20000410000 */
[----:B------:R-:W-:Y:S01]  /*0cf0*/  MOV R83, R67 ;  /* 0x0000004300537202 */ /* 0x000fe20000000f00 */
[----:B0-----:R-:W-:Y:S01]  /*0d00*/  FMUL.FTZ R84, R5, R66 ;  /* 0x0000004205547220 */ /* 0x001fe20000410000 */
[----:B------:R-:W-:Y:S01]  /*0d10*/  SHF.L.U32 R60, R90, 0x10, RZ ;  /* 0x000000105a3c7819 */ /* 0x000fe200000006ff */
[----:B------:R-:W-:Y:S01]  /*0d20*/  FADD.FTZ R24, R24, R88 ;  /* 0x0000005818187221 */ /* 0x000fe20000010000 */
[-C--:B------:R-:W-:Y:S01]  /*0d30*/  FFMA.FTZ R36, R81, R88.reuse, R36 ;  /* 0x0000005851247223 */ /* 0x080fe20000010024 */
[----:B------:R-:W-:Y:S01]  /*0d40*/  FADD.FTZ R62, -R93, R62 ;  /* 0x0000003e5d3e7221 */ /* 0x000fe20000010100 */
[----:B------:R-:W-:Y:S01]  /*0d50*/  FMUL.FTZ R88, R13, R88 ;  /* 0x000000580d587220 */ /* 0x000fe20000410000 */
[----:B------:R-:W-:Y:S01]  /*0d60*/  SHF.R.U32.HI R87, RZ, 0x10, R67 ;  /* 0x00000010ff577819 */ /* 0x000fe20000011643 */
[----:B------:R-:W-:Y:S02]  /*0d70*/  IMAD.U32 R90, R83, 0x10000, RZ ;  /* 0x00010000535a7824 */ /* 0x000fe400078e00ff */
[----:B------:R-:W-:Y:S01]  /*0d80*/  FADD.FTZ R25, R25, R60 ;  /* 0x0000003c19197221 */ /* 0x000fe20000010000 */
[-C--:B------:R-:W-:Y:S01]  /*0d90*/  FFMA.FTZ R37, R84, R60.reuse, R37 ;  /* 0x0000003c54257223 */ /* 0x080fe20000010025 */
[----:B------:R-:W-:Y:S01]  /*0da0*/  FMUL.FTZ R85, R12, R60 ;  /* 0x0000003c0c557220 */ /* 0x000fe20000410000 */
[----:B------:R-:W-:Y:S01]  /*0db0*/  FADD.FTZ R104, -R93, R63 ;  /* 0x0000003f5d687221 */ /* 0x000fe20000010100 */
[----:B------:R-:W-:Y:S01]  /*0dc0*/  FMUL.FTZ R83, R5, R62 ;  /* 0x0000003e05537220 */ /* 0x000fe20000410000 */
[----:B------:R-:W-:Y:S01]  /*0dd0*/  FADD.FTZ R60, R101, R88 ;  /* 0x00000058653c7221 */ /* 0x000fe20000010000 */
[----:B------:R-:W-:Y:S01]  /*0de0*/  FFMA.FTZ R61, R81, R88, R102 ;  /* 0x00000058513d7223 */ /* 0x000fe20000010066 */
[----:B------:R-:W-:Y:S01]  /*0df0*/  SHF.L.U32 R87, R87, 0x10, RZ ;  /* 0x0000001057577819 */ /* 0x000fe200000006ff */
        /* <DEDUP_REMOVED lines=13> */
.L_x_2891:
[----:B------:R-:W-:Y:S05]  /*0ed0*/  BSYNC B1 ;  /* 0x0000000000017941 */ /* 0x000fea0003800000 */
.L_x_2890:
[----:B------:R-:W-:-:S13]  /*0ee0*/  ISETP.NE.AND P3, PT, R0, RZ, PT ;  /* 0x000000ff0000720c */ /* 0x000fda0003f65270 */
        /* <DEDUP_REMOVED lines=11> */
[----:B--2---:R-:W-:Y:S01]  /*0fa0*/  IMAD.MOV.U32 R89, RZ, RZ, R66 ;  /* 0x000000ffff597224 */ /* 0x004fe200078e0042 */
[----:B------:R-:W-:-:S03]  /*0fb0*/  SHF.R.U64 R95, R66, 0x10, R67 ;  /* 0x00000010425f7819 */ /* 0x000fc60000001243 */
[----:B------:R-:W-:Y:S02]  /*0fc0*/  IMAD.U32 R96, R89, 0x10000, RZ ;  /* 0x0001000059607824 */ /* 0x000fe400078e00ff */
[C---:B---3--:R-:W-:Y:S01]  /*0fd0*/  FADD.FTZ R94, -R93.reuse, R60 ;  /* 0x0000003c5d5e7221 */ /* 0x048fe20000010100 */
[----:B------:R-:W-:-:S03]  /*0fe0*/  FADD.FTZ R66, -R93, R61 ;  /* 0x0000003d5d427221 */ /* 0x000fc60000010100 */
[C---:B-----5:R-:W-:Y:S01]  /*0ff0*/  FMUL.FTZ R89, R5.reuse, R94 ;  /* 0x0000005e05597220 */ /* 0x060fe20000410000 */
[----:B------:R-:W-:Y:S01]  /*1000*/  MOV R91, R67 ;  /* 0x00000043005b7202 */ /* 0x000fe20000000f00 */
[----:B------:R-:W-:Y:S01]  /*1010*/  FMUL.FTZ R94, R5, R66 ;  /* 0x00000042055e7220 */ /* 0x000fe20000410000 */
[----:B------:R-:W-:Y:S01]  /*1020*/  SHF.L.U32 R95, R95, 0x10, RZ ;  /* 0x000000105f5f7819 */ /* 0x000fe200000006ff */
[----:B------:R-:W-:Y:S01]  /*1030*/  FADD.FTZ R20, R20, R96 ;  /* 0x0000006014147221 */ /* 0x000fe20000010000 */
[-C--:B------:R-:W-:Y:S01]  /*1040*/  FFMA.FTZ R32, R89, R96.reuse, R32 ;  /* 0x0000006059207223 */ /* 0x080fe20000010020 */
[----:B------:R-:W-:Y:S01]  /*1050*/  FADD.FTZ R62, -R93, R62 ;  /* 0x0000003e5d3e7221 */ /* 0x000fe20000010100 */
[----:B------:R-:W-:Y:S01]  /*1060*/  FMUL.FTZ R96, R9, R96 ;  /* 0x0000006009607220 */ /* 0x000fe20000410000 */
[----:B------:R-:W-:Y:S02]  /*1070*/  IMAD.U32 R98, R91, 0x10000, RZ ;  /* 0x000100005b627824 */ /* 0x000fe400078e00ff */
[----:B------:R-:W-:Y:S01]  /*1080*/  FADD.FTZ R21, R21, R95 ;  /* 0x0000005f15157221 */ /* 0x000fe20000010000 */
[-C--:B------:R-:W-:Y:S01]  /*1090*/  FFMA.FTZ R33, R94, R95.reuse, R33 ;  /* 0x0000005f5e217223 */ /* 0x080fe20000010021 */
[----:B------:R-:W-:Y:S01]  /*10a0*/  SHF.R.U32.HI R97, RZ, 0x10, R67 ;  /* 0x00000010ff617819 */ /* 0x000fe20000011643 */
[----:B------:R-:W-:Y:S01]  /*10b0*/  FMUL.FTZ R91, R5, R62 ;  /* 0x0000003e055b7220 */ /* 0x000fe20000410000 */
[----:B------:R-:W-:Y:S01]  /*10c0*/  FMUL.FTZ R95, R8, R95 ;  /* 0x0000005f085f7220 */ /* 0x000fe20000410000 */
[----:B------:R-:W-:Y:S01]  /*10d0*/  FADD.FTZ R60, R101, R96 ;  /* 0x00000060653c7221 */ /* 0x000fe20000010000 */
[----:B------:R-:W-:Y:S01]  /*10e0*/  FFMA.FTZ R61, R89, R96, R102 ;  /* 0x00000060593d7223 */ /* 0x000fe20000010066 */
[----:B------:R-:W-:Y:S01]  /*10f0*/  FADD.FTZ R100, -R93, R63 ;  /* 0x0000003f5d647221 */ /* 0x000fe20000010100 */
[----:B0-----:R-:W-:Y:S01]  /*1100*/  SHF.L.U32 R64, R97, 0x10, RZ ;  /* 0x0000001061407819 */ /* 0x001fe200000006ff */
        /* <DEDUP_REMOVED lines=13> */
.L_x_2887:
[----:B------:R-:W-:Y:S05]  /*11e0*/  BSYNC B0 ;  /* 0x0000000000007941 */ /* 0x000fea0003800000 */
.L_x_2879:
[----:B------:R-:W-:Y:S01]  /*11f0*/  LOP3.LUT P3, RZ, R92, 0xff, RZ, 0xc0, !PT ;  /* 0x000000ff5cff7812 */ /* 0x000fe2000786c0ff */
[----:B------:R-:W-:Y:S01]  /*1200*/  UMOV UR6, 0xffffffff ;  /* 0xffffffff00067882 */ /* 0x000fe20000000000 */
[----:B------:R-:W-:Y:S02]  /*1210*/  SHF.R.U32.HI R60, RZ, 0x5, R70 ;  /* 0x00000005ff3c7819 */ /* 0x000fe40000011646 */
[----:B------:R-:W-:Y:S02]  /*1220*/  LOP3.LUT P4, RZ, R70, 0x1f, RZ, 0xc0, !PT ;  /* 0x0000001f46ff7812 */ /* 0x000fe4000788c0ff */
[----:B------:R-:W-:-:S07]  /*1230*/  LOP3.LUT R61, R60, 0x7fffffc, RZ, 0xc0, !PT ;  /* 0x07fffffc3c3d7812 */ /* 0x000fce00078ec0ff */
[----:B------:R-:W-:Y:S01]  /*1240*/  @!P3 VIADD R61, R61, 0x4 ;  /* 0x000000043d3db836 */ /* 0x000fe20000000000 */
[----:B------:R-:W-:Y:S06]  /*1250*/  BRA.DIV UR6, `(.L_x_2892) ;  /* 0x0000001606bc7947 */ /* 0x000fec000b800000 */
[----:B------:R-:W2:Y:S04]  /*1260*/  SHFL.DOWN PT, R62, R101, 0x10, 0x1f ;  /* 0x0a001f00653e7f89 */ /* 0x000ea800000e0000 */
[----:B------:R-:W3:Y:S01]  /*1270*/  SHFL.DOWN PT, R63, R102, 0x10, 0x1f ;  /* 0x0a001f00663f7f89 */ /* 0x000ee200000e0000 */
[----:B--2---:R-:W-:Y:S01]  /*1280*/  FADD.FTZ R62, R62, R101 ;  /* 0x000000653e3e7221 */ /* 0x004fe20000010000 */
[----:B---3--:R-:W-:-:S04]  /*1290*/  FADD.FTZ R63, R63, R102 ;  /* 0x000000663f3f7221 */ /* 0x008fc80000010000 */
[----:B------:R-:W2:Y:S04]  /*12a0*/  SHFL.DOWN PT, R65, R62, 0x8, 0x1f ;  /* 0x09001f003e417f89 */ /* 0x000ea800000e0000 */
[----:B------:R-:W3:Y:S01]  /*12b0*/  SHFL.DOWN PT, R64, R63, 0x8, 0x1f ;  /* 0x09001f003f407f89 */ /* 0x000ee200000e0000 */
[----:B--2---:R-:W-:Y:S01]  /*12c0*/  FADD.FTZ R65, R62, R65 ;  /* 0x000000413e417221 */ /* 0x004fe20000010000 */
[----:B---3--:R-:W-:-:S04]  /*12d0*/  FADD.FTZ R64, R63, R64 ;  /* 0x000000403f407221 */ /* 0x008fc80000010000 */
[----:B-1----:R-:W1:Y:S04]  /*12e0*/  SHFL.DOWN PT, R66, R65, 0x4, 0x1f ;  /* 0x08801f0041427f89 */ /* 0x002e6800000e0000 */
        /* <DEDUP_REMOVED lines=9> */
.L_x_2938:
[----:B------:R-:W4:Y:S01]  /*1380*/  S2R R65, SR_CgaCtaId ;  /* 0x0000000000417919 */ /* 0x000f220000008800 */
[----:B------:R-:W-:Y:S01]  /*1390*/  MOV R64, 0x400 ;  /* 0x0000040000407802 */ /* 0x000fe20000000f00 */
[----:B--2---:R-:W-:Y:S01]  /*13a0*/  FADD.FTZ R92, R93, R92 ;  /* 0x0000005c5d5c7221 */ /* 0x004fe20000010000 */
[----:B------:R-:W-:Y:S01]  /*13b0*/  @!P4 LOP3.LUT R60, R60, 0x3, RZ, 0xc0, !PT ;  /* 0x000000033c3cc812 */ /* 0x000fe200078ec0ff */
[----:B-1-3--:R-:W-:Y:S01]  /*13c0*/  FADD.FTZ R93, R62, R63 ;  /* 0x0000003f3e5d7221 */ /* 0x00afe20000010000 */
[----:B------:R-:W-:Y:S05]  /*13d0*/  WARPSYNC.ALL ;  /* 0x0000000000007948 */ /* 0x000fea0003800000 */
[----:B------:R-:W-:Y:S01]  /*13e0*/  @!P4 IADD3 R60, R61, R60, RZ ;  /* 0x0000003c3d3cc210 */ /* 0x000fe20007ffe0ff */
[----:B------:R-:W-:Y:S01]  /*13f0*/  BSSY B0, `(.L_x_2893) ;  /* 0x0000079000007945 */ /* 0x000fe20003800000 */
        /* <DEDUP_REMOVED lines=15> */
[----:B------:R-:W-:Y:S01]  /*14f0*/  @P4 VIADD R60, R99, 0xffffffff ;  /* 0xffffffff633c4836 */ /* 0x000fe20000000000 */
        /* <DEDUP_REMOVED lines=12> */
[----:B------:R-:W0:Y:S01]  /*15c0*/  @!P2 LDC.64 R60, c[0x0][0x2c8] ;  /* 0x0000b200ff3cab82 */ /* 0x000e220000000a00 */
[----:B------:R-:W-:Y:S01]  /*15d0*/  BSSY B1, `(.L_x_2895) ;  /* 0x000000d000017945 */ /* 0x000fe20003800000 */
[----:B0-----:R-:W-:-:S04]  /*15e0*/  @!P2 ISETP.NE.U32.AND P5, PT, R60, RZ, PT ;  /* 0x000000ff3c00a20c */ /* 0x001fc80003fa5070 */
[----:B------:R-:W-:-:S04]  /*15f0*/  @!P2 ISETP.NE.AND.EX P5, PT, R61, RZ, PT, P5 ;  /* 0x000000ff3d00a20c */ /* 0x000fc80003fa5350 */
[----:B------:R-:W-:Y:S01]  /*1600*/  @!P2 FSEL R93, R44, RZ, P5 ;  /* 0x000000ff2c5da208 */ /* 0x000fe20002800000 */
[----:B------:R-:W-:Y:S08]  /*1610*/  @!P2 BRA `(.L_x_2896) ;  /* 0x000000000020a947 */ /* 0x000ff00003800000 */
[----:B------:R-:W-:Y:S01]  /*1620*/  IMAD.U32 R60, RZ, RZ, UR12 ;  /* 0x0000000cff3c7e24 */ /* 0x000fe2000f8e00ff */
[----:B------:R-:W-:Y:S01]  /*1630*/  MOV R61, UR13 ;  /* 0x0000000d003d7c02 */ /* 0x000fe20008000f00 */
[----:B------:R-:W-:-:S03]  /*1640*/  FFMA.FTZ R63, R3, R67, R64 ;  /* 0x00000043033f7223 */ /* 0x000fc60000010040 */
[----:B------:R-:W-:Y:S01]  /*1650*/  ISETP.NE.U32.AND P5, PT, R60, RZ, PT ;  /* 0x000000ff3c00720c */ /* 0x000fe20003fa5070 */
[----:B------:R-:W-:-:S03]  /*1660*/  FADD.FTZ R62, R80, -R63 ;  /* 0x8000003f503e7221 */ /* 0x000fc60000010000 */
[----:B------:R-:W-:Y:S01]  /*1670*/  ISETP.NE.AND.EX P5, PT, R61, RZ, PT, P5 ;  /* 0x000000ff3d00720c */ /* 0x000fe20003fa5350 */
[----:B------:R-:W-:-:S12]  /*1680*/  FMUL.FTZ R93, R5, R62 ;  /* 0x0000003e055d7220 */ /* 0x000fd80000410000 */
[----:B------:R-:W-:-:S07]  /*1690*/  @P5 FADD.FTZ R93, R44, R93 ;  /* 0x0000005d2c5d5221 */ /* 0x000fce0000010000 */
.L_x_2896:
[----:B------:R-:W-:Y:S05]  /*16a0*/  BSYNC B1 ;  /* 0x0000000000017941 */ /* 0x000fea0003800000 */
.L_x_2895:
[----:B------:R-:W-:Y:S01]  /*16b0*/  @!P2 ISETP.NE.U32.AND P5, PT, R60, RZ, PT ;  /* 0x000000ff3c00a20c */ /* 0x000fe20003fa5070 */
[----:B------:R-:W-:Y:S03]  /*16c0*/  BSSY B1, `(.L_x_2897) ;  /* 0x000000a000017945 */ /* 0x000fe60003800000 */
[----:B------:R-:W-:-:S04]  /*16d0*/  @!P2 ISETP.NE.AND.EX P5, PT, R61, RZ, PT, P5 ;  /* 0x000000ff3d00a20c */ /* 0x000fc80003fa5350 */
[----:B------:R-:W-:Y:S01]  /*16e0*/  @!P2 FSEL R66, R45, RZ, P5 ;  /* 0x000000ff2d42a208 */ /* 0x000fe20002800000 */
[----:B------:R-:W-:Y:S08]  /*16f0*/  @!P2 BRA `(.L_x_2898) ;  /* 0x000000000018a947 */ /* 0x000ff00003800000 */
[----:B------:R-:W-:Y:S01]  /*1700*/  ISETP.NE.U32.AND P5, PT, R60, RZ, PT ;  /* 0x000000ff3c00720c */ /* 0x000fe20003fa5070 */
[----:B------:R-:W-:-:S03]  /*1710*/  FFMA.FTZ R62, R76, R67, R64 ;  /* 0x000000434c3e7223 */ /* 0x000fc60000010040 */
[----:B------:R-:W-:Y:S01]  /*1720*/  ISETP.NE.AND.EX P5, PT, R61, RZ, PT, P5 ;  /* 0x000000ff3d00720c */ /* 0x000fe20003fa5350 */
[----:B------:R-:W-:-:S04]  /*1730*/  FADD.FTZ R62, R77, -R62 ;  /* 0x8000003e4d3e7221 */ /* 0x000fc80000010000 */
[----:B------:R-:W-:-:S08]  /*1740*/  FMUL.FTZ R66, R5, R62 ;  /* 0x0000003e05427220 */ /* 0x000fd00000410000 */
[----:B------:R-:W-:-:S07]  /*1750*/  @P5 FADD.FTZ R66, R45, R66 ;  /* 0x000000422d425221 */ /* 0x000fce0000010000 */
.L_x_2898:
[----:B------:R-:W-:Y:S05]  /*1760*/  BSYNC B1 ;  /* 0x0000000000017941 */ /* 0x000fea0003800000 */
.L_x_2897:
        /* <DEDUP_REMOVED lines=11> */
.L_x_2900:
[----:B------:R-:W-:Y:S05]  /*1820*/  BSYNC B1 ;  /* 0x0000000000017941 */ /* 0x000fea0003800000 */
.L_x_2899:
[----:B------:R-:W0:Y:S01]  /*1830*/  LDC.64 R62, c[0x0][0x308] ;  /* 0x0000c200ff3e7b82 */ /* 0x000e220000000a00 */
[----:B------:R-:W-:Y:S01]  /*1840*/  @!P2 ISETP.NE.U32.AND P5, PT, R60, RZ, PT ;  /* 0x000000ff3c00a20c */ /* 0x000fe20003fa5070 */
[----:B------:R-:W-:Y:S03]  /*1850*/  BSSY B1, `(.L_x_2901) ;  /* 0x000000e000017945 */ /* 0x000fe60003800000 */
[----:B------:R-:W-:-:S04]  /*1860*/  @!P2 ISETP.NE.AND.EX P5, PT, R61, RZ, PT, P5 ;  /* 0x000000ff3d00a20c */ /* 0x000fc80003fa5350 */
[----:B------:R-:W-:Y:S02]  /*1870*/  @!P2 FSEL R92, R47, RZ, P5 ;  /* 0x000000ff2f5ca208 */ /* 0x000fe40002800000 */
[----:B0-----:R-:W-:-:S04]  /*1880*/  ISETP.NE.U32.AND P5, PT, R62, RZ, PT ;  /* 0x000000ff3e00720c */ /* 0x001fc80003fa5070 */
[----:B------:R-:W-:-:S04]  /*1890*/  ISETP.NE.AND.EX P5, PT, R63, RZ, PT, P5 ;  /* 0x000000ff3f00720c */ /* 0x000fc80003fa5350 */
[----:B------:R-:W-:Y:S02]  /*18a0*/  SEL R56, R93, R56, P5 ;  /* 0x000000385d387207 */ /* 0x000fe40002800000 */
[----:B------:R-:W-:Y:S01]  /*18b0*/  SEL R57, R66, R57, P5 ;  /* 0x0000003942397207 */ /* 0x000fe20002800000 */
[----:B------:R-:W-:Y:S06]  /*18c0*/  @!P2 BRA `(.L_x_2902) ;  /* 0x000000000018a947 */ /* 0x000fec0003800000 */
[----:B------:R-:W-:Y:S01]  /*18d0*/  ISETP.NE.U32.AND P6, PT, R60, RZ, PT ;  /* 0x000000ff3c00720c */ /* 0x000fe20003fc5070 */
[----:B------:R-:W-:-:S03]  /*18e0*/  FFMA.FTZ R60, R78, R67, R64 ;  /* 0x000000434e3c7223 */ /* 0x000fc60000010040 */
[----:B------:R-:W-:Y:S01]  /*18f0*/  ISETP.NE.AND.EX P6, PT, R61, RZ, PT, P6 ;  /* 0x000000ff3d00720c */ /* 0x000fe20003fc5360 */
[----:B------:R-:W-:-:S04]  /*1900*/  FADD.FTZ R60, R79, -R60 ;  /* 0x8000003c4f3c7221 */ /* 0x000fc80000010000 */
[----:B------:R-:W-:-:S08]  /*1910*/  FMUL.FTZ R92, R5, R60 ;  /* 0x0000003c055c7220 */ /* 0x000fd00000410000 */
[----:B------:R-:W-:-:S07]  /*1920*/  @P6 FADD.FTZ R92, R47, R92 ;  /* 0x0000005c2f5c6221 */ /* 0x000fce0000010000 */
.L_x_2902:
[----:B------:R-:W-:Y:S05]  /*1930*/  BSYNC B1 ;  /* 0x0000000000017941 */ /* 0x000fea0003800000 */
.L_x_2901:
[----:B------:R-:W-:Y:S01]  /*1940*/  SEL R58, R99, R58, P5 ;  /* 0x0000003a633a7207 */ /* 0x000fe20002800000 */
[----:B------:R-:W0:Y:S01]  /*1950*/  @P4 LDC R102, c[0x0][0x29c] ;  /* 0x0000a700ff664b82 */ /* 0x000e220000000800 */
[----:B------:R-:W-:Y:S01]  /*1960*/  SEL R59, R92, R59, P5 ;  /* 0x0000003b5c3b7207 */ /* 0x000fe20002800000 */
[----:B------:R-:W-:Y:S01]  /*1970*/  BSSY B1, `(.L_x_2903) ;  /* 0x000001e000017945 */ /* 0x000fe20003800000 */
[----:B------:R-:W-:-:S04]  /*1980*/  ISETP.NE.U32.AND P5, PT, R62, RZ, PT ;  /* 0x000000ff3e00720c */ /* 0x000fc80003fa5070 */
[----:B------:R-:W-:Y:S01]  /*1990*/  ISETP.NE.AND.EX P5, PT, R63, RZ, PT, P5 ;  /* 0x000000ff3f00720c */ /* 0x000fe20003fa5350 */
[----:B------:R-:W1:Y:S08]  /*19a0*/  @P4 LDC R62, c[0x0][0x29c] ;  /* 0x0000a700ff3e4b82 */ /* 0x000e700000000800 */
[----:B------:R-:W2:Y:S08]  /*19b0*/  @P4 LDC R63, c[0x0][0x29c] ;  /* 0x0000a700ff3f4b82 */ /* 0x000eb00000000800 */
[----:B------:R-:W3:Y:S01]  /*19c0*/  @P5 LDC.64 R60, c[0x0][0x308] ;  /* 0x0000c200ff3c5b82 */ /* 0x000ee20000000a00 */
[----:B0-----:R-:W-:-:S05]  /*19d0*/  @P4 FMUL.FTZ R99, R99, R102 ;  /* 0x0000006663634220 */ /* 0x001fca0000410000 */
[----:B------:R-:W-:Y:S02]  /*19e0*/  @P4 F2FP.BF16.F32.PACK_AB R99, RZ, R99 ;  /* 0x00000063ff63423e */ /* 0x000fe400000010ff */
[----:B------:R-:W0:Y:S01]  /*19f0*/  @P4 LDC R101, c[0x0][0x29c] ;  /* 0x0000a700ff654b82 */ /* 0x000e220000000800 */
[----:B-1----:R-:W-:Y:S01]  /*1a00*/  @P4 FMUL.FTZ R93, R93, R62 ;  /* 0x0000003e5d5d4220 */ /* 0x002fe20000410000 */
[----:B------:R-:W-:-:S04]  /*1a10*/  @P4 PRMT R73, R99, 0x7610, R73 ;  /* 0x0000761063494816 */ /* 0x000fc80000000049 */
[----:B------:R-:W-:Y:S01]  /*1a20*/  @P4 F2FP.BF16.F32.PACK_AB R93, RZ, R93 ;  /* 0x0000005dff5d423e */ /* 0x000fe200000010ff */
[----:B--2---:R-:W-:-:S03]  /*1a30*/  @P4 FMUL.FTZ R66, R66, R63 ;  /* 0x0000003f42424220 */ /* 0x004fc60000410000 */
[----:B------:R-:W-:Y:S02]  /*1a40*/  @P4 PRMT R71, R93, 0x7610, R71 ;  /* 0x000076105d474816 */ /* 0x000fe40000000047 */
[----:B------:R-:W-:Y:S01]  /*1a50*/  @P4 F2FP.BF16.F32.PACK_AB R66, RZ, R66 ;  /* 0x00000042ff42423e */ /* 0x000fe200000010ff */
[----:B---3--:R-:W-:-:S03]  /*1a60*/  @P5 IMAD.WIDE.U32 R60, R4, 0x10, R60 ;  /* 0x00000010043c5825 */ /* 0x008fc600078e003c */
[----:B------:R-:W-:Y:S02]  /*1a70*/  @P4 PRMT R72, R66, 0x7610, R72 ;  /* 0x0000761042484816 */ /* 0x000fe40000000048 */
[----:B------:R1:W-:Y:S01]  /*1a80*/  @P5 STG.E.128 desc[UR4][R60.64], R56 ;  /* 0x000000383c005986 */ /* 0x0003e2000c101d04 */
[----:B0-----:R-:W-:-:S05]  /*1a90*/  @P4 FMUL.FTZ R92, R92, R101 ;  /* 0x000000655c5c4220 */ /* 0x001fca0000410000 */
[----:B------:R-:W-:-:S04]  /*1aa0*/  @P4 F2FP.BF16.F32.PACK_AB R92, RZ, R92 ;  /* 0x0000005cff5c423e */ /* 0x000fc800000010ff */
[----:B------:R-:W-:Y:S01]  /*1ab0*/  @P4 PRMT R74, R92, 0x7610, R74 ;  /* 0x000076105c4a4816 */ /* 0x000fe2000000004a */
        /* <DEDUP_REMOVED lines=9> */
.L_x_2904:
[----:B------:R-:W-:Y:S05]  /*1b50*/  BSYNC B1 ;  /* 0x0000000000017941 */ /* 0x000fea0003800000 */
.L_x_2903:
[----:B------:R-:W-:Y:S01]  /*1b60*/  VIADD R4, R4, 0x80 ;  /* 0x0000008004047836 */ /* 0x000fe20000000000 */
[----:B------:R-:W-:-:S07]  /*1b70*/  IADD3 R65, R65, 0x80, RZ ;  /* 0x0000008041417810 */ /* 0x000fce0007ffe0ff */
.L_x_2894:
[----:B------:R-:W-:Y:S05]  /*1b80*/  BSYNC B0 ;  /* 0x0000000000007941 */ /* 0x000fea0003800000 */
.L_x_2893:
[----:B------:R-:W-:Y:S04]  /*1b90*/  BSSY B0, `(.L_x_2905) ;  /* 0x000005e000007945 */ /* 0x000fe80003800000 */
[----:B------:R-:W-:Y:S05]  /*1ba0*/  @!P1 BRA `(.L_x_2906) ;  /* 0x0000000400709947 */ /* 0x000fea0003800000 */
[----:B0-----:R-:W0:Y:S01]  /*1bb0*/  @!P2 LDC.64 R60, c[0x0][0x2c8] ;  /* 0x0000b200ff3cab82 */ /* 0x001e220000000a00 */
        /* <DEDUP_REMOVED lines=13> */
.L_x_2908:
[----:B------:R-:W-:Y:S05]  /*1c90*/  BSYNC B1 ;  /* 0x0000000000017941 */ /* 0x000fea0003800000 */
.L_x_2907:
        /* <DEDUP_REMOVED lines=11> */
.L_x_2910:
[----:B------:R-:W-:Y:S05]  /*1d50*/  BSYNC B1 ;  /* 0x0000000000017941 */ /* 0x000fea0003800000 */
.L_x_2909:
        /* <DEDUP_REMOVED lines=11> */
.L_x_2912:
[----:B------:R-:W-:Y:S05]  /*1e10*/  BSYNC B1 ;  /* 0x0000000000017941 */ /* 0x000fea0003800000 */
.L_x_2911:
        /* <DEDUP_REMOVED lines=16> */
.L_x_2914:
[----:B------:R-:W-:Y:S05]  /*1f20*/  BSYNC B1 ;  /* 0x0000000000017941 */ /* 0x000fea0003800000 */
.L_x_2913:
        /* <DEDUP_REMOVED lines=33> */
.L_x_2916:
[----:B------:R-:W-:Y:S05]  /*2140*/  BSYNC B1 ;  /* 0x0000000000017941 */ /* 0x000fea0003800000 */
.L_x_2915:
[----:B------:R-:W-:Y:S01]  /*2150*/  VIADD R4, R4, 0x80 ;  /* 0x0000008004047836 */ /* 0x000fe20000000000 */
[----:B------:R-:W-:-:S07]  /*2160*/  IADD3 R65, R65, 0x80, RZ ;  /* 0x0000008041417810 */ /* 0x000fce0007ffe0ff */
.L_x_2906:
[----:B------:R-:W-:Y:S05]  /*2170*/  BSYNC B0 ;  /* 0x0000000000007941 */ /* 0x000fea0003800000 */
.L_x_2905:
[----:B------:R-:W-:Y:S01]  /*2180*/  ISETP.NE.AND P5, PT, R0, RZ, PT ;  /* 0x000000ff0000720c */ /* 0x000fe20003fa5270 */
[----:B------:R-:W-:-:S12]  /*2190*/  BSSY B0, `(.L_x_2917) ;  /* 0x000005a000007945 */ /* 0x000fd80003800000 */
        /* <DEDUP_REMOVED lines=15> */
.L_x_2920:
[----:B------:R-:W-:Y:S05]  /*2290*/  BSYNC B1 ;  /* 0x0000000000017941 */ /* 0x000fea0003800000 */
.L_x_2919:
        /* <DEDUP_REMOVED lines=11> */
.L_x_2922:
[----:B------:R-:W-:Y:S05]  /*2350*/  BSYNC B1 ;  /* 0x0000000000017941 */ /* 0x000fea0003800000 */
.L_x_2921:
        /* <DEDUP_REMOVED lines=11> */
.L_x_2924:
[----:B------:R-:W-:Y:S05]  /*2410*/  BSYNC B1 ;  /* 0x0000000000017941 */ /* 0x000fea0003800000 */
.L_x_2923:
        /* <DEDUP_REMOVED lines=16> */
.L_x_2926:
[----:B------:R-:W-:Y:S05]  /*2520*/  BSYNC B1 ;  /* 0x0000000000017941 */ /* 0x000fea0003800000 */
.L_x_2925:
[----:B------:R-:W-:Y:S01]  /*2530*/  ISETP.NE.U32.AND P2, PT, R62, RZ, PT ;  /* 0x000000ff3e00720c */ /* 0x000fe20003f45070 */
[----:B------:R-:W0:Y:S01]  /*2540*/  @P4 LDC R5, c[0x0][0x29c] ;  /* 0x0000a700ff054b82 */ /* 0x000e220000000800 */
[----:B------:R-:W-:Y:S02]  /*2550*/  SEL R58, R99, R58, P5 ;  /* 0x0000003a633a7207 */ /* 0x000fe40002800000 */
[----:B------:R-:W-:Y:S02]  /*2560*/  ISETP.NE.AND.EX P2, PT, R63, RZ, PT, P2 ;  /* 0x000000ff3f00720c */ /* 0x000fe40003f45320 */
[----:B------:R-:W-:-:S03]  /*2570*/  SEL R59, R92, R59, P5 ;  /* 0x0000003b5c3b7207 */ /* 0x000fc60002800000 */
[----:B------:R-:W1:Y:S08]  /*2580*/  @P4 LDC R62, c[0x0][0x29c] ;  /* 0x0000a700ff3e4b82 */ /* 0x000e700000000800 */
[----:B------:R-:W2:Y:S08]  /*2590*/  @P2 LDC.64 R60, c[0x0][0x308] ;  /* 0x0000c200ff3c2b82 */ /* 0x000eb00000000a00 */
[----:B------:R-:W3:Y:S01]  /*25a0*/  @P4 LDC R64, c[0x0][0x29c] ;  /* 0x0000a700ff404b82 */ /* 0x000ee20000000800 */
[----:B0-----:R-:W-:-:S05]  /*25b0*/  @P4 FMUL.FTZ R66, R66, R5 ;  /* 0x0000000542424220 */ /* 0x001fca0000410000 */
[----:B------:R-:W-:Y:S02]  /*25c0*/  @P4 F2FP.BF16.F32.PACK_AB R66, RZ, R66 ;  /* 0x00000042ff42423e */ /* 0x000fe400000010ff */
[----:B------:R-:W0:Y:S01]  /*25d0*/  @P4 LDC R63, c[0x0][0x29c] ;  /* 0x0000a700ff3f4b82 */ /* 0x000e220000000800 */
[----:B-1----:R-:W-:Y:S01]  /*25e0*/  @P4 FMUL.FTZ R93, R93, R62 ;  /* 0x0000003e5d5d4220 */ /* 0x002fe20000410000 */
[----:B------:R-:W-:-:S04]  /*25f0*/  @P4 PRMT R72, R66, 0x7610, R72 ;  /* 0x0000761042484816 */ /* 0x000fc80000000048 */
[----:B------:R-:W-:Y:S01]  /*2600*/  @P4 F2FP.BF16.F32.PACK_AB R93, RZ, R93 ;  /* 0x0000005dff5d423e */ /* 0x000fe200000010ff */
[----:B--2---:R-:W-:-:S03]  /*2610*/  @P2 IMAD.WIDE.U32 R60, R4, 0x10, R60 ;  /* 0x00000010043c2825 */ /* 0x004fc600078e003c */
[----:B------:R-:W-:Y:S02]  /*2620*/  @P4 PRMT R71, R93, 0x7610, R71 ;  /* 0x000076105d474816 */ /* 0x000fe40000000047 */
[----:B------:R1:W-:Y:S01]  /*2630*/  @P2 STG.E.128 desc[UR4][R60.64], R56 ;  /* 0x000000383c002986 */ /* 0x0003e2000c101d04 */
[----:B---3--:R-:W-:-:S05]  /*2640*/  @P4 FMUL.FTZ R99, R99, R64 ;  /* 0x0000004063634220 */ /* 0x008fca0000410000 */
[----:B------:R-:W-:Y:S01]  /*2650*/  @P4 F2FP.BF16.F32.PACK_AB R99, RZ, R99 ;  /* 0x00000063ff63423e */ /* 0x000fe200000010ff */
[----:B0-----:R-:W-:-:S03]  /*2660*/  @P4 FMUL.FTZ R92, R92, R63 ;  /* 0x0000003f5c5c4220 */ /* 0x001fc60000410000 */
[----:B------:R-:W-:Y:S02]  /*2670*/  @P4 PRMT R73, R99, 0x7610, R73 ;  /* 0x0000761063494816 */ /* 0x000fe40000000049 */
        /* <DEDUP_REMOVED lines=11> */
.L_x_2918:
[----:B------:R-:W-:Y:S05]  /*2730*/  BSYNC B0 ;  /* 0x0000000000007941 */ /* 0x000fea0003800000 */
.L_x_2917:
[----:B------:R-:W-:Y:S01]  /*2740*/  VIADD R18, R18, UR10 ;  /* 0x0000000a12127c36 */ /* 0x000fe20008000000 */
[----:B------:R-:W-:-:S04]  /*2750*/  SEL R92, RZ, 0x1, P3 ;  /* 0x00000001ff5c7807 */ /* 0x000fc80001800000 */
[----:B------:R-:W-:-:S13]  /*2760*/  ISETP.GE.AND P2, PT, R18, UR11, PT ;  /* 0x0000000b12007c0c */ /* 0x000fda000bf46270 */
[----:B------:R-:W-:Y:S05]  /*2770*/  @!P2 BRA `(.L_x_2927) ;  /* 0xffffffdc005ca947 */ /* 0x000fea000383ffff */
.L_x_2878:
[----:B------:R-:W-:Y:S01]  /*2780*/  ISETP.NE.AND P2, PT, R0, RZ, PT ;  /* 0x000000ff0000720c */ /* 0x000fe20003f45270 */
[----:B------:R-:W2:Y:S01]  /*2790*/  S2UR UR6, SR_CTAID.X ;  /* 0x00000000000679c3 */ /* 0x000ea20000002500 */
[----:B------:R-:W2:Y:S07]  /*27a0*/  S2R R0, SR_TID.X ;  /* 0x0000000000007919 */ /* 0x000eae0000002100 */
[----:B------:R-:W3:Y:S08]  /*27b0*/  @P0 LDC.64 R2, c[0x0][0x2d0] ;  /* 0x0000b400ff020b82 */ /* 0x000ef00000000a00 */
[----:B-1---5:R-:W1:Y:S08]  /*27c0*/  @P0 LDC.64 R4, c[0x0][0x2d8] ;  /* 0x0000b600ff040b82 */ /* 0x022e700000000a00 */
[----:B------:R-:W4:Y:S08]  /*27d0*/  @P1 LDC.64 R6, c[0x0][0x2d0] ;  /* 0x0000b400ff061b82 */ /* 0x000f300000000a00 */
[----:B------:R-:W0:Y:S01]  /*27e0*/  @P1 LDC.64 R8, c[0x0][0x2d8] ;  /* 0x0000b600ff081b82 */ /* 0x000e220000000a00 */
[----:B--2---:R-:W-:-:S02]  /*27f0*/  LEA.HI R10, R0, UR6, RZ, 0x19 ;  /* 0x00000006000a7c11 */ /* 0x004fc4000f8fc8ff */
[----:B------:R-:W-:-:S03]  /*2800*/  LOP3.LUT R0, R0, 0x7f, RZ, 0xc0, !PT ;  /* 0x0000007f00007812 */ /* 0x000fc600078ec0ff */
[----:B------:R-:W-:-:S05]  /*2810*/  IMAD R69, R10, R69, RZ ;  /* 0x000000450a457224 */ /* 0x000fca00078e02ff */
[----:B------:R-:W-:-:S05]  /*2820*/  LEA.HI R69, R69, R0, RZ, 0x1e ;  /* 0x0000000045457211 */ /* 0x000fca00078ff0ff */
[----:B---3--:R-:W-:-:S04]  /*2830*/  @P0 IMAD.WIDE.U32 R2, R69, 0x10, R2 ;  /* 0x0000001045020825 */ /* 0x008fc800078e0002 */
[C---:B-1----:R-:W-:Y:S01]  /*2840*/  @P0 IMAD.WIDE.U32 R4, R69.reuse, 0x10, R4 ;  /* 0x0000001045040825 */ /* 0x042fe200078e0004 */
[----:B------:R-:W-:Y:S01]  /*2850*/  @P0 IADD3 R69, R69, 0x80, RZ ;  /* 0x0000008045450810 */ /* 0x000fe20007ffe0ff */
[----:B------:R1:W-:Y:S04]  /*2860*/  @P0 STG.E.128 desc[UR4][R2.64], R28 ;  /* 0x0000001c02000986 */ /* 0x0003e8000c101d04 */
[C---:B----4-:R-:W-:Y:S01]  /*2870*/  @P1 IMAD.WIDE.U32 R6, R69.reuse, 0x10, R6 ;  /* 0x0000001045061825 */ /* 0x050fe200078e0006 */
[----:B------:R1:W-:Y:S03]  /*2880*/  @P0 STG.E.128 desc[UR4][R4.64], R40 ;  /* 0x0000002804000986 */ /* 0x0003e6000c101d04 */
[----:B0-----:R-:W-:Y:S01]  /*2890*/  @P1 IMAD.WIDE.U32 R8, R69, 0x10, R8 ;  /* 0x0000001045081825 */ /* 0x001fe200078e0008 */
[----:B------:R1:W-:Y:S04]  /*28a0*/  @P1 STG.E.128 desc[UR4][R6.64], R24 ;  /* 0x0000001806001986 */ /* 0x0003e8000c101d04 */
[----:B------:R1:W-:Y:S01]  /*28b0*/  @P1 STG.E.128 desc[UR4][R8.64], R36 ;  /* 0x0000002408001986 */ /* 0x0003e2000c101d04 */
[----:B------:R-:W-:Y:S05]  /*28c0*/  @!P2 EXIT ;  /* 0x000000000000a94d */ /* 0x000fea0003800000 */
[----:B-1----:R-:W0:Y:S01]  /*28d0*/  LDC.64 R2, c[0x0][0x2d0] ;  /* 0x0000b400ff027b82 */ /* 0x002e220000000a00 */
[----:B------:R-:W-:-:S07]  /*28e0*/  @P1 VIADD R69, R69, 0x80 ;  /* 0x0000008045451836 */ /* 0x000fce0000000000 */
[----:B------:R-:W1:Y:S01]  /*28f0*/  LDC.64 R4, c[0x0][0x2d8] ;  /* 0x0000b600ff047b82 */ /* 0x000e620000000a00 */
[----:B0-----:R-:W-:-:S05]  /*2900*/  IMAD.WIDE.U32 R2, R69, 0x10, R2 ;  /* 0x0000001045027825 */ /* 0x001fca00078e0002 */
[----:B------:R-:W-:Y:S01]  /*2910*/  STG.E.128 desc[UR4][R2.64], R20 ;  /* 0x0000001402007986 */ /* 0x000fe2000c101d04 */
[----:B-1----:R-:W-:-:S05]  /*2920*/  IMAD.WIDE.U32 R4, R69, 0x10, R4 ;  /* 0x0000001045047825 */ /* 0x002fca00078e0004 */
[----:B------:R-:W-:Y:S01]  /*2930*/  STG.E.128 desc[UR4][R4.64], R32 ;  /* 0x0000002004007986 */ /* 0x000fe2000c101d04 */
[----:B------:R-:W-:Y:S05]  /*2940*/  EXIT ;  /* 0x000000000000794d */ /* 0x000fea0003800000 */
.L_x_2892:
[----:B------:R-:W-:Y:S01]  /*2950*/  HFMA2.MMA R108, -RZ, RZ, 0, 1.847743988037109375e-06 ;  /* 0x0000001fff6c7435 */ /* 0x000fe200000001ff */
[----:B------:R-:W-:Y:S01]  /*2960*/  MOV R106, R101 ;  /* 0x00000065006a7202 */ /* 0x000fe20000000f00 */
[----:B------:R-:W-:Y:S02]  /*2970*/  IMAD.MOV.U32 R105, RZ, RZ, 0x10 ;  /* 0x00000010ff697424 */ /* 0x000fe400078e00ff */
[----:B------:R-:W-:-:S07]  /*2980*/  IMAD.MOV.U32 R103, RZ, RZ, -0x1 ;  /* 0xffffffffff677424 */ /* 0x000fce00078e00ff */
[----:B01---5:R-:W-:Y:S05]  /*2990*/  WARPSYNC.COLLECTIVE R103, `(.L_x_2928) ;  /* 0x0000000067087348 */ /* 0x023fea0003c00000 */
[----:B------:R2:W3:Y:S02]  /*29a0*/  SHFL.DOWN P5, R104, R106, R105, R108 ;  /* 0x080000696a687389 */ /* 0x0004e400000a006c */
[----:B0123-5:R-:W-:Y:S01]  /*29b0*/  ENDCOLLECTIVE ;  /* 0x000000000000791b */ /* 0x02ffe20003800000 */
.L_x_2928:
[----:B------:R-:W-:Y:S01]  /*29c0*/  IMAD.MOV.U32 R106, RZ, RZ, R102 ;  /* 0x000000ffff6a7224 */ /* 0x000fe200078e0066 */
[----:B------:R-:W-:-:S07]  /*29d0*/  MOV R62, R104 ;  /* 0x00000068003e7202 */ /* 0x000fce0000000f00 */
[----:B------:R-:W-:Y:S05]  /*29e0*/  WARPSYNC.COLLECTIVE R103, `(.L_x_2929) ;  /* 0x0000000067087348 */ /* 0x000fea0003c00000 */
[----:B------:R0:W1:Y:S02]  /*29f0*/  SHFL.DOWN P5, R104, R106, R105, R108 ;  /* 0x080000696a687389 */ /* 0x00006400000a006c */
[----:B01----:R-:W-:Y:S01]  /*2a00*/  ENDCOLLECTIVE ;  /* 0x000000000000791b */ /* 0x003fe20003800000 */
.L_x_2929:
[----:B------:R-:W-:Y:S01]  /*2a10*/  FADD.FTZ R62, R62, R101 ;  /* 0x000000653e3e7221 */ /* 0x000fe20000010000 */
[----:B------:R-:W-:-:S03]  /*2a20*/  HFMA2.MMA R105, -RZ, RZ, 0, 4.76837158203125e-07 ;  /* 0x00000008ff697435 */ /* 0x000fc600000001ff */
[----:B------:R-:W-:Y:S01]  /*2a30*/  IMAD.MOV.U32 R106, RZ, RZ, R62 ;  /* 0x000000ffff6a7224 */ /* 0x000fe200078e003e */
[----:B------:R-:W-:-:S07]  /*2a40*/  MOV R63, R104 ;  /* 0x00000068003f7202 */ /* 0x000fce0000000f00 */
[----:B------:R-:W-:Y:S05]  /*2a50*/  WARPSYNC.COLLECTIVE R103, `(.L_x_2930) ;  /* 0x0000000067087348 */ /* 0x000fea0003c00000 */
[----:B------:R0:W1:Y:S02]  /*2a60*/  SHFL.DOWN P5, R104, R106, R105, R108 ;  /* 0x080000696a687389 */ /* 0x00006400000a006c */
[----:B01----:R-:W-:Y:S01]  /*2a70*/  ENDCOLLECTIVE ;  /* 0x000000000000791b */ /* 0x003fe20003800000 */
.L_x_2930:
[----:B------:R-:W-:-:S05]  /*2a80*/  FADD.FTZ R63, R63, R102 ;  /* 0x000000663f3f7221 */ /* 0x000fca0000010000 */
[----:B------:R-:W-:Y:S01]  /*2a90*/  MOV R106, R63 ;  /* 0x0000003f006a7202 */ /* 0x000fe20000000f00 */
[----:B------:R-:W-:-:S07]  /*2aa0*/  IMAD.MOV.U32 R65, RZ, RZ, R104 ;  /* 0x000000ffff417224 */ /* 0x000fce00078e0068 */
[----:B------:R-:W-:Y:S05]  /*2ab0*/  WARPSYNC.COLLECTIVE R103, `(.L_x_2931) ;  /* 0x0000000067087348 */ /* 0x000fea0003c00000 */
[----:B------:R0:W1:Y:S02]  /*2ac0*/  SHFL.DOWN P5, R104, R106, R105, R108 ;  /* 0x080000696a687389 */ /* 0x00006400000a006c */
[----:B01----:R-:W-:Y:S01]  /*2ad0*/  ENDCOLLECTIVE ;  /* 0x000000000000791b */ /* 0x003fe20003800000 */
.L_x_2931:
[----:B------:R-:W-:Y:S01]  /*2ae0*/  FADD.FTZ R65, R62, R65 ;  /* 0x000000413e417221 */ /* 0x000fe20000010000 */
[----:B------:R-:W-:-:S03]  /*2af0*/  HFMA2.MMA R105, -RZ, RZ, 0, 2.384185791015625e-07 ;  /* 0x00000004ff697435 */ /* 0x000fc600000001ff */
[----:B------:R-:W-:Y:S01]  /*2b00*/  IMAD.MOV.U32 R106, RZ, RZ, R65 ;  /* 0x000000ffff6a7224 */ /* 0x000fe200078e0041 */
[----:B------:R-:W-:-:S07]  /*2b10*/  MOV R64, R104 ;  /* 0x0000006800407202 */ /* 0x000fce0000000f00 */
[----:B------:R-:W-:Y:S05]  /*2b20*/  WARPSYNC.COLLECTIVE R103, `(.L_x_2932) ;  /* 0x0000000067087348 */ /* 0x000fea0003c00000 */
[----:B------:R0:W1:Y:S02]  /*2b30*/  SHFL.DOWN P5, R104, R106, R105, R108 ;  /* 0x080000696a687389 */ /* 0x00006400000a006c */
[----:B01----:R-:W-:Y:S01]  /*2b40*/  ENDCOLLECTIVE ;  /* 0x000000000000791b */ /* 0x003fe20003800000 */
.L_x_2932:
[----:B------:R-:W-:-:S04]  /*2b50*/  FADD.FTZ R64, R63, R64 ;  /* 0x000000403f407221 */ /* 0x000fc80000010000 */
[----:B------:R-:W-:Y:S01]  /*2b60*/  IMAD.MOV.U32 R106, RZ, RZ, R64 ;  /* 0x000000ffff6a7224 */ /* 0x000fe200078e0040 */
[----:B------:R-:W-:-:S07]  /*2b70*/  MOV R66, R104 ;  /* 0x0000006800427202 */ /* 0x000fce0000000f00 */
[----:B------:R-:W-:Y:S05]  /*2b80*/  WARPSYNC.COLLECTIVE R103, `(.L_x_2933) ;  /* 0x0000000067087348 */ /* 0x000fea0003c00000 */
[----:B------:R0:W1:Y:S02]  /*2b90*/  SHFL.DOWN P5, R104, R106, R105, R108 ;  /* 0x080000696a687389 */ /* 0x00006400000a006c */
[----:B01----:R-:W-:Y:S01]  /*2ba0*/  ENDCOLLECTIVE ;  /* 0x000000000000791b */ /* 0x003fe20003800000 */
.L_x_2933:
[----:B------:R-:W-:-:S05]  /*2bb0*/  FADD.FTZ R66, R65, R66 ;  /* 0x0000004241427221 */ /* 0x000fca0000010000 */
[----:B------:R-:W-:Y:S01]  /*2bc0*/  MOV R106, R66 ;  /* 0x00000042006a7202 */ /* 0x000fe20000000f00 */
[----:B------:R-:W-:Y:S01]  /*2bd0*/  IMAD.MOV.U32 R105, RZ, RZ, 0x2 ;  /* 0x00000002ff697424 */ /* 0x000fe200078e00ff */
[----:B------:R-:W-:-:S07]  /*2be0*/  MOV R67, R104 ;  /* 0x0000006800437202 */ /* 0x000fce0000000f00 */
[----:B------:R-:W-:Y:S05]  /*2bf0*/  WARPSYNC.COLLECTIVE R103, `(.L_x_2934) ;  /* 0x0000000067087348 */ /* 0x000fea0003c00000 */
[----:B------:R0:W1:Y:S02]  /*2c00*/  SHFL.DOWN P5, R104, R106, R105, R108 ;  /* 0x080000696a687389 */ /* 0x00006400000a006c */
[----:B01----:R-:W-:Y:S01]  /*2c10*/  ENDCOLLECTIVE ;  /* 0x000000000000791b */ /* 0x003fe20003800000 */
.L_x_2934:
[----:B------:R-:W-:-:S05]  /*2c20*/  FADD.FTZ R67, R64, R67 ;  /* 0x0000004340437221 */ /* 0x000fca0000010000 */
[----:B------:R-:W-:Y:S02]  /*2c30*/  MOV R106, R67 ;  /* 0x00000043006a7202 */ /* 0x000fe40000000f00 */
[----:B------:R-:W-:-:S07]  /*2c40*/  MOV R93, R104 ;  /* 0x00000068005d7202 */ /* 0x000fce0000000f00 */
[----:B------:R-:W-:Y:S05]  /*2c50*/  WARPSYNC.COLLECTIVE R103, `(.L_x_2935) ;  /* 0x0000000067087348 */ /* 0x000fea0003c00000 */
[----:B------:R0:W1:Y:S02]  /*2c60*/  SHFL.DOWN P5, R104, R106, R105, R108 ;  /* 0x080000696a687389 */ /* 0x00006400000a006c */
[----:B01----:R-:W-:Y:S01]  /*2c70*/  ENDCOLLECTIVE ;  /* 0x000000000000791b */ /* 0x003fe20003800000 */
.L_x_2935:
[----:B------:R-:W-:Y:S01]  /*2c80*/  FADD.FTZ R93, R66, R93 ;  /* 0x0000005d425d7221 */ /* 0x000fe20000010000 */
[----:B------:R-:W-:-:S04]  /*2c90*/  HFMA2.MMA R105, -RZ, RZ, 0, 5.9604644775390625e-08 ;  /* 0x00000001ff697435 */ /* 0x000fc800000001ff */
[----:B------:R-:W-:Y:S01]  /*2ca0*/  MOV R106, R93 ;  /* 0x0000005d006a7202 */ /* 0x000fe20000000f00 */
[----:B------:R-:W-:-:S07]  /*2cb0*/  IMAD.MOV.U32 R92, RZ, RZ, R104 ;  /* 0x000000ffff5c7224 */ /* 0x000fce00078e0068 */
[----:B------:R-:W-:Y:S05]  /*2cc0*/  WARPSYNC.COLLECTIVE R103, `(.L_x_2936) ;  /* 0x0000000067087348 */ /* 0x000fea0003c00000 */
[----:B------:R0:W1:Y:S02]  /*2cd0*/  SHFL.DOWN P5, R104, R106, R105, R108 ;  /* 0x080000696a687389 */ /* 0x00006400000a006c */
[----:B01----:R-:W-:Y:S01]  /*2ce0*/  ENDCOLLECTIVE ;  /* 0x000000000000791b */ /* 0x003fe20003800000 */
.L_x_2936:
[----:B------:R-:W-:-:S05]  /*2cf0*/  FADD.FTZ R62, R67, R92 ;  /* 0x0000005c433e7221 */ /* 0x000fca0000010000 */
[----:B------:R-:W-:Y:S01]  /*2d00*/  MOV R106, R62 ;  /* 0x0000003e006a7202 */ /* 0x000fe20000000f00 */
[----:B------:R-:W-:-:S07]  /*2d10*/  IMAD.MOV.U32 R92, RZ, RZ, R104 ;  /* 0x000000ffff5c7224 */ /* 0x000fce00078e0068 */
[----:B------:R-:W-:Y:S05]  /*2d20*/  WARPSYNC.COLLECTIVE R103, `(.L_x_2937) ;  /* 0x0000000067087348 */ /* 0x000fea0003c00000 */
[----:B------:R0:W1:Y:S02]  /*2d30*/  SHFL.DOWN P5, R104, R106, R105, R108 ;  /* 0x080000696a687389 */ /* 0x00006400000a006c */
[----:B01----:R-:W-:Y:S01]  /*2d40*/  ENDCOLLECTIVE ;  /* 0x000000000000791b */ /* 0x003fe20003800000 */
.L_x_2937:
[----:B------:R-:W-:Y:S01]  /*2d50*/  MOV R63, R104 ;  /* 0x00000068003f7202 */ /* 0x000fe20000000f00 */
[----:B------:R-:W-:Y:S06]  /*2d60*/  BRA `(.L_x_2938) ;  /* 0xffffffe400847947 */ /* 0x000fec000383ffff */
.L_x_2939:
        /* <DEDUP_REMOVED lines=9> */
.L_x_8556:


//--------------------- .text._ZN10layer_norm13ln_bwd_kernelINS_13Kernel_traitsI13__nv_bfloat16S2_fS2_fjLj1536ELj1ELj1ELj4ELj8ENS_18Kernel_traits_baseILj1536ES2_S2_fS2_fjLj128EEEEELb0ELb0ELb1ELb1EEEvNS_9BwdParamsE --------------------------
	.section	.text._ZN10layer_norm13ln_bwd_kernelINS_13Kernel_traitsI13__nv_bfloat16S2_fS2_fjLj1536ELj1ELj1ELj4ELj8ENS_18Kernel_traits_baseILj1536ES2_S2_fS2_fjLj128EEEEELb0ELb0ELb1ELb1EEEvNS_9BwdParamsE,"ax",@progbits
	.align	128
        .global         _ZN10layer_norm13ln_bwd_kernelINS_13Kernel_traitsI13__nv_bfloat16S2_fS2_fjLj1536ELj1ELj1ELj4ELj8ENS_18Kernel_traits_baseILj1536ES2_S2_fS2_fjLj128EEEEELb0ELb0ELb1ELb1EEEvNS_9BwdParamsE
        .type           _ZN10layer_norm13ln_bwd_kernelINS_13Kernel_traitsI13__nv_bfloat16S2_fS2_fjLj1536ELj1ELj1ELj4ELj8ENS_18Kernel_traits_baseILj1536ES2_S2_fS2_fjLj128EEEEELb0ELb0ELb1ELb1EEEvNS_9BwdParamsE,@function
        .size           _ZN10layer_norm13ln_bwd_kernelINS_13Kernel_traitsI13__nv_bfloat16S2_fS2_fjLj1536ELj1ELj1ELj4ELj8ENS_18Kernel_traits_baseILj1536ES2_S2_fS2_fjLj128EEEEELb0ELb0ELb1ELb1EEEvNS_9BwdParamsE,(.L_x_8557 - _ZN10layer_norm13ln_bwd_kernelINS_13Kernel_traitsI13__nv_bfloat16S2_fS2_fjLj1536ELj1ELj1ELj4ELj8ENS_18Kernel_traits_baseILj1536ES2_S2_fS2_fjLj128EEEEELb0ELb0ELb1ELb1EEEvNS_9BwdParamsE)
        .other          _ZN10layer_norm13ln_bwd_kernelINS_13Kernel_traitsI13__nv_bfloat16S2_fS2_fjLj1536ELj1ELj1ELj4ELj8ENS_18Kernel_traits_baseILj1536ES2_S2_fS2_fjLj128EEEEELb0ELb0ELb1ELb1EEEvNS_9BwdParamsE,@"STO_CUDA_ENTRY STV_DEFAULT"
_ZN10layer_norm13ln_bwd_kernelINS_13Kernel_traitsI13__nv_bfloat16S2_fS2_fjLj1536ELj1ELj1ELj4ELj8ENS_18Kernel_traits_baseILj1536ES2_S2_fS2_fjLj128EEEEELb0ELb0ELb1ELb1EEEvNS_9BwdParamsE:
.text._ZN10layer_norm13ln_bwd_kernelINS_13Kernel_traitsI13__nv_bfloat16S2_fS2_fjLj1536ELj1ELj1ELj4ELj8ENS_18Kernel_traits_baseILj1536ES2_S2_fS2_fjLj128EEEEELb0ELb0ELb1ELb1EEEvNS_9BwdParamsE:
        /* <DEDUP_REMOVED lines=25> */
.L_x_2940:
        /* <DEDUP_REMOVED lines=41> */
.L_x_2976:
[----:B01-3--:R-:W0:Y:S08]  /*0420*/  LDC.64 R60, c[0x0][0x288] ;  /* 0x0000a200ff3c7b82 */ /* 0x00be300000000a00 */
[----:B------:R-:W1:Y:S08]  /*0430*/  LDC.64 R62, c[0x0][0x258] ;  /* 0x00009600ff3e7b82 */ /* 0x000e700000000a00 */
[----:B--2---:R-:W2:Y:S01]  /*0440*/  LDC.64 R18, c[0x0][0x280] ;  /* 0x0000a000ff127b82 */ /* 0x004ea20000000a00 */
[----:B0-----:R-:W-:-:S07]  /*0450*/  IMAD.WIDE R60, R2, 0x4, R60 ;  /* 0x00000004023c7825 */ /* 0x001fce00078e023c */
[----:B------:R-:W0:Y:S01]  /*0460*/  LDC R107, c[0x0][0x218] ;  /* 0x00008600ff6b7b82 */ /* 0x000e220000000800 */
[----:B------:R-:W3:Y:S01]  /*0470*/  LDG.E R60, desc[UR4][R60.64] ;  /* 0x000000043c3c7981 */ /* 0x000ee2000c1e1900 */
[----:B-1----:R-:W-:-:S06]  /*0480*/  IMAD.WIDE R64, R2, 0x4, R62 ;  /* 0x0000000402407825 */ /* 0x002fcc00078e023e */
[----:B------:R-:W1:Y:S01]  /*0490*/  LDC.64 R84, c[0x0][0x2c8] ;  /* 0x0000b200ff547b82 */ /* 0x000e620000000a00 */
[C---:B--2---:R-:W-:Y:S02]  /*04a0*/  IMAD.WIDE R62, R2.reuse, 0x4, R18 ;  /* 0x00000004023e7825 */ /* 0x044fe400078e0212 */
[----:B------:R2:W5:Y:S04]  /*04b0*/  LDG.E R18, desc[UR4][R64.64] ;  /* 0x0000000440127981 */ /* 0x000568000c1e1900 */
[----:B------:R2:W5:Y:S01]  /*04c0*/  LDG.E R106, desc[UR4][R62.64] ;  /* 0x000000043e6a7981 */ /* 0x000562000c1e1900 */
[----:B------:R-:W-:Y:S01]  /*04d0*/  BSSY B0, `(.L_x_2942) ;  /* 0x00000a7000007945 */ /* 0x000fe20003800000 */
[----:B0-----:R-:W-:-:S05]  /*04e0*/  IMAD R19, R2, R107, RZ ;  /* 0x0000006b02137224 */ /* 0x001fca00078e02ff */
[----:B------:R-:W-:-:S04]  /*04f0*/  SHF.R.S32.HI R66, RZ, 0x1f, R19 ;  /* 0x0000001fff427819 */ /* 0x000fc80000011413 */
[----:B------:R-:W-:-:S04]  /*0500*/  LEA.HI R66, R66, R19, RZ, 0x2 ;  /* 0x0000001342427211 */ /* 0x000fc800078f10ff */
[----:B------:R-:W-:-:S04]  /*0510*/  LEA.HI.SX32 R103, R66, R11, 0x1e ;  /* 0x0000000b42677211 */ /* 0x000fc800078ff2ff */
[C---:B------:R-:W-:Y:S01]  /*0520*/  IADD3 R19, R103.reuse, 0x100, RZ ;  /* 0x0000010067137810 */ /* 0x040fe20007ffe0ff */
[C---:B------:R-:W-:Y:S02]  /*0530*/  VIADD R78, R103.reuse, 0x80 ;  /* 0x00000080674e7836 */ /* 0x040fe40000000000 */
[----:B-1----:R-:W-:-:S04]  /*0540*/  IMAD.WIDE.U32 R88, R103, 0x10, R84 ;  /* 0x0000001067587825 */ /* 0x002fc800078e0054 */
[----:B------:R-:W-:-:S04]  /*0550*/  IMAD.WIDE.U32 R86, R78, 0x10, R84 ;  /* 0x000000104e567825 */ /* 0x000fc800078e0054 */
[----:B------:R-:W-:Y:S01]  /*0560*/  IMAD.WIDE.U32 R84, R19, 0x10, R84 ;  /* 0x0000001013547825 */ /* 0x000fe200078e0054 */
[----:B---3--:R-:W-:-:S13]  /*0570*/  ISETP.GT.AND P6, PT, R60, RZ, PT ;  /* 0x000000ff3c00720c */ /* 0x008fda0003fc4270 */
[----:B--2---:R-:W-:Y:S05]  /*0580*/  @P6 BRA `(.L_x_2943) ;  /* 0x0000000000346947 */ /* 0x004fea0003800000 */
[----:B------:R-:W-:Y:S01]  /*0590*/  IMAD.U32 R72, RZ, RZ, UR14 ;  /* 0x0000000eff487e24 */ /* 0x000fe2000f8e00ff */
[----:B------:R-:W-:Y:S01]  /*05a0*/  MOV R73, UR15 ;  /* 0x0000000f00497c02 */ /* 0x000fe20008000f00 */
[----:B------:R-:W-:Y:S01]  /*05b0*/  IMAD.MOV.U32 R61, RZ, RZ, RZ ;  /* 0x000000ffff3d7224 */ /* 0x000fe200078e00ff */
[----:B------:R-:W-:Y:S02]  /*05c0*/  MOV R62, RZ ;  /* 0x000000ff003e7202 */ /* 0x000fe40000000f00 */
[----:B------:R-:W-:-:S04]  /*05d0*/  ISETP.NE.U32.AND P0, PT, R72, RZ, PT ;  /* 0x000000ff4800720c */ /* 0x000fc80003f05070 */
[----:B------:R-:W-:-:S13]  /*05e0*/  ISETP.NE.AND.EX P0, PT, R73, RZ, PT, P0 ;  /* 0x000000ff4900720c */ /* 0x000fda0003f05300 */
[----:B------:R-:W-:Y:S05]  /*05f0*/  @!P0 BRA `(.L_x_2944) ;  /* 0x0000000800508947 */ /* 0x000fea0003800000 */
[----:B------:R0:W5:Y:S04]  /*0600*/  LDG.E.128 R28, desc[UR4][R88.64] ;  /* 0x00000004581c7981 */ /* 0x000168000c1e1d00 */
[----:B------:R0:W5:Y:S04]  /*0610*/  LDG.E.128 R24, desc[UR4][R86.64] ;  /* 0x0000000456187981 */ /* 0x000168000c1e1d00 */
[----:B------:R0:W5:Y:S01]  /*0620*/  LDG.E.128 R20, desc[UR4][R84.64] ;  /* 0x0000000454147981 */ /* 0x000162000c1e1d00 */
[----:B------:R-:W-:Y:S01]  /*0630*/  HFMA2.MMA R62, -RZ, RZ, 0, 0 ;  /* 0x00000000ff3e7435 */ /* 0x000fe200000001ff */
[----:B------:R-:W-:Y:S01]  /*0640*/  IMAD.MOV.U32 R61, RZ, RZ, RZ ;  /* 0x000000ffff3d7224 */ /* 0x000fe200078e00ff */
[----:B------:R-:W-:Y:S09]  /*0650*/  BRA `(.L_x_2944) ;  /* 0x0000000800387947 */ /* 0x000ff20003800000 */
.L_x_2943:
        /* <DEDUP_REMOVED lines=10> */
[----:B0-----:R-:W-:-:S04]  /*0700*/  IMAD.WIDE.U32 R80, R83, 0x8, R66 ;  /* 0x0000000853507825 */ /* 0x001fc800078e0042 */
[----:B------:R-:W-:Y:S02]  /*0710*/  VIADD R83, R83, 0x100 ;  /* 0x0000010053537836 */ /* 0x000fe40000000000 */
[----:B-1----:R-:W-:Y:S01]  /*0720*/  IMAD.WIDE R68, R2, 0x4, R68 ;  /* 0x0000000402447825 */ /* 0x002fe200078e0244 */
[----:B------:R-:W3:Y:S03]  /*0730*/  LDG.E.64 R80, desc[UR4][R80.64] ;  /* 0x0000000450507981 */ /* 0x000ee6000c1e1b00 */
[--C-:B------:R-:W-:Y:S01]  /*0740*/  IMAD.WIDE.U32 R90, R91, 0x8, R66.reuse ;  /* 0x000000085b5a7825 */ /* 0x100fe200078e0042 */
[----:B------:R0:W4:Y:S03]  /*0750*/  LDG.E R3, desc[UR4][R68.64] ;  /* 0x0000000444037981 */ /* 0x000126000c1e1900 */
[----:B------:R-:W-:-:S02]  /*0760*/  IMAD.WIDE.U32 R82, R83, 0x8, R66 ;  /* 0x0000000853527825 */ /* 0x000fc400078e0042 */
[----:B------:R-:W3:Y:S02]  /*0770*/  LDG.E.64 R90, desc[UR4][R90.64] ;  /* 0x000000045a5a7981 */ /* 0x000ee4000c1e1b00 */
[--C-:B--2---:R-:W-:Y:S02]  /*0780*/  IMAD.WIDE.U32 R66, R78, 0x10, R64.reuse ;  /* 0x000000104e427825 */ /* 0x104fe400078e0040 */
[----:B------:R-:W2:Y:S02]  /*0790*/  LDG.E.64 R82, desc[UR4][R82.64] ;  /* 0x0000000452527981 */ /* 0x000ea4000c1e1b00 */
[----:B------:R-:W-:-:S04]  /*07a0*/  IMAD.WIDE.U32 R60, R103, 0x10, R64 ;  /* 0x00000010673c7825 */ /* 0x000fc800078e0040 */
[----:B0-----:R-:W-:Y:S02]  /*07b0*/  IMAD.WIDE.U32 R68, R19, 0x10, R64 ;  /* 0x0000001013447825 */ /* 0x001fe400078e0040 */
[----:B------:R-:W2:Y:S04]  /*07c0*/  LDG.E.128 R64, desc[UR4][R66.64] ;  /* 0x0000000442407981 */ /* 0x000ea8000c1e1d00 */
[----:B------:R-:W2:Y:S04]  /*07d0*/  LDG.E.128 R60, desc[UR4][R60.64] ;  /* 0x000000043c3c7981 */ /* 0x000ea8000c1e1d00 */
[----:B------:R-:W2:Y:S01]  /*07e0*/  LDG.E.128 R68, desc[UR4][R68.64] ;  /* 0x0000000444447981 */ /* 0x000ea2000c1e1d00 */
[----:B------:R-:W-:Y:S01]  /*07f0*/  MOV R72, UR14 ;  /* 0x0000000e00487c02 */ /* 0x000fe20008000f00 */
[----:B------:R-:W-:-:S03]  /*0800*/  IMAD.U32 R73, RZ, RZ, UR15 ;  /* 0x0000000fff497e24 */ /* 0x000fc6000f8e00ff */
[----:B------:R-:W-:-:S04]  /*0810*/  ISETP.NE.U32.AND P0, PT, R72, RZ, PT ;  /* 0x000000ff4800720c */ /* 0x000fc80003f05070 */
[----:B------:R-:W-:-:S13]  /*0820*/  ISETP.NE.AND.EX P0, PT, R73, RZ, PT, P0 ;  /* 0x000000ff4900720c */ /* 0x000fda0003f05300 */
[----:B------:R-:W5:Y:S04]  /*0830*/  @P0 LDG.E.128 R28, desc[UR4][R88.64] ;  /* 0x00000004581c0981 */ /* 0x000f68000c1e1d00 */
[----:B------:R-:W5:Y:S04]  /*0840*/  @P0 LDG.E.128 R24, desc[UR4][R86.64] ;  /* 0x0000000456180981 */ /* 0x000f68000c1e1d00 */
[----:B------:R0:W5:Y:S01]  /*0850*/  @P0 LDG.E.128 R20, desc[UR4][R84.64] ;  /* 0x0000000454140981 */ /* 0x000162000c1e1d00 */
[----:B------:R-:W-:-:S04]  /*0860*/  ISETP.NE.AND P0, PT, R10, RZ, PT ;  /* 0x000000ff0a00720c */ /* 0x000fc80003f05270 */
[----:B----4-:R-:W-:Y:S02]  /*0870*/  FSEL R98, R3, RZ, !P0 ;  /* 0x000000ff03627208 */ /* 0x010fe40004000000 */
[----:B---3--:R-:W-:Y:S02]  /*0880*/  MOV R92, R80 ;  /* 0x00000050005c7202 */ /* 0x008fe40000000f00 */
[----:B------:R-:W-:Y:S01]  /*0890*/  SHF.R.U64 R96, R80, 0x10, R81 ;  /* 0x0000001050607819 */ /* 0x000fe20000001251 */
[--C-:B0-----:R-:W-:Y:S01]  /*08a0*/  IMAD.MOV.U32 R84, RZ, RZ, R91.reuse ;  /* 0x000000ffff547224 */ /* 0x101fe200078e005b */
[--C-:B------:R-:W-:Y:S02]  /*08b0*/  SHF.R.U64 R86, R90, 0x10, R91.reuse ;  /* 0x000000105a567819 */ /* 0x100fe4000000125b */
[----:B------:R-:W-:Y:S01]  /*08c0*/  SHF.R.U32.HI R87, RZ, 0x10, R91 ;  /* 0x00000010ff577819 */ /* 0x000fe2000001165b */
[--C-:B------:R-:W-:Y:S01]  /*08d0*/  IMAD.MOV.U32 R93, RZ, RZ, R81.reuse ;  /* 0x000000ffff5d7224 */ /* 0x100fe200078e0051 */
[----:B------:R-:W-:Y:S01]  /*08e0*/  SHF.R.U32.HI R94, RZ, 0x10, R81 ;  /* 0x00000010ff5e7819 */ /* 0x000fe20000011651 */
[C---:B--2---:R-:W-:Y:S01]  /*08f0*/  FADD.FTZ R65, -R98.reuse, R65 ;  /* 0x0000004162417221 */ /* 0x044fe20000010100 */
[C---:B------:R-:W-:Y:S01]  /*0900*/  FADD.FTZ R91, -R98.reuse, R66 ;  /* 0x00000042625b7221 */ /* 0x040fe20000010100 */
[C---:B------:R-:W-:Y:S01]  /*0910*/  FADD.FTZ R3, -R98.reuse, R60 ;  /* 0x0000003c62037221 */ /* 0x040fe20000010100 */
[----:B------:R-:W-:Y:S01]  /*0920*/  FADD.FTZ R79, -R98, R61 ;  /* 0x0000003d624f7221 */ /* 0x000fe20000010100 */
[----:B-----5:R-:W-:Y:S01]  /*0930*/  FMUL.FTZ R80, R18, R65 ;  /* 0x0000004112507220 */ /* 0x020fe20000410000 */
[----:B------:R-:W-:Y:S01]  /*0940*/  SHF.L.U32 R65, R92, 0x10, RZ ;  /* 0x000000105c417819 */ /* 0x000fe200000006ff */
[C---:B------:R-:W-:Y:S01]  /*0950*/  FADD.FTZ R95, -R98.reuse, R68 ;  /* 0x00000044625f7221 */ /* 0x040fe20000010100 */
[C---:B------:R-:W-:Y:S01]  /*0960*/  FADD.FTZ R81, -R98.reuse, R62 ;  /* 0x0000003e62517221 */ /* 0x040fe20000010100 */
[----:B------:R-:W-:Y:S01]  /*0970*/  FADD.FTZ R89, -R98, R63 ;  /* 0x0000003f62597221 */ /* 0x000fe20000010100 */
[C---:B------:R-:W-:Y:S01]  /*0980*/  FMUL.FTZ R3, R18.reuse, R3 ;  /* 0x0000000312037220 */ /* 0x040fe20000410000 */
[----:B------:R-:W-:Y:S01]  /*0990*/  FMUL.FTZ R68, R18, R79 ;  /* 0x0000004f12447220 */ /* 0x000fe20000410000 */
[----:B------:R-:W-:Y:S01]  /*09a0*/  MOV R88, R90 ;  /* 0x0000005a00587202 */ /* 0x000fe20000000f00 */
[--C-:B------:R-:W-:Y:S01]  /*09b0*/  IMAD.MOV.U32 R60, RZ, RZ, R83.reuse ;  /* 0x000000ffff3c7224 */ /* 0x100fe200078e0053 */
[--C-:B------:R-:W-:Y:S01]  /*09c0*/  SHF.R.U64 R62, R82, 0x10, R83.reuse ;  /* 0x00000010523e7819 */ /* 0x100fe20000001253 */
[----:B------:R-:W-:Y:S01]  /*09d0*/  FMUL.FTZ R79, R18, R91 ;  /* 0x0000005b124f7220 */ /* 0x000fe20000410000 */
[----:B------:R-:W-:Y:S01]  /*09e0*/  SHF.R.U32.HI R63, RZ, 0x10, R83 ;  /* 0x00000010ff3f7819 */ /* 0x000fe20000011653 */
[----:B------:R-:W-:Y:S01]  /*09f0*/  FADD.FTZ R83, -R98, R64 ;  /* 0x0000004062537221 */ /* 0x000fe20000010100 */
[----:B------:R-:W-:-:S02]  /*0a00*/  IMAD.U32 R91, R96, 0x10000, RZ ;  /* 0x00010000605b7824 */ /* 0x000fc400078e00ff */
[-C--:B------:R-:W-:Y:S01]  /*0a10*/  FMUL.FTZ R92, R4, R65.reuse ;  /* 0x00000041045c7220 */ /* 0x080fe20000410000 */
[----:B------:R-:W-:Y:S01]  /*0a20*/  FADD.FTZ R48, R48, R65 ;  /* 0x0000004130307221 */ /* 0x000fe20000010000 */
[----:B------:R-:W-:Y:S01]  /*0a30*/  FFMA.FTZ R36, R3, R65, R36 ;  /* 0x0000004103247223 */ /* 0x000fe20000010024 */
[----:B------:R-:W-:Y:S01]  /*0a40*/  FADD.FTZ R61, -R98, R71 ;  /* 0x00000047623d7221 */ /* 0x000fe20000010100 */
[----:B------:R-:W-:Y:S01]  /*0a50*/  SHF.L.U32 R65, R88, 0x10, RZ ;  /* 0x0000001058417819 */ /* 0x000fe200000006ff */
[----:B------:R-:W-:Y:S01]  /*0a60*/  FMUL.FTZ R71, R18, R83 ;  /* 0x0000005312477220 */ /* 0x000fe20000410000 */
[----:B------:R-:W-:Y:S01]  /*0a70*/  SHF.L.U32 R93, R93, 0x10, RZ ;  /* 0x000000105d5d7819 */ /* 0x000fe200000006ff */
[----:B------:R-:W-:Y:S01]  /*0a80*/  FADD.FTZ R49, R49, R91 ;  /* 0x0000005b31317221 */ /* 0x000fe20000010000 */
[-C--:B------:R-:W-:Y:S01]  /*0a90*/  FFMA.FTZ R37, R68, R91.reuse, R37 ;  /* 0x0000005b44257223 */ /* 0x080fe20000010025 */
[----:B------:R-:W-:Y:S01]  /*0aa0*/  SHF.L.U32 R102, R60, 0x10, RZ ;  /* 0x000000103c667819 */ /* 0x000fe200000006ff */
[----:B------:R-:W-:Y:S01]  /*0ab0*/  FMUL.FTZ R91, R12, R91 ;  /* 0x0000005b0c5b7220 */ /* 0x000fe20000410000 */
[----:B------:R-:W-:Y:S01]  /*0ac0*/  SHF.L.U32 R66, R63, 0x10, RZ ;  /* 0x000000103f427819 */ /* 0x000fe200000006ff */
[----:B------:R-:W-:Y:S01]  /*0ad0*/  FADD.FTZ R60, RZ, R92 ;  /* 0x0000005cff3c7221 */ /* 0x000fe20000010000 */
[----:B------:R-:W-:Y:S01]  /*0ae0*/  FFMA.FTZ R63, R3, R92, RZ ;  /* 0x0000005c033f7223 */ /* 0x000fe200000100ff */
[C---:B------:R-:W-:Y:S01]  /*0af0*/  FADD.FTZ R97, -R98.reuse, R69 ;  /* 0x0000004562617221 */ /* 0x040fe20000010100 */
[----:B------:R-:W-:Y:S01]  /*0b00*/  FADD.FTZ R99, -R98, R70 ;  /* 0x0000004662637221 */ /* 0x000fe20000010100 */
[----:B------:R-:W-:Y:S01]  /*0b10*/  FMUL.FTZ R69, R18, R81 ;  /* 0x0000005112457220 */ /* 0x000fe20000410000 */
[----:B------:R-:W-:-:S02]  /*0b20*/  IMAD.U32 R64, R94, 0x10000, RZ ;  /* 0x000100005e407824 */ /* 0x000fc400078e00ff */
[----:B------:R-:W-:Y:S01]  /*0b30*/  FADD.FTZ R44, R44, R65 ;  /* 0x000000412c2c7221 */ /* 0x000fe20000010000 */
[-C--:B------:R-:W-:Y:S01]  /*0b40*/  FFMA.FTZ R40, R71, R65.reuse, R40 ;  /* 0x0000004147287223 */ /* 0x080fe20000010028 */
[----:B------:R-:W-:Y:S01]  /*0b50*/  FMUL.FTZ R96, R6, R65 ;  /* 0x0000004106607220 */ /* 0x000fe20000410000 */
[----:B------:R-:W-:Y:S01]  /*0b60*/  FMUL.FTZ R94, R5, R93 ;  /* 0x0000005d055e7220 */ /* 0x000fe20000410000 */
[----:B------:R-:W-:Y:S01]  /*0b70*/  FADD.FTZ R65, R60, R91 ;  /* 0x0000005b3c417221 */ /* 0x000fe20000010000 */
[----:B------:R-:W-:Y:S01]  /*0b80*/  FFMA.FTZ R60, R68, R91, R63 ;  /* 0x0000005b443c7223 */ /* 0x000fe2000001003f */
[----:B------:R-:W-:Y:S01]  /*0b90*/  FMUL.FTZ R83, R18, R99 ;  /* 0x0000006312537220 */ /* 0x000fe20000410000 */
[----:B------:R-:W-:Y:S01]  /*0ba0*/  FADD.FTZ R50, R50, R93 ;  /* 0x0000005d32327221 */ /* 0x000fe20000010000 */
[----:B------:R-:W-:Y:S01]  /*0bb0*/  FFMA.FTZ R38, R69, R93, R38 ;  /* 0x0000005d45267223 */ /* 0x000fe20000010026 */
[----:B------:R-:W-:Y:S02]  /*0bc0*/  IMAD.U32 R99, R62, 0x10000, RZ ;  /* 0x000100003e637824 */ /* 0x000fe400078e00ff */
[----:B------:R-:W-:Y:S01]  /*0bd0*/  FMUL.FTZ R93, R13, R64 ;  /* 0x000000400d5d7220 */ /* 0x000fe20000410000 */
[----:B------:R-:W-:Y:S01]  /*0be0*/  FADD.FTZ R62, R65, R94 ;  /* 0x0000005e413e7221 */ /* 0x000fe20000010000 */
[----:B------:R-:W-:Y:S01]  /*0bf0*/  FMUL.FTZ R70, R18, R89 ;  /* 0x0000005912467220 */ /* 0x000fe20000410000 */
[----:B------:R-:W-:Y:S01]  /*0c00*/  FFMA.FTZ R63, R69, R94, R60 ;  /* 0x0000005e453f7223 */ /* 0x000fe2000001003c */
[----:B------:R-:W-:-:S02]  /*0c10*/  IMAD.U32 R86, R86, 0x10000, RZ ;  /* 0x0001000056567824 */ /* 0x000fc400078e00ff */
[----:B------:R-:W-:Y:S01]  /*0c20*/  FADD.FTZ R65, R62, R93 ;  /* 0x0000005d3e417221 */ /* 0x000fe20000010000 */
[----:B------:R-:W-:Y:S01]  /*0c30*/  FFMA.FTZ R62, R70, R93, R63 ;  /* 0x0000005d463e7223 */ /* 0x000fe2000001003f */
[----:B------:R-:W-:Y:S01]  /*0c40*/  FMUL.FTZ R81, R18, R95 ;  /* 0x0000005f12517220 */ /* 0x000fe20000410000 */
[----:B------:R-:W-:Y:S01]  /*0c50*/  SHF.L.U32 R84, R84, 0x10, RZ ;  /* 0x0000001054547819 */ /* 0x000fe200000006ff */
[----:B------:R-:W-:Y:S01]  /*0c60*/  FMUL.FTZ R95, R14, R86 ;  /* 0x000000560e5f7220 */ /* 0x000fe20000410000 */
[----:B------:R-:W-:Y:S01]  /*0c70*/  FADD.FTZ R60, R65, R96 ;  /* 0x00000060413c7221 */ /* 0x000fe20000010000 */
[----:B------:R-:W-:Y:S01]  /*0c80*/  FFMA.FTZ R63, R71, R96, R62 ;  /* 0x00000060473f7223 */ /* 0x000fe2000001003e */
[----:B------:R-:W-:Y:S01]  /*0c90*/  MOV R85, R82 ;  /* 0x0000005200557202 */ /* 0x000fe20000000f00 */
[----:B------:R-:W-:Y:S01]  /*0ca0*/  FADD.FTZ R67, -R98, R67 ;  /* 0x0000004362437221 */ /* 0x000fe20000010100 */
[----:B------:R-:W-:Y:S01]  /*0cb0*/  FADD.FTZ R51, R51, R64 ;  /* 0x0000004033337221 */ /* 0x000fe20000010000 */
[----:B------:R-:W-:Y:S01]  /*0cc0*/  FFMA.FTZ R39, R70, R64, R39 ;  /* 0x0000004046277223 */ /* 0x000fe20000010027 */
[----:B------:R-:W-:-:S02]  /*0cd0*/  IMAD.U32 R64, R87, 0x10000, RZ ;  /* 0x0001000057407824 */ /* 0x000fc400078e00ff */
[----:B------:R-:W-:Y:S01]  /*0ce0*/  FMUL.FTZ R98, R7, R84 ;  /* 0x0000005407627220 */ /* 0x000fe20000410000 */
[----:B------:R-:W-:Y:S01]  /*0cf0*/  FADD.FTZ R65, R60, R95 ;  /* 0x0000005f3c417221 */ /* 0x000fe20000010000 */
[----:B------:R-:W-:Y:S01]  /*0d00*/  FFMA.FTZ R60, R80, R95, R63 ;  /* 0x0000005f503c7223 */ /* 0x000fe2000001003f */
[C---:B------:R-:W-:Y:S01]  /*0d10*/  FMUL.FTZ R90, R18.reuse, R97 ;  /* 0x00000061125a7220 */ /* 0x040fe20000410000 */
        /* <DEDUP_REMOVED lines=34> */
.L_x_2944:
[----:B------:R-:W-:Y:S05]  /*0f40*/  BSYNC B0 ;  /* 0x0000000000007941 */ /* 0x000fea0003800000 */
.L_x_2942:
[----:B------:R-:W-:Y:S01]  /*0f50*/  LOP3.LUT P5, RZ, R105, 0xff, RZ, 0xc0, !PT ;  /* 0x000000ff69ff7812 */ /* 0x000fe200078ac0ff */
[----:B------:R-:W-:Y:S01]  /*0f60*/  UMOV UR6, 0xffffffff ;  /* 0xffffffff00067882 */ /* 0x000fe20000000000 */
[----:B------:R-:W-:Y:S02]  /*0f70*/  SHF.R.U32.HI R63, RZ, 0x5, R0 ;  /* 0x00000005ff3f7819 */ /* 0x000fe40000011600 */
[----:B------:R-:W-:Y:S02]  /*0f80*/  LOP3.LUT P0, RZ, R0, 0x1f, RZ, 0xc0, !PT ;  /* 0x0000001f00ff7812 */ /* 0x000fe4000780c0ff */
[----:B------:R-:W-:-:S07]  /*0f90*/  LOP3.LUT R60, R63, 0x7fffffc, RZ, 0xc0, !PT ;  /* 0x07fffffc3f3c7812 */ /* 0x000fce00078ec0ff */
        /* <DEDUP_REMOVED lines=20> */
.L_x_2987:
[----:B------:R-:W3:Y:S01]  /*10e0*/  S2R R67, SR_CgaCtaId ;  /* 0x0000000000437919 */ /* 0x000ee20000008800 */
[----:B------:R-:W-:Y:S01]  /*10f0*/  MOV R66, 0x400 ;  /* 0x0000040000427802 */ /* 0x000fe20000000f00 */
[----:B-1----:R-:W-:Y:S01]  /*1100*/  FADD.FTZ R84, R62, R65 ;  /* 0x000000413e547221 */ /* 0x002fe20000010000 */
[----:B------:R-:W-:Y:S01]  /*1110*/  @!P0 LOP3.LUT R63, R63, 0x3, RZ, 0xc0, !PT ;  /* 0x000000033f3f8812 */ /* 0x000fe200078ec0ff */
[----:B--2---:R-:W-:Y:S01]  /*1120*/  FADD.FTZ R85, R61, R64 ;  /* 0x000000403d557221 */ /* 0x004fe20000010000 */
[----:B------:R-:W-:Y:S05]  /*1130*/  WARPSYNC.ALL ;  /* 0x0000000000007948 */ /* 0x000fea0003800000 */
[----:B------:R-:W-:Y:S01]  /*1140*/  @!P0 IADD3 R63, R60, R63, RZ ;  /* 0x0000003f3c3f8210 */ /* 0x000fe20007ffe0ff */
[----:B------:R-:W-:Y:S01]  /*1150*/  BSSY B0, `(.L_x_2946) ;  /* 0x000002c000007945 */ /* 0x000fe20003800000 */
[----:B------:R-:W-:-:S02]  /*1160*/  ISETP.NE.U32.AND P1, PT, RZ, UR10, PT ;  /* 0x0000000aff007c0c */ /* 0x000fc4000bf25070 */
[----:B-----5:R-:W-:Y:S02]  /*1170*/  ISETP.GE.AND P4, PT, R106, 0x1, PT ;  /* 0x000000016a00780c */ /* 0x020fe40003f86270 */
[----:B------:R-:W-:Y:S02]  /*1180*/  ISETP.NE.AND.EX P1, PT, RZ, UR11, PT, P1 ;  /* 0x0000000bff007c0c */ /* 0x000fe4000bf25310 */
[C---:B------:R-:W-:Y:S02]  /*1190*/  @!P6 ISETP.NE.U32.AND P2, PT, R72.reuse, RZ, PT ;  /* 0x000000ff4800e20c */ /* 0x040fe40003f45070 */
[----:B------:R-:W-:Y:S02]  /*11a0*/  @!P6 ISETP.NE.U32.AND P3, PT, R72, RZ, PT ;  /* 0x000000ff4800e20c */ /* 0x000fe40003f65070 */
[----:B------:R-:W-:-:S05]  /*11b0*/  @!P6 ISETP.NE.AND.EX P2, PT, R73, RZ, PT, P2 ;  /* 0x000000ff4900e20c */ /* 0x000fca0003f45320 */
[----:B------:R-:W1:Y:S01]  /*11c0*/  @P4 LDC R108, c[0x0][0x29c] ;  /* 0x0000a700ff6c4b82 */ /* 0x000e620000000800 */
[----:B------:R-:W-:Y:S02]  /*11d0*/  @P4 IADD3 R106, R106, -0x1, RZ ;  /* 0xffffffff6a6a4810 */ /* 0x000fe40007ffe0ff */
[----:B---3--:R-:W-:-:S03]  /*11e0*/  LEA R66, R67, R66, 0x18 ;  /* 0x0000004243427211 */ /* 0x008fc600078ec0ff */
[----:B------:R-:W-:Y:S02]  /*11f0*/  @P4 IMAD R106, R106, R107, RZ ;  /* 0x0000006b6a6a4224 */ /* 0x000fe400078e02ff */
[----:B------:R-:W2:Y:S01]  /*1200*/  @P4 LDC R105, c[0x0][0x29c] ;  /* 0x0000a700ff694b82 */ /* 0x000ea20000000800 */
[----:B------:R-:W-:Y:S01]  /*1210*/  @!P0 LEA R86, R63, R66, 0x3 ;  /* 0x000000423f568211 */ /* 0x000fe200078e18ff */
[----:B------:R-:W-:-:S04]  /*1220*/  IMAD R87, R60, 0x8, R66 ;  /* 0x000000083c577824 */ /* 0x000fc800078e0242 */
[----:B------:R3:W-:Y:S02]  /*1230*/  @!P0 STS.64 [R86+0x1800], R84 ;  /* 0x0018005456008388 */ /* 0x0007e40000000a00 */
[----:B------:R-:W-:Y:S01]  /*1240*/  BAR.SYNC.DEFER_BLOCKING 0x0 ;  /* 0x0000000000007b1d */ /* 0x000fe20000010000 */
[----:B------:R-:W-:-:S07]  /*1250*/  ISETP.NE.AND P0, PT, R10, RZ, PT ;  /* 0x000000ff0a00720c */ /* 0x000fce0003f05270 */
[----:B------:R-:W4:Y:S08]  /*1260*/  @P4 LDC R88, c[0x0][0x29c] ;  /* 0x0000a700ff584b82 */ /* 0x000f300000000800 */
[----:B---3--:R-:W3:Y:S01]  /*1270*/  @P4 LDC R86, c[0x0][0x29c] ;  /* 0x0000a700ff564b82 */ /* 0x008ee20000000800 */
[----:B0-----:R-:W0:Y:S04]  /*1280*/  LDS.128 R60, [R87+0x1800] ;  /* 0x00180000573c7984 */ /* 0x001e280000000c00 */
[----:B------:R-:W1:Y:S01]  /*1290*/  LDS.128 R64, [R87+0x1810] ;  /* 0x0018100057407984 */ /* 0x000e620000000c00 */
[----:B0-----:R-:W-:-:S04]  /*12a0*/  FADD.FTZ R89, RZ, R60 ;  /* 0x0000003cff597221 */ /* 0x001fc80000010000 */
[----:B------:R-:W-:Y:S02]  /*12b0*/  FADD.FTZ R89, R62, R89 ;  /* 0x000000593e597221 */ /* 0x000fe40000010000 */
[----:B------:R-:W0:Y:S02]  /*12c0*/  @P4 LDC R62, c[0x0][0x29c] ;  /* 0x0000a700ff3e4b82 */ /* 0x000e240000000800 */
[----:B-1----:R-:W-:Y:S01]  /*12d0*/  FADD.FTZ R89, R89, R64 ;  /* 0x0000004059597221 */ /* 0x002fe20000010000 */
[----:B------:R-:W-:-:S03]  /*12e0*/  FADD.FTZ R64, RZ, R61 ;  /* 0x0000003dff407221 */ /* 0x000fc60000010000 */
[----:B------:R-:W-:Y:S01]  /*12f0*/  FADD.FTZ R66, R66, R89 ;  /* 0x0000005942427221 */ /* 0x000fe20000010000 */
[----:B------:R-:W-:Y:S01]  /*1300*/  FADD.FTZ R64, R63, R64 ;  /* 0x000000403f407221 */ /* 0x000fe20000010000 */
[----:B------:R-:W1:Y:S01]  /*1310*/  @P1 LDC.64 R60, c[0x0][0x308] ;  /* 0x0000c200ff3c1b82 */ /* 0x000e620000000a00 */
[----:B------:R-:W-:Y:S01]  /*1320*/  @!P6 FSEL R63, R28, RZ, P2 ;  /* 0x000000ff1c3fe208 */ /* 0x000fe20001000000 */
[----:B------:R-:W-:Y:S01]  /*1330*/  FMUL.FTZ R66, R66, UR8 ;  /* 0x0000000842427c20 */ /* 0x000fe20008410000 */
[----:B------:R-:W-:Y:S01]  /*1340*/  FADD.FTZ R64, R64, R65 ;  /* 0x0000004140407221 */ /* 0x000fe20000010000 */
[----:B------:R-:W-:-:S03]  /*1350*/  @P4 SHF.R.S32.HI R65, RZ, 0x1f, R106 ;  /* 0x0000001fff414819 */ /* 0x000fc6000001146a */
[----:B------:R-:W-:Y:S01]  /*1360*/  FADD.FTZ R64, R67, R64 ;  /* 0x0000004043407221 */ /* 0x000fe20000010000 */
[----:B------:R-:W-:Y:S02]  /*1370*/  FSEL R84, R66, RZ, !P0 ;  /* 0x000000ff42547208 */ /* 0x000fe40004000000 */
[----:B------:R-:W-:Y:S01]  /*1380*/  @!P6 ISETP.NE.U32.AND P0, PT, R72, RZ, PT ;  /* 0x000000ff4800e20c */ /* 0x000fe20003f05070 */
[----:B------:R-:W-:Y:S01]  /*1390*/  FMUL.FTZ R85, R64, UR8 ;  /* 0x0000000840557c20 */ /* 0x000fe20008410000 */
[----:B--234-:R-:W-:Y:S11]  /*13a0*/  @!P6 BRA `(.L_x_2947) ;  /* 0x000000000018e947 */ /* 0x01cff60003800000 */
[----:B------:R-:W-:Y:S01]  /*13b0*/  ISETP.NE.U32.AND P2, PT, R72, RZ, PT ;  /* 0x000000ff4800720c */ /* 0x000fe20003f45070 */
[----:B------:R-:W-:-:S03]  /*13c0*/  FFMA.FTZ R63, R3, R85, R84 ;  /* 0x00000055033f7223 */ /* 0x000fc60000010054 */
[----:B------:R-:W-:Y:S01]  /*13d0*/  ISETP.NE.AND.EX P2, PT, R73, RZ, PT, P2 ;  /* 0x000000ff4900720c */ /* 0x000fe20003f45320 */
[----:B------:R-:W-:-:S04]  /*13e0*/  FADD.FTZ R63, R92, -R63 ;  /* 0x8000003f5c3f7221 */ /* 0x000fc80000010000 */
[----:B------:R-:W-:-:S08]  /*13f0*/  FMUL.FTZ R63, R18, R63 ;  /* 0x0000003f123f7220 */ /* 0x000fd00000410000 */
[----:B------:R-:W-:-:S07]  /*1400*/  @P2 FADD.FTZ R63, R28, R63 ;  /* 0x0000003f1c3f2221 */ /* 0x000fce0000010000 */
.L_x_2947:
[----:B------:R-:W-:Y:S05]  /*1410*/  BSYNC B0 ;  /* 0x0000000000007941 */ /* 0x000fea0003800000 */
.L_x_2946:
[----:B------:R-:W-:Y:S01]  /*1420*/  @P4 FMUL.FTZ R64, R63, R108 ;  /* 0x0000006c3f404220 */ /* 0x000fe20000410000 */
[----:B------:R-:W-:Y:S01]  /*1430*/  @!P6 ISETP.NE.AND.EX P3, PT, R73, RZ, PT, P3 ;  /* 0x000000ff4900e20c */ /* 0x000fe20003f65330 */
[----:B------:R-:W-:Y:S01]  /*1440*/  BSSY B0, `(.L_x_2948) ;  /* 0x000000e000007945 */ /* 0x000fe20003800000 */
[----:B------:R-:W-:Y:S01]  /*1450*/  HFMA2.MMA R87, -RZ, RZ, 0, 0 ;  /* 0x00000000ff577435 */ /* 0x000fe200000001ff */
[----:B------:R-:W-:Y:S02]  /*1460*/  @!P6 ISETP.NE.U32.AND P2, PT, R72, RZ, PT ;  /* 0x000000ff4800e20c */ /* 0x000fe40003f45070 */
[----:B------:R-:W-:Y:S02]  /*1470*/  @P4 LEA.HI R106, R65, R106, RZ, 0x2 ;  /* 0x0000006a416a4211 */ /* 0x000fe400078f10ff */
[----:B------:R-:W-:Y:S02]  /*1480*/  @P4 F2FP.BF16.F32.PACK_AB R89, RZ, R64 ;  /* 0x00000040ff59423e */ /* 0x000fe400000010ff */
[----:B------:R-:W-:-:S02]  /*1490*/  @P4 LOP3.LUT R11, R0, 0x7f, RZ, 0xc0, !PT ;  /* 0x0000007f000b4812 */ /* 0x000fc400078ec0ff */
[----:B------:R-:W-:Y:S01]  /*14a0*/  @!P6 FSEL R66, R29, RZ, P3 ;  /* 0x000000ff1d42e208 */ /* 0x000fe20001800000 */
[----:B------:R-:W-:Y:S06]  /*14b0*/  @!P6 BRA `(.L_x_2949) ;  /* 0x000000000018e947 */ /* 0x000fec0003800000 */
[----:B------:R-:W-:Y:S01]  /*14c0*/  ISETP.NE.U32.AND P3, PT, R72, RZ, PT ;  /* 0x000000ff4800720c */ /* 0x000fe20003f65070 */
[----:B------:R-:W-:-:S03]  /*14d0*/  FFMA.FTZ R64, R68, R85, R84 ;  /* 0x0000005544407223 */ /* 0x000fc60000010054 */
[----:B------:R-:W-:Y:S01]  /*14e0*/  ISETP.NE.AND.EX P3, PT, R73, RZ, PT, P3 ;  /* 0x000000ff4900720c */ /* 0x000fe20003f65330 */
[----:B------:R-:W-:-:S04]  /*14f0*/  FADD.FTZ R65, R91, -R64 ;  /* 0x800000405b417221 */ /* 0x000fc80000010000 */
[----:B------:R-:W-:-:S08]  /*1500*/  FMUL.FTZ R66, R18, R65 ;  /* 0x0000004112427220 */ /* 0x000fd00000410000 */
[----:B------:R-:W-:-:S07]  /*1510*/  @P3 FADD.FTZ R66, R29, R66 ;  /* 0x000000421d423221 */ /* 0x000fce0000010000 */
.L_x_2949:
[----:B------:R-:W-:Y:S05]  /*1520*/  BSYNC B0 ;  /* 0x0000000000007941 */ /* 0x000fea0003800000 */
.L_x_2948:
[----:B------:R-:W-:Y:S01]  /*1530*/  @P4 FMUL.FTZ R67, R66, R105 ;  /* 0x0000006942434220 */ /* 0x000fe20000410000 */
[----:B------:R-:W-:Y:S01]  /*1540*/  @!P6 ISETP.NE.AND.EX P0, PT, R73, RZ, PT, P0 ;  /* 0x000000ff4900e20c */ /* 0x000fe20003f05300 */
[----:B------:R-:W-:Y:S01]  /*1550*/  BSSY B0, `(.L_x_2950) ;  /* 0x000000f000007945 */ /* 0x000fe20003800000 */
[----:B-1----:R-:W-:Y:S01]  /*1560*/  @P1 IMAD.WIDE.U32 R64, R103, 0x10, R60 ;  /* 0x0000001067401825 */ /* 0x002fe200078e003c */
[----:B------:R-:W-:Y:S02]  /*1570*/  @!P6 ISETP.NE.U32.AND P3, PT, R72, RZ, PT ;  /* 0x000000ff4800e20c */ /* 0x000fe40003f65070 */
[----:B------:R-:W-:Y:S02]  /*1580*/  @P4 F2FP.BF16.F32.PACK_AB R103, RZ, R67 ;  /* 0x00000043ff67423e */ /* 0x000fe400000010ff */
[----:B------:R-:W-:Y:S02]  /*1590*/  @!P6 ISETP.NE.AND.EX P2, PT, R73, RZ, PT, P2 ;  /* 0x000000ff4900e20c */ /* 0x000fe40003f45320 */
[----:B------:R-:W-:-:S02]  /*15a0*/  @P4 LEA.HI.SX32 R87, R106, R11, 0x1e ;  /* 0x0000000b6a574211 */ /* 0x000fc400078ff2ff */
[----:B------:R-:W-:Y:S02]  /*15b0*/  @P4 PRMT R74, R89, 0x7610, R74 ;  /* 0x00007610594a4816 */ /* 0x000fe4000000004a */
        /* <DEDUP_REMOVED lines=8> */
.L_x_2951:
[----:B------:R-:W-:Y:S05]  /*1640*/  BSYNC B0 ;  /* 0x0000000000007941 */ /* 0x000fea0003800000 */
.L_x_2950:
[----:B------:R-:W-:Y:S01]  /*1650*/  BSSY B0, `(.L_x_2952) ;  /* 0x000000a000007945 */ /* 0x000fe20003800000 */
[----:B0-----:R-:W-:Y:S01]  /*1660*/  @P4 FMUL.FTZ R62, R67, R62 ;  /* 0x0000003e433e4220 */ /* 0x001fe20000410000 */
[----:B------:R-:W-:Y:S02]  /*1670*/  @!P6 FSEL R106, R31, RZ, P2 ;  /* 0x000000ff1f6ae208 */ /* 0x000fe40001000000 */
[----:B------:R-:W-:Y:S05]  /*1680*/  @!P6 BRA `(.L_x_2953) ;  /* 0x000000000018e947 */ /* 0x000fea0003800000 */
[----:B------:R-:W-:Y:S01]  /*1690*/  ISETP.NE.U32.AND P0, PT, R72, RZ, PT ;  /* 0x000000ff4800720c */ /* 0x000fe20003f05070 */
[----:B------:R-:W-:-:S03]  /*16a0*/  FFMA.FTZ R60, R70, R85, R84 ;  /* 0x00000055463c7223 */ /* 0x000fc60000010054 */
[----:B------:R-:W-:Y:S01]  /*16b0*/  ISETP.NE.AND.EX P0, PT, R73, RZ, PT, P0 ;  /* 0x000000ff4900720c */ /* 0x000fe20003f05300 */
[----:B------:R-:W-:-:S04]  /*16c0*/  FADD.FTZ R61, R93, -R60 ;  /* 0x8000003c5d3d7221 */ /* 0x000fc80000010000 */
[----:B------:R-:W-:-:S08]  /*16d0*/  FMUL.FTZ R106, R18, R61 ;  /* 0x0000003d126a7220 */ /* 0x000fd00000410000 */
[----:B------:R-:W-:-:S07]  /*16e0*/  @P0 FADD.FTZ R106, R31, R106 ;  /* 0x0000006a1f6a0221 */ /* 0x000fce0000010000 */
.L_x_2953:
[----:B------:R-:W-:Y:S05]  /*16f0*/  BSYNC B0 ;  /* 0x0000000000007941 */ /* 0x000fea0003800000 */
.L_x_2952:
[----:B------:R-:W-:Y:S01]  /*1700*/  ISETP.NE.U32.AND P0, PT, RZ, UR10, PT ;  /* 0x0000000aff007c0c */ /* 0x000fe2000bf05070 */
[----:B------:R-:W-:Y:S01]  /*1710*/  @P4 FMUL.FTZ R60, R106, R88 ;  /* 0x000000586a3c4220 */ /* 0x000fe20000410000 */
[----:B------:R-:W-:Y:S01]  /*1720*/  @P4 F2FP.BF16.F32.PACK_AB R105, RZ, R62 ;  /* 0x0000003eff69423e */ /* 0x000fe200000010ff */
[----:B------:R-:W0:Y:S01]  /*1730*/  @P4 LDC R88, c[0x0][0x29c] ;  /* 0x0000a700ff584b82 */ /* 0x000e220000000800 */
[----:B------:R-:W-:Y:S01]  /*1740*/  ISETP.NE.AND.EX P0, PT, RZ, UR11, PT, P0 ;  /* 0x0000000bff007c0c */ /* 0x000fe2000bf05300 */
[----:B------:R-:W-:Y:S01]  /*1750*/  BSSY B0, `(.L_x_2954) ;  /* 0x0000019000007945 */ /* 0x000fe20003800000 */
[----:B------:R-:W-:Y:S02]  /*1760*/  @P4 F2FP.BF16.F32.PACK_AB R107, RZ, R60 ;  /* 0x0000003cff6b423e */ /* 0x000fe400000010ff */
[----:B------:R-:W-:Y:S02]  /*1770*/  SEL R60, R63, R52, P0 ;  /* 0x000000343f3c7207 */ /* 0x000fe40000000000 */
[----:B------:R-:W-:-:S02]  /*1780*/  SEL R61, R66, R53, P0 ;  /* 0x00000035423d7207 */ /* 0x000fc40000000000 */
[----:B------:R-:W-:Y:S02]  /*1790*/  SEL R62, R67, R54, P0 ;  /* 0x00000036433e7207 */ /* 0x000fe40000000000 */
[----:B------:R-:W-:Y:S02]  /*17a0*/  SEL R63, R106, R55, P0 ;  /* 0x000000376a3f7207 */ /* 0x000fe40000000000 */
[----:B------:R-:W-:Y:S02]  /*17b0*/  @!P6 ISETP.NE.U32.AND P2, PT, R72, RZ, PT ;  /* 0x000000ff4800e20c */ /* 0x000fe40003f45070 */
[C---:B------:R-:W-:Y:S01]  /*17c0*/  @!P6 ISETP.NE.AND.EX P3, PT, R73.reuse, RZ, PT, P3 ;  /* 0x000000ff4900e20c */ /* 0x040fe20003f65330 */
[----:B------:R1:W-:Y:S01]  /*17d0*/  @P1 STG.E.128 desc[UR4][R64.64], R60 ;  /* 0x0000003c40001986 */ /* 0x0003e2000c101d04 */
[----:B------:R-:W-:Y:S02]  /*17e0*/  @!P6 ISETP.NE.AND.EX P2, PT, R73, RZ, PT, P2 ;  /* 0x000000ff4900e20c */ /* 0x000fe40003f45320 */
[----:B------:R-:W-:-:S02]  /*17f0*/  @!P6 FSEL R89, R24, RZ, P3 ;  /* 0x000000ff1859e208 */ /* 0x000fc40001800000 */
[----:B------:R-:W-:Y:S02]  /*1800*/  @!P6 ISETP.NE.U32.AND P3, PT, R72, RZ, PT ;  /* 0x000000ff4800e20c */ /* 0x000fe40003f65070 */
[----:B------:R-:W-:Y:S02]  /*1810*/  @P4 PRMT R75, R103, 0x7610, R75 ;  /* 0x00007610674b4816 */ /* 0x000fe4000000004b */
[----:B------:R-:W-:Y:S02]  /*1820*/  @P4 PRMT R76, R105, 0x7610, R76 ;  /* 0x00007610694c4816 */ /* 0x000fe4000000004c */
[----:B------:R-:W-:Y:S02]  /*1830*/  @P4 PRMT R77, R107, 0x7610, R77 ;  /* 0x000076106b4d4816 */ /* 0x000fe4000000004d */
[----:B------:R-:W-:Y:S01]  /*1840*/  @!P6 FSEL R106, R25, RZ, P2 ;  /* 0x000000ff196ae208 */ /* 0x000fe20001000000 */
[----:B------:R-:W-:Y:S06]  /*1850*/  @!P4 BRA `(.L_x_2955) ;  /* 0x000000000020c947 */ /* 0x000fec0003800000 */
[----:B-1----:R-:W1:Y:S01]  /*1860*/  LDC.64 R60, c[0x0][0x2f8] ;  /* 0x0000be00ff3c7b82 */ /* 0x002e620000000a00 */
[----:B------:R-:W-:Y:S02]  /*1870*/  LOP3.LUT R62, R75, 0xffff, RZ, 0xc0, !PT ;  /* 0x0000ffff4b3e7812 */ /* 0x000fe400078ec0ff */
[----:B------:R-:W-:-:S03]  /*1880*/  PRMT R65, R76, 0x5410, R77 ;  /* 0x000054104c417816 */ /* 0x000fc6000000004d */
[----:B------:R-:W-:-:S05]  /*1890*/  IMAD.WIDE.U32 R62, R62, 0x10000, RZ ;  /* 0x000100003e3e7825 */ /* 0x000fca00078e00ff */
[----:B------:R-:W-:Y:S02]  /*18a0*/  LOP3.LUT R63, R65, R63, RZ, 0xfc, !PT ;  /* 0x0000003f413f7212 */ /* 0x000fe400078efcff */
[----:B------:R-:W-:Y:S01]  /*18b0*/  LOP3.LUT R62, R62, 0xffff, R74, 0xf8, !PT ;  /* 0x0000ffff3e3e7812 */ /* 0x000fe200078ef84a */
[----:B-1----:R-:W-:-:S05]  /*18c0*/  IMAD.WIDE.U32 R60, R87, 0x8, R60 ;  /* 0x00000008573c7825 */ /* 0x002fca00078e003c */
[----:B------:R2:W-:Y:S02]  /*18d0*/  STG.E.64 desc[UR4][R60.64], R62 ;  /* 0x0000003e3c007986 */ /* 0x0005e4000c101b04 */
.L_x_2955:
[----:B------:R-:W-:Y:S05]  /*18e0*/  BSYNC B0 ;  /* 0x0000000000007941 */ /* 0x000fea0003800000 */
.L_x_2954:
[----:B------:R-:W-:Y:S04]  /*18f0*/  BSSY B0, `(.L_x_2956) ;  /* 0x0000008000007945 */ /* 0x000fe80003800000 */
[----:B------:R-:W-:Y:S05]  /*1900*/  @!P6 BRA `(.L_x_2957) ;  /* 0x000000000018e947 */ /* 0x000fea0003800000 */
[----:B------:R-:W-:Y:S01]  /*1910*/  ISETP.NE.U32.AND P2, PT, R72, RZ, PT ;  /* 0x000000ff4800720c */ /* 0x000fe20003f45070 */
[----:B-12---:R-:W-:-:S03]  /*1920*/  FFMA.FTZ R61, R71, R85, R84 ;  /* 0x00000055473d7223 */ /* 0x006fc60000010054 */
[----:B------:R-:W-:Y:S01]  /*1930*/  ISETP.NE.AND.EX P2, PT, R73, RZ, PT, P2 ;  /* 0x000000ff4900720c */ /* 0x000fe20003f45320 */
[----:B------:R-:W-:-:S04]  /*1940*/  FADD.FTZ R61, R96, -R61 ;  /* 0x8000003d603d7221 */ /* 0x000fc80000010000 */
[----:B------:R-:W-:-:S08]  /*1950*/  FMUL.FTZ R89, R18, R61 ;  /* 0x0000003d12597220 */ /* 0x000fd00000410000 */
[----:B------:R-:W-:-:S07]  /*1960*/  @P2 FADD.FTZ R89, R24, R89 ;  /* 0x0000005918592221 */ /* 0x000fce0000010000 */
.L_x_2957:
[----:B------:R-:W-:Y:S05]  /*1970*/  BSYNC B0 ;  /* 0x0000000000007941 */ /* 0x000fea0003800000 */
.L_x_2956:
        /* <DEDUP_REMOVED lines=8> */
.L_x_2959:
[----:B------:R-:W-:Y:S05]  /*1a00*/  BSYNC B0 ;  /* 0x0000000000007941 */ /* 0x000fea0003800000 */
.L_x_2958:
[----:B------:R-:W3:Y:S01]  /*1a10*/  @P1 LDC.64 R66, c[0x0][0x308] ;  /* 0x0000c200ff421b82 */ /* 0x000ee20000000a00 */
[----:B-12---:R-:W-:Y:S01]  /*1a20*/  @P4 FMUL.FTZ R60, R89, R86 ;  /* 0x00000056593c4220 */ /* 0x006fe20000410000 */
[----:B------:R-:W-:Y:S01]  /*1a30*/  @!P6 ISETP.NE.U32.AND P2, PT, R72, RZ, PT ;  /* 0x000000ff4800e20c */ /* 0x000fe20003f45070 */
[----:B0-----:R-:W-:Y:S01]  /*1a40*/  @P4 FMUL.FTZ R88, R106, R88 ;  /* 0x000000586a584220 */ /* 0x001fe20000410000 */
[C---:B------:R-:W-:Y:S01]  /*1a50*/  @!P6 ISETP.NE.AND.EX P3, PT, R73.reuse, RZ, PT, P3 ;  /* 0x000000ff4900e20c */ /* 0x040fe20003f65330 */
[----:B------:R-:W-:Y:S01]  /*1a60*/  BSSY B0, `(.L_x_2960) ;  /* 0x000001c000007945 */ /* 0x000fe20003800000 */
[----:B------:R-:W-:Y:S02]  /*1a70*/  @!P6 ISETP.NE.AND.EX P2, PT, R73, RZ, PT, P2 ;  /* 0x000000ff4900e20c */ /* 0x000fe40003f45320 */
[----:B------:R-:W0:Y:S01]  /*1a80*/  @P4 LDC R62, c[0x0][0x29c] ;  /* 0x0000a700ff3e4b82 */ /* 0x000e220000000800 */
[----:B------:R-:W-:Y:S02]  /*1a90*/  @!P6 FSEL R63, R26, RZ, P3 ;  /* 0x000000ff1a3fe208 */ /* 0x000fe40001800000 */
[----:B------:R-:W-:-:S02]  /*1aa0*/  @!P6 FSEL R108, R27, RZ, P2 ;  /* 0x000000ff1b6ce208 */ /* 0x000fc40001000000 */
[C---:B------:R-:W-:Y:S02]  /*1ab0*/  @!P6 ISETP.NE.U32.AND P2, PT, R72.reuse, RZ, PT ;  /* 0x000000ff4800e20c */ /* 0x040fe40003f45070 */
[----:B------:R-:W-:Y:S01]  /*1ac0*/  @P4 F2FP.BF16.F32.PACK_AB R60, RZ, R60 ;  /* 0x0000003cff3c423e */ /* 0x000fe200000010ff */
[----:B------:R-:W1:Y:S01]  /*1ad0*/  @P4 LDC R111, c[0x0][0x29c] ;  /* 0x0000a700ff6f4b82 */ /* 0x000e620000000800 */
[----:B------:R-:W-:Y:S02]  /*1ae0*/  @!P6 ISETP.NE.U32.AND P3, PT, R72, RZ, PT ;  /* 0x000000ff4800e20c */ /* 0x000fe40003f65070 */
[----:B------:R-:W-:Y:S02]  /*1af0*/  @P4 F2FP.BF16.F32.PACK_AB R88, RZ, R88 ;  /* 0x00000058ff58423e */ /* 0x000fe400000010ff */
[C---:B------:R-:W-:Y:S02]  /*1b00*/  @!P6 ISETP.NE.AND.EX P2, PT, R73.reuse, RZ, PT, P2 ;  /* 0x000000ff4900e20c */ /* 0x040fe40003f45320 */
[----:B------:R-:W-:Y:S01]  /*1b10*/  @!P6 ISETP.NE.AND.EX P3, PT, R73, RZ, PT, P3 ;  /* 0x000000ff4900e20c */ /* 0x000fe20003f65330 */
[----:B------:R-:W2:Y:S01]  /*1b20*/  @P4 LDC R103, c[0x0][0x29c] ;  /* 0x0000a700ff674b82 */ /* 0x000ea20000000800 */
[----:B------:R-:W-:Y:S01]  /*1b30*/  @P4 PRMT R74, R60, 0x7610, R74 ;  /* 0x000076103c4a4816 */ /* 0x000fe2000000004a */
[----:B---3--:R-:W-:Y:S01]  /*1b40*/  @P1 IMAD.WIDE.U32 R66, R78, 0x10, R66 ;  /* 0x000000104e421825 */ /* 0x008fe200078e0042 */
[----:B------:R-:W-:-:S02]  /*1b50*/  @P4 PRMT R75, R88, 0x7610, R75 ;  /* 0x00007610584b4816 */ /* 0x000fc4000000004b */
[----:B------:R-:W-:-:S03]  /*1b60*/  @!P6 FSEL R109, R20, RZ, P2 ;  /* 0x000000ff146de208 */ /* 0x000fc60001000000 */
[----:B------:R-:W3:Y:S08]  /*1b70*/  @P4 LDC R105, c[0x0][0x29c] ;  /* 0x0000a700ff694b82 */ /* 0x000ef00000000800 */
[----:B------:R-:W4:Y:S08]  /*1b80*/  @P4 LDC R107, c[0x0][0x29c] ;  /* 0x0000a700ff6b4b82 */ /* 0x000f300000000800 */
[----:B------:R-:W0:Y:S08]  /*1b90*/  @P4 LDC R86, c[0x0][0x29c] ;  /* 0x0000a700ff564b82 */ /* 0x000e300000000800 */
[----:B------:R-:W0:Y:S01]  /*1ba0*/  @P1 LDC.64 R64, c[0x0][0x308] ;  /* 0x0000c200ff401b82 */ /* 0x000e220000000a00 */
[----:B-12---:R-:W-:Y:S05]  /*1bb0*/  @!P6 BRA `(.L_x_2961) ;  /* 0x000000000018e947 */ /* 0x006fea0003800000 */
[----:B------:R-:W-:Y:S01]  /*1bc0*/  ISETP.NE.U32.AND P2, PT, R72, RZ, PT ;  /* 0x000000ff4800720c */ /* 0x000fe20003f45070 */
[----:B------:R-:W-:-:S03]  /*1bd0*/  FFMA.FTZ R61, R79, R85, R84 ;  /* 0x000000554f3d7223 */ /* 0x000fc60000010054 */
[----:B------:R-:W-:Y:S01]  /*1be0*/  ISETP.NE.AND.EX P2, PT, R73, RZ, PT, P2 ;  /* 0x000000ff4900720c */ /* 0x000fe20003f45320 */
[----:B------:R-:W-:-:S04]  /*1bf0*/  FADD.FTZ R61, R98, -R61 ;  /* 0x8000003d623d7221 */ /* 0x000fc80000010000 */
[----:B------:R-:W-:-:S08]  /*1c00*/  FMUL.FTZ R63, R18, R61 ;  /* 0x0000003d123f7220 */ /* 0x000fd00000410000 */
[----:B------:R-:W-:-:S07]  /*1c10*/  @P2 FADD.FTZ R63, R26, R63 ;  /* 0x0000003f1a3f2221 */ /* 0x000fce0000010000 */
.L_x_2961:
[----:B------:R-:W-:Y:S05]  /*1c20*/  BSYNC B0 ;  /* 0x0000000000007941 */ /* 0x000fea0003800000 */
.L_x_2960:
[----:B------:R-:W-:Y:S01]  /*1c30*/  BSSY B0, `(.L_x_2962) ;  /* 0x0000009000007945 */ /* 0x000fe20003800000 */
[----:B0-----:R-:W-:-:S03]  /*1c40*/  @P4 FMUL.FTZ R60, R63, R62 ;  /* 0x0000003e3f3c4220 */ /* 0x001fc60000410000 */
[----:B------:R-:W-:Y:S05]  /*1c50*/  @!P6 BRA `(.L_x_2963) ;  /* 0x000000000018e947 */ /* 0x000fea0003800000 */
[----:B------:R-:W-:Y:S01]  /*1c60*/  ISETP.NE.U32.AND P2, PT, R72, RZ, PT ;  /* 0x000000ff4800720c */ /* 0x000fe20003f45070 */
[----:B------:R-:W-:-:S03]  /*1c70*/  FFMA.FTZ R62, R82, R85, R84 ;  /* 0x00000055523e7223 */ /* 0x000fc60000010054 */
[----:B------:R-:W-:Y:S01]  /*1c80*/  ISETP.NE.AND.EX P2, PT, R73, RZ, PT, P2 ;  /* 0x000000ff4900720c */ /* 0x000fe20003f45320 */
[----:B------:R-:W-:-:S04]  /*1c90*/  FADD.FTZ R61, R97, -R62 ;  /* 0x8000003e613d7221 */ /* 0x000fc80000010000 */
[----:B------:R-:W-:-:S08]  /*1ca0*/  FMUL.FTZ R108, R18, R61 ;  /* 0x0000003d126c7220 */ /* 0x000fd00000410000 */
[----:B------:R-:W-:-:S07]  /*1cb0*/  @P2 FADD.FTZ R108, R27, R108 ;  /* 0x0000006c1b6c2221 */ /* 0x000fce0000010000 */
.L_x_2963:
[----:B------:R-:W-:Y:S05]  /*1cc0*/  BSYNC B0 ;  /* 0x0000000000007941 */ /* 0x000fea0003800000 */
.L_x_2962:
[----:B------:R-:W-:Y:S01]  /*1cd0*/  @P4 FMUL.FTZ R61, R108, R111 ;  /* 0x0000006f6c3d4220 */ /* 0x000fe20000410000 */
[----:B------:R-:W-:Y:S01]  /*1ce0*/  @P4 F2FP.BF16.F32.PACK_AB R88, RZ, R60 ;  /* 0x0000003cff58423e */ /* 0x000fe200000010ff */
[----:B------:R-:W-:Y:S01]  /*1cf0*/  BSSY B0, `(.L_x_2964) ;  /* 0x000001a000007945 */ /* 0x000fe20003800000 */
[----:B------:R-:W-:Y:S02]  /*1d00*/  SEL R62, R63, R54, P0 ;  /* 0x000000363f3e7207 */ /* 0x000fe40000000000 */
[----:B------:R-:W-:Y:S02]  /*1d10*/  @P4 F2FP.BF16.F32.PACK_AB R110, RZ, R61 ;  /* 0x0000003dff6e423e */ /* 0x000fe400000010ff */
[----:B------:R-:W-:Y:S02]  /*1d20*/  SEL R60, R89, R52, P0 ;  /* 0x00000034593c7207 */ /* 0x000fe40000000000 */
[----:B------:R-:W-:Y:S02]  /*1d30*/  SEL R61, R106, R53, P0 ;  /* 0x000000356a3d7207 */ /* 0x000fe40000000000 */
[----:B------:R-:W-:-:S02]  /*1d40*/  SEL R63, R108, R55, P0 ;  /* 0x000000376c3f7207 */ /* 0x000fc40000000000 */
[----:B------:R-:W-:Y:S02]  /*1d50*/  @!P6 FSEL R78, R21, RZ, P3 ;  /* 0x000000ff154ee208 */ /* 0x000fe40001800000 */
[C---:B------:R-:W-:Y:S01]  /*1d60*/  @!P6 ISETP.NE.U32.AND P2, PT, R72.reuse, RZ, PT ;  /* 0x000000ff4800e20c */ /* 0x040fe20003f45070 */
[----:B------:R0:W-:Y:S01]  /*1d70*/  @P1 STG.E.128 desc[UR4][R66.64], R60 ;  /* 0x0000003c42001986 */ /* 0x0001e2000c101d04 */
[----:B------:R-:W-:Y:S02]  /*1d80*/  @!P6 ISETP.NE.U32.AND P3, PT, R72, RZ, PT ;  /* 0x000000ff4800e20c */ /* 0x000fe40003f65070 */
[C---:B------:R-:W-:Y:S02]  /*1d90*/  @!P6 ISETP.NE.AND.EX P2, PT, R73.reuse, RZ, PT, P2 ;  /* 0x000000ff4900e20c */ /* 0x040fe40003f45320 */
[----:B------:R-:W-:Y:S02]  /*1da0*/  @!P6 ISETP.NE.AND.EX P3, PT, R73, RZ, PT, P3 ;  /* 0x000000ff4900e20c */ /* 0x000fe40003f65330 */
[----:B------:R-:W-:-:S02]  /*1db0*/  @P4 PRMT R76, R88, 0x7610, R76 ;  /* 0x00007610584c4816 */ /* 0x000fc4000000004c */
[----:B------:R-:W-:Y:S02]  /*1dc0*/  @P4 PRMT R77, R110, 0x7610, R77 ;  /* 0x000076106e4d4816 */ /* 0x000fe4000000004d */
[----:B------:R-:W-:Y:S02]  /*1dd0*/  @!P6 FSEL R89, R22, RZ, P2 ;  /* 0x000000ff1659e208 */ /* 0x000fe40001000000 */
[----:B------:R-:W-:Y:S01]  /*1de0*/  @!P6 FSEL R88, R23, RZ, P3 ;  /* 0x000000ff1758e208 */ /* 0x000fe20001800000 */
[----:B------:R-:W-:Y:S06]  /*1df0*/  @!P4 BRA `(.L_x_2965) ;  /* 0x000000000024c947 */ /* 0x000fec0003800000 */
        /* <DEDUP_REMOVED lines=9> */
.L_x_2965:
[----:B------:R-:W-:Y:S05]  /*1e90*/  BSYNC B0 ;  /* 0x0000000000007941 */ /* 0x000fea0003800000 */
.L_x_2964:
[----:B------:R-:W-:Y:S04]  /*1ea0*/  BSSY B0, `(.L_x_2966) ;  /* 0x0000008000007945 */ /* 0x000fe80003800000 */
[----:B------:R-:W-:Y:S05]  /*1eb0*/  @!P6 BRA `(.L_x_2967) ;  /* 0x000000000018e947 */ /* 0x000fea0003800000 */
[----:B------:R-:W-:Y:S01]  /*1ec0*/  ISETP.NE.U32.AND P2, PT, R72, RZ, PT ;  /* 0x000000ff4800720c */ /* 0x000fe20003f45070 */
[----:B01----:R-:W-:-:S03]  /*1ed0*/  FFMA.FTZ R61, R81, R85, R84 ;  /* 0x00000055513d7223 */ /* 0x003fc60000010054 */
[----:B------:R-:W-:Y:S01]  /*1ee0*/  ISETP.NE.AND.EX P2, PT, R73, RZ, PT, P2 ;  /* 0x000000ff4900720c */ /* 0x000fe20003f45320 */
[----:B------:R-:W-:-:S04]  /*1ef0*/  FADD.FTZ R61, R100, -R61 ;  /* 0x8000003d643d7221 */ /* 0x000fc80000010000 */
[----:B------:R-:W-:-:S08]  /*1f00*/  FMUL.FTZ R109, R18, R61 ;  /* 0x0000003d126d7220 */ /* 0x000fd00000410000 */
[----:B------:R-:W-:-:S07]  /*1f10*/  @P2 FADD.FTZ R109, R20, R109 ;  /* 0x0000006d146d2221 */ /* 0x000fce0000010000 */
.L_x_2967:
[----:B------:R-:W-:Y:S05]  /*1f20*/  BSYNC B0 ;  /* 0x0000000000007941 */ /* 0x000fea0003800000 */
.L_x_2966:
        /* <DEDUP_REMOVED lines=8> */
.L_x_2969:
[----:B------:R-:W-:Y:S05]  /*1fb0*/  BSYNC B0 ;  /* 0x0000000000007941 */ /* 0x000fea0003800000 */
.L_x_2968:
        /* <DEDUP_REMOVED lines=8> */
.L_x_2971:
[----:B------:R-:W-:Y:S05]  /*2040*/  BSYNC B0 ;  /* 0x0000000000007941 */ /* 0x000fea0003800000 */
.L_x_2970:
[----:B------:R-:W-:Y:S04]  /*2050*/  BSSY B0, `(.L_x_2972) ;  /* 0x0000008000007945 */ /* 0x000fe80003800000 */
[----:B------:R-:W-:Y:S05]  /*2060*/  @!P6 BRA `(.L_x_2973) ;  /* 0x000000000018e947 */ /* 0x000fea0003800000 */
[----:B------:R-:W-:Y:S01]  /*2070*/  ISETP.NE.U32.AND P2, PT, R72, RZ, PT ;  /* 0x000000ff4800720c */ /* 0x000fe20003f45070 */
[----:B------:R-:W-:-:S03]  /*2080*/  FFMA.FTZ R84, R104, R85, R84 ;  /* 0x0000005568547223 */ /* 0x000fc60000010054 */
[----:B------:R-:W-:Y:S01]  /*2090*/  ISETP.NE.AND.EX P2, PT, R73, RZ, PT, P2 ;  /* 0x000000ff4900720c */ /* 0x000fe20003f45320 */
[----:B01----:R-:W-:-:S04]  /*20a0*/  FADD.FTZ R61, R101, -R84 ;  /* 0x80000054653d7221 */ /* 0x003fc80000010000 */
[----:B------:R-:W-:-:S08]  /*20b0*/  FMUL.FTZ R88, R18, R61 ;  /* 0x0000003d12587220 */ /* 0x000fd00000410000 */
[----:B------:R-:W-:-:S07]  /*20c0*/  @P2 FADD.FTZ R88, R23, R88 ;  /* 0x0000005817582221 */ /* 0x000fce0000010000 */
.L_x_2973:
[----:B------:R-:W-:Y:S05]  /*20d0*/  BSYNC B0 ;  /* 0x0000000000007941 */ /* 0x000fea0003800000 */
.L_x_2972:
[----:B------:R-:W-:Y:S01]  /*20e0*/  @P1 IMAD.WIDE.U32 R64, R19, 0x10, R64 ;  /* 0x0000001013401825 */ /* 0x000fe200078e0040 */
[----:B------:R-:W-:-:S03]  /*20f0*/  SEL R52, R109, R52, P0 ;  /* 0x000000346d347207 */ /* 0x000fc60000000000 */
[----:B------:R-:W-:Y:S01]  /*2100*/  @P4 FMUL.FTZ R103, R109, R103 ;  /* 0x000000676d674220 */ /* 0x000fe20000410000 */
[C---:B------:R-:W-:Y:S01]  /*2110*/  SEL R53, R78.reuse, R53, P0 ;  /* 0x000000354e357207 */ /* 0x040fe20000000000 */
[----:B---3--:R-:W-:Y:S01]  /*2120*/  @P4 FMUL.FTZ R105, R78, R105 ;  /* 0x000000694e694220 */ /* 0x008fe20000410000 */
[C---:B------:R-:W-:Y:S01]  /*2130*/  SEL R54, R89.reuse, R54, P0 ;  /* 0x0000003659367207 */ /* 0x040fe20000000000 */
[----:B----4-:R-:W-:Y:S01]  /*2140*/  @P4 FMUL.FTZ R107, R89, R107 ;  /* 0x0000006b596b4220 */ /* 0x010fe20000410000 */
[C---:B------:R-:W-:Y:S01]  /*2150*/  SEL R55, R88.reuse, R55, P0 ;  /* 0x0000003758377207 */ /* 0x040fe20000000000 */
[----:B------:R-:W-:Y:S01]  /*2160*/  @P4 FMUL.FTZ R86, R88, R86 ;  /* 0x0000005658564220 */ /* 0x000fe20000410000 */
[----:B------:R-:W-:Y:S01]  /*2170*/  @P4 F2FP.BF16.F32.PACK_AB R103, RZ, R103 ;  /* 0x00000067ff67423e */ /* 0x000fe200000010ff */
[----:B------:R-:W-:Y:S01]  /*2180*/  BSSY B0, `(.L_x_2974) ;  /* 0x0000013000007945 */ /* 0x000fe20003800000 */
[----:B------:R-:W-:Y:S01]  /*2190*/  @P4 F2FP.BF16.F32.PACK_AB R105, RZ, R105 ;  /* 0x00000069ff69423e */ /* 0x000fe200000010ff */
[----:B------:R2:W-:Y:S01]  /*21a0*/  @P1 STG.E.128 desc[UR4][R64.64], R52 ;  /* 0x0000003440001986 */ /* 0x0005e2000c101d04 */
[----:B------:R-:W-:-:S02]  /*21b0*/  @P4 F2FP.BF16.F32.PACK_AB R107, RZ, R107 ;  /* 0x0000006bff6b423e */ /* 0x000fc400000010ff */
[----:B------:R-:W-:Y:S02]  /*21c0*/  @P4 F2FP.BF16.F32.PACK_AB R86, RZ, R86 ;  /* 0x00000056ff56423e */ /* 0x000fe400000010ff */
[----:B------:R-:W-:Y:S02]  /*21d0*/  @P4 PRMT R74, R103, 0x7610, R74 ;  /* 0x00007610674a4816 */ /* 0x000fe4000000004a */
[----:B------:R-:W-:Y:S02]  /*21e0*/  @P4 PRMT R75, R105, 0x7610, R75 ;  /* 0x00007610694b4816 */ /* 0x000fe4000000004b */
[----:B------:R-:W-:Y:S02]  /*21f0*/  @P4 PRMT R76, R107, 0x7610, R76 ;  /* 0x000076106b4c4816 */ /* 0x000fe4000000004c */
[----:B------:R-:W-:Y:S01]  /*2200*/  @P4 PRMT R77, R86, 0x7610, R77 ;  /* 0x00007610564d4816 */ /* 0x000fe2000000004d */
[----:B------:R-:W-:Y:S06]  /*2210*/  @!P4 BRA `(.L_x_2975) ;  /* 0x000000000024c947 */ /* 0x000fec0003800000 */
[----:B------:R-:W3:Y:S01]  /*2220*/  LDC.64 R18, c[0x0][0x2f8] ;  /* 0x0000be00ff127b82 */ /* 0x000ee20000000a00 */
[----:B01----:R-:W-:Y:S02]  /*2230*/  LOP3.LUT R60, R75, 0xffff, RZ, 0xc0, !PT ;  /* 0x0000ffff4b3c7812 */ /* 0x003fe400078ec0ff */
[----:B------:R-:W-:Y:S02]  /*2240*/  IADD3 R87, R87, 0x100, RZ ;  /* 0x0000010057577810 */ /* 0x000fe40007ffe0ff */
[----:B------:R-:W-:Y:S01]  /*2250*/  PRMT R63, R76, 0x5410, R77 ;  /* 0x000054104c3f7816 */ /* 0x000fe2000000004d */
[----:B------:R-:W-:-:S05]  /*2260*/  IMAD.WIDE.U32 R60, R60, 0x10000, RZ ;  /* 0x000100003c3c7825 */ /* 0x000fca00078e00ff */
[----:B------:R-:W-:Y:S02]  /*2270*/  LOP3.LUT R61, R63, R61, RZ, 0xfc, !PT ;  /* 0x0000003d3f3d7212 */ /* 0x000fe400078efcff */
[----:B------:R-:W-:Y:S01]  /*2280*/  LOP3.LUT R60, R60, 0xffff, R74, 0xf8, !PT ;  /* 0x0000ffff3c3c7812 */ /* 0x000fe200078ef84a */
[----:B---3--:R-:W-:-:S05]  /*2290*/  IMAD.WIDE.U32 R18, R87, 0x8, R18 ;  /* 0x0000000857127825 */ /* 0x008fca00078e0012 */
[----:B------:R3:W-:Y:S02]  /*22a0*/  STG.E.64 desc[UR4][R18.64], R60 ;  /* 0x0000003c12007986 */ /* 0x0007e4000c101b04 */
.L_x_2975:
[----:B------:R-:W-:Y:S05]  /*22b0*/  BSYNC B0 ;  /* 0x0000000000007941 */ /* 0x000fea0003800000 */
.L_x_2974:
[----:B------:R-:W-:Y:S02]  /*22c0*/  IADD3 R2, R2, UR12, RZ ;  /* 0x0000000c02027c10 */ /* 0x000fe4000fffe0ff */
[----:B------:R-:W-:Y:S02]  /*22d0*/  SEL R105, RZ, 0x1, P5 ;  /* 0x00000001ff697807 */ /* 0x000fe40002800000 */
[----:B------:R-:W-:-:S13]  /*22e0*/  ISETP.GE.AND P0, PT, R2, UR13, PT ;  /* 0x0000000d02007c0c */ /* 0x000fda000bf06270 */
[----:B------:R-:W-:Y:S05]  /*22f0*/  @!P0 BRA `(.L_x_2976) ;  /* 0xffffffe000488947 */ /* 0x000fea000383ffff */
.L_x_2941:
[----:B------:R-:W4:Y:S01]  /*2300*/  S2UR UR6, SR_CTAID.X ;  /* 0x00000000000679c3 */ /* 0x000f220000002500 */
[----:B------:R-:W-:-:S07]  /*2310*/  LOP3.LUT R7, R0, 0x7f, RZ, 0xc0, !PT ;  /* 0x0000007f00077812 */ /* 0x000fce00078ec0ff */
[----:B------:R-:W5:Y:S08]  /*2320*/  LDC.64 R2, c[0x0][0x2d0] ;  /* 0x0000b400ff027b82 */ /* 0x000f700000000a00 */
[----:B------:R-:W0:Y:S01]  /*2330*/  LDC.64 R4, c[0x0][0x2d8] ;  /* 0x0000b600ff047b82 */ /* 0x000e220000000a00 */
[----:B----4-:R-:W-:Y:S01]  /*2340*/  LEA.HI R6, R0, UR6, RZ, 0x19 ;  /* 0x0000000600067c11 */ /* 0x010fe2000f8fc8ff */
[----:B------:R-:W-:-:S04]  /*2350*/  ULDC UR6, c[0x0][0x218] ;  /* 0x0000860000067ab9 */ /* 0x000fc80000000800 */
[----:B------:R-:W-:-:S05]  /*2360*/  IMAD R6, R6, UR6, RZ ;  /* 0x0000000606067c24 */ /* 0x000fca000f8e02ff */
[----:B------:R-:W-:-:S05]  /*2370*/  LEA.HI R7, R6, R7, RZ, 0x1e ;  /* 0x0000000706077211 */ /* 0x000fca00078ff0ff */
[----:B-----5:R-:W-:-:S04]  /*2380*/  IMAD.WIDE.U32 R2, R7, 0x10, R2 ;  /* 0x0000001007027825 */ /* 0x020fc800078e0002 */
        /* <DEDUP_REMOVED lines=8> */
.L_x_2945:
[----:B------:R-:W-:Y:S01]  /*2410*/  HFMA2.MMA R105, -RZ, RZ, 0, 1.847743988037109375e-06 ;  /* 0x0000001fff697435 */ /* 0x000fe200000001ff */
[----:B0-----:R-:W-:Y:S01]  /*2420*/  IMAD.MOV.U32 R89, RZ, RZ, R62 ;  /* 0x000000ffff597224 */ /* 0x001fe200078e003e */
[----:B------:R-:W-:Y:S01]  /*2430*/  MOV R88, 0x10 ;  /* 0x0000001000587802 */ /* 0x000fe20000000f00 */
[----:B------:R-:W-:-:S08]  /*2440*/  IMAD.MOV.U32 R86, RZ, RZ, -0x1 ;  /* 0xffffffffff567424 */ /* 0x000fd000078e00ff */
[----:B-----5:R-:W-:Y:S05]  /*2450*/  WARPSYNC.COLLECTIVE R86, `(.L_x_2977) ;  /* 0x0000000056087348 */ /* 0x020fea0003c00000 */
[----:B------:R0:W1:Y:S02]  /*2460*/  SHFL.DOWN P1, R87, R89, R88, R105 ;  /* 0x0800005859577389 */ /* 0x0000640000020069 */
[----:B01---5:R-:W-:Y:S01]  /*2470*/  ENDCOLLECTIVE ;  /* 0x000000000000791b */ /* 0x023fe20003800000 */
.L_x_2977:
[----:B------:R-:W-:Y:S02]  /*2480*/  MOV R89, R61 ;  /* 0x0000003d00597202 */ /* 0x000fe40000000f00 */
[----:B------:R-:W-:-:S07]  /*2490*/  MOV R65, R87 ;  /* 0x0000005700417202 */ /* 0x000fce0000000f00 */
[----:B------:R-:W-:Y:S05]  /*24a0*/  WARPSYNC.COLLECTIVE R86, `(.L_x_2978) ;  /* 0x0000000056087348 */ /* 0x000fea0003c00000 */
[----:B------:R0:W1:Y:S02]  /*24b0*/  SHFL.DOWN P1, R87, R89, R88, R105 ;  /* 0x0800005859577389 */ /* 0x0000640000020069 */
[----:B01----:R-:W-:Y:S01]  /*24c0*/  ENDCOLLECTIVE ;  /* 0x000000000000791b */ /* 0x003fe20003800000 */
.L_x_2978:
[----:B------:R-:W-:Y:S01]  /*24d0*/  FADD.FTZ R65, R65, R62 ;  /* 0x0000003e41417221 */ /* 0x000fe20000010000 */
[----:B------:R-:W-:-:S04]  /*24e0*/  HFMA2.MMA R88, -RZ, RZ, 0, 4.76837158203125e-07 ;  /* 0x00000008ff587435 */ /* 0x000fc800000001ff */
[----:B------:R-:W-:Y:S01]  /*24f0*/  MOV R89, R65 ;  /* 0x0000004100597202 */ /* 0x000fe20000000f00 */
[----:B------:R-:W-:-:S07]  /*2500*/  IMAD.MOV.U32 R64, RZ, RZ, R87 ;  /* 0x000000ffff407224 */ /* 0x000fce00078e0057 */
[----:B------:R-:W-:Y:S05]  /*2510*/  WARPSYNC.COLLECTIVE R86, `(.L_x_2979) ;  /* 0x0000000056087348 */ /* 0x000fea0003c00000 */
[----:B------:R0:W1:Y:S02]  /*2520*/  SHFL.DOWN P1, R87, R89, R88, R105 ;  /* 0x0800005859577389 */ /* 0x0000640000020069 */
[----:B01----:R-:W-:Y:S01]  /*2530*/  ENDCOLLECTIVE ;  /* 0x000000000000791b */ /* 0x003fe20003800000 */
.L_x_2979:
[----:B------:R-:W-:-:S05]  /*2540*/  FADD.FTZ R64, R64, R61 ;  /* 0x0000003d40407221 */ /* 0x000fca0000010000 */
[----:B------:R-:W-:Y:S01]  /*2550*/  MOV R89, R64 ;  /* 0x0000004000597202 */ /* 0x000fe20000000f00 */
[----:B------:R-:W-:-:S07]  /*2560*/  IMAD.MOV.U32 R66, RZ, RZ, R87 ;  /* 0x000000ffff427224 */ /* 0x000fce00078e0057 */
[----:B------:R-:W-:Y:S05]  /*2570*/  WARPSYNC.COLLECTIVE R86, `(.L_x_2980) ;  /* 0x0000000056087348 */ /* 0x000fea0003c00000 */
[----:B------:R0:W1:Y:S02]  /*2580*/  SHFL.DOWN P1, R87, R89, R88, R105 ;  /* 0x0800005859577389 */ /* 0x0000640000020069 */
[----:B01----:R-:W-:Y:S01]  /*2590*/  ENDCOLLECTIVE ;  /* 0x000000000000791b */ /* 0x003fe20003800000 */
.L_x_2980:
[----:B------:R-:W-:Y:S01]  /*25a0*/  FADD.FTZ R66, R65, R66 ;  /* 0x0000004241427221 */ /* 0x000fe20000010000 */
[----:B------:R-:W-:-:S03]  /*25b0*/  HFMA2.MMA R88, -RZ, RZ, 0, 2.384185791015625e-07 ;  /* 0x00000004ff587435 */ /* 0x000fc600000001ff */
[----:B------:R-:W-:Y:S01]  /*25c0*/  IMAD.MOV.U32 R89, RZ, RZ, R66 ;  /* 0x000000ffff597224 */ /* 0x000fe200078e0042 */
[----:B------:R-:W-:-:S07]  /*25d0*/  MOV R67, R87 ;  /* 0x0000005700437202 */ /* 0x000fce0000000f00 */
[----:B------:R-:W-:Y:S05]  /*25e0*/  WARPSYNC.COLLECTIVE R86, `(.L_x_2981) ;  /* 0x0000000056087348 */ /* 0x000fea0003c00000 */
[----:B------:R0:W1:Y:S02]  /*25f0*/  SHFL.DOWN P1, R87, R89, R88, R105 ;  /* 0x0800005859577389 */ /* 0x0000640000020069 */
[----:B01----:R-:W-:Y:S01]  /*2600*/  ENDCOLLECTIVE ;  /* 0x000000000000791b */ /* 0x003fe20003800000 */
.L_x_2981:
[----:B------:R-:W-:-:S04]  /*2610*/  FADD.FTZ R67, R64, R67 ;  /* 0x0000004340437221 */ /* 0x000fc80000010000 */
[----:B------:R-:W-:Y:S01]  /*2620*/  IMAD.MOV.U32 R89, RZ, RZ, R67 ;  /* 0x000000ffff597224 */ /* 0x000fe200078e0043 */
[----:B------:R-:W-:-:S07]  /*2630*/  MOV R85, R87 ;  /* 0x0000005700557202 */ /* 0x000fce0000000f00 */
[----:B------:R-:W-:Y:S05]  /*2640*/  WARPSYNC.COLLECTIVE R86, `(.L_x_2982) ;  /* 0x0000000056087348 */ /* 0x000fea0003c00000 */
[----:B------:R0:W1:Y:S02]  /*2650*/  SHFL.DOWN P1, R87, R89, R88, R105 ;  /* 0x0800005859577389 */ /* 0x0000640000020069 */
[----:B01----:R-:W-:Y:S01]  /*2660*/  ENDCOLLECTIVE ;  /* 0x000000000000791b */ /* 0x003fe20003800000 */
.L_x_2982:
[----:B------:R-:W-:-:S05]  /*2670*/  FADD.FTZ R85, R66, R85 ;  /* 0x0000005542557221 */ /* 0x000fca0000010000 */
[----:B------:R-:W-:Y:S01]  /*2680*/  MOV R89, R85 ;  /* 0x0000005500597202 */ /* 0x000fe20000000f00 */
[----:B------:R-:W-:Y:S01]  /*2690*/  IMAD.MOV.U32 R88, RZ, RZ, 0x2 ;  /* 0x00000002ff587424 */ /* 0x000fe200078e00ff */
[----:B------:R-:W-:-:S07]  /*26a0*/  MOV R84, R87 ;  /* 0x0000005700547202 */ /* 0x000fce0000000f00 */
[----:B------:R-:W-:Y:S05]  /*26b0*/  WARPSYNC.COLLECTIVE R86, `(.L_x_2983) ;  /* 0x0000000056087348 */ /* 0x000fea0003c00000 */
[----:B------:R0:W1:Y:S02]  /*26c0*/  SHFL.DOWN P1, R87, R89, R88, R105 ;  /* 0x0800005859577389 */ /* 0x0000640000020069 */
[----:B01----:R-:W-:Y:S01]  /*26d0*/  ENDCOLLECTIVE ;  /* 0x000000000000791b */ /* 0x003fe20003800000 */
.L_x_2983:
[----:B------:R-:W-:-:S05]  /*26e0*/  FADD.FTZ R84, R67, R84 ;  /* 0x0000005443547221 */ /* 0x000fca0000010000 */
[----:B------:R-:W-:Y:S02]  /*26f0*/  MOV R89, R84 ;  /* 0x0000005400597202 */ /* 0x000fe40000000f00 */
[----:B------:R-:W-:-:S07]  /*2700*/  MOV R62, R87 ;  /* 0x00000057003e7202 */ /* 0x000fce0000000f00 */
[----:B------:R-:W-:Y:S05]  /*2710*/  WARPSYNC.COLLECTIVE R86, `(.L_x_2984) ;  /* 0x0000000056087348 */ /* 0x000fea0003c00000 */
[----:B------:R0:W1:Y:S02]  /*2720*/  SHFL.DOWN P1, R87, R89, R88, R105 ;  /* 0x0800005859577389 */ /* 0x0000640000020069 */
[----:B01----:R-:W-:Y:S01]  /*2730*/  ENDCOLLECTIVE ;  /* 0x000000000000791b */ /* 0x003fe20003800000 */
.L_x_2984:
[----:B------:R-:W-:Y:S01]  /*2740*/  FADD.FTZ R62, R85, R62 ;  /* 0x0000003e553e7221 */ /* 0x000fe20000010000 */
[----:B------:R-:W-:-:S04]  /*2750*/  HFMA2.MMA R88, -RZ, RZ, 0, 5.9604644775390625e-08 ;  /* 0x00000001ff587435 */ /* 0x000fc800000001ff */
[----:B------:R-:W-:Y:S01]  /*2760*/  MOV R89, R62 ;  /* 0x0000003e00597202 */ /* 0x000fe20000000f00 */
[----:B------:R-:W-:-:S07]  /*2770*/  IMAD.MOV.U32 R61, RZ, RZ, R87 ;  /* 0x000000ffff3d7224 */ /* 0x000fce00078e0057 */
[----:B------:R-:W-:Y:S05]  /*2780*/  WARPSYNC.COLLECTIVE R86, `(.L_x_2985) ;  /* 0x0000000056087348 */ /* 0x000fea0003c00000 */
[----:B------:R0:W1:Y:S02]  /*2790*/  SHFL.DOWN P1, R87, R89, R88, R105 ;  /* 0x0800005859577389 */ /* 0x0000640000020069 */
[----:B01----:R-:W-:Y:S01]  /*27a0*/  ENDCOLLECTIVE ;  /* 0x000000000000791b */ /* 0x003fe20003800000 */
.L_x_2985:
[----:B------:R-:W-:-:S05]  /*27b0*/  FADD.FTZ R61, R84, R61 ;  /* 0x0000003d543d7221 */ /* 0x000fca0000010000 */
[----:B------:R-:W-:Y:S01]  /*27c0*/  MOV R89, R61 ;  /* 0x0000003d00597202 */ /* 0x000fe20000000f00 */
[----:B------:R-:W-:-:S07]  /*27d0*/  IMAD.MOV.U32 R65, RZ, RZ, R87 ;  /* 0x000000ffff417224 */ /* 0x000fce00078e0057 */
[----:B------:R-:W-:Y:S05]  /*27e0*/  WARPSYNC.COLLECTIVE R86, `(.L_x_2986) ;  /* 0x0000000056087348 */ /* 0x000fea0003c00000 */
[----:B------:R0:W1:Y:S02]  /*27f0*/  SHFL.DOWN P1, R87, R89, R88, R105 ;  /* 0x0800005859577389 */ /* 0x0000640000020069 */
[----:B01----:R-:W-:Y:S01]  /*2800*/  ENDCOLLECTIVE ;  /* 0x000000000000791b */ /* 0x003fe20003800000 */
.L_x_2986:
[----:B------:R-:W-:Y:S01]  /*2810*/  MOV R64, R87 ;  /* 0x0000005700407202 */ /* 0x000fe20000000f00 */
[----:B------:R-:W-:Y:S06]  /*2820*/  BRA `(.L_x_2987) ;  /* 0xffffffe8002c7947 */ /* 0x000fec000383ffff */
.L_x_2988:
        /* <DEDUP_REMOVED lines=13> */
.L_x_8557:


//--------------------- .text._ZN10layer_norm13ln_bwd_kernelINS_13Kernel_traitsI13__nv_bfloat16S2_fS2_fjLj1536ELj1ELj1ELj4ELj8ENS_18Kernel_traits_baseILj1536ES2_S2_fS2_fjLj128EEEEELb0ELb1ELb0ELb0EEEvNS_9BwdParamsE --------------------------
	.section	.text._ZN10layer_norm13ln_bwd_kernelINS_13Kernel_traitsI13__nv_bfloat16S2_fS2_fjLj1536ELj1ELj1ELj4ELj8ENS_18Kernel_traits_baseILj1536ES2_S2_fS2_fjLj128EEEEELb0ELb1ELb0ELb0EEEvNS_9BwdParamsE,"ax",@progbits
	.align	128
        .global         _ZN10layer_norm13ln_bwd_kernelINS_13Kernel_traitsI13__nv_bfloat16S2_fS2_fjLj1536ELj1ELj1ELj4ELj8ENS_18Kernel_traits_baseILj1536ES2_S2_fS2_fjLj128EEEEELb0ELb1ELb0ELb0EEEvNS_9BwdParamsE
        .type           _ZN10layer_norm13ln_bwd_kernelINS_13Kernel_traitsI13__nv_bfloat16S2_fS2_fjLj1536ELj1ELj1ELj4ELj8ENS_18Kernel_traits_baseILj1536ES2_S2_fS2_fjLj128EEEEELb0ELb1ELb0ELb0EEEvNS_9BwdParamsE,@function
        .size           _ZN10layer_norm13ln_bwd_kernelINS_13Kernel_traitsI13__nv_bfloat16S2_fS2_fjLj1536ELj1ELj1ELj4ELj8ENS_18Kernel_traits_baseILj1536ES2_S2_fS2_fjLj128EEEEELb0ELb1ELb0ELb0EEEvNS_9BwdParamsE,(.L_x_8558 - _ZN10layer_norm13ln_bwd_kernelINS_13Kernel_traitsI13__nv_bfloat16S2_fS2_fjLj1536ELj1ELj1ELj4ELj8ENS_18Kernel_traits_baseILj1536ES2_S2_fS2_fjLj128EEEEELb0ELb1ELb0ELb0EEEvNS_9BwdParamsE)
        .other          _ZN10layer_norm13ln_bwd_kernelINS_13Kernel_traitsI13__nv_bfloat16S2_fS2_fjLj1536ELj1ELj1ELj4ELj8ENS_18Kernel_traits_baseILj1536ES2_S2_fS2_fjLj128EEEEELb0ELb1ELb0ELb0EEEvNS_9BwdParamsE,@"STO_CUDA_ENTRY STV_DEFAULT"
_ZN10layer_norm13ln_bwd_kernelINS_13Kernel_traitsI13__nv_bfloat16S2_fS2_fjLj1536ELj1ELj1ELj4ELj8ENS_18Kernel_traits_baseILj1536ES2_S2_fS2_fjLj128EEEEELb0ELb1ELb0ELb0EEEvNS_9BwdParamsE:
.text._ZN10layer_norm13ln_bwd_kernelINS_13Kernel_traitsI13__nv_bfloat16S2_fS2_fjLj1536ELj1ELj1ELj4ELj8ENS_18Kernel_traits_baseILj1536ES2_S2_fS2_fjLj128EEEEELb0ELb1ELb0ELb0EEEvNS_9BwdParamsE:
[----:B------:R-:W-:Y:S01]  /*0000*/  LDC R1, c[0x0][0x28] ;  /* 0x00000a00ff017b82 */ /* 0x000fe20000000800 */
[----:B------:R-:W0:Y:S01]  /*0010*/  S2R R89, SR_TID.X ;  /* 0x0000000000597919 */ /* 0x000e220000002100 */
[----:B------:R-:W-:Y:S01]  /*0020*/  ULDC UR4, c[0x0][0x218] ;  /* 0x0000860000047ab9 */ /* 0x000fe20000000800 */
[----:B------:R-:W-:Y:S01]  /*0030*/  ULDC.64 UR6, c[0x0][0x208] ;  /* 0x0000820000067ab9 */ /* 0x000fe20000000a00 */
[----:B------:R-:W-:Y:S01]  /*0040*/  MOV R93, UR4 ;  /* 0x00000004005d7c02 */ /* 0x000fe20008000f00 */
[----:B------:R-:W-:Y:S01]  /*0050*/  ULDC UR5, c[0x0][0x214] ;  /* 0x0000850000057ab9 */ /* 0x000fe20000000800 */
[----:B------:R-:W-:Y:S01]  /*0060*/  ULDC UR13, c[0x0][0x218] ;  /* 0x00008600000d7ab9 */ /* 0x000fe20000000800 */
[----:B------:R-:W-:Y:S01]  /*0070*/  ULDC UR12, c[0x0][0x290] ;  /* 0x0000a400000c7ab9 */ /* 0x000fe20000000800 */
[----:B------:R-:W-:Y:S01]  /*0080*/  SHF.R.S32.HI R0, RZ, 0x1f, R93 ;  /* 0x0000001fff007819 */ /* 0x000fe2000001145d */
[----:B------:R-:W-:Y:S01]  /*0090*/  ULDC.64 UR8, c[0x0][0x2c8] ;  /* 0x0000b20000087ab9 */ /* 0x000fe20000000a00 */
        /* <DEDUP_REMOVED lines=9> */
[C---:B------:R-:W-:Y:S02]  /*0130*/  ISETP.GE.U32.AND P2, PT, R0.reuse, 0x100, PT ;  /* 0x000001000000780c */ /* 0x040fe40003f46070 */
[C---:B------:R-:W-:Y:S01]  /*0140*/  LOP3.LUT P4, RZ, R0.reuse, 0xffffff80, RZ, 0xc0, !PT ;  /* 0xffffff8000ff7812 */ /* 0x040fe2000788c0ff */
[----:B------:R-:W0:Y:S01]  /*0150*/  S2UR UR4, SR_CTAID.X ;  /* 0x00000000000479c3 */ /* 0x000e220000002500 */
[----:B------:R-:W-:-:S09]  /*0160*/  ISETP.GE.U32.AND P3, PT, R0, 0x180, PT ;  /* 0x000001800000780c */ /* 0x000fd20003f66070 */
[----:B------:R-:W1:Y:S02]  /*0170*/  @P2 LDC.64 R10, c[0x0][0x260] ;  /* 0x00009800ff0a2b82 */ /* 0x000e640000000a00 */
[----:B------:R-:W-:-:S06]  /*0180*/  @P4 LOP3.LUT R21, R88, 0x80, RZ, 0xfc, !PT ;  /* 0x0000008058154812 */ /* 0x000fcc00078efcff */
[----:B------:R-:W2:Y:S08]  /*0190*/  @P2 LDC.64 R14, c[0x0][0x278] ;  /* 0x00009e00ff0e2b82 */ /* 0x000eb00000000a00 */
[----:B------:R-:W3:Y:S08]  /*01a0*/  @P4 LDC.64 R6, c[0x0][0x260] ;  /* 0x00009800ff064b82 */ /* 0x000ef00000000a00 */
[----:B------:R-:W4:Y:S01]  /*01b0*/  @P4 LDC.64 R8, c[0x0][0x278] ;  /* 0x00009e00ff084b82 */ /* 0x000f220000000a00 */
[----:B-1----:R-:W-:-:S05]  /*01c0*/  @P2 IMAD.WIDE.U32 R10, R21, 0x8, R10 ;  /* 0x00000008150a2825 */ /* 0x002fca00078e000a */
[----:B------:R-:W5:Y:S01]  /*01d0*/  @P2 LDG.E.64 R12, desc[UR6][R10.64] ;  /* 0x000000060a0c2981 */ /* 0x000f62000c1e1b00 */
[C---:B--2---:R-:W-:Y:S01]  /*01e0*/  @P2 IMAD.WIDE.U32 R14, R21.reuse, 0x8, R14 ;  /* 0x00000008150e2825 */ /* 0x044fe200078e000e */
[----:B------:R-:W1:Y:S01]  /*01f0*/  @P3 LDC.64 R16, c[0x0][0x260] ;  /* 0x00009800ff103b82 */ /* 0x000e620000000a00 */
[----:B------:R-:W-:Y:S02]  /*0200*/  SHF.R.U32.HI R83, RZ, 0x7, R89 ;  /* 0x00000007ff537819 */ /* 0x000fe40000011659 */
[----:B------:R-:W-:Y:S01]  /*0210*/  @P2 IADD3 R21, R21, 0x80, RZ ;  /* 0x0000008015152810 */ /* 0x000fe20007ffe0ff */
[----:B------:R-:W5:Y:S01]  /*0220*/  @P2 LDG.E.64 R52, desc[UR6][R14.64] ;  /* 0x000000060e342981 */ /* 0x000f62000c1e1b00 */
[----:B---3--:R-:W-:-:S03]  /*0230*/  @P4 IMAD.WIDE.U32 R6, R88, 0x8, R6 ;  /* 0x0000000858064825 */ /* 0x008fc600078e0006 */
[----:B------:R-:W2:Y:S02]  /*0240*/  @P3 LDC.64 R18, c[0x0][0x278] ;  /* 0x00009e00ff123b82 */ /* 0x000ea40000000a00 */
[----:B------:R-:W5:Y:S01]  /*0250*/  @P4 LDG.E.64 R4, desc[UR6][R6.64] ;  /* 0x0000000606044981 */ /* 0x000f62000c1e1b00 */
[----:B----4-:R-:W-:-:S05]  /*0260*/  @P4 IMAD.WIDE.U32 R8, R88, 0x8, R8 ;  /* 0x0000000858084825 */ /* 0x010fca00078e0008 */
[----:B------:R-:W5:Y:S01]  /*0270*/  @P4 LDG.E.64 R2, desc[UR6][R8.64] ;  /* 0x0000000608024981 */ /* 0x000f62000c1e1b00 */
[----:B0-----:R-:W-:-:S04]  /*0280*/  IADD3 R82, R83, UR4, RZ ;  /* 0x0000000453527c10 */ /* 0x001fc8000fffe0ff */
[----:B------:R-:W-:Y:S01]  /*0290*/  ISETP.GE.AND P0, PT, R82, UR5, PT ;  /* 0x0000000552007c0c */ /* 0x000fe2000bf06270 */
[C---:B-1----:R-:W-:Y:S01]  /*02a0*/  @P3 IMAD.WIDE.U32 R16, R21.reuse, 0x8, R16 ;  /* 0x0000000815103825 */ /* 0x042fe200078e0010 */
[----:B------:R-:W-:Y:S02]  /*02b0*/  CS2R R48, SRZ ;  /* 0x0000000000307805 */ /* 0x000fe4000001ff00 */
[----:B------:R-:W-:Y:S02]  /*02c0*/  CS2R R50, SRZ ;  /* 0x0000000000327805 */ /* 0x000fe4000001ff00 */
[----:B------:R-:W-:Y:S02]  /*02d0*/  CS2R R44, SRZ ;  /* 0x00000000002c7805 */ /* 0x000fe4000001ff00 */
[----:B------:R-:W-:Y:S01]  /*02e0*/  CS2R R46, SRZ ;  /* 0x00000000002e7805 */ /* 0x000fe2000001ff00 */
[----:B------:R0:W5:Y:S01]  /*02f0*/  @P3 LDG.E.64 R54, desc[UR6][R16.64] ;  /* 0x0000000610363981 */ /* 0x000162000c1e1b00 */
[----:B--2---:R-:W-:Y:S01]  /*0300*/  @P3 IMAD.WIDE.U32 R18, R21, 0x8, R18 ;  /* 0x0000000815123825 */ /* 0x004fe200078e0012 */
[----:B------:R-:W-:-:S02]  /*0310*/  CS2R R40, SRZ ;  /* 0x0000000000287805 */ /* 0x000fc4000001ff00 */
[----:B------:R-:W-:Y:S02]  /*0320*/  CS2R R42, SRZ ;  /* 0x00000000002a7805 */ /* 0x000fe4000001ff00 */
[----:B------:R-:W-:Y:S02]  /*0330*/  CS2R R36, SRZ ;  /* 0x0000000000247805 */ /* 0x000fe4000001ff00 */
[----:B------:R-:W-:Y:S01]  /*0340*/  CS2R R38, SRZ ;  /* 0x0000000000267805 */ /* 0x000fe2000001ff00 */
[----:B------:R1:W5:Y:S01]  /*0350*/  @P3 LDG.E.64 R56, desc[UR6][R18.64] ;  /* 0x0000000612383981 */ /* 0x000362000c1e1b00 */
        /* <DEDUP_REMOVED lines=9> */
[----:B-1----:R-:W-:Y:S01]  /*03f0*/  CS2R R18, SRZ ;  /* 0x0000000000127805 */ /* 0x002fe2000001ff00 */
[----:B------:R-:W-:Y:S06]  /*0400*/  @P0 BRA `(.L_x_2989) ;  /* 0x0000001c007c0947 */ /* 0x000fec0003800000 */
[----:B------:R-:W0:Y:S01]  /*0410*/  LDC.U8 R81, c[0x0][0x2a0] ;  /* 0x0000a800ff517b82 */ /* 0x000e220000000000 */
[----:B-----5:R-:W-:Y:S01]  /*0420*/  MOV R80, R12 ;  /* 0x0000000c00507202 */ /* 0x020fe20000000f00 */
[----:B------:R-:W-:Y:S01]  /*0430*/  ULDC.64 UR4, c[0x0][0x270] ;  /* 0x00009c0000047ab9 */ /* 0x000fe20000000a00 */
[--C-:B------:R-:W-:Y:S01]  /*0440*/  SHF.R.U64 R79, R12, 0x10, R13.reuse ;  /* 0x000000100c4f7819 */ /* 0x100fe2000000120d */
[----:B------:R-:W-:Y:S01]  /*0450*/  IMAD.MOV.U32 R76, RZ, RZ, R54 ;  /* 0x000000ffff4c7224 */ /* 0x000fe200078e0036 */
[----:B------:R-:W-:Y:S01]  /*0460*/  MOV R78, R13 ;  /* 0x0000000d004e7202 */ /* 0x000fe20000000f00 */
[----:B------:R-:W-:Y:S01]  /*0470*/  IMAD.U32 R86, R5, 0x10000, RZ ;  /* 0x0001000005567824 */ /* 0x000fe200078e00ff */
[----:B------:R-:W-:Y:S01]  /*0480*/  SHF.R.U32.HI R77, RZ, 0x10, R13 ;  /* 0x00000010ff4d7819 */ /* 0x000fe2000001160d */
[----:B------:R-:W-:Y:S01]  /*0490*/  HFMA2.MMA R72, -RZ, RZ, 0, 5.9604644775390625e-08 ;  /* 0x00000001ff487435 */ /* 0x000fe200000001ff */
[----:B------:R-:W-:Y:S01]  /*04a0*/  SHF.R.U32.HI R0, RZ, 0x10, R57 ;  /* 0x00000010ff007819 */ /* 0x000fe20000011639 */
[----:B------:R-:W-:Y:S01]  /*04b0*/  IMAD.U32 R79, R79, 0x10000, RZ ;  /* 0x000100004f4f7824 */ /* 0x000fe200078e00ff */
[----:B------:R-:W-:-:S02]  /*04c0*/  SHF.R.U64 R15, R54, 0x10, R55 ;  /* 0x00000010360f7819 */ /* 0x000fc40000001237 */
[----:B------:R-:W-:Y:S02]  /*04d0*/  MOV R14, R55 ;  /* 0x00000037000e7202 */ /* 0x000fe40000000f00 */
[----:B------:R-:W-:Y:S02]  /*04e0*/  SHF.R.U32.HI R13, RZ, 0x10, R55 ;  /* 0x00000010ff0d7819 */ /* 0x000fe40000011637 */
[----:B------:R-:W-:Y:S02]  /*04f0*/  MOV R12, R52 ;  /* 0x00000034000c7202 */ /* 0x000fe40000000f00 */
[--C-:B------:R-:W-:Y:S02]  /*0500*/  SHF.R.U64 R11, R52, 0x10, R53.reuse ;  /* 0x00000010340b7819 */ /* 0x100fe40000001235 */
[----:B------:R-:W-:Y:S01]  /*0510*/  MOV R10, R53 ;  /* 0x00000035000a7202 */ /* 0x000fe20000000f00 */
[----:B------:R-:W-:Y:S01]  /*0520*/  IMAD.U32 R12, R12, 0x10000, RZ ;  /* 0x000100000c0c7824 */ /* 0x000fe200078e00ff */
[----:B------:R-:W-:-:S02]  /*0530*/  SHF.R.U32.HI R9, RZ, 0x10, R53 ;  /* 0x00000010ff097819 */ /* 0x000fc40000011635 */
[----:B------:R-:W-:Y:S02]  /*0540*/  MOV R8, R56 ;  /* 0x0000003800087202 */ /* 0x000fe40000000f00 */
[----:B------:R-:W-:Y:S02]  /*0550*/  SHF.R.U64 R7, R56, 0x10, R57 ;  /* 0x0000001038077819 */ /* 0x000fe40000001239 */
[----:B------:R-:W-:Y:S02]  /*0560*/  MOV R6, R57 ;  /* 0x0000003900067202 */ /* 0x000fe40000000f00 */
[--C-:B------:R-:W-:Y:S02]  /*0570*/  SHF.R.U64 R55, R4, 0x10, R5.reuse ;  /* 0x0000001004377819 */ /* 0x100fe40000001205 */
[----:B------:R-:W-:Y:S01]  /*0580*/  SHF.R.U32.HI R54, RZ, 0x10, R5 ;  /* 0x00000010ff367819 */ /* 0x000fe20000011605 */
[----:B------:R-:W-:Y:S01]  /*0590*/  IMAD.U32 R5, R0, 0x10000, RZ ;  /* 0x0001000000057824 */ /* 0x000fe200078e00ff */
[----:B------:R-:W-:-:S02]  /*05a0*/  SHF.R.U64 R53, R2, 0x10, R3 ;  /* 0x0000001002357819 */ /* 0x000fc40000001203 */
[----:B------:R-:W-:Y:S02]  /*05b0*/  ISETP.NE.U32.AND P0, PT, RZ, UR4, PT ;  /* 0x00000004ff007c0c */ /* 0x000fe4000bf05070 */
[----:B------:R-:W-:Y:S02]  /*05c0*/  SHF.R.U32.HI R52, RZ, 0x10, R3 ;  /* 0x00000010ff347819 */ /* 0x000fe40000011603 */
[----:B------:R-:W-:Y:S02]  /*05d0*/  SHF.L.U32 R87, R4, 0x10, RZ ;  /* 0x0000001004577819 */ /* 0x000fe400000006ff */
[----:B------:R-:W-:Y:S02]  /*05e0*/  SHF.L.U32 R85, R2, 0x10, RZ ;  /* 0x0000001002557819 */ /* 0x000fe400000006ff */
[----:B------:R-:W-:Y:S02]  /*05f0*/  SHF.L.U32 R84, R3, 0x10, RZ ;  /* 0x0000001003547819 */ /* 0x000fe400000006ff */
[----:B------:R-:W-:-:S02]  /*0600*/  ISETP.NE.AND.EX P0, PT, RZ, UR5, PT, P0 ;  /* 0x00000005ff007c0c */ /* 0x000fc4000bf05300 */
[----:B------:R-:W-:Y:S02]  /*0610*/  SHF.L.U32 R83, R83, 0x2, RZ ;  /* 0x0000000253537819 */ /* 0x000fe400000006ff */
[----:B------:R-:W-:Y:S02]  /*0620*/  MOV R49, RZ ;  /* 0x000000ff00317202 */ /* 0x000fe40000000f00 */
        /* <DEDUP_REMOVED lines=16> */
[----:B0-----:R-:W-:-:S07]  /*0730*/  SHF.L.U32 R0, R52, 0x10, RZ ;  /* 0x0000001034007819 */ /* 0x001fce00000006ff */
.L_x_3004:
[----:B------:R-:W0:Y:S01]  /*0740*/  @P0 LDC.64 R68, c[0x0][0x270] ;  /* 0x00009c00ff440b82 */ /* 0x000e220000000a00 */
[----:B------:R-:W-:-:S07]  /*0750*/  SHF.R.S32.HI R73, RZ, 0x1f, R82 ;  /* 0x0000001fff497819 */ /* 0x000fce0000011452 */
[----:B------:R-:W1:Y:S08]  /*0760*/  LDC.64 R70, c[0x0][0x250] ;  /* 0x00009400ff467b82 */ /* 0x000e700000000a00 */
[----:B------:R-:W2:Y:S01]  /*0770*/  LDC.64 R74, c[0x0][0x258] ;  /* 0x00009600ff4a7b82 */ /* 0x000ea20000000a00 */
[----:B0-----:R-:W-:-:S04]  /*0780*/  @P0 LEA R68, P1, R82, R68, 0x1 ;  /* 0x0000004452440211 */ /* 0x001fc800078208ff */
[C---:B------:R-:W-:Y:S01]  /*0790*/  @P0 LEA.HI.X R69, R82.reuse, R69, R73, 0x1, P1 ;  /* 0x0000004552450211 */ /* 0x040fe200008f0c49 */
[----:B-1----:R-:W-:-:S04]  /*07a0*/  IMAD.WIDE R70, R82, 0x4, R70 ;  /* 0x0000000452467825 */ /* 0x002fc800078e0246 */
[----:B------:R-:W3:Y:S04]  /*07b0*/  @P0 LDG.E.U16 R68, desc[UR6][R68.64] ;  /* 0x0000000644440981 */ /* 0x000ee8000c1e1500 */
[----:B------:R-:W4:Y:S01]  /*07c0*/  LDG.E R70, desc[UR6][R70.64] ;  /* 0x0000000646467981 */ /* 0x000f22000c1e1900 */
[----:B--2---:R-:W-:-:S05]  /*07d0*/  IMAD.WIDE R74, R82, 0x4, R74 ;  /* 0x00000004524a7825 */ /* 0x004fca00078e024a */
[----:B-----5:R0:W5:Y:S01]  /*07e0*/  LDG.E R92, desc[UR6][R74.64] ;  /* 0x000000064a5c7981 */ /* 0x020162000c1e1900 */
[----:B------:R-:W-:Y:S01]  /*07f0*/  MOV R93, UR13 ;  /* 0x0000000d005d7c02 */ /* 0x000fe20008000f00 */
[----:B------:R-:W-:Y:S01]  /*0800*/  BSSY B0, `(.L_x_2990) ;  /* 0x000003d000007945 */ /* 0x000fe20003800000 */
[----:B------:R-:W-:Y:S02]  /*0810*/  ISETP.NE.AND P6, PT, R81, RZ, PT ;  /* 0x000000ff5100720c */ /* 0x000fe40003fc5270 */
[----:B------:R-:W-:Y:S01]  /*0820*/  MOV R91, 0x3f800000 ;  /* 0x3f800000005b7802 */ /* 0x000fe20000000f00 */
[----:B------:R-:W-:Y:S01]  /*0830*/  IMAD R73, R82, R93, RZ ;  /* 0x0000005d52497224 */ /* 0x000fe200078e02ff */
[----:B------:R-:W-:Y:S02]  /*0840*/  MOV R118, RZ ;  /* 0x000000ff00767202 */ /* 0x000fe40000000f00 */
[----:B------:R-:W-:Y:S02]  /*0850*/  MOV R120, RZ ;  /* 0x000000ff00787202 */ /* 0x000fe40000000f00 */
[----:B------:R-:W-:-:S04]  /*0860*/  SHF.R.S32.HI R90, RZ, 0x1f, R73 ;  /* 0x0000001fff5a7819 */ /* 0x000fc80000011449 */
[----:B------:R-:W-:-:S04]  /*0870*/  LEA.HI R73, R90, R73, RZ, 0x2 ;  /* 0x000000495a497211 */ /* 0x000fc800078f10ff */
[----:B------:R-:W-:-:S04]  /*0880*/  LEA.HI.SX32 R90, R73, R88, 0x1e ;  /* 0x00000058495a7211 */ /* 0x000fc800078ff2ff */
[----:B------:R-:W-:Y:S01]  /*0890*/  MOV R119, R90 ;  /* 0x0000005a00777202 */ /* 0x000fe20000000f00 */
[----:B---3--:R-:W-:Y:S01]  /*08a0*/  @P0 IMAD.U32 R91, R68, 0x10000, RZ ;  /* 0x00010000445b0824 */ /* 0x008fe200078e00ff */
[----:B----4-:R-:W-:Y:S01]  /*08b0*/  FSEL R73, R70, RZ, !P6 ;  /* 0x000000ff46497208 */ /* 0x010fe20007000000 */
[----:B0-----:R-:W-:Y:S06]  /*08c0*/  @!P4 BRA `(.L_x_2991) ;  /* 0x0000000000c0c947 */ /* 0x001fec0003800000 */
        /* <DEDUP_REMOVED lines=12> */
[----:B---3--:R-:W-:Y:S02]  /*0990*/  MOV R112, R74 ;  /* 0x0000004a00707202 */ /* 0x008fe40000000f00 */
[--C-:B------:R-:W-:Y:S01]  /*09a0*/  SHF.R.U64 R114, R74, 0x10, R75.reuse ;  /* 0x000000104a727819 */ /* 0x100fe2000000124b */
[C---:B------:R-:W-:Y:S01]  /*09b0*/  FADD.FTZ R117, -R73.reuse, R68 ;  /* 0x0000004449757221 */ /* 0x040fe20000010100 */
[----:B------:R-:W-:Y:S02]  /*09c0*/  SHF.R.U32.HI R115, RZ, 0x10, R75 ;  /* 0x00000010ff737819 */ /* 0x000fe4000001164b */
[----:B------:R-:W-:Y:S01]  /*09d0*/  SHF.L.U32 R112, R112, 0x10, RZ ;  /* 0x0000001070707819 */ /* 0x000fe200000006ff */
[----:B------:R-:W-:Y:S01]  /*09e0*/  IMAD.U32 R114, R114, 0x10000, RZ ;  /* 0x0001000072727824 */ /* 0x000fe200078e00ff */
[----:B------:R-:W-:Y:S01]  /*09f0*/  MOV R113, R75 ;  /* 0x0000004b00717202 */ /* 0x000fe20000000f00 */
[----:B------:R-:W-:Y:S01]  /*0a00*/  FADD.FTZ R75, -R73, R70 ;  /* 0x00000046494b7221 */ /* 0x000fe20000010100 */
[----:B------:R-:W-:Y:S01]  /*0a10*/  SHF.L.U32 R74, R115, 0x10, RZ ;  /* 0x00000010734a7819 */ /* 0x000fe200000006ff */
[C---:B-----5:R-:W-:Y:S01]  /*0a20*/  FMUL.FTZ R116, R92.reuse, R69 ;  /* 0x000000455c747220 */ /* 0x060fe20000410000 */
[----:B------:R-:W-:Y:S01]  /*0a30*/  FMUL.FTZ R117, R92, R117 ;  /* 0x000000755c757220 */ /* 0x000fe20000410000 */
[----:B------:R-:W-:Y:S01]  /*0a40*/  FMUL.FTZ R115, R87, R112 ;  /* 0x0000007057737220 */ /* 0x000fe20000410000 */
[----:B0-----:R-:W-:Y:S01]  /*0a50*/  SHF.L.U32 R111, R113, 0x10, RZ ;  /* 0x00000010716f7819 */ /* 0x001fe200000006ff */
[----:B------:R-:W-:Y:S01]  /*0a60*/  FADD.FTZ R119, -R73, R71 ;  /* 0x0000004749777221 */ /* 0x000fe20000010100 */
[----:B------:R-:W-:Y:S01]  /*0a70*/  FADD.FTZ R37, R37, R114 ;  /* 0x0000007225257221 */ /* 0x000fe20000010000 */
[-C--:B------:R-:W-:Y:S01]  /*0a80*/  FFMA.FTZ R49, R116, R114.reuse, R49 ;  /* 0x0000007274317223 */ /* 0x080fe20000010031 */
[----:B------:R-:W-:Y:S01]  /*0a90*/  FMUL.FTZ R113, R92, R75 ;  /* 0x0000004b5c717220 */ /* 0x000fe20000410000 */
[----:B------:R-:W-:Y:S01]  /*0aa0*/  FMUL.FTZ R114, R4, R114 ;  /* 0x0000007204727220 */ /* 0x000fe20000410000 */
[----:B------:R-:W-:Y:S01]  /*0ab0*/  FADD.FTZ R69, RZ, R115 ;  /* 0x00000073ff457221 */ /* 0x000fe20000010000 */
[----:B------:R-:W-:Y:S01]  /*0ac0*/  FFMA.FTZ R71, R117, R115, RZ ;  /* 0x0000007375477223 */ /* 0x000fe200000100ff */
        /* <DEDUP_REMOVED lines=8> */
[----:B------:R-:W-:Y:S01]  /*0b50*/  FADD.FTZ R69, R68, R111 ;  /* 0x0000006f44457221 */ /* 0x000fe20000010000 */
[-C--:B------:R-:W-:Y:S01]  /*0b60*/  FMUL.FTZ R110, R3, R74.reuse ;  /* 0x0000004a036e7220 */ /* 0x080fe20000410000 */
[----:B------:R-:W-:Y:S01]  /*0b70*/  FFMA.FTZ R71, R113, R111, R70 ;  /* 0x0000006f71477223 */ /* 0x000fe20000010046 */
[----:B------:R-:W-:Y:S01]  /*0b80*/  FADD.FTZ R39, R39, R74 ;  /* 0x0000004a27277221 */ /* 0x000fe20000010000 */
[C---:B------:R-:W-:Y:S01]  /*0b90*/  FFMA.FTZ R51, R112.reuse, R74, R51 ;  /* 0x0000004a70337223 */ /* 0x040fe20000010033 */
[----:B------:R-:W-:Y:S01]  /*0ba0*/  FADD.FTZ R118, R69, R110 ;  /* 0x0000006e45767221 */ /* 0x000fe20000010000 */
[----:B------:R-:W-:Y:S01]  /*0bb0*/  FFMA.FTZ R120, R112, R110, R71 ;  /* 0x0000006e70787223 */ /* 0x000fe20000010047 */
[----:B------:R-:W-:-:S07]  /*0bc0*/  IADD3 R119, R90, 0x80, RZ ;  /* 0x000000805a777810 */ /* 0x000fce0007ffe0ff */
.L_x_2991:
[----:B------:R-:W-:Y:S05]  /*0bd0*/  BSYNC B0 ;  /* 0x0000000000007941 */ /* 0x000fea0003800000 */
.L_x_2990:
[----:B------:R-:W-:Y:S04]  /*0be0*/  BSSY B0, `(.L_x_2992) ;  /* 0x0000032000007945 */ /* 0x000fe80003800000 */
[----:B------:R-:W-:Y:S05]  /*0bf0*/  @!P2 BRA `(.L_x_2993) ;  /* 0x0000000000c0a947 */ /* 0x000fea0003800000 */
        /* <DEDUP_REMOVED lines=11> */
[----:B------:R-:W-:Y:S01]  /*0cb0*/  IADD3 R119, R119, 0x80, RZ ;  /* 0x0000008077777810 */ /* 0x000fe20007ffe0ff */
[----:B--2---:R-:W-:Y:S01]  /*0cc0*/  FADD.FTZ R109, -R73, R68 ;  /* 0x00000044496d7221 */ /* 0x004fe20000010100 */
[----:B---3--:R-:W-:-:S03]  /*0cd0*/  MOV R96, R74 ;  /* 0x0000004a00607202 */ /* 0x008fc60000000f00 */
[----:B-----5:R-:W-:Y:S01]  /*0ce0*/  FMUL.FTZ R109, R92, R109 ;  /* 0x0000006d5c6d7220 */ /* 0x020fe20000410000 */
[----:B------:R-:W-:Y:S02]  /*0cf0*/  SHF.R.U64 R99, R74, 0x10, R75 ;  /* 0x000000104a637819 */ /* 0x000fe4000000124b */
[----:B------:R-:W-:Y:S01]  /*0d00*/  SHF.L.U32 R107, R96, 0x10, RZ ;  /* 0x00000010606b7819 */ /* 0x000fe200000006ff */
[----:B------:R-:W-:Y:S01]  /*0d10*/  FADD.FTZ R69, -R73, R69 ;  /* 0x0000004549457221 */ /* 0x000fe20000010100 */
[----:B------:R-:W-:Y:S01]  /*0d20*/  MOV R97, R75 ;  /* 0x0000004b00617202 */ /* 0x000fe20000000f00 */
[----:B------:R-:W-:Y:S02]  /*0d30*/  IMAD.U32 R68, R99, 0x10000, RZ ;  /* 0x0001000063447824 */ /* 0x000fe400078e00ff */
[----:B------:R-:W-:Y:S01]  /*0d40*/  FADD.FTZ R32, R32, R107 ;  /* 0x0000006b20207221 */ /* 0x000fe20000010000 */
[-C--:B------:R-:W-:Y:S01]  /*0d50*/  FFMA.FTZ R44, R109, R107.reuse, R44 ;  /* 0x0000006b6d2c7223 */ /* 0x080fe2000001002c */
[----:B------:R-:W-:Y:S01]  /*0d60*/  FMUL.FTZ R107, R80, R107 ;  /* 0x0000006b506b7220 */ /* 0x000fe20000410000 */
[----:B------:R-:W-:Y:S01]  /*0d70*/  SHF.R.U32.HI R98, RZ, 0x10, R75 ;  /* 0x00000010ff627819 */ /* 0x000fe2000001164b */
[C---:B------:R-:W-:Y:S01]  /*0d80*/  FADD.FTZ R75, -R73.reuse, R70 ;  /* 0x00000046494b7221 */ /* 0x040fe20000010100 */
[----:B------:R-:W-:Y:S01]  /*0d90*/  FADD.FTZ R71, -R73, R71 ;  /* 0x0000004749477221 */ /* 0x000fe20000010100 */
[----:B------:R-:W-:Y:S01]  /*0da0*/  SHF.L.U32 R99, R97, 0x10, RZ ;  /* 0x0000001061637819 */ /* 0x000fe200000006ff */
[----:B0-----:R-:W-:Y:S01]  /*0db0*/  FMUL.FTZ R94, R92, R69 ;  /* 0x000000455c5e7220 */ /* 0x001fe20000410000 */
[-C--:B------:R-:W-:Y:S01]  /*0dc0*/  FMUL.FTZ R97, R79, R68.reuse ;  /* 0x000000444f617220 */ /* 0x080fe20000410000 */
        /* <DEDUP_REMOVED lines=18> */
[----:B------:R-:W-:-:S07]  /*0ef0*/  FFMA.FTZ R120, R98, R99, R69 ;  /* 0x0000006362787223 */ /* 0x000fce0000010045 */
.L_x_2993:
[----:B------:R-:W-:Y:S05]  /*0f00*/  BSYNC B0 ;  /* 0x0000000000007941 */ /* 0x000fea0003800000 */
.L_x_2992:
        /* <DEDUP_REMOVED lines=15> */
[--C-:B------:R-:W-:Y:S02]  /*1000*/  SHF.R.U64 R106, R74, 0x10, R75.reuse ;  /* 0x000000104a6a7819 */ /* 0x100fe4000000124b */
[----:B------:R-:W-:Y:S02]  /*1010*/  MOV R103, R75 ;  /* 0x0000004b00677202 */ /* 0x000fe40000000f00 */
[----:B------:R-:W-:Y:S01]  /*1020*/  SHF.R.U32.HI R104, RZ, 0x10, R75 ;  /* 0x00000010ff687819 */ /* 0x000fe2000001164b */
[C---:B------:R-:W-:Y:S01]  /*1030*/  FADD.FTZ R75, -R73.reuse, R68 ;  /* 0x00000044494b7221 */ /* 0x040fe20000010100 */
[----:B------:R-:W-:Y:S01]  /*1040*/  SHF.L.U32 R69, R102, 0x10, RZ ;  /* 0x0000001066457819 */ /* 0x000fe200000006ff */
[----:B------:R-:W-:Y:S01]  /*1050*/  FADD.FTZ R119, -R73, R70 ;  /* 0x0000004649777221 */ /* 0x000fe20000010100 */
[----:B------:R-:W-:-:S02]  /*1060*/  IMAD.U32 R68, R106, 0x10000, RZ ;  /* 0x000100006a447824 */ /* 0x000fc400078e00ff */
[----:B0----5:R-:W-:Y:S01]  /*1070*/  FMUL.FTZ R101, R92, R75 ;  /* 0x0000004b5c657220 */ /* 0x021fe20000410000 */
[----:B------:R-:W-:Y:S01]  /*1080*/  FADD.FTZ R71, -R73, R71 ;  /* 0x0000004749477221 */ /* 0x000fe20000010100 */
[----:B------:R-:W-:Y:S01]  /*1090*/  FMUL.FTZ R102, R76, R69 ;  /* 0x000000454c667220 */ /* 0x000fe20000410000 */
        /* <DEDUP_REMOVED lines=21> */
[C---:B------:R-:W-:Y:S01]  /*11f0*/  FFMA.FTZ R43, R108.reuse, R70, R43 ;  /* 0x000000466c2b7223 */ /* 0x040fe2000001002b */
[----:B------:R-:W-:Y:S01]  /*1200*/  FADD.FTZ R118, R73, R106 ;  /* 0x0000006a49767221 */ /* 0x000fe20000010000 */
[----:B------:R-:W-:-:S07]  /*1210*/  FFMA.FTZ R120, R108, R106, R69 ;  /* 0x0000006a6c787223 */ /* 0x000fce0000010045 */
.L_x_2995:
[----:B------:R-:W-:Y:S05]  /*1220*/  BSYNC B0 ;  /* 0x0000000000007941 */ /* 0x000fea0003800000 */
.L_x_2994:
[----:B------:R-:W-:Y:S01]  /*1230*/  UMOV UR4, 0xffffffff ;  /* 0xffffffff00047882 */ /* 0x000fe20000000000 */
[----:B------:R-:W-:Y:S02]  /*1240*/  LOP3.LUT P5, RZ, R72, 0xff, RZ, 0xc0, !PT ;  /* 0x000000ff48ff7812 */ /* 0x000fe400078ac0ff */
[----:B------:R-:W-:-:S04]  /*1250*/  IADD3 R70, R83, 0x4, RZ ;  /* 0x0000000453467810 */ /* 0x000fc80007ffe0ff */
[----:B------:R-:W-:Y:S01]  /*1260*/  SEL R70, R70, R83, !P5 ;  /* 0x0000005346467207 */ /* 0x000fe20006800000 */
        /* <DEDUP_REMOVED lines=19> */
.L_x_3019:
[----:B------:R-:W-:Y:S01]  /*13a0*/  LOP3.LUT P1, RZ, R89, 0x1f, RZ, 0xc0, !PT ;  /* 0x0000001f59ff7812 */ /* 0x000fe2000782c0ff */
[----:B-1----:R-:W-:Y:S01]  /*13b0*/  FADD.FTZ R68, R74, R69 ;  /* 0x000000454a447221 */ /* 0x002fe20000010000 */
[----:B--2---:R-:W-:-:S11]  /*13c0*/  FADD.FTZ R69, R118, R71 ;  /* 0x0000004776457221 */ /* 0x004fd60000010000 */
[----:B------:R-:W-:Y:S05]  /*13d0*/  @P1 BRA `(.L_x_2997) ;  /* 0x0000000000241947 */ /* 0x000fea0003800000 */
[----:B------:R-:W1:Y:S01]  /*13e0*/  S2R R89, SR_TID.X ;  /* 0x0000000000597919 */ /* 0x000e620000002100 */
[----:B------:R-:W2:Y:S01]  /*13f0*/  S2UR UR5, SR_CgaCtaId ;  /* 0x00000000000579c3 */ /* 0x000ea20000008800 */
[----:B------:R-:W-:Y:S02]  /*1400*/  UMOV UR4, 0x400 ;  /* 0x0000040000047882 */ /* 0x000fe40000000000 */
[----:B--2---:R-:W-:Y:S01]  /*1410*/  ULEA UR4, UR5, UR4, 0x18 ;  /* 0x0000000405047291 */ /* 0x004fe2000f8ec03f */
[----:B-1----:R-:W-:-:S04]  /*1420*/  SHF.R.U32.HI R71, RZ, 0x5, R89 ;  /* 0x00000005ff477819 */ /* 0x002fc80000011659 */
[----:B------:R-:W-:-:S04]  /*1430*/  LOP3.LUT R71, R71, 0x3, RZ, 0xc0, !PT ;  /* 0x0000000347477812 */ /* 0x000fc800078ec0ff */
[----:B------:R-:W-:-:S04]  /*1440*/  IADD3 R71, R70, R71, RZ ;  /* 0x0000004746477210 */ /* 0x000fc80007ffe0ff */
[----:B------:R-:W-:-:S05]  /*1450*/  LEA R71, R71, UR4, 0x3 ;  /* 0x0000000447477c11 */ /* 0x000fca000f8e18ff */
[----:B------:R1:W-:Y:S02]  /*1460*/  STS.64 [R71+0x1800], R68 ;  /* 0x0018004447007388 */ /* 0x0003e40000000a00 */
.L_x_2997:
[----:B------:R-:W-:Y:S05]  /*1470*/  WARPSYNC.ALL ;  /* 0x0000000000007948 */ /* 0x000fea0003800000 */
[----:B------:R-:W2:Y:S08]  /*1480*/  S2UR UR5, SR_CgaCtaId ;  /* 0x00000000000579c3 */ /* 0x000eb00000008800 */
[----:B------:R-:W-:Y:S06]  /*1490*/  BAR.SYNC.DEFER_BLOCKING 0x0 ;  /* 0x0000000000007b1d */ /* 0x000fec0000010000 */
[----:B------:R-:W-:Y:S01]  /*14a0*/  UMOV UR4, 0x400 ;  /* 0x0000040000047882 */ /* 0x000fe20000000000 */
[----:B------:R-:W-:Y:S01]  /*14b0*/  BSSY B0, `(.L_x_2998) ;  /* 0x000004f000007945 */ /* 0x000fe20003800000 */
[----:B--2---:R-:W-:-:S06]  /*14c0*/  ULEA UR4, UR5, UR4, 0x18 ;  /* 0x0000000405047291 */ /* 0x004fcc000f8ec03f */
[----:B------:R-:W-:-:S05]  /*14d0*/  LEA R119, R70, UR4, 0x3 ;  /* 0x0000000446777c11 */ /* 0x000fca000f8e18ff */
[----:B-1----:R-:W1:Y:S04]  /*14e0*/  LDS.128 R68, [R119+0x1800] ;  /* 0x0018000077447984 */ /* 0x002e680000000c00 */
[----:B0-----:R-:W0:Y:S01]  /*14f0*/  LDS.128 R72, [R119+0x1810] ;  /* 0x0018100077487984 */ /* 0x001e220000000c00 */
[----:B-1----:R-:W-:Y:S01]  /*1500*/  FADD.FTZ R121, RZ, R68 ;  /* 0x00000044ff797221 */ /* 0x002fe20000010000 */
[----:B------:R-:W-:-:S03]  /*1510*/  FADD.FTZ R68, RZ, R69 ;  /* 0x00000045ff447221 */ /* 0x000fc60000010000 */
[----:B------:R-:W-:Y:S01]  /*1520*/  FADD.FTZ R121, R70, R121 ;  /* 0x0000007946797221 */ /* 0x000fe20000010000 */
[----:B------:R-:W-:-:S03]  /*1530*/  FADD.FTZ R68, R71, R68 ;  /* 0x0000004447447221 */ /* 0x000fc60000010000 */
        /* <DEDUP_REMOVED lines=9> */
[----:B0-----:R-:W-:-:S06]  /*15d0*/  IMAD.WIDE.U32 R68, R90, 0x8, R68 ;  /* 0x000000085a447825 */ /* 0x001fcc00078e0044 */
[----:B------:R-:W2:Y:S01]  /*15e0*/  LDG.E.64 R68, desc[UR6][R68.64] ;  /* 0x0000000644447981 */ /* 0x000ea2000c1e1b00 */
[----:B------:R-:W-:Y:S01]  /*15f0*/  ISETP.NE.U32.AND P6, PT, RZ, UR8, PT ;  /* 0x00000008ff007c0c */ /* 0x000fe2000bfc5070 */
[-CC-:B------:R-:W-:Y:S01]  /*1600*/  FFMA.FTZ R70, R117, R118.reuse, R119.reuse ;  /* 0x0000007675467223 */ /* 0x180fe20000010077 */
[----:B------:R-:W-:Y:S01]  /*1610*/  ISETP.NE.U32.AND P1, PT, RZ, UR14, PT ;  /* 0x0000000eff007c0c */ /* 0x000fe2000bf25070 */
[----:B------:R-:W-:Y:S01]  /*1620*/  FFMA.FTZ R73, R116, R118, R119 ;  /* 0x0000007674497223 */ /* 0x000fe20000010077 */
[----:B------:R-:W-:Y:S01]  /*1630*/  ISETP.NE.AND.EX P6, PT, RZ, UR9, PT, P6 ;  /* 0x00000009ff007c0c */ /* 0x000fe2000bfc5360 */
[----:B------:R-:W-:Y:S01]  /*1640*/  FADD.FTZ R71, R115, -R70 ;  /* 0x8000004673477221 */ /* 0x000fe20000010000 */
[----:B------:R-:W-:Y:S01]  /*1650*/  ISETP.NE.AND.EX P1, PT, RZ, UR15, PT, P1 ;  /* 0x0000000fff007c0c */ /* 0x000fe2000bf25310 */
[----:B------:R-:W-:Y:S02]  /*1660*/  FADD.FTZ R73, R114, -R73 ;  /* 0x8000004972497221 */ /* 0x000fe40000010000 */
[----:B-----5:R-:W-:-:S02]  /*1670*/  FMUL.FTZ R71, R92, R71 ;  /* 0x000000475c477220 */ /* 0x020fc40000410000 */
[----:B------:R-:W-:Y:S01]  /*1680*/  FMUL.FTZ R70, R92, R73 ;  /* 0x000000495c467220 */ /* 0x000fe20000410000 */
[----:B------:R-:W-:-:S04]  /*1690*/  FFMA.FTZ R73, R112, R118, R119 ;  /* 0x0000007670497223 */ /* 0x000fc80000010077 */
[----:B------:R-:W-:Y:S01]  /*16a0*/  FADD.FTZ R73, R110, -R73 ;  /* 0x800000496e497221 */ /* 0x000fe20000010000 */
[----:B------:R-:W-:Y:S01]  /*16b0*/  @P6 FADD.FTZ R71, R52, R71 ;  /* 0x0000004734476221 */ /* 0x000fe20000010000 */
[----:B------:R-:W-:Y:S02]  /*16c0*/  @P6 FADD.FTZ R70, R53, R70 ;  /* 0x0000004635466221 */ /* 0x000fe40000010000 */
[----:B------:R-:W-:Y:S02]  /*16d0*/  FMUL.FTZ R74, R92, R73 ;  /* 0x000000495c4a7220 */ /* 0x000fe40000410000 */
[C---:B------:R-:W-:Y:S01]  /*16e0*/  SEL R64, R71.reuse, R64, P1 ;  /* 0x0000004047407207 */ /* 0x040fe20000800000 */
[----:B------:R-:W-:Y:S01]  /*16f0*/  FMUL.FTZ R71, R71, R91 ;  /* 0x0000005b47477220 */ /* 0x000fe20000410000 */
[----:B------:R-:W-:Y:S01]  /*1700*/  @P6 FADD.FTZ R74, R55, R74 ;  /* 0x0000004a374a6221 */ /* 0x000fe20000010000 */
[----:B------:R-:W-:Y:S02]  /*1710*/  SEL R65, R70, R65, P1 ;  /* 0x0000004146417207 */ /* 0x000fe40000800000 */
[----:B------:R-:W-:-:S02]  /*1720*/  FMUL.FTZ R123, R85, R71 ;  /* 0x00000047557b7220 */ /* 0x000fc40000410000 */
[----:B------:R-:W-:-:S04]  /*1730*/  SEL R67, R74, R67, P1 ;  /* 0x000000434a437207 */ /* 0x000fc80000800000 */
[----:B------:R-:W-:Y:S01]  /*1740*/  F2F.BF16.F32 R123, R123 ;  /* 0x0000007b007b7304 */ /* 0x000fe20000202000 */
[----:B--2---:R-:W-:-:S05]  /*1750*/  SHF.L.U32 R72, R68, 0x10, RZ ;  /* 0x0000001044487819 */ /* 0x004fca00000006ff */
[----:B------:R-:W-:Y:S01]  /*1760*/  FFMA.FTZ R24, R71, R72, R24 ;  /* 0x0000004847187223 */ /* 0x000fe20000010018 */
[----:B------:R-:W-:Y:S01]  /*1770*/  SHF.R.U64 R72, R68, 0x10, R69 ;  /* 0x0000001044487819 */ /* 0x000fe20000001245 */
[----:B------:R-:W-:-:S03]  /*1780*/  FMUL.FTZ R68, R70, R91 ;  /* 0x0000005b46447220 */ /* 0x000fc60000410000 */
[----:B------:R-:W-:-:S05]  /*1790*/  SHF.L.U32 R72, R72, 0x10, RZ ;  /* 0x0000001048487819 */ /* 0x000fca00000006ff */
[----:B------:R-:W-:Y:S01]  /*17a0*/  FFMA.FTZ R25, R68, R72, R25 ;  /* 0x0000004844197223 */ /* 0x000fe20000010019 */
[----:B------:R-:W-:-:S04]  /*17b0*/  FFMA.FTZ R72, R113, R118, R119 ;  /* 0x0000007671487223 */ /* 0x000fc80000010077 */
[----:B------:R-:W-:Y:S01]  /*17c0*/  FADD.FTZ R75, R111, -R72 ;  /* 0x800000486f4b7221 */ /* 0x000fe20000010000 */
[----:B------:R-:W-:Y:S01]  /*17d0*/  FMUL.FTZ R72, R2, R68 ;  /* 0x0000004402487220 */ /* 0x000fe20000410000 */
[----:B------:R-:W-:Y:S02]  /*17e0*/  FMUL.FTZ R68, R74, R91 ;  /* 0x0000005b4a447220 */ /* 0x000fe40000410000 */
[----:B------:R-:W-:Y:S02]  /*17f0*/  FMUL.FTZ R75, R92, R75 ;  /* 0x0000004b5c4b7220 */ /* 0x000fe40000410000 */
[----:B------:R-:W-:Y:S01]  /*1800*/  FMUL.FTZ R120, R0, R68 ;  /* 0x0000004400787220 */ /* 0x000fe20000410000 */
[----:B------:R-:W0:Y:S01]  /*1810*/  F2F.BF16.F32 R72, R72 ;  /* 0x0000004800487304 */ /* 0x000e220000202000 */
[----:B------:R-:W-:Y:S01]  /*1820*/  @P6 FADD.FTZ R75, R54, R75 ;  /* 0x0000004b364b6221 */ /* 0x000fe20000010000 */
[----:B------:R-:W-:-:S03]  /*1830*/  ISETP.NE.U32.AND P6, PT, RZ, UR14, PT ;  /* 0x0000000eff007c0c */ /* 0x000fc6000bfc5070 */
[C---:B------:R-:W-:Y:S01]  /*1840*/  FMUL.FTZ R121, R75.reuse, R91 ;  /* 0x0000005b4b797220 */ /* 0x040fe20000410000 */
[----:B------:R-:W-:Y:S02]  /*1850*/  ISETP.NE.AND.EX P6, PT, RZ, UR15, PT, P6 ;  /* 0x0000000fff007c0c */ /* 0x000fe4000bfc5360 */
[----:B------:R-:W1:Y:S01]  /*1860*/  F2F.BF16.F32 R120, R120 ;  /* 0x0000007800787304 */ /* 0x000e620000202000 */
[----:B------:R-:W-:Y:S01]  /*1870*/  FMUL.FTZ R73, R84, R121 ;  /* 0x0000007954497220 */ /* 0x000fe20000410000 */
[----:B------:R-:W-:Y:S01]  /*1880*/  SEL R66, R75, R66, P1 ;  /* 0x000000424b427207 */ /* 0x000fe20000800000 */
[----:B0-----:R-:W-:-:S05]  /*1890*/  IMAD.WIDE.U32 R70, R72, 0x10000, RZ ;  /* 0x0001000048467825 */ /* 0x001fca00078e00ff */
[----:B------:R-:W0:Y:S03]  /*18a0*/  F2F.BF16.F32 R73, R73 ;  /* 0x0000004900497304 */ /* 0x000e260000202000 */
[----:B------:R-:W-:Y:S02]  /*18b0*/  @P6 LEA R74, P1, R90, UR14, 0x4 ;  /* 0x0000000e5a4a6c11 */ /* 0x000fe4000f8220ff */
[----:B------:R-:W-:Y:S02]  /*18c0*/  LOP3.LUT R72, R70, R123, RZ, 0xfc, !PT ;  /* 0x0000007b46487212 */ /* 0x000fe400078efcff */
[----:B------:R-:W-:Y:S01]  /*18d0*/  SHF.L.U32 R70, R69, 0x10, RZ ;  /* 0x0000001045467819 */ /* 0x000fe200000006ff */
[----:B-1----:R-:W-:Y:S01]  /*18e0*/  IMAD.U32 R122, R120, 0x10000, RZ ;  /* 0x00010000787a7824 */ /* 0x002fe200078e00ff */
[C---:B------:R-:W-:Y:S02]  /*18f0*/  @P6 LEA.HI.X R75, R90.reuse, UR15, RZ, 0x4, P1 ;  /* 0x0000000f5a4b6c11 */ /* 0x040fe400088f24ff */
[----:B------:R-:W-:Y:S01]  /*1900*/  SHF.R.U32.HI R69, RZ, 0x10, R69 ;  /* 0x00000010ff457819 */ /* 0x000fe20000011645 */
[----:B------:R-:W-:Y:S01]  /*1910*/  FFMA.FTZ R26, R121, R70, R26 ;  /* 0x00000046791a7223 */ /* 0x000fe2000001001a */
[----:B------:R-:W-:Y:S01]  /*1920*/  LEA R70, P1, R90, UR16, 0x3 ;  /* 0x000000105a467c11 */ /* 0x000fe2000f8218ff */
[----:B------:R1:W-:Y:S01]  /*1930*/  @P6 STG.E.128 desc[UR6][R74.64], R64 ;  /* 0x000000404a006986 */ /* 0x0003e2000c101d06 */
[----:B0-----:R-:W-:-:S02]  /*1940*/  LOP3.LUT R73, R71, R122, R73, 0xfe, !PT ;  /* 0x0000007a47497212 */ /* 0x001fc400078efe49 */
[C---:B------:R-:W-:Y:S02]  /*1950*/  LEA.HI.X R71, R90.reuse, UR17, RZ, 0x3, P1 ;  /* 0x000000115a477c11 */ /* 0x040fe400088f1cff */
[----:B------:R-:W-:Y:S02]  /*1960*/  SHF.L.U32 R69, R69, 0x10, RZ ;  /* 0x0000001045457819 */ /* 0x000fe400000006ff */
[----:B------:R-:W-:Y:S01]  /*1970*/  IADD3 R90, R90, 0x80, RZ ;  /* 0x000000805a5a7810 */ /* 0x000fe20007ffe0ff */
[----:B------:R1:W-:Y:S02]  /*1980*/  STG.E.64 desc[UR6][R70.64], R72 ;  /* 0x0000004846007986 */ /* 0x0003e4000c101b06 */
[----:B------:R-:W-:-:S07]  /*1990*/  FFMA.FTZ R27, R68, R69, R27 ;  /* 0x00000045441b7223 */ /* 0x000fce000001001b */
.L_x_2999:
[----:B------:R-:W-:Y:S05]  /*19a0*/  BSYNC B0 ;  /* 0x0000000000007941 */ /* 0x000fea0003800000 */
.L_x_2998:
[----:B------:R-:W-:Y:S04]  /*19b0*/  BSSY B0, `(.L_x_3000) ;  /* 0x0000040000007945 */ /* 0x000fe80003800000 */
[----:B------:R-:W-:Y:S05]  /*19c0*/  @!P2 BRA `(.L_x_3001) ;  /* 0x0000000000f8a947 */ /* 0x000fea0003800000 */
[----:B------:R-:W0:Y:S02]  /*19d0*/  LDC.64 R68, c[0x0][0x220] ;  /* 0x00008800ff447b82 */ /* 0x000e240000000a00 */
[----:B0-----:R-:W-:-:S06]  /*19e0*/  IMAD.WIDE.U32 R68, R90, 0x8, R68 ;  /* 0x000000085a447825 */ /* 0x001fcc00078e0044 */
[----:B------:R-:W2:Y:S01]  /*19f0*/  LDG.E.64 R68, desc[UR6][R68.64] ;  /* 0x0000000644447981 */ /* 0x000ea2000c1e1b00 */
[----:B------:R-:W-:Y:S01]  /*1a00*/  ISETP.NE.U32.AND P6, PT, RZ, UR8, PT ;  /* 0x00000008ff007c0c */ /* 0x000fe2000bfc5070 */
[-CC-:B-1----:R-:W-:Y:S01]  /*1a10*/  FFMA.FTZ R70, R109, R118.reuse, R119.reuse ;  /* 0x000000766d467223 */ /* 0x182fe20000010077 */
[----:B------:R-:W-:Y:S02]  /*1a20*/  ISETP.NE.U32.AND P1, PT, RZ, UR14, PT ;  /* 0x0000000eff007c0c */ /* 0x000fe4000bf25070 */
[----:B------:R-:W-:Y:S01]  /*1a30*/  ISETP.NE.AND.EX P6, PT, RZ, UR9, PT, P6 ;  /* 0x00000009ff007c0c */ /* 0x000fe2000bfc5360 */
[----:B------:R-:W-:Y:S01]  /*1a40*/  FADD.FTZ R71, R107, -R70 ;  /* 0x800000466b477221 */ /* 0x000fe20000010000 */
[----:B------:R-:W-:Y:S01]  /*1a50*/  FFMA.FTZ R70, R94, R118, R119 ;  /* 0x000000765e467223 */ /* 0x000fe20000010077 */
[----:B------:R-:W-:Y:S02]  /*1a60*/  ISETP.NE.AND.EX P1, PT, RZ, UR15, PT, P1 ;  /* 0x0000000fff007c0c */ /* 0x000fe4000bf25310 */
[----:B-----5:R-:W-:Y:S01]  /*1a70*/  FMUL.FTZ R71, R92, R71 ;  /* 0x000000475c477220 */ /* 0x020fe20000410000 */
[----:B------:R-:W-:-:S04]  /*1a80*/  FADD.FTZ R73, R97, -R70 ;  /* 0x8000004661497221 */ /* 0x000fc80000010000 */
[----:B------:R-:W-:Y:S01]  /*1a90*/  FMUL.FTZ R70, R92, R73 ;  /* 0x000000495c467220 */ /* 0x000fe20000410000 */
[----:B------:R-:W-:Y:S02]  /*1aa0*/  FFMA.FTZ R73, R95, R118, R119 ;  /* 0x000000765f497223 */ /* 0x000fe40000010077 */
[----:B------:R-:W-:Y:S01]  /*1ab0*/  @P6 FADD.FTZ R71, R56, R71 ;  /* 0x0000004738476221 */ /* 0x000fe20000010000 */
[----:B------:R-:W-:Y:S01]  /*1ac0*/  @P6 FADD.FTZ R70, R57, R70 ;  /* 0x0000004639466221 */ /* 0x000fe20000010000 */
[----:B------:R-:W-:-:S03]  /*1ad0*/  FADD.FTZ R73, R96, -R73 ;  /* 0x8000004960497221 */ /* 0x000fc60000010000 */
[C---:B------:R-:W-:Y:S01]  /*1ae0*/  SEL R64, R71.reuse, R64, P1 ;  /* 0x0000004047407207 */ /* 0x040fe20000800000 */
[----:B------:R-:W-:Y:S01]  /*1af0*/  FMUL.FTZ R71, R71, R91 ;  /* 0x0000005b47477220 */ /* 0x000fe20000410000 */
[----:B------:R-:W-:Y:S01]  /*1b00*/  FMUL.FTZ R75, R92, R73 ;  /* 0x000000495c4b7220 */ /* 0x000fe20000410000 */
[----:B------:R-:W-:Y:S02]  /*1b10*/  SEL R65, R70, R65, P1 ;  /* 0x0000004146417207 */ /* 0x000fe40000800000 */
[----:B------:R-:W-:Y:S01]  /*1b20*/  FMUL.FTZ R123, R12, R71 ;  /* 0x000000470c7b7220 */ /* 0x000fe20000410000 */
[----:B------:R-:W-:-:S04]  /*1b30*/  @P6 FADD.FTZ R75, R58, R75 ;  /* 0x0000004b3a4b6221 */ /* 0x000fc80000010000 */
[C---:B------:R-:W-:Y:S01]  /*1b40*/  FMUL.FTZ R121, R75.reuse, R91 ;  /* 0x0000005b4b797220 */ /* 0x040fe20000410000 */
[----:B------:R-:W-:Y:S01]  /*1b50*/  F2F.BF16.F32 R123, R123 ;  /* 0x0000007b007b7304 */ /* 0x000fe20000202000 */
[----:B------:R-:W-:Y:S02]  /*1b60*/  SEL R66, R75, R66, P1 ;  /* 0x000000424b427207 */ /* 0x000fe40000800000 */
        /* <DEDUP_REMOVED lines=8> */
[----:B------:R-:W-:-:S03]  /*1bf0*/  FMUL.FTZ R72, R11, R68 ;  /* 0x000000440b487220 */ /* 0x000fc60000410000 */
[----:B------:R-:W-:Y:S01]  /*1c00*/  FMUL.FTZ R74, R92, R73 ;  /* 0x000000495c4a7220 */ /* 0x000fe20000410000 */
[----:B------:R-:W-:Y:S02]  /*1c10*/  FMUL.FTZ R73, R10, R121 ;  /* 0x000000790a497220 */ /* 0x000fe40000410000 */
[----:B------:R-:W0:Y:S01]  /*1c20*/  F2F.BF16.F32 R72, R72 ;  /* 0x0000004800487304 */ /* 0x000e220000202000 */
[----:B------:R-:W-:Y:S01]  /*1c30*/  @P6 FADD.FTZ R74, R59, R74 ;  /* 0x0000004a3b4a6221 */ /* 0x000fe20000010000 */
[----:B------:R-:W-:-:S03]  /*1c40*/  ISETP.NE.U32.AND P6, PT, RZ, UR14, PT ;  /* 0x0000000eff007c0c */ /* 0x000fc6000bfc5070 */
[C---:B------:R-:W-:Y:S01]  /*1c50*/  FMUL.FTZ R68, R74.reuse, R91 ;  /* 0x0000005b4a447220 */ /* 0x040fe20000410000 */
[----:B------:R-:W-:Y:S02]  /*1c60*/  ISETP.NE.AND.EX P6, PT, RZ, UR15, PT, P6 ;  /* 0x0000000fff007c0c */ /* 0x000fe4000bfc5360 */
[----:B------:R-:W-:Y:S01]  /*1c70*/  F2F.BF16.F32 R73, R73 ;  /* 0x0000004900497304 */ /* 0x000fe20000202000 */
[----:B------:R-:W-:Y:S01]  /*1c80*/  FMUL.FTZ R120, R9, R68 ;  /* 0x0000004409787220 */ /* 0x000fe20000410000 */
[----:B------:R-:W-:Y:S01]  /*1c90*/  SEL R67, R74, R67, P1 ;  /* 0x000000434a437207 */ /* 0x000fe20000800000 */
[----:B0-----:R-:W-:-:S05]  /*1ca0*/  IMAD.WIDE.U32 R70, R72, 0x10000, RZ ;  /* 0x0001000048467825 */ /* 0x001fca00078e00ff */
[----:B------:R-:W0:Y:S03]  /*1cb0*/  F2F.BF16.F32 R120, R120 ;  /* 0x0000007800787304 */ /* 0x000e260000202000 */
[----:B------:R-:W-:Y:S02]  /*1cc0*/  @P6 LEA R74, P1, R90, UR14, 0x4 ;  /* 0x0000000e5a4a6c11 */ /* 0x000fe4000f8220ff */
[----:B------:R-:W-:Y:S01]  /*1cd0*/  LOP3.LUT R72, R70, R123, RZ, 0xfc, !PT ;  /* 0x0000007b46487212 */ /* 0x000fe200078efcff */
[----:B------:R-:W-:Y:S01]  /*1ce0*/  IMAD.U32 R70, R69, 0x10000, RZ ;  /* 0x0001000045467824 */ /* 0x000fe200078e00ff */
[C---:B------:R-:W-:Y:S02]  /*1cf0*/  @P6 LEA.HI.X R75, R90.reuse, UR15, RZ, 0x4, P1 ;  /* 0x0000000f5a4b6c11 */ /* 0x040fe400088f24ff */
[----:B------:R-:W-:Y:S01]  /*1d00*/  SHF.R.U32.HI R69, RZ, 0x10, R69 ;  /* 0x00000010ff457819 */ /* 0x000fe20000011645 */
[----:B------:R-:W-:Y:S01]  /*1d10*/  FFMA.FTZ R22, R121, R70, R22 ;  /* 0x0000004679167223 */ /* 0x000fe20000010016 */
[----:B------:R-:W-:Y:S01]  /*1d20*/  LEA R70, P1, R90, UR16, 0x3 ;  /* 0x000000105a467c11 */ /* 0x000fe2000f8218ff */
[----:B------:R2:W-:Y:S01]  /*1d30*/  @P6 STG.E.128 desc[UR6][R74.64], R64 ;  /* 0x000000404a006986 */ /* 0x0005e2000c101d06 */
[----:B------:R-:W-:-:S02]  /*1d40*/  SHF.L.U32 R69, R69, 0x10, RZ ;  /* 0x0000001045457819 */ /* 0x000fc400000006ff */
[----:B0-----:R-:W-:-:S03]  /*1d50*/  SHF.L.U32 R122, R120, 0x10, RZ ;  /* 0x00000010787a7819 */ /* 0x001fc600000006ff */
[----:B------:R-:W-:Y:S01]  /*1d60*/  FFMA.FTZ R23, R68, R69, R23 ;  /* 0x0000004544177223 */ /* 0x000fe20000010017 */
[----:B------:R-:W-:Y:S02]  /*1d70*/  LOP3.LUT R73, R71, R122, R73, 0xfe, !PT ;  /* 0x0000007a47497212 */ /* 0x000fe400078efe49 */
[C---:B------:R-:W-:Y:S02]  /*1d80*/  LEA.HI.X R71, R90.reuse, UR17, RZ, 0x3, P1 ;  /* 0x000000115a477c11 */ /* 0x040fe400088f1cff */
[----:B------:R-:W-:-:S03]  /*1d90*/  IADD3 R90, R90, 0x80, RZ ;  /* 0x000000805a5a7810 */ /* 0x000fc60007ffe0ff */
[----:B------:R2:W-:Y:S04]  /*1da0*/  STG.E.64 desc[UR6][R70.64], R72 ;  /* 0x0000004846007986 */ /* 0x0005e8000c101b06 */
.L_x_3001:
[----:B------:R-:W-:Y:S05]  /*1db0*/  BSYNC B0 ;  /* 0x0000000000007941 */ /* 0x000fea0003800000 */
.L_x_3000:
[----:B------:R-:W-:Y:S04]  /*1dc0*/  BSSY B0, `(.L_x_3002) ;  /* 0x000003f000007945 */ /* 0x000fe80003800000 */
[----:B------:R-:W-:Y:S05]  /*1dd0*/  @!P3 BRA `(.L_x_3003) ;  /* 0x0000000000f4b947 */ /* 0x000fea0003800000 */
[----:B------:R-:W0:Y:S02]  /*1de0*/  LDC.64 R68, c[0x0][0x220] ;  /* 0x00008800ff447b82 */ /* 0x000e240000000a00 */
[----:B0-----:R-:W-:-:S06]  /*1df0*/  IMAD.WIDE.U32 R68, R90, 0x8, R68 ;  /* 0x000000085a447825 */ /* 0x001fcc00078e0044 */
[----:B------:R-:W3:Y:S01]  /*1e00*/  LDG.E.64 R68, desc[UR6][R68.64] ;  /* 0x0000000644447981 */ /* 0x000ee2000c1e1b00 */
[----:B------:R-:W-:Y:S01]  /*1e10*/  ISETP.NE.U32.AND P6, PT, RZ, UR8, PT ;  /* 0x00000008ff007c0c */ /* 0x000fe2000bfc5070 */
[-CC-:B-12---:R-:W-:Y:S01]  /*1e20*/  FFMA.FTZ R70, R100, R118.reuse, R119.reuse ;  /* 0x0000007664467223 */ /* 0x186fe20000010077 */
[-CC-:B------:R-:W-:Y:S01]  /*1e30*/  FFMA.FTZ R71, R101, R118.reuse, R119.reuse ;  /* 0x0000007665477223 */ /* 0x180fe20000010077 */
[-CC-:B------:R-:W-:Y:S01]  /*1e40*/  FFMA.FTZ R75, R105, R118.reuse, R119.reuse ;  /* 0x00000076694b7223 */ /* 0x180fe20000010077 */
[----:B------:R-:W-:Y:S01]  /*1e50*/  ISETP.NE.AND.EX P6, PT, RZ, UR9, PT, P6 ;  /* 0x00000009ff007c0c */ /* 0x000fe2000bfc5360 */
[----:B------:R-:W-:Y:S01]  /*1e60*/  FFMA.FTZ R119, R108, R118, R119 ;  /* 0x000000766c777223 */ /* 0x000fe20000010077 */
[----:B------:R-:W-:Y:S01]  /*1e70*/  FADD.FTZ R73, R103, -R70 ;  /* 0x8000004667497221 */ /* 0x000fe20000010000 */
[----:B------:R-:W-:Y:S01]  /*1e80*/  ISETP.NE.U32.AND P1, PT, RZ, UR14, PT ;  /* 0x0000000eff007c0c */ /* 0x000fe2000bf25070 */
[----:B------:R-:W-:Y:S01]  /*1e90*/  FADD.FTZ R75, R104, -R75 ;  /* 0x8000004b684b7221 */ /* 0x000fe20000010000 */
[----:B------:R-:W-:Y:S01]  /*1ea0*/  FADD.FTZ R119, R106, -R119 ;  /* 0x800000776a777221 */ /* 0x000fe20000010000 */
[----:B-----5:R-:W-:Y:S01]  /*1eb0*/  FMUL.FTZ R118, R92, R73 ;  /* 0x000000495c767220 */ /* 0x020fe20000410000 */
[----:B------:R-:W-:Y:S01]  /*1ec0*/  ISETP.NE.AND.EX P1, PT, RZ, UR15, PT, P1 ;  /* 0x0000000fff007c0c */ /* 0x000fe2000bf25310 */
[----:B------:R-:W-:Y:S01]  /*1ed0*/  FADD.FTZ R71, R102, -R71 ;  /* 0x8000004766477221 */ /* 0x000fe20000010000 */
[C---:B------:R-:W-:Y:S01]  /*1ee0*/  FMUL.FTZ R72, R92.reuse, R119 ;  /* 0x000000775c487220 */ /* 0x040fe20000410000 */
[----:B------:R-:W-:-:S02]  /*1ef0*/  FMUL.FTZ R75, R92, R75 ;  /* 0x0000004b5c4b7220 */ /* 0x000fc40000410000 */
[----:B------:R-:W-:Y:S01]  /*1f00*/  FMUL.FTZ R71, R92, R71 ;  /* 0x000000475c477220 */ /* 0x000fe20000410000 */
[----:B------:R-:W-:Y:S01]  /*1f10*/  @P6 FADD.FTZ R118, R61, R118 ;  /* 0x000000763d766221 */ /* 0x000fe20000010000 */
[----:B------:R-:W-:Y:S01]  /*1f20*/  @P6 FADD.FTZ R72, R63, R72 ;  /* 0x000000483f486221 */ /* 0x000fe20000010000 */
[----:B------:R-:W-:Y:S01]  /*1f30*/  @P6 FADD.FTZ R75, R62, R75 ;  /* 0x0000004b3e4b6221 */ /* 0x000fe20000010000 */
[----:B------:R-:W-:Y:S01]  /*1f40*/  @P6 FADD.FTZ R71, R60, R71 ;  /* 0x000000473c476221 */ /* 0x000fe20000010000 */
[----:B------:R-:W-:Y:S01]  /*1f50*/  ISETP.NE.U32.AND P6, PT, RZ, UR14, PT ;  /* 0x0000000eff007c0c */ /* 0x000fe2000bfc5070 */
[----:B------:R-:W-:Y:S01]  /*1f60*/  FMUL.FTZ R92, R72, R91 ;  /* 0x0000005b485c7220 */ /* 0x000fe20000410000 */
[C---:B------:R-:W-:Y:S01]  /*1f70*/  SEL R65, R118.reuse, R65, P1 ;  /* 0x0000004176417207 */ /* 0x040fe20000800000 */
[-C--:B------:R-:W-:Y:S01]  /*1f80*/  FMUL.FTZ R118, R118, R91.reuse ;  /* 0x0000005b76767220 */ /* 0x080fe20000410000 */
[-C--:B------:R-:W-:Y:S01]  /*1f90*/  FMUL.FTZ R119, R75, R91.reuse ;  /* 0x0000005b4b777220 */ /* 0x080fe20000410000 */
[----:B------:R-:W-:Y:S01]  /*1fa0*/  FMUL.FTZ R121, R5, R92 ;  /* 0x0000005c05797220 */ /* 0x000fe20000410000 */
[----:B------:R-:W-:Y:S01]  /*1fb0*/  FMUL.FTZ R91, R71, R91 ;  /* 0x0000005b475b7220 */ /* 0x000fe20000410000 */
[----:B------:R-:W-:Y:S01]  /*1fc0*/  FMUL.FTZ R70, R7, R118 ;  /* 0x0000007607467220 */ /* 0x000fe20000410000 */
[----:B------:R-:W-:Y:S01]  /*1fd0*/  FMUL.FTZ R73, R6, R119 ;  /* 0x0000007706497220 */ /* 0x000fe20000410000 */
[----:B------:R-:W-:Y:S01]  /*1fe0*/  ISETP.NE.AND.EX P6, PT, RZ, UR15, PT, P6 ;  /* 0x0000000fff007c0c */ /* 0x000fe2000bfc5360 */
[----:B------:R-:W-:Y:S01]  /*1ff0*/  FMUL.FTZ R120, R8, R91 ;  /* 0x0000005b08787220 */ /* 0x000fe20000410000 */
[----:B------:R-:W0:Y:S01]  /*2000*/  F2F.BF16.F32 R121, R121 ;  /* 0x0000007900797304 */ /* 0x000e220000202000 */
[----:B------:R-:W-:-:S02]  /*2010*/  SEL R64, R71, R64, P1 ;  /* 0x0000004047407207 */ /* 0x000fc40000800000 */
[----:B------:R-:W-:Y:S02]  /*2020*/  SEL R67, R72, R67, P1 ;  /* 0x0000004348437207 */ /* 0x000fe40000800000 */
[----:B------:R-:W-:-:S03]  /*2030*/  SEL R66, R75, R66, P1 ;  /* 0x000000424b427207 */ /* 0x000fc60000800000 */
[----:B------:R-:W1:Y:S03]  /*2040*/  F2F.BF16.F32 R70, R70 ;  /* 0x0000004600467304 */ /* 0x000e660000202000 */
[----:B------:R-:W-:Y:S02]  /*2050*/  @P6 LEA R74, P1, R90, UR14, 0x4 ;  /* 0x0000000e5a4a6c11 */ /* 0x000fe4000f8220ff */
[----:B0-----:R-:W-:-:S03]  /*2060*/  SHF.L.U32 R72, R121, 0x10, RZ ;  /* 0x0000001079487819 */ /* 0x001fc600000006ff */
[----:B------:R-:W0:Y:S01]  /*2070*/  F2F.BF16.F32 R73, R73 ;  /* 0x0000004900497304 */ /* 0x000e220000202000 */
[----:B------:R-:W-:-:S05]  /*2080*/  @P6 LEA.HI.X R75, R90, UR15, RZ, 0x4, P1 ;  /* 0x0000000f5a4b6c11 */ /* 0x000fca00088f24ff */
[----:B------:R2:W-:Y:S01]  /*2090*/  @P6 STG.E.128 desc[UR6][R74.64], R64 ;  /* 0x000000404a006986 */ /* 0x0005e2000c101d06 */
[----:B-1----:R-:W-:Y:S01]  /*20a0*/  IMAD.WIDE.U32 R70, R70, 0x10000, RZ ;  /* 0x0001000046467825 */ /* 0x002fe200078e00ff */
[----:B------:R-:W1:Y:S04]  /*20b0*/  F2F.BF16.F32 R123, R120 ;  /* 0x00000078007b7304 */ /* 0x000e680000202000 */
[----:B0-----:R-:W-:Y:S02]  /*20c0*/  LOP3.LUT R73, R71, R72, R73, 0xfe, !PT ;  /* 0x0000004847497212 */ /* 0x001fe400078efe49 */
[----:B-1----:R-:W-:Y:S02]  /*20d0*/  LOP3.LUT R72, R70, R123, RZ, 0xfc, !PT ;  /* 0x0000007b46487212 */ /* 0x002fe400078efcff */
[----:B------:R-:W-:-:S04]  /*20e0*/  LEA R70, P1, R90, UR16, 0x3 ;  /* 0x000000105a467c11 */ /* 0x000fc8000f8218ff */
[----:B------:R-:W-:-:S05]  /*20f0*/  LEA.HI.X R71, R90, UR17, RZ, 0x3, P1 ;  /* 0x000000115a477c11 */ /* 0x000fca00088f1cff */
[----:B------:R0:W-:Y:S01]  /*2100*/  STG.E.64 desc[UR6][R70.64], R72 ;  /* 0x0000004846007986 */ /* 0x0001e2000c101b06 */
[C-C-:B---3--:R-:W-:Y:S02]  /*2110*/  SHF.R.U64 R121, R68.reuse, 0x10, R69.reuse ;  /* 0x0000001044797819 */ /* 0x148fe40000001245 */
[----:B------:R-:W-:Y:S02]  /*2120*/  SHF.R.U32.HI R90, RZ, 0x10, R69 ;  /* 0x00000010ff5a7819 */ /* 0x000fe40000011645 */
[----:B------:R-:W-:Y:S02]  /*2130*/  SHF.L.U32 R68, R68, 0x10, RZ ;  /* 0x0000001044447819 */ /* 0x000fe400000006ff */
[----:B--2---:R-:W-:Y:S01]  /*2140*/  SHF.L.U32 R74, R121, 0x10, RZ ;  /* 0x00000010794a7819 */ /* 0x004fe200000006ff */
[----:B------:R-:W-:Y:S01]  /*2150*/  IMAD.U32 R75, R90, 0x10000, RZ ;  /* 0x000100005a4b7824 */ /* 0x000fe200078e00ff */
[----:B------:R-:W-:Y:S01]  /*2160*/  SHF.L.U32 R69, R69, 0x10, RZ ;  /* 0x0000001045457819 */ /* 0x000fe200000006ff */
[----:B------:R-:W-:-:S02]  /*2170*/  FFMA.FTZ R16, R91, R68, R16 ;  /* 0x000000445b107223 */ /* 0x000fc40000010010 */
[----:B------:R-:W-:Y:S01]  /*2180*/  FFMA.FTZ R17, R118, R74, R17 ;  /* 0x0000004a76117223 */ /* 0x000fe20000010011 */
[----:B------:R-:W-:Y:S01]  /*2190*/  FFMA.FTZ R19, R92, R75, R19 ;  /* 0x0000004b5c137223 */ /* 0x000fe20000010013 */
[----:B0-----:R-:W-:-:S07]  /*21a0*/  FFMA.FTZ R18, R119, R69, R18 ;  /* 0x0000004577127223 */ /* 0x001fce0000010012 */
.L_x_3003:
[----:B------:R-:W-:Y:S05]  /*21b0*/  BSYNC B0 ;  /* 0x0000000000007941 */ /* 0x000fea0003800000 */
.L_x_3002:
[----:B------:R-:W-:Y:S02]  /*21c0*/  IADD3 R82, R82, UR18, RZ ;  /* 0x0000001252527c10 */ /* 0x000fe4000fffe0ff */
[----:B-12---:R-:W-:Y:S02]  /*21d0*/  SEL R72, RZ, 0x1, P5 ;  /* 0x00000001ff487807 */ /* 0x006fe40002800000 */
[----:B------:R-:W-:-:S13]  /*21e0*/  ISETP.GE.AND P1, PT, R82, UR19, PT ;  /* 0x0000001352007c0c */ /* 0x000fda000bf26270 */
[----:B------:R-:W-:Y:S05]  /*21f0*/  @!P1 BRA `(.L_x_3004) ;  /* 0xffffffe400509947 */ /* 0x000fea000383ffff */
.L_x_2989:
        /* <DEDUP_REMOVED lines=8> */
[----:B------:R-:W1:Y:S08]  /*2280*/  LDC.64 R4, c[0x0][0x2d8] ;  /* 0x0000b600ff047b82 */ /* 0x000e700000000a00 */
[----:B------:R-:W2:Y:S01]  /*2290*/  LDC.64 R6, c[0x0][0x2f0] ;  /* 0x0000bc00ff067b82 */ /* 0x000ea20000000a00 */
[----:B0-----:R-:W-:-:S05]  /*22a0*/  IMAD.WIDE.U32 R2, R93, 0x10, R2 ;  /* 0x000000105d027825 */ /* 0x001fca00078e0002 */
[----:B------:R0:W-:Y:S01]  /*22b0*/  STG.E.128 desc[UR6][R2.64], R36 ;  /* 0x0000002402007986 */ /* 0x0001e2000c101d06 */
[----:B-1----:R-:W-:-:S05]  /*22c0*/  IMAD.WIDE.U32 R4, R93, 0x10, R4 ;  /* 0x000000105d047825 */ /* 0x002fca00078e0004 */
[----:B------:R0:W-:Y:S01]  /*22d0*/  STG.E.128 desc[UR6][R4.64], R48 ;  /* 0x0000003004007986 */ /* 0x0001e2000c101d06 */
[C---:B--2---:R-:W-:Y:S01]  /*22e0*/  IMAD.WIDE.U32 R6, R93.reuse, 0x10, R6 ;  /* 0x000000105d067825 */ /* 0x044fe200078e0006 */
[----:B------:R-:W-:-:S04]  /*22f0*/  IADD3 R93, R93, 0x80, RZ ;  /* 0x000000805d5d7810 */ /* 0x000fc80007ffe0ff */
[----:B------:R0:W-:Y:S03]  /*2300*/  STG.E.128 desc[UR6][R6.64], R24 ;  /* 0x0000001806007986 */ /* 0x0001e6000c101d06 */
.L_x_3006:
[----:B------:R-:W-:Y:S05]  /*2310*/  BSYNC B0 ;  /* 0x0000000000007941 */ /* 0x000fea0003800000 */
.L_x_3005:
[----:B------:R-:W-:Y:S04]  /*2320*/  BSSY B0, `(.L_x_3007) ;  /* 0x000000c000007945 */ /* 0x000fe80003800000 */
[----:B------:R-:W-:Y:S05]  /*2330*/  @!P2 BRA `(.L_x_3008) ;  /* 0x000000000028a947 */ /* 0x000fea0003800000 */
[----:B0----5:R-:W0:Y:S08]  /*2340*/  LDC.64 R2, c[0x0][0x2d0] ;  /* 0x0000b400ff027b82 */ /* 0x021e300000000a00 */
        /* <DEDUP_REMOVED lines=9> */
.L_x_3008:
[----:B------:R-:W-:Y:S05]  /*23e0*/  BSYNC B0 ;  /* 0x0000000000007941 */ /* 0x000fea0003800000 */
.L_x_3007:
[----:B------:R-:W-:Y:S05]  /*23f0*/  @!P3 EXIT ;  /* 0x000000000000b94d */ /* 0x000fea0003800000 */
[----:B0--3-5:R-:W0:Y:S08]  /*2400*/  LDC.64 R2, c[0x0][0x2d0] ;  /* 0x0000b400ff027b82 */ /* 0x029e300000000a00 */
[----:B------:R-:W1:Y:S08]  /*2410*/  LDC.64 R4, c[0x0][0x2d8] ;  /* 0x0000b600ff047b82 */ /* 0x000e700000000a00 */
[----:B------:R-:W2:Y:S01]  /*2420*/  LDC.64 R6, c[0x0][0x2f0] ;  /* 0x0000bc00ff067b82 */ /* 0x000ea20000000a00 */
[----:B0-----:R-:W-:-:S05]  /*2430*/  IMAD.WIDE.U32 R2, R93, 0x10, R2 ;  /* 0x000000105d027825 */ /* 0x001fca00078e0002 */
[----:B------:R-:W-:Y:S01]  /*2440*/  STG.E.128 desc[UR6][R2.64], R28 ;  /* 0x0000001c02007986 */ /* 0x000fe2000c101d06 */
[----:B-1----:R-:W-:-:S05]  /*2450*/  IMAD.WIDE.U32 R4, R93, 0x10, R4 ;  /* 0x000000105d047825 */ /* 0x002fca00078e0004 */
[----:B------:R-:W-:Y:S01]  /*2460*/  STG.E.128 desc[UR6][R4.64], R40 ;  /* 0x0000002804007986 */ /* 0x000fe2000c101d06 */
[----:B--2---:R-:W-:-:S05]  /*2470*/  IMAD.WIDE.U32 R6, R93, 0x10, R6 ;  /* 0x000000105d067825 */ /* 0x004fca00078e0006 */
[----:B------:R-:W-:Y:S01]  /*2480*/  STG.E.128 desc[UR6][R6.64], R16 ;  /* 0x0000001006007986 */ /* 0x000fe2000c101d06 */
[----:B------:R-:W-:Y:S05]  /*2490*/  EXIT ;  /* 0x000000000000794d */ /* 0x000fea0003800000 */
.L_x_2996:
[----:B------:R-:W-:Y:S01]  /*24a0*/  HFMA2.MMA R123, -RZ, RZ, 0, 9.5367431640625e-07 ;  /* 0x00000010ff7b7435 */ /* 0x000fe200000001ff */
[----:B------:R-:W-:Y:S01]  /*24b0*/  MOV R122, R118 ;  /* 0x00000076007a7202 */ /* 0x000fe20000000f00 */
[----:B------:R-:W-:Y:S01]  /*24c0*/  IMAD.MOV.U32 R119, RZ, RZ, -0x1 ;  /* 0xffffffffff777424 */ /* 0x000fe200078e00ff */
[----:B------:R-:W-:-:S08]  /*24d0*/  MOV R124, 0x1f ;  /* 0x0000001f007c7802 */ /* 0x000fd00000000f00 */
[----:B-----5:R-:W-:Y:S05]  /*24e0*/  WARPSYNC.COLLECTIVE R119, `(.L_x_3009) ;  /* 0x0000000077087348 */ /* 0x020fea0003c00000 */
[----:B------:R0:W1:Y:S02]  /*24f0*/  SHFL.DOWN P1, R121, R122, R123, R124 ;  /* 0x0800007b7a797389 */ /* 0x000064000002007c */
[----:B01---5:R-:W-:Y:S01]  /*2500*/  ENDCOLLECTIVE ;  /* 0x000000000000791b */ /* 0x023fe20003800000 */
.L_x_3009:
[----:B------:R-:W-:Y:S02]  /*2510*/  MOV R122, R120 ;  /* 0x00000078007a7202 */ /* 0x000fe40000000f00 */
[----:B------:R-:W-:-:S07]  /*2520*/  MOV R69, R121 ;  /* 0x0000007900457202 */ /* 0x000fce0000000f00 */
[----:B------:R-:W-:Y:S05]  /*2530*/  WARPSYNC.COLLECTIVE R119, `(.L_x_3010) ;  /* 0x0000000077087348 */ /* 0x000fea0003c00000 */
[----:B------:R0:W1:Y:S02]  /*2540*/  SHFL.DOWN P1, R121, R122, R123, R124 ;  /* 0x0800007b7a797389 */ /* 0x000064000002007c */
[----:B01----:R-:W-:Y:S01]  /*2550*/  ENDCOLLECTIVE ;  /* 0x000000000000791b */ /* 0x003fe20003800000 */
.L_x_3010:
[----:B------:R-:W-:Y:S01]  /*2560*/  FADD.FTZ R69, R69, R118 ;  /* 0x0000007645457221 */ /* 0x000fe20000010000 */
[----:B------:R-:W-:-:S04]  /*2570*/  HFMA2.MMA R123, -RZ, RZ, 0, 4.76837158203125e-07 ;  /* 0x00000008ff7b7435 */ /* 0x000fc800000001ff */
[----:B------:R-:W-:Y:S02]  /*2580*/  MOV R122, R69 ;  /* 0x00000045007a7202 */ /* 0x000fe40000000f00 */
[----:B------:R-:W-:-:S07]  /*2590*/  MOV R71, R121 ;  /* 0x0000007900477202 */ /* 0x000fce0000000f00 */
[----:B------:R-:W-:Y:S05]  /*25a0*/  WARPSYNC.COLLECTIVE R119, `(.L_x_3011) ;  /* 0x0000000077087348 */ /* 0x000fea0003c00000 */
[----:B------:R0:W1:Y:S02]  /*25b0*/  SHFL.DOWN P1, R121, R122, R123, R124 ;  /* 0x0800007b7a797389 */ /* 0x000064000002007c */
[----:B01----:R-:W-:Y:S01]  /*25c0*/  ENDCOLLECTIVE ;  /* 0x000000000000791b */ /* 0x003fe20003800000 */
.L_x_3011:
[----:B------:R-:W-:-:S05]  /*25d0*/  FADD.FTZ R71, R71, R120 ;  /* 0x0000007847477221 */ /* 0x000fca0000010000 */
[----:B------:R-:W-:Y:S02]  /*25e0*/  MOV R122, R71 ;  /* 0x00000047007a7202 */ /* 0x000fe40000000f00 */
[----:B------:R-:W-:-:S07]  /*25f0*/  MOV R68, R121 ;  /* 0x0000007900447202 */ /* 0x000fce0000000f00 */
[----:B------:R-:W-:Y:S05]  /*2600*/  WARPSYNC.COLLECTIVE R119, `(.L_x_3012) ;  /* 0x0000000077087348 */ /* 0x000fea0003c00000 */
[----:B------:R0:W1:Y:S02]  /*2610*/  SHFL.DOWN P1, R121, R122, R123, R124 ;  /* 0x0800007b7a797389 */ /* 0x000064000002007c */
[----:B01----:R-:W-:Y:S01]  /*2620*/  ENDCOLLECTIVE ;  /* 0x000000000000791b */ /* 0x003fe20003800000 */
.L_x_3012:
[----:B------:R-:W-:Y:S01]  /*2630*/  FADD.FTZ R68, R69, R68 ;  /* 0x0000004445447221 */ /* 0x000fe20000010000 */
[----:B------:R-:W-:-:S04]  /*2640*/  HFMA2.MMA R123, -RZ, RZ, 0, 2.384185791015625e-07 ;  /* 0x00000004ff7b7435 */ /* 0x000fc800000001ff */
[----:B------:R-:W-:Y:S01]  /*2650*/  MOV R122, R68 ;  /* 0x00000044007a7202 */ /* 0x000fe20000000f00 */
[----:B------:R-:W-:-:S07]  /*2660*/  IMAD.MOV.U32 R72, RZ, RZ, R121 ;  /* 0x000000ffff487224 */ /* 0x000fce00078e0079 */
[----:B------:R-:W-:Y:S05]  /*2670*/  WARPSYNC.COLLECTIVE R119, `(.L_x_3013) ;  /* 0x0000000077087348 */ /* 0x000fea0003c00000 */
[----:B------:R0:W1:Y:S02]  /*2680*/  SHFL.DOWN P1, R121, R122, R123, R124 ;  /* 0x0800007b7a797389 */ /* 0x000064000002007c */
[----:B01----:R-:W-:Y:S01]  /*2690*/  ENDCOLLECTIVE ;  /* 0x000000000000791b */ /* 0x003fe20003800000 */
.L_x_3013:
[----:B------:R-:W-:-:S05]  /*26a0*/  FADD.FTZ R72, R71, R72 ;  /* 0x0000004847487221 */ /* 0x000fca0000010000 */
[----:B------:R-:W-:Y:S02]  /*26b0*/  MOV R122, R72 ;  /* 0x00000048007a7202 */ /* 0x000fe40000000f00 */
[----:B------:R-:W-:-:S07]  /*26c0*/  MOV R73, R121 ;  /* 0x0000007900497202 */ /* 0x000fce0000000f00 */
[----:B------:R-:W-:Y:S05]  /*26d0*/  WARPSYNC.COLLECTIVE R119, `(.L_x_3014) ;  /* 0x0000000077087348 */ /* 0x000fea0003c00000 */
[----:B------:R0:W1:Y:S02]  /*26e0*/  SHFL.DOWN P1, R121, R122, R123, R124 ;  /* 0x0800007b7a797389 */ /* 0x000064000002007c */
[----:B01----:R-:W-:Y:S01]  /*26f0*/  ENDCOLLECTIVE ;  /* 0x000000000000791b */ /* 0x003fe20003800000 */
.L_x_3014:
[----:B------:R-:W-:Y:S01]  /*2700*/  FADD.FTZ R73, R68, R73 ;  /* 0x0000004944497221 */ /* 0x000fe20000010000 */
[----:B------:R-:W-:-:S04]  /*2710*/  HFMA2.MMA R123, -RZ, RZ, 0, 1.1920928955078125e-07 ;  /* 0x00000002ff7b7435 */ /* 0x000fc800000001ff */
[----:B------:R-:W-:Y:S02]  /*2720*/  MOV R122, R73 ;  /* 0x00000049007a7202 */ /* 0x000fe40000000f00 */
[----:B------:R-:W-:-:S07]  /*2730*/  MOV R75, R121 ;  /* 0x00000079004b7202 */ /* 0x000fce0000000f00 */
[----:B------:R-:W-:Y:S05]  /*2740*/  WARPSYNC.COLLECTIVE R119, `(.L_x_3015) ;  /* 0x0000000077087348 */ /* 0x000fea0003c00000 */
[----:B------:R0:W1:Y:S02]  /*2750*/  SHFL.DOWN P1, R121, R122, R123, R124 ;  /* 0x0800007b7a797389 */ /* 0x000064000002007c */
[----:B01----:R-:W-:Y:S01]  /*2760*/  ENDCOLLECTIVE ;  /* 0x000000000000791b */ /* 0x003fe20003800000 */
.L_x_3015:
[----:B------:R-:W-:-:S05]  /*2770*/  FADD.FTZ R75, R72, R75 ;  /* 0x0000004b484b7221 */ /* 0x000fca0000010000 */
[----:B------:R-:W-:Y:S01]  /*2780*/  MOV R122, R75 ;  /* 0x0000004b007a7202 */ /* 0x000fe20000000f00 */
[----:B------:R-:W-:-:S07]  /*2790*/  IMAD.MOV.U32 R74, RZ, RZ, R121 ;  /* 0x000000ffff4a7224 */ /* 0x000fce00078e0079 */
[----:B------:R-:W-:Y:S05]  /*27a0*/  WARPSYNC.COLLECTIVE R119, `(.L_x_3016) ;  /* 0x0000000077087348 */ /* 0x000fea0003c00000 */
[----:B------:R0:W1:Y:S02]  /*27b0*/  SHFL.DOWN P1, R121, R122, R123, R124 ;  /* 0x0800007b7a797389 */ /* 0x000064000002007c */
[----:B01----:R-:W-:Y:S01]  /*27c0*/  ENDCOLLECTIVE ;  /* 0x000000000000791b */ /* 0x003fe20003800000 */
.L_x_3016:
[----:B------:R-:W-:Y:S01]  /*27d0*/  FADD.FTZ R74, R73, R74 ;  /* 0x0000004a494a7221 */ /* 0x000fe20000010000 */
[----:B------:R-:W-:-:S04]  /*27e0*/  HFMA2.MMA R123, -RZ, RZ, 0, 5.9604644775390625e-08 ;  /* 0x00000001ff7b7435 */ /* 0x000fc800000001ff */
[----:B------:R-:W-:Y:S02]  /*27f0*/  MOV R122, R74 ;  /* 0x0000004a007a7202 */ /* 0x000fe40000000f00 */
[----:B------:R-:W-:-:S07]  /*2800*/  MOV R118, R121 ;  /* 0x0000007900767202 */ /* 0x000fce0000000f00 */
[----:B------:R-:W-:Y:S05]  /*2810*/  WARPSYNC.COLLECTIVE R119, `(.L_x_3017) ;  /* 0x0000000077087348 */ /* 0x000fea0003c00000 */
[----:B------:R0:W1:Y:S02]  /*2820*/  SHFL.DOWN P1, R121, R122, R123, R124 ;  /* 0x0800007b7a797389 */ /* 0x000064000002007c */
[----:B01----:R-:W-:Y:S01]  /*2830*/  ENDCOLLECTIVE ;  /* 0x000000000000791b */ /* 0x003fe20003800000 */
.L_x_3017:
[----:B------:R-:W-:-:S05]  /*2840*/  FADD.FTZ R118, R75, R118 ;  /* 0x000000764b767221 */ /* 0x000fca0000010000 */
[----:B------:R-:W-:Y:S02]  /*2850*/  MOV R122, R118 ;  /* 0x00000076007a7202 */ /* 0x000fe40000000f00 */
[----:B------:R-:W-:-:S07]  /*2860*/  MOV R69, R121 ;  /* 0x0000007900457202 */ /* 0x000fce0000000f00 */
[----:B------:R-:W-:Y:S05]  /*2870*/  WARPSYNC.COLLECTIVE R119, `(.L_x_3018) ;  /* 0x0000000077087348 */ /* 0x000fea0003c00000 */
[----:B------:R0:W1:Y:S02]  /*2880*/  SHFL.DOWN P1, R121, R122, R123, R124 ;  /* 0x0800007b7a797389 */ /* 0x000064000002007c */
[----:B01----:R-:W-:Y:S01]  /*2890*/  ENDCOLLECTIVE ;  /* 0x000000000000791b */ /* 0x003fe20003800000 */
.L_x_3018:
[----:B------:R-:W-:Y:S01]  /*28a0*/  MOV R71, R121 ;  /* 0x0000007900477202 */ /* 0x000fe20000000f00 */
[----:B------:R-:W-:Y:S06]  /*28b0*/  BRA `(.L_x_3019) ;  /* 0xffffffe800b87947 */ /* 0x000fec000383ffff */
.L_x_3020:
        /* <DEDUP_REMOVED lines=12> */
.L_x_8558:


//--------------------- .text._ZN10layer_norm13ln_bwd_kernelINS_13Kernel_traitsI13__nv_bfloat16S2_fS2_fjLj1536ELj1ELj1ELj4ELj8ENS_18Kernel_traits_baseILj1536ES2_S2_fS2_fjLj128EEEEELb0ELb1ELb0ELb1EEEvNS_9BwdParamsE --------------------------
	.section	.text._ZN10layer_norm13ln_bwd_kernelINS_13Kernel_traitsI13__nv_bfloat16S2_fS2_fjLj1536ELj1ELj1ELj4ELj8ENS_18Kernel_traits_baseILj1536ES2_S2_fS2_fjLj128EEEEELb0ELb1ELb0ELb1EEEvNS_9BwdParamsE,"ax",@progbits
	.align	128
        .global         _ZN10layer_norm13ln_bwd_kernelINS_13Kernel_traitsI13__nv_bfloat16S2_fS2_fjLj1536ELj1ELj1ELj4ELj8ENS_18Kernel_traits_baseILj1536ES2_S2_fS2_fjLj128EEEEELb0ELb1ELb0ELb1EEEvNS_9BwdParamsE
        .type           _ZN10layer_norm13ln_bwd_kernelINS_13Kernel_traitsI13__nv_bfloat16S2_fS2_fjLj1536ELj1ELj1ELj4ELj8ENS_18Kernel_traits_baseILj1536ES2_S2_fS2_fjLj128EEEEELb0ELb1ELb0ELb1EEEvNS_9BwdParamsE,@function
        .size           _ZN10layer_norm13ln_bwd_kernelINS_13Kernel_traitsI13__nv_bfloat16S2_fS2_fjLj1536ELj1ELj1ELj4ELj8ENS_18Kernel_traits_baseILj1536ES2_S2_fS2_fjLj128EEEEELb0ELb1ELb0ELb1EEEvNS_9BwdParamsE,(.L_x_8559 - _ZN10layer_norm13ln_bwd_kernelINS_13Kernel_traitsI13__nv_bfloat16S2_fS2_fjLj1536ELj1ELj1ELj4ELj8ENS_18Kernel_traits_baseILj1536ES2_S2_fS2_fjLj128EEEEELb0ELb1ELb0ELb1EEEvNS_9BwdParamsE)
        .other          _ZN10layer_norm13ln_bwd_kernelINS_13Kernel_traitsI13__nv_bfloat16S2_fS2_fjLj1536ELj1ELj1ELj4ELj8ENS_18Kernel_traits_baseILj1536ES2_S2_fS2_fjLj128EEEEELb0ELb1ELb0ELb1EEEvNS_9BwdParamsE,@"STO_CUDA_ENTRY STV_DEFAULT"
_ZN10layer_norm13ln_bwd_kernelINS_13Kernel_traitsI13__nv_bfloat16S2_fS2_fjLj1536ELj1ELj1ELj4ELj8ENS_18Kernel_traits_baseILj1536ES2_S2_fS2_fjLj128EEEEELb0ELb1ELb0ELb1EEEvNS_9BwdParamsE:
.text._ZN10layer_norm13ln_bwd_kernelINS_13Kernel_traitsI13__nv_bfloat16S2_fS2_fjLj1536ELj1ELj1ELj4ELj8ENS_18Kernel_traits_baseILj1536ES2_S2_fS2_fjLj128EEEEELb0ELb1ELb0ELb1EEEvNS_9BwdParamsE:
        /* <DEDUP_REMOVED lines=33> */
.L_x_3021:
        /* <DEDUP_REMOVED lines=11> */
[----:B------:R0:W4:Y:S04]  /*02c0*/  LDG.E.64 R14, desc[UR6][R2.64+0x800] ;  /* 0x00080006020e7981 */ /* 0x000128000c1e1b00 */
[----:B------:R-:W5:Y:S04]  /*02d0*/  LDG.E.64 R8, desc[UR6][R4.64] ;  /* 0x0000000604087981 */ /* 0x000f68000c1e1b00 */
[----:B------:R-:W5:Y:S04]  /*02e0*/  LDG.E.64 R12, desc[UR6][R4.64+0x400] ;  /* 0x00040006040c7981 */ /* 0x000f68000c1e1b00 */
[----:B------:R1:W5:Y:S01]  /*02f0*/  LDG.E.64 R16, desc[UR6][R4.64+0x800] ;  /* 0x0008000604107981 */ /* 0x000362000c1e1b00 */
[----:B------:R-:W-:Y:S01]  /*0300*/  ISETP.NE.U32.AND P0, PT, RZ, UR4, PT ;  /* 0x00000004ff007c0c */ /* 0x000fe2000bf05070 */
[----:B------:R-:W-:-:S02]  /*0310*/  HFMA2.MMA R111, -RZ, RZ, 0, 5.9604644775390625e-08 ;  /* 0x00000001ff6f7435 */ /* 0x000fc400000001ff */
[----:B------:R-:W-:Y:S01]  /*0320*/  HFMA2.MMA R79, -RZ, RZ, 0, 0 ;  /* 0x00000000ff4f7435 */ /* 0x000fe200000001ff */
[----:B------:R-:W-:Y:S02]  /*0330*/  ISETP.NE.AND.EX P0, PT, RZ, UR5, PT, P0 ;  /* 0x00000005ff007c0c */ /* 0x000fe4000bf05300 */
[----:B0-----:R-:W-:Y:S02]  /*0340*/  CS2R R2, SRZ ;  /* 0x0000000000027805 */ /* 0x001fe4000001ff00 */
[----:B------:R-:W-:Y:S02]  /*0350*/  CS2R R52, SRZ ;  /* 0x0000000000347805 */ /* 0x000fe4000001ff00 */
[----:B------:R-:W-:Y:S02]  /*0360*/  CS2R R22, SRZ ;  /* 0x0000000000167805 */ /* 0x000fe4000001ff00 */
[----:B------:R-:W-:Y:S02]  /*0370*/  CS2R R56, SRZ ;  /* 0x0000000000387805 */ /* 0x000fe4000001ff00 */
[----:B-1----:R-:W-:-:S02]  /*0380*/  CS2R R4, SRZ ;  /* 0x0000000000047805 */ /* 0x002fc4000001ff00 */
[----:B------:R-:W-:Y:S02]  /*0390*/  CS2R R54, SRZ ;  /* 0x0000000000367805 */ /* 0x000fe4000001ff00 */
[----:B------:R-:W-:Y:S02]  /*03a0*/  CS2R R60, SRZ ;  /* 0x00000000003c7805 */ /* 0x000fe4000001ff00 */
[----:B------:R-:W-:Y:S02]  /*03b0*/  CS2R R58, SRZ ;  /* 0x00000000003a7805 */ /* 0x000fe4000001ff00 */
[----:B------:R-:W-:Y:S02]  /*03c0*/  MOV R64, RZ ;  /* 0x000000ff00407202 */ /* 0x000fe40000000f00 */
[----:B------:R-:W-:Y:S02]  /*03d0*/  CS2R R62, SRZ ;  /* 0x00000000003e7805 */ /* 0x000fe4000001ff00 */
[----:B------:R-:W-:-:S02]  /*03e0*/  CS2R R18, SRZ ;  /* 0x0000000000127805 */ /* 0x000fc4000001ff00 */
[----:B------:R-:W-:Y:S02]  /*03f0*/  CS2R R20, SRZ ;  /* 0x0000000000147805 */ /* 0x000fe4000001ff00 */
[--C-:B--2---:R-:W-:Y:S02]  /*0400*/  SHF.R.U64 R76, R10, 0x10, R11.reuse ;  /* 0x000000100a4c7819 */ /* 0x104fe4000000120b */
[----:B------:R-:W-:Y:S02]  /*0410*/  SHF.R.U32.HI R75, RZ, 0x10, R11 ;  /* 0x00000010ff4b7819 */ /* 0x000fe4000001160b */
[--C-:B---3--:R-:W-:Y:S02]  /*0420*/  SHF.R.U64 R78, R6, 0x10, R7.reuse ;  /* 0x00000010064e7819 */ /* 0x108fe40000001207 */
[----:B------:R-:W-:Y:S02]  /*0430*/  SHF.R.U32.HI R77, RZ, 0x10, R7 ;  /* 0x00000010ff4d7819 */ /* 0x000fe40000011607 */
[----:B----4-:R-:W-:-:S02]  /*0440*/  SHF.R.U64 R74, R14, 0x10, R15 ;  /* 0x000000100e4a7819 */ /* 0x010fc4000000120f */
[----:B------:R-:W-:Y:S02]  /*0450*/  SHF.R.U32.HI R71, RZ, 0x10, R15 ;  /* 0x00000010ff477819 */ /* 0x000fe4000001160f */
[--C-:B-----5:R-:W-:Y:S02]  /*0460*/  SHF.R.U64 R70, R8, 0x10, R9.reuse ;  /* 0x0000001008467819 */ /* 0x120fe40000001209 */
[----:B------:R-:W-:Y:S02]  /*0470*/  SHF.R.U32.HI R69, RZ, 0x10, R9 ;  /* 0x00000010ff457819 */ /* 0x000fe40000011609 */
[--C-:B------:R-:W-:Y:S02]  /*0480*/  SHF.R.U64 R68, R12, 0x10, R13.reuse ;  /* 0x000000100c447819 */ /* 0x100fe4000000120d */
[----:B------:R-:W-:Y:S02]  /*0490*/  SHF.R.U32.HI R67, RZ, 0x10, R13 ;  /* 0x00000010ff437819 */ /* 0x000fe4000001160d */
[----:B------:R-:W-:-:S02]  /*04a0*/  SHF.R.U64 R66, R16, 0x10, R17 ;  /* 0x0000001010427819 */ /* 0x000fc40000001211 */
[----:B------:R-:W-:Y:S01]  /*04b0*/  SHF.R.U32.HI R65, RZ, 0x10, R17 ;  /* 0x00000010ff417819 */ /* 0x000fe20000011611 */
[----:B------:R-:W-:Y:S01]  /*04c0*/  IMAD.U32 R84, R9, 0x10000, RZ ;  /* 0x0001000009547824 */ /* 0x000fe200078e00ff */
[----:B------:R-:W-:Y:S01]  /*04d0*/  SHF.L.U32 R91, R6, 0x10, RZ ;  /* 0x00000010065b7819 */ /* 0x000fe200000006ff */
[----:B------:R-:W-:Y:S01]  /*04e0*/  IMAD.U32 R76, R76, 0x10000, RZ ;  /* 0x000100004c4c7824 */ /* 0x000fe200078e00ff */
[----:B------:R-:W-:Y:S02]  /*04f0*/  SHF.L.U32 R90, R7, 0x10, RZ ;  /* 0x00000010075a7819 */ /* 0x000fe400000006ff */
[----:B------:R-:W-:Y:S02]  /*0500*/  CS2R R6, SRZ ;  /* 0x0000000000067805 */ /* 0x000fe4000001ff00 */
[----:B------:R-:W-:Y:S02]  /*0510*/  SHF.L.U32 R89, R10, 0x10, RZ ;  /* 0x000000100a597819 */ /* 0x000fe400000006ff */
[----:B------:R-:W-:-:S02]  /*0520*/  SHF.L.U32 R88, R11, 0x10, RZ ;  /* 0x000000100b587819 */ /* 0x000fc400000006ff */
[----:B------:R-:W-:Y:S02]  /*0530*/  CS2R R10, SRZ ;  /* 0x00000000000a7805 */ /* 0x000fe4000001ff00 */
[----:B------:R-:W-:Y:S02]  /*0540*/  SHF.L.U32 R87, R14, 0x10, RZ ;  /* 0x000000100e577819 */ /* 0x000fe400000006ff */
[----:B------:R-:W-:Y:S02]  /*0550*/  SHF.L.U32 R86, R15, 0x10, RZ ;  /* 0x000000100f567819 */ /* 0x000fe400000006ff */
[----:B------:R-:W-:Y:S02]  /*0560*/  CS2R R14, SRZ ;  /* 0x00000000000e7805 */ /* 0x000fe4000001ff00 */
[----:B------:R-:W-:Y:S02]  /*0570*/  SHF.L.U32 R85, R8, 0x10, RZ ;  /* 0x0000001008557819 */ /* 0x000fe400000006ff */
[----:B------:R-:W-:-:S02]  /*0580*/  CS2R R8, SRZ ;  /* 0x0000000000087805 */ /* 0x000fc4000001ff00 */
[----:B------:R-:W-:Y:S02]  /*0590*/  SHF.L.U32 R83, R12, 0x10, RZ ;  /* 0x000000100c537819 */ /* 0x000fe400000006ff */
[----:B------:R-:W-:Y:S02]  /*05a0*/  SHF.L.U32 R82, R13, 0x10, RZ ;  /* 0x000000100d527819 */ /* 0x000fe400000006ff */
[----:B------:R-:W-:Y:S02]  /*05b0*/  CS2R R12, SRZ ;  /* 0x00000000000c7805 */ /* 0x000fe4000001ff00 */
[----:B------:R-:W-:Y:S02]  /*05c0*/  SHF.L.U32 R81, R16, 0x10, RZ ;  /* 0x0000001010517819 */ /* 0x000fe400000006ff */
[----:B------:R-:W-:Y:S02]  /*05d0*/  SHF.L.U32 R80, R17, 0x10, RZ ;  /* 0x0000001011507819 */ /* 0x000fe400000006ff */
[----:B------:R-:W-:-:S02]  /*05e0*/  CS2R R16, SRZ ;  /* 0x0000000000107805 */ /* 0x000fc4000001ff00 */
        /* <DEDUP_REMOVED lines=10> */
[----:B------:R-:W-:-:S07]  /*0690*/  SHF.L.U32 R65, R65, 0x10, RZ ;  /* 0x0000001041417819 */ /* 0x000fce00000006ff */
.L_x_3025:
[----:B------:R-:W0:Y:S01]  /*06a0*/  @P0 LDC.64 R40, c[0x0][0x270] ;  /* 0x00009c00ff280b82 */ /* 0x000e220000000a00 */
[----:B------:R-:W-:Y:S01]  /*06b0*/  IMAD R42, R92, UR9, RZ ;  /* 0x000000095c2a7c24 */ /* 0x000fe2000f8e02ff */
[----:B------:R-:W-:-:S04]  /*06c0*/  SHF.R.S32.HI R45, RZ, 0x1f, R92 ;  /* 0x0000001fff2d7819 */ /* 0x000fc8000001145c */
[----:B------:R-:W-:Y:S02]  /*06d0*/  SHF.R.S32.HI R43, RZ, 0x1f, R42 ;  /* 0x0000001fff2b7819 */ /* 0x000fe4000001142a */
[----:B------:R-:W1:Y:S02]  /*06e0*/  LDC.64 R46, c[0x0][0x250] ;  /* 0x00009400ff2e7b82 */ /* 0x000e640000000a00 */
[----:B------:R-:W-:-:S06]  /*06f0*/  LEA.HI R43, R43, R42, RZ, 0x2 ;  /* 0x0000002a2b2b7211 */ /* 0x000fcc00078f10ff */
[----:B------:R-:W2:Y:S08]  /*0700*/  LDC.64 R100, c[0x0][0x2b8] ;  /* 0x0000ae00ff647b82 */ /* 0x000eb00000000a00 */
[----:B------:R-:W3:Y:S01]  /*0710*/  LDC.64 R48, c[0x0][0x238] ;  /* 0x00008e00ff307b82 */ /* 0x000ee20000000a00 */
[----:B0-----:R-:W-:Y:S02]  /*0720*/  @P0 LEA R44, P1, R92, R40, 0x1 ;  /* 0x000000285c2c0211 */ /* 0x001fe400078208ff */
[----:B------:R-:W-:-:S02]  /*0730*/  LOP3.LUT R40, R0, 0x7f, RZ, 0xc0, !PT ;  /* 0x0000007f00287812 */ /* 0x000fc400078ec0ff */
[C---:B------:R-:W-:Y:S02]  /*0740*/  @P0 LEA.HI.X R45, R92.reuse, R41, R45, 0x1, P1 ;  /* 0x000000295c2d0211 */ /* 0x040fe400008f0c2d */
[----:B------:R-:W-:Y:S01]  /*0750*/  LEA.HI.SX32 R99, R43, R40, 0x1e ;  /* 0x000000282b637211 */ /* 0x000fe200078ff2ff */
[----:B------:R-:W0:Y:S01]  /*0760*/  LDC.64 R72, c[0x0][0x258] ;  /* 0x00009600ff487b82 */ /* 0x000e220000000a00 */
[----:B-1----:R-:W-:Y:S01]  /*0770*/  IMAD.WIDE R46, R92, 0x4, R46 ;  /* 0x000000045c2e7825 */ /* 0x002fe200078e022e */
[----:B------:R1:W4:Y:S01]  /*0780*/  @P0 LDG.E.U16 R96, desc[UR6][R44.64] ;  /* 0x000000062c600981 */ /* 0x000322000c1e1500 */
[C---:B------:R-:W-:Y:S02]  /*0790*/  IADD3 R93, R99.reuse, 0x100, RZ ;  /* 0x00000100635d7810 */ /* 0x040fe40007ffe0ff */
[C---:B------:R-:W-:Y:S01]  /*07a0*/  VIADD R97, R99.reuse, 0x80 ;  /* 0x0000008063617836 */ /* 0x040fe20000000000 */
[----:B------:R-:W4:Y:S01]  /*07b0*/  LDG.E R110, desc[UR6][R46.64] ;  /* 0x000000062e6e7981 */ /* 0x000f22000c1e1900 */
[----:B--2---:R-:W-:-:S04]  /*07c0*/  IMAD.WIDE.U32 R106, R99, 0x8, R100 ;  /* 0x00000008636a7825 */ /* 0x004fc800078e0064 */
[--C-:B---3--:R-:W-:Y:S02]  /*07d0*/  IMAD.WIDE.U32 R40, R99, 0x10, R48.reuse ;  /* 0x0000001063287825 */ /* 0x108fe400078e0030 */
[----:B------:R-:W2:Y:S02]  /*07e0*/  LDG.E.64 R106, desc[UR6][R106.64] ;  /* 0x000000066a6a7981 */ /* 0x000ea4000c1e1b00 */
[--C-:B-1----:R-:W-:Y:S02]  /*07f0*/  IMAD.WIDE.U32 R44, R97, 0x10, R48.reuse ;  /* 0x00000010612c7825 */ /* 0x102fe400078e0030 */
[----:B------:R-:W3:Y:S02]  /*0800*/  LDG.E.128 R40, desc[UR6][R40.64] ;  /* 0x0000000628287981 */ /* 0x000ee4000c1e1d00 */
[----:B------:R-:W-:Y:S02]  /*0810*/  IMAD.WIDE.U32 R48, R93, 0x10, R48 ;  /* 0x000000105d307825 */ /* 0x000fe400078e0030 */
[----:B------:R-:W3:Y:S02]  /*0820*/  LDG.E.128 R44, desc[UR6][R44.64] ;  /* 0x000000062c2c7981 */ /* 0x000ee4000c1e1d00 */
[----:B0-----:R-:W-:-:S02]  /*0830*/  IMAD.WIDE R94, R92, 0x4, R72 ;  /* 0x000000045c5e7825 */ /* 0x001fc400078e0248 */
[----:B------:R-:W3:Y:S01]  /*0840*/  LDG.E.128 R48, desc[UR6][R48.64] ;  /* 0x0000000630307981 */ /* 0x000ee2000c1e1d00 */
[----:B------:R-:W0:Y:S01]  /*0850*/  LDC.64 R72, c[0x0][0x2c8] ;  /* 0x0000b200ff487b82 */ /* 0x000e220000000a00 */
[--C-:B------:R-:W-:Y:S02]  /*0860*/  IMAD.WIDE.U32 R102, R97, 0x8, R100.reuse ;  /* 0x0000000861667825 */ /* 0x100fe400078e0064 */
[----:B------:R1:W3:Y:S04]  /*0870*/  LDG.E R94, desc[UR6][R94.64] ;  /* 0x000000065e5e7981 */ /* 0x0002e8000c1e1900 */
[----:B------:R-:W3:Y:S01]  /*0880*/  LDG.E.64 R102, desc[UR6][R102.64] ;  /* 0x0000000666667981 */ /* 0x000ee2000c1e1b00 */
[----:B------:R-:W-:-:S06]  /*0890*/  IMAD.WIDE.U32 R100, R93, 0x8, R100 ;  /* 0x000000085d647825 */ /* 0x000fcc00078e0064 */
[----:B------:R-:W3:Y:S01]  /*08a0*/  LDG.E.64 R100, desc[UR6][R100.64] ;  /* 0x0000000664647981 */ /* 0x000ee2000c1e1b00 */
[----:B0-----:R-:W-:-:S04]  /*08b0*/  ISETP.NE.U32.AND P1, PT, R72, RZ, PT ;  /* 0x000000ff4800720c */ /* 0x001fc80003f25070 */
[----:B------:R-:W-:-:S13]  /*08c0*/  ISETP.NE.AND.EX P1, PT, R73, RZ, PT, P1 ;  /* 0x000000ff4900720c */ /* 0x000fda0003f25310 */
[----:B------:R-:W0:Y:S08]  /*08d0*/  @P1 LDC.64 R104, c[0x0][0x2c8] ;  /* 0x0000b200ff681b82 */ /* 0x000e300000000a00 */
[----:B------:R-:W1:Y:S08]  /*08e0*/  @P1 LDC.64 R112, c[0x0][0x2c8] ;  /* 0x0000b200ff701b82 */ /* 0x000e700000000a00 */
[----:B------:R-:W1:Y:S01]  /*08f0*/  @P1 LDC.64 R108, c[0x0][0x2c8] ;  /* 0x0000b200ff6c1b82 */ /* 0x000e620000000a00 */
[----:B------:R-:W-:Y:S01]  /*0900*/  ISETP.NE.AND P2, PT, RZ, UR8, PT ;  /* 0x00000008ff007c0c */ /* 0x000fe2000bf45270 */
[----:B0-----:R-:W-:-:S05]  /*0910*/  @P1 IMAD.WIDE.U32 R118, R93, 0x10, R104 ;  /* 0x000000105d761825 */ /* 0x001fca00078e0068 */
[----:B------:R3:W5:Y:S01]  /*0920*/  @P1 LDG.E.128 R32, desc[UR6][R118.64] ;  /* 0x0000000676201981 */ /* 0x000762000c1e1d00 */
[----:B-1----:R-:W-:-:S05]  /*0930*/  @P1 IMAD.WIDE.U32 R114, R99, 0x10, R112 ;  /* 0x0000001063721825 */ /* 0x002fca00078e0070 */
[----:B------:R0:W5:Y:S01]  /*0940*/  @P1 LDG.E.128 R24, desc[UR6][R114.64] ;  /* 0x0000000672181981 */ /* 0x000162000c1e1d00 */
[----:B------:R-:W-:-:S05]  /*0950*/  @P1 IMAD.WIDE.U32 R116, R97, 0x10, R108 ;  /* 0x0000001061741825 */ /* 0x000fca00078e006c */
[----:B------:R1:W5:Y:S01]  /*0960*/  @P1 LDG.E.128 R28, desc[UR6][R116.64] ;  /* 0x00000006741c1981 */ /* 0x000362000c1e1d00 */
[----:B------:R-:W-:Y:S01]  /*0970*/  MOV R95, 0x3f800000 ;  /* 0x3f800000005f7802 */ /* 0x000fe20000000f00 */
[----:B------:R-:W-:Y:S01]  /*0980*/  UMOV UR4, 0xffffffff ;  /* 0xffffffff00047882 */ /* 0x000fe20000000000 */
[----:B------:R-:W-:Y:S02]  /*0990*/  LOP3.LUT P1, RZ, R0, 0x1f, RZ, 0xc0, !PT ;  /* 0x0000001f00ff7812 */ /* 0x000fe4000782c0ff */
[----:B----4-:R-:W-:Y:S02]  /*09a0*/  FSEL R110, R110, RZ, !P2 ;  /* 0x000000ff6e6e7208 */ /* 0x010fe40005000000 */
[----:B--2---:R-:W-:Y:S02]  /*09b0*/  MOV R104, R106 ;  /* 0x0000006a00687202 */ /* 0x004fe40000000f00 */
[----:B------:R-:W-:Y:S02]  /*09c0*/  MOV R113, R107 ;  /* 0x0000006b00717202 */ /* 0x000fe40000000f00 */
[----:B------:R-:W-:Y:S01]  /*09d0*/  SHF.R.U64 R106, R106, 0x10, R107 ;  /* 0x000000106a6a7819 */ /* 0x000fe2000000126b */
[C---:B---3--:R-:W-:Y:S01]  /*09e0*/  FADD.FTZ R119, -R110.reuse, R42 ;  /* 0x0000002a6e777221 */ /* 0x048fe20000010100 */
[----:B0-----:R-:W-:Y:S01]  /*09f0*/  FADD.FTZ R115, -R110, R40 ;  /* 0x000000286e737221 */ /* 0x001fe20000010100 */
[----:B------:R-:W-:-:S02]  /*0a00*/  IMAD.U32 R104, R104, 0x10000, RZ ;  /* 0x0001000068687824 */ /* 0x000fc400078e00ff */
[C---:B-1----:R-:W-:Y:S01]  /*0a10*/  FADD.FTZ R117, -R110.reuse, R41 ;  /* 0x000000296e757221 */ /* 0x042fe20000010100 */
[----:B------:R-:W-:Y:S01]  /*0a20*/  SHF.L.U32 R123, R113, 0x10, RZ ;  /* 0x00000010717b7819 */ /* 0x000fe200000006ff */
[C---:B------:R-:W-:Y:S01]  /*0a30*/  FADD.FTZ R45, -R110.reuse, R45 ;  /* 0x0000002d6e2d7221 */ /* 0x040fe20000010100 */
[-C--:B------:R-:W-:Y:S01]  /*0a40*/  FMUL.FTZ R113, R91, R104.reuse ;  /* 0x000000685b717220 */ /* 0x080fe20000410000 */
[----:B------:R-:W-:Y:S01]  /*0a50*/  FADD.FTZ R41, -R110, R51 ;  /* 0x000000336e297221 */ /* 0x000fe20000010100 */
[----:B------:R-:W-:Y:S01]  /*0a60*/  SHF.L.U32 R51, R106, 0x10, RZ ;  /* 0x000000106a337819 */ /* 0x000fe200000006ff */
[C---:B------:R-:W-:Y:S01]  /*0a70*/  FMUL.FTZ R120, R94.reuse, R119 ;  /* 0x000000775e787220 */ /* 0x040fe20000410000 */
[C---:B------:R-:W-:Y:S01]  /*0a80*/  FMUL.FTZ R116, R94.reuse, R115 ;  /* 0x000000735e747220 */ /* 0x040fe20000410000 */
[----:B------:R-:W-:Y:S01]  /*0a90*/  FMUL.FTZ R118, R94, R117 ;  /* 0x000000755e767220 */ /* 0x000fe20000410000 */
[----:B------:R-:W-:Y:S01]  /*0aa0*/  SHF.R.U64 R42, R102, 0x10, R103 ;  /* 0x00000010662a7819 */ /* 0x000fe20000001267 */
[----:B------:R-:W-:Y:S01]  /*0ab0*/  FADD.FTZ R60, R123, R60 ;  /* 0x0000003c7b3c7221 */ /* 0x000fe20000010000 */
[-C--:B------:R-:W-:Y:S01]  /*0ac0*/  FFMA.FTZ R61, R120, R123.reuse, R61 ;  /* 0x0000007b783d7223 */ /* 0x080fe2000001003d */
[----:B------:R-:W-:Y:S01]  /*0ad0*/  FMUL.FTZ R117, R90, R123 ;  /* 0x0000007b5a757220 */ /* 0x000fe20000410000 */
[----:B------:R-:W-:Y:S01]  /*0ae0*/  SHF.R.U32.HI R108, RZ, 0x10, R107 ;  /* 0x00000010ff6c7819 */ /* 0x000fe2000001166b */
[----:B------:R-:W-:Y:S01]  /*0af0*/  FADD.FTZ R64, R104, R64 ;  /* 0x0000004068407221 */ /* 0x000fe20000010000 */
[----:B------:R-:W-:Y:S01]  /*0b00*/  FFMA.FTZ R79, R116, R104, R79 ;  /* 0x00000068744f7223 */ /* 0x000fe2000001004f */
[----:B------:R-:W-:Y:S01]  /*0b10*/  SHF.L.U32 R123, R42, 0x10, RZ ;  /* 0x000000102a7b7819 */ /* 0x000fe200000006ff */
[----:B------:R-:W-:Y:S01]  /*0b20*/  FMUL.FTZ R115, R78, R51 ;  /* 0x000000334e737220 */ /* 0x000fe20000410000 */
[----:B------:R-:W-:Y:S01]  /*0b30*/  FMUL.FTZ R104, R94, R45 ;  /* 0x0000002d5e687220 */ /* 0x000fe20000410000 */
[----:B------:R-:W-:Y:S01]  /*0b40*/  FADD.FTZ R42, RZ, R113 ;  /* 0x00000071ff2a7221 */ /* 0x000fe20000010000 */
[----:B------:R-:W-:Y:S01]  /*0b50*/  FFMA.FTZ R45, R116, R113, RZ ;  /* 0x00000071742d7223 */ /* 0x000fe200000100ff */
[----:B------:R-:W-:Y:S01]  /*0b60*/  MOV R40, R102 ;  /* 0x0000006600287202 */ /* 0x000fe20000000f00 */
[----:B------:R-:W-:Y:S01]  /*0b70*/  FADD.FTZ R121, -R110, R43 ;  /* 0x0000002b6e797221 */ /* 0x000fe20000010100 */
[----:B------:R-:W-:Y:S01]  /*0b80*/  SHF.L.U32 R108, R108, 0x10, RZ ;  /* 0x000000106c6c7819 */ /* 0x000fe200000006ff */
[----:B------:R-:W-:Y:S01]  /*0b90*/  FADD.FTZ R42, R42, R115 ;  /* 0x000000732a2a7221 */ /* 0x000fe20000010000 */
[----:B------:R-:W-:Y:S01]  /*0ba0*/  @P0 SHF.L.U32 R95, R96, 0x10, RZ ;  /* 0x00000010605f0819 */ /* 0x000fe200000006ff */
[----:B------:R-:W-:Y:S01]  /*0bb0*/  FFMA.FTZ R45, R118, R115, R45 ;  /* 0x00000073762d7223 */ /* 0x000fe2000001002d */
[----:B------:R-:W-:-:S02]  /*0bc0*/  MOV R43, R103 ;  /* 0x00000067002b7202 */ /* 0x000fc40000000f00 */
[----:B------:R-:W-:Y:S01]  /*0bd0*/  SHF.R.U32.HI R96, RZ, 0x10, R103 ;  /* 0x00000010ff607819 */ /* 0x000fe20000011667 */
[C---:B------:R-:W-:Y:S01]  /*0be0*/  FADD.FTZ R103, -R110.reuse, R44 ;  /* 0x0000002c6e677221 */ /* 0x040fe20000010100 */
[----:B------:R-:W-:Y:S01]  /*0bf0*/  MOV R102, R101 ;  /* 0x0000006500667202 */ /* 0x000fe20000000f00 */
[----:B------:R-:W-:Y:S01]  /*0c00*/  FADD.FTZ R47, -R110, R47 ;  /* 0x0000002f6e2f7221 */ /* 0x000fe20000010100 */
[----:B------:R-:W-:Y:S01]  /*0c10*/  SHF.L.U32 R44, R40, 0x10, RZ ;  /* 0x00000010282c7819 */ /* 0x000fe200000006ff */
[----:B------:R-:W-:Y:S01]  /*0c20*/  FMUL.FTZ R119, R77, R108 ;  /* 0x0000006c4d777220 */ /* 0x000fe20000410000 */
[----:B------:R-:W-:Y:S01]  /*0c30*/  MOV R98, R100 ;  /* 0x0000006400627202 */ /* 0x000fe20000000f00 */
[----:B------:R-:W-:Y:S01]  /*0c40*/  FADD.FTZ R42, R42, R117 ;  /* 0x000000752a2a7221 */ /* 0x000fe20000010000 */
[----:B------:R-:W-:Y:S01]  /*0c50*/  SHF.R.U64 R100, R100, 0x10, R101 ;  /* 0x0000001064647819 */ /* 0x000fe20000001265 */
[----:B------:R-:W-:Y:S01]  /*0c60*/  FMUL.FTZ R122, R94, R121 ;  /* 0x000000795e7a7220 */ /* 0x000fe20000410000 */
[----:B------:R-:W-:Y:S01]  /*0c70*/  FFMA.FTZ R45, R120, R117, R45 ;  /* 0x00000075782d7223 */ /* 0x000fe2000001002d */
[----:B------:R-:W-:Y:S01]  /*0c80*/  SHF.R.U32.HI R101, RZ, 0x10, R101 ;  /* 0x00000010ff657819 */ /* 0x000fe20000011665 */
[C---:B------:R-:W-:Y:S01]  /*0c90*/  FADD.FTZ R105, -R110.reuse, R46 ;  /* 0x0000002e6e697221 */ /* 0x040fe20000010100 */
[C---:B------:R-:W-:Y:S01]  /*0ca0*/  FADD.FTZ R107, -R110.reuse, R48 ;  /* 0x000000306e6b7221 */ /* 0x040fe20000010100 */
[C---:B------:R-:W-:Y:S01]  /*0cb0*/  FADD.FTZ R49, -R110.reuse, R49 ;  /* 0x000000316e317221 */ /* 0x040fe20000010100 */
[----:B------:R-:W-:Y:S01]  /*0cc0*/  FADD.FTZ R109, -R110, R50 ;  /* 0x000000326e6d7221 */ /* 0x000fe20000010100 */
[----:B------:R-:W-:Y:S01]  /*0cd0*/  SHF.L.U32 R121, R43, 0x10, RZ ;  /* 0x000000102b797819 */ /* 0x000fe200000006ff */
[----:B------:R-:W-:-:S02]  /*0ce0*/  IMAD.U32 R43, R102, 0x10000, RZ ;  /* 0x00010000662b7824 */ /* 0x000fc400078e00ff */
[----:B------:R-:W-:Y:S01]  /*0cf0*/  FMUL.FTZ R110, R94, R47 ;  /* 0x0000002f5e6e7220 */ /* 0x000fe20000410000 */
[----:B------:R-:W-:Y:S01]  /*0d00*/  FMUL.FTZ R102, R89, R44 ;  /* 0x0000002c59667220 */ /* 0x000fe20000410000 */
[----:B------:R-:W-:Y:S01]  /*0d10*/  FADD.FTZ R47, R42, R119 ;  /* 0x000000772a2f7221 */ /* 0x000fe20000010000 */
[----:B------:R-:W-:Y:S01]  /*0d20*/  FMUL.FTZ R112, R94, R103 ;  /* 0x000000675e707220 */ /* 0x000fe20000410000 */
        /* <DEDUP_REMOVED lines=17> */
[-C--:B------:R-:W-:Y:S01]  /*0e40*/  FMUL.FTZ R106, R75, R96.reuse ;  /* 0x000000604b6a7220 */ /* 0x080fe20000410000 */
[----:B------:R-:W-:Y:S01]  /*0e50*/  FADD.FTZ R47, R42, R109 ;  /* 0x0000006d2a2f7221 */ /* 0x000fe20000010000 */
[----:B------:R-:W-:Y:S01]  /*0e60*/  FFMA.FTZ R45, R108, R109, R45 ;  /* 0x0000006d6c2d7223 */ /* 0x000fe2000001002d */
[----:B------:R-:W-:Y:S01]  /*0e70*/  SHF.L.U32 R100, R100, 0x10, RZ ;  /* 0x0000001064647819 */ /* 0x000fe200000006ff */
[----:B------:R-:W-:Y:S01]  /*0e80*/  FADD.FTZ R22, R96, R22 ;  /* 0x0000001660167221 */ /* 0x000fe20000010000 */
[----:B------:R-:W-:Y:S01]  /*0e90*/  FFMA.FTZ R23, R110, R96, R23 ;  /* 0x000000606e177223 */ /* 0x000fe20000010017 */
[----:B------:R-:W-:Y:S01]  /*0ea0*/  FADD.FTZ R56, R44, R56 ;  /* 0x000000382c387221 */ /* 0x000fe20000010000 */
[----:B------:R-:W-:Y:S01]  /*0eb0*/  FFMA.FTZ R57, R112, R44, R57 ;  /* 0x0000002c70397223 */ /* 0x000fe20000010039 */
        /* <DEDUP_REMOVED lines=47> */
.L_x_3036:
        /* <DEDUP_REMOVED lines=13> */
.L_x_3024:
        /* <DEDUP_REMOVED lines=8> */
[----:B------:R-:W-:Y:S02]  /*1300*/  @!P4 IADD3 R40, R40, 0x4, RZ ;  /* 0x000000042828c810 */ /* 0x000fe40007ffe0ff */
[----:B------:R-:W-:-:S04]  /*1310*/  ISETP.NE.U32.AND P3, PT, RZ, UR12, PT ;  /* 0x0000000cff007c0c */ /* 0x000fc8000bf65070 */
[----:B------:R-:W-:Y:S01]  /*1320*/  ISETP.NE.AND.EX P3, PT, RZ, UR13, PT, P3 ;  /* 0x0000000dff007c0c */ /* 0x000fe2000bf65330 */
        /* <DEDUP_REMOVED lines=9> */
[----:B------:R-:W-:Y:S02]  /*13c0*/  FADD.FTZ R40, R40, R45 ;  /* 0x0000002d28287221 */ /* 0x000fe40000010000 */
[----:B------:R-:W0:Y:S01]  /*13d0*/  LDC.64 R44, c[0x0][0x220] ;  /* 0x00008800ff2c7b82 */ /* 0x000e220000000a00 */
[----:B------:R-:W-:Y:S01]  /*13e0*/  FADD.FTZ R46, R46, R49 ;  /* 0x000000312e2e7221 */ /* 0x000fe20000010000 */
[----:B------:R-:W-:-:S03]  /*13f0*/  FADD.FTZ R40, R47, R40 ;  /* 0x000000282f287221 */ /* 0x000fc60000010000 */
[----:B------:R-:W-:Y:S01]  /*1400*/  FMUL.FTZ R46, R46, UR10 ;  /* 0x0000000a2e2e7c20 */ /* 0x000fe20008410000 */
[----:B------:R-:W-:Y:S02]  /*1410*/  FMUL.FTZ R114, R40, UR10 ;  /* 0x0000000a28727c20 */ /* 0x000fe40008410000 */
[----:B------:R-:W1:Y:S02]  /*1420*/  @P1 LDC.64 R48, c[0x0][0x308] ;  /* 0x0000c200ff301b82 */ /* 0x000e640000000a00 */
[----:B------:R-:W-:Y:S02]  /*1430*/  FSEL R111, R46, RZ, !P2 ;  /* 0x000000ff2e6f7208 */ /* 0x000fe40005000000 */
[----:B------:R-:W-:-:S03]  /*1440*/  ISETP.NE.U32.AND P2, PT, R72, RZ, PT ;  /* 0x000000ff4800720c */ /* 0x000fc60003f45070 */
[-CC-:B------:R-:W-:Y:S01]  /*1450*/  FFMA.FTZ R118, R118, R114.reuse, R111.reuse ;  /* 0x0000007276767223 */ /* 0x180fe2000001006f */
[----:B------:R-:W-:Y:S01]  /*1460*/  ISETP.NE.AND.EX P2, PT, R73, RZ, PT, P2 ;  /* 0x000000ff4900720c */ /* 0x000fe20003f45320 */
[-CC-:B------:R-:W-:Y:S01]  /*1470*/  FFMA.FTZ R122, R122, R114.reuse, R111.reuse ;  /* 0x000000727a7a7223 */ /* 0x180fe2000001006f */
[-CC-:B------:R-:W-:Y:S01]  /*1480*/  FFMA.FTZ R116, R116, R114.reuse, R111.reuse ;  /* 0x0000007274747223 */ /* 0x180fe2000001006f */
[----:B------:R-:W-:Y:S01]  /*1490*/  FADD.FTZ R115, R115, -R118 ;  /* 0x8000007673737221 */ /* 0x000fe20000010000 */
[----:B------:R-:W-:Y:S01]  /*14a0*/  FFMA.FTZ R120, R120, R114, R111 ;  /* 0x0000007278787223 */ /* 0x000fe2000001006f */
[----:B------:R-:W-:Y:S01]  /*14b0*/  FADD.FTZ R119, R119, -R122 ;  /* 0x8000007a77777221 */ /* 0x000fe20000010000 */
[----:B------:R-:W-:Y:S01]  /*14c0*/  FADD.FTZ R113, R113, -R116 ;  /* 0x8000007471717221 */ /* 0x000fe20000010000 */
[C---:B------:R-:W-:Y:S01]  /*14d0*/  FMUL.FTZ R118, R94.reuse, R115 ;  /* 0x000000735e767220 */ /* 0x040fe20000410000 */
[----:B------:R-:W-:Y:S01]  /*14e0*/  FADD.FTZ R117, R117, -R120 ;  /* 0x8000007875757221 */ /* 0x000fe20000010000 */
[C---:B------:R-:W-:Y:S01]  /*14f0*/  FMUL.FTZ R116, R94.reuse, R119 ;  /* 0x000000775e747220 */ /* 0x040fe20000410000 */
[----:B------:R-:W-:Y:S01]  /*1500*/  FMUL.FTZ R113, R94, R113 ;  /* 0x000000715e717220 */ /* 0x000fe20000410000 */
[----:B0-----:R-:W-:-:S04]  /*1510*/  IMAD.WIDE.U32 R46, R99, 0x8, R44 ;  /* 0x00000008632e7825 */ /* 0x001fc800078e002c */
[----:B------:R-:W-:Y:S01]  /*1520*/  FMUL.FTZ R115, R94, R117 ;  /* 0x000000755e737220 */ /* 0x000fe20000410000 */
[----:B-----5:R-:W-:Y:S01]  /*1530*/  @P2 FADD.FTZ R118, R25, R118 ;  /* 0x0000007619762221 */ /* 0x020fe20000010000 */
[----:B------:R-:W-:Y:S01]  /*1540*/  @P2 FADD.FTZ R116, R27, R116 ;  /* 0x000000741b742221 */ /* 0x000fe20000010000 */
[----:B------:R-:W-:Y:S01]  /*1550*/  @P2 FADD.FTZ R113, R24, R113 ;  /* 0x0000007118712221 */ /* 0x000fe20000010000 */
[----:B------:R-:W-:Y:S01]  /*1560*/  @P2 FADD.FTZ R115, R26, R115 ;  /* 0x000000731a732221 */ /* 0x000fe20000010000 */
[----:B-1----:R-:W-:Y:S01]  /*1570*/  @P1 IMAD.WIDE.U32 R48, R99, 0x10, R48 ;  /* 0x0000001063301825 */ /* 0x002fe200078e0030 */
[----:B------:R-:W-:-:S03]  /*1580*/  SEL R41, R118, R37, P3 ;  /* 0x0000002576297207 */ /* 0x000fc60001800000 */
[----:B------:R-:W-:Y:S01]  /*1590*/  FMUL.FTZ R118, R118, R95 ;  /* 0x0000005f76767220 */ /* 0x000fe20000410000 */
[C---:B------:R-:W-:Y:S01]  /*15a0*/  SEL R43, R116.reuse, R39, P3 ;  /* 0x00000027742b7207 */ /* 0x040fe20001800000 */
[-C--:B------:R-:W-:Y:S01]  /*15b0*/  FMUL.FTZ R116, R116, R95.reuse ;  /* 0x0000005f74747220 */ /* 0x080fe20000410000 */
[C---:B------:R-:W-:Y:S01]  /*15c0*/  SEL R42, R115.reuse, R38, P3 ;  /* 0x00000026732a7207 */ /* 0x040fe20001800000 */
[----:B------:R-:W-:Y:S01]  /*15d0*/  FMUL.FTZ R72, R70, R118 ;  /* 0x0000007646487220 */ /* 0x000fe20000410000 */
[----:B------:R-:W-:Y:S01]  /*15e0*/  FMUL.FTZ R115, R115, R95 ;  /* 0x0000005f73737220 */ /* 0x000fe20000410000 */
[----:B------:R-:W-:Y:S01]  /*15f0*/  FMUL.FTZ R117, R69, R116 ;  /* 0x0000007445757220 */ /* 0x000fe20000410000 */
[C---:B------:R-:W-:Y:S01]  /*1600*/  SEL R40, R113.reuse, R36, P3 ;  /* 0x0000002471287207 */ /* 0x040fe20001800000 */
[----:B------:R-:W2:Y:S01]  /*1610*/  LDG.E.64 R46, desc[UR6][R46.64] ;  /* 0x000000062e2e7981 */ /* 0x000ea2000c1e1b00 */
[----:B------:R-:W-:Y:S01]  /*1620*/  FMUL.FTZ R73, R84, R115 ;  /* 0x0000007354497220 */ /* 0x000fe20000410000 */
[----:B------:R-:W0:Y:S01]  /*1630*/  F2F.BF16.F32 R72, R72 ;  /* 0x0000004800487304 */ /* 0x000e220000202000 */
[----:B------:R-:W-:Y:S01]  /*1640*/  FMUL.FTZ R113, R113, R95 ;  /* 0x0000005f71717220 */ /* 0x000fe20000410000 */
[----:B------:R1:W-:Y:S01]  /*1650*/  @P1 STG.E.128 desc[UR6][R48.64], R40 ;  /* 0x0000002830001986 */ /* 0x0003e2000c101d06 */
[-CC-:B------:R-:W-:Y:S01]  /*1660*/  FFMA.FTZ R104, R104, R114.reuse, R111.reuse ;  /* 0x0000007268687223 */ /* 0x180fe2000001006f */
[----:B------:R-:W-:-:S03]  /*1670*/  FFMA.FTZ R108, R108, R114, R111 ;  /* 0x000000726c6c7223 */ /* 0x000fc6000001006f */
[----:B------:R-:W-:Y:S01]  /*1680*/  FADD.FTZ R119, R107, -R104 ;  /* 0x800000686b777221 */ /* 0x000fe20000010000 */
[----:B------:R-:W3:Y:S01]  /*1690*/  F2F.BF16.F32 R117, R117 ;  /* 0x0000007500757304 */ /* 0x000ee20000202000 */
[----:B------:R-:W-:Y:S02]  /*16a0*/  FADD.FTZ R109, R109, -R108 ;  /* 0x8000006c6d6d7221 */ /* 0x000fe40000010000 */
[----:B------:R-:W-:-:S04]  /*16b0*/  FMUL.FTZ R108, R94, R119 ;  /* 0x000000775e6c7220 */ /* 0x000fc80000410000 */
[----:B------:R-:W-:Y:S01]  /*16c0*/  @P2 FADD.FTZ R108, R29, R108 ;  /* 0x0000006c1d6c2221 */ /* 0x000fe20000010000 */
[----:B------:R-:W4:Y:S01]  /*16d0*/  F2F.BF16.F32 R73, R73 ;  /* 0x0000004900497304 */ /* 0x000f220000202000 */
[----:B-1----:R-:W-:Y:S01]  /*16e0*/  FFMA.FTZ R41, R112, R114, R111 ;  /* 0x0000007270297223 */ /* 0x002fe2000001006f */
[----:B------:R-:W-:Y:S01]  /*16f0*/  FMUL.FTZ R112, R85, R113 ;  /* 0x0000007155707220 */ /* 0x000fe20000410000 */
[----:B0-----:R-:W-:Y:S01]  /*1700*/  IMAD.WIDE.U32 R42, R72, 0x10000, RZ ;  /* 0x00010000482a7825 */ /* 0x001fe200078e00ff */
[----:B---3--:R-:W-:-:S03]  /*1710*/  SHF.L.U32 R48, R117, 0x10, RZ ;  /* 0x0000001075307819 */ /* 0x008fc600000006ff */
[----:B------:R-:W-:Y:S01]  /*1720*/  FADD.FTZ R49, R102, -R41 ;  /* 0x8000002966317221 */ /* 0x000fe20000010000 */
[----:B------:R0:W1:Y:S01]  /*1730*/  F2F.BF16.F32 R121, R112 ;  /* 0x0000007000797304 */ /* 0x0000620000202000 */
[----:B------:R-:W3:Y:S01]  /*1740*/  LDC.64 R40, c[0x0][0x2f8] ;  /* 0x0000be00ff287b82 */ /* 0x000ee20000000a00 */
[----:B------:R-:W-:Y:S01]  /*1750*/  FMUL.FTZ R102, R108, R95 ;  /* 0x0000005f6c667220 */ /* 0x000fe20000410000 */
[----:B------:R-:W-:Y:S01]  /*1760*/  FMUL.FTZ R107, R94, R49 ;  /* 0x000000315e6b7220 */ /* 0x000fe20000410000 */
[----:B----4-:R-:W-:Y:S01]  /*1770*/  LOP3.LUT R49, R43, R48, R73, 0xfe, !PT ;  /* 0x000000302b317212 */ /* 0x010fe200078efe49 */
[----:B------:R-:W-:Y:S02]  /*1780*/  FFMA.FTZ R73, R110, R114, R111 ;  /* 0x000000726e497223 */ /* 0x000fe4000001006f */
[----:B------:R-:W-:Y:S01]  /*1790*/  @P2 FADD.FTZ R107, R28, R107 ;  /* 0x0000006b1c6b2221 */ /* 0x000fe20000010000 */
[----:B0-----:R-:W-:Y:S01]  /*17a0*/  FMUL.FTZ R112, R68, R102 ;  /* 0x0000006644707220 */ /* 0x001fe20000410000 */
[----:B------:R-:W-:-:S02]  /*17b0*/  FADD.FTZ R73, R106, -R73 ;  /* 0x800000496a497221 */ /* 0x000fc40000010000 */
[----:B------:R-:W-:Y:S02]  /*17c0*/  FMUL.FTZ R117, R107, R95 ;  /* 0x0000005f6b757220 */ /* 0x000fe40000410000 */
[----:B------:R-:W-:Y:S01]  /*17d0*/  FMUL.FTZ R106, R94, R73 ;  /* 0x000000495e6a7220 */ /* 0x000fe20000410000 */
[----:B-1----:R-:W-:Y:S01]  /*17e0*/  LOP3.LUT R48, R42, R121, RZ, 0xfc, !PT ;  /* 0x000000792a307212 */ /* 0x002fe200078efcff */
[----:B------:R-:W-:Y:S01]  /*17f0*/  FMUL.FTZ R121, R94, R109 ;  /* 0x0000006d5e797220 */ /* 0x000fe20000410000 */
[----:B------:R-:W0:Y:S01]  /*1800*/  @P1 LDC.64 R42, c[0x0][0x308] ;  /* 0x0000c200ff2a1b82 */ /* 0x000e220000000a00 */
[----:B------:R-:W-:Y:S01]  /*1810*/  @P2 FADD.FTZ R106, R31, R106 ;  /* 0x0000006a1f6a2221 */ /* 0x000fe20000010000 */
[----:B------:R-:W-:Y:S01]  /*1820*/  FMUL.FTZ R119, R83, R117 ;  /* 0x0000007553777220 */ /* 0x000fe20000410000 */
[----:B------:R-:W-:Y:S01]  /*1830*/  @P2 FADD.FTZ R121, R30, R121 ;  /* 0x000000791e792221 */ /* 0x000fe20000010000 */
[----:B------:R-:W1:Y:S01]  /*1840*/  F2F.BF16.F32 R109, R112 ;  /* 0x00000070006d7304 */ /* 0x000e620000202000 */
[----:B---3--:R-:W-:-:S04]  /*1850*/  IMAD.WIDE.U32 R40, R99, 0x8, R40 ;  /* 0x0000000863287825 */ /* 0x008fc800078e0028 */
[-C--:B------:R-:W-:Y:S01]  /*1860*/  FMUL.FTZ R99, R106, R95.reuse ;  /* 0x0000005f6a637220 */ /* 0x080fe20000410000 */
[----:B------:R-:W-:-:S03]  /*1870*/  FMUL.FTZ R104, R121, R95 ;  /* 0x0000005f79687220 */ /* 0x000fc60000410000 */
[----:B------:R-:W-:Y:S01]  /*1880*/  FMUL.FTZ R110, R67, R99 ;  /* 0x00000063436e7220 */ /* 0x000fe20000410000 */
[----:B------:R-:W-:Y:S01]  /*1890*/  FMUL.FTZ R120, R82, R104 ;  /* 0x0000006852787220 */ /* 0x000fe20000410000 */
[----:B------:R-:W-:Y:S01]  /*18a0*/  F2F.BF16.F32 R119, R119 ;  /* 0x0000007700777304 */ /* 0x000fe20000202000 */
[----:B------:R3:W-:Y:S07]  /*18b0*/  STG.E.64 desc[UR6][R40.64], R48 ;  /* 0x0000003028007986 */ /* 0x0007ee000c101b06 */
[----:B------:R-:W4:Y:S01]  /*18c0*/  F2F.BF16.F32 R110, R110 ;  /* 0x0000006e006e7304 */ /* 0x000f220000202000 */
[----:B0-----:R-:W-:Y:S01]  /*18d0*/  @P1 IMAD.WIDE.U32 R72, R97, 0x10, R42 ;  /* 0x0000001061481825 */ /* 0x001fe200078e002a */
[----:B------:R-:W-:-:S02]  /*18e0*/  SEL R43, R106, R39, P3 ;  /* 0x000000276a2b7207 */ /* 0x000fc40001800000 */
[----:B---3--:R-:W-:-:S04]  /*18f0*/  SEL R41, R108, R37, P3 ;  /* 0x000000256c297207 */ /* 0x008fc80001800000 */
[----:B------:R-:W0:Y:S01]  /*1900*/  F2F.BF16.F32 R120, R120 ;  /* 0x0000007800787304 */ /* 0x000e220000202000 */
[----:B------:R-:W-:Y:S01]  /*1910*/  SEL R40, R107, R36, P3 ;  /* 0x000000246b287207 */ /* 0x000fe20001800000 */
[----:B-1----:R-:W-:Y:S01]  /*1920*/  IMAD.WIDE.U32 R108, R109, 0x10000, RZ ;  /* 0x000100006d6c7825 */ /* 0x002fe200078e00ff */
[----:B------:R-:W-:Y:S02]  /*1930*/  LEA R106, P5, R97, UR14, 0x3 ;  /* 0x0000000e616a7c11 */ /* 0x000fe4000f8a18ff */
[----:B------:R-:W-:Y:S01]  /*1940*/  SEL R42, R121, R38, P3 ;  /* 0x00000026792a7207 */ /* 0x000fe20001800000 */
[--C-:B------:R-:W-:Y:S01]  /*1950*/  IMAD.WIDE.U32 R48, R97, 0x8, R44.reuse ;  /* 0x0000000861307825 */ /* 0x100fe200078e002c */
[----:B----4-:R-:W-:Y:S02]  /*1960*/  SHF.L.U32 R107, R110, 0x10, RZ ;  /* 0x000000106e6b7819 */ /* 0x010fe400000006ff */
[----:B------:R-:W-:Y:S01]  /*1970*/  LOP3.LUT R108, R108, R119, RZ, 0xfc, !PT ;  /* 0x000000776c6c7212 */ /* 0x000fe200078efcff */
[----:B------:R-:W-:-:S02]  /*1980*/  IMAD.WIDE.U32 R44, R93, 0x8, R44 ;  /* 0x000000085d2c7825 */ /* 0x000fc400078e002c */
[----:B------:R-:W3:Y:S01]  /*1990*/  LDG.E.64 R48, desc[UR6][R48.64] ;  /* 0x0000000630307981 */ /* 0x000ee2000c1e1b00 */
[----:B0-----:R-:W-:-:S03]  /*19a0*/  LOP3.LUT R109, R109, R107, R120, 0xfe, !PT ;  /* 0x0000006b6d6d7212 */ /* 0x001fc600078efe78 */
[----:B------:R0:W-:Y:S01]  /*19b0*/  @P1 STG.E.128 desc[UR6][R72.64], R40 ;  /* 0x0000002848001986 */ /* 0x0001e2000c101d06 */
[----:B------:R-:W-:-:S05]  /*19c0*/  LEA.HI.X R107, R97, UR15, RZ, 0x3, P5 ;  /* 0x0000000f616b7c11 */ /* 0x000fca000a8f1cff */
        /* <DEDUP_REMOVED lines=10> */
[C---:B0-----:R-:W-:Y:S01]  /*1a70*/  FMUL.FTZ R72, R94.reuse, R103 ;  /* 0x000000675e487220 */ /* 0x041fe20000410000 */
[C---:B------:R-:W-:Y:S01]  /*1a80*/  FMUL.FTZ R98, R94.reuse, R105 ;  /* 0x000000695e627220 */ /* 0x040fe20000410000 */
[C---:B------:R-:W-:Y:S01]  /*1a90*/  FMUL.FTZ R97, R94.reuse, R51 ;  /* 0x000000335e617220 */ /* 0x040fe20000410000 */
[----:B------:R-:W-:Y:S01]  /*1aa0*/  FMUL.FTZ R101, R94, R101 ;  /* 0x000000655e657220 */ /* 0x000fe20000410000 */
[----:B------:R-:W-:Y:S01]  /*1ab0*/  @P2 FADD.FTZ R72, R33, R72 ;  /* 0x0000004821482221 */ /* 0x000fe20000010000 */
[----:B------:R-:W-:Y:S01]  /*1ac0*/  @P2 FADD.FTZ R98, R35, R98 ;  /* 0x0000006223622221 */ /* 0x000fe20000010000 */
[----:B------:R-:W-:Y:S01]  /*1ad0*/  @P2 FADD.FTZ R97, R34, R97 ;  /* 0x0000006122612221 */ /* 0x000fe20000010000 */
[----:B------:R-:W-:Y:S01]  /*1ae0*/  @P2 FADD.FTZ R101, R32, R101 ;  /* 0x0000006520652221 */ /* 0x000fe20000010000 */
[-C--:B------:R-:W-:Y:S01]  /*1af0*/  FMUL.FTZ R51, R72, R95.reuse ;  /* 0x0000005f48337220 */ /* 0x080fe20000410000 */
[-C--:B------:R-:W-:Y:S01]  /*1b00*/  FMUL.FTZ R73, R98, R95.reuse ;  /* 0x0000005f62497220 */ /* 0x080fe20000410000 */
[-C--:B------:R-:W-:Y:S01]  /*1b10*/  FMUL.FTZ R50, R97, R95.reuse ;  /* 0x0000005f61327220 */ /* 0x080fe20000410000 */
[----:B------:R-:W-:Y:S01]  /*1b20*/  FMUL.FTZ R94, R101, R95 ;  /* 0x0000005f655e7220 */ /* 0x000fe20000410000 */
[----:B------:R-:W-:Y:S01]  /*1b30*/  FMUL.FTZ R40, R66, R51 ;  /* 0x0000003342287220 */ /* 0x000fe20000410000 */
[----:B------:R-:W-:Y:S01]  /*1b40*/  FMUL.FTZ R103, R65, R73 ;  /* 0x0000004941677220 */ /* 0x000fe20000410000 */
[----:B------:R-:W-:Y:S01]  /*1b50*/  FMUL.FTZ R100, R80, R50 ;  /* 0x0000003250647220 */ /* 0x000fe20000410000 */
[----:B------:R-:W-:Y:S01]  /*1b60*/  FMUL.FTZ R96, R81, R94 ;  /* 0x0000005e51607220 */ /* 0x000fe20000410000 */
[----:B------:R0:W1:Y:S01]  /*1b70*/  F2F.BF16.F32 R42, R40 ;  /* 0x00000028002a7304 */ /* 0x0000620000202000 */
[----:B------:R-:W-:-:S02]  /*1b80*/  SEL R37, R72, R37, P3 ;  /* 0x0000002548257207 */ /* 0x000fc40001800000 */
[----:B------:R-:W-:Y:S02]  /*1b90*/  SEL R36, R101, R36, P3 ;  /* 0x0000002465247207 */ /* 0x000fe40001800000 */
[----:B------:R-:W-:Y:S02]  /*1ba0*/  SEL R38, R97, R38, P3 ;  /* 0x0000002661267207 */ /* 0x000fe40001800000 */
[----:B------:R-:W-:Y:S01]  /*1bb0*/  SEL R39, R98, R39, P3 ;  /* 0x0000002762277207 */ /* 0x000fe20001800000 */
[----:B------:R-:W1:Y:S01]  /*1bc0*/  F2F.BF16.F32 R103, R103 ;  /* 0x0000006700677304 */ /* 0x000e620000202000 */
[----:B0-----:R-:W0:Y:S01]  /*1bd0*/  @P1 LDC.64 R40, c[0x0][0x308] ;  /* 0x0000c200ff281b82 */ /* 0x001e220000000a00 */
[----:B------:R-:W-:Y:S02]  /*1be0*/  IADD3 R92, R92, UR16, RZ ;  /* 0x000000105c5c7c10 */ /* 0x000fe4000fffe0ff */
[----:B------:R-:W-:Y:S01]  /*1bf0*/  SEL R111, RZ, 0x1, P4 ;  /* 0x00000001ff6f7807 */ /* 0x000fe20002000000 */
[----:B-1----:R-:W-:-:S03]  /*1c00*/  IMAD.WIDE.U32 R42, R42, 0x10000, RZ ;  /* 0x000100002a2a7825 */ /* 0x002fc600078e00ff */
[----:B------:R-:W1:Y:S01]  /*1c10*/  F2F.BF16.F32 R100, R100 ;  /* 0x0000006400647304 */ /* 0x000e620000202000 */
[----:B------:R-:W-:-:S07]  /*1c20*/  SHF.L.U32 R105, R103, 0x10, RZ ;  /* 0x0000001067697819 */ /* 0x000fce00000006ff */
[----:B------:R-:W0:Y:S01]  /*1c30*/  F2F.BF16.F32 R107, R96 ;  /* 0x00000060006b7304 */ /* 0x000e220000202000 */
[----:B-1----:R-:W-:Y:S01]  /*1c40*/  LOP3.LUT R43, R43, R105, R100, 0xfe, !PT ;  /* 0x000000692b2b7212 */ /* 0x002fe200078efe64 */
[----:B0-----:R-:W-:-:S05]  /*1c50*/  @P1 IMAD.WIDE.U32 R40, R93, 0x10, R40 ;  /* 0x000000105d281825 */ /* 0x001fca00078e0028 */
[----:B------:R4:W-:Y:S01]  /*1c60*/  @P1 STG.E.128 desc[UR6][R40.64], R36 ;  /* 0x0000002428001986 */ /* 0x0009e2000c101d06 */
[----:B------:R-:W-:Y:S02]  /*1c70*/  LOP3.LUT R42, R42, R107, RZ, 0xfc, !PT ;  /* 0x0000006b2a2a7212 */ /* 0x000fe400078efcff */
[----:B------:R-:W-:Y:S02]  /*1c80*/  ISETP.GE.AND P1, PT, R92, UR17, PT ;  /* 0x000000115c007c0c */ /* 0x000fe4000bf26270 */
[C---:B--2---:R-:W-:Y:S02]  /*1c90*/  SHF.R.U64 R95, R46.reuse, 0x10, R47 ;  /* 0x000000102e5f7819 */ /* 0x044fe4000000122f */
[----:B------:R-:W-:Y:S02]  /*1ca0*/  SHF.L.U32 R46, R46, 0x10, RZ ;  /* 0x000000102e2e7819 */ /* 0x000fe400000006ff */
[----:B------:R-:W-:-:S03]  /*1cb0*/  SHF.L.U32 R95, R95, 0x10, RZ ;  /* 0x000000105f5f7819 */ /* 0x000fc600000006ff */
[----:B------:R-:W-:Y:S01]  /*1cc0*/  FFMA.FTZ R12, R113, R46, R12 ;  /* 0x0000002e710c7223 */ /* 0x000fe2000001000c */
[----:B------:R-:W-:Y:S01]  /*1cd0*/  SHF.R.U32.HI R46, RZ, 0x10, R47 ;  /* 0x00000010ff2e7819 */ /* 0x000fe2000001162f */
[----:B------:R-:W-:Y:S01]  /*1ce0*/  FFMA.FTZ R13, R118, R95, R13 ;  /* 0x0000005f760d7223 */ /* 0x000fe2000001000d */
[----:B------:R-:W-:-:S03]  /*1cf0*/  SHF.L.U32 R47, R47, 0x10, RZ ;  /* 0x000000102f2f7819 */ /* 0x000fc600000006ff */
[----:B------:R-:W-:Y:S01]  /*1d00*/  IMAD.U32 R72, R46, 0x10000, RZ ;  /* 0x000100002e487824 */ /* 0x000fe200078e00ff */
[----:B------:R-:W-:Y:S01]  /*1d10*/  LEA R46, P2, R93, UR14, 0x3 ;  /* 0x0000000e5d2e7c11 */ /* 0x000fe2000f8418ff */
[----:B------:R-:W-:Y:S02]  /*1d20*/  FFMA.FTZ R10, R115, R47, R10 ;  /* 0x0000002f730a7223 */ /* 0x000fe4000001000a */
[----:B------:R-:W-:Y:S01]  /*1d30*/  FFMA.FTZ R11, R116, R72, R11 ;  /* 0x00000048740b7223 */ /* 0x000fe2000001000b */
[----:B------:R-:W-:-:S05]  /*1d40*/  LEA.HI.X R47, R93, UR15, RZ, 0x3, P2 ;  /* 0x0000000f5d2f7c11 */ /* 0x000fca00090f1cff */
[----:B------:R0:W-:Y:S01]  /*1d50*/  STG.E.64 desc[UR6][R46.64], R42 ;  /* 0x0000002a2e007986 */ /* 0x0001e2000c101b06 */
[C---:B---3--:R-:W-:Y:S02]  /*1d60*/  SHF.L.U32 R95, R48.reuse, 0x10, RZ ;  /* 0x00000010305f7819 */ /* 0x048fe400000006ff */
[--C-:B------:R-:W-:Y:S02]  /*1d70*/  SHF.R.U64 R48, R48, 0x10, R49.reuse ;  /* 0x0000001030307819 */ /* 0x100fe40000001231 */
[----:B------:R-:W-:Y:S01]  /*1d80*/  SHF.R.U32.HI R72, RZ, 0x10, R49 ;  /* 0x00000010ff487819 */ /* 0x000fe20000011631 */
[----:B------:R-:W-:Y:S01]  /*1d90*/  FFMA.FTZ R8, R117, R95, R8 ;  /* 0x0000005f75087223 */ /* 0x000fe20000010008 */
[----:B------:R-:W-:Y:S02]  /*1da0*/  SHF.L.U32 R49, R49, 0x10, RZ ;  /* 0x0000001031317819 */ /* 0x000fe400000006ff */
[----:B------:R-:W-:Y:S02]  /*1db0*/  SHF.L.U32 R48, R48, 0x10, RZ ;  /* 0x0000001030307819 */ /* 0x000fe400000006ff */
[----:B------:R-:W-:Y:S01]  /*1dc0*/  SHF.L.U32 R72, R72, 0x10, RZ ;  /* 0x0000001048487819 */ /* 0x000fe200000006ff */
[----:B------:R-:W-:-:S02]  /*1dd0*/  FFMA.FTZ R3, R104, R49, R3 ;  /* 0x0000003168037223 */ /* 0x000fc40000010003 */
[----:B------:R-:W-:Y:S01]  /*1de0*/  FFMA.FTZ R9, R102, R48, R9 ;  /* 0x0000003066097223 */ /* 0x000fe20000010009 */
[C-C-:B----4-:R-:W-:Y:S01]  /*1df0*/  SHF.R.U64 R40, R44.reuse, 0x10, R45.reuse ;  /* 0x000000102c287819 */ /* 0x150fe2000000122d */
[----:B------:R-:W-:Y:S01]  /*1e00*/  FFMA.FTZ R2, R99, R72, R2 ;  /* 0x0000004863027223 */ /* 0x000fe20000010002 */
        /* <DEDUP_REMOVED lines=8> */
[----:B------:R-:W-:Y:S01]  /*1e90*/  FFMA.FTZ R6, R73, R41, R6 ;  /* 0x0000002949067223 */ /* 0x000fe20000010006 */
[----:B0-----:R-:W-:Y:S06]  /*1ea0*/  @!P1 BRA `(.L_x_3025) ;  /* 0xffffffe400fc9947 */ /* 0x001fec000383ffff */
[----:B------:R-:W-:Y:S01]  /*1eb0*/  MOV R31, R23 ;  /* 0x00000017001f7202 */ /* 0x000fe20000000f00 */
[----:B------:R-:W-:Y:S01]  /*1ec0*/  IMAD.MOV.U32 R24, RZ, RZ, R79 ;  /* 0x000000ffff187224 */ /* 0x000fe200078e004f */
[----:B------:R-:W-:Y:S01]  /*1ed0*/  MOV R39, R22 ;  /* 0x0000001600277202 */ /* 0x000fe20000000f00 */
[----:B------:R-:W-:Y:S01]  /*1ee0*/  IMAD.MOV.U32 R29, RZ, RZ, R55 ;  /* 0x000000ffff1d7224 */ /* 0x000fe200078e0037 */
        /* <DEDUP_REMOVED lines=24> */
.L_x_3022:
        /* <DEDUP_REMOVED lines=22> */
.L_x_3023:
[----:B------:R-:W-:Y:S01]  /*21d0*/  HFMA2.MMA R123, -RZ, RZ, 0, 9.5367431640625e-07 ;  /* 0x00000010ff7b7435 */ /* 0x000fe200000001ff */
[----:B------:R-:W-:Y:S02]  /*21e0*/  MOV R121, R44 ;  /* 0x0000002c00797202 */ /* 0x000fe40000000f00 */
[----:B------:R-:W-:Y:S02]  /*21f0*/  MOV R124, 0x1f ;  /* 0x0000001f007c7802 */ /* 0x000fe40000000f00 */
[----:B------:R-:W-:-:S07]  /*2200*/  MOV R114, 0xffffffff ;  /* 0xffffffff00727802 */ /* 0x000fce0000000f00 */
[----:B-----5:R-:W-:Y:S05]  /*2210*/  WARPSYNC.COLLECTIVE R114, `(.L_x_3026) ;  /* 0x0000000072087348 */ /* 0x020fea0003c00000 */
[----:B------:R0:W1:Y:S02]  /*2220*/  SHFL.DOWN P3, R49, R121, R123, R124 ;  /* 0x0800007b79317389 */ /* 0x000064000006007c */
[----:B01---5:R-:W-:Y:S01]  /*2230*/  ENDCOLLECTIVE ;  /* 0x000000000000791b */ /* 0x023fe20003800000 */
.L_x_3026:
[----:B------:R-:W-:Y:S01]  /*2240*/  MOV R121, R42 ;  /* 0x0000002a00797202 */ /* 0x000fe20000000f00 */
[----:B------:R-:W-:-:S07]  /*2250*/  IMAD.MOV.U32 R41, RZ, RZ, R49 ;  /* 0x000000ffff297224 */ /* 0x000fce00078e0031 */
[----:B------:R-:W-:Y:S05]  /*2260*/  WARPSYNC.COLLECTIVE R114, `(.L_x_3027) ;  /* 0x0000000072087348 */ /* 0x000fea0003c00000 */
[----:B------:R0:W1:Y:S02]  /*2270*/  SHFL.DOWN P3, R49, R121, R123, R124 ;  /* 0x0800007b79317389 */ /* 0x000064000006007c */
[----:B01----:R-:W-:Y:S01]  /*2280*/  ENDCOLLECTIVE ;  /* 0x000000000000791b */ /* 0x003fe20003800000 */
.L_x_3027:
[----:B------:R-:W-:Y:S01]  /*2290*/  FADD.FTZ R41, R44, R41 ;  /* 0x000000292c297221 */ /* 0x000fe20000010000 */
[----:B------:R-:W-:-:S04]  /*22a0*/  HFMA2.MMA R123, -RZ, RZ, 0, 4.76837158203125e-07 ;  /* 0x00000008ff7b7435 */ /* 0x000fc800000001ff */
[----:B------:R-:W-:Y:S02]  /*22b0*/  MOV R121, R41 ;  /* 0x0000002900797202 */ /* 0x000fe40000000f00 */
[----:B------:R-:W-:-:S07]  /*22c0*/  MOV R43, R49 ;  /* 0x00000031002b7202 */ /* 0x000fce0000000f00 */
[----:B------:R-:W-:Y:S05]  /*22d0*/  WARPSYNC.COLLECTIVE R114, `(.L_x_3028) ;  /* 0x0000000072087348 */ /* 0x000fea0003c00000 */
[----:B------:R0:W1:Y:S02]  /*22e0*/  SHFL.DOWN P3, R49, R121, R123, R124 ;  /* 0x0800007b79317389 */ /* 0x000064000006007c */
[----:B01----:R-:W-:Y:S01]  /*22f0*/  ENDCOLLECTIVE ;  /* 0x000000000000791b */ /* 0x003fe20003800000 */
.L_x_3028:
[----:B------:R-:W-:-:S05]  /*2300*/  FADD.FTZ R43, R42, R43 ;  /* 0x0000002b2a2b7221 */ /* 0x000fca0000010000 */
[----:B------:R-:W-:Y:S02]  /*2310*/  MOV R121, R43 ;  /* 0x0000002b00797202 */ /* 0x000fe40000000f00 */
[----:B------:R-:W-:-:S07]  /*2320*/  MOV R40, R49 ;  /* 0x0000003100287202 */ /* 0x000fce0000000f00 */
[----:B------:R-:W-:Y:S05]  /*2330*/  WARPSYNC.COLLECTIVE R114, `(.L_x_3029) ;  /* 0x0000000072087348 */ /* 0x000fea0003c00000 */
[----:B------:R0:W1:Y:S02]  /*2340*/  SHFL.DOWN P3, R49, R121, R123, R124 ;  /* 0x0800007b79317389 */ /* 0x000064000006007c */
[----:B01----:R-:W-:Y:S01]  /*2350*/  ENDCOLLECTIVE ;  /* 0x000000000000791b */ /* 0x003fe20003800000 */
.L_x_3029:
[----:B------:R-:W-:Y:S01]  /*2360*/  FADD.FTZ R45, R41, R40 ;  /* 0x00000028292d7221 */ /* 0x000fe20000010000 */
[----:B------:R-:W-:-:S04]  /*2370*/  HFMA2.MMA R123, -RZ, RZ, 0, 2.384185791015625e-07 ;  /* 0x00000004ff7b7435 */ /* 0x000fc800000001ff */
[----:B------:R-:W-:Y:S02]  /*2380*/  MOV R121, R45 ;  /* 0x0000002d00797202 */ /* 0x000fe40000000f00 */
[----:B------:R-:W-:-:S07]  /*2390*/  MOV R46, R49 ;  /* 0x00000031002e7202 */ /* 0x000fce0000000f00 */
[----:B------:R-:W-:Y:S05]  /*23a0*/  WARPSYNC.COLLECTIVE R114, `(.L_x_3030) ;  /* 0x0000000072087348 */ /* 0x000fea0003c00000 */
[----:B------:R0:W1:Y:S02]  /*23b0*/  SHFL.DOWN P3, R49, R121, R123, R124 ;  /* 0x0800007b79317389 */ /* 0x000064000006007c */
[----:B01----:R-:W-:Y:S01]  /*23c0*/  ENDCOLLECTIVE ;  /* 0x000000000000791b */ /* 0x003fe20003800000 */
.L_x_3030:
[----:B------:R-:W-:-:S04]  /*23d0*/  FADD.FTZ R46, R43, R46 ;  /* 0x0000002e2b2e7221 */ /* 0x000fc80000010000 */
[----:B------:R-:W-:Y:S01]  /*23e0*/  IMAD.MOV.U32 R121, RZ, RZ, R46 ;  /* 0x000000ffff797224 */ /* 0x000fe200078e002e */
[----:B------:R-:W-:-:S07]  /*23f0*/  MOV R40, R49 ;  /* 0x0000003100287202 */ /* 0x000fce0000000f00 */
[----:B------:R-:W-:Y:S05]  /*2400*/  WARPSYNC.COLLECTIVE R114, `(.L_x_3031) ;  /* 0x0000000072087348 */ /* 0x000fea0003c00000 */
[----:B------:R0:W1:Y:S02]  /*2410*/  SHFL.DOWN P3, R49, R121, R123, R124 ;  /* 0x0800007b79317389 */ /* 0x000064000006007c */
[----:B01----:R-:W-:Y:S01]  /*2420*/  ENDCOLLECTIVE ;  /* 0x000000000000791b */ /* 0x003fe20003800000 */
.L_x_3031:
[----:B------:R-:W-:Y:S01]  /*2430*/  FADD.FTZ R48, R45, R40 ;  /* 0x000000282d307221 */ /* 0x000fe20000010000 */
[----:B------:R-:W-:-:S04]  /*2440*/  HFMA2.MMA R123, -RZ, RZ, 0, 1.1920928955078125e-07 ;  /* 0x00000002ff7b7435 */ /* 0x000fc800000001ff */
[----:B------:R-:W-:Y:S02]  /*2450*/  MOV R121, R48 ;  /* 0x0000003000797202 */ /* 0x000fe40000000f00 */
[----:B------:R-:W-:-:S07]  /*2460*/  MOV R47, R49 ;  /* 0x00000031002f7202 */ /* 0x000fce0000000f00 */
[----:B------:R-:W-:Y:S05]  /*2470*/  WARPSYNC.COLLECTIVE R114, `(.L_x_3032) ;  /* 0x0000000072087348 */ /* 0x000fea0003c00000 */
[----:B------:R0:W1:Y:S02]  /*2480*/  SHFL.DOWN P3, R49, R121, R123, R124 ;  /* 0x0800007b79317389 */ /* 0x000064000006007c */
[----:B01----:R-:W-:Y:S01]  /*2490*/  ENDCOLLECTIVE ;  /* 0x000000000000791b */ /* 0x003fe20003800000 */
.L_x_3032:
[----:B------:R-:W-:-:S05]  /*24a0*/  FADD.FTZ R47, R46, R47 ;  /* 0x0000002f2e2f7221 */ /* 0x000fca0000010000 */
[----:B------:R-:W-:Y:S01]  /*24b0*/  MOV R121, R47 ;  /* 0x0000002f00797202 */ /* 0x000fe20000000f00 */
[----:B------:R-:W-:-:S07]  /*24c0*/  FADD.FTZ R40, R48, R49 ;  /* 0x0000003130287221 */ /* 0x000fce0000010000 */
[----:B------:R-:W-:Y:S05]  /*24d0*/  WARPSYNC.COLLECTIVE R114, `(.L_x_3033) ;  /* 0x0000000072087348 */ /* 0x000fea0003c00000 */
[----:B------:R0:W1:Y:S02]  /*24e0*/  SHFL.DOWN P3, R49, R121, R123, R124 ;  /* 0x0800007b79317389 */ /* 0x000064000006007c */
[----:B01----:R-:W-:Y:S01]  /*24f0*/  ENDCOLLECTIVE ;  /* 0x000000000000791b */ /* 0x003fe20003800000 */
.L_x_3033:
[----:B------:R-:W-:Y:S01]  /*2500*/  HFMA2.MMA R123, -RZ, RZ, 0, 5.9604644775390625e-08 ;  /* 0x00000001ff7b7435 */ /* 0x000fe200000001ff */
[----:B------:R-:W-:Y:S02]  /*2510*/  MOV R121, R40 ;  /* 0x0000002800797202 */ /* 0x000fe40000000f00 */
[----:B------:R-:W-:-:S08]  /*2520*/  MOV R42, R49 ;  /* 0x00000031002a7202 */ /* 0x000fd00000000f00 */
[----:B------:R-:W-:Y:S05]  /*2530*/  WARPSYNC.COLLECTIVE R114, `(.L_x_3034) ;  /* 0x0000000072087348 */ /* 0x000fea0003c00000 */
[----:B------:R0:W1:Y:S02]  /*2540*/  SHFL.DOWN P3, R49, R121, R123, R124 ;  /* 0x0800007b79317389 */ /* 0x000064000006007c */
[----:B01----:R-:W-:Y:S01]  /*2550*/  ENDCOLLECTIVE ;  /* 0x000000000000791b */ /* 0x003fe20003800000 */
.L_x_3034:
[----:B------:R-:W-:-:S05]  /*2560*/  FADD.FTZ R41, R47, R42 ;  /* 0x0000002a2f297221 */ /* 0x000fca0000010000 */
[----:B------:R-:W-:Y:S02]  /*2570*/  MOV R121, R41 ;  /* 0x0000002900797202 */ /* 0x000fe40000000f00 */
[----:B------:R-:W-:-:S07]  /*2580*/  MOV R43, R49 ;  /* 0x00000031002b7202 */ /* 0x000fce0000000f00 */
[----:B------:R-:W-:Y:S05]  /*2590*/  WARPSYNC.COLLECTIVE R114, `(.L_x_3035) ;  /* 0x0000000072087348 */ /* 0x000fea0003c00000 */
[----:B------:R0:W1:Y:S02]  /*25a0*/  SHFL.DOWN P3, R49, R121, R123, R124 ;  /* 0x0800007b79317389 */ /* 0x000064000006007c */
[----:B01----:R-:W-:Y:S01]  /*25b0*/  ENDCOLLECTIVE ;  /* 0x000000000000791b */ /* 0x003fe20003800000 */
.L_x_3035:
[----:B------:R-:W-:Y:S01]  /*25c0*/  MOV R42, R49 ;  /* 0x00000031002a7202 */ /* 0x000fe20000000f00 */
[----:B------:R-:W-:Y:S06]  /*25d0*/  BRA `(.L_x_3036) ;  /* 0xffffffe800f47947 */ /* 0x000fec000383ffff */
.L_x_3037:
        /* <DEDUP_REMOVED lines=10> */
.L_x_8559:


//--------------------- .text._ZN10layer_norm13ln_bwd_kernelINS_13Kernel_traitsI13__nv_bfloat16S2_fS2_fjLj1536ELj1ELj1ELj4ELj8ENS_18Kernel_traits_baseILj1536ES2_S2_fS2_fjLj128EEEEELb0ELb1ELb1ELb0EEEvNS_9BwdParamsE --------------------------
	.section	.text._ZN10layer_norm13ln_bwd_kernelINS_13Kernel_traitsI13__nv_bfloat16S2_fS2_fjLj1536ELj1ELj1ELj4ELj8ENS_18Kernel_traits_baseILj1536ES2_S2_fS2_fjLj128EEEEELb0ELb1ELb1ELb0EEEvNS_9BwdParamsE,"ax",@progbits
	.align	128
        .global         _ZN10layer_norm13ln_bwd_kernelINS_13Kernel_traitsI13__nv_bfloat16S2_fS2_fjLj1536ELj1ELj1ELj4ELj8ENS_18Kernel_traits_baseILj1536ES2_S2_fS2_fjLj128EEEEELb0ELb1ELb1ELb0EEEvNS_9BwdParamsE
        .type           _ZN10layer_norm13ln_bwd_kernelINS_13Kernel_traitsI13__nv_bfloat16S2_fS2_fjLj1536ELj1ELj1ELj4ELj8ENS_18Kernel_traits_baseILj1536ES2_S2_fS2_fjLj128EEEEELb0ELb1ELb1ELb0EEEvNS_9BwdParamsE,@function
        .size           _ZN10layer_norm13ln_bwd_kernelINS_13Kernel_traitsI13__nv_bfloat16S2_fS2_fjLj1536ELj1ELj1ELj4ELj8ENS_18Kernel_traits_baseILj1536ES2_S2_fS2_fjLj128EEEEELb0ELb1ELb1ELb0EEEvNS_9BwdParamsE,(.L_x_8560 - _ZN10layer_norm13ln_bwd_kernelINS_13Kernel_traitsI13__nv_bfloat16S2_fS2_fjLj1536ELj1ELj1ELj4ELj8ENS_18Kernel_traits_baseILj1536ES2_S2_fS2_fjLj128EEEEELb0ELb1ELb1ELb0EEEvNS_9BwdParamsE)
        .other          _ZN10layer_norm13ln_bwd_kernelINS_13Kernel_traitsI13__nv_bfloat16S2_fS2_fjLj1536ELj1ELj1ELj4ELj8ENS_18Kernel_traits_baseILj1536ES2_S2_fS2_fjLj128EEEEELb0ELb1ELb1ELb0EEEvNS_9BwdParamsE,@"STO_CUDA_ENTRY STV_DEFAULT"
_ZN10layer_norm13ln_bwd_kernelINS_13Kernel_traitsI13__nv_bfloat16S2_fS2_fjLj1536ELj1ELj1ELj4ELj8ENS_18Kernel_traits_baseILj1536ES2_S2_fS2_fjLj128EEEEELb0ELb1ELb1ELb0EEEvNS_9BwdParamsE:
.text._ZN10layer_norm13ln_bwd_kernelINS_13Kernel_traitsI13__nv_bfloat16S2_fS2_fjLj1536ELj1ELj1ELj4ELj8ENS_18Kernel_traits_baseILj1536ES2_S2_fS2_fjLj128EEEEELb0ELb1ELb1ELb0EEEvNS_9BwdParamsE:
        /* <DEDUP_REMOVED lines=24> */
[----:B------:R-:W2:Y:S08]  /*0180*/  @P1 LDC.64 R14, c[0x0][0x260] ;  /* 0x00009800ff0e1b82 */ /* 0x000eb00000000a00 */
[----:B------:R-:W3:Y:S01]  /*0190*/  @P1 LDC.64 R18, c[0x0][0x278] ;  /* 0x00009e00ff121b82 */ /* 0x000ee20000000a00 */
[----:B0-----:R-:W-:-:S05]  /*01a0*/  @P0 IMAD.WIDE.U32 R2, R31, 0x8, R2 ;  /* 0x000000081f020825 */ /* 0x001fca00078e0002 */
[----:B------:R0:W5:Y:S01]  /*01b0*/  @P0 LDG.E.64 R4, desc[UR4][R2.64] ;  /* 0x0000000402040981 */ /* 0x000162000c1e1b00 */
[C---:B-1----:R-:W-:Y:S01]  /*01c0*/  @P0 IMAD.WIDE.U32 R6, R31.reuse, 0x8, R6 ;  /* 0x000000081f060825 */ /* 0x042fe200078e0006 */
[----:B------:R-:W-:Y:S01]  /*01d0*/  @P0 LOP3.LUT R31, R31, 0x80, RZ, 0xfc, !PT ;  /* 0x000000801f1f0812 */ /* 0x000fe200078efcff */
[----:B------:R-:W1:Y:S03]  /*01e0*/  @P2 LDC.64 R26, c[0x0][0x260] ;  /* 0x00009800ff1a2b82 */ /* 0x000e660000000a00 */
[----:B------:R0:W5:Y:S01]  /*01f0*/  @P0 LDG.E.64 R8, desc[UR4][R6.64] ;  /* 0x0000000406080981 */ /* 0x000162000c1e1b00 */
[----:B--2---:R-:W-:-:S04]  /*0200*/  @P1 IMAD.WIDE.U32 R22, R31, 0x8, R14 ;  /* 0x000000081f161825 */ /* 0x004fc800078e000e */
[----:B------:R-:W2:Y:S01]  /*0210*/  @P2 LDC.64 R28, c[0x0][0x278] ;  /* 0x00009e00ff1c2b82 */ /* 0x000ea20000000a00 */
[----:B------:R0:W5:Y:S01]  /*0220*/  @P1 LDG.E.64 R10, desc[UR4][R22.64] ;  /* 0x00000004160a1981 */ /* 0x000162000c1e1b00 */
[C---:B---3--:R-:W-:Y:S01]  /*0230*/  @P1 IMAD.WIDE.U32 R24, R31.reuse, 0x8, R18 ;  /* 0x000000081f181825 */ /* 0x048fe200078e0012 */
[----:B------:R-:W-:-:S04]  /*0240*/  @P1 IADD3 R31, R31, 0x80, RZ ;  /* 0x000000801f1f1810 */ /* 0x000fc80007ffe0ff */
[----:B------:R0:W5:Y:S01]  /*0250*/  @P1 LDG.E.64 R12, desc[UR4][R24.64] ;  /* 0x00000004180c1981 */ /* 0x000162000c1e1b00 */
[----:B-1----:R-:W-:-:S05]  /*0260*/  @P2 IMAD.WIDE.U32 R14, R31, 0x8, R26 ;  /* 0x000000081f0e2825 */ /* 0x002fca00078e001a */
        /* <DEDUP_REMOVED lines=31> */
[----:B------:R-:W-:Y:S01]  /*0460*/  ISETP.NE.AND.EX P2, PT, RZ, UR7, PT, P2 ;  /* 0x00000007ff007c0c */ /* 0x000fe2000bf45320 */
[----:B------:R-:W-:Y:S01]  /*0470*/  IMAD.MOV.U32 R4, RZ, RZ, R12 ;  /* 0x000000ffff047224 */ /* 0x000fe200078e000c */
[----:B------:R-:W-:Y:S01]  /*0480*/  SHF.R.U32.HI R26, RZ, 0x10, R5 ;  /* 0x00000010ff1a7819 */ /* 0x000fe20000011605 */
[----:B------:R-:W-:Y:S01]  /*0490*/  HFMA2.MMA R61, -RZ, RZ, 0, 0 ;  /* 0x00000000ff3d7435 */ /* 0x000fe200000001ff */
[--C-:B------:R-:W-:Y:S01]  /*04a0*/  SHF.R.U64 R24, R10, 0x10, R11.reuse ;  /* 0x000000100a187819 */ /* 0x100fe2000000120b */
[----:B------:R-:W-:Y:S01]  /*04b0*/  IMAD.MOV.U32 R127, RZ, RZ, 0x1 ;  /* 0x00000001ff7f7424 */ /* 0x000fe200078e00ff */
[----:B------:R-:W-:Y:S01]  /*04c0*/  MOV R23, R11 ;  /* 0x0000000b00177202 */ /* 0x000fe20000000f00 */
[----:B------:R-:W-:Y:S01]  /*04d0*/  IMAD.U32 R89, R89, 0x10000, RZ ;  /* 0x0001000059597824 */ /* 0x000fe200078e00ff */
[----:B------:R-:W-:Y:S01]  /*04e0*/  SHF.R.U32.HI R22, RZ, 0x10, R11 ;  /* 0x00000010ff167819 */ /* 0x000fe2000001160b */
[----:B------:R-:W-:Y:S01]  /*04f0*/  IMAD.U32 R27, R27, 0x10000, RZ ;  /* 0x000100001b1b7824 */ /* 0x000fe200078e00ff */
[--C-:B------:R-:W-:Y:S01]  /*0500*/  SHF.R.U64 R5, R16, 0x10, R17.reuse ;  /* 0x0000001010057819 */ /* 0x100fe20000001211 */
[----:B------:R-:W-:Y:S01]  /*0510*/  IMAD.U32 R25, R25, 0x10000, RZ ;  /* 0x0001000019197824 */ /* 0x000fe200078e00ff */
[----:B------:R-:W-:Y:S01]  /*0520*/  MOV R19, R17 ;  /* 0x0000001100137202 */ /* 0x000fe20000000f00 */
[----:B------:R-:W-:Y:S01]  /*0530*/  IMAD.U32 R23, R23, 0x10000, RZ ;  /* 0x0001000017177824 */ /* 0x000fe200078e00ff */
[----:B------:R-:W-:Y:S01]  /*0540*/  SHF.R.U32.HI R18, RZ, 0x10, R17 ;  /* 0x00000010ff127819 */ /* 0x000fe20000011611 */
[----:B------:R-:W-:Y:S01]  /*0550*/  IMAD.MOV.U32 R17, RZ, RZ, R8 ;  /* 0x000000ffff117224 */ /* 0x000fe200078e0008 */
[--C-:B------:R-:W-:Y:S01]  /*0560*/  SHF.R.U64 R16, R8, 0x10, R9.reuse ;  /* 0x0000001008107819 */ /* 0x100fe20000001209 */
[----:B------:R-:W-:Y:S01]  /*0570*/  IMAD.U32 R19, R19, 0x10000, RZ ;  /* 0x0001000013137824 */ /* 0x000fe200078e00ff */
[----:B------:R-:W-:Y:S01]  /*0580*/  MOV R15, R9 ;  /* 0x00000009000f7202 */ /* 0x000fe20000000f00 */
[----:B------:R-:W-:Y:S01]  /*0590*/  IMAD.U32 R17, R17, 0x10000, RZ ;  /* 0x0001000011117824 */ /* 0x000fe200078e00ff */
[----:B------:R-:W-:Y:S01]  /*05a0*/  SHF.R.U32.HI R14, RZ, 0x10, R9 ;  /* 0x00000010ff0e7819 */ /* 0x000fe20000011609 */
[----:B------:R-:W-:Y:S01]  /*05b0*/  IMAD.MOV.U32 R9, RZ, RZ, R20 ;  /* 0x000000ffff097224 */ /* 0x000fe200078e0014 */
[----:B------:R-:W-:Y:S01]  /*05c0*/  MOV R11, R13 ;  /* 0x0000000d000b7202 */ /* 0x000fe20000000f00 */
[----:B------:R-:W-:Y:S01]  /*05d0*/  IMAD.U32 R15, R15, 0x10000, RZ ;  /* 0x000100000f0f7824 */ /* 0x000fe200078e00ff */
[----:B------:R-:W-:Y:S01]  /*05e0*/  MOV R7, R21 ;  /* 0x0000001500077202 */ /* 0x000fe20000000f00 */
        /* <DEDUP_REMOVED lines=23> */
.L_x_3087:
[----:B01----:R-:W0:Y:S08]  /*0760*/  LDC.64 R80, c[0x0][0x288] ;  /* 0x0000a200ff507b82 */ /* 0x003e300000000a00 */
[----:B------:R-:W1:Y:S08]  /*0770*/  LDC.64 R82, c[0x0][0x258] ;  /* 0x00009600ff527b82 */ /* 0x000e700000000a00 */
[----:B------:R-:W2:Y:S01]  /*0780*/  LDC.64 R4, c[0x0][0x280] ;  /* 0x0000a000ff047b82 */ /* 0x000ea20000000a00 */
[----:B0-----:R-:W-:-:S07]  /*0790*/  IMAD.WIDE R80, R91, 0x4, R80 ;  /* 0x000000045b507825 */ /* 0x001fce00078e0250 */
[----:B------:R-:W0:Y:S01]  /*07a0*/  LDC.64 R84, c[0x0][0x2c8] ;  /* 0x0000b200ff547b82 */ /* 0x000e220000000a00 */
[----:B------:R-:W3:Y:S01]  /*07b0*/  LDG.E R130, desc[UR4][R80.64] ;  /* 0x0000000450827981 */ /* 0x000ee2000c1e1900 */
[----:B-1----:R-:W-:-:S04]  /*07c0*/  IMAD.WIDE R118, R91, 0x4, R82 ;  /* 0x000000045b767825 */ /* 0x002fc800078e0252 */
[C---:B--2---:R-:W-:Y:S02]  /*07d0*/  IMAD.WIDE R82, R91.reuse, 0x4, R4 ;  /* 0x000000045b527825 */ /* 0x044fe400078e0204 */
        /* <DEDUP_REMOVED lines=17> */
[----:B------:R0:W5:Y:S02]  /*08f0*/  LDG.E.128 R64, desc[UR4][R86.64] ;  /* 0x0000000456407981 */ /* 0x000164000c1e1d00 */
.L_x_3043:
[----:B------:R-:W-:-:S07]  /*0900*/  VIADD R81, R4, 0x80 ;  /* 0x0000008004517836 */ /* 0x000fce0000000000 */
.L_x_3042:
[----:B------:R-:W-:Y:S05]  /*0910*/  BSYNC B1 ;  /* 0x0000000000017941 */ /* 0x000fea0003800000 */
.L_x_3041:
[----:B------:R-:W-:Y:S04]  /*0920*/  BSSY B1, `(.L_x_3044) ;  /* 0x0000008000017945 */ /* 0x000fe80003800000 */
[----:B------:R-:W-:Y:S05]  /*0930*/  @!P1 BRA `(.L_x_3045) ;  /* 0x0000000000189947 */ /* 0x000fea0003800000 */
[----:B------:R-:W-:-:S04]  /*0940*/  ISETP.NE.U32.AND P3, PT, RZ, UR12, PT ;  /* 0x0000000cff007c0c */ /* 0x000fc8000bf65070 */
[----:B------:R-:W-:-:S13]  /*0950*/  ISETP.NE.AND.EX P3, PT, RZ, UR13, PT, P3 ;  /* 0x0000000dff007c0c */ /* 0x000fda000bf65330 */
[----:B------:R-:W-:Y:S05]  /*0960*/  @!P3 BRA `(.L_x_3046) ;  /* 0x000000000008b947 */ /* 0x000fea0003800000 */
[----:B------:R-:W-:-:S06]  /*0970*/  IMAD.WIDE.U32 R68, R81, 0x10, R84 ;  /* 0x0000001051447825 */ /* 0x000fcc00078e0054 */
[----:B------:R-:W5:Y:S02]  /*0980*/  LDG.E.128 R68, desc[UR4][R68.64] ;  /* 0x0000000444447981 */ /* 0x000f64000c1e1d00 */
.L_x_3046:
[----:B------:R-:W-:-:S07]  /*0990*/  IADD3 R81, R81, 0x80, RZ ;  /* 0x0000008051517810 */ /* 0x000fce0007ffe0ff */
.L_x_3045:
[----:B------:R-:W-:Y:S05]  /*09a0*/  BSYNC B1 ;  /* 0x0000000000017941 */ /* 0x000fea0003800000 */
.L_x_3044:
[----:B------:R-:W-:Y:S02]  /*09b0*/  ISETP.NE.AND P3, PT, R2, RZ, PT ;  /* 0x000000ff0200720c */ /* 0x000fe40003f65270 */
[----:B------:R-:W-:-:S11]  /*09c0*/  CS2R R130, SRZ ;  /* 0x0000000000827805 */ /* 0x000fd6000001ff00 */
[----:B------:R-:W-:Y:S05]  /*09d0*/  @P3 BRA `(.L_x_3047) ;  /* 0x0000000800943947 */ /* 0x000fea0003800000 */
[----:B------:R-:W-:-:S06]  /*09e0*/  IMAD.WIDE.U32 R72, R81, 0x10, R84 ;  /* 0x0000001051487825 */ /* 0x000fcc00078e0054 */
[----:B------:R-:W5:Y:S01]  /*09f0*/  LDG.E.128 R72, desc[UR4][R72.64] ;  /* 0x0000000448487981 */ /* 0x000f62000c1e1d00 */
[----:B------:R-:W-:Y:S05]  /*0a00*/  BRA `(.L_x_3047) ;  /* 0x0000000800887947 */ /* 0x000fea0003800000 */
.L_x_3040:
        /* <DEDUP_REMOVED lines=8> */
[----:B------:R-:W-:Y:S02]  /*0a90*/  CS2R R130, SRZ ;  /* 0x0000000000827805 */ /* 0x000fe4000001ff00 */
        /* <DEDUP_REMOVED lines=21> */
[C---:B------:R-:W-:Y:S01]  /*0bf0*/  FADD.FTZ R110, -R118.reuse, R81 ;  /* 0x00000051766e7221 */ /* 0x040fe20000010100 */
[----:B------:R-:W-:Y:S02]  /*0c00*/  MOV R103, R105 ;  /* 0x0000006900677202 */ /* 0x000fe40000000f00 */
[C---:B-----5:R-:W-:Y:S01]  /*0c10*/  FMUL.FTZ R3, R5.reuse, R106 ;  /* 0x0000006a05037220 */ /* 0x060fe20000410000 */
        /* <DEDUP_REMOVED lines=29> */
.L_x_3049:
[----:B------:R-:W-:Y:S05]  /*0df0*/  BSYNC B1 ;  /* 0x0000000000017941 */ /* 0x000fea0003800000 */
.L_x_3048:
        /* <DEDUP_REMOVED lines=50> */
.L_x_3051:
[----:B------:R-:W-:Y:S05]  /*1120*/  BSYNC B1 ;  /* 0x0000000000017941 */ /* 0x000fea0003800000 */
.L_x_3050:
        /* <DEDUP_REMOVED lines=17> */
[----:B-----5:R-:W-:Y:S01]  /*1240*/  FMUL.FTZ R117, R5, R122 ;  /* 0x0000007a05757220 */ /* 0x020fe20000410000 */
[----:B------:R-:W-:Y:S01]  /*1250*/  SHF.L.U32 R123, R123, 0x10, RZ ;  /* 0x000000107b7b7819 */ /* 0x000fe200000006ff */
[----:B------:R-:W-:Y:S01]  /*1260*/  FMUL.FTZ R122, R5, R86 ;  /* 0x00000056057a7220 */ /* 0x000fe20000410000 */
[----:B------:R-:W-:Y:S01]  /*1270*/  FADD.FTZ R40, R40, R124 ;  /* 0x0000007c28287221 */ /* 0x000fe20000010000 */
[-C--:B------:R-:W-:Y:S01]  /*1280*/  FFMA.FTZ R52, R117, R124.reuse, R52 ;  /* 0x0000007c75347223 */ /* 0x080fe20000010034 */
[----:B------:R-:W-:Y:S01]  /*1290*/  MOV R119, R87 ;  /* 0x0000005700777202 */ /* 0x000fe20000000f00 */
[----:B------:R-:W-:Y:S01]  /*12a0*/  FMUL.FTZ R124, R21, R124 ;  /* 0x0000007c157c7220 */ /* 0x000fe20000410000 */
[----:B------:R-:W-:Y:S01]  /*12b0*/  FADD.FTZ R41, R41, R123 ;  /* 0x0000007b29297221 */ /* 0x000fe20000010000 */
[-C--:B------:R-:W-:Y:S01]  /*12c0*/  FFMA.FTZ R53, R122, R123.reuse, R53 ;  /* 0x0000007b7a357223 */ /* 0x080fe20000010035 */
[----:B------:R-:W-:Y:S01]  /*12d0*/  SHF.R.U32.HI R121, RZ, 0x10, R87 ;  /* 0x00000010ff797819 */ /* 0x000fe20000011657 */
[----:B------:R-:W-:Y:S01]  /*12e0*/  FMUL.FTZ R123, R20, R123 ;  /* 0x0000007b147b7220 */ /* 0x000fe20000410000 */
[----:B------:R-:W-:Y:S01]  /*12f0*/  FADD.FTZ R80, R131, R124 ;  /* 0x0000007c83507221 */ /* 0x000fe20000010000 */
[----:B------:R-:W-:Y:S01]  /*1300*/  FADD.FTZ R82, -R118, R82 ;  /* 0x0000005276527221 */ /* 0x000fe20000010100 */
[----:B------:R-:W-:-:S02]  /*1310*/  IMAD.U32 R119, R119, 0x10000, RZ ;  /* 0x0001000077777824 */ /* 0x000fc400078e00ff */
[----:B------:R-:W-:Y:S01]  /*1320*/  FFMA.FTZ R81, R117, R124, R130 ;  /* 0x0000007c75517223 */ /* 0x000fe20000010082 */
[----:B------:R-:W-:Y:S01]  /*1330*/  FADD.FTZ R128, -R118, R83 ;  /* 0x0000005376807221 */ /* 0x000fe20000010100 */
[----:B0-----:R-:W-:Y:S01]  /*1340*/  SHF.L.U32 R84, R121, 0x10, RZ ;  /* 0x0000001079547819 */ /* 0x001fe200000006ff */
[----:B------:R-:W-:Y:S01]  /*1350*/  FADD.FTZ R83, R80, R123 ;  /* 0x0000007b50537221 */ /* 0x000fe20000010000 */
        /* <DEDUP_REMOVED lines=13> */
.L_x_3047:
[----:B------:R-:W-:Y:S05]  /*1430*/  BSYNC B0 ;  /* 0x0000000000007941 */ /* 0x000fea0003800000 */
.L_x_3039:
        /* <DEDUP_REMOVED lines=25> */
.L_x_3102:
        /* <DEDUP_REMOVED lines=8> */
[----:B---3--:R-:W-:-:S04]  /*1650*/  LEA R84, R85, R84, 0x18 ;  /* 0x0000005455547211 */ /* 0x008fc800078ec0ff */
[----:B------:R-:W-:Y:S01]  /*1660*/  LEA R130, R81, R84, 0x3 ;  /* 0x0000005451827211 */ /* 0x000fe200078e18ff */
[----:B------:R-:W-:-:S05]  /*1670*/  @!P4 IMAD R127, R80, 0x8, R84 ;  /* 0x00000008507fc824 */ /* 0x000fca00078e0254 */
[----:B------:R0:W-:Y:S01]  /*1680*/  @!P4 STS.64 [R127+0x1800], R118 ;  /* 0x001800767f00c388 */ /* 0x0001e20000000a00 */
[----:B------:R-:W-:Y:S01]  /*1690*/  BAR.SYNC.DEFER_BLOCKING 0x0 ;  /* 0x0000000000007b1d */ /* 0x000fe20000010000 */
[----:B------:R-:W-:Y:S01]  /*16a0*/  ISETP.NE.AND P4, PT, R90, RZ, PT ;  /* 0x000000ff5a00720c */ /* 0x000fe20003f85270 */
[----:B0-----:R-:W-:-:S04]  /*16b0*/  HFMA2.MMA R119, -RZ, RZ, 0, 0 ;  /* 0x00000000ff777435 */ /* 0x001fc800000001ff */
        /* <DEDUP_REMOVED lines=13> */
[----:B-----5:R-:W-:-:S13]  /*1790*/  ISETP.GE.AND P4, PT, R129, 0x1, PT ;  /* 0x000000018100780c */ /* 0x020fda0003f86270 */
[----:B------:R-:W-:Y:S01]  /*17a0*/  @P4 VIADD R129, R129, 0xffffffff ;  /* 0xffffffff81814836 */ /* 0x000fe20000000000 */
[----:B------:R-:W-:-:S03]  /*17b0*/  @P4 LOP3.LUT R92, R93, 0x7f, RZ, 0xc0, !PT ;  /* 0x0000007f5d5c4812 */ /* 0x000fc600078ec0ff */
[----:B------:R-:W-:-:S05]  /*17c0*/  @P4 IMAD R129, R129, R94, RZ ;  /* 0x0000005e81814224 */ /* 0x000fca00078e02ff */
[----:B------:R-:W-:-:S04]  /*17d0*/  @P4 SHF.R.S32.HI R82, RZ, 0x1f, R129 ;  /* 0x0000001fff524819 */ /* 0x000fc80000011481 */
[----:B------:R-:W-:-:S04]  /*17e0*/  @P4 LEA.HI R129, R82, R129, RZ, 0x2 ;  /* 0x0000008152814211 */ /* 0x000fc800078f10ff */
[----:B------:R-:W-:Y:S01]  /*17f0*/  @P4 LEA.HI.SX32 R119, R129, R92, 0x1e ;  /* 0x0000005c81774211 */ /* 0x000fe200078ff2ff */
        /* <DEDUP_REMOVED lines=15> */
.L_x_3056:
[----:B------:R-:W-:Y:S05]  /*18f0*/  BSYNC B1 ;  /* 0x0000000000017941 */ /* 0x000fea0003800000 */
.L_x_3055:
        /* <DEDUP_REMOVED lines=11> */
.L_x_3058:
[----:B------:R-:W-:Y:S05]  /*19b0*/  BSYNC B1 ;  /* 0x0000000000017941 */ /* 0x000fea0003800000 */
.L_x_3057:
        /* <DEDUP_REMOVED lines=11> */
.L_x_3060:
[----:B------:R-:W-:Y:S05]  /*1a70*/  BSYNC B1 ;  /* 0x0000000000017941 */ /* 0x000fea0003800000 */
.L_x_3059:
        /* <DEDUP_REMOVED lines=16> */
.L_x_3062:
[----:B------:R-:W-:Y:S05]  /*1b80*/  BSYNC B1 ;  /* 0x0000000000017941 */ /* 0x000fea0003800000 */
.L_x_3061:
[----:B------:R-:W0:Y:S01]  /*1b90*/  @P4 LDC.64 R82, c[0x0][0x220] ;  /* 0x00008800ff524b82 */ /* 0x000e220000000a00 */
[----:B------:R-:W-:Y:S02]  /*1ba0*/  SEL R78, R127, R78, P5 ;  /* 0x0000004e7f4e7207 */ /* 0x000fe40002800000 */
[----:B------:R-:W-:-:S05]  /*1bb0*/  SEL R79, R118, R79, P5 ;  /* 0x0000004f764f7207 */ /* 0x000fca0002800000 */
[----:B------:R-:W1:Y:S08]  /*1bc0*/  @P4 LDC R129, c[0x0][0x29c] ;  /* 0x0000a700ff814b82 */ /* 0x000e700000000800 */
[----:B------:R-:W2:Y:S01]  /*1bd0*/  @P4 LDC R130, c[0x0][0x29c] ;  /* 0x0000a700ff824b82 */ /* 0x000ea20000000800 */
[----:B0-----:R-:W-:-:S07]  /*1be0*/  @P4 IMAD.WIDE.U32 R82, R119, 0x8, R82 ;  /* 0x0000000877524825 */ /* 0x001fce00078e0052 */
[----:B------:R-:W0:Y:S01]  /*1bf0*/  @P4 LDC R132, c[0x0][0x29c] ;  /* 0x0000a700ff844b82 */ /* 0x000e220000000800 */
[----:B------:R-:W3:Y:S01]  /*1c00*/  @P4 LDG.E.64 R82, desc[UR4][R82.64] ;  /* 0x0000000452524981 */ /* 0x000ee2000c1e1b00 */
[----:B------:R-:W-:Y:S01]  /*1c10*/  ISETP.NE.U32.AND P5, PT, R80, RZ, PT ;  /* 0x000000ff5000720c */ /* 0x000fe20003fa5070 */
[----:B-1----:R-:W-:-:S05]  /*1c20*/  @P4 FMUL.FTZ R84, R84, R129 ;  /* 0x0000008154544220 */ /* 0x002fca0000410000 */
[----:B------:R-:W1:Y:S01]  /*1c30*/  @P4 LDC R131, c[0x0][0x29c] ;  /* 0x0000a700ff834b82 */ /* 0x000e620000000800 */
[----:B------:R-:W-:Y:S01]  /*1c40*/  BSSY B1, `(.L_x_3063) ;  /* 0x000002b000017945 */ /* 0x000fe20003800000 */
[----:B------:R-:W-:Y:S01]  /*1c50*/  ISETP.NE.AND.EX P5, PT, R81, RZ, PT, P5 ;  /* 0x000000ff5100720c */ /* 0x000fe20003fa5350 */
[----:B--2---:R-:W-:-:S12]  /*1c60*/  @P4 FMUL.FTZ R85, R85, R130 ;  /* 0x0000008255554220 */ /* 0x004fd80000410000 */
[----:B------:R-:W2:Y:S01]  /*1c70*/  @P5 LDC.64 R80, c[0x0][0x308] ;  /* 0x0000c200ff505b82 */ /* 0x000ea20000000a00 */
[----:B0-----:R-:W-:Y:S01]  /*1c80*/  @P4 FMUL.FTZ R127, R127, R132 ;  /* 0x000000847f7f4220 */ /* 0x001fe20000410000 */
[----:B-1----:R-:W-:Y:S01]  /*1c90*/  @P4 FMUL.FTZ R118, R118, R131 ;  /* 0x0000008376764220 */ /* 0x002fe20000410000 */
[----:B--2---:R-:W-:-:S05]  /*1ca0*/  @P5 IMAD.WIDE.U32 R80, R4, 0x10, R80 ;  /* 0x0000001004505825 */ /* 0x004fca00078e0050 */
[----:B------:R0:W-:Y:S02]  /*1cb0*/  @P5 STG.E.128 desc[UR4][R80.64], R76 ;  /* 0x0000004c50005986 */ /* 0x0001e4000c101d04 */
[----:B0-----:R-:W-:Y:S01]  /*1cc0*/  @P4 FMUL.FTZ R81, R16, R84 ;  /* 0x0000005410514220 */ /* 0x001fe20000410000 */
[----:B------:R-:W-:-:S04]  /*1cd0*/  @P4 FMUL.FTZ R80, R17, R85 ;  /* 0x0000005511504220 */ /* 0x000fc80000410000 */
[----:B------:R-:W-:Y:S02]  /*1ce0*/  @P4 F2FP.BF16.F32.PACK_AB R81, RZ, R81 ;  /* 0x00000051ff51423e */ /* 0x000fe400000010ff */
[----:B------:R-:W-:Y:S02]  /*1cf0*/  @P4 F2FP.BF16.F32.PACK_AB R80, RZ, R80 ;  /* 0x00000050ff50423e */ /* 0x000fe400000010ff */
[----:B------:R-:W-:Y:S02]  /*1d00*/  @P4 PRMT R100, R81, 0x7610, R100 ;  /* 0x0000761051644816 */ /* 0x000fe40000000064 */
[----:B------:R-:W-:Y:S02]  /*1d10*/  @P4 PRMT R99, R80, 0x7610, R99 ;  /* 0x0000761050634816 */ /* 0x000fe40000000063 */
[C---:B---3--:R-:W-:Y:S02]  /*1d20*/  @P4 PRMT R95, R82.reuse, 0x7610, R95 ;  /* 0x00007610525f4816 */ /* 0x048fe4000000005f */
[--C-:B------:R-:W-:Y:S01]  /*1d30*/  @P4 SHF.R.U64 R129, R82, 0x10, R83.reuse ;  /* 0x0000001052814819 */ /* 0x100fe20000001253 */
[----:B------:R-:W-:Y:S01]  /*1d40*/  @P4 FMUL.FTZ R82, R15, R127 ;  /* 0x0000007f0f524220 */ /* 0x000fe20000410000 */
[----:B------:R-:W-:Y:S01]  /*1d50*/  @P4 PRMT R96, R83, 0x7610, R96 ;  /* 0x0000761053604816 */ /* 0x000fe20000000060 */
[----:B------:R-:W-:Y:S01]  /*1d60*/  @P4 IMAD.U32 R80, R95, 0x10000, RZ ;  /* 0x000100005f504824 */ /* 0x000fe200078e00ff */
[----:B------:R-:W-:-:S02]  /*1d70*/  @P4 SHF.R.U32.HI R83, RZ, 0x10, R83 ;  /* 0x00000010ff534819 */ /* 0x000fc40000011653 */
[----:B------:R-:W-:Y:S01]  /*1d80*/  @P4 PRMT R97, R129, 0x7610, R97 ;  /* 0x0000761081614816 */ /* 0x000fe20000000061 */
[----:B------:R-:W-:Y:S01]  /*1d90*/  @P4 FMUL.FTZ R129, R14, R118 ;  /* 0x000000760e814220 */ /* 0x000fe20000410000 */
[----:B------:R-:W-:Y:S01]  /*1da0*/  @P4 PRMT R98, R83, 0x7610, R98 ;  /* 0x0000761053624816 */ /* 0x000fe20000000062 */
[----:B------:R-:W-:Y:S01]  /*1db0*/  @P4 FFMA.FTZ R36, R85, R80, R36 ;  /* 0x0000005055244223 */ /* 0x000fe20000010024 */
[----:B------:R-:W-:Y:S02]  /*1dc0*/  @P4 F2FP.BF16.F32.PACK_AB R82, RZ, R82 ;  /* 0x00000052ff52423e */ /* 0x000fe400000010ff */
[----:B------:R-:W-:Y:S02]  /*1dd0*/  @P4 SHF.L.U32 R81, R97, 0x10, RZ ;  /* 0x0000001061514819 */ /* 0x000fe400000006ff */
[----:B------:R-:W-:Y:S01]  /*1de0*/  @P4 PRMT R101, R82, 0x7610, R101 ;  /* 0x0000761052654816 */ /* 0x000fe20000000065 */
[----:B------:R-:W-:Y:S01]  /*1df0*/  @P4 IMAD.U32 R82, R96, 0x10000, RZ ;  /* 0x0001000060524824 */ /* 0x000fe200078e00ff */
[----:B------:R-:W-:Y:S01]  /*1e00*/  @P4 SHF.L.U32 R83, R98, 0x10, RZ ;  /* 0x0000001062534819 */ /* 0x000fe200000006ff */
[----:B------:R-:W-:Y:S01]  /*1e10*/  @P4 FFMA.FTZ R37, R84, R81, R37 ;  /* 0x0000005154254223 */ /* 0x000fe20000010025 */
[----:B------:R-:W-:Y:S01]  /*1e20*/  @P4 F2FP.BF16.F32.PACK_AB R129, RZ, R129 ;  /* 0x00000081ff81423e */ /* 0x000fe200000010ff */
[----:B------:R-:W-:-:S02]  /*1e30*/  @P4 FFMA.FTZ R38, R127, R82, R38 ;  /* 0x000000527f264223 */ /* 0x000fc40000010026 */
[----:B------:R-:W-:Y:S01]  /*1e40*/  @P4 FFMA.FTZ R39, R118, R83, R39 ;  /* 0x0000005376274223 */ /* 0x000fe20000010027 */
        /* <DEDUP_REMOVED lines=10> */
.L_x_3064:
[----:B------:R-:W-:Y:S05]  /*1ef0*/  BSYNC B1 ;  /* 0x0000000000017941 */ /* 0x000fea0003800000 */
.L_x_3063:
[----:B------:R-:W-:Y:S01]  /*1f00*/  VIADD R4, R4, 0x80 ;  /* 0x0000008004047836 */ /* 0x000fe20000000000 */
[----:B------:R-:W-:-:S07]  /*1f10*/  IADD3 R119, R119, 0x80, RZ ;  /* 0x0000008077777810 */ /* 0x000fce0007ffe0ff */
.L_x_3054:
[----:B------:R-:W-:Y:S05]  /*1f20*/  BSYNC B0 ;  /* 0x0000000000007941 */ /* 0x000fea0003800000 */
.L_x_3053:
        /* <DEDUP_REMOVED lines=16> */
.L_x_3068:
[----:B------:R-:W-:Y:S05]  /*2030*/  BSYNC B1 ;  /* 0x0000000000017941 */ /* 0x000fea0003800000 */
.L_x_3067:
        /* <DEDUP_REMOVED lines=11> */
.L_x_3070:
[----:B------:R-:W-:Y:S05]  /*20f0*/  BSYNC B1 ;  /* 0x0000000000017941 */ /* 0x000fea0003800000 */
.L_x_3069:
        /* <DEDUP_REMOVED lines=11> */
.L_x_3072:
[----:B------:R-:W-:Y:S05]  /*21b0*/  BSYNC B1 ;  /* 0x0000000000017941 */ /* 0x000fea0003800000 */
.L_x_3071:
        /* <DEDUP_REMOVED lines=16> */
.L_x_3074:
[----:B------:R-:W-:Y:S05]  /*22c0*/  BSYNC B1 ;  /* 0x0000000000017941 */ /* 0x000fea0003800000 */
.L_x_3073:
        /* <DEDUP_REMOVED lines=23> */
[----:B------:R-:W-:Y:S01]  /*2440*/  @P4 PRMT R99, R80, 0x7610, R99 ;  /* 0x0000761050634816 */ /* 0x000fe20000000063 */
[----:B------:R-:W-:Y:S01]  /*2450*/  @P4 FMUL.FTZ R80, R10, R118 ;  /* 0x000000760a504220 */ /* 0x000fe20000410000 */
[----:B------:R-:W-:-:S04]  /*2460*/  @P4 PRMT R100, R81, 0x7610, R100 ;  /* 0x0000761051644816 */ /* 0x000fc80000000064 */
[----:B------:R-:W-:-:S04]  /*2470*/  @P4 F2FP.BF16.F32.PACK_AB R80, RZ, R80 ;  /* 0x00000050ff50423e */ /* 0x000fc800000010ff */
[----:B------:R-:W-:Y:S02]  /*2480*/  @P4 PRMT R102, R80, 0x7610, R102 ;  /* 0x0000761050664816 */ /* 0x000fe40000000066 */
[C---:B---3--:R-:W-:Y:S02]  /*2490*/  @P4 PRMT R95, R82.reuse, 0x7610, R95 ;  /* 0x00007610525f4816 */ /* 0x048fe4000000005f */
[--C-:B------:R-:W-:Y:S01]  /*24a0*/  @P4 SHF.R.U64 R129, R82, 0x10, R83.reuse ;  /* 0x0000001052814819 */ /* 0x100fe20000001253 */
[----:B------:R-:W-:Y:S01]  /*24b0*/  @P4 FMUL.FTZ R82, R11, R127 ;  /* 0x0000007f0b524220 */ /* 0x000fe20000410000 */
[----:B------:R-:W-:Y:S01]  /*24c0*/  @P4 PRMT R96, R83, 0x7610, R96 ;  /* 0x0000761053604816 */ /* 0x000fe20000000060 */
[----:B------:R-:W-:Y:S01]  /*24d0*/  @P4 IMAD.U32 R81, R95, 0x10000, RZ ;  /* 0x000100005f514824 */ /* 0x000fe200078e00ff */
[----:B------:R-:W-:Y:S02]  /*24e0*/  @P4 SHF.R.U32.HI R83, RZ, 0x10, R83 ;  /* 0x00000010ff534819 */ /* 0x000fe40000011653 */
[----:B------:R-:W-:Y:S01]  /*24f0*/  @P4 F2FP.BF16.F32.PACK_AB R82, RZ, R82 ;  /* 0x00000052ff52423e */ /* 0x000fe200000010ff */
[----:B------:R-:W-:Y:S01]  /*2500*/  @P4 FFMA.FTZ R32, R81, R85, R32 ;  /* 0x0000005551204223 */ /* 0x000fe20000010020 */
[----:B------:R-:W-:-:S02]  /*2510*/  @P4 PRMT R97, R129, 0x7610, R97 ;  /* 0x0000761081614816 */ /* 0x000fc40000000061 */
[----:B------:R-:W-:Y:S01]  /*2520*/  @P4 PRMT R98, R83, 0x7610, R98 ;  /* 0x0000761053624816 */ /* 0x000fe20000000062 */
[----:B------:R-:W-:Y:S01]  /*2530*/  @P4 IMAD.U32 R83, R96, 0x10000, RZ ;  /* 0x0001000060534824 */ /* 0x000fe200078e00ff */
[----:B------:R-:W-:Y:S02]  /*2540*/  @P4 PRMT R101, R82, 0x7610, R101 ;  /* 0x0000761052654816 */ /* 0x000fe40000000065 */
[----:B------:R-:W-:Y:S01]  /*2550*/  @P4 SHF.L.U32 R82, R97, 0x10, RZ ;  /* 0x0000001061524819 */ /* 0x000fe200000006ff */
[----:B------:R-:W-:Y:S01]  /*2560*/  @P4 FFMA.FTZ R34, R83, R127, R34 ;  /* 0x0000007f53224223 */ /* 0x000fe20000010022 */
[----:B------:R-:W-:-:S03]  /*2570*/  @P4 SHF.L.U32 R130, R98, 0x10, RZ ;  /* 0x0000001062824819 */ /* 0x000fc600000006ff */
[----:B------:R-:W-:Y:S02]  /*2580*/  @P4 FFMA.FTZ R33, R82, R84, R33 ;  /* 0x0000005452214223 */ /* 0x000fe40000010021 */
[----:B------:R-:W-:Y:S01]  /*2590*/  @P4 FFMA.FTZ R35, R130, R118, R35 ;  /* 0x0000007682234223 */ /* 0x000fe20000010023 */
        /* <DEDUP_REMOVED lines=9> */
.L_x_3076:
[----:B------:R-:W-:Y:S05]  /*2630*/  BSYNC B1 ;  /* 0x0000000000017941 */ /* 0x000fea0003800000 */
.L_x_3075:
[----:B------:R-:W-:Y:S01]  /*2640*/  VIADD R4, R4, 0x80 ;  /* 0x0000008004047836 */ /* 0x000fe20000000000 */
[----:B------:R-:W-:-:S07]  /*2650*/  IADD3 R119, R119, 0x80, RZ ;  /* 0x0000008077777810 */ /* 0x000fce0007ffe0ff */
.L_x_3066:
[----:B------:R-:W-:Y:S05]  /*2660*/  BSYNC B0 ;  /* 0x0000000000007941 */ /* 0x000fea0003800000 */
.L_x_3065:
        /* <DEDUP_REMOVED lines=17> */
.L_x_3080:
[----:B------:R-:W-:Y:S05]  /*2780*/  BSYNC B1 ;  /* 0x0000000000017941 */ /* 0x000fea0003800000 */
.L_x_3079:
        /* <DEDUP_REMOVED lines=11> */
.L_x_3082:
[----:B------:R-:W-:Y:S05]  /*2840*/  BSYNC B1 ;  /* 0x0000000000017941 */ /* 0x000fea0003800000 */
.L_x_3081:
        /* <DEDUP_REMOVED lines=11> */
.L_x_3084:
[----:B------:R-:W-:Y:S05]  /*2900*/  BSYNC B1 ;  /* 0x0000000000017941 */ /* 0x000fea0003800000 */
.L_x_3083:
[----:B------:R-:W0:Y:S01]  /*2910*/  @P4 LDC.64 R82, c[0x0][0x220] ;  /* 0x00008800ff524b82 */ /* 0x000e220000000a00 */
[----:B------:R-:W-:-:S04]  /*2920*/  @!P2 ISETP.NE.U32.AND P5, PT, R80, RZ, PT ;  /* 0x000000ff5000a20c */ /* 0x000fc80003fa5070 */
[----:B------:R-:W-:-:S03]  /*2930*/  @!P2 ISETP.NE.AND.EX P5, PT, R81, RZ, PT, P5 ;  /* 0x000000ff5100a20c */ /* 0x000fc60003fa5350 */
[----:B------:R-:W1:Y:S01]  /*2940*/  LDC.64 R84, c[0x0][0x308] ;  /* 0x0000c200ff547b82 */ /* 0x000e620000000a00 */
[----:B------:R-:W-:Y:S01]  /*2950*/  @!P2 FSEL R130, R75, RZ, P5 ;  /* 0x000000ff4b82a208 */ /* 0x000fe20002800000 */
[----:B0-----:R-:W-:-:S06]  /*2960*/  @P4 IMAD.WIDE.U32 R82, R119, 0x8, R82 ;  /* 0x0000000877524825 */ /* 0x001fcc00078e0052 */
[----:B------:R-:W5:Y:S01]  /*2970*/  @P4 LDG.E.64 R82, desc[UR4][R82.64] ;  /* 0x0000000452524981 */ /* 0x000f62000c1e1b00 */
[----:B------:R-:W-:Y:S01]  /*2980*/  BSSY B1, `(.L_x_3085) ;  /* 0x000000b000017945 */ /* 0x000fe20003800000 */
[----:B-1----:R-:W-:-:S04]  /*2990*/  ISETP.NE.U32.AND P5, PT, R84, RZ, PT ;  /* 0x000000ff5400720c */ /* 0x002fc80003fa5070 */
[----:B------:R-:W-:-:S04]  /*29a0*/  ISETP.NE.AND.EX P5, PT, R85, RZ, PT, P5 ;  /* 0x000000ff5500720c */ /* 0x000fc80003fa5350 */
[----:B------:R-:W-:Y:S01]  /*29b0*/  SEL R76, R127, R76, P5 ;  /* 0x0000004c7f4c7207 */ /* 0x000fe20002800000 */
[----:B------:R-:W-:Y:S08]  /*29c0*/  @!P2 BRA `(.L_x_3086) ;  /* 0x000000000018a947 */ /* 0x000ff00003800000 */
[----:B------:R-:W-:Y:S01]  /*29d0*/  ISETP.NE.U32.AND P2, PT, R80, RZ, PT ;  /* 0x000000ff5000720c */ /* 0x000fe20003f45070 */
[----:B------:R-:W-:-:S03]  /*29e0*/  FFMA.FTZ R86, R128, R87, R86 ;  /* 0x0000005780567223 */ /* 0x000fc60000010056 */
[----:B------:R-:W-:Y:S01]  /*29f0*/  ISETP.NE.AND.EX P2, PT, R81, RZ, PT, P2 ;  /* 0x000000ff5100720c */ /* 0x000fe20003f45320 */
[----:B------:R-:W-:-:S04]  /*2a00*/  FADD.FTZ R86, R125, -R86 ;  /* 0x800000567d567221 */ /* 0x000fc80000010000 */
[----:B------:R-:W-:-:S08]  /*2a10*/  FMUL.FTZ R130, R5, R86 ;  /* 0x0000005605827220 */ /* 0x000fd00000410000 */
[----:B------:R-:W-:-:S07]  /*2a20*/  @P2 FADD.FTZ R130, R75, R130 ;  /* 0x000000824b822221 */ /* 0x000fce0000010000 */
.L_x_3086:
[----:B------:R-:W-:Y:S05]  /*2a30*/  BSYNC B1 ;  /* 0x0000000000017941 */ /* 0x000fea0003800000 */
.L_x_3085:
[----:B------:R-:W-:Y:S01]  /*2a40*/  ISETP.NE.U32.AND P2, PT, R84, RZ, PT ;  /* 0x000000ff5400720c */ /* 0x000fe20003f45070 */
[----:B------:R-:W0:Y:S01]  /*2a50*/  @P4 LDC R86, c[0x0][0x29c] ;  /* 0x0000a700ff564b82 */ /* 0x000e220000000800 */
[----:B------:R-:W-:Y:S02]  /*2a60*/  SEL R78, R129, R78, P5 ;  /* 0x0000004e814e7207 */ /* 0x000fe40002800000 */
[----:B------:R-:W-:Y:S02]  /*2a70*/  ISETP.NE.AND.EX P2, PT, R85, RZ, PT, P2 ;  /* 0x000000ff5500720c */ /* 0x000fe40003f45320 */
[----:B------:R-:W-:Y:S02]  /*2a80*/  SEL R77, R118, R77, P5 ;  /* 0x0000004d764d7207 */ /* 0x000fe40002800000 */
[----:B------:R-:W-:Y:S01]  /*2a90*/  SEL R79, R130, R79, P5 ;  /* 0x0000004f824f7207 */ /* 0x000fe20002800000 */
[----:B------:R-:W1:Y:S01]  /*2aa0*/  @P4 LDC R84, c[0x0][0x29c] ;  /* 0x0000a700ff544b82 */ /* 0x000e620000000800 */
[----:B-----5:R-:W-:-:S02]  /*2ab0*/  @P4 SHF.R.U64 R87, R82, 0x10, R83 ;  /* 0x0000001052574819 */ /* 0x020fc40000001253 */
[----:B------:R-:W-:Y:S02]  /*2ac0*/  @P4 PRMT R95, R82, 0x7610, R95 ;  /* 0x00007610525f4816 */ /* 0x000fe4000000005f */
[----:B------:R-:W-:Y:S02]  /*2ad0*/  @P4 PRMT R96, R83, 0x7610, R96 ;  /* 0x0000761053604816 */ /* 0x000fe40000000060 */
[----:B------:R-:W-:Y:S01]  /*2ae0*/  @P4 SHF.R.U32.HI R83, RZ, 0x10, R83 ;  /* 0x00000010ff534819 */ /* 0x000fe20000011653 */
[----:B------:R-:W2:Y:S01]  /*2af0*/  @P2 LDC.64 R80, c[0x0][0x308] ;  /* 0x0000c200ff502b82 */ /* 0x000ea20000000a00 */
[----:B------:R-:W-:Y:S02]  /*2b00*/  @P4 PRMT R97, R87, 0x7610, R97 ;  /* 0x0000761057614816 */ /* 0x000fe40000000061 */
[----:B------:R-:W-:-:S05]  /*2b10*/  @P4 PRMT R98, R83, 0x7610, R98 ;  /* 0x0000761053624816 */ /* 0x000fca0000000062 */
[----:B------:R-:W3:Y:S01]  /*2b20*/  @P4 LDC R5, c[0x0][0x29c] ;  /* 0x0000a700ff054b82 */ /* 0x000ee20000000800 */
[----:B0-----:R-:W-:-:S04]  /*2b30*/  @P4 FMUL.FTZ R129, R129, R86 ;  /* 0x0000005681814220 */ /* 0x001fc80000410000 */
[----:B------:R-:W-:-:S03]  /*2b40*/  @P4 FMUL.FTZ R82, R7, R129 ;  /* 0x0000008107524220 */ /* 0x000fc60000410000 */
[----:B------:R-:W0:Y:S01]  /*2b50*/  @P4 LDC R85, c[0x0][0x29c] ;  /* 0x0000a700ff554b82 */ /* 0x000e220000000800 */
[----:B-1----:R-:W-:Y:S01]  /*2b60*/  @P4 FMUL.FTZ R127, R127, R84 ;  /* 0x000000547f7f4220 */ /* 0x002fe20000410000 */
[----:B------:R-:W-:-:S04]  /*2b70*/  @P4 F2FP.BF16.F32.PACK_AB R82, RZ, R82 ;  /* 0x00000052ff52423e */ /* 0x000fc800000010ff */
[----:B------:R-:W-:Y:S01]  /*2b80*/  @P4 PRMT R101, R82, 0x7610, R101 ;  /* 0x0000761052654816 */ /* 0x000fe20000000065 */
[----:B--2---:R-:W-:-:S04]  /*2b90*/  @P2 IMAD.WIDE.U32 R80, R4, 0x10, R80 ;  /* 0x0000001004502825 */ /* 0x004fc800078e0050 */
[----:B------:R-:W-:Y:S01]  /*2ba0*/  @P4 FMUL.FTZ R4, R9, R127 ;  /* 0x0000007f09044220 */ /* 0x000fe20000410000 */
[----:B------:R1:W-:Y:S01]  /*2bb0*/  @P2 STG.E.128 desc[UR4][R80.64], R76 ;  /* 0x0000004c50002986 */ /* 0x0003e2000c101d04 */
[----:B---3--:R-:W-:-:S04]  /*2bc0*/  @P4 FMUL.FTZ R118, R118, R5 ;  /* 0x0000000576764220 */ /* 0x008fc80000410000 */
[----:B------:R-:W-:Y:S01]  /*2bd0*/  @P4 FMUL.FTZ R5, R8, R118 ;  /* 0x0000007608054220 */ /* 0x000fe20000410000 */
[----:B0-----:R-:W-:-:S04]  /*2be0*/  @P4 FMUL.FTZ R130, R130, R85 ;  /* 0x0000005582824220 */ /* 0x001fc80000410000 */
[----:B------:R-:W-:-:S04]  /*2bf0*/  @P4 F2FP.BF16.F32.PACK_AB R5, RZ, R5 ;  /* 0x00000005ff05423e */ /* 0x000fc800000010ff */
[----:B------:R-:W-:Y:S01]  /*2c00*/  @P4 PRMT R100, R5, 0x7610, R100 ;  /* 0x0000761005644816 */ /* 0x000fe20000000064 */
[----:B------:R-:W-:Y:S01]  /*2c10*/  @P4 IMAD.U32 R5, R95, 0x10000, RZ ;  /* 0x000100005f054824 */ /* 0x000fe200078e00ff */
[----:B-1----:R-:W-:Y:S01]  /*2c20*/  @P4 F2FP.BF16.F32.PACK_AB R81, RZ, R4 ;  /* 0x00000004ff51423e */ /* 0x002fe200000010ff */
[----:B------:R-:W-:Y:S01]  /*2c30*/  @P4 FMUL.FTZ R4, R6, R130 ;  /* 0x0000008206044220 */ /* 0x000fe20000410000 */
[----:B------:R-:W-:Y:S01]  /*2c40*/  @P4 SHF.L.U32 R80, R98, 0x10, RZ ;  /* 0x0000001062504819 */ /* 0x000fe200000006ff */
[----:B------:R-:W-:Y:S01]  /*2c50*/  @P4 FFMA.FTZ R28, R5, R127, R28 ;  /* 0x0000007f051c4223 */ /* 0x000fe2000001001c */
[----:B------:R-:W-:Y:S01]  /*2c60*/  @P4 PRMT R99, R81, 0x7610, R99 ;  /* 0x0000761051634816 */ /* 0x000fe20000000063 */
[----:B------:R-:W-:Y:S01]  /*2c70*/  @P4 IMAD.U32 R81, R96, 0x10000, RZ ;  /* 0x0001000060514824 */ /* 0x000fe200078e00ff */
[----:B------:R-:W-:Y:S01]  /*2c80*/  @P4 F2FP.BF16.F32.PACK_AB R82, RZ, R4 ;  /* 0x00000004ff52423e */ /* 0x000fe200000010ff */
[----:B------:R-:W-:Y:S01]  /*2c90*/  @P4 FFMA.FTZ R31, R80, R130, R31 ;  /* 0x00000082501f4223 */ /* 0x000fe2000001001f */
[----:B------:R-:W-:Y:S01]  /*2ca0*/  @P4 SHF.L.U32 R4, R97, 0x10, RZ ;  /* 0x0000001061044819 */ /* 0x000fe200000006ff */
[----:B------:R-:W-:Y:S01]  /*2cb0*/  @P4 FFMA.FTZ R30, R81, R129, R30 ;  /* 0x00000081511e4223 */ /* 0x000fe2000001001e */
[----:B------:R-:W-:-:S03]  /*2cc0*/  @P4 PRMT R102, R82, 0x7610, R102 ;  /* 0x0000761052664816 */ /* 0x000fc60000000066 */
        /* <DEDUP_REMOVED lines=10> */
.L_x_3078:
[----:B------:R-:W-:Y:S05]  /*2d70*/  BSYNC B0 ;  /* 0x0000000000007941 */ /* 0x000fea0003800000 */
.L_x_3077:
[----:B------:R-:W-:Y:S01]  /*2d80*/  VIADD R91, R91, UR10 ;  /* 0x0000000a5b5b7c36 */ /* 0x000fe20008000000 */
[----:B------:R-:W-:-:S04]  /*2d90*/  SEL R127, RZ, 0x1, P3 ;  /* 0x00000001ff7f7807 */ /* 0x000fc80001800000 */
[----:B------:R-:W-:-:S13]  /*2da0*/  ISETP.GE.AND P2, PT, R91, UR11, PT ;  /* 0x0000000b5b007c0c */ /* 0x000fda000bf46270 */
[----:B------:R-:W-:Y:S05]  /*2db0*/  @!P2 BRA `(.L_x_3087) ;  /* 0xffffffd80068a947 */ /* 0x000fea000383ffff */
.L_x_3038:
[----:B------:R-:W2:Y:S01]  /*2dc0*/  S2R R2, SR_TID.X ;  /* 0x0000000000027919 */ /* 0x000ea20000002100 */
[----:B------:R-:W2:Y:S01]  /*2dd0*/  S2UR UR6, SR_CTAID.X ;  /* 0x00000000000679c3 */ /* 0x000ea20000002500 */
[----:B------:R-:W-:Y:S01]  /*2de0*/  BSSY B0, `(.L_x_3088) ;  /* 0x0000010000007945 */ /* 0x000fe20003800000 */
[C---:B--2---:R-:W-:Y:S02]  /*2df0*/  LEA.HI R3, R2.reuse, UR6, RZ, 0x19 ;  /* 0x0000000602037c11 */ /* 0x044fe4000f8fc8ff */
[----:B-----5:R-:W-:-:S03]  /*2e00*/  LOP3.LUT R9, R2, 0x7f, RZ, 0xc0, !PT ;  /* 0x0000007f02097812 */ /* 0x020fc600078ec0ff */
[----:B------:R-:W-:-:S05]  /*2e10*/  IMAD R94, R3, R94, RZ ;  /* 0x0000005e035e7224 */ /* 0x000fca00078e02ff */
[----:B------:R-:W-:Y:S01]  /*2e20*/  LEA.HI R9, R94, R9, RZ, 0x1e ;  /* 0x000000095e097211 */ /* 0x000fe200078ff0ff */
[----:B------:R-:W-:Y:S06]  /*2e30*/  @!P0 BRA `(.L_x_3089) ;  /* 0x0000000000288947 */ /* 0x000fec0003800000 */
[----:B------:R-:W2:Y:S08]  /*2e40*/  LDC.64 R2, c[0x0][0x2d0] ;  /* 0x0000b400ff027b82 */ /* 0x000eb00000000a00 */
[----:B-1----:R-:W1:Y:S08]  /*2e50*/  LDC.64 R4, c[0x0][0x2d8] ;  /* 0x0000b600ff047b82 */ /* 0x002e700000000a00 */
[----:B------:R-:W3:Y:S01]  /*2e60*/  LDC.64 R6, c[0x0][0x2f0] ;  /* 0x0000bc00ff067b82 */ /* 0x000ee20000000a00 */
[----:B--2---:R-:W-:-:S05]  /*2e70*/  IMAD.WIDE.U32 R2, R9, 0x10, R2 ;  /* 0x0000001009027825 */ /* 0x004fca00078e0002 */
[----:B------:R2:W-:Y:S01]  /*2e80*/  STG.E.128 desc[UR4][R2.64], R48 ;  /* 0x0000003002007986 */ /* 0x0005e2000c101d04 */
[----:B-1----:R-:W-:-:S05]  /*2e90*/  IMAD.WIDE.U32 R4, R9, 0x10, R4 ;  /* 0x0000001009047825 */ /* 0x002fca00078e0004 */
[----:B------:R2:W-:Y:S01]  /*2ea0*/  STG.E.128 desc[UR4][R4.64], R60 ;  /* 0x0000003c04007986 */ /* 0x0005e2000c101d04 */
[C---:B---3--:R-:W-:Y:S01]  /*2eb0*/  IMAD.WIDE.U32 R6, R9.reuse, 0x10, R6 ;  /* 0x0000001009067825 */ /* 0x048fe200078e0006 */
[----:B------:R-:W-:-:S04]  /*2ec0*/  IADD3 R9, R9, 0x80, RZ ;  /* 0x0000008009097810 */ /* 0x000fc80007ffe0ff */
[----:B------:R2:W-:Y:S03]  /*2ed0*/  STG.E.128 desc[UR4][R6.64], R36 ;  /* 0x0000002406007986 */ /* 0x0005e6000c101d04 */
.L_x_3089:
[----:B------:R-:W-:Y:S05]  /*2ee0*/  BSYNC B0 ;  /* 0x0000000000007941 */ /* 0x000fea0003800000 */
.L_x_3088:
[----:B------:R-:W-:Y:S04]  /*2ef0*/  BSSY B0, `(.L_x_3090) ;  /* 0x000000c000007945 */ /* 0x000fe80003800000 */
[----:B------:R-:W-:Y:S05]  /*2f00*/  @!P1 BRA `(.L_x_3091) ;  /* 0x0000000000289947 */ /* 0x000fea0003800000 */
[----:B--2---:R-:W2:Y:S08]  /*2f10*/  LDC.64 R2, c[0x0][0x2d0] ;  /* 0x0000b400ff027b82 */ /* 0x004eb00000000a00 */
[----:B-1----:R-:W1:Y:S08]  /*2f20*/  LDC.64 R4, c[0x0][0x2d8] ;  /* 0x0000b600ff047b82 */ /* 0x002e700000000a00 */
[----:B------:R-:W3:Y:S01]  /*2f30*/  LDC.64 R6, c[0x0][0x2f0] ;  /* 0x0000bc00ff067b82 */ /* 0x000ee20000000a00 */
[----:B--2---:R-:W-:-:S05]  /*2f40*/  IMAD.WIDE.U32 R2, R9, 0x10, R2 ;  /* 0x0000001009027825 */ /* 0x004fca00078e0002 */
[----:B------:R4:W-:Y:S01]  /*2f50*/  STG.E.128 desc[UR4][R2.64], R44 ;  /* 0x0000002c02007986 */ /* 0x0009e2000c101d04 */
[----:B-1----:R-:W-:-:S05]  /*2f60*/  IMAD.WIDE.U32 R4, R9, 0x10, R4 ;  /* 0x0000001009047825 */ /* 0x002fca00078e0004 */
[----:B------:R4:W-:Y:S01]  /*2f70*/  STG.E.128 desc[UR4][R4.64], R56 ;  /* 0x0000003804007986 */ /* 0x0009e2000c101d04 */
[----:B---3--:R-:W-:-:S04]  /*2f80*/  IMAD.WIDE.U32 R6, R9, 0x10, R6 ;  /* 0x0000001009067825 */ /* 0x008fc800078e0006 */
[----:B------:R-:W-:Y:S01]  /*2f90*/  VIADD R9, R9, 0x80 ;  /* 0x0000008009097836 */ /* 0x000fe20000000000 */
[----:B------:R4:W-:Y:S06]  /*2fa0*/  STG.E.128 desc[UR4][R6.64], R32 ;  /* 0x0000002006007986 */ /* 0x0009ec000c101d04 */
.L_x_3091:
[----:B------:R-:W-:Y:S05]  /*2fb0*/  BSYNC B0 ;  /* 0x0000000000007941 */ /* 0x000fea0003800000 */
.L_x_3090:
[----:B------:R-:W-:-:S13]  /*2fc0*/  ISETP.NE.AND P0, PT, R0, RZ, PT ;  /* 0x000000ff0000720c */ /* 0x000fda0003f05270 */
[----:B------:R-:W-:Y:S05]  /*2fd0*/  @!P0 EXIT ;  /* 0x000000000000894d */ /* 0x000fea0003800000 */
[----:B--2-4-:R-:W2:Y:S08]  /*2fe0*/  LDC.64 R2, c[0x0][0x2d0] ;  /* 0x0000b400ff027b82 */ /* 0x014eb00000000a00 */
[----:B-1----:R-:W1:Y:S08]  /*2ff0*/  LDC.64 R4, c[0x0][0x2d8] ;  /* 0x0000b600ff047b82 */ /* 0x002e700000000a00 */
[----:B------:R-:W3:Y:S01]  /*3000*/  LDC.64 R6, c[0x0][0x2f0] ;  /* 0x0000bc00ff067b82 */ /* 0x000ee20000000a00 */
[----:B--2---:R-:W-:-:S05]  /*3010*/  IMAD.WIDE.U32 R2, R9, 0x10, R2 ;  /* 0x0000001009027825 */ /* 0x004fca00078e0002 */
[----:B------:R-:W-:Y:S01]  /*3020*/  STG.E.128 desc[UR4][R2.64], R40 ;  /* 0x0000002802007986 */ /* 0x000fe2000c101d04 */
[----:B-1----:R-:W-:-:S05]  /*3030*/  IMAD.WIDE.U32 R4, R9, 0x10, R4 ;  /* 0x0000001009047825 */ /* 0x002fca00078e0004 */
[----:B------:R-:W-:Y:S01]  /*3040*/  STG.E.128 desc[UR4][R4.64], R52 ;  /* 0x0000003404007986 */ /* 0x000fe2000c101d04 */
[----:B---3--:R-:W-:-:S05]  /*3050*/  IMAD.WIDE.U32 R6, R9, 0x10, R6 ;  /* 0x0000001009067825 */ /* 0x008fca00078e0006 */
[----:B------:R-:W-:Y:S01]  /*3060*/  STG.E.128 desc[UR4][R6.64], R28 ;  /* 0x0000001c06007986 */ /* 0x000fe2000c101d04 */
[----:B------:R-:W-:Y:S05]  /*3070*/  EXIT ;  /* 0x000000000000794d */ /* 0x000fea0003800000 */
.L_x_3052:
[----:B------:R-:W-:Y:S01]  /*3080*/  HFMA2.MMA R136, -RZ, RZ, 0, 1.847743988037109375e-06 ;  /* 0x0000001fff887435 */ /* 0x000fe200000001ff */
[----:B------:R-:W-:Y:S01]  /*3090*/  MOV R134, R131 ;  /* 0x0000008300867202 */ /* 0x000fe20000000f00 */
[----:B------:R-:W-:Y:S02]  /*30a0*/  IMAD.MOV.U32 R133, RZ, RZ, 0x10 ;  /* 0x00000010ff857424 */ /* 0x000fe400078e00ff */
[----:B------:R-:W-:-:S07]  /*30b0*/  IMAD.MOV.U32 R127, RZ, RZ, -0x1 ;  /* 0xffffffffff7f7424 */ /* 0x000fce00078e00ff */
[----:B0----5:R-:W-:Y:S05]  /*30c0*/  WARPSYNC.COLLECTIVE R127, `(.L_x_3092) ;  /* 0x000000007f087348 */ /* 0x021fea0003c00000 */
[----:B------:R1:W2:Y:S02]  /*30d0*/  SHFL.DOWN P5, R132, R134, R133, R136 ;  /* 0x0800008586847389 */ /* 0x0002a400000a0088 */
[----:B012--5:R-:W-:Y:S01]  /*30e0*/  ENDCOLLECTIVE ;  /* 0x000000000000791b */ /* 0x027fe20003800000 */
.L_x_3092:
[----:B------:R-:W-:Y:S01]  /*30f0*/  IMAD.MOV.U32 R134, RZ, RZ, R130 ;  /* 0x000000ffff867224 */ /* 0x000fe200078e0082 */
[----:B------:R-:W-:-:S07]  /*3100*/  MOV R82, R132 ;  /* 0x0000008400527202 */ /* 0x000fce0000000f00 */
[----:B------:R-:W-:Y:S05]  /*3110*/  WARPSYNC.COLLECTIVE R127, `(.L_x_3093) ;  /* 0x000000007f087348 */ /* 0x000fea0003c00000 */
[----:B------:R0:W1:Y:S02]  /*3120*/  SHFL.DOWN P5, R132, R134, R133, R136 ;  /* 0x0800008586847389 */ /* 0x00006400000a0088 */
[----:B01----:R-:W-:Y:S01]  /*3130*/  ENDCOLLECTIVE ;  /* 0x000000000000791b */ /* 0x003fe20003800000 */
.L_x_3093:
[----:B------:R-:W-:Y:S01]  /*3140*/  FADD.FTZ R82, R82, R131 ;  /* 0x0000008352527221 */ /* 0x000fe20000010000 */
[----:B------:R-:W-:-:S03]  /*3150*/  HFMA2.MMA R133, -RZ, RZ, 0, 4.76837158203125e-07 ;  /* 0x00000008ff857435 */ /* 0x000fc600000001ff */
[----:B------:R-:W-:Y:S01]  /*3160*/  IMAD.MOV.U32 R134, RZ, RZ, R82 ;  /* 0x000000ffff867224 */ /* 0x000fe200078e0052 */
[----:B------:R-:W-:-:S07]  /*3170*/  MOV R83, R132 ;  /* 0x0000008400537202 */ /* 0x000fce0000000f00 */
[----:B------:R-:W-:Y:S05]  /*3180*/  WARPSYNC.COLLECTIVE R127, `(.L_x_3094) ;  /* 0x000000007f087348 */ /* 0x000fea0003c00000 */
[----:B------:R0:W1:Y:S02]  /*3190*/  SHFL.DOWN P5, R132, R134, R133, R136 ;  /* 0x0800008586847389 */ /* 0x00006400000a0088 */
[----:B01----:R-:W-:Y:S01]  /*31a0*/  ENDCOLLECTIVE ;  /* 0x000000000000791b */ /* 0x003fe20003800000 */
.L_x_3094:
[----:B------:R-:W-:-:S05]  /*31b0*/  FADD.FTZ R83, R83, R130 ;  /* 0x0000008253537221 */ /* 0x000fca0000010000 */
[----:B------:R-:W-:Y:S01]  /*31c0*/  MOV R134, R83 ;  /* 0x0000005300867202 */ /* 0x000fe20000000f00 */
[----:B------:R-:W-:-:S07]  /*31d0*/  IMAD.MOV.U32 R85, RZ, RZ, R132 ;  /* 0x000000ffff557224 */ /* 0x000fce00078e0084 */
[----:B------:R-:W-:Y:S05]  /*31e0*/  WARPSYNC.COLLECTIVE R127, `(.L_x_3095) ;  /* 0x000000007f087348 */ /* 0x000fea0003c00000 */
[----:B------:R0:W1:Y:S02]  /*31f0*/  SHFL.DOWN P5, R132, R134, R133, R136 ;  /* 0x0800008586847389 */ /* 0x00006400000a0088 */
[----:B01----:R-:W-:Y:S01]  /*3200*/  ENDCOLLECTIVE ;  /* 0x000000000000791b */ /* 0x003fe20003800000 */
.L_x_3095:
[----:B------:R-:W-:Y:S01]  /*3210*/  FADD.FTZ R85, R82, R85 ;  /* 0x0000005552557221 */ /* 0x000fe20000010000 */
[----:B------:R-:W-:-:S03]  /*3220*/  HFMA2.MMA R133, -RZ, RZ, 0, 2.384185791015625e-07 ;  /* 0x00000004ff857435 */ /* 0x000fc600000001ff */
[----:B------:R-:W-:Y:S01]  /*3230*/  IMAD.MOV.U32 R134, RZ, RZ, R85 ;  /* 0x000000ffff867224 */ /* 0x000fe200078e0055 */
[----:B------:R-:W-:-:S07]  /*3240*/  MOV R84, R132 ;  /* 0x0000008400547202 */ /* 0x000fce0000000f00 */
[----:B------:R-:W-:Y:S05]  /*3250*/  WARPSYNC.COLLECTIVE R127, `(.L_x_3096) ;  /* 0x000000007f087348 */ /* 0x000fea0003c00000 */
[----:B------:R0:W1:Y:S02]  /*3260*/  SHFL.DOWN P5, R132, R134, R133, R136 ;  /* 0x0800008586847389 */ /* 0x00006400000a0088 */
[----:B01----:R-:W-:Y:S01]  /*3270*/  ENDCOLLECTIVE ;  /* 0x000000000000791b */ /* 0x003fe20003800000 */
.L_x_3096:
[----:B------:R-:W-:-:S04]  /*3280*/  FADD.FTZ R84, R83, R84 ;  /* 0x0000005453547221 */ /* 0x000fc80000010000 */
[----:B------:R-:W-:Y:S01]  /*3290*/  IMAD.MOV.U32 R134, RZ, RZ, R84 ;  /* 0x000000ffff867224 */ /* 0x000fe200078e0054 */
[----:B------:R-:W-:-:S07]  /*32a0*/  MOV R86, R132 ;  /* 0x0000008400567202 */ /* 0x000fce0000000f00 */
[----:B------:R-:W-:Y:S05]  /*32b0*/  WARPSYNC.COLLECTIVE R127, `(.L_x_3097) ;  /* 0x000000007f087348 */ /* 0x000fea0003c00000 */
[----:B------:R0:W1:Y:S02]  /*32c0*/  SHFL.DOWN P5, R132, R134, R133, R136 ;  /* 0x0800008586847389 */ /* 0x00006400000a0088 */
[----:B01----:R-:W-:Y:S01]  /*32d0*/  ENDCOLLECTIVE ;  /* 0x000000000000791b */ /* 0x003fe20003800000 */
.L_x_3097:
[----:B------:R-:W-:-:S05]  /*32e0*/  FADD.FTZ R86, R85, R86 ;  /* 0x0000005655567221 */ /* 0x000fca0000010000 */
[----:B------:R-:W-:Y:S01]  /*32f0*/  MOV R134, R86 ;  /* 0x0000005600867202 */ /* 0x000fe20000000f00 */
[----:B------:R-:W-:Y:S01]  /*3300*/  IMAD.MOV.U32 R133, RZ, RZ, 0x2 ;  /* 0x00000002ff857424 */ /* 0x000fe200078e00ff */
[----:B------:R-:W-:-:S07]  /*3310*/  MOV R87, R132 ;  /* 0x0000008400577202 */ /* 0x000fce0000000f00 */
[----:B------:R-:W-:Y:S05]  /*3320*/  WARPSYNC.COLLECTIVE R127, `(.L_x_3098) ;  /* 0x000000007f087348 */ /* 0x000fea0003c00000 */
[----:B------:R0:W1:Y:S02]  /*3330*/  SHFL.DOWN P5, R132, R134, R133, R136 ;  /* 0x0800008586847389 */ /* 0x00006400000a0088 */
[----:B01----:R-:W-:Y:S01]  /*3340*/  ENDCOLLECTIVE ;  /* 0x000000000000791b */ /* 0x003fe20003800000 */
.L_x_3098:
[----:B------:R-:W-:-:S05]  /*3350*/  FADD.FTZ R87, R84, R87 ;  /* 0x0000005754577221 */ /* 0x000fca0000010000 */
[----:B------:R-:W-:Y:S02]  /*3360*/  MOV R134, R87 ;  /* 0x0000005700867202 */ /* 0x000fe40000000f00 */
[----:B------:R-:W-:-:S07]  /*3370*/  MOV R119, R132 ;  /* 0x0000008400777202 */ /* 0x000fce0000000f00 */
[----:B------:R-:W-:Y:S05]  /*3380*/  WARPSYNC.COLLECTIVE R127, `(.L_x_3099) ;  /* 0x000000007f087348 */ /* 0x000fea0003c00000 */
[----:B------:R0:W1:Y:S02]  /*3390*/  SHFL.DOWN P5, R132, R134, R133, R136 ;  /* 0x0800008586847389 */ /* 0x00006400000a0088 */
[----:B01----:R-:W-:Y:S01]  /*33a0*/  ENDCOLLECTIVE ;  /* 0x000000000000791b */ /* 0x003fe20003800000 */
.L_x_3099:
[----:B------:R-:W-:Y:S01]  /*33b0*/  FADD.FTZ R119, R86, R119 ;  /* 0x0000007756777221 */ /* 0x000fe20000010000 */
[----:B------:R-:W-:-:S04]  /*33c0*/  HFMA2.MMA R133, -RZ, RZ, 0, 5.9604644775390625e-08 ;  /* 0x00000001ff857435 */ /* 0x000fc800000001ff */
[----:B------:R-:W-:Y:S01]  /*33d0*/  MOV R134, R119 ;  /* 0x0000007700867202 */ /* 0x000fe20000000f00 */
[----:B------:R-:W-:-:S07]  /*33e0*/  IMAD.MOV.U32 R118, RZ, RZ, R132 ;  /* 0x000000ffff767224 */ /* 0x000fce00078e0084 */
[----:B------:R-:W-:Y:S05]  /*33f0*/  WARPSYNC.COLLECTIVE R127, `(.L_x_3100) ;  /* 0x000000007f087348 */ /* 0x000fea0003c00000 */
[----:B------:R0:W1:Y:S02]  /*3400*/  SHFL.DOWN P5, R132, R134, R133, R136 ;  /* 0x0800008586847389 */ /* 0x00006400000a0088 */
[----:B01----:R-:W-:Y:S01]  /*3410*/  ENDCOLLECTIVE ;  /* 0x000000000000791b */ /* 0x003fe20003800000 */
.L_x_3100:
[----:B------:R-:W-:-:S05]  /*3420*/  FADD.FTZ R82, R87, R118 ;  /* 0x0000007657527221 */ /* 0x000fca0000010000 */
[----:B------:R-:W-:Y:S01]  /*3430*/  MOV R134, R82 ;  /* 0x0000005200867202 */ /* 0x000fe20000000f00 */
[----:B------:R-:W-:-:S07]  /*3440*/  IMAD.MOV.U32 R118, RZ, RZ, R132 ;  /* 0x000000ffff767224 */ /* 0x000fce00078e0084 */
[----:B------:R-:W-:Y:S05]  /*3450*/  WARPSYNC.COLLECTIVE R127, `(.L_x_3101) ;  /* 0x000000007f087348 */ /* 0x000fea0003c00000 */
[----:B------:R0:W1:Y:S02]  /*3460*/  SHFL.DOWN P5, R132, R134, R133, R136 ;  /* 0x0800008586847389 */ /* 0x00006400000a0088 */
[----:B01----:R-:W-:Y:S01]  /*3470*/  ENDCOLLECTIVE ;  /* 0x000000000000791b */ /* 0x003fe20003800000 */
.L_x_3101:
[----:B------:R-:W-:Y:S01]  /*3480*/  MOV R83, R132 ;  /* 0x0000008400537202 */ /* 0x000fe20000000f00 */
[----:B------:R-:W-:Y:S06]  /*3490*/  BRA `(.L_x_3102) ;  /* 0xffffffe0004c7947 */ /* 0x000fec000383ffff */
.L_x_3103:
        /* <DEDUP_REMOVED lines=14> */
.L_x_8560:


//--------------------- .text._ZN10layer_norm13ln_bwd_kernelINS_13Kernel_traitsI13__nv_bfloat16S2_fS2_fjLj1536ELj1ELj1ELj4ELj8ENS_18Kernel_traits_baseILj1536ES2_S2_fS2_fjLj128EEEEELb0ELb1ELb1ELb1EEEvNS_9BwdParamsE --------------------------
	.section	.text._ZN10layer_norm13ln_bwd_kernelINS_13Kernel_traitsI13__nv_bfloat16S2_fS2_fjLj1536ELj1ELj1ELj4ELj8ENS_18Kernel_traits_baseILj1536ES2_S2_fS2_fjLj128EEEEELb0ELb1ELb1ELb1EEEvNS_9BwdParamsE,"ax",@progbits
	.align	128
        .global         _ZN10layer_norm13ln_bwd_kernelINS_13Kernel_traitsI13__nv_bfloat16S2_fS2_fjLj1536ELj1ELj1ELj4ELj8ENS_18Kernel_traits_baseILj1536ES2_S2_fS2_fjLj128EEEEELb0ELb1ELb1ELb1EEEvNS_9BwdParamsE
        .type           _ZN10layer_norm13ln_bwd_kernelINS_13Kernel_traitsI13__nv_bfloat16S2_fS2_fjLj1536ELj1ELj1ELj4ELj8ENS_18Kernel_traits_baseILj1536ES2_S2_fS2_fjLj128EEEEELb0ELb1ELb1ELb1EEEvNS_9BwdParamsE,@function
        .size           _ZN10layer_norm13ln_bwd_kernelINS_13Kernel_traitsI13__nv_bfloat16S2_fS2_fjLj1536ELj1ELj1ELj4ELj8ENS_18Kernel_traits_baseILj1536ES2_S2_fS2_fjLj128EEEEELb0ELb1ELb1ELb1EEEvNS_9BwdParamsE,(.L_x_8561 - _ZN10layer_norm13ln_bwd_kernelINS_13Kernel_traitsI13__nv_bfloat16S2_fS2_fjLj1536ELj1ELj1ELj4ELj8ENS_18Kernel_traits_baseILj1536ES2_S2_fS2_fjLj128EEEEELb0ELb1ELb1ELb1EEEvNS_9BwdParamsE)
        .other          _ZN10layer_norm13ln_bwd_kernelINS_13Kernel_traitsI13__nv_bfloat16S2_fS2_fjLj1536ELj1ELj1ELj4ELj8ENS_18Kernel_traits_baseILj1536ES2_S2_fS2_fjLj128EEEEELb0ELb1ELb1ELb1EEEvNS_9BwdParamsE,@"STO_CUDA_ENTRY STV_DEFAULT"
_ZN10layer_norm13ln_bwd_kernelINS_13Kernel_traitsI13__nv_bfloat16S2_fS2_fjLj1536ELj1ELj1ELj4ELj8ENS_18Kernel_traits_baseILj1536ES2_S2_fS2_fjLj128EEEEELb0ELb1ELb1ELb1EEEvNS_9BwdParamsE:
.text._ZN10layer_norm13ln_bwd_kernelINS_13Kernel_traitsI13__nv_bfloat16S2_fS2_fjLj1536ELj1ELj1ELj4ELj8ENS_18Kernel_traits_baseILj1536ES2_S2_fS2_fjLj128EEEEELb0ELb1ELb1ELb1EEEvNS_9BwdParamsE:
        /* <DEDUP_REMOVED lines=31> */
.L_x_3104:
        /* <DEDUP_REMOVED lines=13> */
[----:B------:R0:W5:Y:S01]  /*02c0*/  LDG.E.64 R28, desc[UR4][R10.64+0x800] ;  /* 0x000800040a1c7981 */ /* 0x000162000c1e1b00 */
        /* <DEDUP_REMOVED lines=23> */
[----:B------:R-:W-:Y:S01]  /*0440*/  SHF.L.U32 R6, R7, 0x10, RZ ;  /* 0x0000001007067819 */ /* 0x000fe200000006ff */
[C---:B---3--:R-:W-:Y:S01]  /*0450*/  IMAD.U32 R7, R14.reuse, 0x10000, RZ ;  /* 0x000100000e077824 */ /* 0x048fe200078e00ff */
[----:B------:R-:W-:Y:S02]  /*0460*/  SHF.R.U64 R21, R14, 0x10, R15 ;  /* 0x000000100e157819 */ /* 0x000fe4000000120f */
[--C-:B----4-:R-:W-:Y:S02]  /*0470*/  SHF.R.U64 R27, R16, 0x10, R17.reuse ;  /* 0x00000010101b7819 */ /* 0x110fe40000001211 */
[----:B------:R-:W-:-:S02]  /*0480*/  SHF.R.U32.HI R92, RZ, 0x10, R17 ;  /* 0x00000010ff5c7819 */ /* 0x000fc40000011611 */
[----:B------:R-:W-:Y:S02]  /*0490*/  SHF.L.U32 R14, R17, 0x10, RZ ;  /* 0x00000010110e7819 */ /* 0x000fe400000006ff */
[----:B------:R-:W1:Y:S01]  /*04a0*/  LDC.U8 R17, c[0x0][0x2a0] ;  /* 0x0000a800ff117b82 */ /* 0x000e620000000000 */
[C---:B-----5:R-:W-:Y:S01]  /*04b0*/  SHF.R.U64 R23, R24.reuse, 0x10, R25 ;  /* 0x0000001018177819 */ /* 0x060fe20000001219 */
[----:B------:R-:W-:Y:S01]  /*04c0*/  IMAD.U32 R9, R24, 0x10000, RZ ;  /* 0x0001000018097824 */ /* 0x000fe200078e00ff */
[----:B------:R-:W-:Y:S02]  /*04d0*/  SHF.R.U32.HI R22, RZ, 0x10, R15 ;  /* 0x00000010ff167819 */ /* 0x000fe4000001160f */
[----:B------:R-:W-:Y:S02]  /*04e0*/  SHF.R.U32.HI R24, RZ, 0x10, R25 ;  /* 0x00000010ff187819 */ /* 0x000fe40000011619 */
[----:B0-----:R-:W-:Y:S02]  /*04f0*/  SHF.L.U32 R10, R25, 0x10, RZ ;  /* 0x00000010190a7819 */ /* 0x001fe400000006ff */
[----:B------:R-:W-:-:S02]  /*0500*/  SHF.R.U32.HI R26, RZ, 0x10, R13 ;  /* 0x00000010ff1a7819 */ /* 0x000fc4000001160d */
[----:B------:R-:W-:Y:S01]  /*0510*/  SHF.R.U32.HI R94, RZ, 0x10, R29 ;  /* 0x00000010ff5e7819 */ /* 0x000fe2000001161d */
[C---:B------:R-:W-:Y:S01]  /*0520*/  IMAD.U32 R11, R12.reuse, 0x10000, RZ ;  /* 0x000100000c0b7824 */ /* 0x040fe200078e00ff */
[----:B------:R-:W-:Y:S02]  /*0530*/  SHF.R.U64 R25, R12, 0x10, R13 ;  /* 0x000000100c197819 */ /* 0x000fe4000000120d */
[----:B------:R-:W-:Y:S02]  /*0540*/  SHF.R.U64 R93, R28, 0x10, R29 ;  /* 0x000000101c5d7819 */ /* 0x000fe4000000121d */
        /* <DEDUP_REMOVED lines=16> */
[----:B------:R-:W-:-:S07]  /*0650*/  SHF.L.U32 R93, R93, 0x10, RZ ;  /* 0x000000105d5d7819 */ /* 0x000fce00000006ff */
.L_x_3144:
[----:B0-----:R-:W0:Y:S08]  /*0660*/  LDC.64 R82, c[0x0][0x288] ;  /* 0x0000a200ff527b82 */ /* 0x001e300000000a00 */
[----:B------:R-:W2:Y:S08]  /*0670*/  LDC.64 R84, c[0x0][0x258] ;  /* 0x00009600ff547b82 */ /* 0x000eb00000000a00 */
[----:B------:R-:W3:Y:S01]  /*0680*/  LDC.64 R80, c[0x0][0x280] ;  /* 0x0000a000ff507b82 */ /* 0x000ee20000000a00 */
[----:B0-----:R-:W-:-:S07]  /*0690*/  IMAD.WIDE R82, R4, 0x4, R82 ;  /* 0x0000000404527825 */ /* 0x001fce00078e0252 */
[----:B------:R-:W0:Y:S01]  /*06a0*/  LDC R135, c[0x0][0x218] ;  /* 0x00008600ff877b82 */ /* 0x000e220000000800 */
[----:B------:R-:W4:Y:S01]  /*06b0*/  LDG.E R82, desc[UR4][R82.64] ;  /* 0x0000000452527981 */ /* 0x000f22000c1e1900 */
[----:B--2---:R-:W-:-:S06]  /*06c0*/  IMAD.WIDE R84, R4, 0x4, R84 ;  /* 0x0000000404547825 */ /* 0x004fcc00078e0254 */
[----:B------:R-:W2:Y:S01]  /*06d0*/  LDC.64 R112, c[0x0][0x2c8] ;  /* 0x0000b200ff707b82 */ /* 0x000ea20000000a00 */
[----:B------:R0:W5:Y:S01]  /*06e0*/  LDG.E R95, desc[UR4][R84.64] ;  /* 0x00000004545f7981 */ /* 0x000162000c1e1900 */
[----:B---3--:R-:W-:-:S05]  /*06f0*/  IMAD.WIDE R80, R4, 0x4, R80 ;  /* 0x0000000404507825 */ /* 0x008fca00078e0250 */
[----:B------:R3:W5:Y:S01]  /*0700*/  LDG.E R130, desc[UR4][R80.64] ;  /* 0x0000000450827981 */ /* 0x000762000c1e1900 */
[----:B0-----:R-:W-:-:S05]  /*0710*/  IMAD R86, R4, R135, RZ ;  /* 0x0000008704567224 */ /* 0x001fca00078e02ff */
[----:B------:R-:W-:-:S04]  /*0720*/  SHF.R.S32.HI R87, RZ, 0x1f, R86 ;  /* 0x0000001fff577819 */ /* 0x000fc80000011456 */
[----:B------:R-:W-:-:S04]  /*0730*/  LEA.HI R87, R87, R86, RZ, 0x2 ;  /* 0x0000005657577211 */ /* 0x000fc800078f10ff */
[----:B------:R-:W-:Y:S01]  /*0740*/  LEA.HI.SX32 R137, R87, R18, 0x1e ;  /* 0x0000001257897211 */ /* 0x000fe200078ff2ff */
[----:B------:R-:W-:Y:S03]  /*0750*/  BSSY B0, `(.L_x_3106) ;  /* 0x00000a1000007945 */ /* 0x000fe60003800000 */
[C---:B------:R-:W-:Y:S01]  /*0760*/  IADD3 R131, R137.reuse, 0x80, RZ ;  /* 0x0000008089837810 */ /* 0x040fe20007ffe0ff */
[C---:B------:R-:W-:Y:S02]  /*0770*/  VIADD R96, R137.reuse, 0x100 ;  /* 0x0000010089607836 */ /* 0x040fe40000000000 */
[----:B--2---:R-:W-:-:S04]  /*0780*/  IMAD.WIDE.U32 R132, R137, 0x10, R112 ;  /* 0x0000001089847825 */ /* 0x004fc800078e0070 */
[----:B------:R-:W-:-:S04]  /*0790*/  IMAD.WIDE.U32 R118, R131, 0x10, R112 ;  /* 0x0000001083767825 */ /* 0x000fc800078e0070 */
[----:B------:R-:W-:Y:S01]  /*07a0*/  IMAD.WIDE.U32 R112, R96, 0x10, R112 ;  /* 0x0000001060707825 */ /* 0x000fe200078e0070 */
[----:B----4-:R-:W-:-:S13]  /*07b0*/  ISETP.GT.AND P6, PT, R82, RZ, PT ;  /* 0x000000ff5200720c */ /* 0x010fda0003fc4270 */
[----:B---3--:R-:W-:Y:S05]  /*07c0*/  @P6 BRA `(.L_x_3107) ;  /* 0x00000000002c6947 */ /* 0x008fea0003800000 */
[----:B------:R-:W-:Y:S01]  /*07d0*/  MOV R97, UR14 ;  /* 0x0000000e00617c02 */ /* 0x000fe20008000f00 */
[----:B------:R-:W-:Y:S01]  /*07e0*/  IMAD.U32 R98, RZ, RZ, UR15 ;  /* 0x0000000fff627e24 */ /* 0x000fe2000f8e00ff */
[----:B------:R-:W-:Y:S02]  /*07f0*/  CS2R R80, SRZ ;  /* 0x0000000000507805 */ /* 0x000fe4000001ff00 */
[----:B------:R-:W-:-:S04]  /*0800*/  ISETP.NE.U32.AND P0, PT, R97, RZ, PT ;  /* 0x000000ff6100720c */ /* 0x000fc80003f05070 */
[----:B------:R-:W-:-:S13]  /*0810*/  ISETP.NE.AND.EX P0, PT, R98, RZ, PT, P0 ;  /* 0x000000ff6200720c */ /* 0x000fda0003f05300 */
[----:B------:R-:W-:Y:S05]  /*0820*/  @!P0 BRA `(.L_x_3108) ;  /* 0x00000008004c8947 */ /* 0x000fea0003800000 */
[----:B------:R0:W5:Y:S04]  /*0830*/  LDG.E.128 R36, desc[UR4][R132.64] ;  /* 0x0000000484247981 */ /* 0x000168000c1e1d00 */
[----:B------:R0:W5:Y:S04]  /*0840*/  LDG.E.128 R32, desc[UR4][R118.64] ;  /* 0x0000000476207981 */ /* 0x000168000c1e1d00 */
[----:B------:R0:W5:Y:S01]  /*0850*/  LDG.E.128 R28, desc[UR4][R112.64] ;  /* 0x00000004701c7981 */ /* 0x000162000c1e1d00 */
[----:B------:R-:W-:Y:S01]  /*0860*/  CS2R R80, SRZ ;  /* 0x0000000000507805 */ /* 0x000fe2000001ff00 */
[----:B------:R-:W-:Y:S06]  /*0870*/  BRA `(.L_x_3108) ;  /* 0x0000000800387947 */ /* 0x000fec0003800000 */
.L_x_3107:
[----:B------:R-:W0:Y:S01]  /*0880*/  LDC.64 R88, c[0x0][0x250] ;  /* 0x00009400ff587b82 */ /* 0x000e220000000a00 */
[----:B------:R-:W-:-:S05]  /*0890*/  IADD3 R18, R82, -0x1, RZ ;  /* 0xffffffff52127810 */ /* 0x000fca0007ffe0ff */
[----:B------:R-:W-:Y:S02]  /*08a0*/  IMAD R18, R18, R135, RZ ;  /* 0x0000008712127224 */ /* 0x000fe400078e02ff */
[----:B------:R-:W2:Y:S03]  /*08b0*/  LDC.64 R86, c[0x0][0x2b8] ;  /* 0x0000ae00ff567b82 */ /* 0x000ea60000000a00 */
[----:B------:R-:W-:-:S04]  /*08c0*/  SHF.R.S32.HI R3, RZ, 0x1f, R18 ;  /* 0x0000001fff037819 */ /* 0x000fc80000011412 */
[----:B------:R-:W-:Y:S01]  /*08d0*/  LEA.HI R3, R3, R18, RZ, 0x2 ;  /* 0x0000001203037211 */ /* 0x000fe200078f10ff */
[----:B------:R-:W3:Y:S01]  /*08e0*/  LDC.64 R84, c[0x0][0x238] ;  /* 0x00008e00ff547b82 */ /* 0x000ee20000000a00 */
[----:B------:R-:W-:-:S04]  /*08f0*/  LOP3.LUT R18, R2, 0x7f, RZ, 0xc0, !PT ;  /* 0x0000007f02127812 */ /* 0x000fc800078ec0ff */
[----:B------:R-:W-:Y:S01]  /*0900*/  LEA.HI.SX32 R111, R3, R18, 0x1e ;  /* 0x00000012036f7211 */ /* 0x000fe200078ff2ff */
[----:B0-----:R-:W-:-:S04]  /*0910*/  IMAD.WIDE R88, R4, 0x4, R88 ;  /* 0x0000000404587825 */ /* 0x001fc800078e0258 */
[C---:B------:R-:W-:Y:S01]  /*0920*/  VIADD R109, R111.reuse, 0x80 ;  /* 0x000000806f6d7836 */ /* 0x040fe20000000000 */
[----:B------:R0:W4:Y:S01]  /*0930*/  LDG.E R3, desc[UR4][R88.64] ;  /* 0x0000000458037981 */ /* 0x000122000c1e1900 */
[C---:B--2---:R-:W-:Y:S01]  /*0940*/  IMAD.WIDE.U32 R106, R111.reuse, 0x8, R86 ;  /* 0x000000086f6a7825 */ /* 0x044fe200078e0056 */
[----:B------:R-:W-:-:S03]  /*0950*/  IADD3 R111, R111, 0x100, RZ ;  /* 0x000001006f6f7810 */ /* 0x000fc60007ffe0ff */
[----:B------:R-:W-:Y:S02]  /*0960*/  IMAD.WIDE.U32 R108, R109, 0x8, R86 ;  /* 0x000000086d6c7825 */ /* 0x000fe400078e0056 */
[----:B------:R-:W2:Y:S02]  /*0970*/  LDG.E.64 R106, desc[UR4][R106.64] ;  /* 0x000000046a6a7981 */ /* 0x000ea4000c1e1b00 */
[----:B---3--:R-:W-:Y:S02]  /*0980*/  IMAD.WIDE.U32 R80, R137, 0x10, R84 ;  /* 0x0000001089507825 */ /* 0x008fe400078e0054 */
[----:B------:R-:W3:Y:S02]  /*0990*/  LDG.E.64 R108, desc[UR4][R108.64] ;  /* 0x000000046c6c7981 */ /* 0x000ee4000c1e1b00 */
[----:B------:R-:W-:Y:S02]  /*09a0*/  IMAD.WIDE.U32 R110, R111, 0x8, R86 ;  /* 0x000000086f6e7825 */ /* 0x000fe400078e0056 */
[----:B------:R-:W3:Y:S02]  /*09b0*/  LDG.E.128 R80, desc[UR4][R80.64] ;  /* 0x0000000450507981 */ /* 0x000ee4000c1e1d00 */
[----:B------:R-:W-:-:S02]  /*09c0*/  IMAD.WIDE.U32 R86, R131, 0x10, R84 ;  /* 0x0000001083567825 */ /* 0x000fc400078e0054 */
[----:B------:R-:W3:Y:S02]  /*09d0*/  LDG.E.64 R110, desc[UR4][R110.64] ;  /* 0x000000046e6e7981 */ /* 0x000ee4000c1e1b00 */
[----:B0-----:R-:W-:Y:S02]  /*09e0*/  IMAD.WIDE.U32 R88, R96, 0x10, R84 ;  /* 0x0000001060587825 */ /* 0x001fe400078e0054 */
[----:B------:R-:W3:Y:S04]  /*09f0*/  LDG.E.128 R84, desc[UR4][R86.64] ;  /* 0x0000000456547981 */ /* 0x000ee8000c1e1d00 */
[----:B------:R-:W3:Y:S01]  /*0a00*/  LDG.E.128 R88, desc[UR4][R88.64] ;  /* 0x0000000458587981 */ /* 0x000ee2000c1e1d00 */
[----:B------:R-:W-:Y:S01]  /*0a10*/  IMAD.U32 R97, RZ, RZ, UR14 ;  /* 0x0000000eff617e24 */ /* 0x000fe2000f8e00ff */
[----:B------:R-:W-:-:S04]  /*0a20*/  MOV R98, UR15 ;  /* 0x0000000f00627c02 */ /* 0x000fc80008000f00 */
[----:B------:R-:W-:-:S04]  /*0a30*/  ISETP.NE.U32.AND P0, PT, R97, RZ, PT ;  /* 0x000000ff6100720c */ /* 0x000fc80003f05070 */
[----:B------:R-:W-:-:S13]  /*0a40*/  ISETP.NE.AND.EX P0, PT, R98, RZ, PT, P0 ;  /* 0x000000ff6200720c */ /* 0x000fda0003f05300 */
[----:B------:R-:W5:Y:S04]  /*0a50*/  @P0 LDG.E.128 R36, desc[UR4][R132.64] ;  /* 0x0000000484240981 */ /* 0x000f68000c1e1d00 */
[----:B------:R-:W5:Y:S04]  /*0a60*/  @P0 LDG.E.128 R32, desc[UR4][R118.64] ;  /* 0x0000000476200981 */ /* 0x000f68000c1e1d00 */
[----:B------:R0:W5:Y:S01]  /*0a70*/  @P0 LDG.E.128 R28, desc[UR4][R112.64] ;  /* 0x00000004701c0981 */ /* 0x000162000c1e1d00 */
[----:B-1----:R-:W-:-:S04]  /*0a80*/  ISETP.NE.AND P0, PT, R17, RZ, PT ;  /* 0x000000ff1100720c */ /* 0x002fc80003f05270 */
[----:B----4-:R-:W-:Y:S01]  /*0a90*/  FSEL R3, R3, RZ, !P0 ;  /* 0x000000ff03037208 */ /* 0x010fe20004000000 */
[----:B--2---:R-:W-:Y:S01]  /*0aa0*/  IMAD.MOV.U32 R114, RZ, RZ, R106 ;  /* 0x000000ffff727224 */ /* 0x004fe200078e006a */
[----:B------:R-:W-:Y:S02]  /*0ab0*/  SHF.R.U64 R126, R106, 0x10, R107 ;  /* 0x000000106a7e7819 */ /* 0x000fe4000000126b */
[----:B---3--:R-:W-:Y:S01]  /*0ac0*/  SHF.R.U64 R125, R108, 0x10, R109 ;  /* 0x000000106c7d7819 */ /* 0x008fe2000000126d */
[C---:B------:R-:W-:Y:S01]  /*0ad0*/  FADD.FTZ R80, -R3.reuse, R80 ;  /* 0x0000005003507221 */ /* 0x040fe20000010100 */
[C---:B------:R-:W-:Y:S01]  /*0ae0*/  FADD.FTZ R116, -R3.reuse, R83 ;  /* 0x0000005303747221 */ /* 0x040fe20000010100 */
[----:B------:R-:W-:Y:S02]  /*0af0*/  IMAD.MOV.U32 R83, RZ, RZ, R108 ;  /* 0x000000ffff537224 */ /* 0x000fe400078e006c */
[C---:B------:R-:W-:Y:S01]  /*0b00*/  FADD.FTZ R106, -R3.reuse, R81 ;  /* 0x00000051036a7221 */ /* 0x040fe20000010100 */
[----:B0-----:R-:W-:Y:S01]  /*0b10*/  IMAD.MOV.U32 R113, RZ, RZ, R110 ;  /* 0x000000ffff717224 */ /* 0x001fe200078e006e */
[----:B------:R-:W-:Y:S01]  /*0b20*/  SHF.R.U64 R121, R110, 0x10, R111 ;  /* 0x000000106e797819 */ /* 0x000fe2000000126f */
[C---:B------:R-:W-:Y:S01]  /*0b30*/  FADD.FTZ R82, -R3.reuse, R82 ;  /* 0x0000005203527221 */ /* 0x040fe20000010100 */
[----:B------:R-:W-:Y:S01]  /*0b40*/  MOV R115, R107 ;  /* 0x0000006b00737202 */ /* 0x000fe20000000f00 */
        /* <DEDUP_REMOVED lines=9> */
[----:B------:R-:W-:Y:S01]  /*0be0*/  IMAD.U32 R114, R114, 0x10000, RZ ;  /* 0x0001000072727824 */ /* 0x000fe200078e00ff */
[----:B------:R-:W-:Y:S01]  /*0bf0*/  SHF.L.U32 R80, R126, 0x10, RZ ;  /* 0x000000107e507819 */ /* 0x000fe200000006ff */
[C---:B------:R-:W-:Y:S01]  /*0c00*/  FMUL.FTZ R88, R95.reuse, R106 ;  /* 0x0000006a5f587220 */ /* 0x040fe20000410000 */
[----:B------:R-:W-:Y:S01]  /*0c10*/  FMUL.FTZ R89, R95, R82 ;  /* 0x000000525f597220 */ /* 0x000fe20000410000 */
[----:B------:R-:W-:Y:S01]  /*0c20*/  FADD.FTZ R68, R68, R114 ;  /* 0x0000007244447221 */ /* 0x000fe20000010000 */
[----:B------:R-:W-:Y:S01]  /*0c30*/  FFMA.FTZ R44, R3, R114, R44 ;  /* 0x00000072032c7223 */ /* 0x000fe2000001002c */
[----:B------:R-:W-:-:S02]  /*0c40*/  IMAD.U32 R81, R115, 0x10000, RZ ;  /* 0x0001000073517824 */ /* 0x000fc400078e00ff */
[----:B------:R-:W-:Y:S01]  /*0c50*/  FMUL.FTZ R114, R5, R114 ;  /* 0x0000007205727220 */ /* 0x000fe20000410000 */
[----:B------:R-:W-:Y:S01]  /*0c60*/  SHF.R.U32.HI R117, RZ, 0x10, R107 ;  /* 0x00000010ff757819 */ /* 0x000fe2000001166b */
[C---:B------:R-:W-:Y:S01]  /*0c70*/  FMUL.FTZ R90, R95.reuse, R116 ;  /* 0x000000745f5a7220 */ /* 0x040fe20000410000 */
[----:B------:R-:W-:Y:S01]  /*0c80*/  FMUL.FTZ R91, R95, R84 ;  /* 0x000000545f5b7220 */ /* 0x000fe20000410000 */
[----:B------:R-:W-:Y:S01]  /*0c90*/  FADD.FTZ R69, R69, R80 ;  /* 0x0000005045457221 */ /* 0x000fe20000010000 */
[-C--:B------:R-:W-:Y:S01]  /*0ca0*/  FFMA.FTZ R45, R88, R80.reuse, R45 ;  /* 0x00000050582d7223 */ /* 0x080fe2000001002d */
[----:B------:R-:W-:Y:S01]  /*0cb0*/  FMUL.FTZ R115, R19, R80 ;  /* 0x0000005013737220 */ /* 0x000fe20000410000 */
[----:B------:R-:W-:Y:S02]  /*0cc0*/  IMAD.U32 R83, R83, 0x10000, RZ ;  /* 0x0001000053537824 */ /* 0x000fe400078e00ff */
[----:B------:R-:W-:Y:S01]  /*0cd0*/  FADD.FTZ R70, R70, R81 ;  /* 0x0000005146467221 */ /* 0x000fe20000010000 */
[-C--:B------:R-:W-:Y:S01]  /*0ce0*/  FFMA.FTZ R46, R89, R81.reuse, R46 ;  /* 0x00000051592e7223 */ /* 0x080fe2000001002e */
[----:B------:R-:W-:Y:S01]  /*0cf0*/  FMUL.FTZ R116, R6, R81 ;  /* 0x0000005106747220 */ /* 0x000fe20000410000 */
[----:B------:R-:W-:Y:S01]  /*0d00*/  FADD.FTZ R80, RZ, R114 ;  /* 0x00000072ff507221 */ /* 0x000fe20000010000 */
[----:B------:R-:W-:Y:S01]  /*0d10*/  MOV R112, R109 ;  /* 0x0000006d00707202 */ /* 0x000fe20000000f00 */
[----:B------:R-:W-:Y:S01]  /*0d20*/  FFMA.FTZ R81, R3, R114, RZ ;  /* 0x0000007203517223 */ /* 0x000fe200000100ff */
[----:B------:R-:W-:Y:S01]  /*0d30*/  SHF.R.U32.HI R123, RZ, 0x10, R109 ;  /* 0x00000010ff7b7819 */ /* 0x000fe2000001166d */
[----:B------:R-:W-:Y:S01]  /*0d40*/  FMUL.FTZ R109, R95, R120 ;  /* 0x000000785f6d7220 */ /* 0x000fe20000410000 */
[----:B------:R-:W-:Y:S01]  /*0d50*/  SHF.L.U32 R117, R117, 0x10, RZ ;  /* 0x0000001075757819 */ /* 0x000fe200000006ff */
[----:B------:R-:W-:Y:S01]  /*0d60*/  FMUL.FTZ R106, R95, R108 ;  /* 0x0000006c5f6a7220 */ /* 0x000fe20000410000 */
[----:B------:R-:W-:Y:S01]  /*0d70*/  SHF.L.U32 R82, R125, 0x10, RZ ;  /* 0x000000107d527819 */ /* 0x000fe200000006ff */
        /* <DEDUP_REMOVED lines=28> */
[----:B------:R-:W-:-:S02]  /*0f40*/  IMAD.U32 R113, R113, 0x10000, RZ ;  /* 0x0001000071717824 */ /* 0x000fc400078e00ff */
[----:B------:R-:W-:Y:S01]  /*0f50*/  FMUL.FTZ R123, R22, R123 ;  /* 0x0000007b167b7220 */ /* 0x000fe20000410000 */
[----:B------:R-:W-:Y:S01]  /*0f60*/  FADD.FTZ R82, R83, R122 ;  /* 0x0000007a53527221 */ /* 0x000fe20000010000 */
[----:B------:R-:W-:Y:S01]  /*0f70*/  FFMA.FTZ R81, R107, R122, R80 ;  /* 0x0000007a6b517223 */ /* 0x000fe20000010050 */
[----:B------:R-:W-:Y:S02]  /*0f80*/  MOV R118, R111 ;  /* 0x0000006f00767202 */ /* 0x000fe40000000f00 */
[----:B------:R-:W-:Y:S01]  /*0f90*/  SHF.R.U32.HI R119, RZ, 0x10, R111 ;  /* 0x00000010ff777819 */ /* 0x000fe2000001166f */
[----:B------:R-:W-:Y:S01]  /*0fa0*/  FMUL.FTZ R111, R95, R124 ;  /* 0x0000007c5f6f7220 */ /* 0x000fe20000410000 */
[----:B------:R-:W-:Y:S01]  /*0fb0*/  FMUL.FTZ R124, R9, R113 ;  /* 0x00000071097c7220 */ /* 0x000fe20000410000 */
[----:B------:R-:W-:Y:S01]  /*0fc0*/  FADD.FTZ R83, R82, R123 ;  /* 0x0000007b52537221 */ /* 0x000fe20000010000 */
        /* <DEDUP_REMOVED lines=25> */
.L_x_3108:
[----:B------:R-:W-:Y:S05]  /*1160*/  BSYNC B0 ;  /* 0x0000000000007941 */ /* 0x000fea0003800000 */
.L_x_3106:
        /* <DEDUP_REMOVED lines=25> */
.L_x_3155:
[----:B------:R-:W4:Y:S01]  /*1300*/  S2R R113, SR_CgaCtaId ;  /* 0x0000000000717919 */ /* 0x000f220000008800 */
[----:B-----5:R-:W-:Y:S01]  /*1310*/  ISETP.GE.AND P4, PT, R130, 0x1, PT ;  /* 0x000000018200780c */ /* 0x020fe20003f86270 */
[----:B0-2---:R-:W-:Y:S01]  /*1320*/  FADD.FTZ R118, R118, R85 ;  /* 0x0000005576767221 */ /* 0x005fe20000010000 */
[----:B------:R-:W-:Y:S01]  /*1330*/  MOV R86, 0x400 ;  /* 0x0000040000567802 */ /* 0x000fe20000000f00 */
[----:B---3--:R-:W-:Y:S01]  /*1340*/  FADD.FTZ R119, R119, R84 ;  /* 0x0000005477777221 */ /* 0x008fe20000010000 */
[----:B------:R-:W-:Y:S01]  /*1350*/  @!P0 LOP3.LUT R83, R83, 0x3, RZ, 0xc0, !PT ;  /* 0x0000000353538812 */ /* 0x000fe200078ec0ff */
[----:B------:R-:W-:Y:S05]  /*1360*/  WARPSYNC.ALL ;  /* 0x0000000000007948 */ /* 0x000fea0003800000 */
[----:B------:R-:W-:Y:S01]  /*1370*/  @!P0 IADD3 R83, R82, R83, RZ ;  /* 0x0000005352538210 */ /* 0x000fe20007ffe0ff */
[----:B------:R-:W-:-:S02]  /*1380*/  IMAD.MOV.U32 R129, RZ, RZ, RZ ;  /* 0x000000ffff817224 */ /* 0x000fc400078e00ff */
[----:B------:R-:W-:Y:S01]  /*1390*/  @P4 IADD3 R130, R130, -0x1, RZ ;  /* 0xffffffff82824810 */ /* 0x000fe20007ffe0ff */
[----:B------:R-:W0:Y:S01]  /*13a0*/  @P4 LDC.64 R80, c[0x0][0x220] ;  /* 0x00008800ff504b82 */ /* 0x000e220000000a00 */
[----:B------:R-:W-:-:S03]  /*13b0*/  @P4 LOP3.LUT R18, R2, 0x7f, RZ, 0xc0, !PT ;  /* 0x0000007f02124812 */ /* 0x000fc600078ec0ff */
[----:B------:R-:W-:-:S04]  /*13c0*/  @P4 IMAD R130, R130, R135, RZ ;  /* 0x0000008782824224 */ /* 0x000fc800078e02ff */
[----:B------:R-:W2:Y:S01]  /*13d0*/  @P4 LDC R141, c[0x0][0x29c] ;  /* 0x0000a700ff8d4b82 */ /* 0x000ea20000000800 */
[----:B------:R-:W-:-:S04]  /*13e0*/  @P4 SHF.R.S32.HI R87, RZ, 0x1f, R130 ;  /* 0x0000001fff574819 */ /* 0x000fc80000011482 */
[----:B------:R-:W-:-:S03]  /*13f0*/  @P4 LEA.HI R87, R87, R130, RZ, 0x2 ;  /* 0x0000008257574211 */ /* 0x000fc600078f10ff */
[----:B------:R-:W3:Y:S01]  /*1400*/  @P4 LDC R142, c[0x0][0x29c] ;  /* 0x0000a700ff8e4b82 */ /* 0x000ee20000000800 */
[----:B----4-:R-:W-:Y:S02]  /*1410*/  LEA R86, R113, R86, 0x18 ;  /* 0x0000005671567211 */ /* 0x010fe400078ec0ff */
[----:B------:R-:W-:-:S03]  /*1420*/  @P4 LEA.HI.SX32 R129, R87, R18, 0x1e ;  /* 0x0000001257814211 */ /* 0x000fc600078ff2ff */
[----:B------:R-:W-:Y:S02]  /*1430*/  @!P0 IMAD R130, R83, 0x8, R86 ;  /* 0x0000000853828824 */ /* 0x000fe400078e0256 */
[----:B0-----:R-:W-:Y:S01]  /*1440*/  @P4 IMAD.WIDE.U32 R112, R129, 0x8, R80 ;  /* 0x0000000881704825 */ /* 0x001fe200078e0050 */
[----:B------:R-:W0:Y:S02]  /*1450*/  @P4 LDC R140, c[0x0][0x29c] ;  /* 0x0000a700ff8c4b82 */ /* 0x000e240000000800 */
[----:B------:R-:W-:Y:S06]  /*1460*/  @!P0 STS.64 [R130+0x1800], R118 ;  /* 0x0018007682008388 */ /* 0x000fec0000000a00 */
[----:B------:R-:W-:Y:S08]  /*1470*/  BAR.SYNC.DEFER_BLOCKING 0x0 ;  /* 0x0000000000007b1d */ /* 0x000ff00000010000 */
[----:B------:R-:W4:Y:S08]  /*1480*/  @P4 LDC R139, c[0x0][0x29c] ;  /* 0x0000a700ff8b4b82 */ /* 0x000f300000000800 */
[----:B------:R-:W0:Y:S01]  /*1490*/  @P4 LDC R138, c[0x0][0x29c] ;  /* 0x0000a700ff8a4b82 */ /* 0x000e220000000800 */
[----:B------:R-:W2:Y:S01]  /*14a0*/  @P4 LDG.E.64 R112, desc[UR4][R112.64] ;  /* 0x0000000470704981 */ /* 0x000ea2000c1e1b00 */
[----:B------:R-:W-:Y:S01]  /*14b0*/  LEA R132, R82, R86, 0x3 ;  /* 0x0000005652847211 */ /* 0x000fe200078e18ff */
[----:B------:R-:W-:Y:S01]  /*14c0*/  BSSY B0, `(.L_x_3110) ;  /* 0x0000024000007945 */ /* 0x000fe20003800000 */
[----:B------:R-:W-:-:S02]  /*14d0*/  @!P6 ISETP.NE.U32.AND P1, PT, R97, RZ, PT ;  /* 0x000000ff6100e20c */ /* 0x000fc40003f25070 */
[----:B------:R-:W-:Y:S01]  /*14e0*/  ISETP.NE.U32.AND P0, PT, RZ, UR10, PT ;  /* 0x0000000aff007c0c */ /* 0x000fe2000bf05070 */
[----:B------:R-:W3:Y:S01]  /*14f0*/  LDS.128 R80, [R132+0x1800] ;  /* 0x0018000084507984 */ /* 0x000ee20000000c00 */
[----:B------:R-:W-:Y:S02]  /*1500*/  @!P6 ISETP.NE.AND.EX P1, PT, R98, RZ, PT, P1 ;  /* 0x000000ff6200e20c */ /* 0x000fe40003f25310 */
[----:B-1----:R-:W-:Y:S01]  /*1510*/  ISETP.NE.AND P2, PT, R17, RZ, PT ;  /* 0x000000ff1100720c */ /* 0x002fe20003f45270 */
[----:B------:R-:W1:Y:S01]  /*1520*/  LDS.128 R84, [R132+0x1810] ;  /* 0x0018100084547984 */ /* 0x000e620000000c00 */
[----:B------:R-:W-:Y:S01]  /*1530*/  ISETP.NE.AND.EX P0, PT, RZ, UR11, PT, P0 ;  /* 0x0000000bff007c0c */ /* 0x000fe2000bf05300 */
[----:B---3--:R-:W-:Y:S01]  /*1540*/  FADD.FTZ R133, RZ, R80 ;  /* 0x00000050ff857221 */ /* 0x008fe20000010000 */
[----:B------:R-:W-:-:S03]  /*1550*/  FADD.FTZ R80, RZ, R81 ;  /* 0x00000051ff507221 */ /* 0x000fc60000010000 */
[----:B------:R-:W-:Y:S01]  /*1560*/  FADD.FTZ R133, R82, R133 ;  /* 0x0000008552857221 */ /* 0x000fe20000010000 */
[----:B------:R-:W-:Y:S01]  /*1570*/  FADD.FTZ R80, R83, R80 ;  /* 0x0000005053507221 */ /* 0x000fe20000010000 */
[----:B------:R-:W3:Y:S02]  /*1580*/  @P4 LDC R82, c[0x0][0x29c] ;  /* 0x0000a700ff524b82 */ /* 0x000ee40000000800 */
[----:B-1----:R-:W-:Y:S01]  /*1590*/  FADD.FTZ R133, R133, R84 ;  /* 0x0000005485857221 */ /* 0x002fe20000010000 */
[----:B------:R-:W-:-:S03]  /*15a0*/  FADD.FTZ R80, R80, R85 ;  /* 0x0000005550507221 */ /* 0x000fc60000010000 */
[----:B------:R-:W-:Y:S01]  /*15b0*/  FADD.FTZ R86, R86, R133 ;  /* 0x0000008556567221 */ /* 0x000fe20000010000 */
[----:B------:R-:W-:Y:S01]  /*15c0*/  FADD.FTZ R80, R87, R80 ;  /* 0x0000005057507221 */ /* 0x000fe20000010000 */
[----:B------:R-:W1:Y:S02]  /*15d0*/  @P4 LDC R85, c[0x0][0x29c] ;  /* 0x0000a700ff554b82 */ /* 0x000e640000000800 */
[----:B------:R-:W-:-:S06]  /*15e0*/  FMUL.FTZ R86, R86, UR8 ;  /* 0x0000000856567c20 */ /* 0x000fcc0008410000 */
[----:B------:R-:W0:Y:S01]  /*15f0*/  @P4 LDC R84, c[0x0][0x29c] ;  /* 0x0000a700ff544b82 */ /* 0x000e220000000800 */
[C-C-:B--2---:R-:W-:Y:S02]  /*1600*/  @P4 SHF.R.U64 R81, R112.reuse, 0x10, R113.reuse ;  /* 0x0000001070514819 */ /* 0x144fe40000001271 */
[----:B------:R-:W-:Y:S02]  /*1610*/  @P4 PRMT R104, R113, 0x7610, R104 ;  /* 0x0000761071684816 */ /* 0x000fe40000000068 */
[----:B------:R-:W-:Y:S02]  /*1620*/  @P4 SHF.R.U32.HI R113, RZ, 0x10, R113 ;  /* 0x00000010ff714819 */ /* 0x000fe40000011671 */
[----:B------:R-:W-:Y:S01]  /*1630*/  @P4 PRMT R0, R112, 0x7610, R0 ;  /* 0x0000761070004816 */ /* 0x000fe20000000000 */
[----:B------:R-:W-:Y:S01]  /*1640*/  FMUL.FTZ R112, R80, UR8 ;  /* 0x0000000850707c20 */ /* 0x000fe20008410000 */
[----:B------:R-:W-:Y:S02]  /*1650*/  @P4 PRMT R103, R81, 0x7610, R103 ;  /* 0x0000761051674816 */ /* 0x000fe40000000067 */
[----:B------:R-:W-:-:S02]  /*1660*/  @P4 PRMT R105, R113, 0x7610, R105 ;  /* 0x0000761071694816 */ /* 0x000fc40000000069 */
[----:B------:R-:W-:Y:S02]  /*1670*/  @!P6 FSEL R81, R36, RZ, P1 ;  /* 0x000000ff2451e208 */ /* 0x000fe40000800000 */
[----:B------:R-:W-:Y:S01]  /*1680*/  FSEL R113, R86, RZ, !P2 ;  /* 0x000000ff56717208 */ /* 0x000fe20005000000 */
[----:B01-34-:R-:W-:Y:S06]  /*1690*/  @!P6 BRA `(.L_x_3111) ;  /* 0x000000000018e947 */ /* 0x01bfec0003800000 */
[----:B------:R-:W-:Y:S01]  /*16a0*/  ISETP.NE.U32.AND P1, PT, R97, RZ, PT ;  /* 0x000000ff6100720c */ /* 0x000fe20003f25070 */
[----:B------:R-:W-:-:S03]  /*16b0*/  FFMA.FTZ R81, R3, R112, R113 ;  /* 0x0000007003517223 */ /* 0x000fc60000010071 */
[----:B------:R-:W-:Y:S01]  /*16c0*/  ISETP.NE.AND.EX P1, PT, R98, RZ, PT, P1 ;  /* 0x000000ff6200720c */ /* 0x000fe20003f25310 */
[----:B------:R-:W-:-:S04]  /*16d0*/  FADD.FTZ R80, R114, -R81 ;  /* 0x8000005172507221 */ /* 0x000fc80000010000 */
[----:B------:R-:W-:-:S08]  /*16e0*/  FMUL.FTZ R81, R95, R80 ;  /* 0x000000505f517220 */ /* 0x000fd00000410000 */
[----:B------:R-:W-:-:S07]  /*16f0*/  @P1 FADD.FTZ R81, R36, R81 ;  /* 0x0000005124511221 */ /* 0x000fce0000010000 */
.L_x_3111:
[----:B------:R-:W-:Y:S05]  /*1700*/  BSYNC B0 ;  /* 0x0000000000007941 */ /* 0x000fea0003800000 */
.L_x_3110:
[----:B------:R-:W0:Y:S01]  /*1710*/  @P4 LDC R118, c[0x0][0x29c] ;  /* 0x0000a700ff764b82 */ /* 0x000e220000000800 */
[----:B------:R-:W-:Y:S01]  /*1720*/  @P4 FMUL.FTZ R119, R81, R82 ;  /* 0x0000005251774220 */ /* 0x000fe20000410000 */
[C---:B------:R-:W-:Y:S01]  /*1730*/  @!P6 ISETP.NE.U32.AND P1, PT, R97.reuse, RZ, PT ;  /* 0x000000ff6100e20c */ /* 0x040fe20003f25070 */
[----:B------:R-:W-:Y:S01]  /*1740*/  BSSY B0, `(.L_x_3112) ;  /* 0x0000016000007945 */ /* 0x000fe20003800000 */
[----:B------:R-:W-:Y:S01]  /*1750*/  @!P6 ISETP.NE.U32.AND P3, PT, R97, RZ, PT ;  /* 0x000000ff6100e20c */ /* 0x000fe20003f65070 */
[----:B------:R-:W-:Y:S01]  /*1760*/  @P4 FMUL.FTZ R80, R11, R119 ;  /* 0x000000770b504220 */ /* 0x000fe20000410000 */
[----:B------:R-:W-:Y:S01]  /*1770*/  @!P6 ISETP.NE.U32.AND P2, PT, R97, RZ, PT ;  /* 0x000000ff6100e20c */ /* 0x000fe20003f45070 */
[----:B------:R-:W-:Y:S01]  /*1780*/  @P4 IMAD.U32 R130, R0, 0x10000, RZ ;  /* 0x0001000000824824 */ /* 0x000fe200078e00ff */
[----:B------:R-:W1:Y:S01]  /*1790*/  @P0 LDC.64 R86, c[0x0][0x308] ;  /* 0x0000c200ff560b82 */ /* 0x000e620000000a00 */
[----:B------:R-:W-:Y:S02]  /*17a0*/  @!P6 ISETP.NE.AND.EX P1, PT, R98, RZ, PT, P1 ;  /* 0x000000ff6200e20c */ /* 0x000fe40003f25310 */
[----:B------:R-:W-:-:S02]  /*17b0*/  @P4 F2FP.BF16.F32.PACK_AB R80, RZ, R80 ;  /* 0x00000050ff50423e */ /* 0x000fc400000010ff */
[C---:B------:R-:W-:Y:S02]  /*17c0*/  @!P6 ISETP.NE.AND.EX P3, PT, R98.reuse, RZ, PT, P3 ;  /* 0x000000ff6200e20c */ /* 0x040fe40003f65330 */
[----:B------:R-:W-:Y:S02]  /*17d0*/  @!P6 ISETP.NE.AND.EX P2, PT, R98, RZ, PT, P2 ;  /* 0x000000ff6200e20c */ /* 0x000fe40003f45320 */
[----:B------:R-:W-:Y:S02]  /*17e0*/  @!P6 FSEL R82, R37, RZ, P1 ;  /* 0x000000ff2552e208 */ /* 0x000fe40000800000 */
[----:B------:R-:W-:Y:S02]  /*17f0*/  ISETP.NE.U32.AND P1, PT, RZ, UR10, PT ;  /* 0x0000000aff007c0c */ /* 0x000fe4000bf25070 */
[----:B------:R-:W-:Y:S02]  /*1800*/  @P4 PRMT R100, R80, 0x7610, R100 ;  /* 0x0000761050644816 */ /* 0x000fe40000000064 */
[----:B------:R-:W-:-:S02]  /*1810*/  @!P6 FSEL R83, R38, RZ, P3 ;  /* 0x000000ff2653e208 */ /* 0x000fc40001800000 */
        /* <DEDUP_REMOVED lines=8> */
.L_x_3113:
[----:B------:R-:W-:Y:S05]  /*18a0*/  BSYNC B0 ;  /* 0x0000000000007941 */ /* 0x000fea0003800000 */
.L_x_3112:
[----:B------:R-:W-:Y:S01]  /*18b0*/  BSSY B0, `(.L_x_3114) ;  /* 0x000000a000007945 */ /* 0x000fe20003800000 */
[----:B------:R-:W-:Y:S01]  /*18c0*/  @P4 FMUL.FTZ R132, R82, R85 ;  /* 0x0000005552844220 */ /* 0x000fe20000410000 */
[----:B------:R-:W-:Y:S02]  /*18d0*/  @P4 SHF.L.U32 R133, R103, 0x10, RZ ;  /* 0x0000001067854819 */ /* 0x000fe400000006ff */
[----:B------:R-:W-:Y:S05]  /*18e0*/  @!P6 BRA `(.L_x_3115) ;  /* 0x000000000018e947 */ /* 0x000fea0003800000 */
[----:B------:R-:W-:Y:S01]  /*18f0*/  ISETP.NE.U32.AND P2, PT, R97, RZ, PT ;  /* 0x000000ff6100720c */ /* 0x000fe20003f45070 */
[----:B------:R-:W-:-:S03]  /*1900*/  FFMA.FTZ R83, R89, R112, R113 ;  /* 0x0000007059537223 */ /* 0x000fc60000010071 */
[----:B------:R-:W-:Y:S01]  /*1910*/  ISETP.NE.AND.EX P2, PT, R98, RZ, PT, P2 ;  /* 0x000000ff6200720c */ /* 0x000fe20003f45320 */
[----:B------:R-:W-:-:S04]  /*1920*/  FADD.FTZ R80, R116, -R83 ;  /* 0x8000005374507221 */ /* 0x000fc80000010000 */
[----:B------:R-:W-:-:S08]  /*1930*/  FMUL.FTZ R83, R95, R80 ;  /* 0x000000505f537220 */ /* 0x000fd00000410000 */
[----:B------:R-:W-:-:S07]  /*1940*/  @P2 FADD.FTZ R83, R38, R83 ;  /* 0x0000005326532221 */ /* 0x000fce0000010000 */
.L_x_3115:
[----:B------:R-:W-:Y:S05]  /*1950*/  BSYNC B0 ;  /* 0x0000000000007941 */ /* 0x000fea0003800000 */
.L_x_3114:
[----:B------:R-:W-:Y:S01]  /*1960*/  BSSY B0, `(.L_x_3116) ;  /* 0x000000a000007945 */ /* 0x000fe20003800000 */
[----:B------:R-:W-:Y:S01]  /*1970*/  @P4 FMUL.FTZ R135, R83, R84 ;  /* 0x0000005453874220 */ /* 0x000fe20000410000 */
[----:B------:R-:W-:Y:S02]  /*1980*/  @P4 IMAD.U32 R134, R104, 0x10000, RZ ;  /* 0x0001000068864824 */ /* 0x000fe400078e00ff */
[----:B------:R-:W-:Y:S05]  /*1990*/  @!P6 BRA `(.L_x_3117) ;  /* 0x000000000018e947 */ /* 0x000fea0003800000 */
[----:B------:R-:W-:Y:S01]  /*19a0*/  ISETP.NE.U32.AND P2, PT, R97, RZ, PT ;  /* 0x000000ff6100720c */ /* 0x000fe20003f45070 */
[----:B------:R-:W-:-:S03]  /*19b0*/  FFMA.FTZ R80, R90, R112, R113 ;  /* 0x000000705a507223 */ /* 0x000fc60000010071 */
[----:B------:R-:W-:Y:S01]  /*19c0*/  ISETP.NE.AND.EX P2, PT, R98, RZ, PT, P2 ;  /* 0x000000ff6200720c */ /* 0x000fe20003f45320 */
[----:B------:R-:W-:-:S04]  /*19d0*/  FADD.FTZ R80, R117, -R80 ;  /* 0x8000005075507221 */ /* 0x000fc80000010000 */
[----:B------:R-:W-:-:S08]  /*19e0*/  FMUL.FTZ R144, R95, R80 ;  /* 0x000000505f907220 */ /* 0x000fd00000410000 */
[----:B------:R-:W-:-:S07]  /*19f0*/  @P2 FADD.FTZ R144, R39, R144 ;  /* 0x0000009027902221 */ /* 0x000fce0000010000 */
.L_x_3117:
[----:B------:R-:W-:Y:S05]  /*1a00*/  BSYNC B0 ;  /* 0x0000000000007941 */ /* 0x000fea0003800000 */
.L_x_3116:
[----:B------:R-:W-:Y:S01]  /*1a10*/  @P4 FMUL.FTZ R80, R25, R132 ;  /* 0x0000008419504220 */ /* 0x000fe20000410000 */
[----:B------:R-:W-:Y:S01]  /*1a20*/  ISETP.NE.AND.EX P1, PT, RZ, UR11, PT, P1 ;  /* 0x0000000bff007c0c */ /* 0x000fe2000bf25310 */
[----:B-1----:R-:W-:Y:S01]  /*1a30*/  @P0 IMAD.WIDE.U32 R86, R137, 0x10, R86 ;  /* 0x0000001089560825 */ /* 0x002fe200078e0056 */
[----:B------:R-:W1:Y:S03]  /*1a40*/  @P0 LDC.64 R84, c[0x0][0x308] ;  /* 0x0000c200ff540b82 */ /* 0x000e660000000a00 */
[----:B------:R-:W-:Y:S01]  /*1a50*/  @P4 FMUL.FTZ R136, R144, R141 ;  /* 0x0000008d90884220 */ /* 0x000fe20000410000 */
[----:B------:R-:W-:Y:S01]  /*1a60*/  @P4 F2FP.BF16.F32.PACK_AB R137, RZ, R80 ;  /* 0x00000050ff89423e */ /* 0x000fe200000010ff */
[----:B------:R-:W-:Y:S01]  /*1a70*/  @P4 FMUL.FTZ R141, R12, R135 ;  /* 0x000000870c8d4220 */ /* 0x000fe20000410000 */
[----:B------:R-:W-:Y:S01]  /*1a80*/  SEL R80, R81, R72, P1 ;  /* 0x0000004851507207 */ /* 0x000fe20000800000 */
[----:B------:R-:W-:Y:S01]  /*1a90*/  @P4 FMUL.FTZ R143, R26, R136 ;  /* 0x000000881a8f4220 */ /* 0x000fe20000410000 */
[----:B------:R-:W-:Y:S01]  /*1aa0*/  SEL R81, R82, R73, P1 ;  /* 0x0000004952517207 */ /* 0x000fe20000800000 */
[----:B------:R-:W-:Y:S01]  /*1ab0*/  BSSY B0, `(.L_x_3118) ;  /* 0x0000017000007945 */ /* 0x000fe20003800000 */
[----:B------:R-:W-:-:S02]  /*1ac0*/  SEL R82, R83, R74, P1 ;  /* 0x0000004a53527207 */ /* 0x000fc40000800000 */
[----:B------:R-:W-:Y:S02]  /*1ad0*/  SEL R83, R144, R75, P1 ;  /* 0x0000004b90537207 */ /* 0x000fe40000800000 */
[----:B------:R-:W-:Y:S02]  /*1ae0*/  @!P6 ISETP.NE.U32.AND P3, PT, R97, RZ, PT ;  /* 0x000000ff6100e20c */ /* 0x000fe40003f65070 */
[----:B------:R-:W-:Y:S01]  /*1af0*/  @P4 F2FP.BF16.F32.PACK_AB R141, RZ, R141 ;  /* 0x0000008dff8d423e */ /* 0x000fe200000010ff */
[----:B------:R2:W-:Y:S01]  /*1b00*/  @P0 STG.E.128 desc[UR4][R86.64], R80 ;  /* 0x0000005056000986 */ /* 0x0005e2000c101d04 */
[----:B------:R-:W-:Y:S02]  /*1b10*/  @P4 F2FP.BF16.F32.PACK_AB R143, RZ, R143 ;  /* 0x0000008fff8f423e */ /* 0x000fe400000010ff */
[----:B------:R-:W-:Y:S02]  /*1b20*/  @!P6 ISETP.NE.AND.EX P3, PT, R98, RZ, PT, P3 ;  /* 0x000000ff6200e20c */ /* 0x000fe40003f65330 */
[----:B------:R-:W-:-:S02]  /*1b30*/  @P4 PRMT R101, R137, 0x7610, R101 ;  /* 0x0000761089654816 */ /* 0x000fc40000000065 */
[----:B------:R-:W-:Y:S02]  /*1b40*/  @!P6 ISETP.NE.U32.AND P2, PT, R97, RZ, PT ;  /* 0x000000ff6100e20c */ /* 0x000fe40003f45070 */
[----:B------:R-:W-:Y:S02]  /*1b50*/  @P4 PRMT R102, R141, 0x7610, R102 ;  /* 0x000076108d664816 */ /* 0x000fe40000000066 */
[----:B------:R-:W-:Y:S02]  /*1b60*/  @P4 PRMT R99, R143, 0x7610, R99 ;  /* 0x000076108f634816 */ /* 0x000fe40000000063 */
[----:B------:R-:W-:Y:S02]  /*1b70*/  @!P6 FSEL R149, R32, RZ, P3 ;  /* 0x000000ff2095e208 */ /* 0x000fe40001800000 */
[----:B------:R-:W-:Y:S01]  /*1b80*/  @P4 SHF.L.U32 R137, R105, 0x10, RZ ;  /* 0x0000001069894819 */ /* 0x000fe200000006ff */
[----:B------:R-:W-:Y:S06]  /*1b90*/  @!P4 BRA `(.L_x_3119) ;  /* 0x000000000020c947 */ /* 0x000fec0003800000 */
[----:B--2---:R-:W2:Y:S01]  /*1ba0*/  LDC.64 R80, c[0x0][0x2f8] ;  /* 0x0000be00ff507b82 */ /* 0x004ea20000000a00 */
[----:B------:R-:W-:Y:S02]  /*1bb0*/  LOP3.LUT R82, R101, 0xffff, RZ, 0xc0, !PT ;  /* 0x0000ffff65527812 */ /* 0x000fe400078ec0ff */
[----:B------:R-:W-:-:S03]  /*1bc0*/  PRMT R87, R102, 0x5410, R99 ;  /* 0x0000541066577816 */ /* 0x000fc60000000063 */
[----:B------:R-:W-:-:S05]  /*1bd0*/  IMAD.WIDE.U32 R82, R82, 0x10000, RZ ;  /* 0x0001000052527825 */ /* 0x000fca00078e00ff */
[----:B------:R-:W-:Y:S02]  /*1be0*/  LOP3.LUT R83, R87, R83, RZ, 0xfc, !PT ;  /* 0x0000005357537212 */ /* 0x000fe400078efcff */
[----:B------:R-:W-:Y:S01]  /*1bf0*/  LOP3.LUT R82, R82, 0xffff, R100, 0xf8, !PT ;  /* 0x0000ffff52527812 */ /* 0x000fe200078ef864 */
[----:B--2---:R-:W-:-:S05]  /*1c00*/  IMAD.WIDE.U32 R80, R129, 0x8, R80 ;  /* 0x0000000881507825 */ /* 0x004fca00078e0050 */
[----:B------:R3:W-:Y:S02]  /*1c10*/  STG.E.64 desc[UR4][R80.64], R82 ;  /* 0x0000005250007986 */ /* 0x0007e4000c101b04 */
.L_x_3119:
[----:B------:R-:W-:Y:S05]  /*1c20*/  BSYNC B0 ;  /* 0x0000000000007941 */ /* 0x000fea0003800000 */
.L_x_3118:
[----:B------:R-:W-:Y:S04]  /*1c30*/  BSSY B0, `(.L_x_3120) ;  /* 0x000000a000007945 */ /* 0x000fe80003800000 */
[----:B------:R-:W-:Y:S05]  /*1c40*/  @!P4 BRA `(.L_x_3121) ;  /* 0x000000000020c947 */ /* 0x000fea0003800000 */
[----:B--23--:R-:W2:Y:S01]  /*1c50*/  LDC.64 R80, c[0x0][0x220] ;  /* 0x00008800ff507b82 */ /* 0x00cea20000000a00 */
[----:B------:R-:W-:-:S04]  /*1c60*/  VIADD R83, R129, 0x80 ;  /* 0x0000008081537836 */ /* 0x000fc80000000000 */
[----:B--2---:R-:W-:-:S06]  /*1c70*/  IMAD.WIDE.U32 R80, R83, 0x8, R80 ;  /* 0x0000000853507825 */ /* 0x004fcc00078e0050 */
[----:B------:R-:W2:Y:S02]  /*1c80*/  LDG.E.64 R80, desc[UR4][R80.64] ;  /* 0x0000000450507981 */ /* 0x000ea4000c1e1b00 */
[C-C-:B--2---:R-:W-:Y:S02]  /*1c90*/  SHF.R.U64 R103, R80.reuse, 0x10, R81.reuse ;  /* 0x0000001050677819 */ /* 0x144fe40000001251 */
[----:B------:R-:W-:Y:S02]  /*1ca0*/  SHF.R.U32.HI R105, RZ, 0x10, R81 ;  /* 0x00000010ff697819 */ /* 0x000fe40000011651 */
[----:B------:R-:W-:Y:S02]  /*1cb0*/  PRMT R0, R80, 0x7610, R0 ;  /* 0x0000761050007816 */ /* 0x000fe40000000000 */
[----:B------:R-:W-:-:S07]  /*1cc0*/  PRMT R104, R81, 0x7610, R104 ;  /* 0x0000761051687816 */ /* 0x000fce0000000068 */
.L_x_3121:
[----:B------:R-:W-:Y:S05]  /*1cd0*/  BSYNC B0 ;  /* 0x0000000000007941 */ /* 0x000fea0003800000 */
.L_x_3120:
[----:B------:R-:W-:Y:S04]  /*1ce0*/  BSSY B0, `(.L_x_3122) ;  /* 0x0000008000007945 */ /* 0x000fe80003800000 */
[----:B------:R-:W-:Y:S05]  /*1cf0*/  @!P6 BRA `(.L_x_3123) ;  /* 0x000000000018e947 */ /* 0x000fea0003800000 */
[----:B------:R-:W-:Y:S01]  /*1d00*/  ISETP.NE.U32.AND P3, PT, R97, RZ, PT ;  /* 0x000000ff6100720c */ /* 0x000fe20003f65070 */
[----:B--23--:R-:W-:-:S03]  /*1d10*/  FFMA.FTZ R81, R91, R112, R113 ;  /* 0x000000705b517223 */ /* 0x00cfc60000010071 */
[----:B------:R-:W-:Y:S01]  /*1d20*/  ISETP.NE.AND.EX P3, PT, R98, RZ, PT, P3 ;  /* 0x000000ff6200720c */ /* 0x000fe20003f65330 */
[----:B------:R-:W-:-:S04]  /*1d30*/  FADD.FTZ R80, R120, -R81 ;  /* 0x8000005178507221 */ /* 0x000fc80000010000 */
[----:B------:R-:W-:-:S08]  /*1d40*/  FMUL.FTZ R149, R95, R80 ;  /* 0x000000505f957220 */ /* 0x000fd00000410000 */
[----:B------:R-:W-:-:S07]  /*1d50*/  @P3 FADD.FTZ R149, R32, R149 ;  /* 0x0000009520953221 */ /* 0x000fce0000010000 */
.L_x_3123:
[----:B------:R-:W-:Y:S05]  /*1d60*/  BSYNC B0 ;  /* 0x0000000000007941 */ /* 0x000fea0003800000 */
.L_x_3122:
[----:B------:R-:W-:Y:S01]  /*1d70*/  @P4 FMUL.FTZ R141, R149, R142 ;  /* 0x0000008e958d4220 */ /* 0x000fe20000410000 */
[----:B------:R-:W4:Y:S01]  /*1d80*/  @P4 LDC R143, c[0x0][0x29c] ;  /* 0x0000a700ff8f4b82 */ /* 0x000f220000000800 */
[C---:B------:R-:W-:Y:S01]  /*1d90*/  @!P6 ISETP.NE.AND.EX P2, PT, R98.reuse, RZ, PT, P2 ;  /* 0x000000ff6200e20c */ /* 0x040fe20003f45320 */
[----:B------:R-:W-:Y:S01]  /*1da0*/  BSSY B0, `(.L_x_3124) ;  /* 0x0000016000007945 */ /* 0x000fe20003800000 */
[----:B------:R-:W-:Y:S01]  /*1db0*/  @!P6 ISETP.NE.U32.AND P3, PT, R97, RZ, PT ;  /* 0x000000ff6100e20c */ /* 0x000fe20003f65070 */
[----:B--23--:R-:W-:Y:S01]  /*1dc0*/  @P4 FMUL.FTZ R80, R13, R141 ;  /* 0x0000008d0d504220 */ /* 0x00cfe20000410000 */
[----:B------:R-:W-:Y:S01]  /*1dd0*/  @!P6 FSEL R82, R33, RZ, P2 ;  /* 0x000000ff2152e208 */ /* 0x000fe20001000000 */
[----:B-1----:R-:W-:Y:S01]  /*1de0*/  @P0 IMAD.WIDE.U32 R84, R131, 0x10, R84 ;  /* 0x0000001083540825 */ /* 0x002fe200078e0054 */
[----:B------:R-:W-:Y:S01]  /*1df0*/  @!P6 ISETP.NE.U32.AND P2, PT, R97, RZ, PT ;  /* 0x000000ff6100e20c */ /* 0x000fe20003f45070 */
[----:B------:R-:W1:Y:S01]  /*1e00*/  @P4 LDC R142, c[0x0][0x29c] ;  /* 0x0000a700ff8e4b82 */ /* 0x000e620000000800 */
[----:B------:R-:W-:-:S02]  /*1e10*/  @!P6 ISETP.NE.AND.EX P3, PT, R98, RZ, PT, P3 ;  /* 0x000000ff6200e20c */ /* 0x000fc40003f65330 */
[----:B------:R-:W-:Y:S02]  /*1e20*/  @P4 F2FP.BF16.F32.PACK_AB R80, RZ, R80 ;  /* 0x00000050ff50423e */ /* 0x000fe400000010ff */
[----:B------:R-:W-:Y:S02]  /*1e30*/  @!P6 ISETP.NE.AND.EX P2, PT, R98, RZ, PT, P2 ;  /* 0x000000ff6200e20c */ /* 0x000fe40003f45320 */
[----:B------:R-:W-:Y:S02]  /*1e40*/  @!P6 FSEL R83, R34, RZ, P3 ;  /* 0x000000ff2253e208 */ /* 0x000fe40001800000 */
[----:B------:R-:W-:Y:S02]  /*1e50*/  @!P6 ISETP.NE.U32.AND P3, PT, R97, RZ, PT ;  /* 0x000000ff6100e20c */ /* 0x000fe40003f65070 */
[----:B------:R-:W-:Y:S02]  /*1e60*/  @P4 PRMT R100, R80, 0x7610, R100 ;  /* 0x0000761050644816 */ /* 0x000fe40000000064 */
[----:B------:R-:W-:-:S02]  /*1e70*/  @!P6 FSEL R148, R35, RZ, P2 ;  /* 0x000000ff2394e208 */ /* 0x000fc40001000000 */
[----:B------:R-:W-:Y:S01]  /*1e80*/  @P4 SHF.L.U32 R131, R0, 0x10, RZ ;  /* 0x0000001000834819 */ /* 0x000fe200000006ff */
[----:B------:R-:W-:Y:S06]  /*1e90*/  @!P6 BRA `(.L_x_3125) ;  /* 0x000000000018e947 */ /* 0x000fec0003800000 */
[----:B------:R-:W-:Y:S01]  /*1ea0*/  ISETP.NE.U32.AND P2, PT, R97, RZ, PT ;  /* 0x000000ff6100720c */ /* 0x000fe20003f45070 */
[----:B------:R-:W-:-:S03]  /*1eb0*/  FFMA.FTZ R80, R106, R112, R113 ;  /* 0x000000706a507223 */ /* 0x000fc60000010071 */
[----:B------:R-:W-:Y:S01]  /*1ec0*/  ISETP.NE.AND.EX P2, PT, R98, RZ, PT, P2 ;  /* 0x000000ff6200720c */ /* 0x000fe20003f45320 */
[----:B------:R-:W-:-:S04]  /*1ed0*/  FADD.FTZ R80, R121, -R80 ;  /* 0x8000005079507221 */ /* 0x000fc80000010000 */
[----:B------:R-:W-:-:S08]  /*1ee0*/  FMUL.FTZ R82, R95, R80 ;  /* 0x000000505f527220 */ /* 0x000fd00000410000 */
[----:B------:R-:W-:-:S07]  /*1ef0*/  @P2 FADD.FTZ R82, R33, R82 ;  /* 0x0000005221522221 */ /* 0x000fce0000010000 */
.L_x_3125:
[----:B------:R-:W-:Y:S05]  /*1f00*/  BSYNC B0 ;  /* 0x0000000000007941 */ /* 0x000fea0003800000 */
.L_x_3124:
        /* <DEDUP_REMOVED lines=10> */
.L_x_3127:
[----:B------:R-:W-:Y:S05]  /*1fb0*/  BSYNC B0 ;  /* 0x0000000000007941 */ /* 0x000fea0003800000 */
.L_x_3126:
        /* <DEDUP_REMOVED lines=10> */
.L_x_3129:
[----:B------:R-:W-:Y:S05]  /*2060*/  BSYNC B0 ;  /* 0x0000000000007941 */ /* 0x000fea0003800000 */
.L_x_3128:
[----:B------:R-:W-:Y:S01]  /*2070*/  @P4 FMUL.FTZ R81, R14, R145 ;  /* 0x000000910e514220 */ /* 0x000fe20000410000 */
[----:B------:R-:W-:Y:S01]  /*2080*/  @P4 FMUL.FTZ R80, R27, R140 ;  /* 0x0000008c1b504220 */ /* 0x000fe20000410000 */
[----:B------:R-:W-:Y:S01]  /*2090*/  @P4 FMUL.FTZ R146, R148, R138 ;  /* 0x0000008a94924220 */ /* 0x000fe20000410000 */
[----:B------:R-:W2:Y:S01]  /*20a0*/  @P0 LDC.64 R86, c[0x0][0x308] ;  /* 0x0000c200ff560b82 */ /* 0x000ea20000000a00 */
[----:B------:R-:W-:Y:S01]  /*20b0*/  @!P6 ISETP.NE.AND.EX P2, PT, R98, RZ, PT, P3 ;  /* 0x000000ff6200e20c */ /* 0x000fe20003f45330 */
[----:B------:R-:W-:Y:S01]  /*20c0*/  BSSY B0, `(.L_x_3130) ;  /* 0x000001e000007945 */ /* 0x000fe20003800000 */
[----:B------:R-:W-:Y:S01]  /*20d0*/  @P4 F2FP.BF16.F32.PACK_AB R151, RZ, R81 ;  /* 0x00000051ff97423e */ /* 0x000fe200000010ff */
[----:B------:R-:W-:Y:S01]  /*20e0*/  @P4 FMUL.FTZ R147, R92, R146 ;  /* 0x000000925c934220 */ /* 0x000fe20000410000 */
[----:B------:R-:W-:Y:S02]  /*20f0*/  SEL R81, R82, R73, P1 ;  /* 0x0000004952517207 */ /* 0x000fe40000800000 */
[----:B------:R-:W-:Y:S01]  /*2100*/  @P4 F2FP.BF16.F32.PACK_AB R150, RZ, R80 ;  /* 0x00000050ff96423e */ /* 0x000fe200000010ff */
[----:B------:R-:W3:Y:S01]  /*2110*/  @P4 LDC R138, c[0x0][0x29c] ;  /* 0x0000a700ff8a4b82 */ /* 0x000ee20000000800 */
[----:B------:R-:W-:-:S02]  /*2120*/  SEL R82, R83, R74, P1 ;  /* 0x0000004a53527207 */ /* 0x000fc40000800000 */
[----:B------:R-:W-:Y:S02]  /*2130*/  SEL R80, R149, R72, P1 ;  /* 0x0000004895507207 */ /* 0x000fe40000800000 */
[----:B------:R-:W-:Y:S01]  /*2140*/  SEL R83, R148, R75, P1 ;  /* 0x0000004b94537207 */ /* 0x000fe20000800000 */
[----:B------:R-:W-:Y:S01]  /*2150*/  @P4 IMAD.U32 R148, R105, 0x10000, RZ ;  /* 0x0001000069944824 */ /* 0x000fe200078e00ff */
[----:B------:R-:W-:Y:S02]  /*2160*/  @!P6 ISETP.NE.U32.AND P3, PT, R97, RZ, PT ;  /* 0x000000ff6100e20c */ /* 0x000fe40003f65070 */
[----:B------:R-:W-:Y:S01]  /*2170*/  @P4 F2FP.BF16.F32.PACK_AB R152, RZ, R147 ;  /* 0x00000093ff98423e */ /* 0x000fe200000010ff */
[----:B------:R0:W-:Y:S01]  /*2180*/  @P0 STG.E.128 desc[UR4][R84.64], R80 ;  /* 0x0000005054000986 */ /* 0x0001e2000c101d04 */
[----:B------:R-:W-:Y:S02]  /*2190*/  @!P6 ISETP.NE.AND.EX P3, PT, R98, RZ, PT, P3 ;  /* 0x000000ff6200e20c */ /* 0x000fe40003f65330 */
[----:B------:R-:W-:-:S02]  /*21a0*/  @!P6 FSEL R147, R28, RZ, P2 ;  /* 0x000000ff1c93e208 */ /* 0x000fc40001000000 */
[----:B------:R-:W-:Y:S02]  /*21b0*/  @P4 PRMT R101, R150, 0x7610, R101 ;  /* 0x0000761096654816 */ /* 0x000fe40000000065 */
[----:B------:R-:W-:Y:S02]  /*21c0*/  @!P6 ISETP.NE.U32.AND P2, PT, R97, RZ, PT ;  /* 0x000000ff6100e20c */ /* 0x000fe40003f45070 */
[----:B------:R-:W-:Y:S02]  /*21d0*/  @P4 PRMT R102, R151, 0x7610, R102 ;  /* 0x0000761097664816 */ /* 0x000fe40000000066 */
[----:B------:R-:W-:Y:S02]  /*21e0*/  @P4 PRMT R99, R152, 0x7610, R99 ;  /* 0x0000761098634816 */ /* 0x000fe40000000063 */
[----:B------:R-:W-:Y:S01]  /*21f0*/  @!P6 FSEL R150, R29, RZ, P3 ;  /* 0x000000ff1d96e208 */ /* 0x000fe20001800000 */
        /* <DEDUP_REMOVED lines=10> */
.L_x_3131:
[----:B------:R-:W-:Y:S05]  /*22a0*/  BSYNC B0 ;  /* 0x0000000000007941 */ /* 0x000fea0003800000 */
.L_x_3130:
[----:B------:R-:W-:Y:S01]  /*22b0*/  BSSY B0, `(.L_x_3132) ;  /* 0x000000a000007945 */ /* 0x000fe20003800000 */
[----:B------:R-:W-:-:S03]  /*22c0*/  VIADD R129, R129, 0x100 ;  /* 0x0000010081817836 */ /* 0x000fc60000000000 */
[----:B------:R-:W-:Y:S05]  /*22d0*/  @!P4 BRA `(.L_x_3133) ;  /* 0x00000000001cc947 */ /* 0x000fea0003800000 */
[----:B0-----:R-:W0:Y:S02]  /*22e0*/  LDC.64 R80, c[0x0][0x220] ;  /* 0x00008800ff507b82 */ /* 0x001e240000000a00 */
[----:B0-----:R-:W-:-:S06]  /*22f0*/  IMAD.WIDE.U32 R80, R129, 0x8, R80 ;  /* 0x0000000881507825 */ /* 0x001fcc00078e0050 */
[----:B------:R-:W5:Y:S02]  /*2300*/  LDG.E.64 R80, desc[UR4][R80.64] ;  /* 0x0000000450507981 */ /* 0x000f64000c1e1b00 */
[C-C-:B-----5:R-:W-:Y:S02]  /*2310*/  SHF.R.U64 R103, R80.reuse, 0x10, R81.reuse ;  /* 0x0000001050677819 */ /* 0x160fe40000001251 */
[----:B------:R-:W-:Y:S02]  /*2320*/  SHF.R.U32.HI R105, RZ, 0x10, R81 ;  /* 0x00000010ff697819 */ /* 0x000fe40000011651 */
[----:B------:R-:W-:Y:S02]  /*2330*/  PRMT R0, R80, 0x7610, R0 ;  /* 0x0000761050007816 */ /* 0x000fe40000000000 */
[----:B------:R-:W-:-:S07]  /*2340*/  PRMT R104, R81, 0x7610, R104 ;  /* 0x0000761051687816 */ /* 0x000fce0000000068 */
.L_x_3133:
[----:B------:R-:W-:Y:S05]  /*2350*/  BSYNC B0 ;  /* 0x0000000000007941 */ /* 0x000fea0003800000 */
.L_x_3132:
[----:B------:R-:W-:Y:S04]  /*2360*/  BSSY B0, `(.L_x_3134) ;  /* 0x0000008000007945 */ /* 0x000fe80003800000 */
[----:B------:R-:W-:Y:S05]  /*2370*/  @!P6 BRA `(.L_x_3135) ;  /* 0x000000000018e947 */ /* 0x000fea0003800000 */
[----:B------:R-:W-:Y:S01]  /*2380*/  ISETP.NE.U32.AND P3, PT, R97, RZ, PT ;  /* 0x000000ff6100720c */ /* 0x000fe20003f65070 */
[----:B0-----:R-:W-:-:S03]  /*2390*/  FFMA.FTZ R81, R109, R112, R113 ;  /* 0x000000706d517223 */ /* 0x001fc60000010071 */
[----:B------:R-:W-:Y:S01]  /*23a0*/  ISETP.NE.AND.EX P3, PT, R98, RZ, PT, P3 ;  /* 0x000000ff6200720c */ /* 0x000fe20003f65330 */
[----:B------:R-:W-:-:S04]  /*23b0*/  FADD.FTZ R80, R124, -R81 ;  /* 0x800000517c507221 */ /* 0x000fc80000010000 */
[----:B------:R-:W-:-:S08]  /*23c0*/  FMUL.FTZ R147, R95, R80 ;  /* 0x000000505f937220 */ /* 0x000fd00000410000 */
[----:B------:R-:W-:-:S07]  /*23d0*/  @P3 FADD.FTZ R147, R28, R147 ;  /* 0x000000931c933221 */ /* 0x000fce0000010000 */
.L_x_3135:
[----:B------:R-:W-:Y:S05]  /*23e0*/  BSYNC B0 ;  /* 0x0000000000007941 */ /* 0x000fea0003800000 */
.L_x_3134:
        /* <DEDUP_REMOVED lines=8> */
.L_x_3137:
[----:B------:R-:W-:Y:S05]  /*2470*/  BSYNC B0 ;  /* 0x0000000000007941 */ /* 0x000fea0003800000 */
.L_x_3136:
[----:B------:R-:W-:Y:S01]  /*2480*/  @!P6 ISETP.NE.U32.AND P3, PT, R97, RZ, PT ;  /* 0x000000ff6100e20c */ /* 0x000fe20003f65070 */
[----:B0-----:R-:W-:Y:S01]  /*2490*/  @P4 FMUL.FTZ R118, R147, R118 ;  /* 0x0000007693764220 */ /* 0x001fe20000410000 */
[----:B------:R-:W-:Y:S01]  /*24a0*/  BSSY B0, `(.L_x_3138) ;  /* 0x000000d000007945 */ /* 0x000fe20003800000 */
[----:B------:R-:W-:Y:S01]  /*24b0*/  @!P6 ISETP.NE.AND.EX P2, PT, R98, RZ, PT, P2 ;  /* 0x000000ff6200e20c */ /* 0x000fe20003f45320 */
[----:B----4-:R-:W-:Y:S01]  /*24c0*/  @P4 FMUL.FTZ R82, R150, R143 ;  /* 0x0000008f96524220 */ /* 0x010fe20000410000 */
[----:B------:R-:W-:Y:S01]  /*24d0*/  @!P6 ISETP.NE.AND.EX P3, PT, R98, RZ, PT, P3 ;  /* 0x000000ff6200e20c */ /* 0x000fe20003f65330 */
[----:B------:R-:W-:-:S03]  /*24e0*/  @P4 FMUL.FTZ R80, R15, R118 ;  /* 0x000000760f504220 */ /* 0x000fc60000410000 */
        /* <DEDUP_REMOVED lines=8> */
.L_x_3139:
[----:B------:R-:W-:Y:S05]  /*2570*/  BSYNC B0 ;  /* 0x0000000000007941 */ /* 0x000fea0003800000 */
.L_x_3138:
[----:B------:R-:W-:Y:S01]  /*2580*/  BSSY B0, `(.L_x_3140) ;  /* 0x000000a000007945 */ /* 0x000fe20003800000 */
[----:B-1----:R-:W-:Y:S01]  /*2590*/  @P4 FMUL.FTZ R85, R83, R142 ;  /* 0x0000008e53554220 */ /* 0x002fe20000410000 */
        /* <DEDUP_REMOVED lines=8> */
.L_x_3141:
[----:B------:R-:W-:Y:S05]  /*2620*/  BSYNC B0 ;  /* 0x0000000000007941 */ /* 0x000fea0003800000 */
.L_x_3140:
[----:B--2---:R-:W-:Y:S01]  /*2630*/  @P0 IMAD.WIDE.U32 R86, R96, 0x10, R86 ;  /* 0x0000001060560825 */ /* 0x004fe200078e0056 */
[----:B------:R-:W-:-:S03]  /*2640*/  SEL R72, R147, R72, P1 ;  /* 0x0000004893487207 */ /* 0x000fc60000800000 */
[----:B---3--:R-:W-:Y:S01]  /*2650*/  @P4 FMUL.FTZ R138, R142, R138 ;  /* 0x0000008a8e8a4220 */ /* 0x008fe20000410000 */
[----:B------:R-:W-:Y:S01]  /*2660*/  SEL R73, R150, R73, P1 ;  /* 0x0000004996497207 */ /* 0x000fe20000800000 */
[----:B------:R-:W-:Y:S01]  /*2670*/  @P4 FMUL.FTZ R81, R93, R82 ;  /* 0x000000525d514220 */ /* 0x000fe20000410000 */
[----:B------:R-:W-:Y:S01]  /*2680*/  SEL R74, R83, R74, P1 ;  /* 0x0000004a534a7207 */ /* 0x000fe20000800000 */
[----:B------:R-:W-:Y:S01]  /*2690*/  @P4 FMUL.FTZ R84, R16, R85 ;  /* 0x0000005510544220 */ /* 0x000fe20000410000 */
[----:B------:R-:W-:Y:S01]  /*26a0*/  SEL R75, R142, R75, P1 ;  /* 0x0000004b8e4b7207 */ /* 0x000fe20000800000 */
[----:B------:R-:W-:Y:S01]  /*26b0*/  BSSY B0, `(.L_x_3142) ;  /* 0x0000024000007945 */ /* 0x000fe20003800000 */
[----:B------:R-:W-:Y:S01]  /*26c0*/  @P4 F2FP.BF16.F32.PACK_AB R95, RZ, R80 ;  /* 0x00000050ff5f423e */ /* 0x000fe200000010ff */
[----:B------:R-:W-:Y:S01]  /*26d0*/  @P4 FMUL.FTZ R80, R94, R138 ;  /* 0x0000008a5e504220 */ /* 0x000fe20000410000 */
[----:B------:R-:W-:Y:S01]  /*26e0*/  @P4 F2FP.BF16.F32.PACK_AB R81, RZ, R81 ;  /* 0x00000051ff51423e */ /* 0x000fe200000010ff */
[----:B------:R0:W-:Y:S01]  /*26f0*/  @P0 STG.E.128 desc[UR4][R86.64], R72 ;  /* 0x0000004856000986 */ /* 0x0001e2000c101d04 */
[----:B------:R-:W-:Y:S01]  /*2700*/  @P4 F2FP.BF16.F32.PACK_AB R84, RZ, R84 ;  /* 0x00000054ff54423e */ /* 0x000fe200000010ff */
[----:B------:R-:W-:Y:S01]  /*2710*/  @P4 FFMA.FTZ R56, R119, R130, R56 ;  /* 0x0000008277384223 */ /* 0x000fe20000010038 */
[----:B------:R-:W-:Y:S01]  /*2720*/  @P4 F2FP.BF16.F32.PACK_AB R80, RZ, R80 ;  /* 0x00000050ff50423e */ /* 0x000fe200000010ff */
[----:B------:R-:W-:Y:S01]  /*2730*/  @P4 FFMA.FTZ R57, R132, R133, R57 ;  /* 0x0000008584394223 */ /* 0x000fe20000010039 */
[----:B------:R-:W-:Y:S01]  /*2740*/  @P4 PRMT R101, R81, 0x7610, R101 ;  /* 0x0000761051654816 */ /* 0x000fe20000000065 */
[----:B------:R-:W-:Y:S01]  /*2750*/  @P4 FFMA.FTZ R58, R135, R134, R58 ;  /* 0x00000086873a4223 */ /* 0x000fe2000001003a */
[----:B------:R-:W-:Y:S01]  /*2760*/  @P4 PRMT R102, R84, 0x7610, R102 ;  /* 0x0000761054664816 */ /* 0x000fe20000000066 */
[----:B------:R-:W-:Y:S01]  /*2770*/  @P4 IMAD.U32 R84, R105, 0x10000, RZ ;  /* 0x0001000069544824 */ /* 0x000fe200078e00ff */
[----:B------:R-:W-:Y:S01]  /*2780*/  @P4 PRMT R99, R80, 0x7610, R99 ;  /* 0x0000761050634816 */ /* 0x000fe20000000063 */
[----:B------:R-:W-:Y:S01]  /*2790*/  @P4 IMAD.U32 R80, R103, 0x10000, RZ ;  /* 0x0001000067504824 */ /* 0x000fe200078e00ff */
[----:B------:R-:W-:Y:S01]  /*27a0*/  @P4 SHF.L.U32 R81, R0, 0x10, RZ ;  /* 0x0000001000514819 */ /* 0x000fe200000006ff */
[----:B------:R-:W-:Y:S01]  /*27b0*/  @P4 FFMA.FTZ R59, R136, R137, R59 ;  /* 0x00000089883b4223 */ /* 0x000fe2000001003b */
[----:B------:R-:W-:Y:S01]  /*27c0*/  @P4 SHF.L.U32 R83, R104, 0x10, RZ ;  /* 0x0000001068534819 */ /* 0x000fe200000006ff */
[----:B------:R-:W-:Y:S01]  /*27d0*/  @P4 FFMA.FTZ R60, R131, R141, R60 ;  /* 0x0000008d833c4223 */ /* 0x000fe2000001003c */
[----:B------:R-:W-:Y:S01]  /*27e0*/  @P4 PRMT R100, R95, 0x7610, R100 ;  /* 0x000076105f644816 */ /* 0x000fe20000000064 */
[----:B------:R-:W-:Y:S01]  /*27f0*/  @P4 FFMA.FTZ R61, R144, R140, R61 ;  /* 0x0000008c903d4223 */ /* 0x000fe2000001003d */
[----:B------:R-:W-:Y:S01]  /*2800*/  @P4 FFMA.FTZ R62, R139, R145, R62 ;  /* 0x000000918b3e4223 */ /* 0x000fe2000001003e */
[----:B------:R-:W-:Y:S01]  /*2810*/  @P4 FFMA.FTZ R63, R148, R146, R63 ;  /* 0x00000092943f4223 */ /* 0x000fe2000001003f */
[----:B------:R-:W-:Y:S01]  /*2820*/  @P4 FFMA.FTZ R64, R81, R118, R64 ;  /* 0x0000007651404223 */ /* 0x000fe20000010040 */
[----:B------:R-:W-:Y:S01]  /*2830*/  @P4 FFMA.FTZ R65, R80, R82, R65 ;  /* 0x0000005250414223 */ /* 0x000fe20000010041 */
[----:B------:R-:W-:Y:S01]  /*2840*/  @P4 FFMA.FTZ R66, R83, R85, R66 ;  /* 0x0000005553424223 */ /* 0x000fe20000010042 */
[----:B------:R-:W-:Y:S01]  /*2850*/  @P4 FFMA.FTZ R67, R84, R138, R67 ;  /* 0x0000008a54434223 */ /* 0x000fe20000010043 */
        /* <DEDUP_REMOVED lines=9> */
.L_x_3143:
[----:B------:R-:W-:Y:S05]  /*28f0*/  BSYNC B0 ;  /* 0x0000000000007941 */ /* 0x000fea0003800000 */
.L_x_3142:
[----:B------:R-:W-:Y:S02]  /*2900*/  IADD3 R4, R4, UR12, RZ ;  /* 0x0000000c04047c10 */ /* 0x000fe4000fffe0ff */
[----:B------:R-:W-:Y:S02]  /*2910*/  SEL R129, RZ, 0x1, P5 ;  /* 0x00000001ff817807 */ /* 0x000fe40002800000 */
[----:B------:R-:W-:-:S13]  /*2920*/  ISETP.GE.AND P0, PT, R4, UR13, PT ;  /* 0x0000000d04007c0c */ /* 0x000fda000bf06270 */
[----:B------:R-:W-:Y:S05]  /*2930*/  @!P0 BRA `(.L_x_3144) ;  /* 0xffffffdc00488947 */ /* 0x000fea000383ffff */
.L_x_3105:
[----:B------:R-:W1:Y:S01]  /*2940*/  S2UR UR6, SR_CTAID.X ;  /* 0x00000000000679c3 */ /* 0x000e620000002500 */
[----:B------:R-:W-:-:S07]  /*2950*/  LOP3.LUT R11, R2, 0x7f, RZ, 0xc0, !PT ;  /* 0x0000007f020b7812 */ /* 0x000fce00078ec0ff */
[----:B------:R-:W2:Y:S08]  /*2960*/  LDC.64 R4, c[0x0][0x2d0] ;  /* 0x0000b400ff047b82 */ /* 0x000eb00000000a00 */
[----:B------:R-:W3:Y:S08]  /*2970*/  LDC.64 R6, c[0x0][0x2d8] ;  /* 0x0000b600ff067b82 */ /* 0x000ef00000000a00 */
[----:B------:R-:W4:Y:S01]  /*2980*/  LDC.64 R8, c[0x0][0x2f0] ;  /* 0x0000bc00ff087b82 */ /* 0x000f220000000a00 */
[----:B-1----:R-:W-:Y:S01]  /*2990*/  LEA.HI R0, R2, UR6, RZ, 0x19 ;  /* 0x0000000602007c11 */ /* 0x002fe2000f8fc8ff */
[----:B------:R-:W-:-:S04]  /*29a0*/  ULDC UR6, c[0x0][0x218] ;  /* 0x0000860000067ab9 */ /* 0x000fc80000000800 */
        /* <DEDUP_REMOVED lines=15> */
.L_x_3109:
[----:B0-----:R-:W-:Y:S01]  /*2aa0*/  HFMA2.MMA R133, -RZ, RZ, 0, 9.5367431640625e-07 ;  /* 0x00000010ff857435 */ /* 0x001fe200000001ff */
[----:B------:R-:W-:Y:S01]  /*2ab0*/  IMAD.MOV.U32 R134, RZ, RZ, R81 ;  /* 0x000000ffff867224 */ /* 0x000fe200078e0051 */
[----:B------:R-:W-:Y:S01]  /*2ac0*/  MOV R129, 0xffffffff ;  /* 0xffffffff00817802 */ /* 0x000fe20000000f00 */
[----:B------:R-:W-:-:S08]  /*2ad0*/  IMAD.MOV.U32 R136, RZ, RZ, 0x1f ;  /* 0x0000001fff887424 */ /* 0x000fd000078e00ff */
[----:B-1---5:R-:W-:Y:S05]  /*2ae0*/  WARPSYNC.COLLECTIVE R129, `(.L_x_3145) ;  /* 0x0000000081087348 */ /* 0x022fea0003c00000 */
[----:B------:R0:W2:Y:S02]  /*2af0*/  SHFL.DOWN P1, R132, R134, R133, R136 ;  /* 0x0800008586847389 */ /* 0x0000a40000020088 */
[----:B012--5:R-:W-:Y:S01]  /*2b00*/  ENDCOLLECTIVE ;  /* 0x000000000000791b */ /* 0x027fe20003800000 */
.L_x_3145:
[----:B------:R-:W-:Y:S01]  /*2b10*/  MOV R134, R80 ;  /* 0x0000005000867202 */ /* 0x000fe20000000f00 */
[----:B------:R-:W-:-:S07]  /*2b20*/  IMAD.MOV.U32 R84, RZ, RZ, R132 ;  /* 0x000000ffff547224 */ /* 0x000fce00078e0084 */
[----:B------:R-:W-:Y:S05]  /*2b30*/  WARPSYNC.COLLECTIVE R129, `(.L_x_3146) ;  /* 0x0000000081087348 */ /* 0x000fea0003c00000 */
[----:B------:R0:W1:Y:S02]  /*2b40*/  SHFL.DOWN P1, R132, R134, R133, R136 ;  /* 0x0800008586847389 */ /* 0x0000640000020088 */
[----:B01----:R-:W-:Y:S01]  /*2b50*/  ENDCOLLECTIVE ;  /* 0x000000000000791b */ /* 0x003fe20003800000 */
.L_x_3146:
[----:B------:R-:W-:Y:S01]  /*2b60*/  FADD.FTZ R84, R84, R81 ;  /* 0x0000005154547221 */ /* 0x000fe20000010000 */
[----:B------:R-:W-:-:S04]  /*2b70*/  HFMA2.MMA R133, -RZ, RZ, 0, 4.76837158203125e-07 ;  /* 0x00000008ff857435 */ /* 0x000fc800000001ff */
[----:B------:R-:W-:Y:S01]  /*2b80*/  MOV R134, R84 ;  /* 0x0000005400867202 */ /* 0x000fe20000000f00 */
[----:B------:R-:W-:-:S07]  /*2b90*/  IMAD.MOV.U32 R85, RZ, RZ, R132 ;  /* 0x000000ffff557224 */ /* 0x000fce00078e0084 */
[----:B------:R-:W-:Y:S05]  /*2ba0*/  WARPSYNC.COLLECTIVE R129, `(.L_x_3147) ;  /* 0x0000000081087348 */ /* 0x000fea0003c00000 */
[----:B------:R0:W1:Y:S02]  /*2bb0*/  SHFL.DOWN P1, R132, R134, R133, R136 ;  /* 0x0800008586847389 */ /* 0x0000640000020088 */
[----:B01----:R-:W-:Y:S01]  /*2bc0*/  ENDCOLLECTIVE ;  /* 0x000000000000791b */ /* 0x003fe20003800000 */
.L_x_3147:
[----:B------:R-:W-:-:S05]  /*2bd0*/  FADD.FTZ R85, R85, R80 ;  /* 0x0000005055557221 */ /* 0x000fca0000010000 */
[----:B------:R-:W-:Y:S01]  /*2be0*/  MOV R134, R85 ;  /* 0x0000005500867202 */ /* 0x000fe20000000f00 */
[----:B------:R-:W-:-:S07]  /*2bf0*/  IMAD.MOV.U32 R87, RZ, RZ, R132 ;  /* 0x000000ffff577224 */ /* 0x000fce00078e0084 */
[----:B------:R-:W-:Y:S05]  /*2c00*/  WARPSYNC.COLLECTIVE R129, `(.L_x_3148) ;  /* 0x0000000081087348 */ /* 0x000fea0003c00000 */
[----:B------:R0:W1:Y:S02]  /*2c10*/  SHFL.DOWN P1, R132, R134, R133, R136 ;  /* 0x0800008586847389 */ /* 0x0000640000020088 */
[----:B01----:R-:W-:Y:S01]  /*2c20*/  ENDCOLLECTIVE ;  /* 0x000000000000791b */ /* 0x003fe20003800000 */
.L_x_3148:
[----:B------:R-:W-:Y:S01]  /*2c30*/  FADD.FTZ R87, R84, R87 ;  /* 0x0000005754577221 */ /* 0x000fe20000010000 */
[----:B------:R-:W-:-:S03]  /*2c40*/  HFMA2.MMA R133, -RZ, RZ, 0, 2.384185791015625e-07 ;  /* 0x00000004ff857435 */ /* 0x000fc600000001ff */
[----:B------:R-:W-:Y:S01]  /*2c50*/  IMAD.MOV.U32 R134, RZ, RZ, R87 ;  /* 0x000000ffff867224 */ /* 0x000fe200078e0057 */
[----:B------:R-:W-:-:S07]  /*2c60*/  MOV R86, R132 ;  /* 0x0000008400567202 */ /* 0x000fce0000000f00 */
[----:B------:R-:W-:Y:S05]  /*2c70*/  WARPSYNC.COLLECTIVE R129, `(.L_x_3149) ;  /* 0x0000000081087348 */ /* 0x000fea0003c00000 */
[----:B------:R0:W1:Y:S02]  /*2c80*/  SHFL.DOWN P1, R132, R134, R133, R136 ;  /* 0x0800008586847389 */ /* 0x0000640000020088 */
[----:B01----:R-:W-:Y:S01]  /*2c90*/  ENDCOLLECTIVE ;  /* 0x000000000000791b */ /* 0x003fe20003800000 */
.L_x_3149:
[----:B------:R-:W-:-:S04]  /*2ca0*/  FADD.FTZ R86, R85, R86 ;  /* 0x0000005655567221 */ /* 0x000fc80000010000 */
[----:B------:R-:W-:Y:S01]  /*2cb0*/  IMAD.MOV.U32 R134, RZ, RZ, R86 ;  /* 0x000000ffff867224 */ /* 0x000fe200078e0056 */
[----:B------:R-:W-:-:S07]  /*2cc0*/  MOV R112, R132 ;  /* 0x0000008400707202 */ /* 0x000fce0000000f00 */
[----:B------:R-:W-:Y:S05]  /*2cd0*/  WARPSYNC.COLLECTIVE R129, `(.L_x_3150) ;  /* 0x0000000081087348 */ /* 0x000fea0003c00000 */
[----:B------:R0:W1:Y:S02]  /*2ce0*/  SHFL.DOWN P1, R132, R134, R133, R136 ;  /* 0x0800008586847389 */ /* 0x0000640000020088 */
[----:B01----:R-:W-:Y:S01]  /*2cf0*/  ENDCOLLECTIVE ;  /* 0x000000000000791b */ /* 0x003fe20003800000 */
.L_x_3150:
[----:B------:R-:W-:-:S05]  /*2d00*/  FADD.FTZ R112, R87, R112 ;  /* 0x0000007057707221 */ /* 0x000fca0000010000 */
[----:B------:R-:W-:Y:S01]  /*2d10*/  MOV R134, R112 ;  /* 0x0000007000867202 */ /* 0x000fe20000000f00 */
[----:B------:R-:W-:Y:S01]  /*2d20*/  IMAD.MOV.U32 R133, RZ, RZ, 0x2 ;  /* 0x00000002ff857424 */ /* 0x000fe200078e00ff */
[----:B------:R-:W-:-:S07]  /*2d30*/  MOV R113, R132 ;  /* 0x0000008400717202 */ /* 0x000fce0000000f00 */
[----:B------:R-:W-:Y:S05]  /*2d40*/  WARPSYNC.COLLECTIVE R129, `(.L_x_3151) ;  /* 0x0000000081087348 */ /* 0x000fea0003c00000 */
[----:B------:R0:W1:Y:S02]  /*2d50*/  SHFL.DOWN P1, R132, R134, R133, R136 ;  /* 0x0800008586847389 */ /* 0x0000640000020088 */
[----:B01----:R-:W-:Y:S01]  /*2d60*/  ENDCOLLECTIVE ;  /* 0x000000000000791b */ /* 0x003fe20003800000 */
.L_x_3151:
[----:B------:R-:W-:-:S05]  /*2d70*/  FADD.FTZ R113, R86, R113 ;  /* 0x0000007156717221 */ /* 0x000fca0000010000 */
[----:B------:R-:W-:Y:S02]  /*2d80*/  MOV R134, R113 ;  /* 0x0000007100867202 */ /* 0x000fe40000000f00 */
[----:B------:R-:W-:-:S07]  /*2d90*/  MOV R81, R132 ;  /* 0x0000008400517202 */ /* 0x000fce0000000f00 */
[----:B------:R-:W-:Y:S05]  /*2da0*/  WARPSYNC.COLLECTIVE R129, `(.L_x_3152) ;  /* 0x0000000081087348 */ /* 0x000fea0003c00000 */
[----:B------:R0:W1:Y:S02]  /*2db0*/  SHFL.DOWN P1, R132, R134, R133, R136 ;  /* 0x0800008586847389 */ /* 0x0000640000020088 */
[----:B01----:R-:W-:Y:S01]  /*2dc0*/  ENDCOLLECTIVE ;  /* 0x000000000000791b */ /* 0x003fe20003800000 */
.L_x_3152:
[----:B------:R-:W-:Y:S01]  /*2dd0*/  FADD.FTZ R118, R112, R81 ;  /* 0x0000005170767221 */ /* 0x000fe20000010000 */
[----:B------:R-:W-:-:S04]  /*2de0*/  HFMA2.MMA R133, -RZ, RZ, 0, 5.9604644775390625e-08 ;  /* 0x00000001ff857435 */ /* 0x000fc800000001ff */
[----:B------:R-:W-:Y:S01]  /*2df0*/  MOV R134, R118 ;  /* 0x0000007600867202 */ /* 0x000fe20000000f00 */
[----:B------:R-:W-:-:S07]  /*2e00*/  IMAD.MOV.U32 R80, RZ, RZ, R132 ;  /* 0x000000ffff507224 */ /* 0x000fce00078e0084 */
[----:B------:R-:W-:Y:S05]  /*2e10*/  WARPSYNC.COLLECTIVE R129, `(.L_x_3153) ;  /* 0x0000000081087348 */ /* 0x000fea0003c00000 */
[----:B------:R0:W1:Y:S02]  /*2e20*/  SHFL.DOWN P1, R132, R134, R133, R136 ;  /* 0x0800008586847389 */ /* 0x0000640000020088 */
[----:B01----:R-:W-:Y:S01]  /*2e30*/  ENDCOLLECTIVE ;  /* 0x000000000000791b */ /* 0x003fe20003800000 */
.L_x_3153:
[----:B------:R-:W-:-:S05]  /*2e40*/  FADD.FTZ R119, R113, R80 ;  /* 0x0000005071777221 */ /* 0x000fca0000010000 */
[----:B------:R-:W-:Y:S01]  /*2e50*/  MOV R134, R119 ;  /* 0x0000007700867202 */ /* 0x000fe20000000f00 */
[----:B------:R-:W-:-:S07]  /*2e60*/  IMAD.MOV.U32 R85, RZ, RZ, R132 ;  /* 0x000000ffff557224 */ /* 0x000fce00078e0084 */
[----:B------:R-:W-:Y:S05]  /*2e70*/  WARPSYNC.COLLECTIVE R129, `(.L_x_3154) ;  /* 0x0000000081087348 */ /* 0x000fea0003c00000 */
[----:B------:R0:W1:Y:S02]  /*2e80*/  SHFL.DOWN P1, R132, R134, R133, R136 ;  /* 0x0800008586847389 */ /* 0x0000640000020088 */
[----:B01----:R-:W-:Y:S01]  /*2e90*/  ENDCOLLECTIVE ;  /* 0x000000000000791b */ /* 0x003fe20003800000 */
.L_x_3154:
[----:B------:R-:W-:Y:S01]  /*2ea0*/  MOV R84, R132 ;  /* 0x0000008400547202 */ /* 0x000fe20000000f00 */
[----:B------:R-:W-:Y:S06]  /*2eb0*/  BRA `(.L_x_3155) ;  /* 0xffffffe400107947 */ /* 0x000fec000383ffff */
.L_x_3156:
        /* <DEDUP_REMOVED lines=12> */
.L_x_8561:


//--------------------- .text._ZN10layer_norm13ln_bwd_kernelINS_13Kernel_traitsI13__nv_bfloat16S2_fS2_fjLj1536ELj1ELj1ELj4ELj8ENS_18Kernel_traits_baseILj1536ES2_S2_fS2_fjLj128EEEEELb1ELb0ELb0ELb0EEEvNS_9BwdParamsE --------------------------
	.section	.text._ZN10layer_norm13ln_bwd_kernelINS_13Kernel_traitsI13__nv_bfloat16S2_fS2_fjLj1536ELj1ELj1ELj4ELj8ENS_18Kernel_traits_baseILj1536ES2_S2_fS2_fjLj128EEEEELb1ELb0ELb0ELb0EEEvNS_9BwdParamsE,"ax",@progbits
	.align	128
        .global         _ZN10layer_norm13ln_bwd_kernelINS_13Kernel_traitsI13__nv_bfloat16S2_fS2_fjLj1536ELj1ELj1ELj4ELj8ENS_18Kernel_traits_baseILj1536ES2_S2_fS2_fjLj128EEEEELb1ELb0ELb0ELb0EEEvNS_9BwdParamsE
        .type           _ZN10layer_norm13ln_bwd_kernelINS_13Kernel_traitsI13__nv_bfloat16S2_fS2_fjLj1536ELj1ELj1ELj4ELj8ENS_18Kernel_traits_baseILj1536ES2_S2_fS2_fjLj128EEEEELb1ELb0ELb0ELb0EEEvNS_9BwdParamsE,@function
        .size           _ZN10layer_norm13ln_bwd_kernelINS_13Kernel_traitsI13__nv_bfloat16S2_fS2_fjLj1536ELj1ELj1ELj4ELj8ENS_18Kernel_traits_baseILj1536ES2_S2_fS2_fjLj128EEEEELb1ELb0ELb0ELb0EEEvNS_9BwdParamsE,(.L_x_8562 - _ZN10layer_norm13ln_bwd_kernelINS_13Kernel_traitsI13__nv_bfloat16S2_fS2_fjLj1536ELj1ELj1ELj4ELj8ENS_18Kernel_traits_baseILj1536ES2_S2_fS2_fjLj128EEEEELb1ELb0ELb0ELb0EEEvNS_9BwdParamsE)
        .other          _ZN10layer_norm13ln_bwd_kernelINS_13Kernel_traitsI13__nv_bfloat16S2_fS2_fjLj1536ELj1ELj1ELj4ELj8ENS_18Kernel_traits_baseILj1536ES2_S2_fS2_fjLj128EEEEELb1ELb0ELb0ELb0EEEvNS_9BwdParamsE,@"STO_CUDA_ENTRY STV_DEFAULT"
_ZN10layer_norm13ln_bwd_kernelINS_13Kernel_traitsI13__nv_bfloat16S2_fS2_fjLj1536ELj1ELj1ELj4ELj8ENS_18Kernel_traits_baseILj1536ES2_S2_fS2_fjLj128EEEEELb1ELb0ELb0ELb0EEEvNS_9BwdParamsE:
.text._ZN10layer_norm13ln_bwd_kernelINS_13Kernel_traitsI13__nv_bfloat16S2_fS2_fjLj1536ELj1ELj1ELj4ELj8ENS_18Kernel_traits_baseILj1536ES2_S2_fS2_fjLj128EEEEELb1ELb0ELb0ELb0EEEvNS_9BwdParamsE:
        /* <DEDUP_REMOVED lines=51> */
[----:B-----5:R-:W-:Y:S01]  /*0330*/  MOV R13, R7 ;  /* 0x00000007000d7202 */ /* 0x020fe20000000f00 */
[----:B------:R-:W-:Y:S01]  /*0340*/  ULDC.64 UR6, c[0x0][0x270] ;  /* 0x00009c0000067ab9 */ /* 0x000fe20000000a00 */
[----:B------:R-:W-:Y:S01]  /*0350*/  MOV R9, R5 ;  /* 0x0000000500097202 */ /* 0x000fe20000000f00 */
[----:B------:R-:W-:Y:S01]  /*0360*/  HFMA2.MMA R92, -RZ, RZ, 0, 5.9604644775390625e-08 ;  /* 0x00000001ff5c7435 */ /* 0x000fe200000001ff */
[----:B------:R-:W-:Y:S02]  /*0370*/  MOV R8, R4 ;  /* 0x0000000400087202 */ /* 0x000fe40000000f00 */
[----:B------:R-:W-:Y:S02]  /*0380*/  MOV R12, R6 ;  /* 0x00000006000c7202 */ /* 0x000fe40000000f00 */
[----:B------:R-:W-:Y:S02]  /*0390*/  MOV R14, R10 ;  /* 0x0000000a000e7202 */ /* 0x000fe40000000f00 */
[----:B------:R-:W-:Y:S01]  /*03a0*/  SHF.R.U64 R21, R4, 0x10, R5 ;  /* 0x0000001004157819 */ /* 0x000fe20000001205 */
[----:B------:R-:W-:Y:S01]  /*03b0*/  IMAD.MOV.U32 R4, RZ, RZ, R3 ;  /* 0x000000ffff047224 */ /* 0x000fe200078e0003 */
[----:B------:R-:W-:-:S02]  /*03c0*/  SHF.R.U32.HI R20, RZ, 0x10, R5 ;  /* 0x00000010ff147819 */ /* 0x000fc40000011605 */
[--C-:B------:R-:W-:Y:S02]  /*03d0*/  SHF.R.U64 R19, R6, 0x10, R7.reuse ;  /* 0x0000001006137819 */ /* 0x100fe40000001207 */
[----:B------:R-:W-:Y:S02]  /*03e0*/  SHF.R.U32.HI R18, RZ, 0x10, R7 ;  /* 0x00000010ff127819 */ /* 0x000fe40000011607 */
[--C-:B------:R-:W-:Y:S02]  /*03f0*/  SHF.R.U64 R17, R10, 0x10, R11.reuse ;  /* 0x000000100a117819 */ /* 0x100fe4000000120b */
[----:B------:R-:W-:Y:S02]  /*0400*/  ISETP.NE.U32.AND P0, PT, RZ, UR6, PT ;  /* 0x00000006ff007c0c */ /* 0x000fe4000bf05070 */
[----:B------:R-:W-:Y:S02]  /*0410*/  MOV R15, R11 ;  /* 0x0000000b000f7202 */ /* 0x000fe40000000f00 */
[----:B------:R-:W-:Y:S01]  /*0420*/  SHF.R.U32.HI R16, RZ, 0x10, R11 ;  /* 0x00000010ff107819 */ /* 0x000fe2000001160b */
[----:B------:R-:W-:Y:S01]  /*0430*/  IMAD.U32 R11, R13, 0x10000, RZ ;  /* 0x000100000d0b7824 */ /* 0x000fe200078e00ff */
[----:B------:R-:W-:-:S02]  /*0440*/  SHF.L.U32 R7, R9, 0x10, RZ ;  /* 0x0000001009077819 */ /* 0x000fc400000006ff */
[----:B------:R-:W-:Y:S02]  /*0450*/  SHF.L.U32 R5, R8, 0x10, RZ ;  /* 0x0000001008057819 */ /* 0x000fe400000006ff */
[----:B------:R-:W-:Y:S02]  /*0460*/  SHF.L.U32 R9, R12, 0x10, RZ ;  /* 0x000000100c097819 */ /* 0x000fe400000006ff */
[----:B------:R-:W-:Y:S02]  /*0470*/  SHF.L.U32 R13, R14, 0x10, RZ ;  /* 0x000000100e0d7819 */ /* 0x000fe400000006ff */
[----:B------:R-:W-:Y:S02]  /*0480*/  ISETP.NE.AND.EX P0, PT, RZ, UR7, PT, P0 ;  /* 0x00000007ff007c0c */ /* 0x000fe4000bf05300 */
[----:B------:R-:W-:Y:S02]  /*0490*/  MOV R49, RZ ;  /* 0x000000ff00317202 */ /* 0x000fe40000000f00 */
[----:B------:R-:W-:-:S02]  /*04a0*/  SHF.L.U32 R6, R21, 0x10, RZ ;  /* 0x0000001015067819 */ /* 0x000fc400000006ff */
[----:B------:R-:W-:Y:S02]  /*04b0*/  SHF.L.U32 R8, R20, 0x10, RZ ;  /* 0x0000001014087819 */ /* 0x000fe400000006ff */
[----:B------:R-:W-:Y:S02]  /*04c0*/  SHF.L.U32 R10, R19, 0x10, RZ ;  /* 0x00000010130a7819 */ /* 0x000fe400000006ff */
[----:B------:R-:W-:Y:S02]  /*04d0*/  SHF.L.U32 R12, R18, 0x10, RZ ;  /* 0x00000010120c7819 */ /* 0x000fe400000006ff */
[----:B------:R-:W-:Y:S02]  /*04e0*/  SHF.L.U32 R14, R17, 0x10, RZ ;  /* 0x00000010110e7819 */ /* 0x000fe400000006ff */
[----:B------:R-:W-:Y:S02]  /*04f0*/  SHF.L.U32 R15, R15, 0x10, RZ ;  /* 0x000000100f0f7819 */ /* 0x000fe400000006ff */
[----:B0-----:R-:W-:-:S07]  /*0500*/  SHF.L.U32 R16, R16, 0x10, RZ ;  /* 0x0000001010107819 */ /* 0x001fce00000006ff */
.L_x_3171:
[----:B-123--:R-:W0:Y:S01]  /*0510*/  @P0 LDC.64 R60, c[0x0][0x270] ;  /* 0x00009c00ff3c0b82 */ /* 0x00ee220000000a00 */
[----:B------:R-:W-:-:S07]  /*0520*/  SHF.R.S32.HI R64, RZ, 0x1f, R4 ;  /* 0x0000001fff407819 */ /* 0x000fce0000011404 */
[----:B------:R-:W1:Y:S01]  /*0530*/  LDC.64 R62, c[0x0][0x250] ;  /* 0x00009400ff3e7b82 */ /* 0x000e620000000a00 */
[----:B0-----:R-:W-:-:S04]  /*0540*/  @P0 LEA R60, P4, R4, R60, 0x1 ;  /* 0x0000003c043c0211 */ /* 0x001fc800078808ff */
[----:B------:R-:W-:-:S03]  /*0550*/  @P0 LEA.HI.X R61, R4, R61, R64, 0x1, P4 ;  /* 0x0000003d043d0211 */ /* 0x000fc600020f0c40 */
[----:B------:R-:W0:Y:S01]  /*0560*/  LDC.64 R64, c[0x0][0x258] ;  /* 0x00009600ff407b82 */ /* 0x000e220000000a00 */
[----:B-1----:R-:W-:Y:S01]  /*0570*/  IMAD.WIDE R62, R4, 0x4, R62 ;  /* 0x00000004043e7825 */ /* 0x002fe200078e023e */
[----:B------:R-:W-:Y:S02]  /*0580*/  MOV R71, UR20 ;  /* 0x0000001400477c02 */ /* 0x000fe40008000f00 */
[----:B------:R-:W-:Y:S01]  /*0590*/  LOP3.LUT R70, R0, 0x7f, RZ, 0xc0, !PT ;  /* 0x0000007f00467812 */ /* 0x000fe200078ec0ff */
[----:B------:R-:W-:Y:S01]  /*05a0*/  BSSY B0, `(.L_x_3158) ;  /* 0x0000042000007945 */ /* 0x000fe20003800000 */
[----:B------:R-:W-:Y:S01]  /*05b0*/  ISETP.NE.AND P5, PT, R2, RZ, PT ;  /* 0x000000ff0200720c */ /* 0x000fe20003fa5270 */
[----:B------:R-:W2:Y:S01]  /*05c0*/  LDG.E R62, desc[UR4][R62.64] ;  /* 0x000000043e3e7981 */ /* 0x000ea2000c1e1900 */
[----:B------:R-:W-:-:S03]  /*05d0*/  CS2R R98, SRZ ;  /* 0x0000000000627805 */ /* 0x000fc6000001ff00 */
[----:B------:R1:W5:Y:S01]  /*05e0*/  @P0 LDG.E.U16 R93, desc[UR4][R60.64] ;  /* 0x000000043c5d0981 */ /* 0x000362000c1e1500 */
[----:B0-----:R-:W-:-:S05]  /*05f0*/  IMAD.WIDE R64, R4, 0x4, R64 ;  /* 0x0000000404407825 */ /* 0x001fca00078e0240 */
[----:B------:R0:W5:Y:S01]  /*0600*/  LDG.E R69, desc[UR4][R64.64] ;  /* 0x0000000440457981 */ /* 0x000162000c1e1900 */
[----:B------:R-:W-:Y:S01]  /*0610*/  IMAD R66, R4, R71, RZ ;  /* 0x0000004704427224 */ /* 0x000fe200078e02ff */
[----:B-1----:R-:W-:-:S04]  /*0620*/  P2R R60, PR, RZ, 0x20 ;  /* 0x00000020ff3c7803 */ /* 0x002fc80000000000 */
[----:B------:R-:W-:-:S04]  /*0630*/  SHF.R.S32.HI R67, RZ, 0x1f, R66 ;  /* 0x0000001fff437819 */ /* 0x000fc80000011442 */
[----:B------:R-:W-:-:S04]  /*0640*/  LEA.HI R67, R67, R66, RZ, 0x2 ;  /* 0x0000004243437211 */ /* 0x000fc800078f10ff */
[----:B------:R-:W-:-:S04]  /*0650*/  LEA.HI.SX32 R68, R67, R70, 0x1e ;  /* 0x0000004643447211 */ /* 0x000fc800078ff2ff */
[----:B------:R-:W-:Y:S02]  /*0660*/  MOV R101, R68 ;  /* 0x0000004400657202 */ /* 0x000fe40000000f00 */
[----:B--2---:R-:W-:Y:S01]  /*0670*/  FSEL R97, R62, RZ, !P5 ;  /* 0x000000ff3e617208 */ /* 0x004fe20006800000 */
[----:B0-----:R-:W-:Y:S06]  /*0680*/  @!P3 BRA `(.L_x_3159) ;  /* 0x0000000000ccb947 */ /* 0x001fec0003800000 */
[----:B------:R-:W0:Y:S01]  /*0690*/  LDC.64 R64, c[0x0][0x2b8] ;  /* 0x0000ae00ff407b82 */ /* 0x000e220000000a00 */
[----:B------:R-:W-:-:S04]  /*06a0*/  LEA R60, P4, R68, UR10, 0x4 ;  /* 0x0000000a443c7c11 */ /* 0x000fc8000f8820ff */
[----:B------:R-:W-:Y:S02]  /*06b0*/  LEA.HI.X R61, R68, UR11, RZ, 0x4, P4 ;  /* 0x0000000b443d7c11 */ /* 0x000fe4000a0f24ff */
[----:B------:R-:W-:-:S04]  /*06c0*/  ISETP.NE.U32.AND P4, PT, RZ, UR8, PT ;  /* 0x00000008ff007c0c */ /* 0x000fc8000bf85070 */
[----:B------:R-:W2:Y:S01]  /*06d0*/  LDG.E.128 R60, desc[UR4][R60.64] ;  /* 0x000000043c3c7981 */ /* 0x000ea2000c1e1d00 */
[----:B0-----:R-:W-:-:S06]  /*06e0*/  IMAD.WIDE.U32 R64, R68, 0x8, R64 ;  /* 0x0000000844407825 */ /* 0x001fcc00078e0040 */
[----:B------:R-:W3:Y:S01]  /*06f0*/  LDG.E.64 R64, desc[UR4][R64.64] ;  /* 0x0000000440407981 */ /* 0x000ee2000c1e1b00 */
[----:B------:R-:W-:-:S13]  /*0700*/  ISETP.NE.AND.EX P4, PT, RZ, UR9, PT, P4 ;  /* 0x00000009ff007c0c */ /* 0x000fda000bf85340 */
[----:B------:R-:W-:-:S04]  /*0710*/  @P4 LEA R66, P5, R68, UR8, 0x4 ;  /* 0x0000000844424c11 */ /* 0x000fc8000f8a20ff */
[----:B------:R-:W-:-:S05]  /*0720*/  @P4 LEA.HI.X R67, R68, UR9, RZ, 0x4, P5 ;  /* 0x0000000944434c11 */ /* 0x000fca000a8f24ff */
[----:B------:R-:W5:Y:S01]  /*0730*/  @P4 LDG.E.128 R24, desc[UR4][R66.64] ;  /* 0x0000000442184981 */ /* 0x000f62000c1e1d00 */
[----:B------:R-:W-:-:S04]  /*0740*/  LEA R72, P5, R68, UR12, 0x2 ;  /* 0x0000000c44487c11 */ /* 0x000fc8000f8a10ff */
[----:B------:R-:W-:-:S05]  /*0750*/  LEA.HI.X R73, R68, UR13, RZ, 0x2, P5 ;  /* 0x0000000d44497c11 */ /* 0x000fca000a8f14ff */
[----:B------:R0:W5:Y:S01]  /*0760*/  LDG.E R17, desc[UR4][R72.64] ;  /* 0x0000000448117981 */ /* 0x000162000c1e1900 */
[----:B------:R-:W-:Y:S01]  /*0770*/  IADD3 R101, R68, 0x80, RZ ;  /* 0x0000008044657810 */ /* 0x000fe20007ffe0ff */
[C---:B--2---:R-:W-:Y:S01]  /*0780*/  FADD.FTZ R60, -R97.reuse, R60 ;  /* 0x0000003c613c7221 */ /* 0x044fe20000010100 */
[C---:B------:R-:W-:Y:S01]  /*0790*/  FADD.FTZ R62, -R97.reuse, R62 ;  /* 0x0000003e613e7221 */ /* 0x040fe20000010100 */
[C---:B------:R-:W-:Y:S01]  /*07a0*/  FADD.FTZ R78, -R97.reuse, R63 ;  /* 0x0000003f614e7221 */ /* 0x040fe20000010100 */
[----:B---3--:R-:W-:Y:S01]  /*07b0*/  MOV R3, R64 ;  /* 0x0000004000037202 */ /* 0x008fe20000000f00 */
[--C-:B------:R-:W-:Y:S01]  /*07c0*/  IMAD.MOV.U32 R74, RZ, RZ, R65.reuse ;  /* 0x000000ffff4a7224 */ /* 0x100fe200078e0041 */
[----:B------:R-:W-:Y:S01]  /*07d0*/  SHF.R.U64 R75, R64, 0x10, R65 ;  /* 0x00000010404b7819 */ /* 0x000fe20000001241 */
[----:B------:R-:W-:Y:S01]  /*07e0*/  FADD.FTZ R64, -R97, R61 ;  /* 0x0000003d61407221 */ /* 0x000fe20000010100 */
[----:B------:R-:W-:Y:S02]  /*07f0*/  SHF.L.U32 R61, R3, 0x10, RZ ;  /* 0x00000010033d7819 */ /* 0x000fe400000006ff */
[----:B0-----:R-:W-:Y:S01]  /*0800*/  SHF.L.U32 R73, R75, 0x10, RZ ;  /* 0x000000104b497819 */ /* 0x001fe200000006ff */
[C---:B-----5:R-:W-:Y:S01]  /*0810*/  FMUL.FTZ R72, R69.reuse, R64 ;  /* 0x0000004045487220 */ /* 0x060fe20000410000 */
[----:B------:R-:W-:Y:S01]  /*0820*/  SHF.L.U32 R76, R74, 0x10, RZ ;  /* 0x000000104a4c7819 */ /* 0x000fe200000006ff */
[----:B------:R-:W-:Y:S01]  /*0830*/  FMUL.FTZ R3, R69, R60 ;  /* 0x0000003c45037220 */ /* 0x000fe20000410000 */
[----:B------:R-:W-:Y:S01]  /*0840*/  FMUL.FTZ R74, R5, R61 ;  /* 0x0000003d054a7220 */ /* 0x000fe20000410000 */
[----:B------:R-:W-:Y:S01]  /*0850*/  FADD.FTZ R37, R37, R73 ;  /* 0x0000004925257221 */ /* 0x000fe20000010000 */
[----:B------:R-:W-:Y:S01]  /*0860*/  FFMA.FTZ R49, R72, R73, R49 ;  /* 0x0000004948317223 */ /* 0x000fe20000010031 */
[----:B------:R-:W-:Y:S01]  /*0870*/  SHF.R.U32.HI R65, RZ, 0x10, R65 ;  /* 0x00000010ff417819 */ /* 0x000fe20000011641 */
[----:B------:R-:W-:Y:S01]  /*0880*/  FADD.FTZ R36, R36, R61 ;  /* 0x0000003d24247221 */ /* 0x000fe20000010000 */
[----:B------:R-:W-:Y:S01]  /*0890*/  FFMA.FTZ R48, R3, R61, R48 ;  /* 0x0000003d03307223 */ /* 0x000fe20000010030 */
[----:B------:R-:W-:Y:S01]  /*08a0*/  FMUL.FTZ R73, R6, R73 ;  /* 0x0000004906497220 */ /* 0x000fe20000410000 */
[----:B------:R-:W-:Y:S01]  /*08b0*/  FMUL.FTZ R75, R69, R62 ;  /* 0x0000003e454b7220 */ /* 0x000fe20000410000 */
[----:B------:R-:W-:Y:S01]  /*08c0*/  FADD.FTZ R60, RZ, R74 ;  /* 0x0000004aff3c7221 */ /* 0x000fe20000010000 */
[----:B------:R-:W-:Y:S01]  /*08d0*/  FFMA.FTZ R61, R3, R74, RZ ;  /* 0x0000004a033d7223 */ /* 0x000fe200000100ff */
[----:B------:R-:W-:Y:S01]  /*08e0*/  SHF.L.U32 R65, R65, 0x10, RZ ;  /* 0x0000001041417819 */ /* 0x000fe200000006ff */
[----:B------:R-:W-:Y:S01]  /*08f0*/  FADD.FTZ R38, R38, R76 ;  /* 0x0000004c26267221 */ /* 0x000fe20000010000 */
[-C--:B------:R-:W-:Y:S01]  /*0900*/  FFMA.FTZ R50, R75, R76.reuse, R50 ;  /* 0x0000004c4b327223 */ /* 0x080fe20000010032 */
[----:B------:R-:W-:Y:S01]  /*0910*/  FADD.FTZ R63, R60, R73 ;  /* 0x000000493c3f7221 */ /* 0x000fe20000010000 */
        /* <DEDUP_REMOVED lines=9> */
[----:B------:R-:W-:-:S07]  /*09b0*/  FFMA.FTZ R98, R78, R77, R60 ;  /* 0x0000004d4e627223 */ /* 0x000fce000001003c */
.L_x_3159:
[----:B------:R-:W-:Y:S05]  /*09c0*/  BSYNC B0 ;  /* 0x0000000000007941 */ /* 0x000fea0003800000 */
.L_x_3158:
[----:B------:R-:W-:Y:S04]  /*09d0*/  BSSY B0, `(.L_x_3160) ;  /* 0x0000035000007945 */ /* 0x000fe80003800000 */
[----:B------:R-:W-:Y:S05]  /*09e0*/  @!P2 BRA `(.L_x_3161) ;  /* 0x0000000000cca947 */ /* 0x000fea0003800000 */
[----:B------:R-:W0:Y:S01]  /*09f0*/  LDC.64 R62, c[0x0][0x2b8] ;  /* 0x0000ae00ff3e7b82 */ /* 0x000e220000000a00 */
[----:B------:R-:W-:-:S04]  /*0a00*/  LEA R60, P4, R101, UR10, 0x4 ;  /* 0x0000000a653c7c11 */ /* 0x000fc8000f8820ff */
[C---:B------:R-:W-:Y:S02]  /*0a10*/  LEA.HI.X R61, R101.reuse, UR11, RZ, 0x4, P4 ;  /* 0x0000000b653d7c11 */ /* 0x040fe4000a0f24ff */
[----:B------:R-:W-:Y:S01]  /*0a20*/  ISETP.NE.U32.AND P4, PT, RZ, UR8, PT ;  /* 0x00000008ff007c0c */ /* 0x000fe2000bf85070 */
[----:B0-----:R-:W-:-:S03]  /*0a30*/  IMAD.WIDE.U32 R64, R101, 0x8, R62 ;  /* 0x0000000865407825 */ /* 0x001fc600078e003e */
[----:B------:R-:W2:Y:S04]  /*0a40*/  LDG.E.128 R60, desc[UR4][R60.64] ;  /* 0x000000043c3c7981 */ /* 0x000ea8000c1e1d00 */
        /* <DEDUP_REMOVED lines=8> */
[----:B------:R-:W-:Y:S02]  /*0ad0*/  IADD3 R101, R101, 0x80, RZ ;  /* 0x0000008065657810 */ /* 0x000fe40007ffe0ff */
[----:B---3--:R-:W-:Y:S02]  /*0ae0*/  MOV R79, R64 ;  /* 0x00000040004f7202 */ /* 0x008fe40000000f00 */
[----:B------:R-:W-:Y:S01]  /*0af0*/  SHF.R.U64 R83, R64, 0x10, R65 ;  /* 0x0000001040537819 */ /* 0x000fe20000001241 */
[C---:B--2---:R-:W-:Y:S01]  /*0b00*/  FADD.FTZ R64, -R97.reuse, R61 ;  /* 0x0000003d61407221 */ /* 0x044fe20000010100 */
[----:B------:R-:W-:Y:S01]  /*0b10*/  MOV R82, R65 ;  /* 0x0000004100527202 */ /* 0x000fe20000000f00 */
[----:B------:R-:W-:Y:S01]  /*0b20*/  FADD.FTZ R60, -R97, R60 ;  /* 0x0000003c613c7221 */ /* 0x000fe20000010100 */
[----:B------:R-:W-:Y:S01]  /*0b30*/  SHF.L.U32 R61, R79, 0x10, RZ ;  /* 0x000000104f3d7819 */ /* 0x000fe200000006ff */
[----:B0----5:R-:W-:Y:S01]  /*0b40*/  FMUL.FTZ R80, R69, R64 ;  /* 0x0000004045507220 */ /* 0x021fe20000410000 */
[----:B------:R-:W-:Y:S01]  /*0b50*/  SHF.L.U32 R81, R83, 0x10, RZ ;  /* 0x0000001053517819 */ /* 0x000fe200000006ff */
[----:B------:R-:W-:-:S02]  /*0b60*/  IMAD.U32 R84, R82, 0x10000, RZ ;  /* 0x0001000052547824 */ /* 0x000fc400078e00ff */
[----:B------:R-:W-:Y:S01]  /*0b70*/  FADD.FTZ R62, -R97, R62 ;  /* 0x0000003e613e7221 */ /* 0x000fe20000010100 */
        /* <DEDUP_REMOVED lines=9> */
[----:B------:R-:W-:Y:S01]  /*0c10*/  FADD.FTZ R60, R99, R82 ;  /* 0x00000052633c7221 */ /* 0x000fe20000010000 */
[----:B------:R-:W-:Y:S01]  /*0c20*/  FFMA.FTZ R61, R79, R82, R98 ;  /* 0x000000524f3d7223 */ /* 0x000fe20000010062 */
[----:B------:R-:W-:Y:S01]  /*0c30*/  FADD.FTZ R86, -R97, R63 ;  /* 0x0000003f61567221 */ /* 0x000fe20000010100 */
        /* <DEDUP_REMOVED lines=14> */
.L_x_3161:
[----:B------:R-:W-:Y:S05]  /*0d20*/  BSYNC B0 ;  /* 0x0000000000007941 */ /* 0x000fea0003800000 */
.L_x_3160:
        /* <DEDUP_REMOVED lines=24> */
[----:B------:R-:W-:Y:S01]  /*0eb0*/  FADD.FTZ R62, -R97, R62 ;  /* 0x0000003e613e7221 */ /* 0x000fe20000010100 */
        /* <DEDUP_REMOVED lines=27> */
.L_x_3163:
[----:B------:R-:W-:Y:S05]  /*1070*/  BSYNC B0 ;  /* 0x0000000000007941 */ /* 0x000fea0003800000 */
.L_x_3162:
[----:B------:R-:W-:Y:S01]  /*1080*/  LOP3.LUT P4, RZ, R92, 0xff, RZ, 0xc0, !PT ;  /* 0x000000ff5cff7812 */ /* 0x000fe2000788c0ff */
[----:B------:R-:W-:Y:S01]  /*1090*/  HFMA2.MMA R97, -RZ, RZ, 1.875, 0 ;  /* 0x3f800000ff617435 */ /* 0x000fe200000001ff */
[----:B------:R-:W-:Y:S01]  /*10a0*/  SHF.R.U32.HI R60, RZ, 0x5, R0 ;  /* 0x00000005ff3c7819 */ /* 0x000fe20000011600 */
[----:B------:R-:W-:Y:S01]  /*10b0*/  UMOV UR6, 0xffffffff ;  /* 0xffffffff00067882 */ /* 0x000fe20000000000 */
[----:B------:R-:W-:Y:S02]  /*10c0*/  LOP3.LUT P5, RZ, R0, 0x1f, RZ, 0xc0, !PT ;  /* 0x0000001f00ff7812 */ /* 0x000fe400078ac0ff */
[----:B------:R-:W-:Y:S01]  /*10d0*/  LOP3.LUT R61, R60, 0x7fffffc, RZ, 0xc0, !PT ;  /* 0x07fffffc3c3d7812 */ /* 0x000fe200078ec0ff */
[----:B-----5:R-:W-:-:S06]  /*10e0*/  @P0 IMAD.U32 R97, R93, 0x10000, RZ ;  /* 0x000100005d610824 */ /* 0x020fcc00078e00ff */
        /* <DEDUP_REMOVED lines=20> */
.L_x_3182:
        /* <DEDUP_REMOVED lines=8> */
[----:B------:R-:W-:-:S02]  /*12b0*/  ISETP.NE.AND P6, PT, R2, RZ, PT ;  /* 0x000000ff0200720c */ /* 0x000fc40003fc5270 */
        /* <DEDUP_REMOVED lines=22> */
[-CC-:B------:R-:W-:Y:S01]  /*1420*/  FFMA.FTZ R61, R3, R66.reuse, R67.reuse ;  /* 0x00000042033d7223 */ /* 0x180fe20000010043 */
[----:B------:R-:W-:Y:S01]  /*1430*/  ISETP.NE.AND.EX P5, PT, RZ, UR9, PT, P5 ;  /* 0x00000009ff007c0c */ /* 0x000fe2000bfa5350 */
[----:B------:R-:W-:Y:S01]  /*1440*/  FADD.FTZ R60, R73, -R60 ;  /* 0x8000003c493c7221 */ /* 0x000fe20000010000 */
[----:B------:R-:W-:Y:S01]  /*1450*/  FFMA.FTZ R63, R75, R66, R67 ;  /* 0x000000424b3f7223 */ /* 0x000fe20000010043 */
[----:B------:R-:W-:Y:S01]  /*1460*/  FADD.FTZ R64, R77, -R64 ;  /* 0x800000404d407221 */ /* 0x000fe20000010000 */
[----:B------:R-:W-:Y:S01]  /*1470*/  LOP3.LUT P6, RZ, R17, 0xff00, RZ, 0xc0, !PT ;  /* 0x0000ff0011ff7812 */ /* 0x000fe200078cc0ff */
[C---:B------:R-:W-:Y:S01]  /*1480*/  FMUL.FTZ R98, R69.reuse, R60 ;  /* 0x0000003c45627220 */ /* 0x040fe20000410000 */
[----:B------:R-:W-:Y:S01]  /*1490*/  FADD.FTZ R60, R74, -R61 ;  /* 0x8000003d4a3c7221 */ /* 0x000fe20000010000 */
[----:B------:R-:W-:Y:S01]  /*14a0*/  FADD.FTZ R62, R76, -R63 ;  /* 0x8000003f4c3e7221 */ /* 0x000fe20000010000 */
[----:B------:R-:W-:-:S02]  /*14b0*/  FMUL.FTZ R102, R69, R64 ;  /* 0x0000004045667220 */ /* 0x000fc40000410000 */
[C---:B------:R-:W-:Y:S01]  /*14c0*/  FMUL.FTZ R93, R69.reuse, R60 ;  /* 0x0000003c455d7220 */ /* 0x040fe20000410000 */
[----:B------:R-:W-:Y:S02]  /*14d0*/  FMUL.FTZ R99, R69, R62 ;  /* 0x0000003e45637220 */ /* 0x000fe40000410000 */
[----:B------:R-:W-:Y:S01]  /*14e0*/  @P5 FADD.FTZ R98, R25, R98 ;  /* 0x0000006219625221 */ /* 0x000fe20000010000 */
[----:B------:R-:W-:Y:S01]  /*14f0*/  @P5 FADD.FTZ R102, R27, R102 ;  /* 0x000000661b665221 */ /* 0x000fe20000010000 */
[----:B------:R-:W-:Y:S01]  /*1500*/  @P5 FADD.FTZ R93, R24, R93 ;  /* 0x0000005d185d5221 */ /* 0x000fe20000010000 */
[----:B------:R-:W-:Y:S01]  /*1510*/  @P5 FADD.FTZ R99, R26, R99 ;  /* 0x000000631a635221 */ /* 0x000fe20000010000 */
[-C--:B------:R-:W-:Y:S01]  /*1520*/  FMUL.FTZ R60, R98, R97.reuse ;  /* 0x00000061623c7220 */ /* 0x080fe20000410000 */
[----:B------:R-:W-:Y:S01]  /*1530*/  ISETP.NE.U32.AND P5, PT, RZ, UR16, PT ;  /* 0x00000010ff007c0c */ /* 0x000fe2000bfa5070 */
[----:B------:R-:W-:Y:S02]  /*1540*/  FMUL.FTZ R62, R102, R97 ;  /* 0x00000061663e7220 */ /* 0x000fe40000410000 */
[----:B------:R-:W-:Y:S01]  /*1550*/  FMUL.FTZ R60, R60, UR15 ;  /* 0x0000000f3c3c7c20 */ /* 0x000fe20008410000 */
[----:B------:R-:W-:Y:S01]  /*1560*/  ISETP.NE.AND.EX P5, PT, RZ, UR17, PT, P5 ;  /* 0x00000011ff007c0c */ /* 0x000fe2000bfa5350 */
[----:B------:R-:W-:-:S03]  /*1570*/  FMUL.FTZ R62, R62, UR15 ;  /* 0x0000000f3e3e7c20 */ /* 0x000fc60008410000 */
[----:B------:R-:W-:Y:S01]  /*1580*/  FSEL R61, R60, RZ, P6 ;  /* 0x000000ff3c3d7208 */ /* 0x000fe20003000000 */
[-C--:B------:R-:W-:Y:S01]  /*1590*/  FMUL.FTZ R60, R99, R97.reuse ;  /* 0x00000061633c7220 */ /* 0x080fe20000410000 */
[----:B------:R-:W-:Y:S02]  /*15a0*/  LOP3.LUT P6, RZ, R17, 0xff000000, RZ, 0xc0, !PT ;  /* 0xff00000011ff7812 */ /* 0x000fe400078cc0ff */
[----:B------:R-:W0:Y:S01]  /*15b0*/  F2F.BF16.F32 R65, R61 ;  /* 0x0000003d00417304 */ /* 0x000e220000202000 */
[----:B------:R-:W-:Y:S02]  /*15c0*/  SEL R56, R93, R56, P5 ;  /* 0x000000385d387207 */ /* 0x000fe40002800000 */
[----:B------:R-:W-:Y:S01]  /*15d0*/  FSEL R101, R62, RZ, P6 ;  /* 0x000000ff3e657208 */ /* 0x000fe20003000000 */
[----:B------:R-:W-:Y:S01]  /*15e0*/  FMUL.FTZ R62, R60, UR15 ;  /* 0x0000000f3c3e7c20 */ /* 0x000fe20008410000 */
[----:B------:R-:W-:Y:S01]  /*15f0*/  LOP3.LUT P6, RZ, R17, 0xff0000, RZ, 0xc0, !PT ;  /* 0x00ff000011ff7812 */ /* 0x000fe200078cc0ff */
[----:B------:R-:W-:Y:S01]  /*1600*/  FMUL.FTZ R60, R93, R97 ;  /* 0x000000615d3c7220 */ /* 0x000fe20000410000 */
[----:B------:R-:W-:-:S02]  /*1610*/  SEL R57, R98, R57, P5 ;  /* 0x0000003962397207 */ /* 0x000fc40002800000 */
[----:B------:R-:W-:Y:S01]  /*1620*/  FSEL R100, R62, RZ, P6 ;  /* 0x000000ff3e647208 */ /* 0x000fe20003000000 */
[----:B------:R-:W-:Y:S01]  /*1630*/  FMUL.FTZ R64, R60, UR15 ;  /* 0x0000000f3c407c20 */ /* 0x000fe20008410000 */
[----:B------:R-:W1:Y:S01]  /*1640*/  @P5 LDC.64 R62, c[0x0][0x308] ;  /* 0x0000c200ff3e5b82 */ /* 0x000e620000000a00 */
[----:B------:R-:W-:Y:S01]  /*1650*/  LOP3.LUT P6, RZ, R17, 0xff, RZ, 0xc0, !PT ;  /* 0x000000ff11ff7812 */ /* 0x000fe200078cc0ff */
[----:B------:R-:W2:Y:S01]  /*1660*/  F2F.BF16.F32 R101, R101 ;  /* 0x0000006500657304 */ /* 0x000ea20000202000 */
[----:B------:R-:W-:Y:S02]  /*1670*/  SEL R58, R99, R58, P5 ;  /* 0x0000003a633a7207 */ /* 0x000fe40002800000 */
[----:B------:R-:W-:Y:S01]  /*1680*/  FSEL R92, R64, RZ, P6 ;  /* 0x000000ff405c7208 */ /* 0x000fe20003000000 */
[----:B0-----:R-:W-:Y:S01]  /*1690*/  IMAD.WIDE.U32 R64, R65, 0x10000, RZ ;  /* 0x0001000041407825 */ /* 0x001fe200078e00ff */
[----:B------:R-:W-:Y:S01]  /*16a0*/  SEL R59, R102, R59, P5 ;  /* 0x0000003b663b7207 */ /* 0x000fe20002800000 */
[----:B------:R-:W0:Y:S02]  /*16b0*/  LDC.64 R60, c[0x0][0x2f8] ;  /* 0x0000be00ff3c7b82 */ /* 0x000e240000000a00 */
[----:B------:R-:W3:Y:S01]  /*16c0*/  F2F.BF16.F32 R100, R100 ;  /* 0x0000006400647304 */ /* 0x000ee20000202000 */
[----:B--2---:R-:W-:-:S07]  /*16d0*/  SHF.L.U32 R101, R101, 0x10, RZ ;  /* 0x0000001065657819 */ /* 0x004fce00000006ff */
[----:B------:R-:W2:Y:S01]  /*16e0*/  F2F.BF16.F32 R103, R92 ;  /* 0x0000005c00677304 */ /* 0x000ea20000202000 */
[----:B-1----:R-:W-:Y:S01]  /*16f0*/  @P5 IMAD.WIDE.U32 R62, R68, 0x10, R62 ;  /* 0x00000010443e5825 */ /* 0x002fe200078e003e */
[----:B---3--:R-:W-:-:S04]  /*1700*/  LOP3.LUT R65, R65, R101, R100, 0xfe, !PT ;  /* 0x0000006541417212 */ /* 0x008fc800078efe64 */
[----:B------:R1:W-:Y:S01]  /*1710*/  @P5 STG.E.128 desc[UR4][R62.64], R56 ;  /* 0x000000383e005986 */ /* 0x0003e2000c101d04 */
[----:B0-----:R-:W-:Y:S01]  /*1720*/  IMAD.WIDE.U32 R60, R68, 0x8, R60 ;  /* 0x00000008443c7825 */ /* 0x001fe200078e003c */
[----:B--2---:R-:W-:Y:S02]  /*1730*/  LOP3.LUT R64, R64, R103, RZ, 0xfc, !PT ;  /* 0x0000006740407212 */ /* 0x004fe400078efcff */
[----:B------:R-:W-:-:S03]  /*1740*/  IADD3 R68, R68, 0x80, RZ ;  /* 0x0000008044447810 */ /* 0x000fc60007ffe0ff */
[----:B------:R1:W-:Y:S04]  /*1750*/  STG.E.64 desc[UR4][R60.64], R64 ;  /* 0x000000403c007986 */ /* 0x0003e8000c101b04 */
.L_x_3166:
[----:B------:R-:W-:Y:S05]  /*1760*/  BSYNC B0 ;  /* 0x0000000000007941 */ /* 0x000fea0003800000 */
.L_x_3165:
[----:B------:R-:W-:Y:S04]  /*1770*/  BSSY B0, `(.L_x_3167) ;  /* 0x0000039000007945 */ /* 0x000fe80003800000 */
[----:B------:R-:W-:Y:S05]  /*1780*/  @!P2 BRA `(.L_x_3168) ;  /* 0x0000000000dca947 */ /* 0x000fea0003800000 */
[----:B------:R-:W-:Y:S01]  /*1790*/  ISETP.NE.U32.AND P5, PT, RZ, UR8, PT ;  /* 0x00000008ff007c0c */ /* 0x000fe2000bfa5070 */
[-CC-:B-1----:R-:W-:Y:S01]  /*17a0*/  FFMA.FTZ R60, R80, R66.reuse, R67.reuse ;  /* 0x00000042503c7223 */ /* 0x182fe20000010043 */
        /* <DEDUP_REMOVED lines=27> */
[C---:B------:R-:W-:Y:S02]  /*1960*/  SEL R56, R93.reuse, R56, P5 ;  /* 0x000000385d387207 */ /* 0x040fe40002800000 */
        /* <DEDUP_REMOVED lines=25> */
.L_x_3168:
[----:B------:R-:W-:Y:S05]  /*1b00*/  BSYNC B0 ;  /* 0x0000000000007941 */ /* 0x000fea0003800000 */
.L_x_3167:
[----:B------:R-:W-:Y:S04]  /*1b10*/  BSSY B0, `(.L_x_3169) ;  /* 0x0000038000007945 */ /* 0x000fe80003800000 */
[----:B------:R-:W-:Y:S05]  /*1b20*/  @!P1 BRA `(.L_x_3170) ;  /* 0x0000000000d89947 */ /* 0x000fea0003800000 */
[----:B------:R-:W-:Y:S01]  /*1b30*/  ISETP.NE.U32.AND P5, PT, RZ, UR8, PT ;  /* 0x00000008ff007c0c */ /* 0x000fe2000bfa5070 */
[-CC-:B-1-3--:R-:W-:Y:S01]  /*1b40*/  FFMA.FTZ R60, R88, R66.reuse, R67.reuse ;  /* 0x00000042583c7223 */ /* 0x18afe20000010043 */
        /* <DEDUP_REMOVED lines=19> */
[-C--:B------:R-:W-:Y:S02]  /*1c80*/  FMUL.FTZ R61, R92, R97.reuse ;  /* 0x000000615c3d7220 */ /* 0x080fe40000410000 */
[----:B------:R-:W-:Y:S01]  /*1c90*/  FMUL.FTZ R60, R60, UR15 ;  /* 0x0000000f3c3c7c20 */ /* 0x000fe20008410000 */
[----:B------:R-:W-:Y:S01]  /*1ca0*/  ISETP.NE.AND.EX P5, PT, RZ, UR17, PT, P5 ;  /* 0x00000011ff007c0c */ /* 0x000fe2000bfa5350 */
[----:B------:R-:W-:Y:S01]  /*1cb0*/  FMUL.FTZ R62, R61, UR15 ;  /* 0x0000000f3d3e7c20 */ /* 0x000fe20008410000 */
[-C--:B------:R-:W-:Y:S01]  /*1cc0*/  FMUL.FTZ R61, R93, R97.reuse ;  /* 0x000000615d3d7220 */ /* 0x080fe20000410000 */
[----:B------:R-:W-:Y:S01]  /*1cd0*/  FMUL.FTZ R97, R67, R97 ;  /* 0x0000006143617220 */ /* 0x000fe20000410000 */
[----:B------:R-:W-:-:S02]  /*1ce0*/  FSEL R60, R60, RZ, P6 ;  /* 0x000000ff3c3c7208 */ /* 0x000fc40003000000 */
[----:B------:R-:W-:Y:S01]  /*1cf0*/  LOP3.LUT P6, RZ, R19, 0xff000000, RZ, 0xc0, !PT ;  /* 0xff00000013ff7812 */ /* 0x000fe200078cc0ff */
[----:B------:R-:W-:Y:S01]  /*1d00*/  FMUL.FTZ R61, R61, UR15 ;  /* 0x0000000f3d3d7c20 */ /* 0x000fe20008410000 */
[----:B------:R-:W-:Y:S01]  /*1d10*/  FMUL.FTZ R97, R97, UR15 ;  /* 0x0000000f61617c20 */ /* 0x000fe20008410000 */
[----:B------:R0:W1:Y:S01]  /*1d20*/  F2F.BF16.F32 R64, R60 ;  /* 0x0000003c00407304 */ /* 0x0000620000202000 */
[----:B------:R-:W-:Y:S02]  /*1d30*/  FSEL R98, R62, RZ, P6 ;  /* 0x000000ff3e627208 */ /* 0x000fe40003000000 */
[----:B------:R-:W-:Y:S01]  /*1d40*/  LOP3.LUT P6, RZ, R19, 0xff0000, RZ, 0xc0, !PT ;  /* 0x00ff000013ff7812 */ /* 0x000fe200078cc0ff */
[----:B------:R-:W2:Y:S01]  /*1d50*/  @P5 LDC.64 R62, c[0x0][0x308] ;  /* 0x0000c200ff3e5b82 */ /* 0x000ea20000000a00 */
[----:B------:R-:W-:Y:S02]  /*1d60*/  SEL R56, R67, R56, P5 ;  /* 0x0000003843387207 */ /* 0x000fe40002800000 */
[----:B------:R-:W-:Y:S01]  /*1d70*/  FSEL R69, R61, RZ, P6 ;  /* 0x000000ff3d457208 */ /* 0x000fe20003000000 */
[----:B------:R-:W3:Y:S01]  /*1d80*/  F2F.BF16.F32 R98, R98 ;  /* 0x0000006200627304 */ /* 0x000ee20000202000 */
[----:B------:R-:W-:-:S02]  /*1d90*/  LOP3.LUT P6, RZ, R19, 0xff, RZ, 0xc0, !PT ;  /* 0x000000ff13ff7812 */ /* 0x000fc400078cc0ff */
[----:B------:R-:W-:Y:S01]  /*1da0*/  SEL R57, R66, R57, P5 ;  /* 0x0000003942397207 */ /* 0x000fe20002800000 */
[----:B0-----:R-:W0:Y:S01]  /*1db0*/  LDC.64 R60, c[0x0][0x2f8] ;  /* 0x0000be00ff3c7b82 */ /* 0x001e220000000a00 */
[----:B------:R-:W-:Y:S01]  /*1dc0*/  FSEL R97, R97, RZ, P6 ;  /* 0x000000ff61617208 */ /* 0x000fe20003000000 */
[----:B-1----:R-:W-:Y:S02]  /*1dd0*/  IMAD.WIDE.U32 R64, R64, 0x10000, RZ ;  /* 0x0001000040407825 */ /* 0x002fe400078e00ff */
[----:B------:R-:W1:Y:S01]  /*1de0*/  F2F.BF16.F32 R69, R69 ;  /* 0x0000004500457304 */ /* 0x000e620000202000 */
[----:B------:R-:W-:Y:S02]  /*1df0*/  SEL R58, R93, R58, P5 ;  /* 0x0000003a5d3a7207 */ /* 0x000fe40002800000 */
[----:B------:R-:W-:Y:S02]  /*1e00*/  SEL R59, R92, R59, P5 ;  /* 0x0000003b5c3b7207 */ /* 0x000fe40002800000 */
[----:B---3--:R-:W-:-:S03]  /*1e10*/  SHF.L.U32 R99, R98, 0x10, RZ ;  /* 0x0000001062637819 */ /* 0x008fc600000006ff */
[----:B------:R-:W3:Y:S01]  /*1e20*/  F2F.BF16.F32 R97, R97 ;  /* 0x0000006100617304 */ /* 0x000ee20000202000 */
[----:B--2---:R-:W-:Y:S01]  /*1e30*/  @P5 IMAD.WIDE.U32 R62, R68, 0x10, R62 ;  /* 0x00000010443e5825 */ /* 0x004fe200078e003e */
[----:B-1----:R-:W-:-:S04]  /*1e40*/  LOP3.LUT R65, R65, R99, R69, 0xfe, !PT ;  /* 0x0000006341417212 */ /* 0x002fc800078efe45 */
[----:B------:R2:W-:Y:S01]  /*1e50*/  @P5 STG.E.128 desc[UR4][R62.64], R56 ;  /* 0x000000383e005986 */ /* 0x0005e2000c101d04 */
[----:B0-----:R-:W-:Y:S01]  /*1e60*/  IMAD.WIDE.U32 R60, R68, 0x8, R60 ;  /* 0x00000008443c7825 */ /* 0x001fe200078e003c */
[----:B---3--:R-:W-:-:S05]  /*1e70*/  LOP3.LUT R64, R64, R97, RZ, 0xfc, !PT ;  /* 0x0000006140407212 */ /* 0x008fca00078efcff */
[----:B------:R2:W-:Y:S02]  /*1e80*/  STG.E.64 desc[UR4][R60.64], R64 ;  /* 0x000000403c007986 */ /* 0x0005e4000c101b04 */
.L_x_3170:
[----:B------:R-:W-:Y:S05]  /*1e90*/  BSYNC B0 ;  /* 0x0000000000007941 */ /* 0x000fea0003800000 */
.L_x_3169:
[----:B------:R-:W-:Y:S01]  /*1ea0*/  VIADD R4, R4, UR18 ;  /* 0x0000001204047c36 */ /* 0x000fe20008000000 */
[----:B------:R-:W-:-:S04]  /*1eb0*/  SEL R92, RZ, 0x1, P4 ;  /* 0x00000001ff5c7807 */ /* 0x000fc80002000000 */
[----:B------:R-:W-:-:S13]  /*1ec0*/  ISETP.GE.AND P5, PT, R4, UR19, PT ;  /* 0x0000001304007c0c */ /* 0x000fda000bfa6270 */
[----:B------:R-:W-:Y:S05]  /*1ed0*/  @!P5 BRA `(.L_x_3171) ;  /* 0xffffffe4008cd947 */ /* 0x000fea000383ffff */
.L_x_3157:
[----:B------:R-:W0:Y:S01]  /*1ee0*/  S2R R0, SR_TID.X ;  /* 0x0000000000007919 */ /* 0x000e220000002100 */
[----:B------:R-:W0:Y:S08]  /*1ef0*/  S2UR UR6, SR_CTAID.X ;  /* 0x00000000000679c3 */ /* 0x000e300000002500 */
[----:B------:R-:W4:Y:S08]  /*1f00*/  @P3 LDC.64 R2, c[0x0][0x2d0] ;  /* 0x0000b400ff023b82 */ /* 0x000f300000000a00 */
[----:B-----5:R-:W1:Y:S08]  /*1f10*/  @P3 LDC.64 R4, c[0x0][0x2d8] ;  /* 0x0000b600ff043b82 */ /* 0x020e700000000a00 */
[----:B------:R-:W2:Y:S01]  /*1f20*/  @P2 LDC.64 R6, c[0x0][0x2d0] ;  /* 0x0000b400ff062b82 */ /* 0x000ea20000000a00 */
[----:B0-----:R-:W-:-:S07]  /*1f30*/  LEA.HI R0, R0, UR6, RZ, 0x19 ;  /* 0x0000000600007c11 */ /* 0x001fce000f8fc8ff */
[----:B------:R-:W0:Y:S01]  /*1f40*/  @P2 LDC.64 R8, c[0x0][0x2d8] ;  /* 0x0000b600ff082b82 */ /* 0x000e220000000a00 */
[----:B------:R-:W-:-:S05]  /*1f50*/  IMAD R71, R0, R71, RZ ;  /* 0x0000004700477224 */ /* 0x000fca00078e02ff */
[----:B------:R-:W-:-:S05]  /*1f60*/  LEA.HI R71, R71, R70, RZ, 0x1e ;  /* 0x0000004647477211 */ /* 0x000fca00078ff0ff */
[----:B----4-:R-:W-:-:S04]  /*1f70*/  @P3 IMAD.WIDE.U32 R2, R71, 0x10, R2 ;  /* 0x0000001047023825 */ /* 0x010fc800078e0002 */
[C---:B-1----:R-:W-:Y:S01]  /*1f80*/  @P3 IMAD.WIDE.U32 R4, R71.reuse, 0x10, R4 ;  /* 0x0000001047043825 */ /* 0x042fe200078e0004 */
[----:B------:R-:W-:Y:S01]  /*1f90*/  @P3 IADD3 R71, R71, 0x80, RZ ;  /* 0x0000008047473810 */ /* 0x000fe20007ffe0ff */
[----:B------:R1:W-:Y:S04]  /*1fa0*/  @P3 STG.E.128 desc[UR4][R2.64], R36 ;  /* 0x0000002402003986 */ /* 0x0003e8000c101d04 */
[C---:B--2---:R-:W-:Y:S01]  /*1fb0*/  @P2 IMAD.WIDE.U32 R6, R71.reuse, 0x10, R6 ;  /* 0x0000001047062825 */ /* 0x044fe200078e0006 */
[----:B------:R1:W-:Y:S03]  /*1fc0*/  @P3 STG.E.128 desc[UR4][R4.64], R48 ;  /* 0x0000003004003986 */ /* 0x0003e6000c101d04 */
[----:B0-----:R-:W-:Y:S01]  /*1fd0*/  @P2 IMAD.WIDE.U32 R8, R71, 0x10, R8 ;  /* 0x0000001047082825 */ /* 0x001fe200078e0008 */
[----:B------:R1:W-:Y:S04]  /*1fe0*/  @P2 STG.E.128 desc[UR4][R6.64], R32 ;  /* 0x0000002006002986 */ /* 0x0003e8000c101d04 */
[----:B------:R1:W-:Y:S01]  /*1ff0*/  @P2 STG.E.128 desc[UR4][R8.64], R44 ;  /* 0x0000002c08002986 */ /* 0x0003e2000c101d04 */
[----:B------:R-:W-:Y:S05]  /*2000*/  @!P1 EXIT ;  /* 0x000000000000994d */ /* 0x000fea0003800000 */
[----:B-1----:R-:W0:Y:S01]  /*2010*/  LDC.64 R2, c[0x0][0x2d0] ;  /* 0x0000b400ff027b82 */ /* 0x002e220000000a00 */
[----:B------:R-:W-:-:S07]  /*2020*/  @P2 IADD3 R71, R71, 0x80, RZ ;  /* 0x0000008047472810 */ /* 0x000fce0007ffe0ff */
[----:B------:R-:W1:Y:S01]  /*2030*/  LDC.64 R4, c[0x0][0x2d8] ;  /* 0x0000b600ff047b82 */ /* 0x000e620000000a00 */
[----:B0-----:R-:W-:-:S05]  /*2040*/  IMAD.WIDE.U32 R2, R71, 0x10, R2 ;  /* 0x0000001047027825 */ /* 0x001fca00078e0002 */
[----:B------:R-:W-:Y:S01]  /*2050*/  STG.E.128 desc[UR4][R2.64], R28 ;  /* 0x0000001c02007986 */ /* 0x000fe2000c101d04 */
[----:B-1----:R-:W-:-:S05]  /*2060*/  IMAD.WIDE.U32 R4, R71, 0x10, R4 ;  /* 0x0000001047047825 */ /* 0x002fca00078e0004 */
[----:B------:R-:W-:Y:S01]  /*2070*/  STG.E.128 desc[UR4][R4.64], R40 ;  /* 0x0000002804007986 */ /* 0x000fe2000c101d04 */
[----:B------:R-:W-:Y:S05]  /*2080*/  EXIT ;  /* 0x000000000000794d */ /* 0x000fea0003800000 */
.L_x_3164:
[----:B------:R-:W-:Y:S02]  /*2090*/  MOV R103, R99 ;  /* 0x0000006300677202 */ /* 0x000fe40000000f00 */
[----:B------:R-:W-:Y:S02]  /*20a0*/  MOV R102, 0x10 ;  /* 0x0000001000667802 */ /* 0x000fe40000000f00 */
[----:B------:R-:W-:Y:S02]  /*20b0*/  MOV R105, 0x1f ;  /* 0x0000001f00697802 */ /* 0x000fe40000000f00 */
[----:B------:R-:W-:-:S07]  /*20c0*/  MOV R100, 0xffffffff ;  /* 0xffffffff00647802 */ /* 0x000fce0000000f00 */
[----:B------:R-:W-:Y:S05]  /*20d0*/  WARPSYNC.COLLECTIVE R100, `(.L_x_3172) ;  /* 0x0000000064087348 */ /* 0x000fea0003c00000 */
[----:B------:R0:W1:Y:S02]  /*20e0*/  SHFL.DOWN P6, R101, R103, R102, R105 ;  /* 0x0800006667657389 */ /* 0x00006400000c0069 */
[----:B01----:R-:W-:Y:S01]  /*20f0*/  ENDCOLLECTIVE ;  /* 0x000000000000791b */ /* 0x003fe20003800000 */
.L_x_3172:
[----:B------:R-:W-:Y:S02]  /*2100*/  MOV R103, R98 ;  /* 0x0000006200677202 */ /* 0x000fe40000000f00 */
[----:B------:R-:W-:-:S07]  /*2110*/  MOV R62, R101 ;  /* 0x00000065003e7202 */ /* 0x000fce0000000f00 */
[----:B------:R-:W-:Y:S05]  /*2120*/  WARPSYNC.COLLECTIVE R100, `(.L_x_3173) ;  /* 0x0000000064087348 */ /* 0x000fea0003c00000 */
[----:B------:R0:W1:Y:S02]  /*2130*/  SHFL.DOWN P6, R101, R103, R102, R105 ;  /* 0x0800006667657389 */ /* 0x00006400000c0069 */
[----:B01----:R-:W-:Y:S01]  /*2140*/  ENDCOLLECTIVE ;  /* 0x000000000000791b */ /* 0x003fe20003800000 */
.L_x_3173:
[----:B------:R-:W-:-:S04]  /*2150*/  FADD.FTZ R62, R62, R99 ;  /* 0x000000633e3e7221 */ /* 0x000fc80000010000 */
[----:B------:R-:W-:Y:S01]  /*2160*/  IMAD.MOV.U32 R103, RZ, RZ, R62 ;  /* 0x000000ffff677224 */ /* 0x000fe200078e003e */
[----:B------:R-:W-:Y:S02]  /*2170*/  MOV R102, 0x8 ;  /* 0x0000000800667802 */ /* 0x000fe40000000f00 */
[----:B------:R-:W-:-:S07]  /*2180*/  MOV R63, R101 ;  /* 0x00000065003f7202 */ /* 0x000fce0000000f00 */
[----:B------:R-:W-:Y:S05]  /*2190*/  WARPSYNC.COLLECTIVE R100, `(.L_x_3174) ;  /* 0x0000000064087348 */ /* 0x000fea0003c00000 */
[----:B------:R0:W1:Y:S02]  /*21a0*/  SHFL.DOWN P6, R101, R103, R102, R105 ;  /* 0x0800006667657389 */ /* 0x00006400000c0069 */
[----:B01----:R-:W-:Y:S01]  /*21b0*/  ENDCOLLECTIVE ;  /* 0x000000000000791b */ /* 0x003fe20003800000 */
.L_x_3174:
[----:B------:R-:W-:-:S05]  /*21c0*/  FADD.FTZ R63, R63, R98 ;  /* 0x000000623f3f7221 */ /* 0x000fca0000010000 */
[----:B------:R-:W-:Y:S02]  /*21d0*/  MOV R103, R63 ;  /* 0x0000003f00677202 */ /* 0x000fe40000000f00 */
[----:B------:R-:W-:-:S07]  /*21e0*/  MOV R65, R101 ;  /* 0x0000006500417202 */ /* 0x000fce0000000f00 */
[----:B------:R-:W-:Y:S05]  /*21f0*/  WARPSYNC.COLLECTIVE R100, `(.L_x_3175) ;  /* 0x0000000064087348 */ /* 0x000fea0003c00000 */
[----:B------:R0:W1:Y:S02]  /*2200*/  SHFL.DOWN P6, R101, R103, R102, R105 ;  /* 0x0800006667657389 */ /* 0x00006400000c0069 */
[----:B01----:R-:W-:Y:S01]  /*2210*/  ENDCOLLECTIVE ;  /* 0x000000000000791b */ /* 0x003fe20003800000 */
.L_x_3175:
[----:B------:R-:W-:-:S05]  /*2220*/  FADD.FTZ R65, R62, R65 ;  /* 0x000000413e417221 */ /* 0x000fca0000010000 */
[----:B------:R-:W-:Y:S02]  /*2230*/  MOV R103, R65 ;  /* 0x0000004100677202 */ /* 0x000fe40000000f00 */
[----:B------:R-:W-:Y:S02]  /*2240*/  MOV R102, 0x4 ;  /* 0x0000000400667802 */ /* 0x000fe40000000f00 */
[----:B------:R-:W-:-:S07]  /*2250*/  MOV R64, R101 ;  /* 0x0000006500407202 */ /* 0x000fce0000000f00 */
[----:B------:R-:W-:Y:S05]  /*2260*/  WARPSYNC.COLLECTIVE R100, `(.L_x_3176) ;  /* 0x0000000064087348 */ /* 0x000fea0003c00000 */
[----:B------:R0:W1:Y:S02]  /*2270*/  SHFL.DOWN P6, R101, R103, R102, R105 ;  /* 0x0800006667657389 */ /* 0x00006400000c0069 */
[----:B01----:R-:W-:Y:S01]  /*2280*/  ENDCOLLECTIVE ;  /* 0x000000000000791b */ /* 0x003fe20003800000 */
.L_x_3176:
[----:B------:R-:W-:-:S05]  /*2290*/  FADD.FTZ R64, R63, R64 ;  /* 0x000000403f407221 */ /* 0x000fca0000010000 */
[----:B------:R-:W-:Y:S02]  /*22a0*/  MOV R103, R64 ;  /* 0x0000004000677202 */ /* 0x000fe40000000f00 */
[----:B------:R-:W-:-:S07]  /*22b0*/  MOV R66, R101 ;  /* 0x0000006500427202 */ /* 0x000fce0000000f00 */
[----:B------:R-:W-:Y:S05]  /*22c0*/  WARPSYNC.COLLECTIVE R100, `(.L_x_3177) ;  /* 0x0000000064087348 */ /* 0x000fea0003c00000 */
[----:B------:R0:W1:Y:S02]  /*22d0*/  SHFL.DOWN P6, R101, R103, R102, R105 ;  /* 0x0800006667657389 */ /* 0x00006400000c0069 */
[----:B01----:R-:W-:Y:S01]  /*22e0*/  ENDCOLLECTIVE ;  /* 0x000000000000791b */ /* 0x003fe20003800000 */
.L_x_3177:
[----:B------:R-:W-:-:S04]  /*22f0*/  FADD.FTZ R66, R65, R66 ;  /* 0x0000004241427221 */ /* 0x000fc80000010000 */
[----:B------:R-:W-:Y:S01]  /*2300*/  IMAD.MOV.U32 R103, RZ, RZ, R66 ;  /* 0x000000ffff677224 */ /* 0x000fe200078e0042 */
[----:B------:R-:W-:Y:S02]  /*2310*/  MOV R102, 0x2 ;  /* 0x0000000200667802 */ /* 0x000fe40000000f00 */
[----:B------:R-:W-:-:S07]  /*2320*/  MOV R67, R101 ;  /* 0x0000006500437202 */ /* 0x000fce0000000f00 */
[----:B------:R-:W-:Y:S05]  /*2330*/  WARPSYNC.COLLECTIVE R100, `(.L_x_3178) ;  /* 0x0000000064087348 */ /* 0x000fea0003c00000 */
[----:B------:R0:W1:Y:S02]  /*2340*/  SHFL.DOWN P6, R101, R103, R102, R105 ;  /* 0x0800006667657389 */ /* 0x00006400000c0069 */
[----:B01----:R-:W-:Y:S01]  /*2350*/  ENDCOLLECTIVE ;  /* 0x000000000000791b */ /* 0x003fe20003800000 */
.L_x_3178:
[----:B------:R-:W-:-:S05]  /*2360*/  FADD.FTZ R67, R64, R67 ;  /* 0x0000004340437221 */ /* 0x000fca0000010000 */
[----:B------:R-:W-:Y:S02]  /*2370*/  MOV R103, R67 ;  /* 0x0000004300677202 */ /* 0x000fe40000000f00 */
[----:B------:R-:W-:-:S07]  /*2380*/  MOV R93, R101 ;  /* 0x00000065005d7202 */ /* 0x000fce0000000f00 */
[----:B------:R-:W-:Y:S05]  /*2390*/  WARPSYNC.COLLECTIVE R100, `(.L_x_3179) ;  /* 0x0000000064087348 */ /* 0x000fea0003c00000 */
[----:B------:R0:W1:Y:S02]  /*23a0*/  SHFL.DOWN P6, R101, R103, R102, R105 ;  /* 0x0800006667657389 */ /* 0x00006400000c0069 */
[----:B01----:R-:W-:Y:S01]  /*23b0*/  ENDCOLLECTIVE ;  /* 0x000000000000791b */ /* 0x003fe20003800000 */
.L_x_3179:
[----:B------:R-:W-:-:S05]  /*23c0*/  FADD.FTZ R93, R66, R93 ;  /* 0x0000005d425d7221 */ /* 0x000fca0000010000 */
[----:B------:R-:W-:Y:S02]  /*23d0*/  MOV R103, R93 ;  /* 0x0000005d00677202 */ /* 0x000fe40000000f00 */
[----:B------:R-:W-:Y:S02]  /*23e0*/  MOV R102, 0x1 ;  /* 0x0000000100667802 */ /* 0x000fe40000000f00 */
[----:B------:R-:W-:-:S07]  /*23f0*/  MOV R92, R101 ;  /* 0x00000065005c7202 */ /* 0x000fce0000000f00 */
[----:B------:R-:W-:Y:S05]  /*2400*/  WARPSYNC.COLLECTIVE R100, `(.L_x_3180) ;  /* 0x0000000064087348 */ /* 0x000fea0003c00000 */
[----:B------:R0:W1:Y:S02]  /*2410*/  SHFL.DOWN P6, R101, R103, R102, R105 ;  /* 0x0800006667657389 */ /* 0x00006400000c0069 */
[----:B01----:R-:W-:Y:S01]  /*2420*/  ENDCOLLECTIVE ;  /* 0x000000000000791b */ /* 0x003fe20003800000 */
.L_x_3180:
[----:B------:R-:W-:-:S05]  /*2430*/  FADD.FTZ R62, R67, R92 ;  /* 0x0000005c433e7221 */ /* 0x000fca0000010000 */
[----:B------:R-:W-:Y:S02]  /*2440*/  MOV R103, R62 ;  /* 0x0000003e00677202 */ /* 0x000fe40000000f00 */
[----:B------:R-:W-:-:S07]  /*2450*/  MOV R92, R101 ;  /* 0x00000065005c7202 */ /* 0x000fce0000000f00 */
[----:B------:R-:W-:Y:S05]  /*2460*/  WARPSYNC.COLLECTIVE R100, `(.L_x_3181) ;  /* 0x0000000064087348 */ /* 0x000fea0003c00000 */
[----:B------:R0:W1:Y:S02]  /*2470*/  SHFL.DOWN P6, R101, R103, R102, R105 ;  /* 0x0800006667657389 */ /* 0x00006400000c0069 */
[----:B01----:R-:W-:Y:S01]  /*2480*/  ENDCOLLECTIVE ;  /* 0x000000000000791b */ /* 0x003fe20003800000 */
.L_x_3181:
[----:B------:R-:W-:Y:S01]  /*2490*/  MOV R63, R101 ;  /* 0x00000065003f7202 */ /* 0x000fe20000000f00 */
[----:B------:R-:W-:Y:S06]  /*24a0*/  BRA `(.L_x_3182) ;  /* 0xffffffec00607947 */ /* 0x000fec000383ffff */
.L_x_3183:
        /* <DEDUP_REMOVED lines=13> */
.L_x_8562:


//--------------------- .text._ZN10layer_norm13ln_bwd_kernelINS_13Kernel_traitsI13__nv_bfloat16S2_fS2_fjLj1536ELj1ELj1ELj4ELj8ENS_18Kernel_traits_baseILj1536ES2_S2_fS2_fjLj128EEEEELb1ELb0ELb0ELb1EEEvNS_9BwdParamsE --------------------------
	.section	.text._ZN10layer_norm13ln_bwd_kernelINS_13Kernel_traitsI13__nv_bfloat16S2_fS2_fjLj1536ELj1ELj1ELj4ELj8ENS_18Kernel_traits_baseILj1536ES2_S2_fS2_fjLj128EEEEELb1ELb0ELb0ELb1EEEvNS_9BwdParamsE,"ax",@progbits
	.align	128
        .global         _ZN10layer_norm13ln_bwd_kernelINS_13Kernel_traitsI13__nv_bfloat16S2_fS2_fjLj1536ELj1ELj1ELj4ELj8ENS_18Kernel_traits_baseILj1536ES2_S2_fS2_fjLj128EEEEELb1ELb0ELb0ELb1EEEvNS_9BwdParamsE
        .type           _ZN10layer_norm13ln_bwd_kernelINS_13Kernel_traitsI13__nv_bfloat16S2_fS2_fjLj1536ELj1ELj1ELj4ELj8ENS_18Kernel_traits_baseILj1536ES2_S2_fS2_fjLj128EEEEELb1ELb0ELb0ELb1EEEvNS_9BwdParamsE,@function
        .size           _ZN10layer_norm13ln_bwd_kernelINS_13Kernel_traitsI13__nv_bfloat16S2_fS2_fjLj1536ELj1ELj1ELj4ELj8ENS_18Kernel_traits_baseILj1536ES2_S2_fS2_fjLj128EEEEELb1ELb0ELb0ELb1EEEvNS_9BwdParamsE,(.L_x_8563 - _ZN10layer_norm13ln_bwd_kernelINS_13Kernel_traitsI13__nv_bfloat16S2_fS2_fjLj1536ELj1ELj1ELj4ELj8ENS_18Kernel_traits_baseILj1536ES2_S2_fS2_fjLj128EEEEELb1ELb0ELb0ELb1EEEvNS_9BwdParamsE)
        .other          _ZN10layer_norm13ln_bwd_kernelINS_13Kernel_traitsI13__nv_bfloat16S2_fS2_fjLj1536ELj1ELj1ELj4ELj8ENS_18Kernel_traits_baseILj1536ES2_S2_fS2_fjLj128EEEEELb1ELb0ELb0ELb1EEEvNS_9BwdParamsE,@"STO_CUDA_ENTRY STV_DEFAULT"
_ZN10layer_norm13ln_bwd_kernelINS_13Kernel_traitsI13__nv_bfloat16S2_fS2_fjLj1536ELj1ELj1ELj4ELj8ENS_18Kernel_traits_baseILj1536ES2_S2_fS2_fjLj128EEEEELb1ELb0ELb0ELb1EEEvNS_9BwdParamsE:
.text._ZN10layer_norm13ln_bwd_kernelINS_13Kernel_traitsI13__nv_bfloat16S2_fS2_fjLj1536ELj1ELj1ELj4ELj8ENS_18Kernel_traits_baseILj1536ES2_S2_fS2_fjLj128EEEEELb1ELb0ELb0ELb1EEEvNS_9BwdParamsE:
[----:B------:R-:W-:Y:S01]  /*0000*/  LDC R1, c[0x0][0x28] ;  /* 0x00000a00ff017b82 */ /* 0x000fe20000000800 */
[----:B------:R-:W0:Y:S07]  /*0010*/  S2R R50, SR_TID.X ;  /* 0x0000000000327919 */ /* 0x000e2e0000002100 */
[----:B------:R-:W1:Y:S01]  /*0020*/  S2UR UR4, SR_CTAID.X ;  /* 0x00000000000479c3 */ /* 0x000e620000002500 */
        /* <DEDUP_REMOVED lines=10> */
[----:B0-----:R-:W-:-:S04]  /*00d0*/  SHF.R.U32.HI R57, RZ, 0x7, R50 ;  /* 0x00000007ff397819 */ /* 0x001fc80000011632 */
[----:B-1----:R-:W-:Y:S01]  /*00e0*/  IADD3 R89, R57, UR4, RZ ;  /* 0x0000000439597c10 */ /* 0x002fe2000fffe0ff */
        /* <DEDUP_REMOVED lines=16> */
.L_x_3184:
        /* <DEDUP_REMOVED lines=8> */
[----:B------:R-:W4:Y:S01]  /*0270*/  LDG.E.64 R6, desc[UR4][R2.64+0x400] ;  /* 0x0004000402067981 */ /* 0x000f22000c1e1b00 */
[----:B------:R-:W-:Y:S01]  /*0280*/  ISETP.NE.U32.AND P0, PT, RZ, UR6, PT ;  /* 0x00000006ff007c0c */ /* 0x000fe2000bf05070 */
[----:B------:R-:W-:Y:S01]  /*0290*/  HFMA2.MMA R0, -RZ, RZ, 0, 5.9604644775390625e-08 ;  /* 0x00000001ff007435 */ /* 0x000fe200000001ff */
[----:B------:R-:W-:-:S02]  /*02a0*/  LEA R57, R57, 0x4, 0x2 ;  /* 0x0000000439397811 */ /* 0x000fc400078e10ff */
[----:B------:R-:W-:Y:S02]  /*02b0*/  CS2R R58, SRZ ;  /* 0x00000000003a7805 */ /* 0x000fe4000001ff00 */
[----:B------:R-:W-:Y:S02]  /*02c0*/  ISETP.NE.AND.EX P0, PT, RZ, UR7, PT, P0 ;  /* 0x00000007ff007c0c */ /* 0x000fe4000bf05300 */
        /* <DEDUP_REMOVED lines=11> */
[--C-:B--2---:R-:W-:Y:S02]  /*0380*/  SHF.R.U32.HI R84, RZ, 0x10, R5.reuse ;  /* 0x00000010ff547819 */ /* 0x104fe40000011605 */
[----:B------:R-:W-:Y:S02]  /*0390*/  SHF.R.U64 R83, R4, 0x10, R5 ;  /* 0x0000001004537819 */ /* 0x000fe40000001205 */
[--C-:B---3--:R-:W-:Y:S02]  /*03a0*/  SHF.R.U32.HI R88, RZ, 0x10, R9.reuse ;  /* 0x00000010ff587819 */ /* 0x108fe40000011609 */
[----:B------:R-:W-:Y:S02]  /*03b0*/  SHF.R.U64 R87, R8, 0x10, R9 ;  /* 0x0000001008577819 */ /* 0x000fe40000001209 */
[----:B----4-:R-:W-:-:S02]  /*03c0*/  SHF.R.U64 R85, R6, 0x10, R7 ;  /* 0x0000001006557819 */ /* 0x010fc40000001207 */
        /* <DEDUP_REMOVED lines=9> */
[----:B------:R-:W-:-:S02]  /*0460*/  SHF.L.U32 R83, R83, 0x10, RZ ;  /* 0x0000001053537819 */ /* 0x000fc400000006ff */
[----:B------:R-:W-:Y:S02]  /*0470*/  SHF.L.U32 R85, R85, 0x10, RZ ;  /* 0x0000001055557819 */ /* 0x000fe400000006ff */
[----:B------:R-:W-:Y:S02]  /*0480*/  SHF.L.U32 R86, R86, 0x10, RZ ;  /* 0x0000001056567819 */ /* 0x000fe400000006ff */
[----:B------:R-:W-:-:S07]  /*0490*/  SHF.L.U32 R87, R87, 0x10, RZ ;  /* 0x0000001057577819 */ /* 0x000fce00000006ff */
.L_x_3187:
[----:B--2---:R-:W-:Y:S01]  /*04a0*/  IMAD R2, R89, UR9, RZ ;  /* 0x0000000959027c24 */ /* 0x004fe2000f8e02ff */
[----:B------:R-:W0:Y:S01]  /*04b0*/  @P0 LDC.64 R26, c[0x0][0x270] ;  /* 0x00009c00ff1a0b82 */ /* 0x000e220000000a00 */
[----:B------:R-:W-:-:S03]  /*04c0*/  SHF.R.S32.HI R20, RZ, 0x1f, R89 ;  /* 0x0000001fff147819 */ /* 0x000fc60000011459 */
[----:B------:R-:W-:-:S04]  /*04d0*/  SHF.R.S32.HI R3, RZ, 0x1f, R2 ;  /* 0x0000001fff037819 */ /* 0x000fc80000011402 */
[----:B------:R-:W1:Y:S01]  /*04e0*/  LDC.64 R28, c[0x0][0x250] ;  /* 0x00009400ff1c7b82 */ /* 0x000e620000000a00 */
[----:B------:R-:W-:Y:S02]  /*04f0*/  LEA.HI R3, R3, R2, RZ, 0x2 ;  /* 0x0000000203037211 */ /* 0x000fe400078f10ff */
[----:B------:R-:W-:-:S04]  /*0500*/  LOP3.LUT R2, R50, 0x7f, RZ, 0xc0, !PT ;  /* 0x0000007f32027812 */ /* 0x000fc800078ec0ff */
[----:B------:R-:W-:Y:S01]  /*0510*/  LEA.HI.SX32 R91, R3, R2, 0x1e ;  /* 0x00000002035b7211 */ /* 0x000fe200078ff2ff */
[----:B------:R-:W2:Y:S08]  /*0520*/  LDC.64 R24, c[0x0][0x2b8] ;  /* 0x0000ae00ff187b82 */ /* 0x000eb00000000a00 */
[----:B------:R-:W3:Y:S01]  /*0530*/  LDC.64 R2, c[0x0][0x258] ;  /* 0x00009600ff027b82 */ /* 0x000ee20000000a00 */
[----:B0-----:R-:W-:-:S02]  /*0540*/  @P0 LEA R26, P1, R89, R26, 0x1 ;  /* 0x0000001a591a0211 */ /* 0x001fc400078208ff */
[----:B------:R-:W-:Y:S02]  /*0550*/  IADD3 R90, R91, 0x80, RZ ;  /* 0x000000805b5a7810 */ /* 0x000fe40007ffe0ff */
[----:B------:R-:W-:Y:S02]  /*0560*/  @P0 LEA.HI.X R27, R89, R27, R20, 0x1, P1 ;  /* 0x0000001b591b0211 */ /* 0x000fe400008f0c14 */
[----:B------:R-:W-:Y:S01]  /*0570*/  LEA R20, P1, R91, UR10, 0x4 ;  /* 0x0000000a5b147c11 */ /* 0x000fe2000f8220ff */
[----:B-1----:R-:W-:Y:S01]  /*0580*/  IMAD.WIDE R28, R89, 0x4, R28 ;  /* 0x00000004591c7825 */ /* 0x002fe200078e021c */
[C---:B------:R-:W-:Y:S01]  /*0590*/  IADD3 R82, R91.reuse, 0x100, RZ ;  /* 0x000001005b527810 */ /* 0x040fe20007ffe0ff */
[----:B------:R0:W4:Y:S01]  /*05a0*/  @P0 LDG.E.U16 R94, desc[UR4][R26.64] ;  /* 0x000000041a5e0981 */ /* 0x000122000c1e1500 */
[----:B------:R-:W-:-:S03]  /*05b0*/  LEA.HI.X R21, R91, UR11, RZ, 0x4, P1 ;  /* 0x0000000b5b157c11 */ /* 0x000fc600088f24ff */
[----:B------:R1:W4:Y:S01]  /*05c0*/  LDG.E R95, desc[UR4][R28.64] ;  /* 0x000000041c5f7981 */ /* 0x000322000c1e1900 */
[----:B--2---:R-:W-:-:S03]  /*05d0*/  IMAD.WIDE.U32 R32, R91, 0x8, R24 ;  /* 0x000000085b207825 */ /* 0x004fc600078e0018 */
[----:B------:R-:W2:Y:S01]  /*05e0*/  LDG.E.128 R20, desc[UR4][R20.64] ;  /* 0x0000000414147981 */ /* 0x000ea2000c1e1d00 */
[C---:B0-----:R-:W-:Y:S01]  /*05f0*/  LEA R26, P1, R90.reuse, UR10, 0x4 ;  /* 0x0000000a5a1a7c11 */ /* 0x041fe2000f8220ff */
[----:B------:R-:W-:Y:S02]  /*0600*/  IMAD.WIDE.U32 R34, R90, 0x8, R24 ;  /* 0x000000085a227825 */ /* 0x000fe400078e0018 */
[----:B------:R-:W2:Y:S01]  /*0610*/  LDG.E.64 R32, desc[UR4][R32.64] ;  /* 0x0000000420207981 */ /* 0x000ea2000c1e1b00 */
[----:B-1----:R-:W-:Y:S01]  /*0620*/  LEA R28, P2, R82, UR10, 0x4 ;  /* 0x0000000a521c7c11 */ /* 0x002fe2000f8420ff */
[----:B---3--:R-:W-:Y:S01]  /*0630*/  IMAD.WIDE R92, R89, 0x4, R2 ;  /* 0x00000004595c7825 */ /* 0x008fe200078e0202 */
[----:B------:R-:W-:Y:S01]  /*0640*/  LEA.HI.X R27, R90, UR11, RZ, 0x4, P1 ;  /* 0x0000000b5a1b7c11 */ /* 0x000fe200088f24ff */
[----:B------:R-:W3:Y:S01]  /*0650*/  LDG.E.64 R34, desc[UR4][R34.64] ;  /* 0x0000000422227981 */ /* 0x000ee2000c1e1b00 */
[C---:B------:R-:W-:Y:S01]  /*0660*/  LEA.HI.X R29, R82.reuse, UR11, RZ, 0x4, P2 ;  /* 0x0000000b521d7c11 */ /* 0x040fe200090f24ff */
[----:B------:R-:W-:Y:S01]  /*0670*/  IMAD.WIDE.U32 R36, R82, 0x8, R24 ;  /* 0x0000000852247825 */ /* 0x000fe200078e0018 */
[----:B------:R-:W0:Y:S01]  /*0680*/  LDC.64 R2, c[0x0][0x2c8] ;  /* 0x0000b200ff027b82 */ /* 0x000e220000000a00 */
[----:B------:R-:W3:Y:S04]  /*0690*/  LDG.E R92, desc[UR4][R92.64] ;  /* 0x000000045c5c7981 */ /* 0x000ee8000c1e1900 */
[----:B------:R-:W3:Y:S04]  /*06a0*/  LDG.E.128 R24, desc[UR4][R26.64] ;  /* 0x000000041a187981 */ /* 0x000ee8000c1e1d00 */
[----:B------:R-:W3:Y:S04]  /*06b0*/  LDG.E.64 R36, desc[UR4][R36.64] ;  /* 0x0000000424247981 */ /* 0x000ee8000c1e1b00 */
[----:B------:R-:W3:Y:S01]  /*06c0*/  LDG.E.128 R28, desc[UR4][R28.64] ;  /* 0x000000041c1c7981 */ /* 0x000ee2000c1e1d00 */
[----:B------:R-:W-:-:S02]  /*06d0*/  LEA R48, P2, R91, UR12, 0x2 ;  /* 0x0000000c5b307c11 */ /* 0x000fc4000f8410ff */
[----:B0-----:R-:W-:-:S04]  /*06e0*/  ISETP.NE.U32.AND P1, PT, R2, RZ, PT ;  /* 0x000000ff0200720c */ /* 0x001fc80003f25070 */
[----:B------:R-:W-:Y:S02]  /*06f0*/  ISETP.NE.AND.EX P1, PT, R3, RZ, PT, P1 ;  /* 0x000000ff0300720c */ /* 0x000fe40003f25310 */
[----:B------:R-:W-:Y:S02]  /*0700*/  LEA.HI.X R49, R91, UR13, RZ, 0x2, P2 ;  /* 0x0000000d5b317c11 */ /* 0x000fe400090f14ff */
[----:B------:R-:W-:Y:S02]  /*0710*/  LEA R40, P2, R90, UR12, 0x2 ;  /* 0x0000000c5a287c11 */ /* 0x000fe4000f8410ff */
[----:B------:R-:W-:Y:S01]  /*0720*/  LEA R38, P4, R82, UR12, 0x2 ;  /* 0x0000000c52267c11 */ /* 0x000fe2000f8810ff */
[----:B------:R0:W5:Y:S01]  /*0730*/  LDG.E R48, desc[UR4][R48.64] ;  /* 0x0000000430307981 */ /* 0x000162000c1e1900 */
[----:B------:R-:W-:-:S05]  /*0740*/  LEA.HI.X R41, R90, UR13, RZ, 0x2, P2 ;  /* 0x0000000d5a297c11 */ /* 0x000fca00090f14ff */
[CC--:B------:R-:W-:Y:S01]  /*0750*/  @P1 LEA R42, P2, R91.reuse, R2.reuse, 0x4 ;  /* 0x000000025b2a1211 */ /* 0x0c0fe200078420ff */
[----:B------:R-:W5:Y:S03]  /*0760*/  LDG.E R40, desc[UR4][R40.64] ;  /* 0x0000000428287981 */ /* 0x000f66000c1e1900 */
[-C--:B------:R-:W-:Y:S02]  /*0770*/  @P1 LEA.HI.X R43, R91, R3.reuse, RZ, 0x4, P2 ;  /* 0x000000035b2b1211 */ /* 0x080fe400010f24ff */
[-C--:B------:R-:W-:Y:S02]  /*0780*/  @P1 LEA R46, P2, R82, R2.reuse, 0x4 ;  /* 0x00000002522e1211 */ /* 0x080fe400078420ff */
[----:B------:R-:W-:Y:S01]  /*0790*/  @P1 LEA R44, P3, R90, R2, 0x4 ;  /* 0x000000025a2c1211 */ /* 0x000fe200078620ff */
[----:B------:R-:W5:Y:S01]  /*07a0*/  @P1 LDG.E.128 R4, desc[UR4][R42.64] ;  /* 0x000000042a041981 */ /* 0x000f62000c1e1d00 */
[----:B------:R-:W-:-:S02]  /*07b0*/  @P1 LEA.HI.X R47, R82, R3, RZ, 0x4, P2 ;  /* 0x00000003522f1211 */ /* 0x000fc400010f24ff */
[----:B------:R-:W-:Y:S02]  /*07c0*/  ISETP.NE.AND P2, PT, RZ, UR8, PT ;  /* 0x00000008ff007c0c */ /* 0x000fe4000bf45270 */
[----:B------:R-:W-:Y:S01]  /*07d0*/  LEA.HI.X R39, R82, UR13, RZ, 0x2, P4 ;  /* 0x0000000d52277c11 */ /* 0x000fe2000a0f14ff */
[----:B------:R-:W5:Y:S01]  /*07e0*/  @P1 LDG.E.128 R12, desc[UR4][R46.64] ;  /* 0x000000042e0c1981 */ /* 0x000f62000c1e1d00 */
[----:B------:R-:W-:Y:S02]  /*07f0*/  @P1 LEA.HI.X R45, R90, R3, RZ, 0x4, P3 ;  /* 0x000000035a2d1211 */ /* 0x000fe400018f24ff */
[----:B0-----:R-:W-:Y:S01]  /*0800*/  MOV R49, 0x3f800000 ;  /* 0x3f80000000317802 */ /* 0x001fe20000000f00 */
[----:B------:R0:W5:Y:S01]  /*0810*/  LDG.E R38, desc[UR4][R38.64] ;  /* 0x0000000426267981 */ /* 0x000162000c1e1900 */
[----:B------:R-:W-:-:S03]  /*0820*/  LOP3.LUT P3, RZ, R0, 0xff, RZ, 0xc0, !PT ;  /* 0x000000ff00ff7812 */ /* 0x000fc6000786c0ff */
[----:B------:R1:W5:Y:S01]  /*0830*/  @P1 LDG.E.128 R8, desc[UR4][R44.64] ;  /* 0x000000042c081981 */ /* 0x000362000c1e1d00 */
[----:B------:R-:W-:Y:S01]  /*0840*/  UMOV UR6, 0xffffffff ;  /* 0xffffffff00067882 */ /* 0x000fe20000000000 */
[----:B------:R-:W-:Y:S01]  /*0850*/  LOP3.LUT P1, RZ, R50, 0x1f, RZ, 0xc0, !PT ;  /* 0x0000001f32ff7812 */ /* 0x000fe2000782c0ff */
[----:B----4-:R-:W-:Y:S01]  /*0860*/  @P0 IMAD.U32 R49, R94, 0x10000, RZ ;  /* 0x000100005e310824 */ /* 0x010fe200078e00ff */
[----:B------:R-:W-:Y:S02]  /*0870*/  FSEL R102, R95, RZ, !P2 ;  /* 0x000000ff5f667208 */ /* 0x000fe40005000000 */
[----:B--2---:R-:W-:Y:S02]  /*0880*/  MOV R0, R32 ;  /* 0x0000002000007202 */ /* 0x004fe40000000f00 */
[----:B------:R-:W-:Y:S02]  /*0890*/  SHF.R.U64 R101, R32, 0x10, R33 ;  /* 0x0000001020657819 */ /* 0x000fe40000001221 */
[----:B0-----:R-:W-:-:S02]  /*08a0*/  MOV R39, R33 ;  /* 0x0000002100277202 */ /* 0x001fc40000000f00 */
[----:B------:R-:W-:Y:S01]  /*08b0*/  SHF.R.U32.HI R94, RZ, 0x10, R33 ;  /* 0x00000010ff5e7819 */ /* 0x000fe20000011621 */
[----:B------:R-:W-:Y:S01]  /*08c0*/  FADD.FTZ R33, -R102, R20 ;  /* 0x0000001466217221 */ /* 0x000fe20000010100 */
[----:B---3--:R-:W-:Y:S01]  /*08d0*/  IMAD.MOV.U32 R42, RZ, RZ, R35 ;  /* 0x000000ffff2a7224 */ /* 0x008fe200078e0023 */
[----:B-1----:R-:W-:Y:S01]  /*08e0*/  SHF.L.U32 R45, R0, 0x10, RZ ;  /* 0x00000010002d7819 */ /* 0x002fe200000006ff */
[----:B------:R-:W-:Y:S01]  /*08f0*/  FADD.FTZ R41, -R102, R21 ;  /* 0x0000001566297221 */ /* 0x000fe20000010100 */
[--C-:B------:R-:W-:Y:S01]  /*0900*/  SHF.R.U64 R100, R34, 0x10, R35.reuse ;  /* 0x0000001022647819 */ /* 0x100fe20000001223 */
[----:B------:R-:W-:Y:S01]  /*0910*/  FMUL.FTZ R0, R92, R33 ;  /* 0x000000215c007220 */ /* 0x000fe20000410000 */
[----:B------:R-:W-:Y:S01]  /*0920*/  SHF.R.U32.HI R99, RZ, 0x10, R35 ;  /* 0x00000010ff637819 */ /* 0x000fe20000011623 */
[----:B------:R-:W-:Y:S01]  /*0930*/  FADD.FTZ R35, -R102, R25 ;  /* 0x0000001966237221 */ /* 0x000fe20000010100 */
[----:B------:R-:W-:Y:S02]  /*0940*/  MOV R32, R34 ;  /* 0x0000002200207202 */ /* 0x000fe40000000f00 */
[----:B------:R-:W-:-:S02]  /*0950*/  MOV R34, R36 ;  /* 0x0000002400227202 */ /* 0x000fc40000000f00 */
[----:B------:R-:W-:Y:S01]  /*0960*/  SHF.R.U64 R98, R36, 0x10, R37 ;  /* 0x0000001024627819 */ /* 0x000fe20000001225 */
[----:B------:R-:W-:Y:S01]  /*0970*/  IMAD.U32 R44, R101, 0x10000, RZ ;  /* 0x00010000652c7824 */ /* 0x000fe200078e00ff */
[----:B------:R-:W-:Y:S01]  /*0980*/  MOV R96, R37 ;  /* 0x0000002500607202 */ /* 0x000fe20000000f00 */
[C---:B------:R-:W-:Y:S01]  /*0990*/  FADD.FTZ R21, -R102.reuse, R31 ;  /* 0x0000001f66157221 */ /* 0x040fe20000010100 */
[----:B------:R-:W-:Y:S01]  /*09a0*/  SHF.R.U32.HI R36, RZ, 0x10, R37 ;  /* 0x00000010ff247819 */ /* 0x000fe20000011625 */
[----:B------:R-:W-:Y:S01]  /*09b0*/  FADD.FTZ R37, -R102, R26 ;  /* 0x0000001a66257221 */ /* 0x000fe20000010100 */
[----:B------:R-:W-:Y:S01]  /*09c0*/  SHF.L.U32 R25, R39, 0x10, RZ ;  /* 0x0000001027197819 */ /* 0x000fe200000006ff */
[----:B------:R-:W-:Y:S01]  /*09d0*/  FADD.FTZ R68, R45, R68 ;  /* 0x000000442d447221 */ /* 0x000fe20000010000 */
[----:B------:R-:W-:Y:S01]  /*09e0*/  FMUL.FTZ R39, R92, R41 ;  /* 0x000000295c277220 */ /* 0x000fe20000410000 */
[-C--:B------:R-:W-:Y:S01]  /*09f0*/  FFMA.FTZ R81, R0, R45.reuse, R81 ;  /* 0x0000002d00517223 */ /* 0x080fe20000010051 */
[----:B------:R-:W-:Y:S01]  /*0a00*/  SHF.L.U32 R31, R42, 0x10, RZ ;  /* 0x000000102a1f7819 */ /* 0x000fe200000006ff */
[----:B------:R-:W-:Y:S01]  /*0a10*/  FMUL.FTZ R45, R51, R45 ;  /* 0x0000002d332d7220 */ /* 0x000fe20000410000 */
[----:B------:R-:W-:-:S02]  /*0a20*/  IMAD.U32 R26, R100, 0x10000, RZ ;  /* 0x00010000641a7824 */ /* 0x000fc400078e00ff */
[----:B------:R-:W-:Y:S01]  /*0a30*/  FMUL.FTZ R42, R92, R35 ;  /* 0x000000235c2a7220 */ /* 0x000fe20000410000 */
[----:B------:R-:W-:Y:S01]  /*0a40*/  FADD.FTZ R97, -R102, R27 ;  /* 0x0000001b66617221 */ /* 0x000fe20000010100 */
[----:B------:R-:W-:Y:S01]  /*0a50*/  FADD.FTZ R69, R44, R69 ;  /* 0x000000452c457221 */ /* 0x000fe20000010000 */
[-C--:B------:R-:W-:Y:S01]  /*0a60*/  FFMA.FTZ R80, R39, R44.reuse, R80 ;  /* 0x0000002c27507223 */ /* 0x080fe20000010050 */
[----:B------:R-:W-:Y:S01]  /*0a70*/  FMUL.FTZ R44, R83, R44 ;  /* 0x0000002c532c7220 */ /* 0x000fe20000410000 */
[----:B------:R-:W-:Y:S01]  /*0a80*/  FADD.FTZ R27, RZ, R45 ;  /* 0x0000002dff1b7221 */ /* 0x000fe20000010000 */
[----:B------:R-:W-:Y:S01]  /*0a90*/  FADD.FTZ R65, R26, R65 ;  /* 0x000000411a417221 */ /* 0x000fe20000010000 */
[-C--:B------:R-:W-:Y:S01]  /*0aa0*/  FFMA.FTZ R77, R42, R26.reuse, R77 ;  /* 0x0000001a2a4d7223 */ /* 0x080fe2000001004d */
[----:B------:R-:W-:Y:S01]  /*0ab0*/  FMUL.FTZ R35, R85, R26 ;  /* 0x0000001a55237220 */ /* 0x000fe20000410000 */
[----:B------:R-:W-:Y:S01]  /*0ac0*/  FADD.FTZ R47, -R102, R22 ;  /* 0x00000016662f7221 */ /* 0x000fe20000010100 */
[----:B------:R-:W-:Y:S01]  /*0ad0*/  FFMA.FTZ R26, R0, R45, RZ ;  /* 0x0000002d001a7223 */ /* 0x000fe200000100ff */
[C---:B------:R-:W-:Y:S01]  /*0ae0*/  FADD.FTZ R95, -R102.reuse, R24 ;  /* 0x00000018665f7221 */ /* 0x040fe20000010100 */
[----:B------:R-:W-:Y:S01]  /*0af0*/  FADD.FTZ R93, -R102, R23 ;  /* 0x00000017665d7221 */ /* 0x000fe20000010100 */
[----:B------:R-:W-:Y:S01]  /*0b00*/  SHF.L.U32 R24, R94, 0x10, RZ ;  /* 0x000000105e187819 */ /* 0x000fe200000006ff */
[----:B------:R-:W-:Y:S01]  /*0b10*/  FMUL.FTZ R46, R52, R25 ;  /* 0x00000019342e7220 */ /* 0x000fe20000410000 */
[----:B------:R-:W-:Y:S01]  /*0b20*/  FADD.FTZ R27, R27, R44 ;  /* 0x0000002c1b1b7221 */ /* 0x000fe20000010000 */
[----:B------:R-:W-:Y:S01]  /*0b30*/  FMUL.FTZ R47, R92, R47 ;  /* 0x0000002f5c2f7220 */ /* 0x000fe20000410000 */
[----:B------:R-:W-:Y:S01]  /*0b40*/  FFMA.FTZ R26, R39, R44, R26 ;  /* 0x0000002c271a7223 */ /* 0x000fe2000001001a */
        /* <DEDUP_REMOVED lines=10> */
[----:B------:R-:W-:Y:S01]  /*0bf0*/  FADD.FTZ R29, -R102, R29 ;  /* 0x0000001d661d7221 */ /* 0x000fe20000010100 */
[----:B------:R-:W-:Y:S01]  /*0c00*/  FADD.FTZ R66, R25, R66 ;  /* 0x0000004219427221 */ /* 0x000fe20000010000 */
[----:B------:R-:W-:Y:S01]  /*0c10*/  FADD.FTZ R26, R26, R41 ;  /* 0x000000291a1a7221 */ /* 0x000fe20000010000 */
[----:B------:R-:W-:Y:S01]  /*0c20*/  FFMA.FTZ R78, R47, R25, R78 ;  /* 0x000000192f4e7223 */ /* 0x000fe2000001004e */
[----:B------:R-:W-:Y:S01]  /*0c30*/  FFMA.FTZ R27, R95, R41, R28 ;  /* 0x000000295f1b7223 */ /* 0x000fe2000001001c */
[----:B------:R-:W-:Y:S01]  /*0c40*/  FADD.FTZ R23, -R102, R30 ;  /* 0x0000001e66177221 */ /* 0x000fe20000010100 */
[----:B------:R-:W-:Y:S01]  /*0c50*/  SHF.L.U32 R25, R96, 0x10, RZ ;  /* 0x0000001060197819 */ /* 0x000fe200000006ff */
[C---:B------:R-:W-:Y:S01]  /*0c60*/  FMUL.FTZ R37, R92.reuse, R37 ;  /* 0x000000255c257220 */ /* 0x040fe20000410000 */
[----:B------:R-:W-:Y:S01]  /*0c70*/  SHF.L.U32 R30, R99, 0x10, RZ ;  /* 0x00000010631e7819 */ /* 0x000fe200000006ff */
[----:B------:R-:W-:Y:S01]  /*0c80*/  FMUL.FTZ R96, R92, R29 ;  /* 0x0000001d5c607220 */ /* 0x000fe20000410000 */
[----:B------:R-:W-:Y:S01]  /*0c90*/  SHF.L.U32 R33, R34, 0x10, RZ ;  /* 0x0000001022217819 */ /* 0x000fe200000006ff */
[----:B------:R-:W-:Y:S01]  /*0ca0*/  FMUL.FTZ R34, R54, R31 ;  /* 0x0000001f36227220 */ /* 0x000fe20000410000 */
[----:B------:R-:W-:Y:S01]  /*0cb0*/  FADD.FTZ R29, R26, R35 ;  /* 0x000000231a1d7221 */ /* 0x000fe20000010000 */
[----:B------:R-:W-:Y:S01]  /*0cc0*/  FADD.FTZ R67, R24, R67 ;  /* 0x0000004318437221 */ /* 0x000fe20000010000 */
[----:B------:R-:W-:Y:S01]  /*0cd0*/  FFMA.FTZ R79, R94, R24, R79 ;  /* 0x000000185e4f7223 */ /* 0x000fe2000001004f */
        /* <DEDUP_REMOVED lines=10> */
[C---:B------:R-:W-:Y:S01]  /*0d80*/  FMUL.FTZ R43, R92.reuse, R43 ;  /* 0x0000002b5c2b7220 */ /* 0x040fe20000410000 */
[----:B------:R-:W-:Y:S01]  /*0d90*/  FMUL.FTZ R97, R92, R23 ;  /* 0x000000175c617220 */ /* 0x000fe20000410000 */
[----:B------:R-:W-:-:S02]  /*0da0*/  IMAD.U32 R98, R98, 0x10000, RZ ;  /* 0x0001000062627824 */ /* 0x000fc400078e00ff */
        /* <DEDUP_REMOVED lines=14> */
[----:B------:R-:W-:Y:S01]  /*0e90*/  SHF.R.U32.HI R20, RZ, 0x5, R50 ;  /* 0x00000005ff147819 */ /* 0x000fe20000011632 */
[----:B------:R-:W-:Y:S01]  /*0ea0*/  FFMA.FTZ R26, R96, R33, R23 ;  /* 0x00000021601a7223 */ /* 0x000fe20000010017 */
[----:B------:R-:W-:Y:S01]  /*0eb0*/  FADD.FTZ R61, R98, R61 ;  /* 0x0000003d623d7221 */ /* 0x000fe20000010000 */
[----:B------:R-:W-:Y:S01]  /*0ec0*/  FFMA.FTZ R73, R96, R98, R73 ;  /* 0x0000006260497223 */ /* 0x000fe20000010049 */
[----:B------:R-:W-:Y:S01]  /*0ed0*/  FMUL.FTZ R100, R92, R21 ;  /* 0x000000155c647220 */ /* 0x000fe20000410000 */
[----:B------:R-:W-:Y:S01]  /*0ee0*/  LOP3.LUT R22, R20, 0x7fffffc, RZ, 0xc0, !PT ;  /* 0x07fffffc14167812 */ /* 0x000fe200078ec0ff */
[----:B------:R-:W-:Y:S01]  /*0ef0*/  FMUL.FTZ R98, R88, R24 ;  /* 0x0000001858627220 */ /* 0x000fe20000410000 */
        /* <DEDUP_REMOVED lines=26> */
.L_x_3198:
[----:B------:R-:W3:Y:S01]  /*10a0*/  S2R R28, SR_CgaCtaId ;  /* 0x00000000001c7919 */ /* 0x000ee20000008800 */
[----:B------:R-:W-:Y:S01]  /*10b0*/  MOV R27, 0x400 ;  /* 0x00000400001b7802 */ /* 0x000fe20000000f00 */
[----:B--2---:R-:W-:Y:S01]  /*10c0*/  FADD.FTZ R29, R25, R26 ;  /* 0x0000001a191d7221 */ /* 0x004fe20000010000 */
[----:B------:R-:W-:Y:S01]  /*10d0*/  @!P1 LOP3.LUT R23, R20, 0x3, RZ, 0xc0, !PT ;  /* 0x0000000314179812 */ /* 0x000fe200078ec0ff */
[----:B------:R-:W-:Y:S05]  /*10e0*/  WARPSYNC.ALL ;  /* 0x0000000000007948 */ /* 0x000fea0003800000 */
[----:B------:R-:W-:Y:S02]  /*10f0*/  @!P1 IADD3 R23, R22, R23, RZ ;  /* 0x0000001716179210 */ /* 0x000fe40007ffe0ff */
[----:B-----5:R-:W-:-:S02]  /*1100*/  LOP3.LUT P4, RZ, R48, 0xff000000, RZ, 0xc0, !PT ;  /* 0xff00000030ff7812 */ /* 0x020fc4000788c0ff */
[C---:B------:R-:W-:Y:S02]  /*1110*/  LOP3.LUT P5, RZ, R48.reuse, 0xff00, RZ, 0xc0, !PT ;  /* 0x0000ff0030ff7812 */ /* 0x040fe400078ac0ff */
[----:B------:R-:W-:Y:S02]  /*1120*/  LOP3.LUT P6, RZ, R48, 0xff0000, RZ, 0xc0, !PT ;  /* 0x00ff000030ff7812 */ /* 0x000fe400078cc0ff */
[----:B------:R-:W-:Y:S02]  /*1130*/  IADD3 R89, R89, UR20, RZ ;  /* 0x0000001459597c10 */ /* 0x000fe4000fffe0ff */
[----:B---3--:R-:W-:Y:S01]  /*1140*/  LEA R27, R28, R27, 0x18 ;  /* 0x0000001b1c1b7211 */ /* 0x008fe200078ec0ff */
[----:B-1----:R-:W-:-:S03]  /*1150*/  FADD.FTZ R28, R21, R24 ;  /* 0x00000018151c7221 */ /* 0x002fc60000010000 */
[----:B------:R-:W-:Y:S01]  /*1160*/  LEA R101, R22, R27, 0x3 ;  /* 0x0000001b16657211 */ /* 0x000fe200078e18ff */
[----:B------:R-:W-:-:S05]  /*1170*/  @!P1 IMAD R99, R23, 0x8, R27 ;  /* 0x0000000817639824 */ /* 0x000fca00078e021b */
[----:B------:R-:W-:Y:S01]  /*1180*/  @!P1 STS.64 [R99+0x1800], R28 ;  /* 0x0018001c63009388 */ /* 0x000fe20000000a00 */
[----:B------:R-:W-:Y:S01]  /*1190*/  BAR.SYNC.DEFER_BLOCKING 0x0 ;  /* 0x0000000000007b1d */ /* 0x000fe20000010000 */
[----:B------:R-:W-:-:S04]  /*11a0*/  ISETP.NE.U32.AND P1, PT, R2, RZ, PT ;  /* 0x000000ff0200720c */ /* 0x000fc80003f25070 */
[----:B------:R-:W-:Y:S01]  /*11b0*/  ISETP.NE.AND.EX P1, PT, R3, RZ, PT, P1 ;  /* 0x000000ff0300720c */ /* 0x000fe20003f25310 */
[----:B0-----:R-:W0:Y:S04]  /*11c0*/  LDS.128 R20, [R101+0x1800] ;  /* 0x0018000065147984 */ /* 0x001e280000000c00 */
        /* <DEDUP_REMOVED lines=12> */
[----:B------:R-:W-:-:S03]  /*1290*/  LOP3.LUT P2, RZ, R48, 0xff, RZ, 0xc0, !PT ;  /* 0x000000ff30ff7812 */ /* 0x000fc6000784c0ff */
[-CC-:B------:R-:W-:Y:S01]  /*12a0*/  FFMA.FTZ R0, R0, R21.reuse, R2.reuse ;  /* 0x0000001500007223 */ /* 0x180fe20000010002 */
[-CC-:B------:R-:W-:Y:S01]  /*12b0*/  FFMA.FTZ R39, R39, R21.reuse, R2.reuse ;  /* 0x0000001527277223 */ /* 0x180fe20000010002 */
[-CC-:B------:R-:W-:Y:S01]  /*12c0*/  FFMA.FTZ R22, R95, R21.reuse, R2.reuse ;  /* 0x000000155f167223 */ /* 0x180fe20000010002 */
[-C--:B------:R-:W-:Y:S01]  /*12d0*/  FFMA.FTZ R94, R94, R21.reuse, R2 ;  /* 0x000000155e5e7223 */ /* 0x080fe20000010002 */
[----:B------:R-:W-:Y:S01]  /*12e0*/  FADD.FTZ R23, R45, -R0 ;  /* 0x800000002d177221 */ /* 0x000fe20000010000 */
[----:B------:R-:W-:Y:S01]  /*12f0*/  FADD.FTZ R39, R44, -R39 ;  /* 0x800000272c277221 */ /* 0x000fe20000010000 */
[----:B------:R-:W-:Y:S01]  /*1300*/  FADD.FTZ R41, R41, -R22 ;  /* 0x8000001629297221 */ /* 0x000fe20000010000 */
[--C-:B------:R-:W-:Y:S01]  /*1310*/  FFMA.FTZ R47, R47, R21, R2.reuse ;  /* 0x000000152f2f7223 */ /* 0x100fe20000010002 */
[C---:B------:R-:W-:Y:S01]  /*1320*/  FMUL.FTZ R23, R92.reuse, R23 ;  /* 0x000000175c177220 */ /* 0x040fe20000410000 */
[C---:B------:R-:W-:Y:S01]  /*1330*/  FMUL.FTZ R0, R92.reuse, R39 ;  /* 0x000000275c007220 */ /* 0x040fe20000410000 */
[----:B------:R-:W-:Y:S01]  /*1340*/  FFMA.FTZ R39, R37, R21, R2 ;  /* 0x0000001525277223 */ /* 0x000fe20000010002 */
[----:B------:R-:W-:Y:S01]  /*1350*/  FMUL.FTZ R37, R92, R41 ;  /* 0x000000295c257220 */ /* 0x000fe20000410000 */
[----:B------:R-:W-:Y:S01]  /*1360*/  @P1 FADD.FTZ R23, R4, R23 ;  /* 0x0000001704171221 */ /* 0x000fe20000010000 */
[----:B------:R-:W-:Y:S01]  /*1370*/  FADD.FTZ R93, R93, -R94 ;  /* 0x8000005e5d5d7221 */ /* 0x000fe20000010000 */
[--C-:B------:R-:W-:Y:S01]  /*1380*/  FFMA.FTZ R36, R36, R21, R2.reuse ;  /* 0x0000001524247223 */ /* 0x100fe20000010002 */
[----:B------:R-:W-:Y:S01]  /*1390*/  @P1 FADD.FTZ R37, R8, R37 ;  /* 0x0000002508251221 */ /* 0x000fe20000010000 */
[----:B------:R-:W-:Y:S01]  /*13a0*/  FMUL.FTZ R3, R23, R49 ;  /* 0x0000003117037220 */ /* 0x000fe20000410000 */
[----:B------:R-:W-:Y:S01]  /*13b0*/  FADD.FTZ R47, R46, -R47 ;  /* 0x8000002f2e2f7221 */ /* 0x000fe20000010000 */
[--C-:B------:R-:W-:Y:S01]  /*13c0*/  FFMA.FTZ R42, R42, R21, R2.reuse ;  /* 0x000000152a2a7223 */ /* 0x100fe20000010002 */
[----:B------:R-:W-:Y:S01]  /*13d0*/  FMUL.FTZ R24, R92, R93 ;  /* 0x0000005d5c187220 */ /* 0x000fe20000410000 */
[----:B------:R-:W-:Y:S01]  /*13e0*/  FMUL.FTZ R3, R3, UR15 ;  /* 0x0000000f03037c20 */ /* 0x000fe20008410000 */
[-CC-:B------:R-:W-:Y:S01]  /*13f0*/  FFMA.FTZ R43, R43, R21.reuse, R2.reuse ;  /* 0x000000152b2b7223 */ /* 0x180fe20000010002 */
[-CC-:B------:R-:W-:Y:S01]  /*1400*/  FFMA.FTZ R96, R96, R21.reuse, R2.reuse ;  /* 0x0000001560607223 */ /* 0x180fe20000010002 */
[-CC-:B------:R-:W-:Y:S01]  /*1410*/  FFMA.FTZ R97, R97, R21.reuse, R2.reuse ;  /* 0x0000001561617223 */ /* 0x180fe20000010002 */
[----:B------:R-:W-:Y:S01]  /*1420*/  FFMA.FTZ R45, R100, R21, R2 ;  /* 0x00000015642d7223 */ /* 0x000fe20000010002 */
[----:B------:R-:W-:Y:S01]  /*1430*/  FSEL R3, R3, RZ, P2 ;  /* 0x000000ff03037208 */ /* 0x000fe20001000000 */
[----:B------:R-:W-:Y:S01]  /*1440*/  FADD.FTZ R21, R31, -R36 ;  /* 0x800000241f157221 */ /* 0x000fe20000010000 */
[----:B------:R-:W-:Y:S01]  /*1450*/  FMUL.FTZ R25, R92, R47 ;  /* 0x0000002f5c197220 */ /* 0x000fe20000410000 */
[----:B------:R-:W-:Y:S01]  /*1460*/  FADD.FTZ R35, R35, -R42 ;  /* 0x8000002a23237221 */ /* 0x000fe20000010000 */
[----:B------:R0:W-:Y:S01]  /*1470*/  F2F.BF16.F32 R29, R3 ;  /* 0x00000003001d7304 */ /* 0x0001e20000202000 */
[----:B------:R-:W-:Y:S01]  /*1480*/  @P1 FADD.FTZ R24, R7, R24 ;  /* 0x0000001807181221 */ /* 0x000fe20000010000 */
[----:B------:R-:W-:Y:S01]  /*1490*/  LOP3.LUT P2, RZ, R40, 0xff, RZ, 0xc0, !PT ;  /* 0x000000ff28ff7812 */ /* 0x000fe2000784c0ff */
[----:B------:R-:W-:Y:S01]  /*14a0*/  FMUL.FTZ R36, R92, R21 ;  /* 0x000000155c247220 */ /* 0x000fe20000410000 */
[----:B------:R-:W-:Y:S01]  /*14b0*/  @P1 FADD.FTZ R0, R5, R0 ;  /* 0x0000000005001221 */ /* 0x000fe20000010000 */
[----:B------:R-:W-:Y:S01]  /*14c0*/  @P1 FADD.FTZ R25, R6, R25 ;  /* 0x0000001906191221 */ /* 0x000fe20000010000 */
[----:B------:R-:W-:Y:S01]  /*14d0*/  FADD.FTZ R41, R34, -R39 ;  /* 0x8000002722297221 */ /* 0x000fe20000010000 */
[----:B------:R-:W-:Y:S01]  /*14e0*/  FMUL.FTZ R34, R92, R35 ;  /* 0x000000235c227220 */ /* 0x000fe20000410000 */
[-C--:B------:R-:W-:Y:S01]  /*14f0*/  FMUL.FTZ R26, R24, R49.reuse ;  /* 0x00000031181a7220 */ /* 0x080fe20000410000 */
[-C--:B0-----:R-:W-:Y:S01]  /*1500*/  FMUL.FTZ R3, R37, R49.reuse ;  /* 0x0000003125037220 */ /* 0x081fe20000410000 */
[----:B------:R-:W-:Y:S01]  /*1510*/  @P1 FADD.FTZ R36, R11, R36 ;  /* 0x000000240b241221 */ /* 0x000fe20000010000 */
[-C--:B------:R-:W-:Y:S01]  /*1520*/  FMUL.FTZ R20, R0, R49.reuse ;  /* 0x0000003100147220 */ /* 0x080fe20000410000 */
[-C--:B------:R-:W-:Y:S01]  /*1530*/  FMUL.FTZ R22, R25, R49.reuse ;  /* 0x0000003119167220 */ /* 0x080fe20000410000 */
[----:B------:R-:W-:Y:S01]  /*1540*/  FMUL.FTZ R3, R3, UR15 ;  /* 0x0000000f03037c20 */ /* 0x000fe20008410000 */
[----:B------:R-:W-:Y:S01]  /*1550*/  @P1 FADD.FTZ R34, R9, R34 ;  /* 0x0000002209221221 */ /* 0x000fe20000010000 */
[----:B------:R-:W-:Y:S01]  /*1560*/  FMUL.FTZ R27, R26, UR15 ;  /* 0x0000000f1a1b7c20 */ /* 0x000fe20008410000 */
[----:B------:R-:W-:Y:S01]  /*1570*/  FMUL.FTZ R20, R20, UR15 ;  /* 0x0000000f14147c20 */ /* 0x000fe20008410000 */
[----:B------:R-:W-:Y:S01]  /*1580*/  FMUL.FTZ R22, R22, UR15 ;  /* 0x0000000f16167c20 */ /* 0x000fe20008410000 */
[----:B------:R-:W-:Y:S01]  /*1590*/  FSEL R3, R3, RZ, P2 ;  /* 0x000000ff03037208 */ /* 0x000fe20001000000 */
[----:B------:R-:W-:Y:S01]  /*15a0*/  FMUL.FTZ R2, R34, R49 ;  /* 0x0000003122027220 */ /* 0x000fe20000410000 */
[----:B------:R-:W-:Y:S01]  /*15b0*/  FADD.FTZ R45, R98, -R45 ;  /* 0x8000002d622d7221 */ /* 0x000fe20000010000 */
[----:B------:R-:W-:Y:S01]  /*15c0*/  FMUL.FTZ R35, R92, R41 ;  /* 0x000000295c237220 */ /* 0x000fe20000410000 */
[----:B------:R0:W-:Y:S01]  /*15d0*/  F2F.BF16.F32 R31, R3 ;  /* 0x00000003001f7304 */ /* 0x0001e20000202000 */
[----:B------:R-:W-:Y:S01]  /*15e0*/  FSEL R27, R27, RZ, P4 ;  /* 0x000000ff1b1b7208 */ /* 0x000fe20002000000 */
[----:B------:R-:W-:Y:S01]  /*15f0*/  FADD.FTZ R33, R33, -R96 ;  /* 0x8000006021217221 */ /* 0x000fe20000010000 */
[----:B------:R-:W-:Y:S01]  /*1600*/  LOP3.LUT P4, RZ, R40, 0xff000000, RZ, 0xc0, !PT ;  /* 0xff00000028ff7812 */ /* 0x000fe2000788c0ff */
[----:B------:R-:W-:Y:S01]  /*1610*/  FMUL.FTZ R2, R2, UR15 ;  /* 0x0000000f02027c20 */ /* 0x000fe20008410000 */
[----:B------:R-:W-:Y:S01]  /*1620*/  FSEL R20, R20, RZ, P5 ;  /* 0x000000ff14147208 */ /* 0x000fe20002800000 */
[----:B------:R-:W-:Y:S01]  /*1630*/  FMUL.FTZ R42, R92, R45 ;  /* 0x0000002d5c2a7220 */ /* 0x000fe20000410000 */
[----:B------:R-:W-:Y:S01]  /*1640*/  FSEL R22, R22, RZ, P6 ;  /* 0x000000ff16167208 */ /* 0x000fe20003000000 */
[----:B------:R-:W-:Y:S01]  /*1650*/  @P1 FADD.FTZ R35, R10, R35 ;  /* 0x000000230a231221 */ /* 0x000fe20000010000 */
[----:B0-----:R-:W-:Y:S01]  /*1660*/  FMUL.FTZ R3, R36, R49 ;  /* 0x0000003124037220 */ /* 0x001fe20000410000 */
[----:B------:R-:W-:Y:S01]  /*1670*/  LOP3.LUT P5, RZ, R40, 0xff00, RZ, 0xc0, !PT ;  /* 0x0000ff0028ff7812 */ /* 0x000fe200078ac0ff */
[----:B------:R-:W-:Y:S01]  /*1680*/  FADD.FTZ R97, R32, -R97 ;  /* 0x8000006120617221 */ /* 0x000fe20000010000 */
[----:B------:R-:W-:Y:S01]  /*1690*/  LOP3.LUT P6, RZ, R40, 0xff0000, RZ, 0xc0, !PT ;  /* 0x00ff000028ff7812 */ /* 0x000fe200078cc0ff */
[----:B------:R-:W-:Y:S01]  /*16a0*/  FMUL.FTZ R3, R3, UR15 ;  /* 0x0000000f03037c20 */ /* 0x000fe20008410000 */
[----:B------:R-:W-:Y:S01]  /*16b0*/  FMUL.FTZ R40, R92, R33 ;  /* 0x000000215c287220 */ /* 0x000fe20000410000 */
[----:B------:R0:W-:Y:S01]  /*16c0*/  F2F.BF16.F32 R26, R20 ;  /* 0x00000014001a7304 */ /* 0x0001e20000202000 */
[----:B------:R-:W-:Y:S01]  /*16d0*/  @P1 FADD.FTZ R42, R15, R42 ;  /* 0x0000002a0f2a1221 */ /* 0x000fe20000010000 */
[----:B------:R-:W-:Y:S01]  /*16e0*/  FSEL R2, R2, RZ, P5 ;  /* 0x000000ff02027208 */ /* 0x000fe20002800000 */
[----:B------:R-:W-:Y:S01]  /*16f0*/  @P1 FADD.FTZ R40, R13, R40 ;  /* 0x000000280d281221 */ /* 0x000fe20000010000 */
[----:B------:R-:W-:Y:S01]  /*1700*/  FSEL R3, R3, RZ, P4 ;  /* 0x000000ff03037208 */ /* 0x000fe20002000000 */
[----:B------:R-:W-:Y:S01]  /*1710*/  FMUL.FTZ R41, R92, R97 ;  /* 0x000000615c297220 */ /* 0x000fe20000410000 */
[----:B------:R-:W-:Y:S01]  /*1720*/  FADD.FTZ R43, R30, -R43 ;  /* 0x8000002b1e2b7221 */ /* 0x000fe20000010000 */
[----:B------:R-:W-:Y:S01]  /*1730*/  LOP3.LUT P4, RZ, R38, 0xff000000, RZ, 0xc0, !PT ;  /* 0xff00000026ff7812 */ /* 0x000fe2000788c0ff */
[----:B------:R1:W2:Y:S01]  /*1740*/  F2F.BF16.F32 R33, R3 ;  /* 0x0000000300217304 */ /* 0x0002a20000202000 */
[----:B0-----:R-:W-:Y:S01]  /*1750*/  FMUL.FTZ R20, R35, R49 ;  /* 0x0000003123147220 */ /* 0x001fe20000410000 */
[----:B------:R-:W-:Y:S01]  /*1760*/  @P1 FADD.FTZ R41, R14, R41 ;  /* 0x000000290e291221 */ /* 0x000fe20000010000 */
[----:B------:R-:W-:Y:S01]  /*1770*/  LOP3.LUT P5, RZ, R38, 0xff00, RZ, 0xc0, !PT ;  /* 0x0000ff0026ff7812 */ /* 0x000fe200078ac0ff */
[----:B------:R-:W-:Y:S01]  /*1780*/  FMUL.FTZ R43, R92, R43 ;  /* 0x0000002b5c2b7220 */ /* 0x000fe20000410000 */
[----:B------:R-:W-:Y:S01]  /*1790*/  FMUL.FTZ R20, R20, UR15 ;  /* 0x0000000f14147c20 */ /* 0x000fe20008410000 */
[-C--:B------:R-:W-:Y:S01]  /*17a0*/  FMUL.FTZ R21, R41, R49.reuse ;  /* 0x0000003129157220 */ /* 0x080fe20000410000 */
[----:B------:R-:W-:Y:S01]  /*17b0*/  ISETP.NE.U32.AND P2, PT, RZ, UR16, PT ;  /* 0x00000010ff007c0c */ /* 0x000fe2000bf45070 */
[----:B------:R0:W-:Y:S01]  /*17c0*/  F2F.BF16.F32 R32, R2 ;  /* 0x0000000200207304 */ /* 0x0001e20000202000 */
[----:B-1----:R-:W-:Y:S01]  /*17d0*/  FMUL.FTZ R3, R42, R49 ;  /* 0x000000312a037220 */ /* 0x002fe20000410000 */
[----:B------:R-:W-:Y:S01]  /*17e0*/  FSEL R20, R20, RZ, P6 ;  /* 0x000000ff14147208 */ /* 0x000fe20003000000 */
[----:B------:R-:W-:Y:S01]  /*17f0*/  FMUL.FTZ R21, R21, UR15 ;  /* 0x0000000f15157c20 */ /* 0x000fe20008410000 */
[----:B------:R-:W-:Y:S01]  /*1800*/  @P1 FADD.FTZ R43, R12, R43 ;  /* 0x0000002b0c2b1221 */ /* 0x000fe20000010000 */
[----:B------:R-:W-:-:S02]  /*1810*/  ISETP.NE.U32.AND P1, PT, RZ, UR16, PT ;  /* 0x00000010ff007c0c */ /* 0x000fc4000bf25070 */
[----:B------:R-:W-:Y:S01]  /*1820*/  ISETP.NE.AND.EX P2, PT, RZ, UR17, PT, P2 ;  /* 0x00000011ff007c0c */ /* 0x000fe2000bf45320 */
[----:B------:R1:W-:Y:S01]  /*1830*/  F2F.BF16.F32 R39, R22 ;  /* 0x0000001600277304 */ /* 0x0003e20000202000 */
[-C--:B0-----:R-:W-:Y:S01]  /*1840*/  FMUL.FTZ R2, R40, R49.reuse ;  /* 0x0000003128027220 */ /* 0x081fe20000410000 */
[----:B------:R-:W-:Y:S01]  /*1850*/  FMUL.FTZ R49, R43, R49 ;  /* 0x000000312b317220 */ /* 0x000fe20000410000 */
[----:B------:R-:W-:Y:S02]  /*1860*/  ISETP.NE.AND.EX P1, PT, RZ, UR17, PT, P1 ;  /* 0x00000011ff007c0c */ /* 0x000fe4000bf25310 */
[----:B------:R-:W-:Y:S01]  /*1870*/  FMUL.FTZ R2, R2, UR15 ;  /* 0x0000000f02027c20 */ /* 0x000fe20008410000 */
[----:B------:R-:W-:Y:S01]  /*1880*/  FMUL.FTZ R49, R49, UR15 ;  /* 0x0000000f31317c20 */ /* 0x000fe20008410000 */
[----:B--2---:R-:W-:Y:S01]  /*1890*/  SHF.L.U32 R33, R33, 0x10, RZ ;  /* 0x0000001021217819 */ /* 0x004fe200000006ff */
[----:B------:R-:W0:Y:S01]  /*18a0*/  F2F.BF16.F32 R27, R27 ;  /* 0x0000001b001b7304 */ /* 0x000e220000202000 */
[----:B-1----:R-:W-:-:S05]  /*18b0*/  FMUL.FTZ R22, R3, UR15 ;  /* 0x0000000f03167c20 */ /* 0x002fca0008410000 */
[----:B------:R-:W-:Y:S02]  /*18c0*/  FSEL R28, R22, RZ, P4 ;  /* 0x000000ff161c7208 */ /* 0x000fe40002000000 */
[----:B------:R1:W-:Y:S01]  /*18d0*/  F2F.BF16.F32 R44, R20 ;  /* 0x00000014002c7304 */ /* 0x0003e20000202000 */
[----:B------:R-:W-:Y:S02]  /*18e0*/  LOP3.LUT P4, RZ, R38, 0xff, RZ, 0xc0, !PT ;  /* 0x000000ff26ff7812 */ /* 0x000fe4000788c0ff */
[----:B------:R-:W-:Y:S02]  /*18f0*/  SEL R22, R25, R18, P1 ;  /* 0x0000001219167207 */ /* 0x000fe40000800000 */
[----:B------:R-:W-:-:S03]  /*1900*/  FSEL R49, R49, RZ, P4 ;  /* 0x000000ff31317208 */ /* 0x000fc60002000000 */
[----:B------:R-:W2:Y:S01]  /*1910*/  F2F.BF16.F32 R28, R28 ;  /* 0x0000001c001c7304 */ /* 0x000ea20000202000 */
[----:B-1----:R-:W-:Y:S02]  /*1920*/  FSEL R20, R2, RZ, P5 ;  /* 0x000000ff02147208 */ /* 0x002fe40002800000 */
[----:B------:R-:W-:-:S04]  /*1930*/  LOP3.LUT P5, RZ, R38, 0xff0000, RZ, 0xc0, !PT ;  /* 0x00ff000026ff7812 */ /* 0x000fc800078ac0ff */
[----:B------:R-:W-:Y:S01]  /*1940*/  FSEL R21, R21, RZ, P5 ;  /* 0x000000ff15157208 */ /* 0x000fe20002800000 */
[----:B------:R1:W3:Y:S01]  /*1950*/  F2F.BF16.F32 R30, R20 ;  /* 0x00000014001e7304 */ /* 0x0002e20000202000 */
[----:B------:R-:W-:-:S04]  /*1960*/  @P2 LEA R2, P5, R91, UR16, 0x4 ;  /* 0x000000105b022c11 */ /* 0x000fc8000f8a20ff */
[----:B------:R-:W-:-:S03]  /*1970*/  @P2 LEA.HI.X R3, R91, UR17, RZ, 0x4, P5 ;  /* 0x000000115b032c11 */ /* 0x000fc6000a8f24ff */
[----:B------:R4:W3:Y:S01]  /*1980*/  F2F.BF16.F32 R45, R21 ;  /* 0x00000015002d7304 */ /* 0x0008e20000202000 */
[----:B-1----:R-:W-:Y:S02]  /*1990*/  SEL R20, R23, R16, P1 ;  /* 0x0000001017147207 */ /* 0x002fe40000800000 */
[----:B------:R-:W-:Y:S01]  /*19a0*/  SEL R23, R24, R19, P1 ;  /* 0x0000001318177207 */ /* 0x000fe20000800000 */
[----:B------:R-:W-:-:S04]  /*19b0*/  IMAD.WIDE.U32 R24, R26, 0x10000, RZ ;  /* 0x000100001a187825 */ /* 0x000fc800078e00ff */
[----:B------:R-:W1:Y:S01]  /*19c0*/  F2F.BF16.F32 R49, R49 ;  /* 0x0000003100317304 */ /* 0x000e620000202000 */
[----:B----4-:R-:W-:Y:S02]  /*19d0*/  SEL R21, R0, R17, P1 ;  /* 0x0000001100157207 */ /* 0x010fe40000800000 */
[----:B0-----:R-:W-:Y:S01]  /*19e0*/  SHF.L.U32 R0, R27, 0x10, RZ ;  /* 0x000000101b007819 */ /* 0x001fe200000006ff */
[----:B------:R-:W-:Y:S01]  /*19f0*/  IMAD.WIDE.U32 R26, R32, 0x10000, RZ ;  /* 0x00010000201a7825 */ /* 0x000fe200078e00ff */
[----:B------:R-:W-:Y:S01]  /*1a00*/  LOP3.LUT R24, R24, R29, RZ, 0xfc, !PT ;  /* 0x0000001d18187212 */ /* 0x000fe200078efcff */
[----:B------:R0:W-:Y:S01]  /*1a10*/  @P2 STG.E.128 desc[UR4][R2.64], R20 ;  /* 0x0000001402002986 */ /* 0x0001e2000c101d04 */
[----:B------:R-:W-:Y:S01]  /*1a20*/  LOP3.LUT R25, R25, R0, R39, 0xfe, !PT ;  /* 0x0000000019197212 */ /* 0x000fe200078efe27 */
[----:B--2---:R-:W-:Y:S01]  /*1a30*/  IMAD.U32 R29, R28, 0x10000, RZ ;  /* 0x000100001c1d7824 */ /* 0x004fe200078e00ff */
[----:B------:R-:W-:Y:S01]  /*1a40*/  LOP3.LUT R27, R27, R33, R44, 0xfe, !PT ;  /* 0x000000211b1b7212 */ /* 0x000fe200078efe2c */
[----:B---3--:R-:W-:Y:S01]  /*1a50*/  IMAD.WIDE.U32 R32, R30, 0x10000, RZ ;  /* 0x000100001e207825 */ /* 0x008fe200078e00ff */
[----:B------:R-:W-:-:S02]  /*1a60*/  LEA R28, P4, R91, UR18, 0x3 ;  /* 0x000000125b1c7c11 */ /* 0x000fc4000f8818ff */
[----:B------:R-:W-:Y:S02]  /*1a70*/  @P2 LEA R30, P5, R90, UR16, 0x4 ;  /* 0x000000105a1e2c11 */ /* 0x000fe4000f8a20ff */
[----:B------:R-:W-:Y:S02]  /*1a80*/  LOP3.LUT R33, R33, R29, R45, 0xfe, !PT ;  /* 0x0000001d21217212 */ /* 0x000fe400078efe2d */
[----:B------:R-:W-:Y:S02]  /*1a90*/  LEA.HI.X R29, R91, UR19, RZ, 0x3, P4 ;  /* 0x000000135b1d7c11 */ /* 0x000fe4000a0f1cff */
[----:B------:R-:W-:Y:S02]  /*1aa0*/  LOP3.LUT R26, R26, R31, RZ, 0xfc, !PT ;  /* 0x0000001f1a1a7212 */ /* 0x000fe400078efcff */
[----:B------:R-:W-:Y:S01]  /*1ab0*/  @P2 LEA.HI.X R31, R90, UR17, RZ, 0x4, P5 ;  /* 0x000000115a1f2c11 */ /* 0x000fe2000a8f24ff */
[----:B------:R2:W-:Y:S01]  /*1ac0*/  STG.E.64 desc[UR4][R28.64], R24 ;  /* 0x000000181c007986 */ /* 0x0005e2000c101b04 */
[----:B-1----:R-:W-:-:S02]  /*1ad0*/  LOP3.LUT R32, R32, R49, RZ, 0xfc, !PT ;  /* 0x0000003120207212 */ /* 0x002fc400078efcff */
[----:B0-----:R-:W-:Y:S02]  /*1ae0*/  LEA R2, P4, R90, UR18, 0x3 ;  /* 0x000000125a027c11 */ /* 0x001fe4000f8818ff */
[----:B------:R-:W-:Y:S02]  /*1af0*/  SEL R21, R34, R17, P1 ;  /* 0x0000001122157207 */ /* 0x000fe40000800000 */
[----:B------:R-:W-:Y:S02]  /*1b00*/  LEA.HI.X R3, R90, UR19, RZ, 0x3, P4 ;  /* 0x000000135a037c11 */ /* 0x000fe4000a0f1cff */
[----:B------:R-:W-:Y:S02]  /*1b10*/  SEL R23, R36, R19, P1 ;  /* 0x0000001324177207 */ /* 0x000fe40000800000 */
[C---:B------:R-:W-:Y:S02]  /*1b20*/  @P2 LEA R34, P4, R82.reuse, UR16, 0x4 ;  /* 0x0000001052222c11 */ /* 0x040fe4000f8820ff */
[----:B------:R-:W-:-:S02]  /*1b30*/  LEA R36, P5, R82, UR18, 0x3 ;  /* 0x0000001252247c11 */ /* 0x000fc4000f8a18ff */
[----:B------:R-:W-:Y:S02]  /*1b40*/  SEL R20, R37, R16, P1 ;  /* 0x0000001025147207 */ /* 0x000fe40000800000 */
[----:B------:R-:W-:Y:S02]  /*1b50*/  SEL R22, R35, R18, P1 ;  /* 0x0000001223167207 */ /* 0x000fe40000800000 */
[----:B------:R-:W-:Y:S02]  /*1b60*/  SEL R16, R43, R16, P1 ;  /* 0x000000102b107207 */ /* 0x000fe40000800000 */
[----:B------:R-:W-:Y:S01]  /*1b70*/  SEL R17, R40, R17, P1 ;  /* 0x0000001128117207 */ /* 0x000fe20000800000 */
[----:B------:R2:W-:Y:S01]  /*1b80*/  @P2 STG.E.128 desc[UR4][R30.64], R20 ;  /* 0x000000141e002986 */ /* 0x0005e2000c101d04 */
[----:B------:R-:W-:Y:S02]  /*1b90*/  SEL R18, R41, R18, P1 ;  /* 0x0000001229127207 */ /* 0x000fe40000800000 */
[----:B------:R-:W-:Y:S01]  /*1ba0*/  SEL R19, R42, R19, P1 ;  /* 0x000000132a137207 */ /* 0x000fe20000800000 */
[----:B------:R2:W-:Y:S01]  /*1bb0*/  STG.E.64 desc[UR4][R2.64], R26 ;  /* 0x0000001a02007986 */ /* 0x0005e2000c101b04 */
[----:B------:R-:W-:-:S02]  /*1bc0*/  @P2 LEA.HI.X R35, R82, UR17, RZ, 0x4, P4 ;  /* 0x0000001152232c11 */ /* 0x000fc4000a0f24ff */
[----:B------:R-:W-:Y:S02]  /*1bd0*/  LEA.HI.X R37, R82, UR19, RZ, 0x3, P5 ;  /* 0x0000001352257c11 */ /* 0x000fe4000a8f1cff */
[----:B------:R-:W-:Y:S01]  /*1be0*/  ISETP.GE.AND P1, PT, R89, UR21, PT ;  /* 0x0000001559007c0c */ /* 0x000fe2000bf26270 */
[----:B------:R2:W-:Y:S01]  /*1bf0*/  @P2 STG.E.128 desc[UR4][R34.64], R16 ;  /* 0x0000001022002986 */ /* 0x0005e2000c101d04 */
[----:B------:R-:W-:-:S03]  /*1c00*/  SEL R0, RZ, 0x1, P3 ;  /* 0x00000001ff007807 */ /* 0x000fc60001800000 */
[----:B------:R2:W-:Y:S08]  /*1c10*/  STG.E.64 desc[UR4][R36.64], R32 ;  /* 0x0000002024007986 */ /* 0x0005f0000c101b04 */
[----:B------:R-:W-:Y:S05]  /*1c20*/  @!P1 BRA `(.L_x_3187) ;  /* 0xffffffe8001c9947 */ /* 0x000fea000383ffff */
[----:B------:R-:W-:Y:S01]  /*1c30*/  MOV R8, R68 ;  /* 0x0000004400087202 */ /* 0x000fe20000000f00 */
[----:B------:R-:W-:Y:S01]  /*1c40*/  IMAD.MOV.U32 R9, RZ, RZ, R69 ;  /* 0x000000ffff097224 */ /* 0x000fe200078e0045 */
[----:B------:R-:W-:Y:S01]  /*1c50*/  MOV R6, R78 ;  /* 0x0000004e00067202 */ /* 0x000fe20000000f00 */
[----:B------:R-:W-:Y:S01]  /*1c60*/  IMAD.MOV.U32 R78, RZ, RZ, R74 ;  /* 0x000000ffff4e7224 */ /* 0x000fe200078e004a */
[----:B------:R-:W-:Y:S01]  /*1c70*/  MOV R10, R66 ;  /* 0x00000042000a7202 */ /* 0x000fe20000000f00 */
[----:B------:R-:W-:Y:S01]  /*1c80*/  IMAD.MOV.U32 R56, RZ, RZ, R60 ;  /* 0x000000ffff387224 */ /* 0x000fe200078e003c */
        /* <DEDUP_REMOVED lines=10> */
.L_x_3185:
[----:B------:R-:W0:Y:S01]  /*1d30*/  S2UR UR6, SR_CTAID.X ;  /* 0x00000000000679c3 */ /* 0x000e220000002500 */
[----:B------:R-:W-:-:S07]  /*1d40*/  LOP3.LUT R15, R50, 0x7f, RZ, 0xc0, !PT ;  /* 0x0000007f320f7812 */ /* 0x000fce00078ec0ff */
[----:B--2---:R-:W1:Y:S08]  /*1d50*/  LDC.64 R2, c[0x0][0x2d0] ;  /* 0x0000b400ff027b82 */ /* 0x004e700000000a00 */
        /* <DEDUP_REMOVED lines=14> */
.L_x_3186:
[----:B------:R-:W-:Y:S01]  /*1e40*/  HFMA2.MMA R101, -RZ, RZ, 0, 9.5367431640625e-07 ;  /* 0x00000010ff657435 */ /* 0x000fe200000001ff */
[----:B------:R-:W-:Y:S01]  /*1e50*/  MOV R104, R25 ;  /* 0x0000001900687202 */ /* 0x000fe20000000f00 */
[----:B------:R-:W-:Y:S01]  /*1e60*/  IMAD.MOV.U32 R106, RZ, RZ, 0x1f ;  /* 0x0000001fff6a7424 */ /* 0x000fe200078e00ff */
[----:B------:R-:W-:-:S08]  /*1e70*/  MOV R29, 0xffffffff ;  /* 0xffffffff001d7802 */ /* 0x000fd00000000f00 */
[----:B-----5:R-:W-:Y:S05]  /*1e80*/  WARPSYNC.COLLECTIVE R29, `(.L_x_3188) ;  /* 0x000000001d087348 */ /* 0x020fea0003c00000 */
[----:B------:R0:W1:Y:S02]  /*1e90*/  SHFL.DOWN P4, R99, R104, R101, R106 ;  /* 0x0800006568637389 */ /* 0x000064000008006a */
[----:B01---5:R-:W-:Y:S01]  /*1ea0*/  ENDCOLLECTIVE ;  /* 0x000000000000791b */ /* 0x023fe20003800000 */
.L_x_3188:
[----:B------:R-:W-:Y:S02]  /*1eb0*/  MOV R104, R21 ;  /* 0x0000001500687202 */ /* 0x000fe40000000f00 */
[----:B------:R-:W-:-:S07]  /*1ec0*/  MOV R24, R99 ;  /* 0x0000006300187202 */ /* 0x000fce0000000f00 */
[----:B------:R-:W-:Y:S05]  /*1ed0*/  WARPSYNC.COLLECTIVE R29, `(.L_x_3189) ;  /* 0x000000001d087348 */ /* 0x000fea0003c00000 */
[----:B------:R0:W1:Y:S02]  /*1ee0*/  SHFL.DOWN P4, R99, R104, R101, R106 ;  /* 0x0800006568637389 */ /* 0x000064000008006a */
[----:B01----:R-:W-:Y:S01]  /*1ef0*/  ENDCOLLECTIVE ;  /* 0x000000000000791b */ /* 0x003fe20003800000 */
.L_x_3189:
[----:B------:R-:W-:Y:S01]  /*1f00*/  FADD.FTZ R24, R25, R24 ;  /* 0x0000001819187221 */ /* 0x000fe20000010000 */
[----:B------:R-:W-:-:S03]  /*1f10*/  HFMA2.MMA R101, -RZ, RZ, 0, 4.76837158203125e-07 ;  /* 0x00000008ff657435 */ /* 0x000fc600000001ff */
[----:B------:R-:W-:Y:S01]  /*1f20*/  IMAD.MOV.U32 R104, RZ, RZ, R24 ;  /* 0x000000ffff687224 */ /* 0x000fe200078e0018 */
[----:B------:R-:W-:-:S07]  /*1f30*/  MOV R26, R99 ;  /* 0x00000063001a7202 */ /* 0x000fce0000000f00 */
[----:B------:R-:W-:Y:S05]  /*1f40*/  WARPSYNC.COLLECTIVE R29, `(.L_x_3190) ;  /* 0x000000001d087348 */ /* 0x000fea0003c00000 */
[----:B------:R0:W1:Y:S02]  /*1f50*/  SHFL.DOWN P4, R99, R104, R101, R106 ;  /* 0x0800006568637389 */ /* 0x000064000008006a */
[----:B01----:R-:W-:Y:S01]  /*1f60*/  ENDCOLLECTIVE ;  /* 0x000000000000791b */ /* 0x003fe20003800000 */
.L_x_3190:
[----:B------:R-:W-:-:S05]  /*1f70*/  FADD.FTZ R26, R21, R26 ;  /* 0x0000001a151a7221 */ /* 0x000fca0000010000 */
[----:B------:R-:W-:Y:S02]  /*1f80*/  MOV R104, R26 ;  /* 0x0000001a00687202 */ /* 0x000fe40000000f00 */
[----:B------:R-:W-:-:S07]  /*1f90*/  MOV R23, R99 ;  /* 0x0000006300177202 */ /* 0x000fce0000000f00 */
[----:B------:R-:W-:Y:S05]  /*1fa0*/  WARPSYNC.COLLECTIVE R29, `(.L_x_3191) ;  /* 0x000000001d087348 */ /* 0x000fea0003c00000 */
[----:B------:R0:W1:Y:S02]  /*1fb0*/  SHFL.DOWN P4, R99, R104, R101, R106 ;  /* 0x0800006568637389 */ /* 0x000064000008006a */
[----:B01----:R-:W-:Y:S01]  /*1fc0*/  ENDCOLLECTIVE ;  /* 0x000000000000791b */ /* 0x003fe20003800000 */
.L_x_3191:
[----:B------:R-:W-:Y:S01]  /*1fd0*/  FADD.FTZ R23, R24, R23 ;  /* 0x0000001718177221 */ /* 0x000fe20000010000 */
[----:B------:R-:W-:-:S03]  /*1fe0*/  HFMA2.MMA R101, -RZ, RZ, 0, 2.384185791015625e-07 ;  /* 0x00000004ff657435 */ /* 0x000fc600000001ff */
[----:B------:R-:W-:Y:S01]  /*1ff0*/  IMAD.MOV.U32 R104, RZ, RZ, R23 ;  /* 0x000000ffff687224 */ /* 0x000fe200078e0017 */
[----:B------:R-:W-:-:S07]  /*2000*/  MOV R27, R99 ;  /* 0x00000063001b7202 */ /* 0x000fce0000000f00 */
[----:B------:R-:W-:Y:S05]  /*2010*/  WARPSYNC.COLLECTIVE R29, `(.L_x_3192) ;  /* 0x000000001d087348 */ /* 0x000fea0003c00000 */
[----:B------:R0:W1:Y:S02]  /*2020*/  SHFL.DOWN P4, R99, R104, R101, R106 ;  /* 0x0800006568637389 */ /* 0x000064000008006a */
[----:B01----:R-:W-:Y:S01]  /*2030*/  ENDCOLLECTIVE ;  /* 0x000000000000791b */ /* 0x003fe20003800000 */
.L_x_3192:
[----:B------:R-:W-:-:S05]  /*2040*/  FADD.FTZ R27, R26, R27 ;  /* 0x0000001b1a1b7221 */ /* 0x000fca0000010000 */
[----:B------:R-:W-:Y:S02]  /*2050*/  MOV R104, R27 ;  /* 0x0000001b00687202 */ /* 0x000fe40000000f00 */
[----:B------:R-:W-:-:S07]  /*2060*/  MOV R28, R99 ;  /* 0x00000063001c7202 */ /* 0x000fce0000000f00 */
[----:B------:R-:W-:Y:S05]  /*2070*/  WARPSYNC.COLLECTIVE R29, `(.L_x_3193) ;  /* 0x000000001d087348 */ /* 0x000fea0003c00000 */
[----:B------:R0:W1:Y:S02]  /*2080*/  SHFL.DOWN P4, R99, R104, R101, R106 ;  /* 0x0800006568637389 */ /* 0x000064000008006a */
[----:B01----:R-:W-:Y:S01]  /*2090*/  ENDCOLLECTIVE ;  /* 0x000000000000791b */ /* 0x003fe20003800000 */
.L_x_3193:
[----:B------:R-:W-:Y:S01]  /*20a0*/  FADD.FTZ R28, R23, R28 ;  /* 0x0000001c171c7221 */ /* 0x000fe20000010000 */
[----:B------:R-:W-:-:S03]  /*20b0*/  HFMA2.MMA R101, -RZ, RZ, 0, 1.1920928955078125e-07 ;  /* 0x00000002ff657435 */ /* 0x000fc600000001ff */
[----:B------:R-:W-:Y:S01]  /*20c0*/  IMAD.MOV.U32 R104, RZ, RZ, R28 ;  /* 0x000000ffff687224 */ /* 0x000fe200078e001c */
[----:B------:R-:W-:-:S07]  /*20d0*/  MOV R102, R99 ;  /* 0x0000006300667202 */ /* 0x000fce0000000f00 */
[----:B------:R-:W-:Y:S05]  /*20e0*/  WARPSYNC.COLLECTIVE R29, `(.L_x_3194) ;  /* 0x000000001d087348 */ /* 0x000fea0003c00000 */
[----:B------:R0:W1:Y:S02]  /*20f0*/  SHFL.DOWN P4, R99, R104, R101, R106 ;  /* 0x0800006568637389 */ /* 0x000064000008006a */
[----:B01----:R-:W-:Y:S01]  /*2100*/  ENDCOLLECTIVE ;  /* 0x000000000000791b */ /* 0x003fe20003800000 */
.L_x_3194:
[----:B------:R-:W-:-:S05]  /*2110*/  FADD.FTZ R102, R27, R102 ;  /* 0x000000661b667221 */ /* 0x000fca0000010000 */
[----:B------:R-:W-:Y:S02]  /*2120*/  MOV R104, R102 ;  /* 0x0000006600687202 */ /* 0x000fe40000000f00 */
[----:B------:R-:W-:-:S07]  /*2130*/  MOV R21, R99 ;  /* 0x0000006300157202 */ /* 0x000fce0000000f00 */
[----:B------:R-:W-:Y:S05]  /*2140*/  WARPSYNC.COLLECTIVE R29, `(.L_x_3195) ;  /* 0x000000001d087348 */ /* 0x000fea0003c00000 */
[----:B------:R0:W1:Y:S02]  /*2150*/  SHFL.DOWN P4, R99, R104, R101, R106 ;  /* 0x0800006568637389 */ /* 0x000064000008006a */
[----:B01----:R-:W-:Y:S01]  /*2160*/  ENDCOLLECTIVE ;  /* 0x000000000000791b */ /* 0x003fe20003800000 */
.L_x_3195:
[----:B------:R-:W-:Y:S01]  /*2170*/  FADD.FTZ R21, R28, R21 ;  /* 0x000000151c157221 */ /* 0x000fe20000010000 */
[----:B------:R-:W-:-:S03]  /*2180*/  HFMA2.MMA R101, -RZ, RZ, 0, 5.9604644775390625e-08 ;  /* 0x00000001ff657435 */ /* 0x000fc600000001ff */
[----:B------:R-:W-:Y:S01]  /*2190*/  IMAD.MOV.U32 R104, RZ, RZ, R21 ;  /* 0x000000ffff687224 */ /* 0x000fe200078e0015 */
[----:B------:R-:W-:-:S07]  /*21a0*/  MOV R25, R99 ;  /* 0x0000006300197202 */ /* 0x000fce0000000f00 */
[----:B------:R-:W-:Y:S05]  /*21b0*/  WARPSYNC.COLLECTIVE R29, `(.L_x_3196) ;  /* 0x000000001d087348 */ /* 0x000fea0003c00000 */
[----:B------:R0:W1:Y:S02]  /*21c0*/  SHFL.DOWN P4, R99, R104, R101, R106 ;  /* 0x0800006568637389 */ /* 0x000064000008006a */
[----:B01----:R-:W-:Y:S01]  /*21d0*/  ENDCOLLECTIVE ;  /* 0x000000000000791b */ /* 0x003fe20003800000 */
.L_x_3196:
[----:B------:R-:W-:-:S05]  /*21e0*/  FADD.FTZ R25, R102, R25 ;  /* 0x0000001966197221 */ /* 0x000fca0000010000 */
[----:B------:R-:W-:Y:S02]  /*21f0*/  MOV R104, R25 ;  /* 0x0000001900687202 */ /* 0x000fe40000000f00 */
[----:B------:R-:W-:-:S07]  /*2200*/  MOV R24, R99 ;  /* 0x0000006300187202 */ /* 0x000fce0000000f00 */
[----:B------:R-:W-:Y:S05]  /*2210*/  WARPSYNC.COLLECTIVE R29, `(.L_x_3197) ;  /* 0x000000001d087348 */ /* 0x000fea0003c00000 */
[----:B------:R0:W1:Y:S02]  /*2220*/  SHFL.DOWN P4, R99, R104, R101, R106 ;  /* 0x0800006568637389 */ /* 0x000064000008006a */
[----:B01----:R-:W-:Y:S01]  /*2230*/  ENDCOLLECTIVE ;  /* 0x000000000000791b */ /* 0x003fe20003800000 */
.L_x_3197:
[----:B------:R-:W-:Y:S01]  /*2240*/  MOV R26, R99 ;  /* 0x00000063001a7202 */ /* 0x000fe20000000f00 */
[----:B------:R-:W-:Y:S06]  /*2250*/  BRA `(.L_x_3198) ;  /* 0xffffffec00907947 */ /* 0x000fec000383ffff */
.L_x_3199:
        /* <DEDUP_REMOVED lines=10> */
.L_x_8563:


//--------------------- .text._ZN10layer_norm22ln_bwd_finalize_kernelINS_22Kernel_traits_finalizeILj1536E13__nv_bfloat16S2_fS2_fjLb0ELj1024ELj4ENS_18Kernel_traits_baseILj1536ES2_S2_fS2_fjLj1024EEEEELb0ELb0EEEvNS_9BwdParamsE --------------------------
	.section	.text._ZN10layer_norm22ln_bwd_finalize_kernelINS_22Kernel_traits_finalizeILj1536E13__nv_bfloat16S2_fS2_fjLb0ELj1024ELj4ENS_18Kernel_traits_baseILj1536ES2_S2_fS2_fjLj1024EEEEELb0ELb0EEEvNS_9BwdParamsE,"ax",@progbits
	.align	128
        .global         _ZN10layer_norm22ln_bwd_finalize_kernelINS_22Kernel_traits_finalizeILj1536E13__nv_bfloat16S2_fS2_fjLb0ELj1024ELj4ENS_18Kernel_traits_baseILj1536ES2_S2_fS2_fjLj1024EEEEELb0ELb0EEEvNS_9BwdParamsE
        .type           _ZN10layer_norm22ln_bwd_finalize_kernelINS_22Kernel_traits_finalizeILj1536E13__nv_bfloat16S2_fS2_fjLb0ELj1024ELj4ENS_18Kernel_traits_baseILj1536ES2_S2_fS2_fjLj1024EEEEELb0ELb0EEEvNS_9BwdParamsE,@function
        .size           _ZN10layer_norm22ln_bwd_finalize_kernelINS_22Kernel_traits_finalizeILj1536E13__nv_bfloat16S2_fS2_fjLb0ELj1024ELj4ENS_18Kernel_traits_baseILj1536ES2_S2_fS2_fjLj1024EEEEELb0ELb0EEEvNS_9BwdParamsE,(.L_x_8564 - _ZN10layer_norm22ln_bwd_finalize_kernelINS_22Kernel_traits_finalizeILj1536E13__nv_bfloat16S2_fS2_fjLb0ELj1024ELj4ENS_18Kernel_traits_baseILj1536ES2_S2_fS2_fjLj1024EEEEELb0ELb0EEEvNS_9BwdParamsE)
        .other          _ZN10layer_norm22ln_bwd_finalize_kernelINS_22Kernel_traits_finalizeILj1536E13__nv_bfloat16S2_fS2_fjLb0ELj1024ELj4ENS_18Kernel_traits_baseILj1536ES2_S2_fS2_fjLj1024EEEEELb0ELb0EEEvNS_9BwdParamsE,@"STO_CUDA_ENTRY STV_DEFAULT"
_ZN10layer_norm22ln_bwd_finalize_kernelINS_22Kernel_traits_finalizeILj1536E13__nv_bfloat16S2_fS2_fjLb0ELj1024ELj4ENS_18Kernel_traits_baseILj1536ES2_S2_fS2_fjLj1024EEEEELb0ELb0EEEvNS_9BwdParamsE:
.text._ZN10layer_norm22ln_bwd_finalize_kernelINS_22Kernel_traits_finalizeILj1536E13__nv_bfloat16S2_fS2_fjLb0ELj1024ELj4ENS_18Kernel_traits_baseILj1536ES2_S2_fS2_fjLj1024EEEEELb0ELb0EEEvNS_9BwdParamsE:
        /* <DEDUP_REMOVED lines=25> */
.L_x_3212:
        /* <DEDUP_REMOVED lines=30> */
.L_x_3204:
        /* <DEDUP_REMOVED lines=36> */
.L_x_3203:
[----:B------:R-:W-:Y:S05]  /*05b0*/  BSYNC B1 ;  /* 0x0000000000017941 */ /* 0x000fea0003800000 */
.L_x_3202:
        /* <DEDUP_REMOVED lines=24> */
.L_x_3206:
[----:B------:R-:W-:Y:S05]  /*0740*/  BSYNC B1 ;  /* 0x0000000000017941 */ /* 0x000fea0003800000 */
.L_x_3205:
        /* <DEDUP_REMOVED lines=12> */
.L_x_3207:
[----:B------:R-:W-:Y:S05]  /*0810*/  BSYNC B1 ;  /* 0x0000000000017941 */ /* 0x000fea0003800000 */
.L_x_3201:
[----:B------:R-:W-:Y:S05]  /*0820*/  BSYNC B0 ;  /* 0x0000000000007941 */ /* 0x000fea0003800000 */
.L_x_3200:
        /* <DEDUP_REMOVED lines=29> */
.L_x_3223:
[----:B---3--:R-:W-:Y:S01]  /*0a00*/  FADD.FTZ R9, R18, R9 ;  /* 0x0000000912097221 */ /* 0x008fe20000010000 */
[----:B--2---:R-:W-:-:S04]  /*0a10*/  FADD.FTZ R11, R10, R11 ;  /* 0x0000000b0a0b7221 */ /* 0x004fc80000010000 */
[----:B------:R2:W-:Y:S04]  /*0a20*/  @!P1 STS [R6+0x2000], R9 ;  /* 0x0020000906009388 */ /* 0x0005e80000000800 */
[----:B------:R2:W-:Y:S02]  /*0a30*/  @!P1 STS [R6+0x2080], R11 ;  /* 0x0020800b06009388 */ /* 0x0005e40000000800 */
.L_x_3208:
        /* <DEDUP_REMOVED lines=18> */
.L_x_3211:
[----:B------:R-:W-:Y:S05]  /*0b60*/  BSYNC B0 ;  /* 0x0000000000007941 */ /* 0x000fea0003800000 */
.L_x_3210:
[C---:B------:R-:W-:Y:S01]  /*0b70*/  ISETP.GT.U32.AND P1, PT, R3.reuse, -0x601, PT ;  /* 0xfffff9ff0300780c */ /* 0x040fe20003f24070 */
[----:B------:R-:W-:Y:S01]  /*0b80*/  VIADD R4, R4, 0x300 ;  /* 0x0000030004047836 */ /* 0x000fe20000000000 */
[----:B------:R-:W-:-:S11]  /*0b90*/  IADD3 R3, R3, 0x600, RZ ;  /* 0x0000060003037810 */ /* 0x000fd60007ffe0ff */
[----:B------:R-:W-:Y:S05]  /*0ba0*/  @P1 BRA `(.L_x_3212) ;  /* 0xfffffff400781947 */ /* 0x000fea000383ffff */
[----:B------:R-:W-:Y:S05]  /*0bb0*/  EXIT ;  /* 0x000000000000794d */ /* 0x000fea0003800000 */
.L_x_3209:
[----:B------:R-:W-:Y:S01]  /*0bc0*/  HFMA2.MMA R21, -RZ, RZ, 0, 5.9604644775390625e-08 ;  /* 0x00000001ff157435 */ /* 0x000fe200000001ff */
[----:B0--3--:R-:W-:Y:S01]  /*0bd0*/  MOV R22, R10 ;  /* 0x0000000a00167202 */ /* 0x009fe20000000f00 */
[----:B------:R-:W-:Y:S01]  /*0be0*/  IMAD.MOV.U32 R19, RZ, RZ, -0x1 ;  /* 0xffffffffff137424 */ /* 0x000fe200078e00ff */
[----:B------:R-:W-:-:S08]  /*0bf0*/  MOV R24, 0x1f ;  /* 0x0000001f00187802 */ /* 0x000fd00000000f00 */
[----:B-12---:R-:W-:Y:S05]  /*0c00*/  WARPSYNC.COLLECTIVE R19, `(.L_x_3213) ;  /* 0x0000000013087348 */ /* 0x006fea0003c00000 */
[----:B------:R0:W3:Y:S02]  /*0c10*/  SHFL.BFLY P2, R20, R22, R21, R24 ;  /* 0x0c00001516147389 */ /* 0x0000e40000040018 */
[----:B0123--:R-:W-:Y:S01]  /*0c20*/  ENDCOLLECTIVE ;  /* 0x000000000000791b */ /* 0x00ffe20003800000 */
.L_x_3213:
[----:B------:R-:W-:Y:S01]  /*0c30*/  HFMA2.MMA R21, -RZ, RZ, 0, 1.1920928955078125e-07 ;  /* 0x00000002ff157435 */ /* 0x000fe200000001ff */
[----:B------:R-:W-:-:S05]  /*0c40*/  MOV R11, R20 ;  /* 0x00000014000b7202 */ /* 0x000fca0000000f00 */
[----:B------:R-:W-:-:S05]  /*0c50*/  FADD.FTZ R11, R10, R11 ;  /* 0x0000000b0a0b7221 */ /* 0x000fca0000010000 */
[----:B------:R-:W-:-:S07]  /*0c60*/  MOV R22, R11 ;  /* 0x0000000b00167202 */ /* 0x000fce0000000f00 */
[----:B------:R-:W-:Y:S05]  /*0c70*/  WARPSYNC.COLLECTIVE R19, `(.L_x_3214) ;  /* 0x0000000013087348 */ /* 0x000fea0003c00000 */
[----:B------:R0:W1:Y:S02]  /*0c80*/  SHFL.BFLY P2, R20, R22, R21, R24 ;  /* 0x0c00001516147389 */ /* 0x0000640000040018 */
[----:B01----:R-:W-:Y:S01]  /*0c90*/  ENDCOLLECTIVE ;  /* 0x000000000000791b */ /* 0x003fe20003800000 */
.L_x_3214:
[----:B------:R-:W-:Y:S01]  /*0ca0*/  HFMA2.MMA R21, -RZ, RZ, 0, 2.384185791015625e-07 ;  /* 0x00000004ff157435 */ /* 0x000fe200000001ff */
[----:B------:R-:W-:-:S04]  /*0cb0*/  IMAD.MOV.U32 R14, RZ, RZ, R20 ;  /* 0x000000ffff0e7224 */ /* 0x000fc800078e0014 */
[----:B------:R-:W-:-:S05]  /*0cc0*/  FADD.FTZ R14, R11, R14 ;  /* 0x0000000e0b0e7221 */ /* 0x000fca0000010000 */
[----:B------:R-:W-:-:S07]  /*0cd0*/  MOV R22, R14 ;  /* 0x0000000e00167202 */ /* 0x000fce0000000f00 */
[----:B------:R-:W-:Y:S05]  /*0ce0*/  WARPSYNC.COLLECTIVE R19, `(.L_x_3215) ;  /* 0x0000000013087348 */ /* 0x000fea0003c00000 */
[----:B------:R0:W1:Y:S02]  /*0cf0*/  SHFL.BFLY P2, R20, R22, R21, R24 ;  /* 0x0c00001516147389 */ /* 0x0000640000040018 */
[----:B01----:R-:W-:Y:S01]  /*0d00*/  ENDCOLLECTIVE ;  /* 0x000000000000791b */ /* 0x003fe20003800000 */
.L_x_3215:
[----:B------:R-:W-:Y:S01]  /*0d10*/  HFMA2.MMA R21, -RZ, RZ, 0, 4.76837158203125e-07 ;  /* 0x00000008ff157435 */ /* 0x000fe200000001ff */
[----:B------:R-:W-:-:S05]  /*0d20*/  MOV R13, R20 ;  /* 0x00000014000d7202 */ /* 0x000fca0000000f00 */
[----:B------:R-:W-:-:S04]  /*0d30*/  FADD.FTZ R13, R14, R13 ;  /* 0x0000000d0e0d7221 */ /* 0x000fc80000010000 */
[----:B------:R-:W-:-:S07]  /*0d40*/  IMAD.MOV.U32 R22, RZ, RZ, R13 ;  /* 0x000000ffff167224 */ /* 0x000fce00078e000d */
[----:B------:R-:W-:Y:S05]  /*0d50*/  WARPSYNC.COLLECTIVE R19, `(.L_x_3216) ;  /* 0x0000000013087348 */ /* 0x000fea0003c00000 */
[----:B------:R0:W1:Y:S02]  /*0d60*/  SHFL.BFLY P2, R20, R22, R21, R24 ;  /* 0x0c00001516147389 */ /* 0x0000640000040018 */
[----:B01----:R-:W-:Y:S01]  /*0d70*/  ENDCOLLECTIVE ;  /* 0x000000000000791b */ /* 0x003fe20003800000 */
.L_x_3216:
[----:B------:R-:W-:Y:S01]  /*0d80*/  IMAD.MOV.U32 R21, RZ, RZ, 0x10 ;  /* 0x00000010ff157424 */ /* 0x000fe200078e00ff */
[----:B------:R-:W-:-:S05]  /*0d90*/  MOV R10, R20 ;  /* 0x00000014000a7202 */ /* 0x000fca0000000f00 */
[----:B------:R-:W-:-:S05]  /*0da0*/  FADD.FTZ R10, R13, R10 ;  /* 0x0000000a0d0a7221 */ /* 0x000fca0000010000 */
[----:B------:R-:W-:-:S07]  /*0db0*/  MOV R22, R10 ;  /* 0x0000000a00167202 */ /* 0x000fce0000000f00 */
[----:B------:R-:W-:Y:S05]  /*0dc0*/  WARPSYNC.COLLECTIVE R19, `(.L_x_3217) ;  /* 0x0000000013087348 */ /* 0x000fea0003c00000 */
[----:B------:R0:W1:Y:S02]  /*0dd0*/  SHFL.BFLY P2, R20, R22, R21, R24 ;  /* 0x0c00001516147389 */ /* 0x0000640000040018 */
[----:B01----:R-:W-:Y:S01]  /*0de0*/  ENDCOLLECTIVE ;  /* 0x000000000000791b */ /* 0x003fe20003800000 */
.L_x_3217:
[----:B------:R-:W-:Y:S01]  /*0df0*/  HFMA2.MMA R21, -RZ, RZ, 0, 5.9604644775390625e-08 ;  /* 0x00000001ff157435 */ /* 0x000fe200000001ff */
[----:B------:R-:W-:Y:S02]  /*0e00*/  MOV R22, R9 ;  /* 0x0000000900167202 */ /* 0x000fe40000000f00 */
[----:B------:R-:W-:-:S08]  /*0e10*/  MOV R11, R20 ;  /* 0x00000014000b7202 */ /* 0x000fd00000000f00 */
[----:B------:R-:W-:Y:S05]  /*0e20*/  WARPSYNC.COLLECTIVE R19, `(.L_x_3218) ;  /* 0x0000000013087348 */ /* 0x000fea0003c00000 */
[----:B------:R0:W1:Y:S02]  /*0e30*/  SHFL.BFLY P2, R20, R22, R21, R24 ;  /* 0x0c00001516147389 */ /* 0x0000640000040018 */
[----:B01----:R-:W-:Y:S01]  /*0e40*/  ENDCOLLECTIVE ;  /* 0x000000000000791b */ /* 0x003fe20003800000 */
.L_x_3218:
[----:B------:R-:W-:Y:S01]  /*0e50*/  HFMA2.MMA R21, -RZ, RZ, 0, 1.1920928955078125e-07 ;  /* 0x00000002ff157435 */ /* 0x000fe200000001ff */
[----:B------:R-:W-:-:S04]  /*0e60*/  IMAD.MOV.U32 R14, RZ, RZ, R20 ;  /* 0x000000ffff0e7224 */ /* 0x000fc800078e0014 */
[----:B------:R-:W-:-:S05]  /*0e70*/  FADD.FTZ R15, R9, R14 ;  /* 0x0000000e090f7221 */ /* 0x000fca0000010000 */
[----:B------:R-:W-:-:S07]  /*0e80*/  MOV R22, R15 ;  /* 0x0000000f00167202 */ /* 0x000fce0000000f00 */
[----:B------:R-:W-:Y:S05]  /*0e90*/  WARPSYNC.COLLECTIVE R19, `(.L_x_3219) ;  /* 0x0000000013087348 */ /* 0x000fea0003c00000 */
[----:B------:R0:W1:Y:S02]  /*0ea0*/  SHFL.BFLY P2, R20, R22, R21, R24 ;  /* 0x0c00001516147389 */ /* 0x0000640000040018 */
[----:B01----:R-:W-:Y:S01]  /*0eb0*/  ENDCOLLECTIVE ;  /* 0x000000000000791b */ /* 0x003fe20003800000 */
.L_x_3219:
[----:B------:R-:W-:Y:S01]  /*0ec0*/  HFMA2.MMA R21, -RZ, RZ, 0, 2.384185791015625e-07 ;  /* 0x00000004ff157435 */ /* 0x000fe200000001ff */
[----:B------:R-:W-:-:S05]  /*0ed0*/  MOV R16, R20 ;  /* 0x0000001400107202 */ /* 0x000fca0000000f00 */
[----:B------:R-:W-:-:S04]  /*0ee0*/  FADD.FTZ R16, R15, R16 ;  /* 0x000000100f107221 */ /* 0x000fc80000010000 */
[----:B------:R-:W-:-:S07]  /*0ef0*/  IMAD.MOV.U32 R22, RZ, RZ, R16 ;  /* 0x000000ffff167224 */ /* 0x000fce00078e0010 */
[----:B------:R-:W-:Y:S05]  /*0f00*/  WARPSYNC.COLLECTIVE R19, `(.L_x_3220) ;  /* 0x0000000013087348 */ /* 0x000fea0003c00000 */
[----:B------:R0:W1:Y:S02]  /*0f10*/  SHFL.BFLY P2, R20, R22, R21, R24 ;  /* 0x0c00001516147389 */ /* 0x0000640000040018 */
[----:B01----:R-:W-:Y:S01]  /*0f20*/  ENDCOLLECTIVE ;  /* 0x000000000000791b */ /* 0x003fe20003800000 */
.L_x_3220:
[----:B------:R-:W-:Y:S01]  /*0f30*/  IMAD.MOV.U32 R21, RZ, RZ, 0x8 ;  /* 0x00000008ff157424 */ /* 0x000fe200078e00ff */
[----:B------:R-:W-:-:S05]  /*0f40*/  MOV R17, R20 ;  /* 0x0000001400117202 */ /* 0x000fca0000000f00 */
[----:B------:R-:W-:-:S05]  /*0f50*/  FADD.FTZ R17, R16, R17 ;  /* 0x0000001110117221 */ /* 0x000fca0000010000 */
[----:B------:R-:W-:-:S07]  /*0f60*/  MOV R22, R17 ;  /* 0x0000001100167202 */ /* 0x000fce0000000f00 */
[----:B------:R-:W-:Y:S05]  /*0f70*/  WARPSYNC.COLLECTIVE R19, `(.L_x_3221) ;  /* 0x0000000013087348 */ /* 0x000fea0003c00000 */
[----:B------:R0:W1:Y:S02]  /*0f80*/  SHFL.BFLY P2, R20, R22, R21, R24 ;  /* 0x0c00001516147389 */ /* 0x0000640000040018 */
[----:B01----:R-:W-:Y:S01]  /*0f90*/  ENDCOLLECTIVE ;  /* 0x000000000000791b */ /* 0x003fe20003800000 */
.L_x_3221:
[----:B------:R-:W-:Y:S01]  /*0fa0*/  HFMA2.MMA R21, -RZ, RZ, 0, 9.5367431640625e-07 ;  /* 0x00000010ff157435 */ /* 0x000fe200000001ff */
[----:B------:R-:W-:-:S05]  /*0fb0*/  MOV R18, R20 ;  /* 0x0000001400127202 */ /* 0x000fca0000000f00 */
[----:B------:R-:W-:-:S05]  /*0fc0*/  FADD.FTZ R18, R17, R18 ;  /* 0x0000001211127221 */ /* 0x000fca0000010000 */
[----:B------:R-:W-:-:S07]  /*0fd0*/  MOV R22, R18 ;  /* 0x0000001200167202 */ /* 0x000fce0000000f00 */
[----:B------:R-:W-:Y:S05]  /*0fe0*/  WARPSYNC.COLLECTIVE R19, `(.L_x_3222) ;  /* 0x0000000013087348 */ /* 0x000fea0003c00000 */
[----:B------:R0:W1:Y:S02]  /*0ff0*/  SHFL.BFLY P2, R20, R22, R21, R24 ;  /* 0x0c00001516147389 */ /* 0x0000640000040018 */
[----:B01----:R-:W-:Y:S01]  /*1000*/  ENDCOLLECTIVE ;  /* 0x000000000000791b */ /* 0x003fe20003800000 */
.L_x_3222:
[----:B------:R-:W-:Y:S01]  /*1010*/  MOV R9, R20 ;  /* 0x0000001400097202 */ /* 0x000fe20000000f00 */
[----:B------:R-:W-:Y:S06]  /*1020*/  BRA `(.L_x_3223) ;  /* 0xfffffff800747947 */ /* 0x000fec000383ffff */
.L_x_3224:
        /* <DEDUP_REMOVED lines=13> */
.L_x_8564:


//--------------------- .text._ZN10layer_norm13ln_bwd_kernelINS_13Kernel_traitsI13__nv_bfloat16S2_fS2_fjLj1536ELj1ELj1ELj4ELj8ENS_18Kernel_traits_baseILj1536ES2_S2_fS2_fjLj128EEEEELb1ELb0ELb1ELb0EEEvNS_9BwdParamsE --------------------------
	.section	.text._ZN10layer_norm13ln_bwd_kernelINS_13Kernel_traitsI13__nv_bfloat16S2_fS2_fjLj1536ELj1ELj1ELj4ELj8ENS_18Kernel_traits_baseILj1536ES2_S2_fS2_fjLj128EEEEELb1ELb0ELb1ELb0EEEvNS_9BwdParamsE,"ax",@progbits
	.align	128
        .global         _ZN10layer_norm13ln_bwd_kernelINS_13Kernel_traitsI13__nv_bfloat16S2_fS2_fjLj1536ELj1ELj1ELj4ELj8ENS_18Kernel_traits_baseILj1536ES2_S2_fS2_fjLj128EEEEELb1ELb0ELb1ELb0EEEvNS_9BwdParamsE
        .type           _ZN10layer_norm13ln_bwd_kernelINS_13Kernel_traitsI13__nv_bfloat16S2_fS2_fjLj1536ELj1ELj1ELj4ELj8ENS_18Kernel_traits_baseILj1536ES2_S2_fS2_fjLj128EEEEELb1ELb0ELb1ELb0EEEvNS_9BwdParamsE,@function
        .size           _ZN10layer_norm13ln_bwd_kernelINS_13Kernel_traitsI13__nv_bfloat16S2_fS2_fjLj1536ELj1ELj1ELj4ELj8ENS_18Kernel_traits_baseILj1536ES2_S2_fS2_fjLj128EEEEELb1ELb0ELb1ELb0EEEvNS_9BwdParamsE,(.L_x_8565 - _ZN10layer_norm13ln_bwd_kernelINS_13Kernel_traitsI13__nv_bfloat16S2_fS2_fjLj1536ELj1ELj1ELj4ELj8ENS_18Kernel_traits_baseILj1536ES2_S2_fS2_fjLj128EEEEELb1ELb0ELb1ELb0EEEvNS_9BwdParamsE)
        .other          _ZN10layer_norm13ln_bwd_kernelINS_13Kernel_traitsI13__nv_bfloat16S2_fS2_fjLj1536ELj1ELj1ELj4ELj8ENS_18Kernel_traits_baseILj1536ES2_S2_fS2_fjLj128EEEEELb1ELb0ELb1ELb0EEEvNS_9BwdParamsE,@"STO_CUDA_ENTRY STV_DEFAULT"
_ZN10layer_norm13ln_bwd_kernelINS_13Kernel_traitsI13__nv_bfloat16S2_fS2_fjLj1536ELj1ELj1ELj4ELj8ENS_18Kernel_traits_baseILj1536ES2_S2_fS2_fjLj128EEEEELb1ELb0ELb1ELb0EEEvNS_9BwdParamsE:
.text._ZN10layer_norm13ln_bwd_kernelINS_13Kernel_traitsI13__nv_bfloat16S2_fS2_fjLj1536ELj1ELj1ELj4ELj8ENS_18Kernel_traits_baseILj1536ES2_S2_fS2_fjLj128EEEEELb1ELb0ELb1ELb0EEEvNS_9BwdParamsE:
[----:B------:R-:W-:Y:S01]  /*0000*/  LDC R1, c[0x0][0x28] ;  /* 0x00000a00ff017b82 */ /* 0x000fe20000000800 */
[----:B------:R-:W0:Y:S01]  /*0010*/  S2R R74, SR_TID.X ;  /* 0x00000000004a7919 */ /* 0x000e220000002100 */
[----:B------:R-:W-:-:S06]  /*0020*/  ULDC UR4, c[0x0][0x218] ;  /* 0x0000860000047ab9 */ /* 0x000fcc0000000800 */
[----:B------:R-:W1:Y:S01]  /*0030*/  S2UR UR6, SR_CTAID.X ;  /* 0x00000000000679c3 */ /* 0x000e620000002500 */
[----:B------:R-:W-:Y:S01]  /*0040*/  IMAD.U32 R73, RZ, RZ, UR4 ;  /* 0x00000004ff497e24 */ /* 0x000fe2000f8e00ff */
[----:B------:R-:W-:Y:S01]  /*0050*/  ULDC.64 UR4, c[0x0][0x208] ;  /* 0x0000820000047ab9 */ /* 0x000fe20000000a00 */
[----:B------:R-:W-:Y:S01]  /*0060*/  ULDC UR7, c[0x0][0x214] ;  /* 0x0000850000077ab9 */ /* 0x000fe20000000800 */
[----:B------:R-:W-:Y:S01]  /*0070*/  ULDC UR12, c[0x0][0x218] ;  /* 0x00008600000c7ab9 */ /* 0x000fe20000000800 */
[----:B------:R-:W-:Y:S01]  /*0080*/  ULDC UR8, c[0x0][0x290] ;  /* 0x0000a40000087ab9 */ /* 0x000fe20000000800 */
[----:B------:R-:W-:Y:S01]  /*0090*/  SHF.R.S32.HI R0, RZ, 0x1f, R73 ;  /* 0x0000001fff007819 */ /* 0x000fe20000011449 */
[----:B------:R-:W-:-:S03]  /*00a0*/  ULDC.64 UR10, c[0x0][0x210] ;  /* 0x00008400000a7ab9 */ /* 0x000fc60000000a00 */
        /* <DEDUP_REMOVED lines=37> */
[----:B------:R-:W-:Y:S01]  /*0300*/  IMAD.MOV.U32 R13, RZ, RZ, R10 ;  /* 0x000000ffff0d7224 */ /* 0x000fe200078e000a */
[----:B------:R-:W-:Y:S01]  /*0310*/  SHF.R.U64 R12, R10, 0x10, R11 ;  /* 0x000000100a0c7819 */ /* 0x000fe2000000120b */
[----:B------:R-:W-:Y:S01]  /*0320*/  IMAD.MOV.U32 R69, RZ, RZ, R4 ;  /* 0x000000ffff457224 */ /* 0x000fe200078e0004 */
[----:B------:R-:W-:Y:S01]  /*0330*/  MOV R0, R11 ;  /* 0x0000000b00007202 */ /* 0x000fe20000000f00 */
[--C-:B------:R-:W-:Y:S01]  /*0340*/  IMAD.MOV.U32 R19, RZ, RZ, R5.reuse ;  /* 0x000000ffff137224 */ /* 0x100fe200078e0005 */
[----:B------:R-:W-:Y:S01]  /*0350*/  SHF.R.U64 R68, R4, 0x10, R5 ;  /* 0x0000001004447819 */ /* 0x000fe20000001205 */
[----:B------:R-:W-:Y:S01]  /*0360*/  IMAD.MOV.U32 R15, RZ, RZ, R7 ;  /* 0x000000ffff0f7224 */ /* 0x000fe200078e0007 */
[----:B------:R-:W-:Y:S01]  /*0370*/  SHF.R.U32.HI R18, RZ, 0x10, R5 ;  /* 0x00000010ff127819 */ /* 0x000fe20000011605 */
[----:B------:R-:W-:Y:S01]  /*0380*/  HFMA2.MMA R41, -RZ, RZ, 0, 0 ;  /* 0x00000000ff297435 */ /* 0x000fe200000001ff */
[--C-:B------:R-:W-:Y:S01]  /*0390*/  SHF.R.U64 R16, R6, 0x10, R7.reuse ;  /* 0x0000001006107819 */ /* 0x100fe20000001207 */
[----:B------:R-:W-:Y:S01]  /*03a0*/  IMAD.MOV.U32 R86, RZ, RZ, 0x1 ;  /* 0x00000001ff567424 */ /* 0x000fe200078e00ff */
[----:B------:R-:W-:Y:S01]  /*03b0*/  SHF.R.U32.HI R14, RZ, 0x10, R7 ;  /* 0x00000010ff0e7819 */ /* 0x000fe20000011607 */
[----:B------:R-:W-:Y:S01]  /*03c0*/  IMAD.U32 R69, R69, 0x10000, RZ ;  /* 0x0001000045457824 */ /* 0x000fe200078e00ff */
        /* <DEDUP_REMOVED lines=11> */
[----:B------:R-:W-:-:S07]  /*0480*/  SHF.L.U32 R10, R10, 0x10, RZ ;  /* 0x000000100a0a7819 */ /* 0x000fce00000006ff */
.L_x_3272:
[----:B01-3--:R-:W1:Y:S08]  /*0490*/  LDC.64 R60, c[0x0][0x288] ;  /* 0x0000a200ff3c7b82 */ /* 0x00be700000000a00 */
[----:B--2---:R-:W2:Y:S08]  /*04a0*/  LDC.64 R62, c[0x0][0x258] ;  /* 0x00009600ff3e7b82 */ /* 0x004eb00000000a00 */
[----:B------:R-:W3:Y:S01]  /*04b0*/  LDC.64 R8, c[0x0][0x280] ;  /* 0x0000a000ff087b82 */ /* 0x000ee20000000a00 */
[----:B-1----:R-:W-:-:S07]  /*04c0*/  IMAD.WIDE R60, R70, 0x4, R60 ;  /* 0x00000004463c7825 */ /* 0x002fce00078e023c */
[----:B------:R-:W1:Y:S01]  /*04d0*/  LDC.64 R64, c[0x0][0x2c8] ;  /* 0x0000b200ff407b82 */ /* 0x000e620000000a00 */
[----:B------:R-:W4:Y:S01]  /*04e0*/  LDG.E R87, desc[UR4][R60.64] ;  /* 0x000000043c577981 */ /* 0x000f22000c1e1900 */
[----:B--2---:R-:W-:-:S04]  /*04f0*/  IMAD.WIDE R102, R70, 0x4, R62 ;  /* 0x0000000446667825 */ /* 0x004fc800078e023e */
[C---:B---3--:R-:W-:Y:S02]  /*0500*/  IMAD.WIDE R62, R70.reuse, 0x4, R8 ;  /* 0x00000004463e7825 */ /* 0x048fe400078e0208 */
[----:B-----5:R2:W5:Y:S04]  /*0510*/  LDG.E R9, desc[UR4][R102.64] ;  /* 0x0000000466097981 */ /* 0x020568000c1e1900 */
        /* <DEDUP_REMOVED lines=24> */
[----:B------:R2:W5:Y:S01]  /*06a0*/  @P0 LDG.E.128 R44, desc[UR4][R66.64] ;  /* 0x00000004422c0981 */ /* 0x000562000c1e1d00 */
[----:B-1----:R-:W-:-:S05]  /*06b0*/  IMAD.WIDE.U32 R60, R87, 0x4, R60 ;  /* 0x00000004573c7825 */ /* 0x002fca00078e003c */
[----:B------:R2:W5:Y:S01]  /*06c0*/  LDG.E R7, desc[UR4][R60.64] ;  /* 0x000000043c077981 */ /* 0x000562000c1e1900 */
[----:B------:R-:W-:Y:S01]  /*06d0*/  VIADD R103, R8, 0x80 ;  /* 0x0000008008677836 */ /* 0x000fe20000000000 */
[----:B------:R-:W-:-:S07]  /*06e0*/  IADD3 R87, R87, 0x80, RZ ;  /* 0x0000008057577810 */ /* 0x000fce0007ffe0ff */
.L_x_3229:
[----:B------:R-:W-:Y:S05]  /*06f0*/  BSYNC B1 ;  /* 0x0000000000017941 */ /* 0x000fea0003800000 */
.L_x_3228:
[----:B------:R-:W-:Y:S04]  /*0700*/  BSSY B1, `(.L_x_3230) ;  /* 0x000000b000017945 */ /* 0x000fe80003800000 */
[----:B------:R-:W-:Y:S05]  /*0710*/  @!P4 BRA `(.L_x_3231) ;  /* 0x000000000024c947 */ /* 0x000fea0003800000 */
[----:B------:R-:W1:Y:S01]  /*0720*/  LDC.64 R62, c[0x0][0x240] ;  /* 0x00009000ff3e7b82 */ /* 0x000e620000000a00 */
[----:B------:R-:W-:-:S04]  /*0730*/  ISETP.NE.U32.AND P0, PT, RZ, UR6, PT ;  /* 0x00000006ff007c0c */ /* 0x000fc8000bf05070 */
[----:B------:R-:W-:-:S13]  /*0740*/  ISETP.NE.AND.EX P0, PT, RZ, UR7, PT, P0 ;  /* 0x00000007ff007c0c */ /* 0x000fda000bf05300 */
[----:B--2---:R-:W-:-:S05]  /*0750*/  @P0 IMAD.WIDE.U32 R60, R103, 0x10, R64 ;  /* 0x00000010673c0825 */ /* 0x004fca00078e0040 */
[----:B------:R3:W5:Y:S01]  /*0760*/  @P0 LDG.E.128 R48, desc[UR4][R60.64] ;  /* 0x000000043c300981 */ /* 0x000762000c1e1d00 */
[----:B-1----:R-:W-:-:S05]  /*0770*/  IMAD.WIDE.U32 R62, R87, 0x4, R62 ;  /* 0x00000004573e7825 */ /* 0x002fca00078e003e */
[----:B------:R3:W5:Y:S01]  /*0780*/  LDG.E R6, desc[UR4][R62.64] ;  /* 0x000000043e067981 */ /* 0x000762000c1e1900 */
[----:B------:R-:W-:Y:S01]  /*0790*/  VIADD R87, R87, 0x80 ;  /* 0x0000008057577836 */ /* 0x000fe20000000000 */
[----:B------:R-:W-:-:S07]  /*07a0*/  IADD3 R103, R103, 0x80, RZ ;  /* 0x0000008067677810 */ /* 0x000fce0007ffe0ff */
.L_x_3231:
[----:B------:R-:W-:Y:S05]  /*07b0*/  BSYNC B1 ;  /* 0x0000000000017941 */ /* 0x000fea0003800000 */
.L_x_3230:
[----:B------:R-:W-:Y:S01]  /*07c0*/  HFMA2.MMA R104, -RZ, RZ, 0, 0 ;  /* 0x00000000ff687435 */ /* 0x000fe200000001ff */
[----:B------:R-:W-:Y:S01]  /*07d0*/  IMAD.MOV.U32 R102, RZ, RZ, RZ ;  /* 0x000000ffff667224 */ /* 0x000fe200078e00ff */
[----:B------:R-:W-:Y:S09]  /*07e0*/  @!P3 BRA `(.L_x_3232) ;  /* 0x0000000800f0b947 */ /* 0x000ff20003800000 */
[----:B--23--:R-:W1:Y:S01]  /*07f0*/  LDC.64 R60, c[0x0][0x240] ;  /* 0x00009000ff3c7b82 */ /* 0x00ce620000000a00 */
[----:B------:R-:W-:-:S04]  /*0800*/  ISETP.NE.U32.AND P0, PT, RZ, UR6, PT ;  /* 0x00000006ff007c0c */ /* 0x000fc8000bf05070 */
[----:B------:R-:W-:-:S13]  /*0810*/  ISETP.NE.AND.EX P0, PT, RZ, UR7, PT, P0 ;  /* 0x00000007ff007c0c */ /* 0x000fda000bf05300 */
[----:B------:R-:W-:-:S05]  /*0820*/  @P0 IMAD.WIDE.U32 R64, R103, 0x10, R64 ;  /* 0x0000001067400825 */ /* 0x000fca00078e0040 */
[----:B------:R4:W5:Y:S01]  /*0830*/  @P0 LDG.E.128 R52, desc[UR4][R64.64] ;  /* 0x0000000440340981 */ /* 0x000962000c1e1d00 */
[----:B-1----:R-:W-:-:S05]  /*0840*/  IMAD.WIDE.U32 R60, R87, 0x4, R60 ;  /* 0x00000004573c7825 */ /* 0x002fca00078e003c */
[----:B------:R4:W5:Y:S01]  /*0850*/  LDG.E R5, desc[UR4][R60.64] ;  /* 0x000000043c057981 */ /* 0x000962000c1e1900 */
[----:B------:R-:W-:Y:S01]  /*0860*/  IMAD.MOV.U32 R104, RZ, RZ, RZ ;  /* 0x000000ffff687224 */ /* 0x000fe200078e00ff */
[----:B------:R-:W-:Y:S06]  /*0870*/  BRA `(.L_x_3232) ;  /* 0x0000000800cc7947 */ /* 0x000fec0003800000 */
.L_x_3227:
[----:B------:R-:W1:Y:S02]  /*0880*/  LDC.64 R60, c[0x0][0x250] ;  /* 0x00009400ff3c7b82 */ /* 0x000e640000000a00 */
[----:B-1----:R-:W-:-:S06]  /*0890*/  IMAD.WIDE R60, R70, 0x4, R60 ;  /* 0x00000004463c7825 */ /* 0x002fcc00078e023c */
[----:B------:R-:W2:Y:S01]  /*08a0*/  LDG.E R60, desc[UR4][R60.64] ;  /* 0x000000043c3c7981 */ /* 0x000ea2000c1e1900 */
[----:B-----5:R-:W-:Y:S02]  /*08b0*/  ISETP.GE.AND P1, PT, R100, 0x1, PT ;  /* 0x000000016400780c */ /* 0x020fe40003f26270 */
[----:B------:R-:W-:Y:S02]  /*08c0*/  CS2R R102, SRZ ;  /* 0x0000000000667805 */ /* 0x000fe4000001ff00 */
[----:B0-----:R-:W-:Y:S01]  /*08d0*/  ISETP.NE.AND P0, PT, R71, RZ, PT ;  /* 0x000000ff4700720c */ /* 0x001fe20003f05270 */
[----:B------:R-:W-:Y:S01]  /*08e0*/  BSSY B1, `(.L_x_3233) ;  /* 0x0000043000017945 */ /* 0x000fe20003800000 */
[----:B------:R-:W-:Y:S01]  /*08f0*/  MOV R104, RZ ;  /* 0x000000ff00687202 */ /* 0x000fe20000000f00 */
[----:B------:R-:W-:-:S06]  /*0900*/  IMAD.MOV.U32 R105, RZ, RZ, R8 ;  /* 0x000000ffff697224 */ /* 0x000fcc00078e0008 */
[----:B------:R-:W-:-:S05]  /*0910*/  @P1 IADD3 R62, R100, -0x1, RZ ;  /* 0xffffffff643e1810 */ /* 0x000fca0007ffe0ff */
[----:B------:R-:W-:Y:S02]  /*0920*/  @P1 IMAD R63, R62, R73, RZ ;  /* 0x000000493e3f1224 */ /* 0x000fe400078e02ff */
[----:B------:R-:W-:-:S03]  /*0930*/  VIADD R62, R87, 0xffffffff ;  /* 0xffffffff573e7836 */ /* 0x000fc60000000000 */
[----:B------:R-:W-:Y:S01]  /*0940*/  @P1 SHF.R.S32.HI R72, RZ, 0x1f, R63 ;  /* 0x0000001fff481819 */ /* 0x000fe2000001143f */
[----:B------:R-:W-:-:S03]  /*0950*/  IMAD R62, R62, R73, RZ ;  /* 0x000000493e3e7224 */ /* 0x000fc600078e02ff */
[----:B------:R-:W-:Y:S02]  /*0960*/  @P1 LEA.HI R87, R72, R63, RZ, 0x2 ;  /* 0x0000003f48571211 */ /* 0x000fe400078f10ff */
[----:B------:R-:W-:Y:S02]  /*0970*/  SHF.R.S32.HI R63, RZ, 0x1f, R62 ;  /* 0x0000001fff3f7819 */ /* 0x000fe4000001143e */
[----:B------:R-:W-:Y:S02]  /*0980*/  LOP3.LUT R72, R74, 0x7f, RZ, 0xc0, !PT ;  /* 0x0000007f4a487812 */ /* 0x000fe400078ec0ff */
[----:B------:R-:W-:Y:S02]  /*0990*/  LEA.HI R63, R63, R62, RZ, 0x2 ;  /* 0x0000003e3f3f7211 */ /* 0x000fe400078f10ff */
[-C--:B------:R-:W-:Y:S02]  /*09a0*/  @P1 LEA.HI.SX32 R103, R87, R72.reuse, 0x1e ;  /* 0x0000004857671211 */ /* 0x080fe400078ff2ff */
[----:B------:R-:W-:-:S02]  /*09b0*/  LEA.HI.SX32 R107, R63, R72, 0x1e ;  /* 0x000000483f6b7211 */ /* 0x000fc400078ff2ff */
        /* <DEDUP_REMOVED lines=8> */
[----:B------:R-:W4:Y:S01]  /*0a40*/  LDG.E.128 R60, desc[UR4][R60.64] ;  /* 0x000000043c3c7981 */ /* 0x000f22000c1e1d00 */
[----:B------:R-:W-:-:S04]  /*0a50*/  ISETP.NE.U32.AND P0, PT, RZ, UR6, PT ;  /* 0x00000006ff007c0c */ /* 0x000fc8000bf05070 */
[----:B------:R-:W-:Y:S01]  /*0a60*/  ISETP.NE.AND.EX P0, PT, RZ, UR7, PT, P0 ;  /* 0x00000007ff007c0c */ /* 0x000fe2000bf05300 */
[----:B--2---:R-:W-:-:S05]  /*0a70*/  IMAD.WIDE.U32 R96, R103, 0x4, R96 ;  /* 0x0000000467607825 */ /* 0x004fca00078e0060 */
[----:B------:R0:W5:Y:S07]  /*0a80*/  LDG.E R7, desc[UR4][R96.64] ;  /* 0x0000000460077981 */ /* 0x00016e000c1e1900 */
[----:B------:R1:W5:Y:S01]  /*0a90*/  @P0 LDG.E.128 R44, desc[UR4][R66.64] ;  /* 0x00000004422c0981 */ /* 0x000362000c1e1d00 */
[----:B------:R-:W-:Y:S01]  /*0aa0*/  IADD3 R105, R8, 0x80, RZ ;  /* 0x0000008008697810 */ /* 0x000fe20007ffe0ff */
[----:B------:R-:W-:Y:S01]  /*0ab0*/  VIADD R107, R107, 0x80 ;  /* 0x000000806b6b7836 */ /* 0x000fe20000000000 */
[----:B------:R-:W-:-:S02]  /*0ac0*/  IADD3 R103, R103, 0x80, RZ ;  /* 0x0000008067677810 */ /* 0x000fc40007ffe0ff */
[----:B---3--:R-:W-:Y:S01]  /*0ad0*/  MOV R92, R94 ;  /* 0x0000005e005c7202 */ /* 0x008fe20000000f00 */
[--C-:B------:R-:W-:Y:S01]  /*0ae0*/  IMAD.MOV.U32 R98, RZ, RZ, R95.reuse ;  /* 0x000000ffff627224 */ /* 0x100fe200078e005f */
[--C-:B------:R-:W-:Y:S02]  /*0af0*/  SHF.R.U64 R101, R94, 0x10, R95.reuse ;  /* 0x000000105e657819 */ /* 0x100fe4000000125f */
[----:B------:R-:W-:Y:S01]  /*0b00*/  SHF.R.U32.HI R99, RZ, 0x10, R95 ;  /* 0x00000010ff637819 */ /* 0x000fe2000001165f */
[----:B------:R-:W-:Y:S02]  /*0b10*/  IMAD.U32 R92, R92, 0x10000, RZ ;  /* 0x000100005c5c7824 */ /* 0x000fe400078e00ff */
[C---:B----4-:R-:W-:Y:S01]  /*0b20*/  FADD.FTZ R94, -R87.reuse, R61 ;  /* 0x0000003d575e7221 */ /* 0x050fe20000010100 */
[----:B------:R-:W-:Y:S01]  /*0b30*/  FADD.FTZ R60, -R87, R60 ;  /* 0x0000003c573c7221 */ /* 0x000fe20000010100 */
[----:B0-----:R-:W-:Y:S01]  /*0b40*/  SHF.L.U32 R96, R101, 0x10, RZ ;  /* 0x0000001065607819 */ /* 0x001fe200000006ff */
[----:B------:R-:W-:-:S02]  /*0b50*/  IMAD.U32 R95, R98, 0x10000, RZ ;  /* 0x00010000625f7824 */ /* 0x000fc400078e00ff */
[----:B------:R-:W-:Y:S01]  /*0b60*/  FADD.FTZ R62, -R87, R62 ;  /* 0x0000003e573e7221 */ /* 0x000fe20000010100 */
[----:B-1----:R-:W-:Y:S01]  /*0b70*/  SHF.L.U32 R66, R99, 0x10, RZ ;  /* 0x0000001063427819 */ /* 0x002fe200000006ff */
[C---:B------:R-:W-:Y:S01]  /*0b80*/  FMUL.FTZ R98, R9.reuse, R94 ;  /* 0x0000005e09627220 */ /* 0x040fe20000410000 */
[----:B------:R-:W-:Y:S01]  /*0b90*/  FMUL.FTZ R101, R9, R60 ;  /* 0x0000003c09657220 */ /* 0x000fe20000410000 */
        /* <DEDUP_REMOVED lines=20> */
[C---:B------:R-:W-:Y:S01]  /*0ce0*/  FFMA.FTZ R43, R94.reuse, R66, R43 ;  /* 0x000000425e2b7223 */ /* 0x040fe2000001002b */
[----:B------:R-:W-:Y:S01]  /*0cf0*/  FADD.FTZ R102, R61, R92 ;  /* 0x0000005c3d667221 */ /* 0x000fe20000010000 */
[----:B------:R-:W-:-:S07]  /*0d00*/  FFMA.FTZ R104, R94, R92, R63 ;  /* 0x0000005c5e687223 */ /* 0x000fce000001003f */
.L_x_3234:
[----:B------:R-:W-:Y:S05]  /*0d10*/  BSYNC B1 ;  /* 0x0000000000017941 */ /* 0x000fea0003800000 */
.L_x_3233:
        /* <DEDUP_REMOVED lines=12> */
[----:B------:R-:W5:Y:S07]  /*0de0*/  LDG.E R6, desc[UR4][R88.64] ;  /* 0x0000000458067981 */ /* 0x000f6e000c1e1900 */
[----:B------:R-:W-:-:S05]  /*0df0*/  @P0 IMAD.WIDE.U32 R84, R105, 0x10, R64 ;  /* 0x0000001069540825 */ /* 0x000fca00078e0040 */
[----:B------:R0:W5:Y:S01]  /*0e00*/  @P0 LDG.E.128 R48, desc[UR4][R84.64] ;  /* 0x0000000454300981 */ /* 0x000162000c1e1d00 */
[----:B------:R-:W-:Y:S01]  /*0e10*/  VIADD R107, R107, 0x80 ;  /* 0x000000806b6b7836 */ /* 0x000fe20000000000 */
[----:B------:R-:W-:Y:S01]  /*0e20*/  IADD3 R103, R103, 0x80, RZ ;  /* 0x0000008067677810 */ /* 0x000fe20007ffe0ff */
[----:B------:R-:W-:Y:S02]  /*0e30*/  VIADD R105, R105, 0x80 ;  /* 0x0000008069697836 */ /* 0x000fe40000000000 */
[----:B---3--:R-:W-:Y:S01]  /*0e40*/  IMAD.MOV.U32 R82, RZ, RZ, R66 ;  /* 0x000000ffff527224 */ /* 0x008fe200078e0042 */
[----:B------:R-:W-:Y:S02]  /*0e50*/  SHF.R.U64 R91, R66, 0x10, R67 ;  /* 0x00000010425b7819 */ /* 0x000fe40000001243 */
[----:B------:R-:W-:Y:S02]  /*0e60*/  MOV R90, R67 ;  /* 0x00000043005a7202 */ /* 0x000fe40000000f00 */
[----:B------:R-:W-:Y:S01]  /*0e70*/  SHF.L.U32 R82, R82, 0x10, RZ ;  /* 0x0000001052527819 */ /* 0x000fe200000006ff */
[C---:B----4-:R-:W-:Y:S01]  /*0e80*/  FADD.FTZ R66, -R87.reuse, R61 ;  /* 0x0000003d57427221 */ /* 0x050fe20000010100 */
[C---:B------:R-:W-:Y:S01]  /*0e90*/  FADD.FTZ R60, -R87.reuse, R60 ;  /* 0x0000003c573c7221 */ /* 0x040fe20000010100 */
[----:B0-----:R-:W-:Y:S01]  /*0ea0*/  SHF.L.U32 R84, R90, 0x10, RZ ;  /* 0x000000105a547819 */ /* 0x001fe200000006ff */
[----:B------:R-:W-:Y:S01]  /*0eb0*/  FADD.FTZ R62, -R87, R62 ;  /* 0x0000003e573e7221 */ /* 0x000fe20000010100 */
[----:B------:R-:W-:-:S02]  /*0ec0*/  IMAD.U32 R85, R91, 0x10000, RZ ;  /* 0x000100005b557824 */ /* 0x000fc400078e00ff */
[C---:B------:R-:W-:Y:S01]  /*0ed0*/  FMUL.FTZ R90, R9.reuse, R66 ;  /* 0x00000042095a7220 */ /* 0x040fe20000410000 */
[----:B------:R-:W-:Y:S01]  /*0ee0*/  FMUL.FTZ R93, R9, R60 ;  /* 0x0000003c095d7220 */ /* 0x000fe20000410000 */
[----:B------:R-:W-:Y:S01]  /*0ef0*/  FMUL.FTZ R91, R17, R82 ;  /* 0x00000052115b7220 */ /* 0x000fe20000410000 */
[----:B------:R-:W-:Y:S01]  /*0f00*/  SHF.R.U32.HI R67, RZ, 0x10, R67 ;  /* 0x00000010ff437819 */ /* 0x000fe20000011643 */
[----:B------:R-:W-:Y:S01]  /*0f10*/  FMUL.FTZ R89, R9, R62 ;  /* 0x0000003e09597220 */ /* 0x000fe20000410000 */
        /* <DEDUP_REMOVED lines=8> */
[----:B------:R-:W-:-:S02]  /*0fa0*/  IMAD.U32 R67, R67, 0x10000, RZ ;  /* 0x0001000043437824 */ /* 0x000fc400078e00ff */
        /* <DEDUP_REMOVED lines=13> */
.L_x_3236:
[----:B------:R-:W-:Y:S05]  /*1080*/  BSYNC B1 ;  /* 0x0000000000017941 */ /* 0x000fea0003800000 */
.L_x_3235:
        /* <DEDUP_REMOVED lines=12> */
[----:B------:R-:W-:-:S05]  /*1150*/  @P0 IMAD.WIDE.U32 R64, R105, 0x10, R64 ;  /* 0x0000001069400825 */ /* 0x000fca00078e0040 */
[----:B------:R1:W5:Y:S01]  /*1160*/  @P0 LDG.E.128 R52, desc[UR4][R64.64] ;  /* 0x0000000440340981 */ /* 0x000362000c1e1d00 */
[----:B---3--:R-:W-:Y:S02]  /*1170*/  MOV R75, R66 ;  /* 0x00000042004b7202 */ /* 0x008fe40000000f00 */
[--C-:B------:R-:W-:Y:S02]  /*1180*/  SHF.R.U64 R79, R66, 0x10, R67.reuse ;  /* 0x00000010424f7819 */ /* 0x100fe40000001243 */
[----:B------:R-:W-:Y:S01]  /*1190*/  SHF.L.U32 R75, R75, 0x10, RZ ;  /* 0x000000104b4b7819 */ /* 0x000fe200000006ff */
[----:B------:R-:W-:Y:S02]  /*11a0*/  IMAD.MOV.U32 R78, RZ, RZ, R67 ;  /* 0x000000ffff4e7224 */ /* 0x000fe400078e0043 */
[C---:B----4-:R-:W-:Y:S01]  /*11b0*/  FADD.FTZ R80, -R87.reuse, R61 ;  /* 0x0000003d57507221 */ /* 0x050fe20000010100 */
[C---:B------:R-:W-:Y:S01]  /*11c0*/  FADD.FTZ R60, -R87.reuse, R60 ;  /* 0x0000003c573c7221 */ /* 0x040fe20000010100 */
[----:B------:R-:W-:Y:S01]  /*11d0*/  FADD.FTZ R62, -R87, R62 ;  /* 0x0000003e573e7221 */ /* 0x000fe20000010100 */
[----:B------:R-:W-:-:S02]  /*11e0*/  IMAD.U32 R61, R79, 0x10000, RZ ;  /* 0x000100004f3d7824 */ /* 0x000fc400078e00ff */
[C---:B------:R-:W-:Y:S01]  /*11f0*/  FMUL.FTZ R80, R9.reuse, R80 ;  /* 0x0000005009507220 */ /* 0x040fe20000410000 */
[----:B------:R-:W-:Y:S01]  /*1200*/  FMUL.FTZ R83, R9, R60 ;  /* 0x0000003c09537220 */ /* 0x000fe20000410000 */
[----:B------:R-:W-:Y:S01]  /*1210*/  FMUL.FTZ R79, R13, R75 ;  /* 0x0000004b0d4f7220 */ /* 0x000fe20000410000 */
[----:B0-----:R-:W-:Y:S01]  /*1220*/  SHF.L.U32 R77, R78, 0x10, RZ ;  /* 0x000000104e4d7819 */ /* 0x001fe200000006ff */
[----:B------:R-:W-:Y:S01]  /*1230*/  FADD.FTZ R66, -R87, R63 ;  /* 0x0000003f57427221 */ /* 0x000fe20000010100 */
[----:B------:R-:W-:Y:S01]  /*1240*/  SHF.R.U32.HI R67, RZ, 0x10, R67 ;  /* 0x00000010ff437819 */ /* 0x000fe20000011643 */
        /* <DEDUP_REMOVED lines=8> */
[----:B-1----:R-:W-:-:S02]  /*12d0*/  IMAD.U32 R64, R67, 0x10000, RZ ;  /* 0x0001000043407824 */ /* 0x002fc400078e00ff */
        /* <DEDUP_REMOVED lines=13> */
.L_x_3232:
[----:B------:R-:W-:Y:S05]  /*13b0*/  BSYNC B0 ;  /* 0x0000000000007941 */ /* 0x000fea0003800000 */
.L_x_3226:
        /* <DEDUP_REMOVED lines=26> */
.L_x_3283:
[----:B------:R-:W4:Y:S01]  /*1560*/  S2R R67, SR_CgaCtaId ;  /* 0x0000000000437919 */ /* 0x000f220000008800 */
[----:B------:R-:W-:Y:S01]  /*1570*/  LOP3.LUT P6, RZ, R74, 0x1f, RZ, 0xc0, !PT ;  /* 0x0000001f4aff7812 */ /* 0x000fe200078cc0ff */
[----:B--2---:R-:W-:Y:S01]  /*1580*/  FADD.FTZ R86, R66, R65 ;  /* 0x0000004142567221 */ /* 0x004fe20000010000 */
[----:B------:R-:W-:Y:S01]  /*1590*/  MOV R62, 0x400 ;  /* 0x00000400003e7802 */ /* 0x000fe20000000f00 */
[----:B---3--:R-:W-:Y:S01]  /*15a0*/  FADD.FTZ R87, R63, R102 ;  /* 0x000000663f577221 */ /* 0x008fe20000010000 */
[----:B------:R-:W-:Y:S05]  /*15b0*/  WARPSYNC.ALL ;  /* 0x0000000000007948 */ /* 0x000fea0003800000 */
[----:B------:R-:W-:Y:S01]  /*15c0*/  @P1 IADD3 R100, R100, -0x1, RZ ;  /* 0xffffffff64641810 */ /* 0x000fe20007ffe0ff */
[----:B------:R-:W-:Y:S01]  /*15d0*/  BSSY B0, `(.L_x_3238) ;  /* 0x0000087000007945 */ /* 0x000fe20003800000 */
[----:B------:R-:W-:Y:S01]  /*15e0*/  @P1 LOP3.LUT R72, R74, 0x7f, RZ, 0xc0, !PT ;  /* 0x0000007f4a481812 */ /* 0x000fe200078ec0ff */
[----:B------:R-:W-:Y:S01]  /*15f0*/  IMAD.MOV.U32 R102, RZ, RZ, RZ ;  /* 0x000000ffff667224 */ /* 0x000fe200078e00ff */
[----:B------:R-:W-:Y:S01]  /*1600*/  @!P6 LOP3.LUT R61, R61, 0x3, RZ, 0xc0, !PT ;  /* 0x000000033d3de812 */ /* 0x000fe200078ec0ff */
[----:B------:R-:W-:-:S04]  /*1610*/  @P1 IMAD R100, R100, R73, RZ ;  /* 0x0000004964641224 */ /* 0x000fc800078e02ff */
[----:B------:R-:W-:Y:S01]  /*1620*/  @!P6 IMAD.IADD R61, R60, 0x1, R61 ;  /* 0x000000013c3de824 */ /* 0x000fe200078e023d */
[----:B----4-:R-:W-:-:S04]  /*1630*/  LEA R62, R67, R62, 0x18 ;  /* 0x0000003e433e7211 */ /* 0x010fc800078ec0ff */
[----:B------:R-:W-:Y:S01]  /*1640*/  @!P6 LEA R103, R61, R62, 0x3 ;  /* 0x0000003e3d67e211 */ /* 0x000fe200078e18ff */
[----:B------:R-:W-:-:S04]  /*1650*/  IMAD R104, R60, 0x8, R62 ;  /* 0x000000083c687824 */ /* 0x000fc800078e023e */
[----:B------:R-:W-:Y:S01]  /*1660*/  @!P6 STS.64 [R103+0x1800], R86 ;  /* 0x001800566700e388 */ /* 0x000fe20000000a00 */
[----:B------:R-:W-:Y:S01]  /*1670*/  BAR.SYNC.DEFER_BLOCKING 0x0 ;  /* 0x0000000000007b1d */ /* 0x000fe20000010000 */
[----:B0-----:R-:W-:-:S05]  /*1680*/  ISETP.NE.AND P6, PT, R71, RZ, PT ;  /* 0x000000ff4700720c */ /* 0x001fca0003fc5270 */
[----:B-1----:R-:W0:Y:S04]  /*1690*/  LDS.128 R60, [R104+0x1800] ;  /* 0x00180000683c7984 */ /* 0x002e280000000c00 */
        /* <DEDUP_REMOVED lines=9> */
[----:B------:R-:W-:Y:S02]  /*1730*/  @P1 LEA.HI.SX32 R102, R61, R72, 0x1e ;  /* 0x000000483d661211 */ /* 0x000fe400078ff2ff */
[----:B------:R-:W-:Y:S01]  /*1740*/  FADD.FTZ R66, R66, R105 ;  /* 0x0000006942427221 */ /* 0x000fe20000010000 */
[----:B------:R-:W-:-:S03]  /*1750*/  FADD.FTZ R60, R67, R60 ;  /* 0x0000003c433c7221 */ /* 0x000fc60000010000 */
[----:B------:R-:W-:Y:S01]  /*1760*/  FMUL.FTZ R66, R66, UR8 ;  /* 0x0000000842427c20 */ /* 0x000fe20008410000 */
[----:B------:R-:W-:-:S04]  /*1770*/  FMUL.FTZ R103, R60, UR8 ;  /* 0x000000083c677c20 */ /* 0x000fc80008410000 */
[----:B------:R-:W-:Y:S01]  /*1780*/  FSEL R100, R66, RZ, !P6 ;  /* 0x000000ff42647208 */ /* 0x000fe20007000000 */
[----:B------:R-:W-:Y:S06]  /*1790*/  @!P5 BRA `(.L_x_3239) ;  /* 0x0000000400a8d947 */ /* 0x000fec0003800000 */
[----:B------:R-:W0:Y:S01]  /*17a0*/  @!P2 LDC.64 R60, c[0x0][0x2c8] ;  /* 0x0000b200ff3cab82 */ /* 0x000e220000000a00 */
[----:B------:R-:W-:Y:S07]  /*17b0*/  BSSY B1, `(.L_x_3240) ;  /* 0x0000011000017945 */ /* 0x000fee0003800000 */
[----:B------:R-:W1:Y:S08]  /*17c0*/  LDC.64 R62, c[0x0][0x308] ;  /* 0x0000c200ff3e7b82 */ /* 0x000e700000000a00 */
[----:B------:R-:W2:Y:S08]  /*17d0*/  @P1 LDC.64 R64, c[0x0][0x298] ;  /* 0x0000a600ff401b82 */ /* 0x000eb00000000a00 */
[----:B------:R-:W3:Y:S01]  /*17e0*/  @P1 LDC.64 R66, c[0x0][0x298] ;  /* 0x0000a600ff421b82 */ /* 0x000ee20000000a00 */
[----:B0-----:R-:W-:-:S04]  /*17f0*/  @!P2 ISETP.NE.U32.AND P6, PT, R60, RZ, PT ;  /* 0x000000ff3c00a20c */ /* 0x001fc80003fc5070 */
[----:B------:R-:W-:-:S03]  /*1800*/  @!P2 ISETP.NE.AND.EX P6, PT, R61, RZ, PT, P6 ;  /* 0x000000ff3d00a20c */ /* 0x000fc60003fc5360 */
[----:B------:R-:W0:Y:S01]  /*1810*/  @P1 LDC.64 R86, c[0x0][0x298] ;  /* 0x0000a600ff561b82 */ /* 0x000e220000000a00 */
[----:B-----5:R-:W-:Y:S01]  /*1820*/  @!P2 FSEL R105, R44, RZ, P6 ;  /* 0x000000ff2c69a208 */ /* 0x020fe20003000000 */
[----:B-1----:R-:W-:Y:S08]  /*1830*/  @!P2 BRA `(.L_x_3241) ;  /* 0x000000000020a947 */ /* 0x002ff00003800000 */
[----:B------:R-:W-:Y:S01]  /*1840*/  MOV R60, UR6 ;  /* 0x00000006003c7c02 */ /* 0x000fe20008000f00 */
[----:B------:R-:W-:Y:S02]  /*1850*/  IMAD.U32 R61, RZ, RZ, UR7 ;  /* 0x00000007ff3d7e24 */ /* 0x000fe4000f8e00ff */
[----:B------:R-:W-:Y:S01]  /*1860*/  FFMA.FTZ R104, R101, R103, R100 ;  /* 0x0000006765687223 */ /* 0x000fe20000010064 */
[----:B------:R-:W-:-:S03]  /*1870*/  ISETP.NE.U32.AND P6, PT, R60, RZ, PT ;  /* 0x000000ff3c00720c */ /* 0x000fc60003fc5070 */
[----:B------:R-:W-:Y:S01]  /*1880*/  FADD.FTZ R104, R99, -R104 ;  /* 0x8000006863687221 */ /* 0x000fe20000010000 */
[----:B------:R-:W-:-:S03]  /*1890*/  ISETP.NE.AND.EX P6, PT, R61, RZ, PT, P6 ;  /* 0x000000ff3d00720c */ /* 0x000fc60003fc5360 */
[----:B------:R-:W-:-:S10]  /*18a0*/  FMUL.FTZ R105, R9, R104 ;  /* 0x0000006809697220 */ /* 0x000fd40000410000 */
[----:B------:R-:W-:-:S07]  /*18b0*/  @P6 FADD.FTZ R105, R44, R105 ;  /* 0x000000692c696221 */ /* 0x000fce0000010000 */
.L_x_3241:
[----:B------:R-:W-:Y:S05]  /*18c0*/  BSYNC B1 ;  /* 0x0000000000017941 */ /* 0x000fea0003800000 */
.L_x_3240:
[----:B--2---:R-:W-:Y:S01]  /*18d0*/  @P1 FMUL.FTZ R65, R105, R65 ;  /* 0x0000004169411220 */ /* 0x004fe20000410000 */
[----:B------:R-:W-:Y:S01]  /*18e0*/  @P1 LOP3.LUT P6, RZ, R7, 0xff, RZ, 0xc0, !PT ;  /* 0x000000ff07ff1812 */ /* 0x000fe200078cc0ff */
[----:B------:R-:W-:Y:S02]  /*18f0*/  BSSY B1, `(.L_x_3242) ;  /* 0x000000d000017945 */ /* 0x000fe40003800000 */
[----:B------:R-:W-:-:S05]  /*1900*/  @P1 FMUL.FTZ R64, R65, R64 ;  /* 0x0000004041401220 */ /* 0x000fca0000410000 */
[----:B------:R-:W-:Y:S02]  /*1910*/  @P1 FSEL R104, R64, RZ, P6 ;  /* 0x000000ff40681208 */ /* 0x000fe40003000000 */
[----:B------:R-:W-:-:S04]  /*1920*/  @!P2 ISETP.NE.U32.AND P6, PT, R60, RZ, PT ;  /* 0x000000ff3c00a20c */ /* 0x000fc80003fc5070 */
        /* <DEDUP_REMOVED lines=9> */
.L_x_3243:
[----:B------:R-:W-:Y:S05]  /*19c0*/  BSYNC B1 ;  /* 0x0000000000017941 */ /* 0x000fea0003800000 */
.L_x_3242:
[----:B---3--:R-:W-:Y:S01]  /*19d0*/  @P1 FMUL.FTZ R67, R106, R67 ;  /* 0x000000436a431220 */ /* 0x008fe20000410000 */
        /* <DEDUP_REMOVED lines=14> */
.L_x_3245:
[----:B------:R-:W-:Y:S05]  /*1ac0*/  BSYNC B1 ;  /* 0x0000000000017941 */ /* 0x000fea0003800000 */
.L_x_3244:
[----:B0-----:R-:W-:Y:S01]  /*1ad0*/  @P1 FMUL.FTZ R87, R67, R87 ;  /* 0x0000005743571220 */ /* 0x001fe20000410000 */
[----:B------:R-:W0:Y:S01]  /*1ae0*/  @P1 LDC.64 R64, c[0x0][0x298] ;  /* 0x0000a600ff401b82 */ /* 0x000e220000000a00 */
[----:B------:R-:W-:Y:S01]  /*1af0*/  @P1 LOP3.LUT P6, RZ, R7, 0xff0000, RZ, 0xc0, !PT ;  /* 0x00ff000007ff1812 */ /* 0x000fe200078cc0ff */
[----:B------:R-:W-:Y:S01]  /*1b00*/  BSSY B1, `(.L_x_3246) ;  /* 0x000000f000017945 */ /* 0x000fe20003800000 */
[----:B------:R-:W-:-:S05]  /*1b10*/  @P1 FMUL.FTZ R86, R87, R86 ;  /* 0x0000005657561220 */ /* 0x000fca0000410000 */
[----:B------:R-:W-:Y:S02]  /*1b20*/  @P1 FSEL R86, R86, RZ, P6 ;  /* 0x000000ff56561208 */ /* 0x000fe40003000000 */
[----:B------:R-:W-:-:S04]  /*1b30*/  @!P2 ISETP.NE.U32.AND P6, PT, R60, RZ, PT ;  /* 0x000000ff3c00a20c */ /* 0x000fc80003fc5070 */
[----:B------:R-:W-:-:S04]  /*1b40*/  @!P2 ISETP.NE.AND.EX P6, PT, R61, RZ, PT, P6 ;  /* 0x000000ff3d00a20c */ /* 0x000fc80003fc5360 */
[----:B------:R-:W-:Y:S02]  /*1b50*/  @!P2 FSEL R108, R47, RZ, P6 ;  /* 0x000000ff2f6ca208 */ /* 0x000fe40003000000 */
[----:B------:R-:W-:-:S04]  /*1b60*/  ISETP.NE.U32.AND P6, PT, R62, RZ, PT ;  /* 0x000000ff3e00720c */ /* 0x000fc80003fc5070 */
[----:B------:R-:W-:Y:S01]  /*1b70*/  P2R R87, PR, RZ, 0x40 ;  /* 0x00000040ff577803 */ /* 0x000fe20000000000 */
[----:B------:R-:W-:Y:S08]  /*1b80*/  @!P2 BRA `(.L_x_3247) ;  /* 0x000000000018a947 */ /* 0x000ff00003800000 */
[----:B------:R-:W-:-:S04]  /*1b90*/  ISETP.NE.U32.AND P6, PT, R60, RZ, PT ;  /* 0x000000ff3c00720c */ /* 0x000fc80003fc5070 */
[----:B------:R-:W-:Y:S01]  /*1ba0*/  ISETP.NE.AND.EX P6, PT, R61, RZ, PT, P6 ;  /* 0x000000ff3d00720c */ /* 0x000fe20003fc5360 */
[----:B------:R-:W-:-:S04]  /*1bb0*/  FFMA.FTZ R61, R94, R103, R100 ;  /* 0x000000675e3d7223 */ /* 0x000fc80000010064 */
[----:B------:R-:W-:-:S04]  /*1bc0*/  FADD.FTZ R60, R92, -R61 ;  /* 0x8000003d5c3c7221 */ /* 0x000fc80000010000 */
[----:B------:R-:W-:-:S04]  /*1bd0*/  FMUL.FTZ R108, R9, R60 ;  /* 0x0000003c096c7220 */ /* 0x000fc80000410000 */
[----:B------:R-:W-:-:S07]  /*1be0*/  @P6 FADD.FTZ R108, R47, R108 ;  /* 0x0000006c2f6c6221 */ /* 0x000fce0000010000 */
.L_x_3247:
[----:B------:R-:W-:Y:S05]  /*1bf0*/  BSYNC B1 ;  /* 0x0000000000017941 */ /* 0x000fea0003800000 */
.L_x_3246:
[----:B------:R-:W-:Y:S01]  /*1c00*/  ISETP.NE.AND P6, PT, R87, RZ, PT ;  /* 0x000000ff5700720c */ /* 0x000fe20003fc5270 */
[----:B0-----:R-:W-:Y:S01]  /*1c10*/  @P1 FMUL.FTZ R65, R108, R65 ;  /* 0x000000416c411220 */ /* 0x001fe20000410000 */
[----:B------:R-:W-:Y:S01]  /*1c20*/  @P1 F2FP.BF16.F32.PACK_AB R104, RZ, R104 ;  /* 0x00000068ff68123e */ /* 0x000fe200000010ff */
[----:B------:R-:W-:Y:S01]  /*1c30*/  BSSY B1, `(.L_x_3248) ;  /* 0x000001e000017945 */ /* 0x000fe20003800000 */
[----:B------:R-:W-:Y:S01]  /*1c40*/  ISETP.NE.AND.EX P6, PT, R63, RZ, PT, P6 ;  /* 0x000000ff3f00720c */ /* 0x000fe20003fc5360 */
[----:B------:R-:W-:Y:S01]  /*1c50*/  @P1 FMUL.FTZ R64, R65, R64 ;  /* 0x0000004041401220 */ /* 0x000fe20000410000 */
[----:B------:R-:W-:Y:S02]  /*1c60*/  @P1 F2FP.BF16.F32.PACK_AB R66, RZ, R66 ;  /* 0x00000042ff42123e */ /* 0x000fe400000010ff */
[----:B------:R-:W-:Y:S02]  /*1c70*/  SEL R56, R105, R56, P6 ;  /* 0x0000003869387207 */ /* 0x000fe40003000000 */
[----:B------:R-:W-:-:S02]  /*1c80*/  SEL R57, R106, R57, P6 ;  /* 0x000000396a397207 */ /* 0x000fc40003000000 */
[----:B------:R-:W-:Y:S02]  /*1c90*/  SEL R58, R67, R58, P6 ;  /* 0x0000003a433a7207 */ /* 0x000fe40003000000 */
[----:B------:R-:W-:Y:S02]  /*1ca0*/  SEL R59, R108, R59, P6 ;  /* 0x0000003b6c3b7207 */ /* 0x000fe40003000000 */
[----:B------:R-:W-:Y:S02]  /*1cb0*/  @P1 LOP3.LUT P6, RZ, R7, 0xff000000, RZ, 0xc0, !PT ;  /* 0xff00000007ff1812 */ /* 0x000fe400078cc0ff */
[----:B------:R-:W-:Y:S02]  /*1cc0*/  @P1 F2FP.BF16.F32.PACK_AB R86, RZ, R86 ;  /* 0x00000056ff56123e */ /* 0x000fe400000010ff */
[----:B------:R-:W-:Y:S02]  /*1cd0*/  @P1 FSEL R64, R64, RZ, P6 ;  /* 0x000000ff40401208 */ /* 0x000fe40003000000 */
[----:B------:R-:W-:-:S02]  /*1ce0*/  ISETP.NE.U32.AND P6, PT, R62, RZ, PT ;  /* 0x000000ff3e00720c */ /* 0x000fc40003fc5070 */
[----:B------:R-:W-:Y:S02]  /*1cf0*/  @P1 F2FP.BF16.F32.PACK_AB R64, RZ, R64 ;  /* 0x00000040ff40123e */ /* 0x000fe400000010ff */
[----:B------:R-:W-:Y:S02]  /*1d00*/  ISETP.NE.AND.EX P6, PT, R63, RZ, PT, P6 ;  /* 0x000000ff3f00720c */ /* 0x000fe40003fc5360 */
[----:B------:R-:W-:Y:S02]  /*1d10*/  @P1 PRMT R4, R104, 0x7610, R4 ;  /* 0x0000761068041816 */ /* 0x000fe40000000004 */
[----:B------:R-:W-:Y:S02]  /*1d20*/  @P1 PRMT R2, R66, 0x7610, R2 ;  /* 0x0000761042021816 */ /* 0x000fe40000000002 */
[----:B------:R-:W-:Y:S02]  /*1d30*/  @P1 PRMT R3, R86, 0x7610, R3 ;  /* 0x0000761056031816 */ /* 0x000fe40000000003 */
[----:B------:R-:W-:-:S05]  /*1d40*/  @P1 PRMT R0, R64, 0x7610, R0 ;  /* 0x0000761040001816 */ /* 0x000fca0000000000 */
[----:B------:R-:W0:Y:S02]  /*1d50*/  @P6 LDC.64 R60, c[0x0][0x308] ;  /* 0x0000c200ff3c6b82 */ /* 0x000e240000000a00 */
[----:B0-----:R-:W-:-:S05]  /*1d60*/  @P6 IMAD.WIDE.U32 R60, R8, 0x10, R60 ;  /* 0x00000010083c6825 */ /* 0x001fca00078e003c */
[----:B------:R0:W-:Y:S01]  /*1d70*/  @P6 STG.E.128 desc[UR4][R60.64], R56 ;  /* 0x000000383c006986 */ /* 0x0001e2000c101d04 */
        /* <DEDUP_REMOVED lines=9> */
.L_x_3249:
[----:B------:R-:W-:Y:S05]  /*1e10*/  BSYNC B1 ;  /* 0x0000000000017941 */ /* 0x000fea0003800000 */
.L_x_3248:
[----:B------:R-:W-:Y:S01]  /*1e20*/  IADD3 R8, R8, 0x80, RZ ;  /* 0x0000008008087810 */ /* 0x000fe20007ffe0ff */
[----:B------:R-:W-:-:S07]  /*1e30*/  VIADD R102, R102, 0x80 ;  /* 0x0000008066667836 */ /* 0x000fce0000000000 */
.L_x_3239:
[----:B------:R-:W-:Y:S05]  /*1e40*/  BSYNC B0 ;  /* 0x0000000000007941 */ /* 0x000fea0003800000 */
.L_x_3238:
[----:B------:R-:W-:Y:S04]  /*1e50*/  BSSY B0, `(.L_x_3250) ;  /* 0x000006c000007945 */ /* 0x000fe80003800000 */
[----:B------:R-:W-:Y:S05]  /*1e60*/  @!P4 BRA `(.L_x_3251) ;  /* 0x0000000400a8c947 */ /* 0x000fea0003800000 */
[----:B01----:R-:W0:Y:S01]  /*1e70*/  @!P2 LDC.64 R60, c[0x0][0x2c8] ;  /* 0x0000b200ff3cab82 */ /* 0x003e220000000a00 */
        /* <DEDUP_REMOVED lines=17> */
.L_x_3253:
[----:B------:R-:W-:Y:S05]  /*1f90*/  BSYNC B1 ;  /* 0x0000000000017941 */ /* 0x000fea0003800000 */
.L_x_3252:
        /* <DEDUP_REMOVED lines=15> */
.L_x_3255:
[----:B------:R-:W-:Y:S05]  /*2090*/  BSYNC B1 ;  /* 0x0000000000017941 */ /* 0x000fea0003800000 */
.L_x_3254:
        /* <DEDUP_REMOVED lines=15> */
.L_x_3257:
[----:B------:R-:W-:Y:S05]  /*2190*/  BSYNC B1 ;  /* 0x0000000000017941 */ /* 0x000fea0003800000 */
.L_x_3256:
        /* <DEDUP_REMOVED lines=18> */
.L_x_3259:
[----:B------:R-:W-:Y:S05]  /*22c0*/  BSYNC B1 ;  /* 0x0000000000017941 */ /* 0x000fea0003800000 */
.L_x_3258:
        /* <DEDUP_REMOVED lines=33> */
.L_x_3261:
[----:B------:R-:W-:Y:S05]  /*24e0*/  BSYNC B1 ;  /* 0x0000000000017941 */ /* 0x000fea0003800000 */
.L_x_3260:
[----:B------:R-:W-:Y:S01]  /*24f0*/  IADD3 R8, R8, 0x80, RZ ;  /* 0x0000008008087810 */ /* 0x000fe20007ffe0ff */
[----:B------:R-:W-:-:S07]  /*2500*/  VIADD R102, R102, 0x80 ;  /* 0x0000008066667836 */ /* 0x000fce0000000000 */
.L_x_3251:
[----:B------:R-:W-:Y:S05]  /*2510*/  BSYNC B0 ;  /* 0x0000000000007941 */ /* 0x000fea0003800000 */
.L_x_3250:
        /* <DEDUP_REMOVED lines=20> */
.L_x_3265:
[----:B------:R-:W-:Y:S05]  /*2660*/  BSYNC B1 ;  /* 0x0000000000017941 */ /* 0x000fea0003800000 */
.L_x_3264:
        /* <DEDUP_REMOVED lines=15> */
.L_x_3267:
[----:B------:R-:W-:Y:S05]  /*2760*/  BSYNC B1 ;  /* 0x0000000000017941 */ /* 0x000fea0003800000 */
.L_x_3266:
        /* <DEDUP_REMOVED lines=15> */
.L_x_3269:
[----:B------:R-:W-:Y:S05]  /*2860*/  BSYNC B1 ;  /* 0x0000000000017941 */ /* 0x000fea0003800000 */
.L_x_3268:
[----:B0-----:R-:W-:Y:S01]  /*2870*/  @P1 FMUL.FTZ R87, R109, R87 ;  /* 0x000000576d571220 */ /* 0x001fe20000410000 */
[----:B------:R-:W-:Y:S01]  /*2880*/  @P1 LOP3.LUT P6, RZ, R5, 0xff0000, RZ, 0xc0, !PT ;  /* 0x00ff000005ff1812 */ /* 0x000fe200078cc0ff */
[----:B------:R-:W0:Y:S01]  /*2890*/  @P1 LDC.64 R64, c[0x0][0x298] ;  /* 0x0000a600ff401b82 */ /* 0x000e220000000a00 */
[----:B------:R-:W-:Y:S01]  /*28a0*/  BSSY B1, `(.L_x_3270) ;  /* 0x0000010000017945 */ /* 0x000fe20003800000 */
[----:B------:R-:W-:-:S05]  /*28b0*/  @P1 FMUL.FTZ R86, R87, R86 ;  /* 0x0000005657561220 */ /* 0x000fca0000410000 */
[----:B------:R-:W-:Y:S02]  /*28c0*/  @P1 FSEL R86, R86, RZ, P6 ;  /* 0x000000ff56561208 */ /* 0x000fe40003000000 */
[----:B------:R-:W-:-:S04]  /*28d0*/  @!P2 ISETP.NE.U32.AND P6, PT, R60, RZ, PT ;  /* 0x000000ff3c00a20c */ /* 0x000fc80003fc5070 */
[----:B------:R-:W-:-:S04]  /*28e0*/  @!P2 ISETP.NE.AND.EX P6, PT, R61, RZ, PT, P6 ;  /* 0x000000ff3d00a20c */ /* 0x000fc80003fc5360 */
[----:B------:R-:W-:Y:S02]  /*28f0*/  @!P2 FSEL R108, R55, RZ, P6 ;  /* 0x000000ff376ca208 */ /* 0x000fe40003000000 */
[----:B------:R-:W-:-:S04]  /*2900*/  ISETP.NE.U32.AND P6, PT, R62, RZ, PT ;  /* 0x000000ff3e00720c */ /* 0x000fc80003fc5070 */
[----:B------:R-:W-:-:S13]  /*2910*/  ISETP.NE.AND.EX P6, PT, R63, RZ, PT, P6 ;  /* 0x000000ff3f00720c */ /* 0x000fda0003fc5360 */
[----:B------:R-:W1:Y:S01]  /*2920*/  @P6 LDC.64 R66, c[0x0][0x308] ;  /* 0x0000c200ff426b82 */ /* 0x000e620000000a00 */
[----:B------:R-:W-:Y:S05]  /*2930*/  @!P2 BRA `(.L_x_3271) ;  /* 0x000000000018a947 */ /* 0x000fea0003800000 */
[----:B------:R-:W-:Y:S01]  /*2940*/  ISETP.NE.U32.AND P2, PT, R60, RZ, PT ;  /* 0x000000ff3c00720c */ /* 0x000fe20003f45070 */
[----:B------:R-:W-:-:S03]  /*2950*/  FFMA.FTZ R100, R76, R103, R100 ;  /* 0x000000674c647223 */ /* 0x000fc60000010064 */
[----:B------:R-:W-:Y:S01]  /*2960*/  ISETP.NE.AND.EX P2, PT, R61, RZ, PT, P2 ;  /* 0x000000ff3d00720c */ /* 0x000fe20003f45320 */
[----:B------:R-:W-:-:S04]  /*2970*/  FADD.FTZ R100, R75, -R100 ;  /* 0x800000644b647221 */ /* 0x000fc80000010000 */
[----:B------:R-:W-:-:S08]  /*2980*/  FMUL.FTZ R108, R9, R100 ;  /* 0x00000064096c7220 */ /* 0x000fd00000410000 */
[----:B------:R-:W-:-:S07]  /*2990*/  @P2 FADD.FTZ R108, R55, R108 ;  /* 0x0000006c376c2221 */ /* 0x000fce0000010000 */
.L_x_3271:
[----:B------:R-:W-:Y:S05]  /*29a0*/  BSYNC B1 ;  /* 0x0000000000017941 */ /* 0x000fea0003800000 */
.L_x_3270:
[----:B------:R-:W-:Y:S01]  /*29b0*/  ISETP.NE.U32.AND P2, PT, R62, RZ, PT ;  /* 0x000000ff3e00720c */ /* 0x000fe20003f45070 */
[----:B-1----:R-:W-:-:S04]  /*29c0*/  @P6 IMAD.WIDE.U32 R66, R8, 0x10, R66 ;  /* 0x0000001008426825 */ /* 0x002fc800078e0042 */
[----:B0-----:R-:W-:Y:S01]  /*29d0*/  @P1 FMUL.FTZ R65, R108, R65 ;  /* 0x000000416c411220 */ /* 0x001fe20000410000 */
[----:B------:R-:W-:Y:S02]  /*29e0*/  @P1 F2FP.BF16.F32.PACK_AB R104, RZ, R104 ;  /* 0x00000068ff68123e */ /* 0x000fe400000010ff */
[----:B------:R-:W-:Y:S01]  /*29f0*/  ISETP.NE.AND.EX P2, PT, R63, RZ, PT, P2 ;  /* 0x000000ff3f00720c */ /* 0x000fe20003f45320 */
[----:B------:R-:W-:Y:S01]  /*2a00*/  @P1 FMUL.FTZ R64, R65, R64 ;  /* 0x0000004041401220 */ /* 0x000fe20000410000 */
[----:B------:R-:W-:Y:S02]  /*2a10*/  @P1 F2FP.BF16.F32.PACK_AB R107, RZ, R107 ;  /* 0x0000006bff6b123e */ /* 0x000fe400000010ff */
[----:B------:R-:W-:Y:S02]  /*2a20*/  SEL R56, R105, R56, P2 ;  /* 0x0000003869387207 */ /* 0x000fe40001000000 */
[----:B------:R-:W-:Y:S02]  /*2a30*/  SEL R57, R106, R57, P2 ;  /* 0x000000396a397207 */ /* 0x000fe40001000000 */
[----:B------:R-:W-:-:S02]  /*2a40*/  SEL R58, R109, R58, P2 ;  /* 0x0000003a6d3a7207 */ /* 0x000fc40001000000 */
[----:B------:R-:W-:Y:S02]  /*2a50*/  SEL R59, R108, R59, P2 ;  /* 0x0000003b6c3b7207 */ /* 0x000fe40001000000 */
[----:B------:R-:W-:Y:S02]  /*2a60*/  @P1 LOP3.LUT P2, RZ, R5, 0xff000000, RZ, 0xc0, !PT ;  /* 0xff00000005ff1812 */ /* 0x000fe4000784c0ff */
[----:B------:R-:W-:Y:S01]  /*2a70*/  @P1 F2FP.BF16.F32.PACK_AB R86, RZ, R86 ;  /* 0x00000056ff56123e */ /* 0x000fe200000010ff */
[----:B------:R2:W-:Y:S01]  /*2a80*/  @P6 STG.E.128 desc[UR4][R66.64], R56 ;  /* 0x0000003842006986 */ /* 0x0005e2000c101d04 */
[----:B------:R-:W-:Y:S02]  /*2a90*/  @P1 FSEL R64, R64, RZ, P2 ;  /* 0x000000ff40401208 */ /* 0x000fe40001000000 */
[----:B------:R-:W-:Y:S02]  /*2aa0*/  @P1 PRMT R4, R104, 0x7610, R4 ;  /* 0x0000761068041816 */ /* 0x000fe40000000004 */
[----:B------:R-:W-:-:S02]  /*2ab0*/  @P1 F2FP.BF16.F32.PACK_AB R64, RZ, R64 ;  /* 0x00000040ff40123e */ /* 0x000fc400000010ff */
        /* <DEDUP_REMOVED lines=12> */
.L_x_3263:
[----:B------:R-:W-:Y:S05]  /*2b80*/  BSYNC B0 ;  /* 0x0000000000007941 */ /* 0x000fea0003800000 */
.L_x_3262:
[----:B------:R-:W-:Y:S02]  /*2b90*/  IADD3 R70, R70, UR10, RZ ;  /* 0x0000000a46467c10 */ /* 0x000fe4000fffe0ff */
[----:B------:R-:W-:Y:S02]  /*2ba0*/  SEL R86, RZ, 0x1, P0 ;  /* 0x00000001ff567807 */ /* 0x000fe40000000000 */
[----:B------:R-:W-:-:S13]  /*2bb0*/  ISETP.GE.AND P1, PT, R70, UR11, PT ;  /* 0x0000000b46007c0c */ /* 0x000fda000bf26270 */
[----:B------:R-:W-:Y:S05]  /*2bc0*/  @!P1 BRA `(.L_x_3272) ;  /* 0xffffffd800309947 */ /* 0x000fea000383ffff */
.L_x_3225:
[----:B------:R-:W4:Y:S01]  /*2bd0*/  S2R R0, SR_TID.X ;  /* 0x0000000000007919 */ /* 0x000f220000002100 */
[----:B------:R-:W4:Y:S08]  /*2be0*/  S2UR UR9, SR_CTAID.X ;  /* 0x00000000000979c3 */ /* 0x000f300000002500 */
[----:B------:R-:W0:Y:S08]  /*2bf0*/  @P5 LDC.64 R2, c[0x0][0x2d0] ;  /* 0x0000b400ff025b82 */ /* 0x000e300000000a00 */
[----:B-----5:R-:W1:Y:S08]  /*2c00*/  @P5 LDC.64 R4, c[0x0][0x2d8] ;  /* 0x0000b600ff045b82 */ /* 0x020e700000000a00 */
[----:B------:R-:W2:Y:S01]  /*2c10*/  @P4 LDC.64 R6, c[0x0][0x2d0] ;  /* 0x0000b400ff064b82 */ /* 0x000ea20000000a00 */
[----:B----4-:R-:W-:-:S07]  /*2c20*/  LEA.HI R10, R0, UR9, RZ, 0x19 ;  /* 0x00000009000a7c11 */ /* 0x010fce000f8fc8ff */
[----:B---3--:R-:W3:Y:S01]  /*2c30*/  @P4 LDC.64 R8, c[0x0][0x2d8] ;  /* 0x0000b600ff084b82 */ /* 0x008ee20000000a00 */
[----:B------:R-:W-:Y:S01]  /*2c40*/  LOP3.LUT R0, R0, 0x7f, RZ, 0xc0, !PT ;  /* 0x0000007f00007812 */ /* 0x000fe200078ec0ff */
[----:B------:R-:W-:-:S05]  /*2c50*/  IMAD R73, R10, R73, RZ ;  /* 0x000000490a497224 */ /* 0x000fca00078e02ff */
[----:B------:R-:W-:-:S05]  /*2c60*/  LEA.HI R73, R73, R0, RZ, 0x1e ;  /* 0x0000000049497211 */ /* 0x000fca00078ff0ff */
[----:B0-----:R-:W-:-:S04]  /*2c70*/  @P5 IMAD.WIDE.U32 R2, R73, 0x10, R2 ;  /* 0x0000001049025825 */ /* 0x001fc800078e0002 */
[C---:B-1----:R-:W-:Y:S01]  /*2c80*/  @P5 IMAD.WIDE.U32 R4, R73.reuse, 0x10, R4 ;  /* 0x0000001049045825 */ /* 0x042fe200078e0004 */
[----:B------:R0:W-:Y:S03]  /*2c90*/  @P5 STG.E.128 desc[UR4][R2.64], R28 ;  /* 0x0000001c02005986 */ /* 0x0001e6000c101d04 */
[----:B------:R-:W-:Y:S01]  /*2ca0*/  @P5 VIADD R73, R73, 0x80 ;  /* 0x0000008049495836 */ /* 0x000fe20000000000 */
[----:B------:R0:W-:Y:S03]  /*2cb0*/  @P5 STG.E.128 desc[UR4][R4.64], R40 ;  /* 0x0000002804005986 */ /* 0x0001e6000c101d04 */
[----:B--2---:R-:W-:-:S04]  /*2cc0*/  @P4 IMAD.WIDE.U32 R6, R73, 0x10, R6 ;  /* 0x0000001049064825 */ /* 0x004fc800078e0006 */
        /* <DEDUP_REMOVED lines=12> */
.L_x_3237:
[----:B------:R-:W-:Y:S01]  /*2d90*/  HFMA2.MMA R105, -RZ, RZ, 0, 9.5367431640625e-07 ;  /* 0x00000010ff697435 */ /* 0x000fe200000001ff */
[----:B------:R-:W-:Y:S01]  /*2da0*/  IMAD.MOV.U32 R106, RZ, RZ, R102 ;  /* 0x000000ffff6a7224 */ /* 0x000fe200078e0066 */
[----:B------:R-:W-:Y:S01]  /*2db0*/  MOV R103, 0xffffffff ;  /* 0xffffffff00677802 */ /* 0x000fe20000000f00 */
[----:B------:R-:W-:-:S08]  /*2dc0*/  IMAD.MOV.U32 R108, RZ, RZ, 0x1f ;  /* 0x0000001fff6c7424 */ /* 0x000fd000078e00ff */
[----:B0----5:R-:W-:Y:S05]  /*2dd0*/  WARPSYNC.COLLECTIVE R103, `(.L_x_3273) ;  /* 0x0000000067087348 */ /* 0x021fea0003c00000 */
[----:B------:R1:W2:Y:S02]  /*2de0*/  SHFL.DOWN P6, R86, R106, R105, R108 ;  /* 0x080000696a567389 */ /* 0x0002a400000c006c */
[----:B012--5:R-:W-:Y:S01]  /*2df0*/  ENDCOLLECTIVE ;  /* 0x000000000000791b */ /* 0x027fe20003800000 */
.L_x_3273:
[----:B------:R-:W-:Y:S01]  /*2e00*/  MOV R106, R104 ;  /* 0x00000068006a7202 */ /* 0x000fe20000000f00 */
[----:B------:R-:W-:-:S07]  /*2e10*/  IMAD.MOV.U32 R63, RZ, RZ, R86 ;  /* 0x000000ffff3f7224 */ /* 0x000fce00078e0056 */
[----:B------:R-:W-:Y:S05]  /*2e20*/  WARPSYNC.COLLECTIVE R103, `(.L_x_3274) ;  /* 0x0000000067087348 */ /* 0x000fea0003c00000 */
[----:B------:R0:W1:Y:S02]  /*2e30*/  SHFL.DOWN P6, R86, R106, R105, R108 ;  /* 0x080000696a567389 */ /* 0x00006400000c006c */
[----:B01----:R-:W-:Y:S01]  /*2e40*/  ENDCOLLECTIVE ;  /* 0x000000000000791b */ /* 0x003fe20003800000 */
.L_x_3274:
[----:B------:R-:W-:-:S05]  /*2e50*/  FADD.FTZ R63, R63, R102 ;  /* 0x000000663f3f7221 */ /* 0x000fca0000010000 */
[----:B------:R-:W-:Y:S01]  /*2e60*/  MOV R106, R63 ;  /* 0x0000003f006a7202 */ /* 0x000fe20000000f00 */
[----:B------:R-:W-:Y:S02]  /*2e70*/  IMAD.MOV.U32 R105, RZ, RZ, 0x8 ;  /* 0x00000008ff697424 */ /* 0x000fe400078e00ff */
[----:B------:R-:W-:-:S07]  /*2e80*/  IMAD.MOV.U32 R65, RZ, RZ, R86 ;  /* 0x000000ffff417224 */ /* 0x000fce00078e0056 */
[----:B------:R-:W-:Y:S05]  /*2e90*/  WARPSYNC.COLLECTIVE R103, `(.L_x_3275) ;  /* 0x0000000067087348 */ /* 0x000fea0003c00000 */
[----:B------:R0:W1:Y:S02]  /*2ea0*/  SHFL.DOWN P6, R86, R106, R105, R108 ;  /* 0x080000696a567389 */ /* 0x00006400000c006c */
[----:B01----:R-:W-:Y:S01]  /*2eb0*/  ENDCOLLECTIVE ;  /* 0x000000000000791b */ /* 0x003fe20003800000 */
.L_x_3275:
[----:B------:R-:W-:-:S04]  /*2ec0*/  FADD.FTZ R65, R65, R104 ;  /* 0x0000006841417221 */ /* 0x000fc80000010000 */
[----:B------:R-:W-:Y:S01]  /*2ed0*/  IMAD.MOV.U32 R106, RZ, RZ, R65 ;  /* 0x000000ffff6a7224 */ /* 0x000fe200078e0041 */
[----:B------:R-:W-:-:S07]  /*2ee0*/  MOV R62, R86 ;  /* 0x00000056003e7202 */ /* 0x000fce0000000f00 */
[----:B------:R-:W-:Y:S05]  /*2ef0*/  WARPSYNC.COLLECTIVE R103, `(.L_x_3276) ;  /* 0x0000000067087348 */ /* 0x000fea0003c00000 */
[----:B------:R0:W1:Y:S02]  /*2f00*/  SHFL.DOWN P6, R86, R106, R105, R108 ;  /* 0x080000696a567389 */ /* 0x00006400000c006c */
[----:B01----:R-:W-:Y:S01]  /*2f10*/  ENDCOLLECTIVE ;  /* 0x000000000000791b */ /* 0x003fe20003800000 */
.L_x_3276:
[----:B------:R-:W-:Y:S01]  /*2f20*/  FADD.FTZ R62, R63, R62 ;  /* 0x0000003e3f3e7221 */ /* 0x000fe20000010000 */
[----:B------:R-:W-:-:S03]  /*2f30*/  HFMA2.MMA R105, -RZ, RZ, 0, 2.384185791015625e-07 ;  /* 0x00000004ff697435 */ /* 0x000fc600000001ff */
[----:B------:R-:W-:Y:S01]  /*2f40*/  IMAD.MOV.U32 R106, RZ, RZ, R62 ;  /* 0x000000ffff6a7224 */ /* 0x000fe200078e003e */
[----:B------:R-:W-:-:S07]  /*2f50*/  MOV R64, R86 ;  /* 0x0000005600407202 */ /* 0x000fce0000000f00 */
[----:B------:R-:W-:Y:S05]  /*2f60*/  WARPSYNC.COLLECTIVE R103, `(.L_x_3277) ;  /* 0x0000000067087348 */ /* 0x000fea0003c00000 */
[----:B------:R0:W1:Y:S02]  /*2f70*/  SHFL.DOWN P6, R86, R106, R105, R108 ;  /* 0x080000696a567389 */ /* 0x00006400000c006c */
[----:B01----:R-:W-:Y:S01]  /*2f80*/  ENDCOLLECTIVE ;  /* 0x000000000000791b */ /* 0x003fe20003800000 */
.L_x_3277:
[----:B------:R-:W-:-:S05]  /*2f90*/  FADD.FTZ R64, R65, R64 ;  /* 0x0000004041407221 */ /* 0x000fca0000010000 */
[----:B------:R-:W-:Y:S01]  /*2fa0*/  MOV R106, R64 ;  /* 0x00000040006a7202 */ /* 0x000fe20000000f00 */
[----:B------:R-:W-:-:S07]  /*2fb0*/  IMAD.MOV.U32 R67, RZ, RZ, R86 ;  /* 0x000000ffff437224 */ /* 0x000fce00078e0056 */
[----:B------:R-:W-:Y:S05]  /*2fc0*/  WARPSYNC.COLLECTIVE R103, `(.L_x_3278) ;  /* 0x0000000067087348 */ /* 0x000fea0003c00000 */
[----:B------:R0:W1:Y:S02]  /*2fd0*/  SHFL.DOWN P6, R86, R106, R105, R108 ;  /* 0x080000696a567389 */ /* 0x00006400000c006c */
[----:B01----:R-:W-:Y:S01]  /*2fe0*/  ENDCOLLECTIVE ;  /* 0x000000000000791b */ /* 0x003fe20003800000 */
.L_x_3278:
[----:B------:R-:W-:-:S05]  /*2ff0*/  FADD.FTZ R67, R62, R67 ;  /* 0x000000433e437221 */ /* 0x000fca0000010000 */
[----:B------:R-:W-:Y:S01]  /*3000*/  MOV R106, R67 ;  /* 0x00000043006a7202 */ /* 0x000fe20000000f00 */
[----:B------:R-:W-:Y:S02]  /*3010*/  IMAD.MOV.U32 R105, RZ, RZ, 0x2 ;  /* 0x00000002ff697424 */ /* 0x000fe400078e00ff */
[----:B------:R-:W-:-:S07]  /*3020*/  IMAD.MOV.U32 R87, RZ, RZ, R86 ;  /* 0x000000ffff577224 */ /* 0x000fce00078e0056 */
[----:B------:R-:W-:Y:S05]  /*3030*/  WARPSYNC.COLLECTIVE R103, `(.L_x_3279) ;  /* 0x0000000067087348 */ /* 0x000fea0003c00000 */
[----:B------:R0:W1:Y:S02]  /*3040*/  SHFL.DOWN P6, R86, R106, R105, R108 ;  /* 0x080000696a567389 */ /* 0x00006400000c006c */
[----:B01----:R-:W-:Y:S01]  /*3050*/  ENDCOLLECTIVE ;  /* 0x000000000000791b */ /* 0x003fe20003800000 */
.L_x_3279:
[----:B------:R-:W-:-:S04]  /*3060*/  FADD.FTZ R87, R64, R87 ;  /* 0x0000005740577221 */ /* 0x000fc80000010000 */
[----:B------:R-:W-:Y:S01]  /*3070*/  IMAD.MOV.U32 R106, RZ, RZ, R87 ;  /* 0x000000ffff6a7224 */ /* 0x000fe200078e0057 */
[----:B------:R-:W-:-:S07]  /*3080*/  MOV R66, R86 ;  /* 0x0000005600427202 */ /* 0x000fce0000000f00 */
[----:B------:R-:W-:Y:S05]  /*3090*/  WARPSYNC.COLLECTIVE R103, `(.L_x_3280) ;  /* 0x0000000067087348 */ /* 0x000fea0003c00000 */
[----:B------:R0:W1:Y:S02]  /*30a0*/  SHFL.DOWN P6, R86, R106, R105, R108 ;  /* 0x080000696a567389 */ /* 0x00006400000c006c */
[----:B01----:R-:W-:Y:S01]  /*30b0*/  ENDCOLLECTIVE ;  /* 0x000000000000791b */ /* 0x003fe20003800000 */
.L_x_3280:
[----:B------:R-:W-:-:S05]  /*30c0*/  FADD.FTZ R66, R67, R66 ;  /* 0x0000004243427221 */ /* 0x000fca0000010000 */
[----:B------:R-:W-:Y:S01]  /*30d0*/  MOV R106, R66 ;  /* 0x00000042006a7202 */ /* 0x000fe20000000f00 */
[----:B------:R-:W-:Y:S02]  /*30e0*/  IMAD.MOV.U32 R105, RZ, RZ, 0x1 ;  /* 0x00000001ff697424 */ /* 0x000fe400078e00ff */
[----:B------:R-:W-:-:S07]  /*30f0*/  FADD.FTZ R63, R87, R86 ;  /* 0x00000056573f7221 */ /* 0x000fce0000010000 */
[----:B------:R-:W-:Y:S05]  /*3100*/  WARPSYNC.COLLECTIVE R103, `(.L_x_3281) ;  /* 0x0000000067087348 */ /* 0x000fea0003c00000 */
[----:B------:R0:W1:Y:S02]  /*3110*/  SHFL.DOWN P6, R86, R106, R105, R108 ;  /* 0x080000696a567389 */ /* 0x00006400000c006c */
[----:B01----:R-:W-:Y:S01]  /*3120*/  ENDCOLLECTIVE ;  /* 0x000000000000791b */ /* 0x003fe20003800000 */
.L_x_3281:
[----:B------:R-:W-:Y:S01]  /*3130*/  IMAD.MOV.U32 R106, RZ, RZ, R63 ;  /* 0x000000ffff6a7224 */ /* 0x000fe200078e003f */
[----:B------:R-:W-:-:S07]  /*3140*/  MOV R65, R86 ;  /* 0x0000005600417202 */ /* 0x000fce0000000f00 */
[----:B------:R-:W-:Y:S05]  /*3150*/  WARPSYNC.COLLECTIVE R103, `(.L_x_3282) ;  /* 0x0000000067087348 */ /* 0x000fea0003c00000 */
[----:B------:R0:W1:Y:S02]  /*3160*/  SHFL.DOWN P6, R86, R106, R105, R108 ;  /* 0x080000696a567389 */ /* 0x00006400000c006c */
[----:B01----:R-:W-:Y:S01]  /*3170*/  ENDCOLLECTIVE ;  /* 0x000000000000791b */ /* 0x003fe20003800000 */
.L_x_3282:
[----:B------:R-:W-:Y:S01]  /*3180*/  MOV R102, R86 ;  /* 0x0000005600667202 */ /* 0x000fe20000000f00 */
[----:B------:R-:W-:Y:S06]  /*3190*/  BRA `(.L_x_3283) ;  /* 0xffffffe000f07947 */ /* 0x000fec000383ffff */
.L_x_3284:
        /* <DEDUP_REMOVED lines=14> */
.L_x_8565:


//--------------------- .text._ZN10layer_norm22ln_bwd_finalize_kernelINS_22Kernel_traits_finalizeILj1536E13__nv_bfloat16S2_fS2_fjLb0ELj1024ELj4ENS_18Kernel_traits_baseILj1536ES2_S2_fS2_fjLj1024EEEEELb0ELb1EEEvNS_9BwdParamsE --------------------------
	.section	.text._ZN10layer_norm22ln_bwd_finalize_kernelINS_22Kernel_traits_finalizeILj1536E13__nv_bfloat16S2_fS2_fjLb0ELj1024ELj4ENS_18Kernel_traits_baseILj1536ES2_S2_fS2_fjLj1024EEEEELb0ELb1EEEvNS_9BwdParamsE,"ax",@progbits
	.align	128
        .global         _ZN10layer_norm22ln_bwd_finalize_kernelINS_22Kernel_traits_finalizeILj1536E13__nv_bfloat16S2_fS2_fjLb0ELj1024ELj4ENS_18Kernel_traits_baseILj1536ES2_S2_fS2_fjLj1024EEEEELb0ELb1EEEvNS_9BwdParamsE
        .type           _ZN10layer_norm22ln_bwd_finalize_kernelINS_22Kernel_traits_finalizeILj1536E13__nv_bfloat16S2_fS2_fjLb0ELj1024ELj4ENS_18Kernel_traits_baseILj1536ES2_S2_fS2_fjLj1024EEEEELb0ELb1EEEvNS_9BwdParamsE,@function
        .size           _ZN10layer_norm22ln_bwd_finalize_kernelINS_22Kernel_traits_finalizeILj1536E13__nv_bfloat16S2_fS2_fjLb0ELj1024ELj4ENS_18Kernel_traits_baseILj1536ES2_S2_fS2_fjLj1024EEEEELb0ELb1EEEvNS_9BwdParamsE,(.L_x_8566 - _ZN10layer_norm22ln_bwd_finalize_kernelINS_22Kernel_traits_finalizeILj1536E13__nv_bfloat16S2_fS2_fjLb0ELj1024ELj4ENS_18Kernel_traits_baseILj1536ES2_S2_fS2_fjLj1024EEEEELb0ELb1EEEvNS_9BwdParamsE)
        .other          _ZN10layer_norm22ln_bwd_finalize_kernelINS_22Kernel_traits_finalizeILj1536E13__nv_bfloat16S2_fS2_fjLb0ELj1024ELj4ENS_18Kernel_traits_baseILj1536ES2_S2_fS2_fjLj1024EEEEELb0ELb1EEEvNS_9BwdParamsE,@"STO_CUDA_ENTRY STV_DEFAULT"
_ZN10layer_norm22ln_bwd_finalize_kernelINS_22Kernel_traits_finalizeILj1536E13__nv_bfloat16S2_fS2_fjLb0ELj1024ELj4ENS_18Kernel_traits_baseILj1536ES2_S2_fS2_fjLj1024EEEEELb0ELb1EEEvNS_9BwdParamsE:
.text._ZN10layer_norm22ln_bwd_finalize_kernelINS_22Kernel_traits_finalizeILj1536E13__nv_bfloat16S2_fS2_fjLb0ELj1024ELj4ENS_18Kernel_traits_baseILj1536ES2_S2_fS2_fjLj1024EEEEELb0ELb1EEEvNS_9BwdParamsE:
        /* <DEDUP_REMOVED lines=26> */
.L_x_3296:
        /* <DEDUP_REMOVED lines=31> */
.L_x_3289:
        /* <DEDUP_REMOVED lines=34> */
.L_x_3288:
[----:B------:R-:W-:Y:S05]  /*05b0*/  BSYNC B1 ;  /* 0x0000000000017941 */ /* 0x000fea0003800000 */
.L_x_3287:
        /* <DEDUP_REMOVED lines=25> */
.L_x_3291:
[----:B------:R-:W-:Y:S05]  /*0750*/  BSYNC B1 ;  /* 0x0000000000017941 */ /* 0x000fea0003800000 */
.L_x_3290:
        /* <DEDUP_REMOVED lines=12> */
.L_x_3286:
[----:B------:R-:W-:Y:S05]  /*0820*/  BSYNC B0 ;  /* 0x0000000000007941 */ /* 0x000fea0003800000 */
.L_x_3285:
        /* <DEDUP_REMOVED lines=29> */
.L_x_3307:
[----:B------:R-:W-:Y:S01]  /*0a00*/  @!P1 SHF.R.U32.HI R12, RZ, 0x3, R0 ;  /* 0x00000003ff0c9819 */ /* 0x000fe20000011600 */
[----:B----4-:R-:W-:Y:S01]  /*0a10*/  FADD.FTZ R14, R9, R14 ;  /* 0x0000000e090e7221 */ /* 0x010fe20000010000 */
[----:B---3--:R-:W-:Y:S02]  /*0a20*/  FADD.FTZ R11, R10, R11 ;  /* 0x0000000b0a0b7221 */ /* 0x008fe40000010000 */
[----:B------:R-:W-:-:S05]  /*0a30*/  @!P1 LOP3.LUT R12, R12, 0x1ffffffc, RZ, 0xc0, !PT ;  /* 0x1ffffffc0c0c9812 */ /* 0x000fca00078ec0ff */
[----:B------:R3:W-:Y:S04]  /*0a40*/  @!P1 STS [R12+UR4+0x2000], R14 ;  /* 0x0020000e0c009988 */ /* 0x0007e80008000804 */
[----:B------:R3:W-:Y:S02]  /*0a50*/  @!P1 STS [R12+UR4+0x2080], R11 ;  /* 0x0020800b0c009988 */ /* 0x0007e40008000804 */
.L_x_3292:
        /* <DEDUP_REMOVED lines=14> */
.L_x_3295:
[----:B------:R-:W-:Y:S05]  /*0b40*/  BSYNC B0 ;  /* 0x0000000000007941 */ /* 0x000fea0003800000 */
.L_x_3294:
[C---:B------:R-:W-:Y:S02]  /*0b50*/  ISETP.GT.U32.AND P1, PT, R3.reuse, -0x601, PT ;  /* 0xfffff9ff0300780c */ /* 0x040fe40003f24070 */
[----:B------:R-:W-:Y:S02]  /*0b60*/  IADD3 R3, R3, 0x600, RZ ;  /* 0x0000060003037810 */ /* 0x000fe40007ffe0ff */
[----:B------:R-:W-:-:S09]  /*0b70*/  IADD3 R4, R4, 0x300, RZ ;  /* 0x0000030004047810 */ /* 0x000fd20007ffe0ff */
[----:B------:R-:W-:Y:S05]  /*0b80*/  @P1 BRA `(.L_x_3296) ;  /* 0xfffffff400841947 */ /* 0x000fea000383ffff */
[----:B------:R-:W-:Y:S05]  /*0b90*/  EXIT ;  /* 0x000000000000794d */ /* 0x000fea0003800000 */
.L_x_3293:
[----:B------:R-:W-:Y:S01]  /*0ba0*/  HFMA2.MMA R22, -RZ, RZ, 0, 1.847743988037109375e-06 ;  /* 0x0000001fff167435 */ /* 0x000fe200000001ff */
[----:B0--3--:R-:W-:Y:S01]  /*0bb0*/  MOV R20, R10 ;  /* 0x0000000a00147202 */ /* 0x009fe20000000f00 */
[----:B------:R-:W-:Y:S01]  /*0bc0*/  IMAD.MOV.U32 R19, RZ, RZ, 0x1 ;  /* 0x00000001ff137424 */ /* 0x000fe200078e00ff */
[----:B------:R-:W-:-:S08]  /*0bd0*/  MOV R17, 0xffffffff ;  /* 0xffffffff00117802 */ /* 0x000fd00000000f00 */
[----:B-12---:R-:W-:Y:S05]  /*0be0*/  WARPSYNC.COLLECTIVE R17, `(.L_x_3297) ;  /* 0x0000000011087348 */ /* 0x006fea0003c00000 */
[----:B------:R0:W3:Y:S02]  /*0bf0*/  SHFL.BFLY P2, R18, R20, R19, R22 ;  /* 0x0c00001314127389 */ /* 0x0000e40000040016 */
[----:B0123--:R-:W-:Y:S01]  /*0c00*/  ENDCOLLECTIVE ;  /* 0x000000000000791b */ /* 0x00ffe20003800000 */
.L_x_3297:
[----:B------:R-:W-:Y:S01]  /*0c10*/  HFMA2.MMA R19, -RZ, RZ, 0, 1.1920928955078125e-07 ;  /* 0x00000002ff137435 */ /* 0x000fe200000001ff */
[----:B------:R-:W-:-:S05]  /*0c20*/  MOV R11, R18 ;  /* 0x00000012000b7202 */ /* 0x000fca0000000f00 */
[----:B------:R-:W-:-:S04]  /*0c30*/  FADD.FTZ R11, R10, R11 ;  /* 0x0000000b0a0b7221 */ /* 0x000fc80000010000 */
[----:B------:R-:W-:-:S07]  /*0c40*/  IMAD.MOV.U32 R20, RZ, RZ, R11 ;  /* 0x000000ffff147224 */ /* 0x000fce00078e000b */
[----:B------:R-:W-:Y:S05]  /*0c50*/  WARPSYNC.COLLECTIVE R17, `(.L_x_3298) ;  /* 0x0000000011087348 */ /* 0x000fea0003c00000 */
[----:B------:R0:W1:Y:S02]  /*0c60*/  SHFL.BFLY P2, R18, R20, R19, R22 ;  /* 0x0c00001314127389 */ /* 0x0000640000040016 */
[----:B01----:R-:W-:Y:S01]  /*0c70*/  ENDCOLLECTIVE ;  /* 0x000000000000791b */ /* 0x003fe20003800000 */
.L_x_3298:
[----:B------:R-:W-:Y:S01]  /*0c80*/  IMAD.MOV.U32 R19, RZ, RZ, 0x4 ;  /* 0x00000004ff137424 */ /* 0x000fe200078e00ff */
[----:B------:R-:W-:-:S05]  /*0c90*/  MOV R12, R18 ;  /* 0x00000012000c7202 */ /* 0x000fca0000000f00 */
[----:B------:R-:W-:-:S05]  /*0ca0*/  FADD.FTZ R12, R11, R12 ;  /* 0x0000000c0b0c7221 */ /* 0x000fca0000010000 */
[----:B------:R-:W-:-:S07]  /*0cb0*/  MOV R20, R12 ;  /* 0x0000000c00147202 */ /* 0x000fce0000000f00 */
[----:B------:R-:W-:Y:S05]  /*0cc0*/  WARPSYNC.COLLECTIVE R17, `(.L_x_3299) ;  /* 0x0000000011087348 */ /* 0x000fea0003c00000 */
[----:B------:R0:W1:Y:S02]  /*0cd0*/  SHFL.BFLY P2, R18, R20, R19, R22 ;  /* 0x0c00001314127389 */ /* 0x0000640000040016 */
[----:B01----:R-:W-:Y:S01]  /*0ce0*/  ENDCOLLECTIVE ;  /* 0x000000000000791b */ /* 0x003fe20003800000 */
.L_x_3299:
[----:B------:R-:W-:Y:S01]  /*0cf0*/  HFMA2.MMA R19, -RZ, RZ, 0, 4.76837158203125e-07 ;  /* 0x00000008ff137435 */ /* 0x000fe200000001ff */
[----:B------:R-:W-:-:S05]  /*0d00*/  MOV R13, R18 ;  /* 0x00000012000d7202 */ /* 0x000fca0000000f00 */
[----:B------:R-:W-:-:S05]  /*0d10*/  FADD.FTZ R13, R12, R13 ;  /* 0x0000000d0c0d7221 */ /* 0x000fca0000010000 */
[----:B------:R-:W-:-:S07]  /*0d20*/  MOV R20, R13 ;  /* 0x0000000d00147202 */ /* 0x000fce0000000f00 */
[----:B------:R-:W-:Y:S05]  /*0d30*/  WARPSYNC.COLLECTIVE R17, `(.L_x_3300) ;  /* 0x0000000011087348 */ /* 0x000fea0003c00000 */
[----:B------:R0:W1:Y:S02]  /*0d40*/  SHFL.BFLY P2, R18, R20, R19, R22 ;  /* 0x0c00001314127389 */ /* 0x0000640000040016 */
[----:B01----:R-:W-:Y:S01]  /*0d50*/  ENDCOLLECTIVE ;  /* 0x000000000000791b */ /* 0x003fe20003800000 */
.L_x_3300:
[----:B------:R-:W-:Y:S01]  /*0d60*/  HFMA2.MMA R19, -RZ, RZ, 0, 9.5367431640625e-07 ;  /* 0x00000010ff137435 */ /* 0x000fe200000001ff */
[----:B------:R-:W-:-:S04]  /*0d70*/  IMAD.MOV.U32 R10, RZ, RZ, R18 ;  /* 0x000000ffff0a7224 */ /* 0x000fc800078e0012 */
[----:B------:R-:W-:-:S05]  /*0d80*/  FADD.FTZ R10, R13, R10 ;  /* 0x0000000a0d0a7221 */ /* 0x000fca0000010000 */
[----:B------:R-:W-:-:S07]  /*0d90*/  MOV R20, R10 ;  /* 0x0000000a00147202 */ /* 0x000fce0000000f00 */
[----:B------:R-:W-:Y:S05]  /*0da0*/  WARPSYNC.COLLECTIVE R17, `(.L_x_3301) ;  /* 0x0000000011087348 */ /* 0x000fea0003c00000 */
[----:B------:R0:W1:Y:S02]  /*0db0*/  SHFL.BFLY P2, R18, R20, R19, R22 ;  /* 0x0c00001314127389 */ /* 0x0000640000040016 */
[----:B01----:R-:W-:Y:S01]  /*0dc0*/  ENDCOLLECTIVE ;  /* 0x000000000000791b */ /* 0x003fe20003800000 */
.L_x_3301:
[----:B------:R-:W-:Y:S01]  /*0dd0*/  HFMA2.MMA R19, -RZ, RZ, 0, 5.9604644775390625e-08 ;  /* 0x00000001ff137435 */ /* 0x000fe200000001ff */
[----:B------:R-:W-:Y:S01]  /*0de0*/  IMAD.MOV.U32 R20, RZ, RZ, R9 ;  /* 0x000000ffff147224 */ /* 0x000fe200078e0009 */
[----:B------:R-:W-:-:S09]  /*0df0*/  MOV R11, R18 ;  /* 0x00000012000b7202 */ /* 0x000fd20000000f00 */
[----:B------:R-:W-:Y:S05]  /*0e00*/  WARPSYNC.COLLECTIVE R17, `(.L_x_3302) ;  /* 0x0000000011087348 */ /* 0x000fea0003c00000 */
[----:B------:R0:W1:Y:S02]  /*0e10*/  SHFL.BFLY P2, R18, R20, R19, R22 ;  /* 0x0c00001314127389 */ /* 0x0000640000040016 */
[----:B01----:R-:W-:Y:S01]  /*0e20*/  ENDCOLLECTIVE ;  /* 0x000000000000791b */ /* 0x003fe20003800000 */
.L_x_3302:
[----:B------:R-:W-:Y:S01]  /*0e30*/  HFMA2.MMA R19, -RZ, RZ, 0, 1.1920928955078125e-07 ;  /* 0x00000002ff137435 */ /* 0x000fe200000001ff */
[----:B------:R-:W-:-:S05]  /*0e40*/  MOV R12, R18 ;  /* 0x00000012000c7202 */ /* 0x000fca0000000f00 */
[----:B------:R-:W-:-:S05]  /*0e50*/  FADD.FTZ R14, R9, R12 ;  /* 0x0000000c090e7221 */ /* 0x000fca0000010000 */
[----:B------:R-:W-:-:S07]  /*0e60*/  MOV R20, R14 ;  /* 0x0000000e00147202 */ /* 0x000fce0000000f00 */
[----:B------:R-:W-:Y:S05]  /*0e70*/  WARPSYNC.COLLECTIVE R17, `(.L_x_3303) ;  /* 0x0000000011087348 */ /* 0x000fea0003c00000 */
[----:B------:R0:W1:Y:S02]  /*0e80*/  SHFL.BFLY P2, R18, R20, R19, R22 ;  /* 0x0c00001314127389 */ /* 0x0000640000040016 */
[----:B01----:R-:W-:Y:S01]  /*0e90*/  ENDCOLLECTIVE ;  /* 0x000000000000791b */ /* 0x003fe20003800000 */
.L_x_3303:
[----:B------:R-:W-:Y:S01]  /*0ea0*/  HFMA2.MMA R19, -RZ, RZ, 0, 2.384185791015625e-07 ;  /* 0x00000004ff137435 */ /* 0x000fe200000001ff */
[----:B------:R-:W-:-:S04]  /*0eb0*/  IMAD.MOV.U32 R13, RZ, RZ, R18 ;  /* 0x000000ffff0d7224 */ /* 0x000fc800078e0012 */
[----:B------:R-:W-:-:S05]  /*0ec0*/  FADD.FTZ R15, R14, R13 ;  /* 0x0000000d0e0f7221 */ /* 0x000fca0000010000 */
[----:B------:R-:W-:-:S07]  /*0ed0*/  MOV R20, R15 ;  /* 0x0000000f00147202 */ /* 0x000fce0000000f00 */
[----:B------:R-:W-:Y:S05]  /*0ee0*/  WARPSYNC.COLLECTIVE R17, `(.L_x_3304) ;  /* 0x0000000011087348 */ /* 0x000fea0003c00000 */
[----:B------:R0:W1:Y:S02]  /*0ef0*/  SHFL.BFLY P2, R18, R20, R19, R22 ;  /* 0x0c00001314127389 */ /* 0x0000640000040016 */
[----:B01----:R-:W-:Y:S01]  /*0f00*/  ENDCOLLECTIVE ;  /* 0x000000000000791b */ /* 0x003fe20003800000 */
.L_x_3304:
[----:B------:R-:W-:Y:S01]  /*0f10*/  IMAD.MOV.U32 R19, RZ, RZ, 0x8 ;  /* 0x00000008ff137424 */ /* 0x000fe200078e00ff */
[----:B------:R-:W-:-:S05]  /*0f20*/  MOV R16, R18 ;  /* 0x0000001200107202 */ /* 0x000fca0000000f00 */
[----:B------:R-:W-:-:S05]  /*0f30*/  FADD.FTZ R16, R15, R16 ;  /* 0x000000100f107221 */ /* 0x000fca0000010000 */
[----:B------:R-:W-:-:S07]  /*0f40*/  MOV R20, R16 ;  /* 0x0000001000147202 */ /* 0x000fce0000000f00 */
[----:B------:R-:W-:Y:S05]  /*0f50*/  WARPSYNC.COLLECTIVE R17, `(.L_x_3305) ;  /* 0x0000000011087348 */ /* 0x000fea0003c00000 */
[----:B------:R0:W1:Y:S02]  /*0f60*/  SHFL.BFLY P2, R18, R20, R19, R22 ;  /* 0x0c00001314127389 */ /* 0x0000640000040016 */
[----:B01----:R-:W-:Y:S01]  /*0f70*/  ENDCOLLECTIVE ;  /* 0x000000000000791b */ /* 0x003fe20003800000 */
.L_x_3305:
[----:B------:R-:W-:Y:S01]  /*0f80*/  HFMA2.MMA R19, -RZ, RZ, 0, 9.5367431640625e-07 ;  /* 0x00000010ff137435 */ /* 0x000fe200000001ff */
[----:B------:R-:W-:-:S05]  /*0f90*/  MOV R9, R18 ;  /* 0x0000001200097202 */ /* 0x000fca0000000f00 */
[----:B------:R-:W-:-:S05]  /*0fa0*/  FADD.FTZ R9, R16, R9 ;  /* 0x0000000910097221 */ /* 0x000fca0000010000 */
[----:B------:R-:W-:-:S07]  /*0fb0*/  MOV R20, R9 ;  /* 0x0000000900147202 */ /* 0x000fce0000000f00 */
[----:B------:R-:W-:Y:S05]  /*0fc0*/  WARPSYNC.COLLECTIVE R17, `(.L_x_3306) ;  /* 0x0000000011087348 */ /* 0x000fea0003c00000 */
[----:B------:R0:W1:Y:S02]  /*0fd0*/  SHFL.BFLY P2, R18, R20, R19, R22 ;  /* 0x0c00001314127389 */ /* 0x0000640000040016 */
[----:B01----:R-:W-:Y:S01]  /*0fe0*/  ENDCOLLECTIVE ;  /* 0x000000000000791b */ /* 0x003fe20003800000 */
.L_x_3306:
[----:B------:R-:W-:Y:S01]  /*0ff0*/  MOV R14, R18 ;  /* 0x00000012000e7202 */ /* 0x000fe20000000f00 */
[----:B------:R-:W-:Y:S06]  /*1000*/  BRA `(.L_x_3307) ;  /* 0xfffffff8007c7947 */ /* 0x000fec000383ffff */
.L_x_3308:
        /* <DEDUP_REMOVED lines=15> */
.L_x_8566:


//--------------------- .text._ZN10layer_norm13ln_bwd_kernelINS_13Kernel_traitsI13__nv_bfloat16S2_fS2_fjLj1536ELj1ELj1ELj4ELj8ENS_18Kernel_traits_baseILj1536ES2_S2_fS2_fjLj128EEEEELb1ELb0ELb1ELb1EEEvNS_9BwdParamsE --------------------------
	.section	.text._ZN10layer_norm13ln_bwd_kernelINS_13Kernel_traitsI13__nv_bfloat16S2_fS2_fjLj1536ELj1ELj1ELj4ELj8ENS_18Kernel_traits_baseILj1536ES2_S2_fS2_fjLj128EEEEELb1ELb0ELb1ELb1EEEvNS_9BwdParamsE,"ax",@progbits
	.align	128
        .global         _ZN10layer_norm13ln_bwd_kernelINS_13Kernel_traitsI13__nv_bfloat16S2_fS2_fjLj1536ELj1ELj1ELj4ELj8ENS_18Kernel_traits_baseILj1536ES2_S2_fS2_fjLj128EEEEELb1ELb0ELb1ELb1EEEvNS_9BwdParamsE
        .type           _ZN10layer_norm13ln_bwd_kernelINS_13Kernel_traitsI13__nv_bfloat16S2_fS2_fjLj1536ELj1ELj1ELj4ELj8ENS_18Kernel_traits_baseILj1536ES2_S2_fS2_fjLj128EEEEELb1ELb0ELb1ELb1EEEvNS_9BwdParamsE,@function
        .size           _ZN10layer_norm13ln_bwd_kernelINS_13Kernel_traitsI13__nv_bfloat16S2_fS2_fjLj1536ELj1ELj1ELj4ELj8ENS_18Kernel_traits_baseILj1536ES2_S2_fS2_fjLj128EEEEELb1ELb0ELb1ELb1EEEvNS_9BwdParamsE,(.L_x_8567 - _ZN10layer_norm13ln_bwd_kernelINS_13Kernel_traitsI13__nv_bfloat16S2_fS2_fjLj1536ELj1ELj1ELj4ELj8ENS_18Kernel_traits_baseILj1536ES2_S2_fS2_fjLj128EEEEELb1ELb0ELb1ELb1EEEvNS_9BwdParamsE)
        .other          _ZN10layer_norm13ln_bwd_kernelINS_13Kernel_traitsI13__nv_bfloat16S2_fS2_fjLj1536ELj1ELj1ELj4ELj8ENS_18Kernel_traits_baseILj1536ES2_S2_fS2_fjLj128EEEEELb1ELb0ELb1ELb1EEEvNS_9BwdParamsE,@"STO_CUDA_ENTRY STV_DEFAULT"
_ZN10layer_norm13ln_bwd_kernelINS_13Kernel_traitsI13__nv_bfloat16S2_fS2_fjLj1536ELj1ELj1ELj4ELj8ENS_18Kernel_traits_baseILj1536ES2_S2_fS2_fjLj128EEEEELb1ELb0ELb1ELb1EEEvNS_9BwdParamsE:
.text._ZN10layer_norm13ln_bwd_kernelINS_13Kernel_traitsI13__nv_bfloat16S2_fS2_fjLj1536ELj1ELj1ELj4ELj8ENS_18Kernel_traits_baseILj1536ES2_S2_fS2_fjLj128EEEEELb1ELb0ELb1ELb1EEEvNS_9BwdParamsE:
        /* <DEDUP_REMOVED lines=25> */
.L_x_3309:
        /* <DEDUP_REMOVED lines=21> */
[C---:B--2---:R-:W-:Y:S01]  /*02e0*/  SHF.R.U64 R9, R6.reuse, 0x10, R7 ;  /* 0x0000001006097819 */ /* 0x044fe20000001207 */
[----:B------:R-:W-:Y:S01]  /*02f0*/  IMAD.U32 R16, R7, 0x10000, RZ ;  /* 0x0001000007107824 */ /* 0x000fe200078e00ff */
[----:B------:R-:W-:-:S02]  /*0300*/  SHF.L.U32 R17, R6, 0x10, RZ ;  /* 0x0000001006117819 */ /* 0x000fc400000006ff */
[----:B------:R-:W-:Y:S01]  /*0310*/  SHF.R.U32.HI R8, RZ, 0x10, R7 ;  /* 0x00000010ff087819 */ /* 0x000fe20000011607 */
[----:B---3--:R-:W-:Y:S01]  /*0320*/  IMAD.U32 R14, R13, 0x10000, RZ ;  /* 0x000100000d0e7824 */ /* 0x008fe200078e00ff */
[--C-:B------:R-:W-:Y:S02]  /*0330*/  SHF.R.U64 R7, R12, 0x10, R13.reuse ;  /* 0x000000100c077819 */ /* 0x100fe4000000120d */
[----:B------:R-:W-:Y:S02]  /*0340*/  SHF.R.U32.HI R6, RZ, 0x10, R13 ;  /* 0x00000010ff067819 */ /* 0x000fe4000001160d */
[----:B------:R-:W0:Y:S01]  /*0350*/  LDC.U8 R13, c[0x0][0x2a0] ;  /* 0x0000a800ff0d7b82 */ /* 0x000e220000000000 */
[--C-:B----4-:R-:W-:Y:S02]  /*0360*/  SHF.R.U64 R11, R4, 0x10, R5.reuse ;  /* 0x00000010040b7819 */ /* 0x110fe40000001205 */
[----:B------:R-:W-:Y:S01]  /*0370*/  SHF.R.U32.HI R10, RZ, 0x10, R5 ;  /* 0x00000010ff0a7819 */ /* 0x000fe20000011605 */
[----:B------:R-:W-:Y:S01]  /*0380*/  IMAD.U32 R18, R5, 0x10000, RZ ;  /* 0x0001000005127824 */ /* 0x000fe200078e00ff */
[----:B------:R-:W-:Y:S01]  /*0390*/  SHF.L.U32 R15, R12, 0x10, RZ ;  /* 0x000000100c0f7819 */ /* 0x000fe200000006ff */
[----:B------:R-:W-:Y:S01]  /*03a0*/  IMAD.U32 R11, R11, 0x10000, RZ ;  /* 0x000100000b0b7824 */ /* 0x000fe200078e00ff */
[----:B------:R-:W-:Y:S01]  /*03b0*/  SHF.L.U32 R19, R4, 0x10, RZ ;  /* 0x0000001004137819 */ /* 0x000fe200000006ff */
[----:B------:R-:W-:Y:S01]  /*03c0*/  IMAD.U32 R9, R9, 0x10000, RZ ;  /* 0x0001000009097824 */ /* 0x000fe200078e00ff */
[----:B------:R-:W-:Y:S01]  /*03d0*/  LOP3.LUT R12, R73, 0x7f, RZ, 0xc0, !PT ;  /* 0x0000007f490c7812 */ /* 0x000fe200078ec0ff */
[----:B------:R-:W-:Y:S01]  /*03e0*/  IMAD.U32 R7, R7, 0x10000, RZ ;  /* 0x0001000007077824 */ /* 0x000fe200078e00ff */
[----:B------:R-:W-:-:S02]  /*03f0*/  SHF.L.U32 R10, R10, 0x10, RZ ;  /* 0x000000100a0a7819 */ /* 0x000fc400000006ff */
[----:B------:R-:W-:Y:S02]  /*0400*/  SHF.L.U32 R8, R8, 0x10, RZ ;  /* 0x0000001008087819 */ /* 0x000fe400000006ff */
[----:B------:R-:W-:-:S07]  /*0410*/  SHF.L.U32 R6, R6, 0x10, RZ ;  /* 0x0000001006067819 */ /* 0x000fce00000006ff */
.L_x_3345:
[----:B0-----:R-:W1:Y:S08]  /*0420*/  LDC.64 R4, c[0x0][0x288] ;  /* 0x0000a200ff047b82 */ /* 0x001e700000000a00 */
[----:B---3--:R-:W2:Y:S08]  /*0430*/  LDC.64 R60, c[0x0][0x258] ;  /* 0x00009600ff3c7b82 */ /* 0x008eb00000000a00 */
[----:B------:R-:W3:Y:S01]  /*0440*/  LDC.64 R2, c[0x0][0x280] ;  /* 0x0000a000ff027b82 */ /* 0x000ee20000000a00 */
[----:B-1----:R-:W-:-:S07]  /*0450*/  IMAD.WIDE R62, R72, 0x4, R4 ;  /* 0x00000004483e7825 */ /* 0x002fce00078e0204 */
[----:B------:R-:W1:Y:S01]  /*0460*/  LDC R89, c[0x0][0x218] ;  /* 0x00008600ff597b82 */ /* 0x000e620000000800 */
[----:B------:R-:W4:Y:S01]  /*0470*/  LDG.E R62, desc[UR4][R62.64] ;  /* 0x000000043e3e7981 */ /* 0x000f22000c1e1900 */
[----:B--2---:R-:W-:-:S06]  /*0480*/  IMAD.WIDE R60, R72, 0x4, R60 ;  /* 0x00000004483c7825 */ /* 0x004fcc00078e023c */
[----:B------:R-:W2:Y:S01]  /*0490*/  LDC.64 R86, c[0x0][0x2c8] ;  /* 0x0000b200ff567b82 */ /* 0x000ea20000000a00 */
[----:B------:R0:W5:Y:S01]  /*04a0*/  LDG.E R5, desc[UR4][R60.64] ;  /* 0x000000043c057981 */ /* 0x000162000c1e1900 */
[----:B---3--:R-:W-:-:S05]  /*04b0*/  IMAD.WIDE R2, R72, 0x4, R2 ;  /* 0x0000000448027825 */ /* 0x008fca00078e0202 */
[----:B------:R3:W5:Y:S01]  /*04c0*/  LDG.E R107, desc[UR4][R2.64] ;  /* 0x00000004026b7981 */ /* 0x000762000c1e1900 */
[----:B-1----:R-:W-:-:S05]  /*04d0*/  IMAD R0, R72, R89, RZ ;  /* 0x0000005948007224 */ /* 0x002fca00078e02ff */
        /* <DEDUP_REMOVED lines=10> */
[----:B0--3--:R-:W-:Y:S05]  /*0580*/  @P4 BRA `(.L_x_3312) ;  /* 0x0000000000684947 */ /* 0x009fea0003800000 */
        /* <DEDUP_REMOVED lines=11> */
[----:B------:R1:W5:Y:S03]  /*0640*/  @P0 LDG.E.128 R44, desc[UR4][R108.64] ;  /* 0x000000046c2c0981 */ /* 0x000366000c1e1d00 */
[----:B------:R-:W-:Y:S01]  /*0650*/  @P5 LEA.HI R63, R63, R0, RZ, 0x2 ;  /* 0x000000003f3f5211 */ /* 0x000fe200078f10ff */
[----:B------:R1:W5:Y:S03]  /*0660*/  @P0 LDG.E.128 R48, desc[UR4][R104.64] ;  /* 0x0000000468300981 */ /* 0x000366000c1e1d00 */
[----:B------:R-:W-:Y:S01]  /*0670*/  @P5 LEA.HI.SX32 R65, R63, R12, 0x1e ;  /* 0x0000000c3f415211 */ /* 0x000fe200078ff2ff */
[----:B------:R1:W5:Y:S03]  /*0680*/  @P0 LDG.E.128 R52, desc[UR4][R86.64] ;  /* 0x0000000456340981 */ /* 0x000366000c1e1d00 */
[C---:B------:R-:W-:Y:S01]  /*0690*/  IADD3 R67, R65.reuse, 0x100, RZ ;  /* 0x0000010041437810 */ /* 0x040fe20007ffe0ff */
[----:B------:R-:W-:-:S02]  /*06a0*/  VIADD R63, R65, 0x80 ;  /* 0x00000080413f7836 */ /* 0x000fc40000000000 */
[----:B0-----:R-:W-:-:S04]  /*06b0*/  IMAD.WIDE.U32 R64, R65, 0x4, R60 ;  /* 0x0000000441407825 */ /* 0x001fc800078e003c */
[--C-:B------:R-:W-:Y:S01]  /*06c0*/  IMAD.WIDE.U32 R62, R63, 0x4, R60.reuse ;  /* 0x000000043f3e7825 */ /* 0x100fe200078e003c */
[----:B------:R1:W5:Y:S03]  /*06d0*/  LDG.E R106, desc[UR4][R64.64] ;  /* 0x00000004406a7981 */ /* 0x000366000c1e1900 */
[----:B------:R-:W-:Y:S01]  /*06e0*/  IMAD.WIDE.U32 R60, R67, 0x4, R60 ;  /* 0x00000004433c7825 */ /* 0x000fe200078e003c */
[----:B------:R1:W5:Y:S04]  /*06f0*/  LDG.E R102, desc[UR4][R62.64] ;  /* 0x000000043e667981 */ /* 0x000368000c1e1900 */
[----:B------:R1:W5:Y:S01]  /*0700*/  LDG.E R0, desc[UR4][R60.64] ;  /* 0x000000043c007981 */ /* 0x000362000c1e1900 */
[----:B------:R-:W-:Y:S01]  /*0710*/  CS2R R66, SRZ ;  /* 0x0000000000427805 */ /* 0x000fe2000001ff00 */
[----:B------:R-:W-:Y:S06]  /*0720*/  BRA `(.L_x_3313) ;  /* 0x0000000800787947 */ /* 0x000fec0003800000 */
.L_x_3312:
        /* <DEDUP_REMOVED lines=10> */
[----:B0-----:R-:W-:Y:S01]  /*07d0*/  IMAD.WIDE.U32 R84, R81, 0x8, R64 ;  /* 0x0000000851547825 */ /* 0x001fe200078e0040 */
[----:B-----5:R-:W-:Y:S01]  /*07e0*/  ISETP.GE.AND P5, PT, R107, 0x1, PT ;  /* 0x000000016b00780c */ /* 0x020fe20003fa6270 */
[----:B------:R-:W0:Y:S02]  /*07f0*/  LDC.64 R90, c[0x0][0x240] ;  /* 0x00009000ff5a7b82 */ /* 0x000e240000000a00 */
[----:B------:R-:W-:Y:S02]  /*0800*/  VIADD R81, R81, 0x100 ;  /* 0x0000010051517836 */ /* 0x000fe40000000000 */
[----:B-1----:R-:W-:Y:S01]  /*0810*/  IMAD.WIDE R66, R72, 0x4, R66 ;  /* 0x0000000448427825 */ /* 0x002fe200078e0242 */
[----:B------:R-:W3:Y:S03]  /*0820*/  LDG.E.64 R84, desc[UR4][R84.64] ;  /* 0x0000000454547981 */ /* 0x000ee6000c1e1b00 */
[--C-:B------:R-:W-:Y:S01]  /*0830*/  IMAD.WIDE.U32 R82, R83, 0x8, R64.reuse ;  /* 0x0000000853527825 */ /* 0x100fe200078e0040 */
[----:B------:R-:W4:Y:S03]  /*0840*/  LDG.E R79, desc[UR4][R66.64] ;  /* 0x00000004424f7981 */ /* 0x000f26000c1e1900 */
[----:B------:R-:W-:-:S02]  /*0850*/  IMAD.WIDE.U32 R80, R81, 0x8, R64 ;  /* 0x0000000851507825 */ /* 0x000fc400078e0040 */
[----:B------:R-:W4:Y:S02]  /*0860*/  LDG.E.64 R82, desc[UR4][R82.64] ;  /* 0x0000000452527981 */ /* 0x000f24000c1e1b00 */
[--C-:B--2---:R-:W-:Y:S02]  /*0870*/  IMAD.WIDE.U32 R60, R88, 0x10, R2.reuse ;  /* 0x00000010583c7825 */ /* 0x104fe400078e0002 */
[----:B------:R-:W2:Y:S02]  /*0880*/  LDG.E.64 R80, desc[UR4][R80.64] ;  /* 0x0000000450507981 */ /* 0x000ea4000c1e1b00 */
[--C-:B------:R-:W-:Y:S02]  /*0890*/  IMAD.WIDE.U32 R64, R78, 0x10, R2.reuse ;  /* 0x000000104e407825 */ /* 0x100fe400078e0002 */
[----:B------:R-:W2:Y:S02]  /*08a0*/  LDG.E.128 R60, desc[UR4][R60.64] ;  /* 0x000000043c3c7981 */ /* 0x000ea4000c1e1d00 */
[----:B------:R-:W-:-:S02]  /*08b0*/  IMAD.WIDE.U32 R68, R4, 0x10, R2 ;  /* 0x0000001004447825 */ /* 0x000fc400078e0002 */
[----:B------:R-:W2:Y:S04]  /*08c0*/  LDG.E.128 R64, desc[UR4][R64.64] ;  /* 0x0000000440407981 */ /* 0x000ea8000c1e1d00 */
[----:B------:R-:W2:Y:S01]  /*08d0*/  LDG.E.128 R68, desc[UR4][R68.64] ;  /* 0x0000000444447981 */ /* 0x000ea2000c1e1d00 */
[----:B------:R-:W-:-:S05]  /*08e0*/  @P5 IADD3 R0, R107, -0x1, RZ ;  /* 0xffffffff6b005810 */ /* 0x000fca0007ffe0ff */
[----:B------:R-:W-:-:S05]  /*08f0*/  @P5 IMAD R0, R0, R89, RZ ;  /* 0x0000005900005224 */ /* 0x000fca00078e02ff */
[----:B------:R-:W-:-:S04]  /*0900*/  @P5 SHF.R.S32.HI R3, RZ, 0x1f, R0 ;  /* 0x0000001fff035819 */ /* 0x000fc80000011400 */
[----:B------:R-:W-:Y:S01]  /*0910*/  @P5 LEA.HI R95, R3, R0, RZ, 0x2 ;  /* 0x00000000035f5211 */ /* 0x000fe200078f10ff */
[----:B------:R-:W-:Y:S02]  /*0920*/  IMAD.U32 R3, RZ, RZ, UR14 ;  /* 0x0000000eff037e24 */ /* 0x000fe4000f8e00ff */
[----:B------:R-:W-:-:S03]  /*0930*/  IMAD.U32 R2, RZ, RZ, UR15 ;  /* 0x0000000fff027e24 */ /* 0x000fc6000f8e00ff */
[----:B------:R-:W-:-:S04]  /*0940*/  ISETP.NE.U32.AND P0, PT, R3, RZ, PT ;  /* 0x000000ff0300720c */ /* 0x000fc80003f05070 */
[----:B------:R-:W-:Y:S02]  /*0950*/  ISETP.NE.AND.EX P0, PT, R2, RZ, PT, P0 ;  /* 0x000000ff0200720c */ /* 0x000fe40003f05300 */
[----:B------:R-:W-:Y:S02]  /*0960*/  MOV R93, RZ ;  /* 0x000000ff005d7202 */ /* 0x000fe40000000f00 */
[----:B------:R-:W-:-:S04]  /*0970*/  @P5 LEA.HI.SX32 R93, R95, R12, 0x1e ;  /* 0x0000000c5f5d5211 */ /* 0x000fc800078ff2ff */
[C---:B------:R-:W-:Y:S01]  /*0980*/  IADD3 R103, R93.reuse, 0x80, RZ ;  /* 0x000000805d677810 */ /* 0x040fe20007ffe0ff */
[----:B------:R-:W-:-:S04]  /*0990*/  VIADD R95, R93, 0x100 ;  /* 0x000001005d5f7836 */ /* 0x000fc80000000000 */
[----:B------:R-:W5:Y:S04]  /*09a0*/  @P0 LDG.E.128 R44, desc[UR4][R108.64] ;  /* 0x000000046c2c0981 */ /* 0x000f68000c1e1d00 */
[----:B------:R-:W5:Y:S04]  /*09b0*/  @P0 LDG.E.128 R48, desc[UR4][R104.64] ;  /* 0x0000000468300981 */ /* 0x000f68000c1e1d00 */
[----:B------:R-:W5:Y:S01]  /*09c0*/  @P0 LDG.E.128 R52, desc[UR4][R86.64] ;  /* 0x0000000456340981 */ /* 0x000f62000c1e1d00 */
[----:B------:R-:W-:Y:S01]  /*09d0*/  ISETP.NE.AND P0, PT, R13, RZ, PT ;  /* 0x000000ff0d00720c */ /* 0x000fe20003f05270 */
[----:B0-----:R-:W-:-:S04]  /*09e0*/  IMAD.WIDE.U32 R92, R93, 0x4, R90 ;  /* 0x000000045d5c7825 */ /* 0x001fc800078e005a */
[--C-:B------:R-:W-:Y:S01]  /*09f0*/  IMAD.WIDE.U32 R102, R103, 0x4, R90.reuse ;  /* 0x0000000467667825 */ /* 0x100fe200078e005a */
[----:B------:R0:W5:Y:S03]  /*0a00*/  LDG.E R106, desc[UR4][R92.64] ;  /* 0x000000045c6a7981 */ /* 0x000166000c1e1900 */
[----:B------:R-:W-:Y:S02]  /*0a10*/  IMAD.WIDE.U32 R90, R95, 0x4, R90 ;  /* 0x000000045f5a7825 */ /* 0x000fe400078e005a */
[----:B------:R-:W5:Y:S04]  /*0a20*/  LDG.E R102, desc[UR4][R102.64] ;  /* 0x0000000466667981 */ /* 0x000f68000c1e1900 */
[----:B------:R1:W5:Y:S01]  /*0a30*/  LDG.E R0, desc[UR4][R90.64] ;  /* 0x000000045a007981 */ /* 0x000362000c1e1900 */
[----:B---3--:R-:W-:-:S02]  /*0a40*/  MOV R99, R84 ;  /* 0x0000005400637202 */ /* 0x008fc40000000f00 */
[----:B----4-:R-:W-:Y:S02]  /*0a50*/  FSEL R79, R79, RZ, !P0 ;  /* 0x000000ff4f4f7208 */ /* 0x010fe40004000000 */
[--C-:B------:R-:W-:Y:S02]  /*0a60*/  SHF.R.U64 R95, R84, 0x10, R85.reuse ;  /* 0x00000010545f7819 */ /* 0x100fe40000001255 */
[----:B------:R-:W-:Y:S01]  /*0a70*/  SHF.L.U32 R99, R99, 0x10, RZ ;  /* 0x0000001063637819 */ /* 0x000fe200000006ff */
[--C-:B------:R-:W-:Y:S01]  /*0a80*/  IMAD.MOV.U32 R94, RZ, RZ, R85.reuse ;  /* 0x000000ffff5e7224 */ /* 0x100fe200078e0055 */
[----:B0-----:R-:W-:Y:S01]  /*0a90*/  SHF.R.U32.HI R92, RZ, 0x10, R85 ;  /* 0x00000010ff5c7819 */ /* 0x001fe20000011655 */
[C---:B--2---:R-:W-:Y:S01]  /*0aa0*/  FADD.FTZ R98, -R79.reuse, R60 ;  /* 0x0000003c4f627221 */ /* 0x044fe20000010100 */
[C---:B-1----:R-:W-:Y:S01]  /*0ab0*/  FADD.FTZ R90, -R79.reuse, R62 ;  /* 0x0000003e4f5a7221 */ /* 0x042fe20000010100 */
[C---:B------:R-:W-:Y:S01]  /*0ac0*/  FADD.FTZ R64, -R79.reuse, R64 ;  /* 0x000000404f407221 */ /* 0x040fe20000010100 */
[C---:B------:R-:W-:Y:S01]  /*0ad0*/  FADD.FTZ R100, -R79.reuse, R61 ;  /* 0x0000003d4f647221 */ /* 0x040fe20000010100 */
[--C-:B------:R-:W-:Y:S01]  /*0ae0*/  IMAD.MOV.U32 R62, RZ, RZ, R81.reuse ;  /* 0x000000ffff3e7224 */ /* 0x100fe200078e0051 */
[----:B------:R-:W-:Y:S01]  /*0af0*/  SHF.R.U64 R61, R80, 0x10, R81 ;  /* 0x00000010503d7819 */ /* 0x000fe20000001251 */
[----:B------:R-:W-:Y:S01]  /*0b00*/  FADD.FTZ R112, -R79, R69 ;  /* 0x000000454f707221 */ /* 0x000fe20000010100 */
[C---:B------:R-:W-:Y:S01]  /*0b10*/  FMUL.FTZ R103, R5.reuse, R98 ;  /* 0x0000006205677220 */ /* 0x040fe20000410000 */
[----:B------:R-:W-:Y:S01]  /*0b20*/  FMUL.FTZ R69, R5, R64 ;  /* 0x0000004005457220 */ /* 0x000fe20000410000 */
[----:B------:R-:W-:-:S02]  /*0b30*/  IMAD.U32 R64, R95, 0x10000, RZ ;  /* 0x000100005f407824 */ /* 0x000fc400078e00ff */
[-C--:B------:R-:W-:Y:S01]  /*0b40*/  FMUL.FTZ R101, R19, R99.reuse ;  /* 0x0000006313657220 */ /* 0x080fe20000410000 */
[----:B------:R-:W-:Y:S01]  /*0b50*/  SHF.L.U32 R95, R94, 0x10, RZ ;  /* 0x000000105e5f7819 */ /* 0x000fe200000006ff */
[----:B------:R-:W-:Y:S01]  /*0b60*/  FADD.FTZ R104, -R79, R63 ;  /* 0x0000003f4f687221 */ /* 0x000fe20000010100 */
[----:B------:R-:W-:Y:S01]  /*0b70*/  FMUL.FTZ R97, R5, R90 ;  /* 0x0000005a05617220 */ /* 0x000fe20000410000 */
[----:B------:R-:W-:Y:S01]  /*0b80*/  FADD.FTZ R28, R28, R99 ;  /* 0x000000631c1c7221 */ /* 0x000fe20000010000 */
[----:B------:R-:W-:Y:S01]  /*0b90*/  FFMA.FTZ R40, R103, R99, R40 ;  /* 0x0000006367287223 */ /* 0x000fe20000010028 */
[----:B------:R-:W-:Y:S01]  /*0ba0*/  SHF.L.U32 R87, R62, 0x10, RZ ;  /* 0x000000103e577819 */ /* 0x000fe200000006ff */
[----:B------:R-:W-:Y:S01]  /*0bb0*/  FMUL.FTZ R100, R5, R100 ;  /* 0x0000006405647220 */ /* 0x000fe20000410000 */
[----:B------:R-:W-:Y:S01]  /*0bc0*/  FMUL.FTZ R99, R11, R64 ;  /* 0x000000400b637220 */ /* 0x000fe20000410000 */
[----:B------:R-:W-:Y:S02]  /*0bd0*/  IMAD.U32 R94, R61, 0x10000, RZ ;  /* 0x000100003d5e7824 */ /* 0x000fe400078e00ff */
[----:B------:R-:W-:Y:S01]  /*0be0*/  FADD.FTZ R62, RZ, R101 ;  /* 0x00000065ff3e7221 */ /* 0x000fe20000010000 */
[----:B------:R-:W-:Y:S01]  /*0bf0*/  MOV R86, R82 ;  /* 0x0000005200567202 */ /* 0x000fe20000000f00 */
[----:B------:R-:W-:Y:S01]  /*0c00*/  FFMA.FTZ R61, R103, R101, RZ ;  /* 0x00000065673d7223 */ /* 0x000fe200000100ff */
[----:B------:R-:W-:Y:S01]  /*0c10*/  SHF.R.U64 R84, R82, 0x10, R83 ;  /* 0x0000001052547819 */ /* 0x000fe20000001253 */
[----:B------:R-:W-:Y:S01]  /*0c20*/  FADD.FTZ R82, -R79, R67 ;  /* 0x000000434f527221 */ /* 0x000fe20000010100 */
[----:B------:R-:W-:Y:S01]  /*0c30*/  FMUL.FTZ R98, R5, R104 ;  /* 0x0000006805627220 */ /* 0x000fe20000410000 */
[----:B------:R-:W-:-:S02]  /*0c40*/  IMAD.U32 R92, R92, 0x10000, RZ ;  /* 0x000100005c5c7824 */ /* 0x000fc400078e00ff */
[----:B------:R-:W-:Y:S01]  /*0c50*/  FADD.FTZ R30, R30, R95 ;  /* 0x0000005f1e1e7221 */ /* 0x000fe20000010000 */
[-C--:B------:R-:W-:Y:S01]  /*0c60*/  FFMA.FTZ R42, R97, R95.reuse, R42 ;  /* 0x0000005f612a7223 */ /* 0x080fe2000001002a */
[----:B------:R-:W-:Y:S01]  /*0c70*/  MOV R63, R80 ;  /* 0x00000050003f7202 */ /* 0x000fe20000000f00 */
[----:B------:R-:W-:Y:S01]  /*0c80*/  FADD.FTZ R29, R29, R64 ;  /* 0x000000401d1d7221 */ /* 0x000fe20000010000 */
[----:B------:R-:W-:Y:S01]  /*0c90*/  FFMA.FTZ R41, R100, R64, R41 ;  /* 0x0000004064297223 */ /* 0x000fe20000010029 */
[----:B------:R-:W-:Y:S01]  /*0ca0*/  FMUL.FTZ R95, R18, R95 ;  /* 0x0000005f125f7220 */ /* 0x000fe20000410000 */
[----:B------:R-:W-:Y:S01]  /*0cb0*/  FADD.FTZ R62, R62, R99 ;  /* 0x000000633e3e7221 */ /* 0x000fe20000010000 */
[C---:B------:R-:W-:Y:S01]  /*0cc0*/  FADD.FTZ R114, -R79.reuse, R70 ;  /* 0x000000464f727221 */ /* 0x040fe20000010100 */
[----:B------:R-:W-:Y:S01]  /*0cd0*/  FFMA.FTZ R64, R100, R99, R61 ;  /* 0x0000006364407223 */ /* 0x000fe2000001003d */
[----:B------:R-:W-:Y:S01]  /*0ce0*/  FADD.FTZ R66, -R79, R66 ;  /* 0x000000424f427221 */ /* 0x000fe20000010100 */
[----:B------:R-:W-:Y:S01]  /*0cf0*/  FMUL.FTZ R70, R5, R82 ;  /* 0x0000005205467220 */ /* 0x000fe20000410000 */
[----:B------:R-:W-:Y:S01]  /*0d00*/  FADD.FTZ R31, R31, R92 ;  /* 0x0000005c1f1f7221 */ /* 0x000fe20000010000 */
[-C--:B------:R-:W-:Y:S01]  /*0d10*/  FFMA.FTZ R43, R98, R92.reuse, R43 ;  /* 0x0000005c622b7223 */ /* 0x080fe2000001002b */
[----:B------:R-:W-:Y:S01]  /*0d20*/  FMUL.FTZ R82, R10, R92 ;  /* 0x0000005c0a527220 */ /* 0x000fe20000410000 */
[----:B------:R-:W-:Y:S01]  /*0d30*/  SHF.L.U32 R86, R86, 0x10, RZ ;  /* 0x0000001056567819 */ /* 0x000fe200000006ff */
[----:B------:R-:W-:Y:S01]  /*0d40*/  FADD.FTZ R61, R62, R95 ;  /* 0x0000005f3e3d7221 */ /* 0x000fe20000010000 */
[----:B------:R-:W-:Y:S01]  /*0d50*/  SHF.L.U32 R92, R63, 0x10, RZ ;  /* 0x000000103f5c7819 */ /* 0x000fe200000006ff */
[----:B------:R-:W-:-:S02]  /*0d60*/  IMAD.MOV.U32 R60, RZ, RZ, R83 ;  /* 0x000000ffff3c7224 */ /* 0x000fc400078e0053 */
[----:B------:R-:W-:Y:S01]  /*0d70*/  FADD.FTZ R96, -R79, R71 ;  /* 0x000000474f607221 */ /* 0x000fe20000010100 */
[----:B------:R-:W-:Y:S01]  /*0d80*/  FFMA.FTZ R63, R97, R95, R64 ;  /* 0x0000005f613f7223 */ /* 0x000fe20000010040 */
[----:B------:R-:W-:Y:S01]  /*0d90*/  SHF.R.U32.HI R83, RZ, 0x10, R83 ;  /* 0x00000010ff537819 */ /* 0x000fe20000011653 */
[----:B------:R-:W-:Y:S01]  /*0da0*/  FMUL.FTZ R71, R5, R66 ;  /* 0x0000004205477220 */ /* 0x000fe20000410000 */
[----:B------:R-:W-:Y:S02]  /*0db0*/  IMAD.U32 R66, R84, 0x10000, RZ ;  /* 0x0001000054427824 */ /* 0x000fe400078e00ff */
[----:B------:R-:W-:Y:S01]  /*0dc0*/  FMUL.FTZ R84, R17, R86 ;  /* 0x0000005611547220 */ /* 0x000fe20000410000 */
[----:B------:R-:W-:Y:S01]  /*0dd0*/  FADD.FTZ R61, R61, R82 ;  /* 0x000000523d3d7221 */ /* 0x000fe20000010000 */
[----:B------:R-:W-:Y:S01]  /*0de0*/  FADD.FTZ R80, -R79, R65 ;  /* 0x000000414f507221 */ /* 0x000fe20000010100 */
[----:B------:R-:W-:Y:S01]  /*0df0*/  FFMA.FTZ R64, R98, R82, R63 ;  /* 0x0000005262407223 */ /* 0x000fe2000001003f */
[----:B------:R-:W-:Y:S01]  /*0e00*/  SHF.L.U32 R65, R60, 0x10, RZ ;  /* 0x000000103c417819 */ /* 0x000fe200000006ff */
[----:B------:R-:W-:-:S02]  /*0e10*/  IMAD.U32 R67, R83, 0x10000, RZ ;  /* 0x0001000053437824 */ /* 0x000fc400078e00ff */
[----:B------:R-:W-:Y:S01]  /*0e20*/  FADD.FTZ R108, -R79, R68 ;  /* 0x000000444f6c7221 */ /* 0x000fe20000010100 */
[----:B------:R-:W-:Y:S01]  /*0e30*/  FMUL.FTZ R83, R9, R66 ;  /* 0x0000004209537220 */ /* 0x000fe20000410000 */
[----:B------:R-:W-:Y:S01]  /*0e40*/  FADD.FTZ R62, R61, R84 ;  /* 0x000000543d3e7221 */ /* 0x000fe20000010000 */
[----:B------:R-:W-:Y:S01]  /*0e50*/  FMUL.FTZ R68, R5, R80 ;  /* 0x0000005005447220 */ /* 0x000fe20000410000 */
[----:B------:R-:W-:Y:S01]  /*0e60*/  FFMA.FTZ R61, R69, R84, R64 ;  /* 0x00000054453d7223 */ /* 0x000fe20000010040 */
[----:B------:R-:W-:Y:S01]  /*0e70*/  SHF.R.U32.HI R85, RZ, 0x10, R81 ;  /* 0x00000010ff557819 */ /* 0x000fe20000011651 */
[----:B------:R-:W-:Y:S01]  /*0e80*/  FMUL.FTZ R90, R16, R65 ;  /* 0x00000041105a7220 */ /* 0x000fe20000410000 */
[----:B------:R-:W-:Y:S01]  /*0e90*/  FADD.FTZ R63, R62, R83 ;  /* 0x000000533e3f7221 */ /* 0x000fe20000010000 */
[----:B------:R-:W-:Y:S01]  /*0ea0*/  FFMA.FTZ R62, R68, R83, R61 ;  /* 0x00000053443e7223 */ /* 0x000fe2000001003d */
[----:B------:R-:W-:Y:S01]  /*0eb0*/  FMUL.FTZ R79, R5, R108 ;  /* 0x0000006c054f7220 */ /* 0x000fe20000410000 */
        /* <DEDUP_REMOVED lines=16> */
[C---:B------:R-:W-:Y:S01]  /*0fc0*/  FMUL.FTZ R81, R5.reuse, R114 ;  /* 0x0000007205517220 */ /* 0x040fe20000410000 */
        /* <DEDUP_REMOVED lines=20> */
.L_x_3313:
[----:B------:R-:W-:Y:S05]  /*1110*/  BSYNC B0 ;  /* 0x0000000000007941 */ /* 0x000fea0003800000 */
.L_x_3311:
        /* <DEDUP_REMOVED lines=25> */
.L_x_3356:
[----:B------:R-:W3:Y:S01]  /*12b0*/  S2R R65, SR_CgaCtaId ;  /* 0x0000000000417919 */ /* 0x000ee20000008800 */
[----:B------:R-:W-:Y:S01]  /*12c0*/  @!P0 LOP3.LUT R61, R61, 0x3, RZ, 0xc0, !PT ;  /* 0x000000033d3d8812 */ /* 0x000fe200078ec0ff */
[----:B-1----:R-:W-:Y:S01]  /*12d0*/  FADD.FTZ R86, R66, R63 ;  /* 0x0000003f42567221 */ /* 0x002fe20000010000 */
[----:B------:R-:W-:Y:S01]  /*12e0*/  MOV R64, 0x400 ;  /* 0x0000040000407802 */ /* 0x000fe20000000f00 */
[----:B--2---:R-:W-:Y:S01]  /*12f0*/  FADD.FTZ R87, R67, R62 ;  /* 0x0000003e43577221 */ /* 0x004fe20000010000 */
[----:B------:R-:W-:Y:S05]  /*1300*/  WARPSYNC.ALL ;  /* 0x0000000000007948 */ /* 0x000fea0003800000 */
[----:B------:R-:W-:Y:S01]  /*1310*/  @!P0 IMAD.IADD R61, R60, 0x1, R61 ;  /* 0x000000013c3d8824 */ /* 0x000fe200078e023d */
[----:B------:R-:W-:Y:S01]  /*1320*/  @!P4 ISETP.NE.U32.AND P1, PT, R3, RZ, PT ;  /* 0x000000ff0300c20c */ /* 0x000fe20003f25070 */
[----:B------:R-:W-:Y:S01]  /*1330*/  BSSY B0, `(.L_x_3315) ;  /* 0x0000020000007945 */ /* 0x000fe20003800000 */
[----:B------:R-:W-:-:S02]  /*1340*/  ISETP.NE.AND P2, PT, R13, RZ, PT ;  /* 0x000000ff0d00720c */ /* 0x000fc40003f45270 */
[----:B------:R-:W-:-:S04]  /*1350*/  @!P4 ISETP.NE.AND.EX P1, PT, R2, RZ, PT, P1 ;  /* 0x000000ff0200c20c */ /* 0x000fc80003f25310 */
[----:B-----5:R-:W-:Y:S02]  /*1360*/  @!P4 FSEL R115, R44, RZ, P1 ;  /* 0x000000ff2c73c208 */ /* 0x020fe40000800000 */
[----:B---3--:R-:W-:-:S04]  /*1370*/  LEA R64, R65, R64, 0x18 ;  /* 0x0000004041407211 */ /* 0x008fc800078ec0ff */
[----:B------:R-:W-:Y:S01]  /*1380*/  @!P0 LEA R104, R61, R64, 0x3 ;  /* 0x000000403d688211 */ /* 0x000fe200078e18ff */
[----:B------:R-:W-:-:S04]  /*1390*/  IMAD R105, R60, 0x8, R64 ;  /* 0x000000083c697824 */ /* 0x000fc800078e0240 */
[----:B------:R-:W-:Y:S01]  /*13a0*/  @!P0 STS.64 [R104+0x1800], R86 ;  /* 0x0018005668008388 */ /* 0x000fe20000000a00 */
[----:B------:R-:W-:Y:S01]  /*13b0*/  BAR.SYNC.DEFER_BLOCKING 0x0 ;  /* 0x0000000000007b1d */ /* 0x000fe20000010000 */
[----:B------:R-:W-:-:S04]  /*13c0*/  ISETP.NE.U32.AND P0, PT, RZ, UR10, PT ;  /* 0x0000000aff007c0c */ /* 0x000fc8000bf05070 */
[----:B------:R-:W-:Y:S01]  /*13d0*/  ISETP.NE.AND.EX P0, PT, RZ, UR11, PT, P0 ;  /* 0x0000000bff007c0c */ /* 0x000fe2000bf05300 */
[----:B------:R-:W1:Y:S04]  /*13e0*/  LDS.128 R60, [R105+0x1800] ;  /* 0x00180000693c7984 */ /* 0x000e680000000c00 */
[----:B0-----:R-:W0:Y:S01]  /*13f0*/  LDS.128 R64, [R105+0x1810] ;  /* 0x0018100069407984 */ /* 0x001e220000000c00 */
[----:B-1----:R-:W-:Y:S01]  /*1400*/  FADD.FTZ R109, RZ, R60 ;  /* 0x0000003cff6d7221 */ /* 0x002fe20000010000 */
[----:B------:R-:W-:Y:S02]  /*1410*/  FADD.FTZ R108, RZ, R61 ;  /* 0x0000003dff6c7221 */ /* 0x000fe40000010000 */
[----:B------:R-:W1:Y:S01]  /*1420*/  @P5 LDC.64 R60, c[0x0][0x298] ;  /* 0x0000a600ff3c5b82 */ /* 0x000e620000000a00 */
        /* <DEDUP_REMOVED lines=10> */
[----:B------:R-:W-:Y:S01]  /*14d0*/  ISETP.NE.U32.AND P1, PT, R3, RZ, PT ;  /* 0x000000ff0300720c */ /* 0x000fe20003f25070 */
[----:B------:R-:W-:-:S03]  /*14e0*/  FFMA.FTZ R62, R103, R104, R105 ;  /* 0x00000068673e7223 */ /* 0x000fc60000010069 */
[----:B------:R-:W-:Y:S01]  /*14f0*/  ISETP.NE.AND.EX P1, PT, R2, RZ, PT, P1 ;  /* 0x000000ff0200720c */ /* 0x000fe20003f25310 */
[----:B------:R-:W-:-:S04]  /*1500*/  FADD.FTZ R62, R101, -R62 ;  /* 0x8000003e653e7221 */ /* 0x000fc80000010000 */
[----:B------:R-:W-:-:S08]  /*1510*/  FMUL.FTZ R115, R5, R62 ;  /* 0x0000003e05737220 */ /* 0x000fd00000410000 */
[----:B------:R-:W-:-:S07]  /*1520*/  @P1 FADD.FTZ R115, R44, R115 ;  /* 0x000000732c731221 */ /* 0x000fce0000010000 */
.L_x_3316:
[----:B------:R-:W-:Y:S05]  /*1530*/  BSYNC B0 ;  /* 0x0000000000007941 */ /* 0x000fea0003800000 */
.L_x_3315:
[----:B-1----:R-:W-:Y:S01]  /*1540*/  @P5 FMUL.FTZ R61, R115, R61 ;  /* 0x0000003d733d5220 */ /* 0x002fe20000410000 */
[----:B------:R-:W0:Y:S01]  /*1550*/  @P5 LDC.64 R62, c[0x0][0x298] ;  /* 0x0000a600ff3e5b82 */ /* 0x000e220000000a00 */
[----:B------:R-:W-:Y:S01]  /*1560*/  @!P4 ISETP.NE.U32.AND P3, PT, R3, RZ, PT ;  /* 0x000000ff0300c20c */ /* 0x000fe20003f65070 */
[----:B------:R-:W-:Y:S01]  /*1570*/  BSSY B0, `(.L_x_3317) ;  /* 0x000001e000007945 */ /* 0x000fe20003800000 */
[----:B------:R-:W-:Y:S01]  /*1580*/  @P5 FMUL.FTZ R66, R61, R60 ;  /* 0x0000003c3d425220 */ /* 0x000fe20000410000 */
[----:B------:R-:W-:Y:S01]  /*1590*/  @P5 IADD3 R86, R107, -0x1, RZ ;  /* 0xffffffff6b565810 */ /* 0x000fe20007ffe0ff */
[----:B------:R-:W-:Y:S01]  /*15a0*/  IMAD.MOV.U32 R107, RZ, RZ, RZ ;  /* 0x000000ffff6b7224 */ /* 0x000fe200078e00ff */
[----:B------:R-:W-:Y:S02]  /*15b0*/  @!P4 ISETP.NE.AND.EX P3, PT, R2, RZ, PT, P3 ;  /* 0x000000ff0200c20c */ /* 0x000fe40003f65330 */
[----:B------:R-:W1:Y:S01]  /*15c0*/  @P5 LDC.64 R60, c[0x0][0x298] ;  /* 0x0000a600ff3c5b82 */ /* 0x000e620000000a00 */
[----:B------:R-:W-:Y:S01]  /*15d0*/  @P5 IMAD R86, R86, R89, RZ ;  /* 0x0000005956565224 */ /* 0x000fe200078e02ff */
[----:B------:R-:W-:-:S02]  /*15e0*/  @!P4 ISETP.NE.U32.AND P1, PT, R3, RZ, PT ;  /* 0x000000ff0300c20c */ /* 0x000fc40003f25070 */
[----:B------:R-:W-:Y:S02]  /*15f0*/  @!P4 FSEL R114, R45, RZ, P3 ;  /* 0x000000ff2d72c208 */ /* 0x000fe40001800000 */
[----:B------:R-:W-:Y:S02]  /*1600*/  @!P4 ISETP.NE.U32.AND P3, PT, R3, RZ, PT ;  /* 0x000000ff0300c20c */ /* 0x000fe40003f65070 */
[----:B------:R-:W2:Y:S01]  /*1610*/  @P5 LDC.64 R64, c[0x0][0x298] ;  /* 0x0000a600ff405b82 */ /* 0x000ea20000000a00 */
[----:B------:R-:W-:Y:S02]  /*1620*/  @P5 LOP3.LUT P2, RZ, R106, 0xff, RZ, 0xc0, !PT ;  /* 0x000000ff6aff5812 */ /* 0x000fe4000784c0ff */
[C---:B------:R-:W-:Y:S02]  /*1630*/  @!P4 ISETP.NE.AND.EX P1, PT, R2.reuse, RZ, PT, P1 ;  /* 0x000000ff0200c20c */ /* 0x040fe40003f25310 */
[----:B------:R-:W-:Y:S02]  /*1640*/  @P5 SHF.R.S32.HI R67, RZ, 0x1f, R86 ;  /* 0x0000001fff435819 */ /* 0x000fe40000011456 */
[----:B------:R-:W-:Y:S01]  /*1650*/  @!P4 ISETP.NE.AND.EX P3, PT, R2, RZ, PT, P3 ;  /* 0x000000ff0200c20c */ /* 0x000fe20003f65330 */
[----:B------:R-:W3:Y:S01]  /*1660*/  @P0 LDC.64 R110, c[0x0][0x308] ;  /* 0x0000c200ff6e0b82 */ /* 0x000ee20000000a00 */
[----:B------:R-:W-:-:S02]  /*1670*/  @P5 FSEL R66, R66, RZ, P2 ;  /* 0x000000ff42425208 */ /* 0x000fc40001000000 */
[----:B------:R-:W-:Y:S02]  /*1680*/  @!P4 FSEL R117, R46, RZ, P1 ;  /* 0x000000ff2e75c208 */ /* 0x000fe40000800000 */
[C---:B------:R-:W-:Y:S02]  /*1690*/  @P5 LOP3.LUT P2, RZ, R106.reuse, 0xff00, RZ, 0xc0, !PT ;  /* 0x0000ff006aff5812 */ /* 0x040fe4000784c0ff */
[----:B------:R-:W-:Y:S02]  /*16a0*/  @P5 LOP3.LUT P1, RZ, R106, 0xff0000, RZ, 0xc0, !PT ;  /* 0x00ff00006aff5812 */ /* 0x000fe4000782c0ff */
[----:B------:R-:W-:Y:S02]  /*16b0*/  @P5 LEA.HI R87, R67, R86, RZ, 0x2 ;  /* 0x0000005643575211 */ /* 0x000fe400078f10ff */
[----:B------:R-:W-:Y:S02]  /*16c0*/  @P5 LOP3.LUT R12, R73, 0x7f, RZ, 0xc0, !PT ;  /* 0x0000007f490c5812 */ /* 0x000fe400078ec0ff */
        /* <DEDUP_REMOVED lines=8> */
.L_x_3318:
[----:B------:R-:W-:Y:S05]  /*1750*/  BSYNC B0 ;  /* 0x0000000000007941 */ /* 0x000fea0003800000 */
.L_x_3317:
[----:B------:R-:W-:Y:S01]  /*1760*/  BSSY B0, `(.L_x_3319) ;  /* 0x0000009000007945 */ /* 0x000fe20003800000 */
[----:B-1----:R-:W-:-:S03]  /*1770*/  @P5 FMUL.FTZ R61, R114, R61 ;  /* 0x0000003d723d5220 */ /* 0x002fc60000410000 */
[----:B------:R-:W-:Y:S05]  /*1780*/  @!P4 BRA `(.L_x_3320) ;  /* 0x000000000018c947 */ /* 0x000fea0003800000 */
[----:B------:R-:W-:Y:S01]  /*1790*/  ISETP.NE.U32.AND P3, PT, R3, RZ, PT ;  /* 0x000000ff0300720c */ /* 0x000fe20003f65070 */
[----:B------:R-:W-:-:S03]  /*17a0*/  FFMA.FTZ R86, R97, R104, R105 ;  /* 0x0000006861567223 */ /* 0x000fc60000010069 */
[----:B------:R-:W-:Y:S01]  /*17b0*/  ISETP.NE.AND.EX P3, PT, R2, RZ, PT, P3 ;  /* 0x000000ff0200720c */ /* 0x000fe20003f65330 */
[----:B------:R-:W-:-:S04]  /*17c0*/  FADD.FTZ R86, R95, -R86 ;  /* 0x800000565f567221 */ /* 0x000fc80000010000 */
[----:B------:R-:W-:-:S08]  /*17d0*/  FMUL.FTZ R117, R5, R86 ;  /* 0x0000005605757220 */ /* 0x000fd00000410000 */
[----:B------:R-:W-:-:S07]  /*17e0*/  @P3 FADD.FTZ R117, R46, R117 ;  /* 0x000000752e753221 */ /* 0x000fce0000010000 */
.L_x_3320:
[----:B------:R-:W-:Y:S05]  /*17f0*/  BSYNC B0 ;  /* 0x0000000000007941 */ /* 0x000fea0003800000 */
.L_x_3319:
[----:B------:R-:W-:Y:S04]  /*1800*/  BSSY B0, `(.L_x_3321) ;  /* 0x0000008000007945 */ /* 0x000fe80003800000 */
[----:B------:R-:W-:Y:S05]  /*1810*/  @!P4 BRA `(.L_x_3322) ;  /* 0x000000000018c947 */ /* 0x000fea0003800000 */
[----:B------:R-:W-:Y:S01]  /*1820*/  ISETP.NE.U32.AND P3, PT, R3, RZ, PT ;  /* 0x000000ff0300720c */ /* 0x000fe20003f65070 */
[----:B------:R-:W-:-:S03]  /*1830*/  FFMA.FTZ R67, R98, R104, R105 ;  /* 0x0000006862437223 */ /* 0x000fc60000010069 */
[----:B------:R-:W-:Y:S01]  /*1840*/  ISETP.NE.AND.EX P3, PT, R2, RZ, PT, P3 ;  /* 0x000000ff0200720c */ /* 0x000fe20003f65330 */
[----:B------:R-:W-:-:S04]  /*1850*/  FADD.FTZ R112, R82, -R67 ;  /* 0x8000004352707221 */ /* 0x000fc80000010000 */
[----:B------:R-:W-:-:S08]  /*1860*/  FMUL.FTZ R112, R5, R112 ;  /* 0x0000007005707220 */ /* 0x000fd00000410000 */
[----:B------:R-:W-:-:S07]  /*1870*/  @P3 FADD.FTZ R112, R47, R112 ;  /* 0x000000702f703221 */ /* 0x000fce0000010000 */
.L_x_3322:
[----:B------:R-:W-:Y:S05]  /*1880*/  BSYNC B0 ;  /* 0x0000000000007941 */ /* 0x000fea0003800000 */
.L_x_3321:
[----:B0-----:R-:W-:Y:S01]  /*1890*/  @P5 FMUL.FTZ R63, R117, R63 ;  /* 0x0000003f753f5220 */ /* 0x001fe20000410000 */
[----:B--2---:R-:W-:Y:S01]  /*18a0*/  @P5 FMUL.FTZ R65, R112, R65 ;  /* 0x0000004170415220 */ /* 0x004fe20000410000 */
[----:B------:R-:W-:Y:S01]  /*18b0*/  @P5 FMUL.FTZ R60, R61, R60 ;  /* 0x0000003c3d3c5220 */ /* 0x000fe20000410000 */
[----:B------:R-:W-:Y:S01]  /*18c0*/  @P5 LOP3.LUT P3, RZ, R106, 0xff000000, RZ, 0xc0, !PT ;  /* 0xff0000006aff5812 */ /* 0x000fe2000786c0ff */
[----:B------:R-:W-:Y:S01]  /*18d0*/  @P5 FMUL.FTZ R62, R63, R62 ;  /* 0x0000003e3f3e5220 */ /* 0x000fe20000410000 */
[----:B------:R-:W-:Y:S01]  /*18e0*/  @P5 FMUL.FTZ R61, R65, R64 ;  /* 0x00000040413d5220 */ /* 0x000fe20000410000 */
[----:B------:R-:W-:Y:S01]  /*18f0*/  @P5 F2FP.BF16.F32.PACK_AB R66, RZ, R66 ;  /* 0x00000042ff42523e */ /* 0x000fe200000010ff */
[----:B---3--:R-:W-:Y:S01]  /*1900*/  @P0 IMAD.WIDE.U32 R110, R88, 0x10, R110 ;  /* 0x00000010586e0825 */ /* 0x008fe200078e006e */
[----:B------:R-:W-:Y:S01]  /*1910*/  @P5 FSEL R60, R60, RZ, P2 ;  /* 0x000000ff3c3c5208 */ /* 0x000fe20001000000 */
[----:B------:R-:W0:Y:S01]  /*1920*/  @P5 LDC.64 R64, c[0x0][0x298] ;  /* 0x0000a600ff405b82 */ /* 0x000e220000000a00 */
[----:B------:R-:W-:Y:S01]  /*1930*/  @P5 FSEL R62, R62, RZ, P1 ;  /* 0x000000ff3e3e5208 */ /* 0x000fe20000800000 */
[----:B------:R-:W-:Y:S01]  /*1940*/  BSSY B0, `(.L_x_3323) ;  /* 0x0000025000007945 */ /* 0x000fe20003800000 */
[----:B------:R-:W-:-:S02]  /*1950*/  ISETP.NE.U32.AND P1, PT, RZ, UR10, PT ;  /* 0x0000000aff007c0c */ /* 0x000fc4000bf25070 */
[----:B------:R-:W-:Y:S02]  /*1960*/  @P5 FSEL R61, R61, RZ, P3 ;  /* 0x000000ff3d3d5208 */ /* 0x000fe40001800000 */
[----:B------:R-:W-:Y:S01]  /*1970*/  ISETP.NE.AND.EX P1, PT, RZ, UR11, PT, P1 ;  /* 0x0000000bff007c0c */ /* 0x000fe2000bf25310 */
[----:B------:R-:W1:Y:S01]  /*1980*/  @P5 LDC.64 R88, c[0x0][0x298] ;  /* 0x0000a600ff585b82 */ /* 0x000e620000000a00 */
[----:B------:R-:W-:Y:S02]  /*1990*/  @P5 F2FP.BF16.F32.PACK_AB R106, RZ, R60 ;  /* 0x0000003cff6a523e */ /* 0x000fe400000010ff */
[----:B------:R-:W-:Y:S02]  /*19a0*/  @P5 F2FP.BF16.F32.PACK_AB R116, RZ, R62 ;  /* 0x0000003eff74523e */ /* 0x000fe400000010ff */
[----:B------:R-:W-:Y:S02]  /*19b0*/  @P5 F2FP.BF16.F32.PACK_AB R118, RZ, R61 ;  /* 0x0000003dff76523e */ /* 0x000fe400000010ff */
[----:B------:R-:W-:Y:S01]  /*19c0*/  SEL R60, R115, R56, P1 ;  /* 0x00000038733c7207 */ /* 0x000fe20000800000 */
[----:B------:R-:W2:Y:S01]  /*19d0*/  @P0 LDC.64 R108, c[0x0][0x308] ;  /* 0x0000c200ff6c0b82 */ /* 0x000ea20000000a00 */
[----:B------:R-:W-:-:S02]  /*19e0*/  SEL R61, R114, R57, P1 ;  /* 0x00000039723d7207 */ /* 0x000fc40000800000 */
[----:B------:R-:W-:Y:S02]  /*19f0*/  SEL R62, R117, R58, P1 ;  /* 0x0000003a753e7207 */ /* 0x000fe40000800000 */
[----:B------:R-:W-:Y:S02]  /*1a00*/  SEL R63, R112, R59, P1 ;  /* 0x0000003b703f7207 */ /* 0x000fe40000800000 */
[----:B------:R-:W-:Y:S02]  /*1a10*/  @P5 LEA.HI.SX32 R107, R87, R12, 0x1e ;  /* 0x0000000c576b5211 */ /* 0x000fe400078ff2ff */
[----:B------:R-:W-:Y:S01]  /*1a20*/  @P5 PRMT R74, R66, 0x7610, R74 ;  /* 0x00007610424a5816 */ /* 0x000fe2000000004a */
[----:B------:R-:W3:Y:S01]  /*1a30*/  @P5 LDC.64 R86, c[0x0][0x298] ;  /* 0x0000a600ff565b82 */ /* 0x000ee20000000a00 */
[----:B------:R4:W-:Y:S01]  /*1a40*/  @P0 STG.E.128 desc[UR4][R110.64], R60 ;  /* 0x0000003c6e000986 */ /* 0x0009e2000c101d04 */
[C---:B------:R-:W-:Y:S02]  /*1a50*/  @!P4 ISETP.NE.U32.AND P2, PT, R3.reuse, RZ, PT ;  /* 0x000000ff0300c20c */ /* 0x040fe40003f45070 */
[----:B------:R-:W-:-:S02]  /*1a60*/  @!P4 ISETP.NE.U32.AND P3, PT, R3, RZ, PT ;  /* 0x000000ff0300c20c */ /* 0x000fc40003f65070 */
[C---:B------:R-:W-:Y:S02]  /*1a70*/  @!P4 ISETP.NE.AND.EX P2, PT, R2.reuse, RZ, PT, P2 ;  /* 0x000000ff0200c20c */ /* 0x040fe40003f45320 */
[----:B------:R-:W0:Y:S01]  /*1a80*/  @P5 LDC.64 R66, c[0x0][0x298] ;  /* 0x0000a600ff425b82 */ /* 0x000e220000000a00 */
[----:B------:R-:W-:Y:S02]  /*1a90*/  @!P4 ISETP.NE.AND.EX P3, PT, R2, RZ, PT, P3 ;  /* 0x000000ff0200c20c */ /* 0x000fe40003f65330 */
[----:B------:R-:W-:Y:S02]  /*1aa0*/  @!P4 FSEL R113, R48, RZ, P2 ;  /* 0x000000ff3071c208 */ /* 0x000fe40001000000 */
[----:B------:R-:W-:Y:S02]  /*1ab0*/  @P5 PRMT R75, R106, 0x7610, R75 ;  /* 0x000076106a4b5816 */ /* 0x000fe4000000004b */
[----:B------:R-:W-:Y:S02]  /*1ac0*/  @!P4 ISETP.NE.U32.AND P2, PT, R3, RZ, PT ;  /* 0x000000ff0300c20c */ /* 0x000fe40003f45070 */
[----:B------:R-:W-:-:S02]  /*1ad0*/  @P5 PRMT R76, R116, 0x7610, R76 ;  /* 0x00007610744c5816 */ /* 0x000fc4000000004c */
[----:B------:R-:W-:Y:S02]  /*1ae0*/  @P5 PRMT R77, R118, 0x7610, R77 ;  /* 0x00007610764d5816 */ /* 0x000fe4000000004d */
[----:B------:R-:W-:Y:S01]  /*1af0*/  @!P4 FSEL R106, R49, RZ, P3 ;  /* 0x000000ff316ac208 */ /* 0x000fe20001800000 */
[----:B----4-:R-:W-:Y:S06]  /*1b00*/  @!P5 BRA `(.L_x_3324) ;  /* 0x000000000020d947 */ /* 0x010fec0003800000 */
[----:B------:R-:W4:Y:S01]  /*1b10*/  LDC.64 R60, c[0x0][0x2f8] ;  /* 0x0000be00ff3c7b82 */ /* 0x000f220000000a00 */
[----:B------:R-:W-:Y:S02]  /*1b20*/  LOP3.LUT R62, R75, 0xffff, RZ, 0xc0, !PT ;  /* 0x0000ffff4b3e7812 */ /* 0x000fe400078ec0ff */
[----:B------:R-:W-:-:S03]  /*1b30*/  PRMT R111, R76, 0x5410, R77 ;  /* 0x000054104c6f7816 */ /* 0x000fc6000000004d */
[----:B------:R-:W-:-:S05]  /*1b40*/  IMAD.WIDE.U32 R62, R62, 0x10000, RZ ;  /* 0x000100003e3e7825 */ /* 0x000fca00078e00ff */
[----:B------:R-:W-:Y:S02]  /*1b50*/  LOP3.LUT R63, R111, R63, RZ, 0xfc, !PT ;  /* 0x0000003f6f3f7212 */ /* 0x000fe400078efcff */
[----:B------:R-:W-:Y:S01]  /*1b60*/  LOP3.LUT R62, R62, 0xffff, R74, 0xf8, !PT ;  /* 0x0000ffff3e3e7812 */ /* 0x000fe200078ef84a */
[----:B----4-:R-:W-:-:S05]  /*1b70*/  IMAD.WIDE.U32 R60, R107, 0x8, R60 ;  /* 0x000000086b3c7825 */ /* 0x010fca00078e003c */
[----:B------:R4:W-:Y:S02]  /*1b80*/  STG.E.64 desc[UR4][R60.64], R62 ;  /* 0x0000003e3c007986 */ /* 0x0009e4000c101b04 */
.L_x_3324:
[----:B------:R-:W-:Y:S05]  /*1b90*/  BSYNC B0 ;  /* 0x0000000000007941 */ /* 0x000fea0003800000 */
.L_x_3323:
[----:B------:R-:W-:Y:S04]  /*1ba0*/  BSSY B0, `(.L_x_3325) ;  /* 0x0000008000007945 */ /* 0x000fe80003800000 */
[----:B------:R-:W-:Y:S05]  /*1bb0*/  @!P4 BRA `(.L_x_3326) ;  /* 0x000000000018c947 */ /* 0x000fea0003800000 */
[----:B------:R-:W-:Y:S01]  /*1bc0*/  ISETP.NE.U32.AND P3, PT, R3, RZ, PT ;  /* 0x000000ff0300720c */ /* 0x000fe20003f65070 */
[----:B----4-:R-:W-:-:S03]  /*1bd0*/  FFMA.FTZ R61, R69, R104, R105 ;  /* 0x00000068453d7223 */ /* 0x010fc60000010069 */
[----:B------:R-:W-:Y:S01]  /*1be0*/  ISETP.NE.AND.EX P3, PT, R2, RZ, PT, P3 ;  /* 0x000000ff0200720c */ /* 0x000fe20003f65330 */
[----:B------:R-:W-:-:S04]  /*1bf0*/  FADD.FTZ R60, R84, -R61 ;  /* 0x8000003d543c7221 */ /* 0x000fc80000010000 */
[----:B------:R-:W-:-:S08]  /*1c00*/  FMUL.FTZ R113, R5, R60 ;  /* 0x0000003c05717220 */ /* 0x000fd00000410000 */
[----:B------:R-:W-:-:S07]  /*1c10*/  @P3 FADD.FTZ R113, R48, R113 ;  /* 0x0000007130713221 */ /* 0x000fce0000010000 */
.L_x_3326:
[----:B------:R-:W-:Y:S05]  /*1c20*/  BSYNC B0 ;  /* 0x0000000000007941 */ /* 0x000fea0003800000 */
.L_x_3325:
        /* <DEDUP_REMOVED lines=8> */
.L_x_3328:
[----:B------:R-:W-:Y:S05]  /*1cb0*/  BSYNC B0 ;  /* 0x0000000000007941 */ /* 0x000fea0003800000 */
.L_x_3327:
[----:B0-----:R-:W-:Y:S01]  /*1cc0*/  @P5 FMUL.FTZ R65, R113, R65 ;  /* 0x0000004171415220 */ /* 0x001fe20000410000 */
[----:B------:R-:W-:Y:S01]  /*1cd0*/  @P5 FMUL.FTZ R67, R106, R67 ;  /* 0x000000436a435220 */ /* 0x000fe20000410000 */
[----:B------:R-:W-:Y:S01]  /*1ce0*/  @!P4 ISETP.NE.AND.EX P2, PT, R2, RZ, PT, P2 ;  /* 0x000000ff0200c20c */ /* 0x000fe20003f45320 */
[----:B------:R-:W-:Y:S01]  /*1cf0*/  BSSY B0, `(.L_x_3329) ;  /* 0x000000c000007945 */ /* 0x000fe20003800000 */
[----:B------:R-:W-:Y:S01]  /*1d00*/  @P5 LOP3.LUT P3, RZ, R102, 0xff, RZ, 0xc0, !PT ;  /* 0x000000ff66ff5812 */ /* 0x000fe2000786c0ff */
[----:B------:R-:W-:Y:S01]  /*1d10*/  @P5 FMUL.FTZ R64, R65, R64 ;  /* 0x0000004041405220 */ /* 0x000fe20000410000 */
[----:B------:R-:W-:Y:S01]  /*1d20*/  @P5 FMUL.FTZ R66, R67, R66 ;  /* 0x0000004243425220 */ /* 0x000fe20000410000 */
[----:B----4-:R-:W-:Y:S01]  /*1d30*/  @!P4 FSEL R63, R50, RZ, P2 ;  /* 0x000000ff323fc208 */ /* 0x010fe20001000000 */
[----:B------:R-:W-:Y:S09]  /*1d40*/  @!P4 BRA `(.L_x_3330) ;  /* 0x000000000018c947 */ /* 0x000ff20003800000 */
[----:B------:R-:W-:Y:S01]  /*1d50*/  ISETP.NE.U32.AND P2, PT, R3, RZ, PT ;  /* 0x000000ff0300720c */ /* 0x000fe20003f45070 */
[----:B------:R-:W-:-:S03]  /*1d60*/  FFMA.FTZ R61, R71, R104, R105 ;  /* 0x00000068473d7223 */ /* 0x000fc60000010069 */
[----:B------:R-:W-:Y:S01]  /*1d70*/  ISETP.NE.AND.EX P2, PT, R2, RZ, PT, P2 ;  /* 0x000000ff0200720c */ /* 0x000fe20003f45320 */
[----:B------:R-:W-:-:S04]  /*1d80*/  FADD.FTZ R60, R90, -R61 ;  /* 0x8000003d5a3c7221 */ /* 0x000fc80000010000 */
[----:B------:R-:W-:-:S08]  /*1d90*/  FMUL.FTZ R63, R5, R60 ;  /* 0x0000003c053f7220 */ /* 0x000fd00000410000 */
[----:B------:R-:W-:-:S07]  /*1da0*/  @P2 FADD.FTZ R63, R50, R63 ;  /* 0x0000003f323f2221 */ /* 0x000fce0000010000 */
.L_x_3330:
[----:B------:R-:W-:Y:S05]  /*1db0*/  BSYNC B0 ;  /* 0x0000000000007941 */ /* 0x000fea0003800000 */
.L_x_3329:
[----:B------:R-:W-:Y:S01]  /*1dc0*/  @!P4 ISETP.NE.U32.AND P2, PT, R3, RZ, PT ;  /* 0x000000ff0300c20c */ /* 0x000fe20003f45070 */
[----:B---3--:R-:W-:Y:S01]  /*1dd0*/  @P5 FMUL.FTZ R87, R63, R87 ;  /* 0x000000573f575220 */ /* 0x008fe20000410000 */
[----:B------:R-:W-:Y:S01]  /*1de0*/  @P5 FSEL R64, R64, RZ, P3 ;  /* 0x000000ff40405208 */ /* 0x000fe20001800000 */
[----:B------:R-:W-:Y:S01]  /*1df0*/  BSSY B0, `(.L_x_3331) ;  /* 0x000000e000007945 */ /* 0x000fe20003800000 */
[----:B------:R-:W-:Y:S01]  /*1e00*/  @P5 LOP3.LUT P3, RZ, R102, 0xff00, RZ, 0xc0, !PT ;  /* 0x0000ff0066ff5812 */ /* 0x000fe2000786c0ff */
[----:B------:R-:W-:Y:S01]  /*1e10*/  @P5 FMUL.FTZ R86, R87, R86 ;  /* 0x0000005657565220 */ /* 0x000fe20000410000 */
[----:B------:R-:W-:Y:S02]  /*1e20*/  @!P4 ISETP.NE.AND.EX P2, PT, R2, RZ, PT, P2 ;  /* 0x000000ff0200c20c */ /* 0x000fe40003f45320 */
[----:B------:R-:W-:Y:S02]  /*1e30*/  @P5 F2FP.BF16.F32.PACK_AB R64, RZ, R64 ;  /* 0x00000040ff40523e */ /* 0x000fe400000010ff */
[----:B------:R-:W-:-:S02]  /*1e40*/  @P5 FSEL R66, R66, RZ, P3 ;  /* 0x000000ff42425208 */ /* 0x000fc40001800000 */
        /* <DEDUP_REMOVED lines=8> */
.L_x_3332:
[----:B------:R-:W-:Y:S05]  /*1ed0*/  BSYNC B0 ;  /* 0x0000000000007941 */ /* 0x000fea0003800000 */
.L_x_3331:
[----:B-1----:R-:W-:Y:S01]  /*1ee0*/  @P5 FMUL.FTZ R89, R112, R89 ;  /* 0x0000005970595220 */ /* 0x002fe20000410000 */
[----:B------:R-:W-:Y:S01]  /*1ef0*/  @P5 LOP3.LUT P3, RZ, R102, 0xff0000, RZ, 0xc0, !PT ;  /* 0x00ff000066ff5812 */ /* 0x000fe2000786c0ff */
[----:B--2---:R-:W-:Y:S01]  /*1f00*/  @P0 IMAD.WIDE.U32 R108, R78, 0x10, R108 ;  /* 0x000000104e6c0825 */ /* 0x004fe200078e006c */
[----:B------:R-:W-:-:S03]  /*1f10*/  @P5 LOP3.LUT P2, RZ, R102, 0xff000000, RZ, 0xc0, !PT ;  /* 0xff00000066ff5812 */ /* 0x000fc6000784c0ff */
[----:B------:R-:W-:Y:S01]  /*1f20*/  @P5 FMUL.FTZ R88, R89, R88 ;  /* 0x0000005859585220 */ /* 0x000fe20000410000 */
[----:B------:R-:W-:Y:S01]  /*1f30*/  @P5 FSEL R60, R86, RZ, P3 ;  /* 0x000000ff563c5208 */ /* 0x000fe20001800000 */
[----:B------:R-:W0:Y:S01]  /*1f40*/  @P0 LDC.64 R110, c[0x0][0x308] ;  /* 0x0000c200ff6e0b82 */ /* 0x000e220000000a00 */
[----:B------:R-:W-:Y:S01]  /*1f50*/  @P5 F2FP.BF16.F32.PACK_AB R66, RZ, R66 ;  /* 0x00000042ff42523e */ /* 0x000fe200000010ff */
[----:B------:R-:W-:Y:S01]  /*1f60*/  BSSY B0, `(.L_x_3333) ;  /* 0x0000027000007945 */ /* 0x000fe20003800000 */
[----:B------:R-:W-:Y:S02]  /*1f70*/  @P5 FSEL R61, R88, RZ, P2 ;  /* 0x000000ff583d5208 */ /* 0x000fe40001000000 */
[----:B------:R-:W-:Y:S02]  /*1f80*/  @P5 F2FP.BF16.F32.PACK_AB R102, RZ, R60 ;  /* 0x0000003cff66523e */ /* 0x000fe400000010ff */
[----:B------:R-:W-:Y:S01]  /*1f90*/  @P5 F2FP.BF16.F32.PACK_AB R114, RZ, R61 ;  /* 0x0000003dff72523e */ /* 0x000fe200000010ff */
[----:B------:R-:W1:Y:S01]  /*1fa0*/  @P5 LDC.64 R86, c[0x0][0x298] ;  /* 0x0000a600ff565b82 */ /* 0x000e620000000a00 */
[----:B------:R-:W-:-:S02]  /*1fb0*/  SEL R62, R63, R58, P1 ;  /* 0x0000003a3f3e7207 */ /* 0x000fc40000800000 */
[----:B------:R-:W-:Y:S02]  /*1fc0*/  SEL R60, R113, R56, P1 ;  /* 0x00000038713c7207 */ /* 0x000fe40000800000 */
[----:B------:R-:W-:Y:S02]  /*1fd0*/  SEL R61, R106, R57, P1 ;  /* 0x000000396a3d7207 */ /* 0x000fe40000800000 */
[----:B------:R-:W-:Y:S01]  /*1fe0*/  SEL R63, R112, R59, P1 ;  /* 0x0000003b703f7207 */ /* 0x000fe20000800000 */
[----:B------:R-:W2:Y:S01]  /*1ff0*/  @P5 LDC.64 R88, c[0x0][0x298] ;  /* 0x0000a600ff585b82 */ /* 0x000ea20000000a00 */
[----:B------:R-:W-:Y:S02]  /*2000*/  @P5 PRMT R74, R64, 0x7610, R74 ;  /* 0x00007610404a5816 */ /* 0x000fe4000000004a */
[----:B------:R-:W-:Y:S01]  /*2010*/  @P5 PRMT R75, R66, 0x7610, R75 ;  /* 0x00007610424b5816 */ /* 0x000fe2000000004b */
[----:B------:R3:W-:Y:S01]  /*2020*/  @P0 STG.E.128 desc[UR4][R108.64], R60 ;  /* 0x0000003c6c000986 */ /* 0x0007e2000c101d04 */
[----:B------:R-:W-:-:S02]  /*2030*/  @!P4 ISETP.NE.U32.AND P3, PT, R3, RZ, PT ;  /* 0x000000ff0300c20c */ /* 0x000fc40003f65070 */
[----:B------:R-:W-:Y:S01]  /*2040*/  @!P4 ISETP.NE.U32.AND P2, PT, R3, RZ, PT ;  /* 0x000000ff0300c20c */ /* 0x000fe20003f45070 */
[----:B------:R-:W4:Y:S01]  /*2050*/  @P5 LDC.64 R64, c[0x0][0x298] ;  /* 0x0000a600ff405b82 */ /* 0x000f220000000a00 */
[C---:B------:R-:W-:Y:S02]  /*2060*/  @!P4 ISETP.NE.AND.EX P3, PT, R2.reuse, RZ, PT, P3 ;  /* 0x000000ff0200c20c */ /* 0x040fe40003f65330 */
[----:B------:R-:W-:Y:S02]  /*2070*/  @!P4 ISETP.NE.AND.EX P2, PT, R2, RZ, PT, P2 ;  /* 0x000000ff0200c20c */ /* 0x000fe40003f45320 */
[----:B------:R-:W-:Y:S02]  /*2080*/  @!P4 FSEL R115, R52, RZ, P3 ;  /* 0x000000ff3473c208 */ /* 0x000fe40001800000 */
[----:B------:R-:W-:Y:S01]  /*2090*/  @!P4 FSEL R78, R53, RZ, P2 ;  /* 0x000000ff354ec208 */ /* 0x000fe20001000000 */
[----:B------:R-:W0:Y:S01]  /*20a0*/  @P5 LDC.64 R66, c[0x0][0x298] ;  /* 0x0000a600ff425b82 */ /* 0x000e220000000a00 */
[----:B------:R-:W-:-:S02]  /*20b0*/  @!P4 ISETP.NE.U32.AND P3, PT, R3, RZ, PT ;  /* 0x000000ff0300c20c */ /* 0x000fc40003f65070 */
[----:B------:R-:W-:Y:S02]  /*20c0*/  @!P4 ISETP.NE.U32.AND P2, PT, R3, RZ, PT ;  /* 0x000000ff0300c20c */ /* 0x000fe40003f45070 */
[C---:B------:R-:W-:Y:S02]  /*20d0*/  @!P4 ISETP.NE.AND.EX P3, PT, R2.reuse, RZ, PT, P3 ;  /* 0x000000ff0200c20c */ /* 0x040fe40003f65330 */
[----:B------:R-:W-:Y:S02]  /*20e0*/  @!P4 ISETP.NE.AND.EX P2, PT, R2, RZ, PT, P2 ;  /* 0x000000ff0200c20c */ /* 0x000fe40003f45320 */
[----:B------:R-:W-:Y:S02]  /*20f0*/  @P5 PRMT R76, R102, 0x7610, R76 ;  /* 0x00007610664c5816 */ /* 0x000fe4000000004c */
[----:B------:R-:W-:Y:S02]  /*2100*/  @P5 PRMT R77, R114, 0x7610, R77 ;  /* 0x00007610724d5816 */ /* 0x000fe4000000004d */
[----:B------:R-:W-:-:S02]  /*2110*/  @!P4 FSEL R113, R54, RZ, P3 ;  /* 0x000000ff3671c208 */ /* 0x000fc40001800000 */
[----:B------:R-:W-:Y:S01]  /*2120*/  @!P4 FSEL R102, R55, RZ, P2 ;  /* 0x000000ff3766c208 */ /* 0x000fe20001000000 */
[----:B---3--:R-:W-:Y:S06]  /*2130*/  @!P5 BRA `(.L_x_3334) ;  /* 0x000000000024d947 */ /* 0x008fec0003800000 */
[----:B------:R-:W3:Y:S01]  /*2140*/  LDC.64 R62, c[0x0][0x2f8] ;  /* 0x0000be00ff3e7b82 */ /* 0x000ee20000000a00 */
[----:B------:R-:W-:Y:S02]  /*2150*/  LOP3.LUT R60, R75, 0xffff, RZ, 0xc0, !PT ;  /* 0x0000ffff4b3c7812 */ /* 0x000fe400078ec0ff */
[----:B------:R-:W-:Y:S02]  /*2160*/  IADD3 R109, R107, 0x80, RZ ;  /* 0x000000806b6d7810 */ /* 0x000fe40007ffe0ff */
[----:B------:R-:W-:Y:S01]  /*2170*/  PRMT R117, R76, 0x5410, R77 ;  /* 0x000054104c757816 */ /* 0x000fe2000000004d */
[----:B------:R-:W-:-:S05]  /*2180*/  IMAD.WIDE.U32 R60, R60, 0x10000, RZ ;  /* 0x000100003c3c7825 */ /* 0x000fca00078e00ff */
[----:B------:R-:W-:Y:S02]  /*2190*/  LOP3.LUT R61, R117, R61, RZ, 0xfc, !PT ;  /* 0x0000003d753d7212 */ /* 0x000fe400078efcff */
[----:B------:R-:W-:Y:S01]  /*21a0*/  LOP3.LUT R60, R60, 0xffff, R74, 0xf8, !PT ;  /* 0x0000ffff3c3c7812 */ /* 0x000fe200078ef84a */
[----:B---3--:R-:W-:-:S05]  /*21b0*/  IMAD.WIDE.U32 R62, R109, 0x8, R62 ;  /* 0x000000086d3e7825 */ /* 0x008fca00078e003e */
[----:B------:R3:W-:Y:S02]  /*21c0*/  STG.E.64 desc[UR4][R62.64], R60 ;  /* 0x0000003c3e007986 */ /* 0x0007e4000c101b04 */
.L_x_3334:
[----:B------:R-:W-:Y:S05]  /*21d0*/  BSYNC B0 ;  /* 0x0000000000007941 */ /* 0x000fea0003800000 */
.L_x_3333:
[----:B------:R-:W-:Y:S04]  /*21e0*/  BSSY B0, `(.L_x_3335) ;  /* 0x0000008000007945 */ /* 0x000fe80003800000 */
[----:B------:R-:W-:Y:S05]  /*21f0*/  @!P4 BRA `(.L_x_3336) ;  /* 0x000000000018c947 */ /* 0x000fea0003800000 */
[----:B------:R-:W-:Y:S01]  /*2200*/  ISETP.NE.U32.AND P2, PT, R3, RZ, PT ;  /* 0x000000ff0300720c */ /* 0x000fe20003f45070 */
[----:B---3--:R-:W-:-:S03]  /*2210*/  FFMA.FTZ R61, R79, R104, R105 ;  /* 0x000000684f3d7223 */ /* 0x008fc60000010069 */
[----:B------:R-:W-:Y:S01]  /*2220*/  ISETP.NE.AND.EX P2, PT, R2, RZ, PT, P2 ;  /* 0x000000ff0200720c */ /* 0x000fe20003f45320 */
[----:B------:R-:W-:-:S04]  /*2230*/  FADD.FTZ R60, R92, -R61 ;  /* 0x8000003d5c3c7221 */ /* 0x000fc80000010000 */
[----:B------:R-:W-:-:S08]  /*2240*/  FMUL.FTZ R115, R5, R60 ;  /* 0x0000003c05737220 */ /* 0x000fd00000410000 */
[----:B------:R-:W-:-:S07]  /*2250*/  @P2 FADD.FTZ R115, R52, R115 ;  /* 0x0000007334732221 */ /* 0x000fce0000010000 */
.L_x_3336:
[----:B------:R-:W-:Y:S05]  /*2260*/  BSYNC B0 ;  /* 0x0000000000007941 */ /* 0x000fea0003800000 */
.L_x_3335:
        /* <DEDUP_REMOVED lines=8> */
.L_x_3338:
[----:B------:R-:W-:Y:S05]  /*22f0*/  BSYNC B0 ;  /* 0x0000000000007941 */ /* 0x000fea0003800000 */
.L_x_3337:
        /* <DEDUP_REMOVED lines=8> */
.L_x_3340:
[----:B------:R-:W-:Y:S05]  /*2380*/  BSYNC B0 ;  /* 0x0000000000007941 */ /* 0x000fea0003800000 */
.L_x_3339:
        /* <DEDUP_REMOVED lines=8> */
.L_x_3342:
[----:B------:R-:W-:Y:S05]  /*2410*/  BSYNC B0 ;  /* 0x0000000000007941 */ /* 0x000fea0003800000 */
.L_x_3341:
[----:B0-----:R-:W-:Y:S01]  /*2420*/  @P0 IMAD.WIDE.U32 R110, R4, 0x10, R110 ;  /* 0x00000010046e0825 */ /* 0x001fe200078e006e */
[----:B------:R-:W-:-:S03]  /*2430*/  SEL R56, R115, R56, P1 ;  /* 0x0000003873387207 */ /* 0x000fc60000800000 */
[----:B----4-:R-:W-:Y:S01]  /*2440*/  @P5 FMUL.FTZ R65, R115, R65 ;  /* 0x0000004173415220 */ /* 0x010fe20000410000 */
[C---:B------:R-:W-:Y:S01]  /*2450*/  SEL R57, R78.reuse, R57, P1 ;  /* 0x000000394e397207 */ /* 0x040fe20000800000 */
[----:B------:R-:W-:Y:S01]  /*2460*/  @P5 FMUL.FTZ R67, R78, R67 ;  /* 0x000000434e435220 */ /* 0x000fe20000410000 */
[C---:B------:R-:W-:Y:S01]  /*2470*/  SEL R58, R113.reuse, R58, P1 ;  /* 0x0000003a713a7207 */ /* 0x040fe20000800000 */
[----:B-1----:R-:W-:Y:S01]  /*2480*/  @P5 FMUL.FTZ R87, R113, R87 ;  /* 0x0000005771575220 */ /* 0x002fe20000410000 */
[C---:B------:R-:W-:Y:S01]  /*2490*/  SEL R59, R102.reuse, R59, P1 ;  /* 0x0000003b663b7207 */ /* 0x040fe20000800000 */
[----:B--2---:R-:W-:Y:S01]  /*24a0*/  @P5 FMUL.FTZ R89, R102, R89 ;  /* 0x0000005966595220 */ /* 0x004fe20000410000 */
[----:B------:R-:W-:Y:S01]  /*24b0*/  @P5 FMUL.FTZ R64, R65, R64 ;  /* 0x0000004041405220 */ /* 0x000fe20000410000 */
[----:B------:R-:W-:Y:S01]  /*24c0*/  @P5 FMUL.FTZ R66, R67, R66 ;  /* 0x0000004243425220 */ /* 0x000fe20000410000 */
[----:B------:R-:W-:Y:S01]  /*24d0*/  @P5 FMUL.FTZ R86, R87, R86 ;  /* 0x0000005657565220 */ /* 0x000fe20000410000 */
[----:B------:R0:W-:Y:S01]  /*24e0*/  @P0 STG.E.128 desc[UR4][R110.64], R56 ;  /* 0x000000386e000986 */ /* 0x0001e2000c101d04 */
[----:B------:R-:W-:Y:S01]  /*24f0*/  @P5 FMUL.FTZ R88, R89, R88 ;  /* 0x0000005859585220 */ /* 0x000fe20000410000 */
[C---:B------:R-:W-:Y:S01]  /*2500*/  @P5 LOP3.LUT P0, RZ, R0.reuse, 0xff, RZ, 0xc0, !PT ;  /* 0x000000ff00ff5812 */ /* 0x040fe2000780c0ff */
[----:B------:R-:W-:Y:S01]  /*2510*/  BSSY B0, `(.L_x_3343) ;  /* 0x000001a000007945 */ /* 0x000fe20003800000 */
[----:B------:R-:W-:-:S02]  /*2520*/  @P5 LOP3.LUT P1, RZ, R0, 0xff00, RZ, 0xc0, !PT ;  /* 0x0000ff0000ff5812 */ /* 0x000fc4000782c0ff */
[C---:B------:R-:W-:Y:S02]  /*2530*/  @P5 LOP3.LUT P2, RZ, R0.reuse, 0xff0000, RZ, 0xc0, !PT ;  /* 0x00ff000000ff5812 */ /* 0x040fe4000784c0ff */
[----:B------:R-:W-:Y:S02]  /*2540*/  @P5 LOP3.LUT P3, RZ, R0, 0xff000000, RZ, 0xc0, !PT ;  /* 0xff00000000ff5812 */ /* 0x000fe4000786c0ff */
[----:B------:R-:W-:Y:S02]  /*2550*/  @P5 FSEL R64, R64, RZ, P0 ;  /* 0x000000ff40405208 */ /* 0x000fe40000000000 */
[----:B------:R-:W-:Y:S02]  /*2560*/  @P5 FSEL R66, R66, RZ, P1 ;  /* 0x000000ff42425208 */ /* 0x000fe40000800000 */
[----:B------:R-:W-:Y:S02]  /*2570*/  @P5 FSEL R86, R86, RZ, P2 ;  /* 0x000000ff56565208 */ /* 0x000fe40001000000 */
[----:B------:R-:W-:-:S02]  /*2580*/  @P5 FSEL R88, R88, RZ, P3 ;  /* 0x000000ff58585208 */ /* 0x000fc40001800000 */
        /* <DEDUP_REMOVED lines=8> */
[----:B0-----:R-:W-:Y:S06]  /*2610*/  @!P5 BRA `(.L_x_3344) ;  /* 0x000000000024d947 */ /* 0x001fec0003800000 */
[----:B------:R-:W0:Y:S01]  /*2620*/  LDC.64 R2, c[0x0][0x2f8] ;  /* 0x0000be00ff027b82 */ /* 0x000e220000000a00 */
[----:B------:R-:W-:Y:S01]  /*2630*/  LOP3.LUT R4, R75, 0xffff, RZ, 0xc0, !PT ;  /* 0x0000ffff4b047812 */ /* 0x000fe200078ec0ff */
[----:B------:R-:W-:Y:S01]  /*2640*/  VIADD R107, R107, 0x100 ;  /* 0x000001006b6b7836 */ /* 0x000fe20000000000 */
[----:B---3--:R-:W-:-:S03]  /*2650*/  PRMT R61, R76, 0x5410, R77 ;  /* 0x000054104c3d7816 */ /* 0x008fc6000000004d */
[----:B------:R-:W-:-:S05]  /*2660*/  IMAD.WIDE.U32 R4, R4, 0x10000, RZ ;  /* 0x0001000004047825 */ /* 0x000fca00078e00ff */
[----:B------:R-:W-:Y:S02]  /*2670*/  LOP3.LUT R5, R61, R5, RZ, 0xfc, !PT ;  /* 0x000000053d057212 */ /* 0x000fe400078efcff */
[----:B------:R-:W-:Y:S01]  /*2680*/  LOP3.LUT R4, R4, 0xffff, R74, 0xf8, !PT ;  /* 0x0000ffff04047812 */ /* 0x000fe200078ef84a */
[----:B0-----:R-:W-:-:S05]  /*2690*/  IMAD.WIDE.U32 R2, R107, 0x8, R2 ;  /* 0x000000086b027825 */ /* 0x001fca00078e0002 */
[----:B------:R0:W-:Y:S02]  /*26a0*/  STG.E.64 desc[UR4][R2.64], R4 ;  /* 0x0000000402007986 */ /* 0x0001e4000c101b04 */
.L_x_3344:
[----:B------:R-:W-:Y:S05]  /*26b0*/  BSYNC B0 ;  /* 0x0000000000007941 */ /* 0x000fea0003800000 */
.L_x_3343:
[----:B------:R-:W-:Y:S02]  /*26c0*/  IADD3 R72, R72, UR12, RZ ;  /* 0x0000000c48487c10 */ /* 0x000fe4000fffe0ff */
[----:B------:R-:W-:Y:S02]  /*26d0*/  SEL R110, RZ, 0x1, P6 ;  /* 0x00000001ff6e7807 */ /* 0x000fe40003000000 */
[----:B------:R-:W-:-:S13]  /*26e0*/  ISETP.GE.AND P0, PT, R72, UR13, PT ;  /* 0x0000000d48007c0c */ /* 0x000fda000bf06270 */
[----:B------:R-:W-:Y:S05]  /*26f0*/  @!P0 BRA `(.L_x_3345) ;  /* 0xffffffdc00488947 */ /* 0x000fea000383ffff */
.L_x_3310:
[----:B------:R-:W1:Y:S01]  /*2700*/  S2UR UR6, SR_CTAID.X ;  /* 0x00000000000679c3 */ /* 0x000e620000002500 */
[----:B------:R-:W-:-:S07]  /*2710*/  LOP3.LUT R7, R73, 0x7f, RZ, 0xc0, !PT ;  /* 0x0000007f49077812 */ /* 0x000fce00078ec0ff */
[----:B0-----:R-:W0:Y:S08]  /*2720*/  LDC.64 R2, c[0x0][0x2d0] ;  /* 0x0000b400ff027b82 */ /* 0x001e300000000a00 */
[----:B------:R-:W2:Y:S01]  /*2730*/  LDC.64 R4, c[0x0][0x2d8] ;  /* 0x0000b600ff047b82 */ /* 0x000ea20000000a00 */
[----:B-1----:R-:W-:Y:S01]  /*2740*/  LEA.HI R0, R73, UR6, RZ, 0x19 ;  /* 0x0000000649007c11 */ /* 0x002fe2000f8fc8ff */
[----:B------:R-:W-:-:S04]  /*2750*/  ULDC UR6, c[0x0][0x218] ;  /* 0x0000860000067ab9 */ /* 0x000fc80000000800 */
[----:B------:R-:W-:-:S05]  /*2760*/  IMAD R0, R0, UR6, RZ ;  /* 0x0000000600007c24 */ /* 0x000fca000f8e02ff */
[----:B------:R-:W-:-:S05]  /*2770*/  LEA.HI R7, R0, R7, RZ, 0x1e ;  /* 0x0000000700077211 */ /* 0x000fca00078ff0ff */
[----:B0-----:R-:W-:-:S04]  /*2780*/  IMAD.WIDE.U32 R2, R7, 0x10, R2 ;  /* 0x0000001007027825 */ /* 0x001fc800078e0002 */
        /* <DEDUP_REMOVED lines=8> */
.L_x_3314:
[----:B------:R-:W-:Y:S01]  /*2810*/  HFMA2.MMA R108, -RZ, RZ, 0, 9.5367431640625e-07 ;  /* 0x00000010ff6c7435 */ /* 0x000fe200000001ff */
[----:B------:R-:W-:Y:S01]  /*2820*/  IMAD.MOV.U32 R109, RZ, RZ, R66 ;  /* 0x000000ffff6d7224 */ /* 0x000fe200078e0042 */
[----:B------:R-:W-:Y:S01]  /*2830*/  MOV R104, 0xffffffff ;  /* 0xffffffff00687802 */ /* 0x000fe20000000f00 */
[----:B------:R-:W-:-:S08]  /*2840*/  IMAD.MOV.U32 R111, RZ, RZ, 0x1f ;  /* 0x0000001fff6f7424 */ /* 0x000fd000078e00ff */
[----:B-----5:R-:W-:Y:S05]  /*2850*/  WARPSYNC.COLLECTIVE R104, `(.L_x_3346) ;  /* 0x0000000068087348 */ /* 0x020fea0003c00000 */
[----:B------:R0:W1:Y:S02]  /*2860*/  SHFL.DOWN P1, R105, R109, R108, R111 ;  /* 0x0800006c6d697389 */ /* 0x000064000002006f */
[----:B01---5:R-:W-:Y:S01]  /*2870*/  ENDCOLLECTIVE ;  /* 0x000000000000791b */ /* 0x023fe20003800000 */
.L_x_3346:
[----:B------:R-:W-:Y:S01]  /*2880*/  MOV R109, R67 ;  /* 0x00000043006d7202 */ /* 0x000fe20000000f00 */
[----:B------:R-:W-:-:S07]  /*2890*/  IMAD.MOV.U32 R63, RZ, RZ, R105 ;  /* 0x000000ffff3f7224 */ /* 0x000fce00078e0069 */
[----:B------:R-:W-:Y:S05]  /*28a0*/  WARPSYNC.COLLECTIVE R104, `(.L_x_3347) ;  /* 0x0000000068087348 */ /* 0x000fea0003c00000 */
[----:B------:R0:W1:Y:S02]  /*28b0*/  SHFL.DOWN P1, R105, R109, R108, R111 ;  /* 0x0800006c6d697389 */ /* 0x000064000002006f */
[----:B01----:R-:W-:Y:S01]  /*28c0*/  ENDCOLLECTIVE ;  /* 0x000000000000791b */ /* 0x003fe20003800000 */
.L_x_3347:
[----:B------:R-:W-:-:S05]  /*28d0*/  FADD.FTZ R63, R63, R66 ;  /* 0x000000423f3f7221 */ /* 0x000fca0000010000 */
[----:B------:R-:W-:Y:S01]  /*28e0*/  MOV R109, R63 ;  /* 0x0000003f006d7202 */ /* 0x000fe20000000f00 */
[----:B------:R-:W-:Y:S02]  /*28f0*/  IMAD.MOV.U32 R108, RZ, RZ, 0x8 ;  /* 0x00000008ff6c7424 */ /* 0x000fe400078e00ff */
[----:B------:R-:W-:-:S07]  /*2900*/  IMAD.MOV.U32 R62, RZ, RZ, R105 ;  /* 0x000000ffff3e7224 */ /* 0x000fce00078e0069 */
[----:B------:R-:W-:Y:S05]  /*2910*/  WARPSYNC.COLLECTIVE R104, `(.L_x_3348) ;  /* 0x0000000068087348 */ /* 0x000fea0003c00000 */
[----:B------:R0:W1:Y:S02]  /*2920*/  SHFL.DOWN P1, R105, R109, R108, R111 ;  /* 0x0800006c6d697389 */ /* 0x000064000002006f */
[----:B01----:R-:W-:Y:S01]  /*2930*/  ENDCOLLECTIVE ;  /* 0x000000000000791b */ /* 0x003fe20003800000 */
.L_x_3348:
[----:B------:R-:W-:-:S04]  /*2940*/  FADD.FTZ R62, R62, R67 ;  /* 0x000000433e3e7221 */ /* 0x000fc80000010000 */
[----:B------:R-:W-:Y:S01]  /*2950*/  IMAD.MOV.U32 R109, RZ, RZ, R62 ;  /* 0x000000ffff6d7224 */ /* 0x000fe200078e003e */
[----:B------:R-:W-:-:S07]  /*2960*/  MOV R64, R105 ;  /* 0x0000006900407202 */ /* 0x000fce0000000f00 */
[----:B------:R-:W-:Y:S05]  /*2970*/  WARPSYNC.COLLECTIVE R104, `(.L_x_3349) ;  /* 0x0000000068087348 */ /* 0x000fea0003c00000 */
[----:B------:R0:W1:Y:S02]  /*2980*/  SHFL.DOWN P1, R105, R109, R108, R111 ;  /* 0x0800006c6d697389 */ /* 0x000064000002006f */
[----:B01----:R-:W-:Y:S01]  /*2990*/  ENDCOLLECTIVE ;  /* 0x000000000000791b */ /* 0x003fe20003800000 */
.L_x_3349:
[----:B------:R-:W-:Y:S01]  /*29a0*/  FADD.FTZ R64, R63, R64 ;  /* 0x000000403f407221 */ /* 0x000fe20000010000 */
[----:B------:R-:W-:-:S03]  /*29b0*/  HFMA2.MMA R108, -RZ, RZ, 0, 2.384185791015625e-07 ;  /* 0x00000004ff6c7435 */ /* 0x000fc600000001ff */
[----:B------:R-:W-:Y:S01]  /*29c0*/  IMAD.MOV.U32 R109, RZ, RZ, R64 ;  /* 0x000000ffff6d7224 */ /* 0x000fe200078e0040 */
[----:B------:R-:W-:-:S07]  /*29d0*/  MOV R65, R105 ;  /* 0x0000006900417202 */ /* 0x000fce0000000f00 */
[----:B------:R-:W-:Y:S05]  /*29e0*/  WARPSYNC.COLLECTIVE R104, `(.L_x_3350) ;  /* 0x0000000068087348 */ /* 0x000fea0003c00000 */
[----:B------:R0:W1:Y:S02]  /*29f0*/  SHFL.DOWN P1, R105, R109, R108, R111 ;  /* 0x0800006c6d697389 */ /* 0x000064000002006f */
[----:B01----:R-:W-:Y:S01]  /*2a00*/  ENDCOLLECTIVE ;  /* 0x000000000000791b */ /* 0x003fe20003800000 */
.L_x_3350:
[----:B------:R-:W-:-:S05]  /*2a10*/  FADD.FTZ R65, R62, R65 ;  /* 0x000000413e417221 */ /* 0x000fca0000010000 */
[----:B------:R-:W-:Y:S01]  /*2a20*/  MOV R109, R65 ;  /* 0x00000041006d7202 */ /* 0x000fe20000000f00 */
[----:B------:R-:W-:-:S07]  /*2a30*/  IMAD.MOV.U32 R87, RZ, RZ, R105 ;  /* 0x000000ffff577224 */ /* 0x000fce00078e0069 */
[----:B------:R-:W-:Y:S05]  /*2a40*/  WARPSYNC.COLLECTIVE R104, `(.L_x_3351) ;  /* 0x0000000068087348 */ /* 0x000fea0003c00000 */
[----:B------:R0:W1:Y:S02]  /*2a50*/  SHFL.DOWN P1, R105, R109, R108, R111 ;  /* 0x0800006c6d697389 */ /* 0x000064000002006f */
[----:B01----:R-:W-:Y:S01]  /*2a60*/  ENDCOLLECTIVE ;  /* 0x000000000000791b */ /* 0x003fe20003800000 */
.L_x_3351:
[----:B------:R-:W-:-:S05]  /*2a70*/  FADD.FTZ R87, R64, R87 ;  /* 0x0000005740577221 */ /* 0x000fca0000010000 */
[----:B------:R-:W-:Y:S01]  /*2a80*/  MOV R109, R87 ;  /* 0x00000057006d7202 */ /* 0x000fe20000000f00 */
[----:B------:R-:W-:Y:S02]  /*2a90*/  IMAD.MOV.U32 R108, RZ, RZ, 0x2 ;  /* 0x00000002ff6c7424 */ /* 0x000fe400078e00ff */
[----:B------:R-:W-:-:S07]  /*2aa0*/  IMAD.MOV.U32 R86, RZ, RZ, R105 ;  /* 0x000000ffff567224 */ /* 0x000fce00078e0069 */
[----:B------:R-:W-:Y:S05]  /*2ab0*/  WARPSYNC.COLLECTIVE R104, `(.L_x_3352) ;  /* 0x0000000068087348 */ /* 0x000fea0003c00000 */
[----:B------:R0:W1:Y:S02]  /*2ac0*/  SHFL.DOWN P1, R105, R109, R108, R111 ;  /* 0x0800006c6d697389 */ /* 0x000064000002006f */
[----:B01----:R-:W-:Y:S01]  /*2ad0*/  ENDCOLLECTIVE ;  /* 0x000000000000791b */ /* 0x003fe20003800000 */
.L_x_3352:
[----:B------:R-:W-:-:S04]  /*2ae0*/  FADD.FTZ R86, R65, R86 ;  /* 0x0000005641567221 */ /* 0x000fc80000010000 */
[----:B------:R-:W-:Y:S01]  /*2af0*/  IMAD.MOV.U32 R109, RZ, RZ, R86 ;  /* 0x000000ffff6d7224 */ /* 0x000fe200078e0056 */
[----:B------:R-:W-:-:S07]  /*2b00*/  MOV R66, R105 ;  /* 0x0000006900427202 */ /* 0x000fce0000000f00 */
[----:B------:R-:W-:Y:S05]  /*2b10*/  WARPSYNC.COLLECTIVE R104, `(.L_x_3353) ;  /* 0x0000000068087348 */ /* 0x000fea0003c00000 */
[----:B------:R0:W1:Y:S02]  /*2b20*/  SHFL.DOWN P1, R105, R109, R108, R111 ;  /* 0x0800006c6d697389 */ /* 0x000064000002006f */
[----:B01----:R-:W-:Y:S01]  /*2b30*/  ENDCOLLECTIVE ;  /* 0x000000000000791b */ /* 0x003fe20003800000 */
.L_x_3353:
[----:B------:R-:W-:Y:S01]  /*2b40*/  FADD.FTZ R66, R87, R66 ;  /* 0x0000004257427221 */ /* 0x000fe20000010000 */
[----:B------:R-:W-:-:S03]  /*2b50*/  HFMA2.MMA R108, -RZ, RZ, 0, 5.9604644775390625e-08 ;  /* 0x00000001ff6c7435 */ /* 0x000fc600000001ff */
[----:B------:R-:W-:Y:S01]  /*2b60*/  IMAD.MOV.U32 R109, RZ, RZ, R66 ;  /* 0x000000ffff6d7224 */ /* 0x000fe200078e0042 */
[----:B------:R-:W-:-:S07]  /*2b70*/  MOV R67, R105 ;  /* 0x0000006900437202 */ /* 0x000fce0000000f00 */
[----:B------:R-:W-:Y:S05]  /*2b80*/  WARPSYNC.COLLECTIVE R104, `(.L_x_3354) ;  /* 0x0000000068087348 */ /* 0x000fea0003c00000 */
[----:B------:R0:W1:Y:S02]  /*2b90*/  SHFL.DOWN P1, R105, R109, R108, R111 ;  /* 0x0800006c6d697389 */ /* 0x000064000002006f */
[----:B01----:R-:W-:Y:S01]  /*2ba0*/  ENDCOLLECTIVE ;  /* 0x000000000000791b */ /* 0x003fe20003800000 */
.L_x_3354:
[----:B------:R-:W-:-:S05]  /*2bb0*/  FADD.FTZ R67, R86, R67 ;  /* 0x0000004356437221 */ /* 0x000fca0000010000 */
[----:B------:R-:W-:Y:S01]  /*2bc0*/  MOV R109, R67 ;  /* 0x00000043006d7202 */ /* 0x000fe20000000f00 */
[----:B------:R-:W-:-:S07]  /*2bd0*/  IMAD.MOV.U32 R63, RZ, RZ, R105 ;  /* 0x000000ffff3f7224 */ /* 0x000fce00078e0069 */
[----:B------:R-:W-:Y:S05]  /*2be0*/  WARPSYNC.COLLECTIVE R104, `(.L_x_3355) ;  /* 0x0000000068087348 */ /* 0x000fea0003c00000 */
[----:B------:R0:W1:Y:S02]  /*2bf0*/  SHFL.DOWN P1, R105, R109, R108, R111 ;  /* 0x0800006c6d697389 */ /* 0x000064000002006f */
[----:B01----:R-:W-:Y:S01]  /*2c00*/  ENDCOLLECTIVE ;  /* 0x000000000000791b */ /* 0x003fe20003800000 */
.L_x_3355:
[----:B------:R-:W-:Y:S01]  /*2c10*/  MOV R62, R105 ;  /* 0x00000069003e7202 */ /* 0x000fe20000000f00 */
[----:B------:R-:W-:Y:S06]  /*2c20*/  BRA `(.L_x_3356) ;  /* 0xffffffe400a07947 */ /* 0x000fec000383ffff */
.L_x_3357:
        /* <DEDUP_REMOVED lines=13> */
.L_x_8567:


//--------------------- .text._ZN10layer_norm13ln_bwd_kernelINS_13Kernel_traitsI13__nv_bfloat16S2_fS2_fjLj1536ELj1ELj1ELj4ELj8ENS_18Kernel_traits_baseILj1536ES2_S2_fS2_fjLj128EEEEELb1ELb1ELb0ELb0EEEvNS_9BwdParamsE --------------------------
	.section	.text._ZN10layer_norm13ln_bwd_kernelINS_13Kernel_traitsI13__nv_bfloat16S2_fS2_fjLj1536ELj1ELj1ELj4ELj8ENS_18Kernel_traits_baseILj1536ES2_S2_fS2_fjLj128EEEEELb1ELb1ELb0ELb0EEEvNS_9BwdParamsE,"ax",@progbits
	.align	128
        .global         _ZN10layer_norm13ln_bwd_kernelINS_13Kernel_traitsI13__nv_bfloat16S2_fS2_fjLj1536ELj1ELj1ELj4ELj8ENS_18Kernel_traits_baseILj1536ES2_S2_fS2_fjLj128EEEEELb1ELb1ELb0ELb0EEEvNS_9BwdParamsE
        .type           _ZN10layer_norm13ln_bwd_kernelINS_13Kernel_traitsI13__nv_bfloat16S2_fS2_fjLj1536ELj1ELj1ELj4ELj8ENS_18Kernel_traits_baseILj1536ES2_S2_fS2_fjLj128EEEEELb1ELb1ELb0ELb0EEEvNS_9BwdParamsE,@function
        .size           _ZN10layer_norm13ln_bwd_kernelINS_13Kernel_traitsI13__nv_bfloat16S2_fS2_fjLj1536ELj1ELj1ELj4ELj8ENS_18Kernel_traits_baseILj1536ES2_S2_fS2_fjLj128EEEEELb1ELb1ELb0ELb0EEEvNS_9BwdParamsE,(.L_x_8568 - _ZN10layer_norm13ln_bwd_kernelINS_13Kernel_traitsI13__nv_bfloat16S2_fS2_fjLj1536ELj1ELj1ELj4ELj8ENS_18Kernel_traits_baseILj1536ES2_S2_fS2_fjLj128EEEEELb1ELb1ELb0ELb0EEEvNS_9BwdParamsE)
        .other          _ZN10layer_norm13ln_bwd_kernelINS_13Kernel_traitsI13__nv_bfloat16S2_fS2_fjLj1536ELj1ELj1ELj4ELj8ENS_18Kernel_traits_baseILj1536ES2_S2_fS2_fjLj128EEEEELb1ELb1ELb0ELb0EEEvNS_9BwdParamsE,@"STO_CUDA_ENTRY STV_DEFAULT"
_ZN10layer_norm13ln_bwd_kernelINS_13Kernel_traitsI13__nv_bfloat16S2_fS2_fjLj1536ELj1ELj1ELj4ELj8ENS_18Kernel_traits_baseILj1536ES2_S2_fS2_fjLj128EEEEELb1ELb1ELb0ELb0EEEvNS_9BwdParamsE:
.text._ZN10layer_norm13ln_bwd_kernelINS_13Kernel_traitsI13__nv_bfloat16S2_fS2_fjLj1536ELj1ELj1ELj4ELj8ENS_18Kernel_traits_baseILj1536ES2_S2_fS2_fjLj128EEEEELb1ELb1ELb0ELb0EEEvNS_9BwdParamsE:
        /* <DEDUP_REMOVED lines=22> */
[C---:B------:R-:W-:Y:S02]  /*0160*/  ISETP.GE.U32.AND P0, PT, R0.reuse, 0x100, PT ;  /* 0x000001000000780c */ /* 0x040fe40003f06070 */
[C---:B------:R-:W-:Y:S02]  /*0170*/  LOP3.LUT P1, RZ, R0.reuse, 0xffffff80, RZ, 0xc0, !PT ;  /* 0xffffff8000ff7812 */ /* 0x040fe4000782c0ff */
[----:B------:R-:W-:Y:S01]  /*0180*/  ISETP.GE.U32.AND P2, PT, R0, 0x180, PT ;  /* 0x000001800000780c */ /* 0x000fe20003f46070 */
[----:B------:R-:W0:Y:S01]  /*0190*/  S2UR UR4, SR_CTAID.X ;  /* 0x00000000000479c3 */ /* 0x000e220000002500 */
[----:B------:R-:W-:-:S02]  /*01a0*/  SHF.R.U32.HI R88, RZ, 0x7, R93 ;  /* 0x00000007ff587819 */ /* 0x000fc4000001165d */
[----:B------:R-:W-:-:S05]  /*01b0*/  P2R R2, PR, RZ, 0x4 ;  /* 0x00000004ff027803 */ /* 0x000fca0000000000 */
        /* <DEDUP_REMOVED lines=9> */
[----:B------:R-:W-:-:S03]  /*0250*/  @P0 IADD3 R3, R3, 0x80, RZ ;  /* 0x0000008003030810 */ /* 0x000fc60007ffe0ff */
[----:B------:R-:W5:Y:S01]  /*0260*/  @P0 LDG.E.64 R52, desc[UR6][R14.64] ;  /* 0x000000060e340981 */ /* 0x000f62000c1e1b00 */
[----:B---3--:R-:W-:-:S03]  /*0270*/  @P1 IMAD.WIDE.U32 R6, R92, 0x8, R6 ;  /* 0x000000085c061825 */ /* 0x008fc600078e0006 */
[----:B------:R-:W2:Y:S02]  /*0280*/  @P2 LDC.64 R18, c[0x0][0x278] ;  /* 0x00009e00ff122b82 */ /* 0x000ea40000000a00 */
[----:B------:R-:W5:Y:S01]  /*0290*/  @P1 LDG.E.64 R4, desc[UR6][R6.64] ;  /* 0x0000000606041981 */ /* 0x000f62000c1e1b00 */
[----:B----4-:R-:W-:-:S05]  /*02a0*/  @P1 IMAD.WIDE.U32 R8, R92, 0x8, R8 ;  /* 0x000000085c081825 */ /* 0x010fca00078e0008 */
[----:B------:R-:W5:Y:S01]  /*02b0*/  @P1 LDG.E.64 R86, desc[UR6][R8.64] ;  /* 0x0000000608561981 */ /* 0x000f62000c1e1b00 */
[----:B0-----:R-:W-:Y:S01]  /*02c0*/  IADD3 R0, R88, UR4, RZ ;  /* 0x0000000458007c10 */ /* 0x001fe2000fffe0ff */
        /* <DEDUP_REMOVED lines=24> */
[----:B------:R-:W-:Y:S01]  /*0450*/  ULDC.64 UR4, c[0x0][0x270] ;  /* 0x00009c0000047ab9 */ /* 0x000fe20000000a00 */
[----:B-----5:R-:W-:Y:S01]  /*0460*/  IMAD.MOV.U32 R85, RZ, RZ, R12 ;  /* 0x000000ffff557224 */ /* 0x020fe200078e000c */
[----:B------:R-:W-:Y:S01]  /*0470*/  SHF.R.U64 R84, R12, 0x10, R13 ;  /* 0x000000100c547819 */ /* 0x000fe2000000120d */
[----:B------:R-:W-:Y:S01]  /*0480*/  IMAD.MOV.U32 R15, RZ, RZ, R53 ;  /* 0x000000ffff0f7224 */ /* 0x000fe200078e0035 */
[----:B------:R-:W-:Y:S01]  /*0490*/  MOV R83, R13 ;  /* 0x0000000d00537202 */ /* 0x000fe20000000f00 */
[----:B------:R-:W-:Y:S01]  /*04a0*/  HFMA2.MMA R72, -RZ, RZ, 0, 5.9604644775390625e-08 ;  /* 0x00000001ff487435 */ /* 0x000fe200000001ff */
[----:B------:R-:W-:Y:S01]  /*04b0*/  SHF.R.U32.HI R82, RZ, 0x10, R13 ;  /* 0x00000010ff527819 */ /* 0x000fe2000001160d */
[----:B------:R-:W-:Y:S01]  /*04c0*/  IMAD.U32 R89, R86, 0x10000, RZ ;  /* 0x0001000056597824 */ /* 0x000fe200078e00ff */
[----:B------:R-:W-:Y:S01]  /*04d0*/  MOV R81, R54 ;  /* 0x0000003600517202 */ /* 0x000fe20000000f00 */
[----:B------:R-:W-:Y:S01]  /*04e0*/  IMAD.MOV.U32 R49, RZ, RZ, RZ ;  /* 0x000000ffff317224 */ /* 0x000fe200078e00ff */
[----:B------:R-:W-:-:S02]  /*04f0*/  SHF.R.U64 R76, R52, 0x10, R53 ;  /* 0x00000010344c7819 */ /* 0x000fc40000001235 */
        /* <DEDUP_REMOVED lines=8> */
[----:B------:R-:W-:Y:S02]  /*0580*/  SHF.R.U32.HI R78, RZ, 0x10, R55 ;  /* 0x00000010ff4e7819 */ /* 0x000fe40000011637 */
[----:B------:R-:W-:-:S02]  /*0590*/  MOV R77, R52 ;  /* 0x00000034004d7202 */ /* 0x000fc40000000f00 */
[----:B------:R-:W-:Y:S02]  /*05a0*/  SHF.R.U32.HI R14, RZ, 0x10, R53 ;  /* 0x00000010ff0e7819 */ /* 0x000fe40000011635 */
[----:B------:R-:W-:Y:S02]  /*05b0*/  MOV R13, R56 ;  /* 0x00000038000d7202 */ /* 0x000fe40000000f00 */
[--C-:B------:R-:W-:Y:S02]  /*05c0*/  SHF.R.U64 R12, R56, 0x10, R57.reuse ;  /* 0x00000010380c7819 */ /* 0x100fe40000001239 */
[----:B------:R-:W-:Y:S02]  /*05d0*/  SHF.R.U32.HI R10, RZ, 0x10, R57 ;  /* 0x00000010ff0a7819 */ /* 0x000fe40000011639 */
[--C-:B------:R-:W-:Y:S02]  /*05e0*/  SHF.R.U64 R9, R4, 0x10, R5.reuse ;  /* 0x0000001004097819 */ /* 0x100fe40000001205 */
[----:B------:R-:W-:-:S02]  /*05f0*/  SHF.R.U32.HI R8, RZ, 0x10, R5 ;  /* 0x00000010ff087819 */ /* 0x000fc40000011605 */
[----:B------:R-:W-:Y:S02]  /*0600*/  SHF.R.U64 R7, R86, 0x10, R87 ;  /* 0x0000001056077819 */ /* 0x000fe40000001257 */
[----:B------:R-:W-:Y:S02]  /*0610*/  ISETP.NE.U32.AND P2, PT, RZ, UR4, PT ;  /* 0x00000004ff007c0c */ /* 0x000fe4000bf45070 */
[----:B------:R-:W-:Y:S02]  /*0620*/  SHF.L.U32 R88, R88, 0x2, RZ ;  /* 0x0000000258587819 */ /* 0x000fe400000006ff */
[----:B------:R-:W-:Y:S02]  /*0630*/  SHF.L.U32 R90, R5, 0x10, RZ ;  /* 0x00000010055a7819 */ /* 0x000fe400000006ff */
[----:B------:R-:W-:Y:S02]  /*0640*/  SHF.L.U32 R91, R4, 0x10, RZ ;  /* 0x00000010045b7819 */ /* 0x000fe400000006ff */
[----:B------:R-:W-:-:S02]  /*0650*/  SHF.L.U32 R87, R87, 0x10, RZ ;  /* 0x0000001057577819 */ /* 0x000fc400000006ff */
[----:B------:R-:W-:Y:S02]  /*0660*/  ISETP.NE.AND.EX P2, PT, RZ, UR5, PT, P2 ;  /* 0x00000005ff007c0c */ /* 0x000fe4000bf45320 */
[----:B------:R-:W-:Y:S02]  /*0670*/  MOV R86, R0 ;  /* 0x0000000000567202 */ /* 0x000fe40000000f00 */
        /* <DEDUP_REMOVED lines=16> */
[----:B------:R-:W-:-:S07]  /*0780*/  IADD3 R5, R88, 0x4, RZ ;  /* 0x0000000458057810 */ /* 0x000fce0007ffe0ff */
.L_x_3373:
[----:B0-2---:R-:W0:Y:S01]  /*0790*/  LDC.64 R70, c[0x0][0x250] ;  /* 0x00009400ff467b82 */ /* 0x005e220000000a00 */
[----:B------:R-:W-:-:S07]  /*07a0*/  SHF.R.S32.HI R73, RZ, 0x1f, R86 ;  /* 0x0000001fff497819 */ /* 0x000fce0000011456 */
[----:B------:R-:W1:Y:S01]  /*07b0*/  @P2 LDC.64 R68, c[0x0][0x270] ;  /* 0x00009c00ff442b82 */ /* 0x000e620000000a00 */
[----:B0-----:R-:W-:-:S07]  /*07c0*/  IMAD.WIDE R74, R86, 0x4, R70 ;  /* 0x00000004564a7825 */ /* 0x001fce00078e0246 */
[----:B------:R-:W0:Y:S01]  /*07d0*/  LDC.64 R70, c[0x0][0x258] ;  /* 0x00009600ff467b82 */ /* 0x000e220000000a00 */
[----:B------:R2:W3:Y:S01]  /*07e0*/  LDG.E R74, desc[UR6][R74.64] ;  /* 0x000000064a4a7981 */ /* 0x0004e2000c1e1900 */
[----:B-1----:R-:W-:-:S04]  /*07f0*/  @P2 LEA R68, P3, R86, R68, 0x1 ;  /* 0x0000004456442211 */ /* 0x002fc800078608ff */
[----:B------:R-:W-:-:S05]  /*0800*/  @P2 LEA.HI.X R69, R86, R69, R73, 0x1, P3 ;  /* 0x0000004556452211 */ /* 0x000fca00018f0c49 */
[----:B------:R-:W4:Y:S01]  /*0810*/  @P2 LDG.E.U16 R68, desc[UR6][R68.64] ;  /* 0x0000000644442981 */ /* 0x000f22000c1e1500 */
[----:B0-----:R-:W-:-:S05]  /*0820*/  IMAD.WIDE R70, R86, 0x4, R70 ;  /* 0x0000000456467825 */ /* 0x001fca00078e0246 */
[----:B-----5:R0:W5:Y:S01]  /*0830*/  LDG.E R96, desc[UR6][R70.64] ;  /* 0x0000000646607981 */ /* 0x020162000c1e1900 */
[----:B------:R-:W-:-:S05]  /*0840*/  MOV R97, UR19 ;  /* 0x0000001300617c02 */ /* 0x000fca0008000f00 */
[----:B------:R-:W-:-:S05]  /*0850*/  IMAD R73, R86, R97, RZ ;  /* 0x0000006156497224 */ /* 0x000fca00078e02ff */
[----:B------:R-:W-:-:S04]  /*0860*/  SHF.R.S32.HI R94, RZ, 0x1f, R73 ;  /* 0x0000001fff5e7819 */ /* 0x000fc80000011449 */
[----:B------:R-:W-:Y:S02]  /*0870*/  LEA.HI R73, R94, R73, RZ, 0x2 ;  /* 0x000000495e497211 */ /* 0x000fe400078f10ff */
[----:B------:R-:W-:Y:S01]  /*0880*/  ISETP.NE.AND P4, PT, RZ, UR8, PT ;  /* 0x00000008ff007c0c */ /* 0x000fe2000bf85270 */
[----:B------:R-:W-:Y:S01]  /*0890*/  BSSY B0, `(.L_x_3359) ;  /* 0x000003c000007945 */ /* 0x000fe20003800000 */
[----:B------:R-:W-:Y:S01]  /*08a0*/  LEA.HI.SX32 R94, R73, R92, 0x1e ;  /* 0x0000005c495e7211 */ /* 0x000fe200078ff2ff */
[----:B------:R-:W-:Y:S01]  /*08b0*/  IMAD.MOV.U32 R123, RZ, RZ, RZ ;  /* 0x000000ffff7b7224 */ /* 0x000fe200078e00ff */
[----:B------:R-:W-:Y:S02]  /*08c0*/  MOV R95, 0x3f800000 ;  /* 0x3f800000005f7802 */ /* 0x000fe40000000f00 */
[----:B--2---:R-:W-:Y:S02]  /*08d0*/  MOV R75, R94 ;  /* 0x0000005e004b7202 */ /* 0x004fe40000000f00 */
[----:B---3--:R-:W-:-:S02]  /*08e0*/  FSEL R73, R74, RZ, !P4 ;  /* 0x000000ff4a497208 */ /* 0x008fc40006000000 */
[----:B------:R-:W-:Y:S02]  /*08f0*/  MOV R74, RZ ;  /* 0x000000ff004a7202 */ /* 0x000fe40000000f00 */
[----:B----4-:R-:W-:Y:S01]  /*0900*/  @P2 SHF.L.U32 R95, R68, 0x10, RZ ;  /* 0x00000010445f2819 */ /* 0x010fe200000006ff */
        /* <DEDUP_REMOVED lines=10> */
[C---:B------:R-:W-:Y:S02]  /*09b0*/  @P3 LEA.HI.X R117, R94.reuse, UR11, RZ, 0x4, P5 ;  /* 0x0000000b5e753c11 */ /* 0x040fe4000a8f24ff */
[----:B------:R-:W-:-:S03]  /*09c0*/  LEA R114, P5, R94, UR14, 0x2 ;  /* 0x0000000e5e727c11 */ /* 0x000fc6000f8a10ff */
[----:B------:R-:W5:Y:S01]  /*09d0*/  @P3 LDG.E.128 R52, desc[UR6][R116.64] ;  /* 0x0000000674343981 */ /* 0x000f62000c1e1d00 */
[----:B------:R-:W-:-:S05]  /*09e0*/  LEA.HI.X R115, R94, UR15, RZ, 0x2, P5 ;  /* 0x0000000f5e737c11 */ /* 0x000fca000a8f14ff */
[----:B------:R0:W5:Y:S01]  /*09f0*/  LDG.E R4, desc[UR6][R114.64] ;  /* 0x0000000672047981 */ /* 0x000162000c1e1900 */
[C---:B--2---:R-:W-:Y:S01]  /*0a00*/  FADD.FTZ R121, -R73.reuse, R68 ;  /* 0x0000004449797221 */ /* 0x044fe20000010100 */
[----:B---3--:R-:W-:Y:S02]  /*0a10*/  MOV R118, R74 ;  /* 0x0000004a00767202 */ /* 0x008fe40000000f00 */
[--C-:B------:R-:W-:Y:S02]  /*0a20*/  SHF.R.U64 R120, R74, 0x10, R75.reuse ;  /* 0x000000104a787819 */ /* 0x100fe4000000124b */
[----:B------:R-:W-:Y:S01]  /*0a30*/  MOV R119, R75 ;  /* 0x0000004b00777202 */ /* 0x000fe20000000f00 */
[----:B------:R-:W-:Y:S01]  /*0a40*/  IMAD.U32 R118, R118, 0x10000, RZ ;  /* 0x0001000076767824 */ /* 0x000fe200078e00ff */
[----:B------:R-:W-:Y:S01]  /*0a50*/  SHF.R.U32.HI R74, RZ, 0x10, R75 ;  /* 0x00000010ff4a7819 */ /* 0x000fe2000001164b */
[C---:B------:R-:W-:Y:S01]  /*0a60*/  FADD.FTZ R69, -R73.reuse, R69 ;  /* 0x0000004549457221 */ /* 0x040fe20000010100 */
[C---:B------:R-:W-:Y:S01]  /*0a70*/  FADD.FTZ R75, -R73.reuse, R70 ;  /* 0x00000046494b7221 */ /* 0x040fe20000010100 */
[----:B------:R-:W-:Y:S01]  /*0a80*/  FADD.FTZ R71, -R73, R71 ;  /* 0x0000004749477221 */ /* 0x000fe20000010100 */
[----:B------:R-:W-:Y:S01]  /*0a90*/  SHF.L.U32 R68, R120, 0x10, RZ ;  /* 0x0000001078447819 */ /* 0x000fe200000006ff */
[C---:B-----5:R-:W-:Y:S01]  /*0aa0*/  FMUL.FTZ R121, R96.reuse, R121 ;  /* 0x0000007960797220 */ /* 0x060fe20000410000 */
[----:B0-----:R-:W-:Y:S01]  /*0ab0*/  SHF.L.U32 R115, R119, 0x10, RZ ;  /* 0x0000001077737819 */ /* 0x001fe200000006ff */
[-C--:B------:R-:W-:Y:S01]  /*0ac0*/  FMUL.FTZ R119, R91, R118.reuse ;  /* 0x000000765b777220 */ /* 0x080fe20000410000 */
[----:B------:R-:W-:Y:S01]  /*0ad0*/  FMUL.FTZ R120, R96, R69 ;  /* 0x0000004560787220 */ /* 0x000fe20000410000 */
[----:B------:R-:W-:Y:S01]  /*0ae0*/  FADD.FTZ R36, R36, R118 ;  /* 0x0000007624247221 */ /* 0x000fe20000010000 */
[----:B------:R-:W-:Y:S01]  /*0af0*/  FFMA.FTZ R48, R121, R118, R48 ;  /* 0x0000007679307223 */ /* 0x000fe20000010030 */
[C---:B------:R-:W-:Y:S01]  /*0b00*/  FMUL.FTZ R117, R96.reuse, R75 ;  /* 0x0000004b60757220 */ /* 0x040fe20000410000 */
[----:B------:R-:W-:Y:S01]  /*0b10*/  FMUL.FTZ R116, R96, R71 ;  /* 0x0000004760747220 */ /* 0x000fe20000410000 */
[-C--:B------:R-:W-:Y:S01]  /*0b20*/  FMUL.FTZ R118, R9, R68.reuse ;  /* 0x0000004409767220 */ /* 0x080fe20000410000 */
[----:B------:R-:W-:Y:S01]  /*0b30*/  FADD.FTZ R69, RZ, R119 ;  /* 0x00000077ff457221 */ /* 0x000fe20000010000 */
[----:B------:R-:W-:Y:S01]  /*0b40*/  FFMA.FTZ R71, R121, R119, RZ ;  /* 0x0000007779477223 */ /* 0x000fe200000100ff */
        /* <DEDUP_REMOVED lines=16> */
.L_x_3360:
[----:B------:R-:W-:Y:S05]  /*0c50*/  BSYNC B0 ;  /* 0x0000000000007941 */ /* 0x000fea0003800000 */
.L_x_3359:
        /* <DEDUP_REMOVED lines=13> */
[----:B------:R-:W-:-:S04]  /*0d30*/  LEA R100, P3, R75, UR14, 0x2 ;  /* 0x0000000e4b647c11 */ /* 0x000fc8000f8610ff */
[----:B------:R-:W-:-:S05]  /*0d40*/  LEA.HI.X R101, R75, UR15, RZ, 0x2, P3 ;  /* 0x0000000f4b657c11 */ /* 0x000fca00098f14ff */
[----:B------:R1:W5:Y:S01]  /*0d50*/  LDG.E R3, desc[UR6][R100.64] ;  /* 0x0000000664037981 */ /* 0x000362000c1e1900 */
[----:B------:R-:W-:Y:S01]  /*0d60*/  IADD3 R75, R75, 0x80, RZ ;  /* 0x000000804b4b7810 */ /* 0x000fe20007ffe0ff */
[----:B---3--:R-:W-:Y:S01]  /*0d70*/  IMAD.MOV.U32 R122, RZ, RZ, R98 ;  /* 0x000000ffff7a7224 */ /* 0x008fe200078e0062 */
[----:B------:R-:W-:Y:S01]  /*0d80*/  SHF.R.U64 R98, R98, 0x10, R99 ;  /* 0x0000001062627819 */ /* 0x000fe20000001263 */
[C---:B--2---:R-:W-:Y:S01]  /*0d90*/  FADD.FTZ R125, -R73.reuse, R69 ;  /* 0x00000045497d7221 */ /* 0x044fe20000010100 */
[----:B------:R-:W-:Y:S02]  /*0da0*/  MOV R104, R99 ;  /* 0x0000006300687202 */ /* 0x000fe40000000f00 */
[----:B------:R-:W-:Y:S02]  /*0db0*/  SHF.L.U32 R122, R122, 0x10, RZ ;  /* 0x000000107a7a7819 */ /* 0x000fe400000006ff */
[----:B------:R-:W-:Y:S01]  /*0dc0*/  SHF.R.U32.HI R105, RZ, 0x10, R99 ;  /* 0x00000010ff697819 */ /* 0x000fe20000011663 */
[C---:B------:R-:W-:Y:S01]  /*0dd0*/  FADD.FTZ R99, -R73.reuse, R68 ;  /* 0x0000004449637221 */ /* 0x040fe20000010100 */
[----:B------:R-:W-:Y:S01]  /*0de0*/  FADD.FTZ R69, -R73, R70 ;  /* 0x0000004649457221 */ /* 0x000fe20000010100 */
[----:B0-----:R-:W-:Y:S01]  /*0df0*/  SHF.L.U32 R103, R98, 0x10, RZ ;  /* 0x0000001062677819 */ /* 0x001fe200000006ff */
[----:B-----5:R-:W-:Y:S01]  /*0e00*/  FMUL.FTZ R98, R96, R125 ;  /* 0x0000007d60627220 */ /* 0x020fe20000410000 */
[----:B-1----:R-:W-:Y:S01]  /*0e10*/  FMUL.FTZ R100, R85, R122 ;  /* 0x0000007a55647220 */ /* 0x002fe20000410000 */
[----:B------:R-:W-:Y:S01]  /*0e20*/  SHF.L.U32 R104, R104, 0x10, RZ ;  /* 0x0000001068687819 */ /* 0x000fe200000006ff */
[C---:B------:R-:W-:Y:S01]  /*0e30*/  FMUL.FTZ R99, R96.reuse, R99 ;  /* 0x0000006360637220 */ /* 0x040fe20000410000 */
[----:B------:R-:W-:Y:S01]  /*0e40*/  FMUL.FTZ R101, R96, R69 ;  /* 0x0000004560657220 */ /* 0x000fe20000410000 */
[----:B------:R-:W-:Y:S01]  /*0e50*/  FADD.FTZ R71, -R73, R71 ;  /* 0x0000004749477221 */ /* 0x000fe20000010100 */
        /* <DEDUP_REMOVED lines=9> */
[----:B------:R-:W-:-:S02]  /*0ef0*/  IMAD.U32 R105, R105, 0x10000, RZ ;  /* 0x0001000069697824 */ /* 0x000fc400078e00ff */
        /* <DEDUP_REMOVED lines=11> */
.L_x_3362:
[----:B------:R-:W-:Y:S05]  /*0fb0*/  BSYNC B0 ;  /* 0x0000000000007941 */ /* 0x000fea0003800000 */
.L_x_3361:
[----:B------:R-:W-:Y:S01]  /*0fc0*/  ISETP.NE.AND P3, PT, R2, RZ, PT ;  /* 0x000000ff0200720c */ /* 0x000fe20003f65270 */
[----:B------:R-:W-:-:S12]  /*0fd0*/  BSSY B0, `(.L_x_3363) ;  /* 0x0000034000007945 */ /* 0x000fd80003800000 */
        /* <DEDUP_REMOVED lines=15> */
[----:B--2---:R-:W-:Y:S01]  /*10d0*/  FADD.FTZ R69, -R73, R69 ;  /* 0x0000004549457221 */ /* 0x004fe20000010100 */
[----:B---3--:R-:W-:Y:S02]  /*10e0*/  MOV R75, R106 ;  /* 0x0000006a004b7202 */ /* 0x008fe40000000f00 */
[--C-:B------:R-:W-:Y:S02]  /*10f0*/  SHF.R.U64 R106, R106, 0x10, R107.reuse ;  /* 0x000000106a6a7819 */ /* 0x100fe4000000126b */
[----:B------:R-:W-:Y:S02]  /*1100*/  SHF.L.U32 R75, R75, 0x10, RZ ;  /* 0x000000104b4b7819 */ /* 0x000fe400000006ff */
[----:B------:R-:W-:Y:S02]  /*1110*/  MOV R112, R107 ;  /* 0x0000006b00707202 */ /* 0x000fe40000000f00 */
[----:B------:R-:W-:Y:S01]  /*1120*/  SHF.R.U32.HI R113, RZ, 0x10, R107 ;  /* 0x00000010ff717819 */ /* 0x000fe2000001166b */
[C---:B------:R-:W-:Y:S01]  /*1130*/  FADD.FTZ R107, -R73.reuse, R68 ;  /* 0x00000044496b7221 */ /* 0x040fe20000010100 */
[----:B------:R-:W-:Y:S01]  /*1140*/  FADD.FTZ R125, -R73, R70 ;  /* 0x00000046497d7221 */ /* 0x000fe20000010100 */
[----:B0-----:R-:W-:-:S02]  /*1150*/  IMAD.U32 R111, R106, 0x10000, RZ ;  /* 0x000100006a6f7824 */ /* 0x001fc400078e00ff */
        /* <DEDUP_REMOVED lines=27> */
.L_x_3364:
[----:B------:R-:W-:Y:S05]  /*1310*/  BSYNC B0 ;  /* 0x0000000000007941 */ /* 0x000fea0003800000 */
.L_x_3363:
[----:B------:R-:W-:Y:S01]  /*1320*/  UMOV UR4, 0xffffffff ;  /* 0xffffffff00047882 */ /* 0x000fe20000000000 */
[----:B------:R-:W-:-:S04]  /*1330*/  LOP3.LUT P3, RZ, R72, 0xff, RZ, 0xc0, !PT ;  /* 0x000000ff48ff7812 */ /* 0x000fc8000786c0ff */
[----:B------:R-:W-:Y:S01]  /*1340*/  SEL R70, R5, R88, !P3 ;  /* 0x0000005805467207 */ /* 0x000fe20005800000 */
[----:B------:R-:W-:Y:S08]  /*1350*/  BRA.DIV UR4, `(.L_x_3365) ;  /* 0x0000001604907947 */ /* 0x000ff0000b800000 */
        /* <DEDUP_REMOVED lines=18> */
.L_x_3388:
        /* <DEDUP_REMOVED lines=13> */
.L_x_3366:
        /* <DEDUP_REMOVED lines=26> */
[----:B------:R-:W-:Y:S01]  /*16f0*/  LOP3.LUT P4, RZ, R4, 0xff, RZ, 0xc0, !PT ;  /* 0x000000ff04ff7812 */ /* 0x000fe2000788c0ff */
[----:B------:R-:W-:Y:S01]  /*1700*/  FFMA.FTZ R123, R120, R72, R73 ;  /* 0x00000048787b7223 */ /* 0x000fe20000010049 */
[----:B------:R-:W-:Y:S01]  /*1710*/  ISETP.NE.AND.EX P5, PT, RZ, UR11, PT, P5 ;  /* 0x0000000bff007c0c */ /* 0x000fe2000bfa5350 */
[----:B------:R-:W-:Y:S01]  /*1720*/  FADD.FTZ R75, R119, -R70 ;  /* 0x80000046774b7221 */ /* 0x000fe20000010000 */
[----:B------:R-:W-:Y:S01]  /*1730*/  LOP3.LUT P6, RZ, R4, 0xff00, RZ, 0xc0, !PT ;  /* 0x0000ff0004ff7812 */ /* 0x000fe200078cc0ff */
[----:B------:R-:W-:Y:S01]  /*1740*/  FADD.FTZ R123, R118, -R123 ;  /* 0x8000007b767b7221 */ /* 0x000fe20000010000 */
[----:B------:R-:W-:Y:S01]  /*1750*/  MOV R122, RZ ;  /* 0x000000ff007a7202 */ /* 0x000fe20000000f00 */
[----:B-----5:R-:W-:-:S08]  /*1760*/  FMUL.FTZ R75, R96, R75 ;  /* 0x0000004b604b7220 */ /* 0x020fd00000410000 */
[----:B------:R-:W-:-:S04]  /*1770*/  @P5 FADD.FTZ R75, R52, R75 ;  /* 0x0000004b344b5221 */ /* 0x000fc80000010000 */
[----:B------:R-:W-:-:S04]  /*1780*/  FMUL.FTZ R70, R75, R95 ;  /* 0x0000005f4b467220 */ /* 0x000fc80000410000 */
[----:B------:R-:W-:-:S04]  /*1790*/  FMUL.FTZ R70, R70, UR18 ;  /* 0x0000001246467c20 */ /* 0x000fc80008410000 */
[----:B------:R-:W-:Y:S01]  /*17a0*/  @P4 FMUL.FTZ R122, R89, R70 ;  /* 0x00000046597a4220 */ /* 0x000fe20000410000 */
[----:B--2---:R-:W-:-:S05]  /*17b0*/  @P4 MOV R71, R68 ;  /* 0x0000004400474202 */ /* 0x004fca0000000f00 */
[----:B------:R-:W-:Y:S01]  /*17c0*/  @P4 IMAD.U32 R74, R71, 0x10000, RZ ;  /* 0x00010000474a4824 */ /* 0x000fe200078e00ff */
[----:B------:R-:W-:-:S06]  /*17d0*/  HFMA2.MMA R71, -RZ, RZ, 0, 0 ;  /* 0x00000000ff477435 */ /* 0x000fcc00000001ff */
[----:B------:R-:W-:Y:S01]  /*17e0*/  @P4 FMUL.FTZ R71, R70, R74 ;  /* 0x0000004a46474220 */ /* 0x000fe20000410000 */
[----:B------:R-:W-:Y:S01]  /*17f0*/  ISETP.NE.U32.AND P4, PT, RZ, UR16, PT ;  /* 0x00000010ff007c0c */ /* 0x000fe2000bf85070 */
[----:B------:R-:W-:Y:S01]  /*1800*/  FMUL.FTZ R74, R96, R123 ;  /* 0x0000007b604a7220 */ /* 0x000fe20000410000 */
[----:B------:R-:W-:Y:S01]  /*1810*/  HFMA2.MMA R70, -RZ, RZ, 0, 0 ;  /* 0x00000000ff467435 */ /* 0x000fe200000001ff */
[----:B------:R-:W-:Y:S01]  /*1820*/  FADD.FTZ R24, R24, R71 ;  /* 0x0000004718187221 */ /* 0x000fe20000010000 */
[----:B------:R-:W-:Y:S01]  /*1830*/  ISETP.NE.AND.EX P4, PT, RZ, UR17, PT, P4 ;  /* 0x00000011ff007c0c */ /* 0x000fe2000bf85340 */
[----:B------:R-:W-:-:S03]  /*1840*/  @P5 FADD.FTZ R74, R53, R74 ;  /* 0x0000004a354a5221 */ /* 0x000fc60000010000 */
[----:B------:R-:W-:Y:S02]  /*1850*/  SEL R64, R75, R64, P4 ;  /* 0x000000404b407207 */ /* 0x000fe40002000000 */
[----:B------:R-:W-:Y:S01]  /*1860*/  @P6 SHF.R.U64 R75, R68, 0x10, R69 ;  /* 0x00000010444b6819 */ /* 0x000fe20000001245 */
[C---:B------:R-:W-:Y:S01]  /*1870*/  FMUL.FTZ R68, R74.reuse, R95 ;  /* 0x0000005f4a447220 */ /* 0x040fe20000410000 */
[----:B------:R-:W-:Y:S01]  /*1880*/  SEL R65, R74, R65, P4 ;  /* 0x000000414a417207 */ /* 0x000fe20002000000 */
[----:B------:R-:W-:Y:S01]  /*1890*/  FFMA.FTZ R74, R117, R72, R73 ;  /* 0x00000048754a7223 */ /* 0x000fe20000010049 */
[----:B------:R-:W-:Y:S01]  /*18a0*/  @P6 SHF.L.U32 R75, R75, 0x10, RZ ;  /* 0x000000104b4b6819 */ /* 0x000fe200000006ff */
[----:B------:R-:W-:Y:S01]  /*18b0*/  FMUL.FTZ R124, R68, UR18 ;  /* 0x00000012447c7c20 */ /* 0x000fe20008410000 */
[----:B------:R-:W-:-:S03]  /*18c0*/  IMAD.MOV.U32 R68, RZ, RZ, RZ ;  /* 0x000000ffff447224 */ /* 0x000fc600078e00ff */
[----:B------:R-:W-:Y:S01]  /*18d0*/  @P6 FMUL.FTZ R70, R124, R75 ;  /* 0x0000004b7c466220 */ /* 0x000fe20000410000 */
[----:B------:R-:W-:Y:S01]  /*18e0*/  @P6 FMUL.FTZ R68, R7, R124 ;  /* 0x0000007c07446220 */ /* 0x000fe20000410000 */
[----:B------:R-:W-:Y:S01]  /*18f0*/  LOP3.LUT P6, RZ, R4, 0xff0000, RZ, 0xc0, !PT ;  /* 0x00ff000004ff7812 */ /* 0x000fe200078cc0ff */
[----:B------:R-:W-:Y:S01]  /*1900*/  FADD.FTZ R75, R115, -R74 ;  /* 0x8000004a734b7221 */ /* 0x000fe20000010000 */
[----:B------:R-:W-:Y:S01]  /*1910*/  FADD.FTZ R25, R25, R70 ;  /* 0x0000004619197221 */ /* 0x000fe20000010000 */
[----:B------:R-:W-:Y:S02]  /*1920*/  CS2R R124, SRZ ;  /* 0x00000000007c7805 */ /* 0x000fe4000001ff00 */
[----:B------:R-:W-:Y:S01]  /*1930*/  FMUL.FTZ R71, R96, R75 ;  /* 0x0000004b60477220 */ /* 0x000fe20000410000 */
[----:B------:R-:W-:Y:S01]  /*1940*/  HFMA2.MMA R75, -RZ, RZ, 0, 0 ;  /* 0x00000000ff4b7435 */ /* 0x000fe200000001ff */
[----:B------:R-:W0:Y:S02]  /*1950*/  F2F.BF16.F32 R68, R68 ;  /* 0x0000004400447304 */ /* 0x000e240000202000 */
[----:B------:R-:W-:-:S04]  /*1960*/  @P5 FADD.FTZ R71, R54, R71 ;  /* 0x0000004736475221 */ /* 0x000fc80000010000 */
[----:B------:R-:W-:Y:S01]  /*1970*/  @P6 MOV R74, R69 ;  /* 0x00000045004a6202 */ /* 0x000fe20000000f00 */
[C---:B------:R-:W-:Y:S01]  /*1980*/  FMUL.FTZ R70, R71.reuse, R95 ;  /* 0x0000005f47467220 */ /* 0x040fe20000410000 */
[----:B------:R-:W-:Y:S01]  /*1990*/  SEL R66, R71, R66, P4 ;  /* 0x0000004247427207 */ /* 0x000fe20002000000 */
[----:B------:R-:W-:Y:S01]  /*19a0*/  FFMA.FTZ R71, R116, R72, R73 ;  /* 0x0000004874477223 */ /* 0x000fe20000010049 */
[----:B------:R-:W-:Y:S01]  /*19b0*/  @P6 SHF.L.U32 R74, R74, 0x10, RZ ;  /* 0x000000104a4a6819 */ /* 0x000fe200000006ff */
[----:B------:R-:W-:Y:S01]  /*19c0*/  FMUL.FTZ R123, R70, UR18 ;  /* 0x00000012467b7c20 */ /* 0x000fe20008410000 */
[----:B------:R-:W-:Y:S01]  /*19d0*/  MOV R70, RZ ;  /* 0x000000ff00467202 */ /* 0x000fe20000000f00 */
[----:B------:R-:W-:Y:S02]  /*19e0*/  FADD.FTZ R71, R114, -R71 ;  /* 0x8000004772477221 */ /* 0x000fe40000010000 */
[----:B------:R-:W-:Y:S01]  /*19f0*/  @P6 FMUL.FTZ R75, R123, R74 ;  /* 0x0000004a7b4b6220 */ /* 0x000fe20000410000 */
[----:B------:R-:W-:Y:S01]  /*1a00*/  @P6 FMUL.FTZ R70, R87, R123 ;  /* 0x0000007b57466220 */ /* 0x000fe20000410000 */
[----:B------:R-:W-:Y:S01]  /*1a10*/  FMUL.FTZ R74, R96, R71 ;  /* 0x00000047604a7220 */ /* 0x000fe20000410000 */
[----:B------:R-:W-:Y:S01]  /*1a20*/  F2F.BF16.F32 R123, R122 ;  /* 0x0000007a007b7304 */ /* 0x000fe20000202000 */
[----:B------:R-:W-:-:S02]  /*1a30*/  FADD.FTZ R26, R26, R75 ;  /* 0x0000004b1a1a7221 */ /* 0x000fc40000010000 */
[----:B------:R-:W-:Y:S01]  /*1a40*/  @P5 FADD.FTZ R74, R55, R74 ;  /* 0x0000004a374a5221 */ /* 0x000fe20000010000 */
[----:B------:R-:W-:-:S04]  /*1a50*/  LOP3.LUT P5, RZ, R4, 0xff000000, RZ, 0xc0, !PT ;  /* 0xff00000004ff7812 */ /* 0x000fc800078ac0ff */
[C---:B------:R-:W-:Y:S01]  /*1a60*/  SEL R67, R74.reuse, R67, P4 ;  /* 0x000000434a437207 */ /* 0x040fe20002000000 */
[----:B------:R-:W-:Y:S01]  /*1a70*/  FMUL.FTZ R74, R74, R95 ;  /* 0x0000005f4a4a7220 */ /* 0x000fe20000410000 */
[----:B------:R-:W-:Y:S01]  /*1a80*/  ISETP.NE.U32.AND P4, PT, RZ, UR16, PT ;  /* 0x00000010ff007c0c */ /* 0x000fe2000bf85070 */
[----:B------:R-:W-:Y:S02]  /*1a90*/  F2F.BF16.F32 R71, R70 ;  /* 0x0000004600477304 */ /* 0x000fe40000202000 */
[----:B------:R-:W-:Y:S01]  /*1aa0*/  FMUL.FTZ R74, R74, UR18 ;  /* 0x000000124a4a7c20 */ /* 0x000fe20008410000 */
[----:B------:R-:W-:-:S03]  /*1ab0*/  ISETP.NE.AND.EX P4, PT, RZ, UR17, PT, P4 ;  /* 0x00000011ff007c0c */ /* 0x000fc6000bf85340 */
[----:B------:R-:W-:Y:S01]  /*1ac0*/  @P5 FMUL.FTZ R125, R6, R74 ;  /* 0x0000004a067d5220 */ /* 0x000fe20000410000 */
[----:B------:R-:W-:-:S05]  /*1ad0*/  @P5 SHF.R.U32.HI R69, RZ, 0x10, R69 ;  /* 0x00000010ff455819 */ /* 0x000fca0000011645 */
[----:B------:R-:W1:Y:S01]  /*1ae0*/  F2F.BF16.F32 R125, R125 ;  /* 0x0000007d007d7304 */ /* 0x000e620000202000 */
[----:B------:R-:W-:-:S04]  /*1af0*/  @P5 IMAD.U32 R69, R69, 0x10000, RZ ;  /* 0x0001000045455824 */ /* 0x000fc800078e00ff */
[----:B------:R-:W-:Y:S01]  /*1b00*/  @P5 FMUL.FTZ R124, R74, R69 ;  /* 0x000000454a7c5220 */ /* 0x000fe20000410000 */
[----:B------:R-:W-:Y:S01]  /*1b10*/  @P4 LEA R74, P5, R94, UR16, 0x4 ;  /* 0x000000105e4a4c11 */ /* 0x000fe2000f8a20ff */
[----:B0-----:R-:W-:-:S04]  /*1b20*/  IMAD.WIDE.U32 R68, R68, 0x10000, RZ ;  /* 0x0001000044447825 */ /* 0x001fc800078e00ff */
[----:B------:R-:W-:Y:S01]  /*1b30*/  FADD.FTZ R27, R27, R124 ;  /* 0x0000007c1b1b7221 */ /* 0x000fe20000010000 */
[----:B------:R-:W-:Y:S02]  /*1b40*/  @P4 LEA.HI.X R75, R94, UR17, RZ, 0x4, P5 ;  /* 0x000000115e4b4c11 */ /* 0x000fe4000a8f24ff */
[----:B-1----:R-:W-:-:S03]  /*1b50*/  SHF.L.U32 R70, R125, 0x10, RZ ;  /* 0x000000107d467819 */ /* 0x002fc600000006ff */
[----:B------:R0:W-:Y:S01]  /*1b60*/  @P4 STG.E.128 desc[UR6][R74.64], R64 ;  /* 0x000000404a004986 */ /* 0x0001e2000c101d06 */
[----:B------:R-:W-:Y:S02]  /*1b70*/  LOP3.LUT R71, R69, R70, R71, 0xfe, !PT ;  /* 0x0000004645477212 */ /* 0x000fe400078efe47 */
[----:B------:R-:W-:Y:S02]  /*1b80*/  LOP3.LUT R70, R68, R123, RZ, 0xfc, !PT ;  /* 0x0000007b44467212 */ /* 0x000fe400078efcff */
[----:B------:R-:W-:-:S04]  /*1b90*/  LEA R68, P4, R94, UR20, 0x3 ;  /* 0x000000145e447c11 */ /* 0x000fc8000f8818ff */
[C---:B------:R-:W-:Y:S02]  /*1ba0*/  LEA.HI.X R69, R94.reuse, UR21, RZ, 0x3, P4 ;  /* 0x000000155e457c11 */ /* 0x040fe4000a0f1cff */
[----:B------:R-:W-:-:S03]  /*1bb0*/  IADD3 R94, R94, 0x80, RZ ;  /* 0x000000805e5e7810 */ /* 0x000fc60007ffe0ff */
[----:B------:R0:W-:Y:S04]  /*1bc0*/  STG.E.64 desc[UR6][R68.64], R70 ;  /* 0x0000004644007986 */ /* 0x0001e8000c101b06 */
.L_x_3368:
[----:B------:R-:W-:Y:S05]  /*1bd0*/  BSYNC B0 ;  /* 0x0000000000007941 */ /* 0x000fea0003800000 */
.L_x_3367:
[----:B------:R-:W-:Y:S04]  /*1be0*/  BSSY B0, `(.L_x_3369) ;  /* 0x0000055000007945 */ /* 0x000fe80003800000 */
[----:B------:R-:W-:Y:S05]  /*1bf0*/  @!P0 BRA `(.L_x_3370) ;  /* 0x00000004004c8947 */ /* 0x000fea0003800000 */
[----:B0-----:R-:W0:Y:S02]  /*1c00*/  LDC.64 R68, c[0x0][0x220] ;  /* 0x00008800ff447b82 */ /* 0x001e240000000a00 */
[----:B0-----:R-:W-:-:S06]  /*1c10*/  IMAD.WIDE.U32 R68, R94, 0x8, R68 ;  /* 0x000000085e447825 */ /* 0x001fcc00078e0044 */
[----:B------:R-:W2:Y:S01]  /*1c20*/  LDG.E.64 R68, desc[UR6][R68.64] ;  /* 0x0000000644447981 */ /* 0x000ea2000c1e1b00 */
[----:B------:R-:W-:Y:S01]  /*1c30*/  ISETP.NE.U32.AND P5, PT, RZ, UR10, PT ;  /* 0x0000000aff007c0c */ /* 0x000fe2000bfa5070 */
[----:B------:R-:W-:Y:S01]  /*1c40*/  FFMA.FTZ R71, R99, R72, R73 ;  /* 0x0000004863477223 */ /* 0x000fe20000010049 */
[C---:B------:R-:W-:Y:S01]  /*1c50*/  LOP3.LUT P4, RZ, R3.reuse, 0xff, RZ, 0xc0, !PT ;  /* 0x000000ff03ff7812 */ /* 0x040fe2000788c0ff */
[----:B------:R-:W-:Y:S01]  /*1c60*/  HFMA2.MMA R122, -RZ, RZ, 0, 0 ;  /* 0x00000000ff7a7435 */ /* 0x000fe200000001ff */
[----:B------:R-:W-:Y:S01]  /*1c70*/  ISETP.NE.AND.EX P5, PT, RZ, UR11, PT, P5 ;  /* 0x0000000bff007c0c */ /* 0x000fe2000bfa5350 */
[----:B------:R-:W-:Y:S01]  /*1c80*/  FADD.FTZ R71, R100, -R71 ;  /* 0x8000004764477221 */ /* 0x000fe20000010000 */
[----:B------:R-:W-:Y:S02]  /*1c90*/  LOP3.LUT P6, RZ, R3, 0xff00, RZ, 0xc0, !PT ;  /* 0x0000ff0003ff7812 */ /* 0x000fe400078cc0ff */
[----:B------:R-:W-:Y:S01]  /*1ca0*/  CS2R R124, SRZ ;  /* 0x00000000007c7805 */ /* 0x000fe2000001ff00 */
[----:B-----5:R-:W-:-:S08]  /*1cb0*/  FMUL.FTZ R75, R96, R71 ;  /* 0x00000047604b7220 */ /* 0x020fd00000410000 */
[----:B------:R-:W-:-:S04]  /*1cc0*/  @P5 FADD.FTZ R75, R56, R75 ;  /* 0x0000004b384b5221 */ /* 0x000fc80000010000 */
[----:B------:R-:W-:-:S04]  /*1cd0*/  FMUL.FTZ R70, R75, R95 ;  /* 0x0000005f4b467220 */ /* 0x000fc80000410000 */
[----:B------:R-:W-:-:S04]  /*1ce0*/  FMUL.FTZ R70, R70, UR18 ;  /* 0x0000001246467c20 */ /* 0x000fc80008410000 */
[----:B------:R-:W-:Y:S01]  /*1cf0*/  @P4 FMUL.FTZ R122, R77, R70 ;  /* 0x000000464d7a4220 */ /* 0x000fe20000410000 */
[----:B--2---:R-:W-:-:S04]  /*1d00*/  @P4 MOV R71, R68 ;  /* 0x0000004400474202 */ /* 0x004fc80000000f00 */
[----:B------:R-:W-:Y:S01]  /*1d10*/  @P4 SHF.L.U32 R74, R71, 0x10, RZ ;  /* 0x00000010474a4819 */ /* 0x000fe200000006ff */
[----:B------:R-:W-:-:S04]  /*1d20*/  IMAD.MOV.U32 R71, RZ, RZ, RZ ;  /* 0x000000ffff477224 */ /* 0x000fc800078e00ff */
[----:B------:R-:W-:Y:S01]  /*1d30*/  @P4 FMUL.FTZ R71, R70, R74 ;  /* 0x0000004a46474220 */ /* 0x000fe20000410000 */
[----:B------:R-:W-:Y:S01]  /*1d40*/  FFMA.FTZ R70, R98, R72, R73 ;  /* 0x0000004862467223 */ /* 0x000fe20000010049 */
[----:B------:R-:W-:Y:S02]  /*1d50*/  ISETP.NE.U32.AND P4, PT, RZ, UR16, PT ;  /* 0x00000010ff007c0c */ /* 0x000fe4000bf85070 */
[----:B------:R-:W-:Y:S01]  /*1d60*/  FADD.FTZ R20, R20, R71 ;  /* 0x0000004714147221 */ /* 0x000fe20000010000 */
[----:B------:R-:W-:Y:S01]  /*1d70*/  FADD.FTZ R123, R103, -R70 ;  /* 0x80000046677b7221 */ /* 0x000fe20000010000 */
[----:B------:R-:W-:Y:S02]  /*1d80*/  ISETP.NE.AND.EX P4, PT, RZ, UR17, PT, P4 ;  /* 0x00000011ff007c0c */ /* 0x000fe4000bf85340 */
[----:B------:R-:W-:Y:S01]  /*1d90*/  MOV R70, RZ ;  /* 0x000000ff00467202 */ /* 0x000fe20000000f00 */
[----:B------:R-:W-:Y:S01]  /*1da0*/  FMUL.FTZ R74, R96, R123 ;  /* 0x0000007b604a7220 */ /* 0x000fe20000410000 */
[----:B------:R-:W-:-:S02]  /*1db0*/  SEL R64, R75, R64, P4 ;  /* 0x000000404b407207 */ /* 0x000fc40002000000 */
[----:B------:R-:W-:Y:S01]  /*1dc0*/  @P6 SHF.R.U64 R75, R68, 0x10, R69 ;  /* 0x00000010444b6819 */ /* 0x000fe20000001245 */
[----:B------:R-:W-:-:S03]  /*1dd0*/  @P5 FADD.FTZ R74, R57, R74 ;  /* 0x0000004a394a5221 */ /* 0x000fc60000010000 */
[----:B------:R-:W-:Y:S01]  /*1de0*/  @P6 SHF.L.U32 R75, R75, 0x10, RZ ;  /* 0x000000104b4b6819 */ /* 0x000fe200000006ff */
[C---:B------:R-:W-:Y:S01]  /*1df0*/  FMUL.FTZ R68, R74.reuse, R95 ;  /* 0x0000005f4a447220 */ /* 0x040fe20000410000 */
[----:B------:R-:W-:-:S03]  /*1e00*/  SEL R65, R74, R65, P4 ;  /* 0x000000414a417207 */ /* 0x000fc60002000000 */
[----:B------:R-:W-:Y:S01]  /*1e10*/  FMUL.FTZ R123, R68, UR18 ;  /* 0x00000012447b7c20 */ /* 0x000fe20008410000 */
[----:B------:R-:W-:-:S03]  /*1e20*/  HFMA2.MMA R68, -RZ, RZ, 0, 0 ;  /* 0x00000000ff447435 */ /* 0x000fc600000001ff */
[----:B------:R-:W-:Y:S01]  /*1e30*/  @P6 FMUL.FTZ R70, R123, R75 ;  /* 0x0000004b7b466220 */ /* 0x000fe20000410000 */
[----:B------:R-:W-:Y:S02]  /*1e40*/  FFMA.FTZ R75, R101, R72, R73 ;  /* 0x00000048654b7223 */ /* 0x000fe40000010049 */
[----:B------:R-:W-:Y:S01]  /*1e50*/  @P6 FMUL.FTZ R68, R76, R123 ;  /* 0x0000007b4c446220 */ /* 0x000fe20000410000 */
[----:B------:R-:W-:Y:S01]  /*1e60*/  LOP3.LUT P6, RZ, R3, 0xff0000, RZ, 0xc0, !PT ;  /* 0x00ff000003ff7812 */ /* 0x000fe200078cc0ff */
[----:B------:R-:W-:Y:S01]  /*1e70*/  FADD.FTZ R75, R102, -R75 ;  /* 0x8000004b664b7221 */ /* 0x000fe20000010000 */
[----:B------:R-:W-:-:S03]  /*1e80*/  FADD.FTZ R21, R21, R70 ;  /* 0x0000004615157221 */ /* 0x000fc60000010000 */
[----:B------:R-:W-:Y:S01]  /*1e90*/  FMUL.FTZ R71, R96, R75 ;  /* 0x0000004b60477220 */ /* 0x000fe20000410000 */
[----:B------:R-:W-:Y:S01]  /*1ea0*/  MOV R75, RZ ;  /* 0x000000ff004b7202 */ /* 0x000fe20000000f00 */
[----:B------:R-:W0:Y:S02]  /*1eb0*/  F2F.BF16.F32 R68, R68 ;  /* 0x0000004400447304 */ /* 0x000e240000202000 */
[----:B------:R-:W-:-:S04]  /*1ec0*/  @P5 FADD.FTZ R71, R58, R71 ;  /* 0x000000473a475221 */ /* 0x000fc80000010000 */
[----:B------:R-:W-:Y:S02]  /*1ed0*/  @P6 IMAD.MOV.U32 R74, RZ, RZ, R69 ;  /* 0x000000ffff4a6224 */ /* 0x000fe400078e0045 */
[C---:B------:R-:W-:Y:S01]  /*1ee0*/  FMUL.FTZ R70, R71.reuse, R95 ;  /* 0x0000005f47467220 */ /* 0x040fe20000410000 */
[----:B------:R-:W-:Y:S02]  /*1ef0*/  SEL R66, R71, R66, P4 ;  /* 0x0000004247427207 */ /* 0x000fe40002000000 */
[----:B------:R-:W-:Y:S01]  /*1f00*/  @P6 SHF.L.U32 R74, R74, 0x10, RZ ;  /* 0x000000104a4a6819 */ /* 0x000fe200000006ff */
[----:B------:R-:W-:Y:S01]  /*1f10*/  FMUL.FTZ R123, R70, UR18 ;  /* 0x00000012467b7c20 */ /* 0x000fe20008410000 */
[----:B------:R-:W-:-:S03]  /*1f20*/  HFMA2.MMA R70, -RZ, RZ, 0, 0 ;  /* 0x00000000ff467435 */ /* 0x000fc600000001ff */
[----:B------:R-:W-:Y:S01]  /*1f30*/  @P6 FMUL.FTZ R75, R123, R74 ;  /* 0x0000004a7b4b6220 */ /* 0x000fe20000410000 */
[----:B------:R-:W-:Y:S02]  /*1f40*/  FFMA.FTZ R74, R104, R72, R73 ;  /* 0x00000048684a7223 */ /* 0x000fe40000010049 */
[----:B------:R-:W-:Y:S01]  /*1f50*/  @P6 FMUL.FTZ R70, R15, R123 ;  /* 0x0000007b0f466220 */ /* 0x000fe20000410000 */
[----:B------:R-:W-:Y:S01]  /*1f60*/  FADD.FTZ R22, R22, R75 ;  /* 0x0000004b16167221 */ /* 0x000fe20000010000 */
[----:B------:R-:W-:Y:S01]  /*1f70*/  FADD.FTZ R71, R105, -R74 ;  /* 0x8000004a69477221 */ /* 0x000fe20000010000 */
[----:B------:R-:W-:Y:S03]  /*1f80*/  F2F.BF16.F32 R123, R122 ;  /* 0x0000007a007b7304 */ /* 0x000fe60000202000 */
[----:B------:R-:W-:-:S04]  /*1f90*/  FMUL.FTZ R74, R96, R71 ;  /* 0x00000047604a7220 */ /* 0x000fc80000410000 */
[----:B------:R-:W-:Y:S01]  /*1fa0*/  @P5 FADD.FTZ R74, R59, R74 ;  /* 0x0000004a3b4a5221 */ /* 0x000fe20000010000 */
[----:B------:R-:W-:Y:S01]  /*1fb0*/  LOP3.LUT P5, RZ, R3, 0xff000000, RZ, 0xc0, !PT ;  /* 0xff00000003ff7812 */ /* 0x000fe200078ac0ff */
[----:B------:R-:W-:Y:S03]  /*1fc0*/  F2F.BF16.F32 R71, R70 ;  /* 0x0000004600477304 */ /* 0x000fe60000202000 */
[C---:B------:R-:W-:Y:S01]  /*1fd0*/  SEL R67, R74.reuse, R67, P4 ;  /* 0x000000434a437207 */ /* 0x040fe20002000000 */
[----:B------:R-:W-:Y:S01]  /*1fe0*/  FMUL.FTZ R74, R74, R95 ;  /* 0x0000005f4a4a7220 */ /* 0x000fe20000410000 */
[----:B------:R-:W-:-:S03]  /*1ff0*/  ISETP.NE.U32.AND P4, PT, RZ, UR16, PT ;  /* 0x00000010ff007c0c */ /* 0x000fc6000bf85070 */
[----:B------:R-:W-:Y:S01]  /*2000*/  FMUL.FTZ R74, R74, UR18 ;  /* 0x000000124a4a7c20 */ /* 0x000fe20008410000 */
[----:B------:R-:W-:-:S03]  /*2010*/  ISETP.NE.AND.EX P4, PT, RZ, UR17, PT, P4 ;  /* 0x00000011ff007c0c */ /* 0x000fc6000bf85340 */
[----:B------:R-:W-:Y:S01]  /*2020*/  @P5 FMUL.FTZ R125, R14, R74 ;  /* 0x0000004a0e7d5220 */ /* 0x000fe20000410000 */
[----:B------:R-:W-:-:S04]  /*2030*/  @P5 SHF.R.U32.HI R69, RZ, 0x10, R69 ;  /* 0x00000010ff455819 */ /* 0x000fc80000011645 */
[----:B------:R-:W-:Y:S01]  /*2040*/  @P5 SHF.L.U32 R69, R69, 0x10, RZ ;  /* 0x0000001045455819 */ /* 0x000fe200000006ff */
[----:B------:R-:W1:Y:S04]  /*2050*/  F2F.BF16.F32 R125, R125 ;  /* 0x0000007d007d7304 */ /* 0x000e680000202000 */
[----:B------:R-:W-:Y:S01]  /*2060*/  @P5 FMUL.FTZ R124, R74, R69 ;  /* 0x000000454a7c5220 */ /* 0x000fe20000410000 */
[----:B------:R-:W-:Y:S01]  /*2070*/  @P4 LEA R74, P5, R94, UR16, 0x4 ;  /* 0x000000105e4a4c11 */ /* 0x000fe2000f8a20ff */
[----:B0-----:R-:W-:-:S04]  /*2080*/  IMAD.WIDE.U32 R68, R68, 0x10000, RZ ;  /* 0x0001000044447825 */ /* 0x001fc800078e00ff */
[----:B------:R-:W-:Y:S01]  /*2090*/  FADD.FTZ R23, R23, R124 ;  /* 0x0000007c17177221 */ /* 0x000fe20000010000 */
[----:B------:R-:W-:-:S05]  /*20a0*/  @P4 LEA.HI.X R75, R94, UR17, RZ, 0x4, P5 ;  /* 0x000000115e4b4c11 */ /* 0x000fca000a8f24ff */
[----:B------:R2:W-:Y:S01]  /*20b0*/  @P4 STG.E.128 desc[UR6][R74.64], R64 ;  /* 0x000000404a004986 */ /* 0x0005e2000c101d06 */
[----:B-1----:R-:W-:-:S05]  /*20c0*/  IMAD.U32 R70, R125, 0x10000, RZ ;  /* 0x000100007d467824 */ /* 0x002fca00078e00ff */
[----:B------:R-:W-:Y:S02]  /*20d0*/  LOP3.LUT R71, R69, R70, R71, 0xfe, !PT ;  /* 0x0000004645477212 */ /* 0x000fe400078efe47 */
[----:B------:R-:W-:Y:S02]  /*20e0*/  LOP3.LUT R70, R68, R123, RZ, 0xfc, !PT ;  /* 0x0000007b44467212 */ /* 0x000fe400078efcff */
[----:B------:R-:W-:-:S04]  /*20f0*/  LEA R68, P4, R94, UR20, 0x3 ;  /* 0x000000145e447c11 */ /* 0x000fc8000f8818ff */
[C---:B------:R-:W-:Y:S02]  /*2100*/  LEA.HI.X R69, R94.reuse, UR21, RZ, 0x3, P4 ;  /* 0x000000155e457c11 */ /* 0x040fe4000a0f1cff */
[----:B------:R-:W-:-:S03]  /*2110*/  IADD3 R94, R94, 0x80, RZ ;  /* 0x000000805e5e7810 */ /* 0x000fc60007ffe0ff */
[----:B------:R2:W-:Y:S04]  /*2120*/  STG.E.64 desc[UR6][R68.64], R70 ;  /* 0x0000004644007986 */ /* 0x0005e8000c101b06 */
.L_x_3370:
[----:B------:R-:W-:Y:S05]  /*2130*/  BSYNC B0 ;  /* 0x0000000000007941 */ /* 0x000fea0003800000 */
.L_x_3369:
[----:B------:R-:W-:Y:S01]  /*2140*/  ISETP.NE.AND P4, PT, R2, RZ, PT ;  /* 0x000000ff0200720c */ /* 0x000fe20003f85270 */
[----:B------:R-:W-:-:S12]  /*2150*/  BSSY B0, `(.L_x_3371) ;  /* 0x0000055000007945 */ /* 0x000fd80003800000 */
[----:B------:R-:W-:Y:S05]  /*2160*/  @!P4 BRA `(.L_x_3372) ;  /* 0x00000004004cc947 */ /* 0x000fea0003800000 */
[----:B0-2---:R-:W0:Y:S02]  /*2170*/  LDC.64 R68, c[0x0][0x220] ;  /* 0x00008800ff447b82 */ /* 0x005e240000000a00 */
[----:B0-----:R-:W-:-:S06]  /*2180*/  IMAD.WIDE.U32 R68, R94, 0x8, R68 ;  /* 0x000000085e447825 */ /* 0x001fcc00078e0044 */
[----:B------:R-:W2:Y:S01]  /*2190*/  LDG.E.64 R68, desc[UR6][R68.64] ;  /* 0x0000000644447981 */ /* 0x000ea2000c1e1b00 */
[----:B------:R-:W-:Y:S01]  /*21a0*/  ISETP.NE.U32.AND P5, PT, RZ, UR10, PT ;  /* 0x0000000aff007c0c */ /* 0x000fe2000bfa5070 */
[----:B------:R-:W-:Y:S01]  /*21b0*/  FFMA.FTZ R71, R107, R72, R73 ;  /* 0x000000486b477223 */ /* 0x000fe20000010049 */
[----:B------:R-:W-:Y:S01]  /*21c0*/  LOP3.LUT P4, RZ, R0, 0xff, RZ, 0xc0, !PT ;  /* 0x000000ff00ff7812 */ /* 0x000fe2000788c0ff */
[----:B------:R-:W-:Y:S01]  /*21d0*/  IMAD.MOV.U32 R122, RZ, RZ, RZ ;  /* 0x000000ffff7a7224 */ /* 0x000fe200078e00ff */
[----:B------:R-:W-:Y:S01]  /*21e0*/  ISETP.NE.AND.EX P5, PT, RZ, UR11, PT, P5 ;  /* 0x0000000bff007c0c */ /* 0x000fe2000bfa5350 */
[----:B------:R-:W-:Y:S01]  /*21f0*/  FADD.FTZ R71, R108, -R71 ;  /* 0x800000476c477221 */ /* 0x000fe20000010000 */
[----:B------:R-:W-:Y:S02]  /*2200*/  LOP3.LUT P6, RZ, R0, 0xff00, RZ, 0xc0, !PT ;  /* 0x0000ff0000ff7812 */ /* 0x000fe400078cc0ff */
[----:B------:R-:W-:Y:S01]  /*2210*/  MOV R124, RZ ;  /* 0x000000ff007c7202 */ /* 0x000fe20000000f00 */
[----:B-----5:R-:W-:-:S08]  /*2220*/  FMUL.FTZ R75, R96, R71 ;  /* 0x00000047604b7220 */ /* 0x020fd00000410000 */
[----:B------:R-:W-:-:S04]  /*2230*/  @P5 FADD.FTZ R75, R60, R75 ;  /* 0x0000004b3c4b5221 */ /* 0x000fc80000010000 */
[----:B------:R-:W-:-:S04]  /*2240*/  FMUL.FTZ R70, R75, R95 ;  /* 0x0000005f4b467220 */ /* 0x000fc80000410000 */
[----:B------:R-:W-:-:S04]  /*2250*/  FMUL.FTZ R70, R70, UR18 ;  /* 0x0000001246467c20 */ /* 0x000fc80008410000 */
[----:B------:R-:W-:-:S04]  /*2260*/  @P4 FMUL.FTZ R122, R13, R70 ;  /* 0x000000460d7a4220 */ /* 0x000fc80000410000 */
[----:B------:R-:W-:Y:S01]  /*2270*/  F2F.BF16.F32 R125, R122 ;  /* 0x0000007a007d7304 */ /* 0x000fe20000202000 */
[----:B--2---:R-:W-:-:S04]  /*2280*/  @P4 MOV R71, R68 ;  /* 0x0000004400474202 */ /* 0x004fc80000000f00 */
[----:B------:R-:W-:Y:S01]  /*2290*/  @P4 SHF.L.U32 R74, R71, 0x10, RZ ;  /* 0x00000010474a4819 */ /* 0x000fe200000006ff */
[----:B------:R-:W-:-:S06]  /*22a0*/  HFMA2.MMA R71, -RZ, RZ, 0, 0 ;  /* 0x00000000ff477435 */ /* 0x000fcc00000001ff */
        /* <DEDUP_REMOVED lines=17> */
[-CC-:B------:R-:W-:Y:S01]  /*23c0*/  FFMA.FTZ R75, R109, R72.reuse, R73.reuse ;  /* 0x000000486d4b7223 */ /* 0x180fe20000010049 */
[----:B------:R-:W-:Y:S01]  /*23d0*/  FFMA.FTZ R72, R112, R72, R73 ;  /* 0x0000004870487223 */ /* 0x000fe20000010049 */
[----:B------:R-:W-:Y:S01]  /*23e0*/  @P6 FMUL.FTZ R68, R12, R123 ;  /* 0x0000007b0c446220 */ /* 0x000fe20000410000 */
[----:B------:R-:W-:Y:S01]  /*23f0*/  FADD.FTZ R17, R17, R70 ;  /* 0x0000004611117221 */ /* 0x000fe20000010000 */
[----:B------:R-:W-:Y:S01]  /*2400*/  FADD.FTZ R75, R110, -R75 ;  /* 0x8000004b6e4b7221 */ /* 0x000fe20000010000 */
[----:B------:R-:W-:Y:S01]  /*2410*/  LOP3.LUT P6, RZ, R0, 0xff0000, RZ, 0xc0, !PT ;  /* 0x00ff000000ff7812 */ /* 0x000fe200078cc0ff */
[----:B------:R-:W-:Y:S02]  /*2420*/  HFMA2.MMA R123, -RZ, RZ, 0, 0 ;  /* 0x00000000ff7b7435 */ /* 0x000fe400000001ff */
[----:B------:R-:W-:Y:S01]  /*2430*/  FMUL.FTZ R71, R96, R75 ;  /* 0x0000004b60477220 */ /* 0x000fe20000410000 */
[----:B------:R-:W0:Y:S03]  /*2440*/  F2F.BF16.F32 R68, R68 ;  /* 0x0000004400447304 */ /* 0x000e260000202000 */
[----:B------:R-:W-:-:S04]  /*2450*/  @P5 FADD.FTZ R71, R62, R71 ;  /* 0x000000473e475221 */ /* 0x000fc80000010000 */
[C---:B------:R-:W-:Y:S01]  /*2460*/  FMUL.FTZ R70, R71.reuse, R95 ;  /* 0x0000005f47467220 */ /* 0x040fe20000410000 */
[----:B------:R-:W-:Y:S01]  /*2470*/  SEL R66, R71, R66, P4 ;  /* 0x0000004247427207 */ /* 0x000fe20002000000 */
[----:B------:R-:W-:Y:S01]  /*2480*/  FADD.FTZ R71, R113, -R72 ;  /* 0x8000004871477221 */ /* 0x000fe20000010000 */
[----:B------:R-:W-:Y:S01]  /*2490*/  @P6 MOV R74, R69 ;  /* 0x00000045004a6202 */ /* 0x000fe20000000f00 */
[----:B------:R-:W-:Y:S02]  /*24a0*/  FMUL.FTZ R70, R70, UR18 ;  /* 0x0000001246467c20 */ /* 0x000fe40008410000 */
[----:B------:R-:W-:Y:S02]  /*24b0*/  FMUL.FTZ R96, R96, R71 ;  /* 0x0000004760607220 */ /* 0x000fe40000410000 */
[----:B------:R-:W-:Y:S02]  /*24c0*/  @P6 IMAD.U32 R74, R74, 0x10000, RZ ;  /* 0x000100004a4a6824 */ /* 0x000fe400078e00ff */
[----:B------:R-:W-:Y:S01]  /*24d0*/  @P6 FMUL.FTZ R124, R11, R70 ;  /* 0x000000460b7c6220 */ /* 0x000fe20000410000 */
[----:B------:R-:W-:Y:S01]  /*24e0*/  @P5 FADD.FTZ R96, R63, R96 ;  /* 0x000000603f605221 */ /* 0x000fe20000010000 */
[----:B------:R-:W-:Y:S01]  /*24f0*/  ISETP.NE.U32.AND P5, PT, RZ, UR16, PT ;  /* 0x00000010ff007c0c */ /* 0x000fe2000bfa5070 */
[----:B------:R-:W-:Y:S01]  /*2500*/  @P6 FMUL.FTZ R123, R70, R74 ;  /* 0x0000004a467b6220 */ /* 0x000fe20000410000 */
[----:B------:R-:W-:Y:S01]  /*2510*/  F2F.BF16.F32 R73, R124 ;  /* 0x0000007c00497304 */ /* 0x000fe20000202000 */
[----:B------:R-:W-:Y:S01]  /*2520*/  FMUL.FTZ R95, R96, R95 ;  /* 0x0000005f605f7220 */ /* 0x000fe20000410000 */
[----:B------:R-:W-:Y:S01]  /*2530*/  ISETP.NE.AND.EX P5, PT, RZ, UR17, PT, P5 ;  /* 0x00000011ff007c0c */ /* 0x000fe2000bfa5350 */
[----:B0-----:R-:W-:Y:S01]  /*2540*/  IMAD.WIDE.U32 R70, R68, 0x10000, RZ ;  /* 0x0001000044467825 */ /* 0x001fe200078e00ff */
[----:B------:R-:W-:Y:S01]  /*2550*/  SEL R67, R96, R67, P4 ;  /* 0x0000004360437207 */ /* 0x000fe20002000000 */
[----:B------:R-:W-:-:S02]  /*2560*/  HFMA2.MMA R96, -RZ, RZ, 0, 0 ;  /* 0x00000000ff607435 */ /* 0x000fc400000001ff */
[----:B------:R-:W-:Y:S01]  /*2570*/  FMUL.FTZ R95, R95, UR18 ;  /* 0x000000125f5f7c20 */ /* 0x000fe20008410000 */
[----:B------:R-:W-:Y:S02]  /*2580*/  IMAD.MOV.U32 R68, RZ, RZ, RZ ;  /* 0x000000ffff447224 */ /* 0x000fe400078e00ff */
[----:B------:R-:W-:-:S05]  /*2590*/  FADD.FTZ R18, R18, R123 ;  /* 0x0000007b12127221 */ /* 0x000fca0000010000 */
[----:B------:R-:W-:-:S04]  /*25a0*/  @P5 LEA R74, P4, R94, UR16, 0x4 ;  /* 0x000000105e4a5c11 */ /* 0x000fc8000f8820ff */
[----:B------:R-:W-:Y:S02]  /*25b0*/  @P5 LEA.HI.X R75, R94, UR17, RZ, 0x4, P4 ;  /* 0x000000115e4b5c11 */ /* 0x000fe4000a0f24ff */
[----:B------:R-:W-:-:S03]  /*25c0*/  LOP3.LUT P4, RZ, R0, 0xff000000, RZ, 0xc0, !PT ;  /* 0xff00000000ff7812 */ /* 0x000fc6000788c0ff */
[----:B------:R1:W-:Y:S10]  /*25d0*/  @P5 STG.E.128 desc[UR6][R74.64], R64 ;  /* 0x000000404a005986 */ /* 0x0003f4000c101d06 */
[----:B------:R-:W-:-:S04]  /*25e0*/  @P4 FMUL.FTZ R96, R10, R95 ;  /* 0x0000005f0a604220 */ /* 0x000fc80000410000 */
[----:B------:R-:W0:Y:S02]  /*25f0*/  F2F.BF16.F32 R72, R96 ;  /* 0x0000006000487304 */ /* 0x000e240000202000 */
[----:B0-----:R-:W-:-:S04]  /*2600*/  SHF.L.U32 R72, R72, 0x10, RZ ;  /* 0x0000001048487819 */ /* 0x001fc800000006ff */
[----:B------:R-:W-:Y:S02]  /*2610*/  LOP3.LUT R73, R71, R72, R73, 0xfe, !PT ;  /* 0x0000004847497212 */ /* 0x000fe400078efe49 */
[----:B------:R-:W-:Y:S02]  /*2620*/  LOP3.LUT R72, R70, R125, RZ, 0xfc, !PT ;  /* 0x0000007d46487212 */ /* 0x000fe400078efcff */
[----:B------:R-:W-:-:S04]  /*2630*/  LEA R70, P5, R94, UR20, 0x3 ;  /* 0x000000145e467c11 */ /* 0x000fc8000f8a18ff */
[----:B------:R-:W-:Y:S02]  /*2640*/  LEA.HI.X R71, R94, UR21, RZ, 0x3, P5 ;  /* 0x000000155e477c11 */ /* 0x000fe4000a8f1cff */
[----:B------:R-:W-:-:S03]  /*2650*/  @P4 SHF.R.U32.HI R94, RZ, 0x10, R69 ;  /* 0x00000010ff5e4819 */ /* 0x000fc60000011645 */
[----:B------:R1:W-:Y:S01]  /*2660*/  STG.E.64 desc[UR6][R70.64], R72 ;  /* 0x0000004846007986 */ /* 0x0003e2000c101b06 */
[----:B------:R-:W-:-:S05]  /*2670*/  @P4 SHF.L.U32 R94, R94, 0x10, RZ ;  /* 0x000000105e5e4819 */ /* 0x000fca00000006ff */
[----:B------:R-:W-:-:S04]  /*2680*/  @P4 FMUL.FTZ R68, R95, R94 ;  /* 0x0000005e5f444220 */ /* 0x000fc80000410000 */
[----:B------:R-:W-:-:S07]  /*2690*/  FADD.FTZ R19, R19, R68 ;  /* 0x0000004413137221 */ /* 0x000fce0000010000 */
.L_x_3372:
[----:B------:R-:W-:Y:S05]  /*26a0*/  BSYNC B0 ;  /* 0x0000000000007941 */ /* 0x000fea0003800000 */
.L_x_3371:
[----:B------:R-:W-:Y:S02]  /*26b0*/  IADD3 R86, R86, UR22, RZ ;  /* 0x0000001656567c10 */ /* 0x000fe4000fffe0ff */
[----:B-1----:R-:W-:Y:S02]  /*26c0*/  SEL R72, RZ, 0x1, P3 ;  /* 0x00000001ff487807 */ /* 0x002fe40001800000 */
[----:B------:R-:W-:-:S13]  /*26d0*/  ISETP.GE.AND P4, PT, R86, UR23, PT ;  /* 0x0000001756007c0c */ /* 0x000fda000bf86270 */
[----:B------:R-:W-:Y:S05]  /*26e0*/  @!P4 BRA `(.L_x_3373) ;  /* 0xffffffe00028c947 */ /* 0x000fea000383ffff */
.L_x_3358:
[----:B------:R-:W1:Y:S01]  /*26f0*/  S2R R0, SR_TID.X ;  /* 0x0000000000007919 */ /* 0x000e620000002100 */
[----:B------:R-:W1:Y:S01]  /*2700*/  S2UR UR4, SR_CTAID.X ;  /* 0x00000000000479c3 */ /* 0x000e620000002500 */
[----:B------:R-:W-:Y:S01]  /*2710*/  BSSY B0, `(.L_x_3374) ;  /* 0x000000f000007945 */ /* 0x000fe20003800000 */
[----:B-1----:R-:W-:-:S05]  /*2720*/  LEA.HI R0, R0, UR4, RZ, 0x19 ;  /* 0x0000000400007c11 */ /* 0x002fca000f8fc8ff */
[----:B------:R-:W-:-:S05]  /*2730*/  IMAD R97, R0, R97, RZ ;  /* 0x0000006100617224 */ /* 0x000fca00078e02ff */
[----:B------:R-:W-:Y:S01]  /*2740*/  LEA.HI R97, R97, R92, RZ, 0x1e ;  /* 0x0000005c61617211 */ /* 0x000fe200078ff0ff */
[----:B------:R-:W-:Y:S06]  /*2750*/  @!P1 BRA `(.L_x_3375) ;  /* 0x0000000000289947 */ /* 0x000fec0003800000 */
[----:B-----5:R-:W1:Y:S08]  /*2760*/  LDC.64 R4, c[0x0][0x2d0] ;  /* 0x0000b400ff047b82 */ /* 0x020e700000000a00 */
[----:B------:R-:W3:Y:S08]  /*2770*/  LDC.64 R6, c[0x0][0x2d8] ;  /* 0x0000b600ff067b82 */ /* 0x000ef00000000a00 */
[----:B------:R-:W4:Y:S01]  /*2780*/  LDC.64 R8, c[0x0][0x2f0] ;  /* 0x0000bc00ff087b82 */ /* 0x000f220000000a00 */
[----:B-1----:R-:W-:-:S05]  /*2790*/  IMAD.WIDE.U32 R4, R97, 0x10, R4 ;  /* 0x0000001061047825 */ /* 0x002fca00078e0004 */
[----:B------:R1:W-:Y:S01]  /*27a0*/  STG.E.128 desc[UR6][R4.64], R36 ;  /* 0x0000002404007986 */ /* 0x0003e2000c101d06 */
[----:B---3--:R-:W-:-:S05]  /*27b0*/  IMAD.WIDE.U32 R6, R97, 0x10, R6 ;  /* 0x0000001061067825 */ /* 0x008fca00078e0006 */
[----:B------:R1:W-:Y:S01]  /*27c0*/  STG.E.128 desc[UR6][R6.64], R48 ;  /* 0x0000003006007986 */ /* 0x0003e2000c101d06 */
[C---:B----4-:R-:W-:Y:S01]  /*27d0*/  IMAD.WIDE.U32 R8, R97.reuse, 0x10, R8 ;  /* 0x0000001061087825 */ /* 0x050fe200078e0008 */
[----:B------:R-:W-:-:S04]  /*27e0*/  IADD3 R97, R97, 0x80, RZ ;  /* 0x0000008061617810 */ /* 0x000fc80007ffe0ff */
[----:B------:R1:W-:Y:S03]  /*27f0*/  STG.E.128 desc[UR6][R8.64], R24 ;  /* 0x0000001808007986 */ /* 0x0003e6000c101d06 */
.L_x_3375:
[----:B------:R-:W-:Y:S05]  /*2800*/  BSYNC B0 ;  /* 0x0000000000007941 */ /* 0x000fea0003800000 */
.L_x_3374:
[----:B------:R-:W-:Y:S04]  /*2810*/  BSSY B0, `(.L_x_3376) ;  /* 0x000000c000007945 */ /* 0x000fe80003800000 */
[----:B------:R-:W-:Y:S05]  /*2820*/  @!P0 BRA `(.L_x_3377) ;  /* 0x0000000000288947 */ /* 0x000fea0003800000 */
[----:B-1---5:R-:W1:Y:S08]  /*2830*/  LDC.64 R4, c[0x0][0x2d0] ;  /* 0x0000b400ff047b82 */ /* 0x022e700000000a00 */
        /* <DEDUP_REMOVED lines=9> */
.L_x_3377:
[----:B------:R-:W-:Y:S05]  /*28d0*/  BSYNC B0 ;  /* 0x0000000000007941 */ /* 0x000fea0003800000 */
.L_x_3376:
[----:B------:R-:W-:-:S13]  /*28e0*/  ISETP.NE.AND P0, PT, R2, RZ, PT ;  /* 0x000000ff0200720c */ /* 0x000fda0003f05270 */
[----:B------:R-:W-:Y:S05]  /*28f0*/  @!P0 EXIT ;  /* 0x000000000000894d */ /* 0x000fea0003800000 */
[----:B------:R-:W3:Y:S08]  /*2900*/  LDC.64 R2, c[0x0][0x2d0] ;  /* 0x0000b400ff027b82 */ /* 0x000ef00000000a00 */
[----:B-1---5:R-:W1:Y:S08]  /*2910*/  LDC.64 R4, c[0x0][0x2d8] ;  /* 0x0000b600ff047b82 */ /* 0x022e700000000a00 */
[----:B------:R-:W4:Y:S01]  /*2920*/  LDC.64 R6, c[0x0][0x2f0] ;  /* 0x0000bc00ff067b82 */ /* 0x000f220000000a00 */
[----:B---3--:R-:W-:-:S05]  /*2930*/  IMAD.WIDE.U32 R2, R97, 0x10, R2 ;  /* 0x0000001061027825 */ /* 0x008fca00078e0002 */
[----:B------:R-:W-:Y:S01]  /*2940*/  STG.E.128 desc[UR6][R2.64], R28 ;  /* 0x0000001c02007986 */ /* 0x000fe2000c101d06 */
[----:B-1----:R-:W-:-:S05]  /*2950*/  IMAD.WIDE.U32 R4, R97, 0x10, R4 ;  /* 0x0000001061047825 */ /* 0x002fca00078e0004 */
[----:B------:R-:W-:Y:S01]  /*2960*/  STG.E.128 desc[UR6][R4.64], R40 ;  /* 0x0000002804007986 */ /* 0x000fe2000c101d06 */
[----:B----4-:R-:W-:-:S05]  /*2970*/  IMAD.WIDE.U32 R6, R97, 0x10, R6 ;  /* 0x0000001061067825 */ /* 0x010fca00078e0006 */
[----:B------:R-:W-:Y:S01]  /*2980*/  STG.E.128 desc[UR6][R6.64], R16 ;  /* 0x0000001006007986 */ /* 0x000fe2000c101d06 */
[----:B------:R-:W-:Y:S05]  /*2990*/  EXIT ;  /* 0x000000000000794d */ /* 0x000fea0003800000 */
.L_x_3365:
[----:B------:R-:W-:Y:S01]  /*29a0*/  HFMA2.MMA R69, -RZ, RZ, 0, 1.847743988037109375e-06 ;  /* 0x0000001fff457435 */ /* 0x000fe200000001ff */
[----:B------:R-:W-:Y:S01]  /*29b0*/  IMAD.MOV.U32 R72, RZ, RZ, R123 ;  /* 0x000000ffff487224 */ /* 0x000fe200078e007b */
[----:B------:R-:W-:Y:S02]  /*29c0*/  MOV R68, 0x10 ;  /* 0x0000001000447802 */ /* 0x000fe40000000f00 */
[----:B------:R-:W-:-:S07]  /*29d0*/  MOV R71, 0xffffffff ;  /* 0xffffffff00477802 */ /* 0x000fce0000000f00 */
[----:B-----5:R-:W-:Y:S05]  /*29e0*/  WARPSYNC.COLLECTIVE R71, `(.L_x_3378) ;  /* 0x0000000047087348 */ /* 0x020fea0003c00000 */
[----:B------:R0:W1:Y:S02]  /*29f0*/  SHFL.DOWN P5, R73, R72, R68, R69 ;  /* 0x0800004448497389 */ /* 0x00006400000a0045 */
[----:B01---5:R-:W-:Y:S01]  /*2a00*/  ENDCOLLECTIVE ;  /* 0x000000000000791b */ /* 0x023fe20003800000 */
.L_x_3378:
[----:B------:R-:W-:Y:S01]  /*2a10*/  MOV R72, R74 ;  /* 0x0000004a00487202 */ /* 0x000fe20000000f00 */
[----:B------:R-:W-:-:S07]  /*2a20*/  FADD.FTZ R122, R73, R123 ;  /* 0x0000007b497a7221 */ /* 0x000fce0000010000 */
[----:B------:R-:W-:Y:S05]  /*2a30*/  WARPSYNC.COLLECTIVE R71, `(.L_x_3379) ;  /* 0x0000000047087348 */ /* 0x000fea0003c00000 */
[----:B------:R0:W1:Y:S02]  /*2a40*/  SHFL.DOWN P5, R73, R72, R68, R69 ;  /* 0x0800004448497389 */ /* 0x00006400000a0045 */
[----:B01----:R-:W-:Y:S01]  /*2a50*/  ENDCOLLECTIVE ;  /* 0x000000000000791b */ /* 0x003fe20003800000 */
.L_x_3379:
[----:B------:R-:W-:Y:S01]  /*2a60*/  HFMA2.MMA R68, -RZ, RZ, 0, 4.76837158203125e-07 ;  /* 0x00000008ff447435 */ /* 0x000fe200000001ff */
[----:B------:R-:W-:Y:S01]  /*2a70*/  MOV R72, R122 ;  /* 0x0000007a00487202 */ /* 0x000fe20000000f00 */
[----:B------:R-:W-:-:S09]  /*2a80*/  IMAD.MOV.U32 R75, RZ, RZ, R73 ;  /* 0x000000ffff4b7224 */ /* 0x000fd200078e0049 */
[----:B------:R-:W-:Y:S05]  /*2a90*/  WARPSYNC.COLLECTIVE R71, `(.L_x_3380) ;  /* 0x0000000047087348 */ /* 0x000fea0003c00000 */
[----:B------:R0:W1:Y:S02]  /*2aa0*/  SHFL.DOWN P5, R73, R72, R68, R69 ;  /* 0x0800004448497389 */ /* 0x00006400000a0045 */
[----:B01----:R-:W-:Y:S01]  /*2ab0*/  ENDCOLLECTIVE ;  /* 0x000000000000791b */ /* 0x003fe20003800000 */
.L_x_3380:
[----:B------:R-:W-:-:S05]  /*2ac0*/  FADD.FTZ R75, R75, R74 ;  /* 0x0000004a4b4b7221 */ /* 0x000fca0000010000 */
[----:B------:R-:W-:Y:S01]  /*2ad0*/  MOV R72, R75 ;  /* 0x0000004b00487202 */ /* 0x000fe20000000f00 */
[----:B------:R-:W-:-:S07]  /*2ae0*/  FADD.FTZ R125, R122, R73 ;  /* 0x000000497a7d7221 */ /* 0x000fce0000010000 */
[----:B------:R-:W-:Y:S05]  /*2af0*/  WARPSYNC.COLLECTIVE R71, `(.L_x_3381) ;  /* 0x0000000047087348 */ /* 0x000fea0003c00000 */
[----:B------:R0:W1:Y:S02]  /*2b00*/  SHFL.DOWN P5, R73, R72, R68, R69 ;  /* 0x0800004448497389 */ /* 0x00006400000a0045 */
[----:B01----:R-:W-:Y:S01]  /*2b10*/  ENDCOLLECTIVE ;  /* 0x000000000000791b */ /* 0x003fe20003800000 */
.L_x_3381:
[----:B------:R-:W-:Y:S01]  /*2b20*/  HFMA2.MMA R68, -RZ, RZ, 0, 2.384185791015625e-07 ;  /* 0x00000004ff447435 */ /* 0x000fe200000001ff */
[----:B------:R-:W-:Y:S01]  /*2b30*/  IMAD.MOV.U32 R72, RZ, RZ, R125 ;  /* 0x000000ffff487224 */ /* 0x000fe200078e007d */
[----:B------:R-:W-:-:S09]  /*2b40*/  MOV R124, R73 ;  /* 0x00000049007c7202 */ /* 0x000fd20000000f00 */
[----:B------:R-:W-:Y:S05]  /*2b50*/  WARPSYNC.COLLECTIVE R71, `(.L_x_3382) ;  /* 0x0000000047087348 */ /* 0x000fea0003c00000 */
[----:B------:R0:W1:Y:S02]  /*2b60*/  SHFL.DOWN P5, R73, R72, R68, R69 ;  /* 0x0800004448497389 */ /* 0x00006400000a0045 */
[----:B01----:R-:W-:Y:S01]  /*2b70*/  ENDCOLLECTIVE ;  /* 0x000000000000791b */ /* 0x003fe20003800000 */
.L_x_3382:
[----:B------:R-:W-:-:S05]  /*2b80*/  FADD.FTZ R124, R75, R124 ;  /* 0x0000007c4b7c7221 */ /* 0x000fca0000010000 */
[----:B------:R-:W-:Y:S01]  /*2b90*/  MOV R72, R124 ;  /* 0x0000007c00487202 */ /* 0x000fe20000000f00 */
[----:B------:R-:W-:-:S07]  /*2ba0*/  FADD.FTZ R125, R125, R73 ;  /* 0x000000497d7d7221 */ /* 0x000fce0000010000 */
[----:B------:R-:W-:Y:S05]  /*2bb0*/  WARPSYNC.COLLECTIVE R71, `(.L_x_3383) ;  /* 0x0000000047087348 */ /* 0x000fea0003c00000 */
[----:B------:R0:W1:Y:S02]  /*2bc0*/  SHFL.DOWN P5, R73, R72, R68, R69 ;  /* 0x0800004448497389 */ /* 0x00006400000a0045 */
[----:B01----:R-:W-:Y:S01]  /*2bd0*/  ENDCOLLECTIVE ;  /* 0x000000000000791b */ /* 0x003fe20003800000 */
.L_x_3383:
[----:B------:R-:W-:Y:S01]  /*2be0*/  HFMA2.MMA R68, -RZ, RZ, 0, 1.1920928955078125e-07 ;  /* 0x00000002ff447435 */ /* 0x000fe200000001ff */
[----:B------:R-:W-:Y:S02]  /*2bf0*/  MOV R72, R125 ;  /* 0x0000007d00487202 */ /* 0x000fe40000000f00 */
[----:B------:R-:W-:-:S08]  /*2c00*/  MOV R75, R73 ;  /* 0x00000049004b7202 */ /* 0x000fd00000000f00 */
[----:B------:R-:W-:Y:S05]  /*2c10*/  WARPSYNC.COLLECTIVE R71, `(.L_x_3384) ;  /* 0x0000000047087348 */ /* 0x000fea0003c00000 */
[----:B------:R0:W1:Y:S02]  /*2c20*/  SHFL.DOWN P5, R73, R72, R68, R69 ;  /* 0x0800004448497389 */ /* 0x00006400000a0045 */
[----:B01----:R-:W-:Y:S01]  /*2c30*/  ENDCOLLECTIVE ;  /* 0x000000000000791b */ /* 0x003fe20003800000 */
.L_x_3384:
[----:B------:R-:W-:-:S04]  /*2c40*/  FADD.FTZ R123, R124, R75 ;  /* 0x0000004b7c7b7221 */ /* 0x000fc80000010000 */
[----:B------:R-:W-:Y:S02]  /*2c50*/  IMAD.MOV.U32 R72, RZ, RZ, R123 ;  /* 0x000000ffff487224 */ /* 0x000fe400078e007b */
[----:B------:R-:W-:-:S07]  /*2c60*/  FADD.FTZ R75, R125, R73 ;  /* 0x000000497d4b7221 */ /* 0x000fce0000010000 */
[----:B------:R-:W-:Y:S05]  /*2c70*/  WARPSYNC.COLLECTIVE R71, `(.L_x_3385) ;  /* 0x0000000047087348 */ /* 0x000fea0003c00000 */
[----:B------:R0:W1:Y:S02]  /*2c80*/  SHFL.DOWN P5, R73, R72, R68, R69 ;  /* 0x0800004448497389 */ /* 0x00006400000a0045 */
[----:B01----:R-:W-:Y:S01]  /*2c90*/  ENDCOLLECTIVE ;  /* 0x000000000000791b */ /* 0x003fe20003800000 */
.L_x_3385:
[----:B------:R-:W-:Y:S01]  /*2ca0*/  HFMA2.MMA R68, -RZ, RZ, 0, 5.9604644775390625e-08 ;  /* 0x00000001ff447435 */ /* 0x000fe200000001ff */
[----:B------:R-:W-:Y:S02]  /*2cb0*/  MOV R72, R75 ;  /* 0x0000004b00487202 */ /* 0x000fe40000000f00 */
[----:B------:R-:W-:-:S08]  /*2cc0*/  MOV R74, R73 ;  /* 0x00000049004a7202 */ /* 0x000fd00000000f00 */
[----:B------:R-:W-:Y:S05]  /*2cd0*/  WARPSYNC.COLLECTIVE R71, `(.L_x_3386) ;  /* 0x0000000047087348 */ /* 0x000fea0003c00000 */
[----:B------:R0:W1:Y:S02]  /*2ce0*/  SHFL.DOWN P5, R73, R72, R68, R69 ;  /* 0x0800004448497389 */ /* 0x00006400000a0045 */
[----:B01----:R-:W-:Y:S01]  /*2cf0*/  ENDCOLLECTIVE ;  /* 0x000000000000791b */ /* 0x003fe20003800000 */
.L_x_3386:
[----:B------:R-:W-:-:S05]  /*2d00*/  FADD.FTZ R74, R123, R74 ;  /* 0x0000004a7b4a7221 */ /* 0x000fca0000010000 */
[----:B------:R-:W-:Y:S02]  /*2d10*/  MOV R72, R74 ;  /* 0x0000004a00487202 */ /* 0x000fe40000000f00 */
[----:B------:R-:W-:-:S07]  /*2d20*/  MOV R122, R73 ;  /* 0x00000049007a7202 */ /* 0x000fce0000000f00 */
[----:B------:R-:W-:Y:S05]  /*2d30*/  WARPSYNC.COLLECTIVE R71, `(.L_x_3387) ;  /* 0x0000000047087348 */ /* 0x000fea0003c00000 */
[----:B------:R0:W1:Y:S02]  /*2d40*/  SHFL.DOWN P5, R73, R72, R68, R69 ;  /* 0x0800004448497389 */ /* 0x00006400000a0045 */
[----:B01----:R-:W-:Y:S01]  /*2d50*/  ENDCOLLECTIVE ;  /* 0x000000000000791b */ /* 0x003fe20003800000 */
.L_x_3387:
[----:B------:R-:W-:Y:S05]  /*2d60*/  BRA `(.L_x_3388) ;  /* 0xffffffe400c47947 */ /* 0x000fea000383ffff */
.L_x_3389:
        /* <DEDUP_REMOVED lines=9> */
.L_x_8568:


//--------------------- .text._ZN10layer_norm13ln_bwd_kernelINS_13Kernel_traitsI13__nv_bfloat16S2_fS2_fjLj1536ELj1ELj1ELj4ELj8ENS_18Kernel_traits_baseILj1536ES2_S2_fS2_fjLj128EEEEELb1ELb1ELb0ELb1EEEvNS_9BwdParamsE --------------------------
	.section	.text._ZN10layer_norm13ln_bwd_kernelINS_13Kernel_traitsI13__nv_bfloat16S2_fS2_fjLj1536ELj1ELj1ELj4ELj8ENS_18Kernel_traits_baseILj1536ES2_S2_fS2_fjLj128EEEEELb1ELb1ELb0ELb1EEEvNS_9BwdParamsE,"ax",@progbits
	.align	128
        .global         _ZN10layer_norm13ln_bwd_kernelINS_13Kernel_traitsI13__nv_bfloat16S2_fS2_fjLj1536ELj1ELj1ELj4ELj8ENS_18Kernel_traits_baseILj1536ES2_S2_fS2_fjLj128EEEEELb1ELb1ELb0ELb1EEEvNS_9BwdParamsE
        .type           _ZN10layer_norm13ln_bwd_kernelINS_13Kernel_traitsI13__nv_bfloat16S2_fS2_fjLj1536ELj1ELj1ELj4ELj8ENS_18Kernel_traits_baseILj1536ES2_S2_fS2_fjLj128EEEEELb1ELb1ELb0ELb1EEEvNS_9BwdParamsE,@function
        .size           _ZN10layer_norm13ln_bwd_kernelINS_13Kernel_traitsI13__nv_bfloat16S2_fS2_fjLj1536ELj1ELj1ELj4ELj8ENS_18Kernel_traits_baseILj1536ES2_S2_fS2_fjLj128EEEEELb1ELb1ELb0ELb1EEEvNS_9BwdParamsE,(.L_x_8569 - _ZN10layer_norm13ln_bwd_kernelINS_13Kernel_traitsI13__nv_bfloat16S2_fS2_fjLj1536ELj1ELj1ELj4ELj8ENS_18Kernel_traits_baseILj1536ES2_S2_fS2_fjLj128EEEEELb1ELb1ELb0ELb1EEEvNS_9BwdParamsE)
        .other          _ZN10layer_norm13ln_bwd_kernelINS_13Kernel_traitsI13__nv_bfloat16S2_fS2_fjLj1536ELj1ELj1ELj4ELj8ENS_18Kernel_traits_baseILj1536ES2_S2_fS2_fjLj128EEEEELb1ELb1ELb0ELb1EEEvNS_9BwdParamsE,@"STO_CUDA_ENTRY STV_DEFAULT"
_ZN10layer_norm13ln_bwd_kernelINS_13Kernel_traitsI13__nv_bfloat16S2_fS2_fjLj1536ELj1ELj1ELj4ELj8ENS_18Kernel_traits_baseILj1536ES2_S2_fS2_fjLj128EEEEELb1ELb1ELb0ELb1EEEvNS_9BwdParamsE:
.text._ZN10layer_norm13ln_bwd_kernelINS_13Kernel_traitsI13__nv_bfloat16S2_fS2_fjLj1536ELj1ELj1ELj4ELj8ENS_18Kernel_traits_baseILj1536ES2_S2_fS2_fjLj128EEEEELb1ELb1ELb0ELb1EEEvNS_9BwdParamsE:
        /* <DEDUP_REMOVED lines=34> */
.L_x_3390:
        /* <DEDUP_REMOVED lines=16> */
[----:B------:R-:W-:Y:S01]  /*0320*/  HFMA2.MMA R3, -RZ, RZ, 0, 0 ;  /* 0x00000000ff037435 */ /* 0x000fe200000001ff */
[----:B------:R-:W-:Y:S01]  /*0330*/  IMAD.MOV.U32 R0, RZ, RZ, 0x1 ;  /* 0x00000001ff007424 */ /* 0x000fe200078e00ff */
[----:B0-----:R-:W-:-:S02]  /*0340*/  CS2R R4, SRZ ;  /* 0x0000000000047805 */ /* 0x001fc4000001ff00 */
[----:B------:R-:W-:Y:S02]  /*0350*/  ISETP.NE.AND.EX P0, PT, RZ, UR7, PT, P0 ;  /* 0x00000007ff007c0c */ /* 0x000fe4000bf05300 */
[----:B------:R-:W-:Y:S02]  /*0360*/  CS2R R10, SRZ ;  /* 0x00000000000a7805 */ /* 0x000fe4000001ff00 */
[----:B------:R-:W-:Y:S02]  /*0370*/  CS2R R12, SRZ ;  /* 0x00000000000c7805 */ /* 0x000fe4000001ff00 */
[----:B------:R-:W-:Y:S02]  /*0380*/  CS2R R14, SRZ ;  /* 0x00000000000e7805 */ /* 0x000fe4000001ff00 */
[----:B------:R-:W-:Y:S02]  /*0390*/  CS2R R16, SRZ ;  /* 0x0000000000107805 */ /* 0x000fe4000001ff00 */
[----:B-1----:R-:W-:-:S02]  /*03a0*/  CS2R R6, SRZ ;  /* 0x0000000000067805 */ /* 0x002fc4000001ff00 */
        /* <DEDUP_REMOVED lines=10> */
[----:B------:R-:W-:Y:S02]  /*0450*/  MOV R81, RZ ;  /* 0x000000ff00517202 */ /* 0x000fe40000000f00 */
[----:B--2---:R-:W-:-:S02]  /*0460*/  SHF.R.U64 R79, R90, 0x10, R91 ;  /* 0x000000105a4f7819 */ /* 0x004fc4000000125b */
[----:B------:R-:W-:Y:S02]  /*0470*/  SHF.L.U32 R92, R90, 0x10, RZ ;  /* 0x000000105a5c7819 */ /* 0x000fe400000006ff */
[C---:B---3--:R-:W-:Y:S02]  /*0480*/  SHF.R.U64 R77, R88.reuse, 0x10, R89 ;  /* 0x00000010584d7819 */ /* 0x048fe40000001259 */
[----:B------:R-:W-:Y:S02]  /*0490*/  SHF.L.U32 R90, R88, 0x10, RZ ;  /* 0x00000010585a7819 */ /* 0x000fe400000006ff */
[----:B----4-:R-:W-:Y:S01]  /*04a0*/  SHF.R.U32.HI R74, RZ, 0x10, R87 ;  /* 0x00000010ff4a7819 */ /* 0x010fe20000011657 */
[----:B------:R-:W-:Y:S01]  /*04b0*/  IMAD.U32 R88, R86, 0x10000, RZ ;  /* 0x0001000056587824 */ /* 0x000fe200078e00ff */
[----:B------:R-:W-:Y:S02]  /*04c0*/  SHF.R.U32.HI R78, RZ, 0x10, R91 ;  /* 0x00000010ff4e7819 */ /* 0x000fe4000001165b */
[----:B------:R-:W-:Y:S01]  /*04d0*/  SHF.R.U32.HI R76, RZ, 0x10, R89 ;  /* 0x00000010ff4c7819 */ /* 0x000fe20000011659 */
[----:B------:R-:W-:Y:S01]  /*04e0*/  IMAD.U32 R74, R74, 0x10000, RZ ;  /* 0x000100004a4a7824 */ /* 0x000fe200078e00ff */
[----:B------:R-:W-:-:S02]  /*04f0*/  SHF.R.U64 R75, R86, 0x10, R87 ;  /* 0x00000010564b7819 */ /* 0x000fc40000001257 */
[--C-:B-----5:R-:W-:Y:S02]  /*0500*/  SHF.R.U64 R71, R84, 0x10, R85.reuse ;  /* 0x0000001054477819 */ /* 0x120fe40000001255 */
[----:B------:R-:W-:Y:S02]  /*0510*/  SHF.R.U32.HI R70, RZ, 0x10, R85 ;  /* 0x00000010ff467819 */ /* 0x000fe40000011655 */
[--C-:B------:R-:W-:Y:S02]  /*0520*/  SHF.R.U64 R69, R82, 0x10, R83.reuse ;  /* 0x0000001052457819 */ /* 0x100fe40000001253 */
[----:B------:R-:W-:Y:S02]  /*0530*/  SHF.R.U32.HI R68, RZ, 0x10, R83 ;  /* 0x00000010ff447819 */ /* 0x000fe40000011653 */
[--C-:B------:R-:W-:Y:S02]  /*0540*/  SHF.R.U64 R67, R8, 0x10, R9.reuse ;  /* 0x0000001008437819 */ /* 0x100fe40000001209 */
[----:B------:R-:W-:-:S02]  /*0550*/  SHF.R.U32.HI R66, RZ, 0x10, R9 ;  /* 0x00000010ff427819 */ /* 0x000fc40000011609 */
[----:B------:R-:W-:Y:S02]  /*0560*/  SHF.L.U32 R86, R84, 0x10, RZ ;  /* 0x0000001054567819 */ /* 0x000fe400000006ff */
[----:B------:R-:W-:Y:S02]  /*0570*/  SHF.L.U32 R84, R82, 0x10, RZ ;  /* 0x0000001052547819 */ /* 0x000fe400000006ff */
[----:B------:R-:W-:Y:S02]  /*0580*/  SHF.L.U32 R82, R8, 0x10, RZ ;  /* 0x0000001008527819 */ /* 0x000fe400000006ff */
[----:B------:R-:W-:Y:S02]  /*0590*/  SHF.L.U32 R80, R9, 0x10, RZ ;  /* 0x0000001009507819 */ /* 0x000fe400000006ff */
[----:B------:R-:W-:Y:S02]  /*05a0*/  CS2R R8, SRZ ;  /* 0x0000000000087805 */ /* 0x000fe4000001ff00 */
        /* <DEDUP_REMOVED lines=16> */
.L_x_3393:
[----:B------:R-:W0:Y:S01]  /*06b0*/  @P0 LDC.64 R44, c[0x0][0x270] ;  /* 0x00009c00ff2c0b82 */ /* 0x000e220000000a00 */
[----:B------:R-:W-:Y:S01]  /*06c0*/  IMAD R46, R93, UR9, RZ ;  /* 0x000000095d2e7c24 */ /* 0x000fe2000f8e02ff */
[----:B------:R-:W-:Y:S02]  /*06d0*/  LOP3.LUT R48, R2, 0x7f, RZ, 0xc0, !PT ;  /* 0x0000007f02307812 */ /* 0x000fe400078ec0ff */
[----:B------:R-:W-:Y:S02]  /*06e0*/  SHF.R.S32.HI R50, RZ, 0x1f, R93 ;  /* 0x0000001fff327819 */ /* 0x000fe4000001145d */
[----:B------:R-:W-:Y:S02]  /*06f0*/  SHF.R.S32.HI R47, RZ, 0x1f, R46 ;  /* 0x0000001fff2f7819 */ /* 0x000fe4000001142e */
[----:B------:R-:W1:Y:S02]  /*0700*/  LDC.64 R106, c[0x0][0x250] ;  /* 0x00009400ff6a7b82 */ /* 0x000e640000000a00 */
[----:B------:R-:W-:-:S04]  /*0710*/  LEA.HI R47, R47, R46, RZ, 0x2 ;  /* 0x0000002e2f2f7211 */ /* 0x000fc800078f10ff */
[----:B------:R-:W-:Y:S02]  /*0720*/  LEA.HI.SX32 R99, R47, R48, 0x1e ;  /* 0x000000302f637211 */ /* 0x000fe400078ff2ff */
[----:B------:R-:W2:Y:S02]  /*0730*/  LDC.64 R108, c[0x0][0x2b8] ;  /* 0x0000ae00ff6c7b82 */ /* 0x000ea40000000a00 */
[----:B------:R-:W-:-:S06]  /*0740*/  IADD3 R101, R99, 0x80, RZ ;  /* 0x0000008063657810 */ /* 0x000fcc0007ffe0ff */
[----:B------:R-:W3:Y:S01]  /*0750*/  LDC.64 R52, c[0x0][0x238] ;  /* 0x00008e00ff347b82 */ /* 0x000ee20000000a00 */
[----:B0-----:R-:W-:-:S07]  /*0760*/  @P0 LEA R46, P1, R93, R44, 0x1 ;  /* 0x0000002c5d2e0211 */ /* 0x001fce00078208ff */
[----:B------:R-:W0:Y:S01]  /*0770*/  LDC.64 R72, c[0x0][0x258] ;  /* 0x00009600ff487b82 */ /* 0x000e220000000a00 */
[----:B------:R-:W-:Y:S01]  /*0780*/  VIADD R97, R99, 0x100 ;  /* 0x0000010063617836 */ /* 0x000fe20000000000 */
[C---:B------:R-:W-:Y:S01]  /*0790*/  @P0 LEA.HI.X R47, R93.reuse, R45, R50, 0x1, P1 ;  /* 0x0000002d5d2f0211 */ /* 0x040fe200008f0c32 */
[----:B-1----:R-:W-:-:S04]  /*07a0*/  IMAD.WIDE R106, R93, 0x4, R106 ;  /* 0x000000045d6a7825 */ /* 0x002fc800078e026a */
[----:B------:R-:W4:Y:S01]  /*07b0*/  @P0 LDG.E.U16 R118, desc[UR4][R46.64] ;  /* 0x000000042e760981 */ /* 0x000f22000c1e1500 */
[--C-:B--2---:R-:W-:Y:S01]  /*07c0*/  IMAD.WIDE.U32 R104, R99, 0x8, R108.reuse ;  /* 0x0000000863687825 */ /* 0x104fe200078e006c */
[----:B------:R-:W1:Y:S02]  /*07d0*/  LDC.64 R110, c[0x0][0x240] ;  /* 0x00009000ff6e7b82 */ /* 0x000e640000000a00 */
[----:B------:R2:W4:Y:S01]  /*07e0*/  LDG.E R119, desc[UR4][R106.64] ;  /* 0x000000046a777981 */ /* 0x000522000c1e1900 */
[----:B------:R-:W-:-:S03]  /*07f0*/  IMAD.WIDE.U32 R102, R101, 0x8, R108 ;  /* 0x0000000865667825 */ /* 0x000fc600078e006c */
[----:B------:R-:W4:Y:S01]  /*0800*/  LDG.E.64 R104, desc[UR4][R104.64] ;  /* 0x0000000468687981 */ /* 0x000f22000c1e1b00 */
[----:B------:R-:W-:-:S03]  /*0810*/  IMAD.WIDE.U32 R108, R97, 0x8, R108 ;  /* 0x00000008616c7825 */ /* 0x000fc600078e006c */
[----:B------:R-:W4:Y:S01]  /*0820*/  LDG.E.64 R102, desc[UR4][R102.64] ;  /* 0x0000000466667981 */ /* 0x000f22000c1e1b00 */
[----:B---3--:R-:W-:-:S03]  /*0830*/  IMAD.WIDE.U32 R44, R99, 0x10, R52 ;  /* 0x00000010632c7825 */ /* 0x008fc600078e0034 */
[----:B------:R-:W3:Y:S01]  /*0840*/  LDG.E.64 R108, desc[UR4][R108.64] ;  /* 0x000000046c6c7981 */ /* 0x000ee2000c1e1b00 */
[----:B0-----:R-:W-:Y:S02]  /*0850*/  IMAD.WIDE R94, R93, 0x4, R72 ;  /* 0x000000045d5e7825 */ /* 0x001fe400078e0248 */
[----:B------:R-:W0:Y:S01]  /*0860*/  LDC.64 R72, c[0x0][0x2c8] ;  /* 0x0000b200ff487b82 */ /* 0x000e220000000a00 */
[----:B------:R-:W3:Y:S01]  /*0870*/  LDG.E.128 R44, desc[UR4][R44.64] ;  /* 0x000000042c2c7981 */ /* 0x000ee2000c1e1d00 */
[----:B------:R-:W-:-:S03]  /*0880*/  IMAD.WIDE.U32 R48, R101, 0x10, R52 ;  /* 0x0000001065307825 */ /* 0x000fc600078e0034 */
[----:B------:R1:W3:Y:S01]  /*0890*/  LDG.E R96, desc[UR4][R94.64] ;  /* 0x000000045e607981 */ /* 0x0002e2000c1e1900 */
[----:B------:R-:W-:-:S03]  /*08a0*/  IMAD.WIDE.U32 R52, R97, 0x10, R52 ;  /* 0x0000001061347825 */ /* 0x000fc600078e0034 */
[----:B------:R-:W3:Y:S04]  /*08b0*/  LDG.E.128 R48, desc[UR4][R48.64] ;  /* 0x0000000430307981 */ /* 0x000ee8000c1e1d00 */
[----:B------:R-:W3:Y:S01]  /*08c0*/  LDG.E.128 R52, desc[UR4][R52.64] ;  /* 0x0000000434347981 */ /* 0x000ee2000c1e1d00 */
[----:B0-----:R-:W-:-:S04]  /*08d0*/  ISETP.NE.U32.AND P1, PT, R72, RZ, PT ;  /* 0x000000ff4800720c */ /* 0x001fc80003f25070 */
[----:B------:R-:W-:-:S13]  /*08e0*/  ISETP.NE.AND.EX P1, PT, R73, RZ, PT, P1 ;  /* 0x000000ff4900720c */ /* 0x000fda0003f25310 */
[----:B------:R-:W0:Y:S08]  /*08f0*/  @P1 LDC.64 R112, c[0x0][0x2c8] ;  /* 0x0000b200ff701b82 */ /* 0x000e300000000a00 */
[----:B--2---:R-:W2:Y:S08]  /*0900*/  @P1 LDC.64 R106, c[0x0][0x2c8] ;  /* 0x0000b200ff6a1b82 */ /* 0x004eb00000000a00 */
[----:B------:R-:W2:Y:S01]  /*0910*/  @P1 LDC.64 R120, c[0x0][0x2c8] ;  /* 0x0000b200ff781b82 */ /* 0x000ea20000000a00 */
[----:B-1----:R-:W-:Y:S01]  /*0920*/  IMAD.WIDE.U32 R116, R99, 0x4, R110 ;  /* 0x0000000463747825 */ /* 0x002fe200078e006e */
[----:B------:R-:W-:-:S03]  /*0930*/  ISETP.NE.AND P3, PT, RZ, UR8, PT ;  /* 0x00000008ff007c0c */ /* 0x000fc6000bf65270 */
[--C-:B------:R-:W-:Y:S01]  /*0940*/  IMAD.WIDE.U32 R114, R101, 0x4, R110.reuse ;  /* 0x0000000465727825 */ /* 0x100fe200078e006e */
[----:B------:R-:W5:Y:S03]  /*0950*/  LDG.E R100, desc[UR4][R116.64] ;  /* 0x0000000474647981 */ /* 0x000f66000c1e1900 */
[----:B------:R-:W-:Y:S01]  /*0960*/  IMAD.WIDE.U32 R110, R97, 0x4, R110 ;  /* 0x00000004616e7825 */ /* 0x000fe200078e006e */
[----:B------:R-:W-:Y:S01]  /*0970*/  LOP3.LUT P4, RZ, R0, 0xff, RZ, 0xc0, !PT ;  /* 0x000000ff00ff7812 */ /* 0x000fe2000788c0ff */
[----:B------:R-:W5:Y:S02]  /*0980*/  LDG.E R98, desc[UR4][R114.64] ;  /* 0x0000000472627981 */ /* 0x000f64000c1e1900 */
[----:B0-----:R-:W-:Y:S02]  /*0990*/  @P1 IMAD.WIDE.U32 R112, R101, 0x10, R112 ;  /* 0x0000001065701825 */ /* 0x001fe400078e0070 */
[----:B------:R0:W5:Y:S02]  /*09a0*/  LDG.E R95, desc[UR4][R110.64] ;  /* 0x000000046e5f7981 */ /* 0x000164000c1e1900 */
[----:B--2---:R-:W-:-:S02]  /*09b0*/  @P1 IMAD.WIDE.U32 R106, R97, 0x10, R106 ;  /* 0x00000010616a1825 */ /* 0x004fc400078e006a */
[----:B------:R1:W5:Y:S04]  /*09c0*/  @P1 LDG.E.128 R32, desc[UR4][R112.64] ;  /* 0x0000000470201981 */ /* 0x000368000c1e1d00 */
[----:B------:R2:W5:Y:S01]  /*09d0*/  @P1 LDG.E.128 R28, desc[UR4][R106.64] ;  /* 0x000000046a1c1981 */ /* 0x000562000c1e1d00 */
[----:B------:R-:W-:Y:S01]  /*09e0*/  @P1 IMAD.WIDE.U32 R120, R99, 0x10, R120 ;  /* 0x0000001063781825 */ /* 0x000fe200078e0078 */
[----:B------:R-:W-:-:S04]  /*09f0*/  MOV R94, 0x3f800000 ;  /* 0x3f800000005e7802 */ /* 0x000fc80000000f00 */
[----:B------:R3:W5:Y:S01]  /*0a00*/  @P1 LDG.E.128 R36, desc[UR4][R120.64] ;  /* 0x0000000478241981 */ /* 0x000762000c1e1d00 */
[----:B------:R-:W-:Y:S01]  /*0a10*/  UMOV UR6, 0xffffffff ;  /* 0xffffffff00067882 */ /* 0x000fe20000000000 */
[----:B------:R-:W-:Y:S02]  /*0a20*/  LOP3.LUT P1, RZ, R2, 0x1f, RZ, 0xc0, !PT ;  /* 0x0000001f02ff7812 */ /* 0x000fe4000782c0ff */
[----:B----4-:R-:W-:Y:S02]  /*0a30*/  FSEL R119, R119, RZ, !P3 ;  /* 0x000000ff77777208 */ /* 0x010fe40005800000 */
[----:B------:R-:W-:Y:S02]  /*0a40*/  MOV R0, R104 ;  /* 0x0000006800007202 */ /* 0x000fe40000000f00 */
[----:B0-----:R-:W-:Y:S02]  /*0a50*/  MOV R110, R102 ;  /* 0x00000066006e7202 */ /* 0x001fe40000000f00 */
[----:B-1----:R-:W-:-:S02]  /*0a60*/  SHF.R.U64 R112, R102, 0x10, R103 ;  /* 0x0000001066707819 */ /* 0x002fc40000001267 */
[----:B--2---:R-:W-:Y:S02]  /*0a70*/  MOV R107, R103 ;  /* 0x00000067006b7202 */ /* 0x004fe40000000f00 */
[----:B------:R-:W-:Y:S01]  /*0a80*/  SHF.R.U32.HI R116, RZ, 0x10, R103 ;  /* 0x00000010ff747819 */ /* 0x000fe20000011667 */
[--C-:B---3--:R-:W-:Y:S01]  /*0a90*/  IMAD.MOV.U32 R103, RZ, RZ, R109.reuse ;  /* 0x000000ffff677224 */ /* 0x108fe200078e006d */
[--C-:B------:R-:W-:Y:S02]  /*0aa0*/  SHF.R.U64 R106, R108, 0x10, R109.reuse ;  /* 0x000000106c6a7819 */ /* 0x100fe4000000126d */
[----:B------:R-:W-:Y:S01]  /*0ab0*/  SHF.R.U32.HI R102, RZ, 0x10, R109 ;  /* 0x00000010ff667819 */ /* 0x000fe2000001166d */
[C---:B------:R-:W-:Y:S01]  /*0ac0*/  FADD.FTZ R109, -R119.reuse, R44 ;  /* 0x0000002c776d7221 */ /* 0x040fe20000010100 */
[----:B------:R-:W-:Y:S01]  /*0ad0*/  SHF.R.U64 R117, R104, 0x10, R105 ;  /* 0x0000001068757819 */ /* 0x000fe20000001269 */
[C---:B------:R-:W-:Y:S01]  /*0ae0*/  FADD.FTZ R45, -R119.reuse, R45 ;  /* 0x0000002d772d7221 */ /* 0x040fe20000010100 */
[----:B------:R-:W-:Y:S01]  /*0af0*/  SHF.L.U32 R125, R0, 0x10, RZ ;  /* 0x00000010007d7819 */ /* 0x000fe200000006ff */
[----:B------:R-:W-:Y:S01]  /*0b00*/  FMUL.FTZ R0, R96, R109 ;  /* 0x0000006d60007220 */ /* 0x000fe20000410000 */
[----:B------:R-:W-:Y:S01]  /*0b10*/  @P0 SHF.L.U32 R94, R118, 0x10, RZ ;  /* 0x00000010765e0819 */ /* 0x000fe200000006ff */
[C---:B------:R-:W-:Y:S01]  /*0b20*/  FADD.FTZ R121, -R119.reuse, R47 ;  /* 0x0000002f77797221 */ /* 0x040fe20000010100 */
[----:B------:R-:W-:Y:S01]  /*0b30*/  MOV R118, R105 ;  /* 0x0000006900767202 */ /* 0x000fe20000000f00 */
[C---:B------:R-:W-:Y:S01]  /*0b40*/  FADD.FTZ R123, -R119.reuse, R46 ;  /* 0x0000002e777b7221 */ /* 0x040fe20000010100 */
[----:B------:R-:W-:Y:S01]  /*0b50*/  SHF.R.U32.HI R120, RZ, 0x10, R105 ;  /* 0x00000010ff787819 */ /* 0x000fe20000011669 */
        /* <DEDUP_REMOVED lines=10> */
[----:B------:R-:W-:Y:S01]  /*0c00*/  FADD.FTZ R65, R125, R65 ;  /* 0x000000417d417221 */ /* 0x000fe20000010000 */
[-C--:B------:R-:W-:Y:S01]  /*0c10*/  FFMA.FTZ R81, R0, R125.reuse, R81 ;  /* 0x0000007d00517223 */ /* 0x080fe20000010051 */
[----:B------:R-:W-:Y:S01]  /*0c20*/  FMUL.FTZ R125, R92, R125 ;  /* 0x0000007d5c7d7220 */ /* 0x000fe20000410000 */
[----:B------:R-:W-:Y:S01]  /*0c30*/  SHF.L.U32 R118, R118, 0x10, RZ ;  /* 0x0000001076767819 */ /* 0x000fe200000006ff */
[----:B------:R-:W-:Y:S01]  /*0c40*/  FMUL.FTZ R123, R96, R123 ;  /* 0x0000007b607b7220 */ /* 0x000fe20000410000 */
[----:B------:R-:W-:Y:S01]  /*0c50*/  SHF.L.U32 R45, R102, 0x10, RZ ;  /* 0x00000010662d7819 */ /* 0x000fe200000006ff */
[----:B------:R-:W-:Y:S01]  /*0c60*/  FADD.FTZ R63, R122, R63 ;  /* 0x0000003f7a3f7221 */ /* 0x000fe20000010000 */
[-C--:B------:R-:W-:Y:S01]  /*0c70*/  FFMA.FTZ R64, R119, R122.reuse, R64 ;  /* 0x0000007a77407223 */ /* 0x080fe20000010040 */
[----:B------:R-:W-:Y:S01]  /*0c80*/  FMUL.FTZ R102, R96, R47 ;  /* 0x0000002f60667220 */ /* 0x000fe20000410000 */
[----:B------:R-:W-:Y:S01]  /*0c90*/  FMUL.FTZ R122, R79, R122 ;  /* 0x0000007a4f7a7220 */ /* 0x000fe20000410000 */
[----:B------:R-:W-:Y:S01]  /*0ca0*/  FADD.FTZ R47, RZ, R125 ;  /* 0x0000007dff2f7221 */ /* 0x000fe20000010000 */
[----:B------:R-:W-:Y:S01]  /*0cb0*/  FFMA.FTZ R46, R0, R125, RZ ;  /* 0x0000007d002e7223 */ /* 0x000fe200000100ff */
        /* <DEDUP_REMOVED lines=28> */
[----:B------:R-:W-:Y:S01]  /*0e80*/  MOV R104, R108 ;  /* 0x0000006c00687202 */ /* 0x000fe20000000f00 */
[----:B------:R-:W-:-:S02]  /*0e90*/  IMAD.U32 R116, R116, 0x10000, RZ ;  /* 0x0001000074747824 */ /* 0x000fc400078e00ff */
        /* <DEDUP_REMOVED lines=14> */
[----:B------:R-:W-:Y:S01]  /*0f80*/  SHF.L.U32 R44, R103, 0x10, RZ ;  /* 0x00000010672c7819 */ /* 0x000fe200000006ff */
[----:B------:R-:W-:Y:S01]  /*0f90*/  FMUL.FTZ R103, R96, R53 ;  /* 0x0000003560677220 */ /* 0x000fe20000410000 */
        /* <DEDUP_REMOVED lines=18> */
[----:B------:R-:W-:Y:S01]  /*10c0*/  SHF.R.U32.HI R46, RZ, 0x5, R2 ;  /* 0x00000005ff2e7819 */ /* 0x000fe20000011602 */
[----:B------:R-:W-:-:S02]  /*10d0*/  FFMA.FTZ R45, R103, R106, R44 ;  /* 0x0000006a672d7223 */ /* 0x000fc4000001002c */
[----:B------:R-:W-:Y:S01]  /*10e0*/  FADD.FTZ R47, R48, R109 ;  /* 0x0000006d302f7221 */ /* 0x000fe20000010000 */
[----:B------:R-:W-:Y:S01]  /*10f0*/  LOP3.LUT R44, R46, 0x7fffffc, RZ, 0xc0, !PT ;  /* 0x07fffffc2e2c7812 */ /* 0x000fe200078ec0ff */
[----:B------:R-:W-:Y:S02]  /*1100*/  FFMA.FTZ R48, R104, R109, R45 ;  /* 0x0000006d68307223 */ /* 0x000fe4000001002d */
[----:B------:R-:W-:Y:S01]  /*1110*/  FADD.FTZ R52, R47, R108 ;  /* 0x0000006c2f347221 */ /* 0x000fe20000010000 */
[----:B------:R-:W-:Y:S01]  /*1120*/  @!P4 IADD3 R44, R44, 0x4, RZ ;  /* 0x000000042c2cc810 */ /* 0x000fe20007ffe0ff */
        /* <DEDUP_REMOVED lines=20> */
.L_x_3404:
[----:B------:R-:W3:Y:S01]  /*1270*/  S2R R49, SR_CgaCtaId ;  /* 0x0000000000317919 */ /* 0x000ee20000008800 */
[----:B------:R-:W-:Y:S01]  /*1280*/  @!P1 LOP3.LUT R47, R46, 0x3, RZ, 0xc0, !PT ;  /* 0x000000032e2f9812 */ /* 0x000fe200078ec0ff */
[----:B0-2---:R-:W-:Y:S01]  /*1290*/  FADD.FTZ R55, R55, R48 ;  /* 0x0000003037377221 */ /* 0x005fe20000010000 */
[----:B------:R-:W-:Y:S01]  /*12a0*/  MOV R46, 0x400 ;  /* 0x00000400002e7802 */ /* 0x000fe20000000f00 */
[----:B-1----:R-:W-:Y:S01]  /*12b0*/  FADD.FTZ R54, R45, R54 ;  /* 0x000000362d367221 */ /* 0x002fe20000010000 */
[----:B------:R-:W-:Y:S01]  /*12c0*/  @!P1 IADD3 R47, R44, R47, RZ ;  /* 0x0000002f2c2f9210 */ /* 0x000fe20007ffe0ff */
[----:B------:R-:W-:Y:S05]  /*12d0*/  WARPSYNC.ALL ;  /* 0x0000000000007948 */ /* 0x000fea0003800000 */
        /* <DEDUP_REMOVED lines=10> */
[----:B------:R-:W-:Y:S01]  /*1380*/  ISETP.NE.U32.AND P1, PT, RZ, UR12, PT ;  /* 0x0000000cff007c0c */ /* 0x000fe2000bf25070 */
[----:B------:R-:W0:Y:S01]  /*1390*/  LDC.64 R52, c[0x0][0x220] ;  /* 0x00008800ff347b82 */ /* 0x000e220000000a00 */
[----:B------:R-:W-:Y:S01]  /*13a0*/  FADD.FTZ R44, R47, R44 ;  /* 0x0000002c2f2c7221 */ /* 0x000fe20000010000 */
[----:B-1----:R-:W-:Y:S01]  /*13b0*/  FADD.FTZ R45, R46, R48 ;  /* 0x000000302e2d7221 */ /* 0x002fe20000010000 */
[----:B0-----:R-:W-:-:S06]  /*13c0*/  IMAD.WIDE.U32 R54, R99, 0x8, R52 ;  /* 0x0000000863367825 */ /* 0x001fcc00078e0034 */
[----:B------:R-:W2:Y:S01]  /*13d0*/  LDG.E.64 R54, desc[UR4][R54.64] ;  /* 0x0000000436367981 */ /* 0x000ea2000c1e1b00 */
[----:B------:R-:W-:Y:S01]  /*13e0*/  ISETP.NE.AND.EX P1, PT, RZ, UR13, PT, P1 ;  /* 0x0000000dff007c0c */ /* 0x000fe2000bf25310 */
[----:B------:R-:W-:Y:S01]  /*13f0*/  FADD.FTZ R44, R44, R49 ;  /* 0x000000312c2c7221 */ /* 0x000fe20000010000 */
[----:B------:R-:W-:Y:S01]  /*1400*/  FADD.FTZ R45, R50, R45 ;  /* 0x0000002d322d7221 */ /* 0x000fe20000010000 */
[----:B------:R-:W-:Y:S02]  /*1410*/  ISETP.NE.U32.AND P2, PT, R72, RZ, PT ;  /* 0x000000ff4800720c */ /* 0x000fe40003f45070 */
[----:B------:R-:W-:Y:S01]  /*1420*/  FADD.FTZ R44, R51, R44 ;  /* 0x0000002c332c7221 */ /* 0x000fe20000010000 */
[----:B------:R-:W-:Y:S01]  /*1430*/  FMUL.FTZ R45, R45, UR10 ;  /* 0x0000000a2d2d7c20 */ /* 0x000fe20008410000 */
[----:B------:R-:W-:Y:S02]  /*1440*/  ISETP.NE.AND.EX P2, PT, R73, RZ, PT, P2 ;  /* 0x000000ff4900720c */ /* 0x000fe40003f45320 */
[----:B------:R-:W-:Y:S01]  /*1450*/  FMUL.FTZ R49, R44, UR10 ;  /* 0x0000000a2c317c20 */ /* 0x000fe20008410000 */
[----:B-----5:R-:W-:-:S02]  /*1460*/  LOP3.LUT P5, RZ, R100, 0xff, RZ, 0xc0, !PT ;  /* 0x000000ff64ff7812 */ /* 0x020fc400078ac0ff */
[----:B------:R-:W-:Y:S02]  /*1470*/  FSEL R48, R45, RZ, !P3 ;  /* 0x000000ff2d307208 */ /* 0x000fe40005800000 */
[----:B------:R-:W0:Y:S01]  /*1480*/  @P1 LDC.64 R44, c[0x0][0x308] ;  /* 0x0000c200ff2c1b82 */ /* 0x000e220000000a00 */
[----:B------:R-:W-:Y:S02]  /*1490*/  ISETP.NE.U32.AND P3, PT, RZ, UR12, PT ;  /* 0x0000000cff007c0c */ /* 0x000fe4000bf65070 */
[-CC-:B------:R-:W-:Y:S01]  /*14a0*/  FFMA.FTZ R0, R0, R49.reuse, R48.reuse ;  /* 0x0000003100007223 */ /* 0x180fe20000010030 */
[-CC-:B------:R-:W-:Y:S01]  /*14b0*/  FFMA.FTZ R119, R119, R49.reuse, R48.reuse ;  /* 0x0000003177777223 */ /* 0x180fe20000010030 */
[-CC-:B------:R-:W-:Y:S01]  /*14c0*/  FFMA.FTZ R123, R123, R49.reuse, R48.reuse ;  /* 0x000000317b7b7223 */ /* 0x180fe20000010030 */
[----:B------:R-:W-:Y:S01]  /*14d0*/  FFMA.FTZ R121, R121, R49, R48 ;  /* 0x0000003179797223 */ /* 0x000fe20000010030 */
[----:B------:R-:W-:Y:S01]  /*14e0*/  FADD.FTZ R125, R125, -R0 ;  /* 0x800000007d7d7221 */ /* 0x000fe20000010000 */
[----:B------:R-:W-:Y:S01]  /*14f0*/  ISETP.NE.AND.EX P3, PT, RZ, UR13, PT, P3 ;  /* 0x0000000dff007c0c */ /* 0x000fe2000bf65330 */
[----:B------:R-:W-:Y:S01]  /*1500*/  FADD.FTZ R119, R122, -R119 ;  /* 0x800000777a777221 */ /* 0x000fe20000010000 */
[----:B------:R-:W-:Y:S01]  /*1510*/  FADD.FTZ R123, R118, -R123 ;  /* 0x8000007b767b7221 */ /* 0x000fe20000010000 */
[----:B------:R-:W-:Y:S01]  /*1520*/  FMUL.FTZ R125, R96, R125 ;  /* 0x0000007d607d7220 */ /* 0x000fe20000410000 */
[----:B------:R-:W-:Y:S01]  /*1530*/  FADD.FTZ R121, R120, -R121 ;  /* 0x8000007978797221 */ /* 0x000fe20000010000 */
[----:B------:R-:W-:Y:S01]  /*1540*/  LOP3.LUT P6, RZ, R100, 0xff00, RZ, 0xc0, !PT ;  /* 0x0000ff0064ff7812 */ /* 0x000fe200078cc0ff */
[----:B------:R-:W-:Y:S01]  /*1550*/  FMUL.FTZ R118, R96, R119 ;  /* 0x0000007760767220 */ /* 0x000fe20000410000 */
[----:B------:R-:W-:Y:S01]  /*1560*/  @P2 FADD.FTZ R125, R36, R125 ;  /* 0x0000007d247d2221 */ /* 0x000fe20000010000 */
[C---:B------:R-:W-:Y:S01]  /*1570*/  FMUL.FTZ R119, R96.reuse, R123 ;  /* 0x0000007b60777220 */ /* 0x040fe20000410000 */
[----:B------:R-:W-:Y:S01]  /*1580*/  FMUL.FTZ R72, R96, R121 ;  /* 0x0000007960487220 */ /* 0x000fe20000410000 */
[----:B------:R-:W-:Y:S01]  /*1590*/  @P2 FADD.FTZ R118, R37, R118 ;  /* 0x0000007625762221 */ /* 0x000fe20000010000 */
[----:B------:R-:W-:Y:S01]  /*15a0*/  MOV R120, RZ ;  /* 0x000000ff00787202 */ /* 0x000fe20000000f00 */
[----:B------:R-:W-:Y:S01]  /*15b0*/  @P2 FADD.FTZ R119, R38, R119 ;  /* 0x0000007726772221 */ /* 0x000fe20000010000 */
[----:B------:R-:W-:Y:S01]  /*15c0*/  @P2 FADD.FTZ R72, R39, R72 ;  /* 0x0000004827482221 */ /* 0x000fe20000010000 */
[----:B0-----:R-:W-:Y:S01]  /*15d0*/  @P1 IMAD.WIDE.U32 R50, R99, 0x10, R44 ;  /* 0x0000001063321825 */ /* 0x001fe200078e002c */
[----:B------:R-:W-:-:S03]  /*15e0*/  SEL R44, R125, R40, P3 ;  /* 0x000000287d2c7207 */ /* 0x000fc60001800000 */
[-C--:B------:R-:W-:Y:S01]  /*15f0*/  FMUL.FTZ R125, R125, R94.reuse ;  /* 0x0000005e7d7d7220 */ /* 0x080fe20000410000 */
[C---:B------:R-:W-:Y:S01]  /*1600*/  SEL R45, R118.reuse, R41, P3 ;  /* 0x00000029762d7207 */ /* 0x040fe20001800000 */
[----:B------:R-:W-:Y:S01]  /*1610*/  FMUL.FTZ R118, R118, R94 ;  /* 0x0000005e76767220 */ /* 0x000fe20000410000 */
[----:B------:R-:W-:Y:S01]  /*1620*/  SEL R46, R119, R42, P3 ;  /* 0x0000002a772e7207 */ /* 0x000fe20001800000 */
[----:B------:R-:W-:Y:S01]  /*1630*/  FMUL.FTZ R125, R125, UR11 ;  /* 0x0000000b7d7d7c20 */ /* 0x000fe20008410000 */
[----:B------:R-:W-:Y:S01]  /*1640*/  SEL R47, R72, R43, P3 ;  /* 0x0000002b482f7207 */ /* 0x000fe20001800000 */
[----:B------:R-:W-:Y:S01]  /*1650*/  FMUL.FTZ R118, R118, UR11 ;  /* 0x0000000b76767c20 */ /* 0x000fe20008410000 */
[----:B------:R-:W-:Y:S01]  /*1660*/  FMUL.FTZ R119, R119, R94 ;  /* 0x0000005e77777220 */ /* 0x000fe20000410000 */
[----:B------:R-:W-:Y:S02]  /*1670*/  @P5 FMUL.FTZ R120, R86, R125 ;  /* 0x0000007d56785220 */ /* 0x000fe40000410000 */
[----:B------:R0:W-:Y:S01]  /*1680*/  @P1 STG.E.128 desc[UR4][R50.64], R44 ;  /* 0x0000002c32001986 */ /* 0x0001e2000c101d04 */
[----:B------:R-:W-:Y:S01]  /*1690*/  FMUL.FTZ R119, R119, UR11 ;  /* 0x0000000b77777c20 */ /* 0x000fe20008410000 */
[----:B------:R-:W-:Y:S01]  /*16a0*/  F2F.BF16.F32 R123, R120 ;  /* 0x00000078007b7304 */ /* 0x000fe20000202000 */
[----:B0-----:R-:W-:-:S02]  /*16b0*/  CS2R R50, SRZ ;  /* 0x0000000000327805 */ /* 0x001fc4000001ff00 */
[----:B------:R-:W-:-:S05]  /*16c0*/  @P6 FMUL.FTZ R50, R71, R118 ;  /* 0x0000007647326220 */ /* 0x000fca0000410000 */
[----:B------:R-:W0:Y:S02]  /*16d0*/  F2F.BF16.F32 R46, R50 ;  /* 0x00000032002e7304 */ /* 0x000e240000202000 */
[----:B0-----:R-:W-:-:S03]  /*16e0*/  IMAD.WIDE.U32 R46, R46, 0x10000, RZ ;  /* 0x000100002e2e7825 */ /* 0x001fc600078e00ff */
[----:B------:R-:W-:Y:S02]  /*16f0*/  LOP3.LUT R46, R46, R123, RZ, 0xfc, !PT ;  /* 0x0000007b2e2e7212 */ /* 0x000fe400078efcff */
[----:B--2---:R-:W-:Y:S02]  /*1700*/  @P5 MOV R0, R54 ;  /* 0x0000003600005202 */ /* 0x004fe40000000f00 */
[----:B------:R-:W-:Y:S02]  /*1710*/  @P6 SHF.R.U64 R54, R54, 0x10, R55 ;  /* 0x0000001036366819 */ /* 0x000fe40000001237 */
[----:B------:R-:W-:Y:S01]  /*1720*/  @P5 SHF.L.U32 R73, R0, 0x10, RZ ;  /* 0x0000001000495819 */ /* 0x000fe200000006ff */
[----:B------:R-:W-:Y:S01]  /*1730*/  HFMA2.MMA R0, -RZ, RZ, 0, 0 ;  /* 0x00000000ff007435 */ /* 0x000fe200000001ff */
[----:B------:R-:W-:Y:S01]  /*1740*/  @P6 SHF.L.U32 R44, R54, 0x10, RZ ;  /* 0x00000010362c6819 */ /* 0x000fe200000006ff */
[----:B------:R-:W-:-:S04]  /*1750*/  HFMA2.MMA R54, -RZ, RZ, 0, 0 ;  /* 0x00000000ff367435 */ /* 0x000fc800000001ff */
[----:B------:R-:W-:Y:S01]  /*1760*/  @P5 FMUL.FTZ R0, R125, R73 ;  /* 0x000000497d005220 */ /* 0x000fe20000410000 */
[----:B------:R-:W-:Y:S01]  /*1770*/  LOP3.LUT P5, RZ, R100, 0xff0000, RZ, 0xc0, !PT ;  /* 0x00ff000064ff7812 */ /* 0x000fe200078ac0ff */
[----:B------:R-:W-:-:S06]  /*1780*/  HFMA2.MMA R73, -RZ, RZ, 0, 0 ;  /* 0x00000000ff497435 */ /* 0x000fcc00000001ff */
[----:B------:R-:W-:Y:S01]  /*1790*/  @P6 FMUL.FTZ R73, R118, R44 ;  /* 0x0000002c76496220 */ /* 0x000fe20000410000 */
[----:B------:R-:W-:-:S05]  /*17a0*/  LOP3.LUT P6, RZ, R100, 0xff000000, RZ, 0xc0, !PT ;  /* 0xff00000064ff7812 */ /* 0x000fca00078cc0ff */
[----:B------:R-:W-:Y:S01]  /*17b0*/  @P5 MOV R44, R55 ;  /* 0x00000037002c5202 */ /* 0x000fe20000000f00 */
[----:B------:R-:W-:-:S04]  /*17c0*/  @P5 FMUL.FTZ R51, R85, R119 ;  /* 0x0000007755335220 */ /* 0x000fc80000410000 */
[----:B------:R-:W-:Y:S02]  /*17d0*/  @P5 IMAD.U32 R44, R44, 0x10000, RZ ;  /* 0x000100002c2c5824 */ /* 0x000fe400078e00ff */
[----:B------:R-:W-:Y:S02]  /*17e0*/  F2F.BF16.F32 R51, R51 ;  /* 0x0000003300337304 */ /* 0x000fe40000202000 */
[----:B------:R-:W-:Y:S01]  /*17f0*/  @P5 FMUL.FTZ R54, R119, R44 ;  /* 0x0000002c77365220 */ /* 0x000fe20000410000 */
[----:B------:R-:W-:Y:S01]  /*1800*/  FMUL.FTZ R119, R72, R94 ;  /* 0x0000005e48777220 */ /* 0x000fe20000410000 */
[----:B------:R-:W-:Y:S01]  /*1810*/  MOV R72, RZ ;  /* 0x000000ff00487202 */ /* 0x000fe20000000f00 */
[----:B------:R-:W0:Y:S02]  /*1820*/  LDC.64 R44, c[0x0][0x2f8] ;  /* 0x0000be00ff2c7b82 */ /* 0x000e240000000a00 */
[----:B------:R-:W-:-:S04]  /*1830*/  FMUL.FTZ R119, R119, UR11 ;  /* 0x0000000b77777c20 */ /* 0x000fc80008410000 */
[----:B------:R-:W-:-:S06]  /*1840*/  @P6 FMUL.FTZ R72, R70, R119 ;  /* 0x0000007746486220 */ /* 0x000fcc0000410000 */
[----:B------:R-:W1:Y:S01]  /*1850*/  F2F.BF16.F32 R72, R72 ;  /* 0x0000004800487304 */ /* 0x000e620000202000 */
[----:B0-----:R-:W-:Y:S01]  /*1860*/  IMAD.WIDE.U32 R44, R99, 0x8, R44 ;  /* 0x00000008632c7825 */ /* 0x001fe200078e002c */
[----:B-1----:R-:W-:-:S04]  /*1870*/  SHF.L.U32 R121, R72, 0x10, RZ ;  /* 0x0000001048797819 */ /* 0x002fc800000006ff */
[----:B------:R-:W-:Y:S01]  /*1880*/  LOP3.LUT R47, R47, R121, R51, 0xfe, !PT ;  /* 0x000000792f2f7212 */ /* 0x000fe200078efe33 */
[----:B------:R-:W-:-:S04]  /*1890*/  IMAD.WIDE.U32 R50, R101, 0x8, R52 ;  /* 0x0000000865327825 */ /* 0x000fc800078e0034 */
[----:B------:R0:W-:Y:S04]  /*18a0*/  STG.E.64 desc[UR4][R44.64], R46 ;  /* 0x0000002e2c007986 */ /* 0x0001e8000c101b04 */
[----:B------:R-:W2:Y:S01]  /*18b0*/  LDG.E.64 R50, desc[UR4][R50.64] ;  /* 0x0000000432327981 */ /* 0x000ea2000c1e1b00 */
[-CC-:B------:R-:W-:Y:S01]  /*18c0*/  FFMA.FTZ R111, R111, R49.reuse, R48.reuse ;  /* 0x000000316f6f7223 */ /* 0x180fe20000010030 */
[----:B------:R-:W-:Y:S01]  /*18d0*/  @P6 SHF.R.U32.HI R72, RZ, 0x10, R55 ;  /* 0x00000010ff486819 */ /* 0x000fe20000011637 */
[----:B------:R-:W-:Y:S01]  /*18e0*/  HFMA2.MMA R55, -RZ, RZ, 0, 0 ;  /* 0x00000000ff377435 */ /* 0x000fe200000001ff */
[----:B------:R-:W-:Y:S01]  /*18f0*/  LOP3.LUT P5, RZ, R98, 0xff, RZ, 0xc0, !PT ;  /* 0x000000ff62ff7812 */ /* 0x000fe200078ac0ff */
[----:B------:R-:W-:Y:S01]  /*1900*/  FADD.FTZ R111, R110, -R111 ;  /* 0x8000006f6e6f7221 */ /* 0x000fe20000010000 */
[----:B------:R-:W-:Y:S01]  /*1910*/  @P6 SHF.L.U32 R72, R72, 0x10, RZ ;  /* 0x0000001048486819 */ /* 0x000fe200000006ff */
[-CC-:B------:R-:W-:Y:S01]  /*1920*/  FFMA.FTZ R113, R113, R49.reuse, R48.reuse ;  /* 0x0000003171717223 */ /* 0x180fe20000010030 */
[--C-:B------:R-:W-:Y:S01]  /*1930*/  FFMA.FTZ R117, R117, R49, R48.reuse ;  /* 0x0000003175757223 */ /* 0x100fe20000010030 */
[----:B------:R-:W-:Y:S01]  /*1940*/  FMUL.FTZ R121, R96, R111 ;  /* 0x0000006f60797220 */ /* 0x000fe20000410000 */
[----:B------:R-:W-:Y:S01]  /*1950*/  FFMA.FTZ R115, R115, R49, R48 ;  /* 0x0000003173737223 */ /* 0x000fe20000010030 */
[----:B------:R-:W-:Y:S01]  /*1960*/  @P6 FMUL.FTZ R55, R119, R72 ;  /* 0x0000004877376220 */ /* 0x000fe20000410000 */
[----:B------:R-:W-:Y:S01]  /*1970*/  LOP3.LUT P6, RZ, R98, 0xff00, RZ, 0xc0, !PT ;  /* 0x0000ff0062ff7812 */ /* 0x000fe200078cc0ff */
[----:B------:R-:W-:Y:S01]  /*1980*/  @P2 FADD.FTZ R121, R32, R121 ;  /* 0x0000007920792221 */ /* 0x000fe20000010000 */
[----:B------:R-:W-:Y:S01]  /*1990*/  FADD.FTZ R113, R112, -R113 ;  /* 0x8000007170717221 */ /* 0x000fe20000010000 */
[----:B------:R-:W-:Y:S01]  /*19a0*/  MOV R72, RZ ;  /* 0x000000ff00487202 */ /* 0x000fe20000000f00 */
[----:B------:R-:W-:Y:S01]  /*19b0*/  FADD.FTZ R117, R116, -R117 ;  /* 0x8000007574757221 */ /* 0x000fe20000010000 */
[-C--:B0-----:R-:W-:Y:S01]  /*19c0*/  FMUL.FTZ R44, R121, R94.reuse ;  /* 0x0000005e792c7220 */ /* 0x081fe20000410000 */
[----:B------:R-:W-:Y:S01]  /*19d0*/  FMUL.FTZ R46, R96, R113 ;  /* 0x00000071602e7220 */ /* 0x000fe20000410000 */
[----:B------:R-:W-:Y:S01]  /*19e0*/  CS2R R112, SRZ ;  /* 0x0000000000707805 */ /* 0x000fe2000001ff00 */
[----:B------:R-:W-:Y:S01]  /*19f0*/  FADD.FTZ R115, R114, -R115 ;  /* 0x8000007372737221 */ /* 0x000fe20000010000 */
[----:B------:R-:W-:Y:S01]  /*1a00*/  FMUL.FTZ R47, R44, UR11 ;  /* 0x0000000b2c2f7c20 */ /* 0x000fe20008410000 */
[----:B------:R-:W-:Y:S01]  /*1a10*/  @P2 FADD.FTZ R46, R33, R46 ;  /* 0x0000002e212e2221 */ /* 0x000fe20000010000 */
[----:B------:R-:W-:Y:S01]  /*1a20*/  HFMA2.MMA R114, -RZ, RZ, 0, 0 ;  /* 0x00000000ff727435 */ /* 0x000fe200000001ff */
[----:B------:R-:W-:Y:S01]  /*1a30*/  FMUL.FTZ R100, R96, R117 ;  /* 0x0000007560647220 */ /* 0x000fe20000410000 */
[----:B------:R-:W-:Y:S01]  /*1a40*/  @P5 FMUL.FTZ R112, R84, R47 ;  /* 0x0000002f54705220 */ /* 0x000fe20000410000 */
[----:B------:R-:W-:Y:S01]  /*1a50*/  FMUL.FTZ R44, R46, R94 ;  /* 0x0000005e2e2c7220 */ /* 0x000fe20000410000 */
[----:B------:R-:W-:Y:S01]  /*1a60*/  CS2R R116, SRZ ;  /* 0x0000000000747805 */ /* 0x000fe2000001ff00 */
[----:B------:R-:W-:Y:S01]  /*1a70*/  @P2 FADD.FTZ R100, R35, R100 ;  /* 0x0000006423642221 */ /* 0x000fe20000010000 */
[----:B------:R-:W-:Y:S01]  /*1a80*/  F2F.BF16.F32 R119, R112 ;  /* 0x0000007000777304 */ /* 0x000fe20000202000 */
[----:B------:R-:W-:Y:S01]  /*1a90*/  FMUL.FTZ R44, R44, UR11 ;  /* 0x0000000b2c2c7c20 */ /* 0x000fe20008410000 */
[----:B------:R-:W-:-:S04]  /*1aa0*/  IMAD.WIDE.U32 R52, R97, 0x8, R52 ;  /* 0x0000000861347825 */ /* 0x000fc800078e0034 */
[----:B------:R-:W-:-:S06]  /*1ab0*/  @P6 FMUL.FTZ R114, R69, R44 ;  /* 0x0000002c45726220 */ /* 0x000fcc0000410000 */
[----:B------:R-:W0:Y:S01]  /*1ac0*/  F2F.BF16.F32 R114, R114 ;  /* 0x0000007200727304 */ /* 0x000e220000202000 */
[----:B--2---:R-:W-:-:S05]  /*1ad0*/  @P5 MOV R45, R50 ;  /* 0x00000032002d5202 */ /* 0x004fca0000000f00 */
[----:B------:R-:W-:-:S04]  /*1ae0*/  @P5 IMAD.U32 R45, R45, 0x10000, RZ ;  /* 0x000100002d2d5824 */ /* 0x000fc800078e00ff */
[----:B------:R-:W-:Y:S01]  /*1af0*/  @P5 FMUL.FTZ R72, R47, R45 ;  /* 0x0000002d2f485220 */ /* 0x000fe20000410000 */
[----:B------:R-:W-:Y:S01]  /*1b00*/  @P6 SHF.R.U64 R45, R50, 0x10, R51 ;  /* 0x00000010322d6819 */ /* 0x000fe20000001233 */
[----:B------:R-:W-:Y:S01]  /*1b10*/  FMUL.FTZ R47, R96, R115 ;  /* 0x00000073602f7220 */ /* 0x000fe20000410000 */
[----:B------:R-:W-:Y:S01]  /*1b20*/  LEA R110, P5, R101, UR14, 0x3 ;  /* 0x0000000e656e7c11 */ /* 0x000fe2000f8a18ff */
[-C--:B------:R-:W-:Y:S01]  /*1b30*/  FMUL.FTZ R115, R100, R94.reuse ;  /* 0x0000005e64737220 */ /* 0x080fe20000410000 */
[----:B------:R-:W-:Y:S01]  /*1b40*/  @P6 SHF.L.U32 R45, R45, 0x10, RZ ;  /* 0x000000102d2d6819 */ /* 0x000fe200000006ff */
[----:B------:R-:W-:Y:S01]  /*1b50*/  @P2 FADD.FTZ R47, R34, R47 ;  /* 0x0000002f222f2221 */ /* 0x000fe20000010000 */
[----:B------:R-:W-:Y:S01]  /*1b60*/  LEA.HI.X R111, R101, UR15, RZ, 0x3, P5 ;  /* 0x0000000f656f7c11 */ /* 0x000fe2000a8f1cff */
[----:B------:R-:W-:Y:S01]  /*1b70*/  FMUL.FTZ R115, R115, UR11 ;  /* 0x0000000b73737c20 */ /* 0x000fe20008410000 */
[----:B------:R-:W-:Y:S01]  /*1b80*/  LOP3.LUT P5, RZ, R98, 0xff000000, RZ, 0xc0, !PT ;  /* 0xff00000062ff7812 */ /* 0x000fe200078ac0ff */
[----:B------:R-:W-:Y:S01]  /*1b90*/  @P6 FMUL.FTZ R113, R44, R45 ;  /* 0x0000002d2c716220 */ /* 0x000fe20000410000 */
[----:B------:R-:W-:Y:S01]  /*1ba0*/  LOP3.LUT P6, RZ, R98, 0xff0000, RZ, 0xc0, !PT ;  /* 0x00ff000062ff7812 */ /* 0x000fe200078cc0ff */
[----:B------:R-:W-:Y:S01]  /*1bb0*/  FMUL.FTZ R50, R47, R94 ;  /* 0x0000005e2f327220 */ /* 0x000fe20000410000 */
[----:B------:R-:W1:Y:S01]  /*1bc0*/  @P1 LDC.64 R98, c[0x0][0x308] ;  /* 0x0000c200ff621b82 */ /* 0x000e620000000a00 */
[----:B------:R-:W-:-:S02]  /*1bd0*/  SEL R45, R46, R41, P3 ;  /* 0x000000292e2d7207 */ /* 0x000fc40001800000 */
[----:B------:R-:W-:Y:S01]  /*1be0*/  FMUL.FTZ R50, R50, UR11 ;  /* 0x0000000b32327c20 */ /* 0x000fe20008410000 */
[----:B------:R-:W-:Y:S02]  /*1bf0*/  SEL R46, R47, R42, P3 ;  /* 0x0000002a2f2e7207 */ /* 0x000fe40001800000 */
[----:B------:R-:W-:Y:S02]  /*1c00*/  SEL R47, R100, R43, P3 ;  /* 0x0000002b642f7207 */ /* 0x000fe40001800000 */
[----:B------:R-:W-:Y:S01]  /*1c10*/  SEL R44, R121, R40, P3 ;  /* 0x00000028792c7207 */ /* 0x000fe20001800000 */
[----:B------:R-:W-:Y:S02]  /*1c20*/  @P5 FMUL.FTZ R116, R68, R115 ;  /* 0x0000007344745220 */ /* 0x000fe40000410000 */
[----:B------:R-:W-:-:S04]  /*1c30*/  @P6 FMUL.FTZ R117, R83, R50 ;  /* 0x0000003253756220 */ /* 0x000fc80000410000 */
[----:B------:R-:W2:Y:S08]  /*1c40*/  F2F.BF16.F32 R116, R116 ;  /* 0x0000007400747304 */ /* 0x000eb00000202000 */
[----:B------:R-:W3:Y:S01]  /*1c50*/  F2F.BF16.F32 R117, R117 ;  /* 0x0000007500757304 */ /* 0x000ee20000202000 */
[----:B-1----:R-:W-:-:S04]  /*1c60*/  @P1 IMAD.WIDE.U32 R98, R101, 0x10, R98 ;  /* 0x0000001065621825 */ /* 0x002fc800078e0062 */
[----:B0-----:R-:W-:Y:S01]  /*1c70*/  IMAD.WIDE.U32 R100, R114, 0x10000, RZ ;  /* 0x0001000072647825 */ /* 0x001fe200078e00ff */
[----:B------:R0:W-:Y:S01]  /*1c80*/  @P1 STG.E.128 desc[UR4][R98.64], R44 ;  /* 0x0000002c62001986 */ /* 0x0001e2000c101d04 */
[----:B--2---:R-:W-:Y:S02]  /*1c90*/  SHF.L.U32 R114, R116, 0x10, RZ ;  /* 0x0000001074727819 */ /* 0x004fe400000006ff */
[----:B------:R-:W-:Y:S02]  /*1ca0*/  LOP3.LUT R100, R100, R119, RZ, 0xfc, !PT ;  /* 0x0000007764647212 */ /* 0x000fe400078efcff */
[----:B---3--:R-:W-:-:S05]  /*1cb0*/  LOP3.LUT R101, R101, R114, R117, 0xfe, !PT ;  /* 0x0000007265657212 */ /* 0x008fca00078efe75 */
[----:B------:R1:W-:Y:S04]  /*1cc0*/  STG.E.64 desc[UR4][R110.64], R100 ;  /* 0x000000646e007986 */ /* 0x0003e8000c101b04 */
[----:B------:R-:W2:Y:S01]  /*1cd0*/  LDG.E.64 R52, desc[UR4][R52.64] ;  /* 0x0000000434347981 */ /* 0x000ea2000c1e1b00 */
[--C-:B------:R-:W-:Y:S01]  /*1ce0*/  FFMA.FTZ R103, R103, R49, R48.reuse ;  /* 0x0000003167677223 */ /* 0x100fe20000010030 */
[----:B0-----:R-:W-:Y:S02]  /*1cf0*/  @P6 MOV R44, R51 ;  /* 0x00000033002c6202 */ /* 0x001fe40000000f00 */
[----:B------:R-:W-:Y:S01]  /*1d00*/  CS2R R98, SRZ ;  /* 0x0000000000627805 */ /* 0x000fe2000001ff00 */
[-CC-:B------:R-:W-:Y:S01]  /*1d10*/  FFMA.FTZ R102, R102, R49.reuse, R48.reuse ;  /* 0x0000003166667223 */ /* 0x180fe20000010030 */
[----:B------:R-:W-:Y:S01]  /*1d20*/  FADD.FTZ R103, R106, -R103 ;  /* 0x800000676a677221 */ /* 0x000fe20000010000 */
[----:B------:R-:W-:Y:S01]  /*1d30*/  @P6 SHF.L.U32 R45, R44, 0x10, RZ ;  /* 0x000000102c2d6819 */ /* 0x000fe200000006ff */
[-CC-:B------:R-:W-:Y:S01]  /*1d40*/  FFMA.FTZ R104, R104, R49.reuse, R48.reuse ;  /* 0x0000003168687223 */ /* 0x180fe20000010030 */
[----:B------:R-:W-:Y:S01]  /*1d50*/  FFMA.FTZ R49, R105, R49, R48 ;  /* 0x0000003169317223 */ /* 0x000fe20000010030 */
[----:B------:R-:W-:Y:S01]  /*1d60*/  FMUL.FTZ R46, R96, R103 ;  /* 0x00000067602e7220 */ /* 0x000fe20000410000 */
[----:B------:R-:W-:Y:S01]  /*1d70*/  @P5 SHF.R.U32.HI R48, RZ, 0x10, R51 ;  /* 0x00000010ff305819 */ /* 0x000fe20000011633 */
[----:B------:R-:W-:Y:S01]  /*1d80*/  @P6 FMUL.FTZ R98, R50, R45 ;  /* 0x0000002d32626220 */ /* 0x000fe20000410000 */
[----:B------:R-:W-:Y:S01]  /*1d90*/  LOP3.LUT P6, RZ, R95, 0xff00, RZ, 0xc0, !PT ;  /* 0x0000ff005fff7812 */ /* 0x000fe200078cc0ff */
[----:B------:R-:W-:Y:S01]  /*1da0*/  @P2 FADD.FTZ R46, R29, R46 ;  /* 0x0000002e1d2e2221 */ /* 0x000fe20000010000 */
[----:B------:R-:W-:Y:S01]  /*1db0*/  FADD.FTZ R47, R108, -R49 ;  /* 0x800000316c2f7221 */ /* 0x000fe20000010000 */
[----:B------:R-:W-:Y:S01]  /*1dc0*/  HFMA2.MMA R49, -RZ, RZ, 0, 0 ;  /* 0x00000000ff317435 */ /* 0x000fe200000001ff */
[----:B------:R-:W-:Y:S01]  /*1dd0*/  FADD.FTZ R107, R107, -R102 ;  /* 0x800000666b6b7221 */ /* 0x000fe20000010000 */
[----:B------:R-:W-:Y:S01]  /*1de0*/  FMUL.FTZ R50, R46, R94 ;  /* 0x0000005e2e327220 */ /* 0x000fe20000410000 */
[----:B------:R-:W-:Y:S01]  /*1df0*/  FADD.FTZ R109, R109, -R104 ;  /* 0x800000686d6d7221 */ /* 0x000fe20000010000 */
[----:B------:R-:W-:Y:S01]  /*1e00*/  @P5 SHF.L.U32 R44, R48, 0x10, RZ ;  /* 0x00000010302c5819 */ /* 0x000fe200000006ff */
[----:B------:R-:W-:Y:S01]  /*1e10*/  FMUL.FTZ R107, R96, R107 ;  /* 0x0000006b606b7220 */ /* 0x000fe20000410000 */
[----:B------:R-:W-:Y:S01]  /*1e20*/  FMUL.FTZ R50, R50, UR11 ;  /* 0x0000000b32327c20 */ /* 0x000fe20008410000 */
[C---:B------:R-:W-:Y:S01]  /*1e30*/  FMUL.FTZ R109, R96.reuse, R109 ;  /* 0x0000006d606d7220 */ /* 0x040fe20000410000 */
[----:B------:R-:W-:Y:S01]  /*1e40*/  FMUL.FTZ R48, R96, R47 ;  /* 0x0000002f60307220 */ /* 0x000fe20000410000 */
[----:B------:R-:W-:Y:S01]  /*1e50*/  @P5 FMUL.FTZ R49, R115, R44 ;  /* 0x0000002c73315220 */ /* 0x000fe20000410000 */
[----:B------:R-:W-:-:S02]  /*1e60*/  IMAD.MOV.U32 R44, RZ, RZ, RZ ;  /* 0x000000ffff2c7224 */ /* 0x000fc400078e00ff */
[----:B------:R-:W-:Y:S01]  /*1e70*/  @P6 FMUL.FTZ R44, R67, R50 ;  /* 0x00000032432c6220 */ /* 0x000fe20000410000 */
[----:B------:R-:W-:Y:S01]  /*1e80*/  @P2 FADD.FTZ R109, R30, R109 ;  /* 0x0000006d1e6d2221 */ /* 0x000fe20000010000 */
[----:B------:R-:W-:Y:S01]  /*1e90*/  @P2 FADD.FTZ R107, R28, R107 ;  /* 0x0000006b1c6b2221 */ /* 0x000fe20000010000 */
[----:B------:R-:W-:Y:S01]  /*1ea0*/  @P2 FADD.FTZ R48, R31, R48 ;  /* 0x000000301f302221 */ /* 0x000fe20000010000 */
[----:B------:R-:W-:Y:S01]  /*1eb0*/  LOP3.LUT P2, RZ, R95, 0xff000000, RZ, 0xc0, !PT ;  /* 0xff0000005fff7812 */ /* 0x000fe2000784c0ff */
[-C--:B------:R-:W-:Y:S01]  /*1ec0*/  FMUL.FTZ R51, R109, R94.reuse ;  /* 0x0000005e6d337220 */ /* 0x080fe20000410000 */
[----:B------:R-:W-:Y:S01]  /*1ed0*/  SEL R41, R46, R41, P3 ;  /* 0x000000292e297207 */ /* 0x000fe20001800000 */
[----:B------:R-:W-:Y:S01]  /*1ee0*/  FADD.FTZ R8, R49, R8 ;  /* 0x0000000831087221 */ /* 0x000fe20000010000 */
[----:B------:R0:W3:Y:S01]  /*1ef0*/  F2F.BF16.F32 R46, R44 ;  /* 0x0000002c002e7304 */ /* 0x0000e20000202000 */
[----:B------:R-:W-:Y:S01]  /*1f00*/  LOP3.LUT P5, RZ, R95, 0xff0000, RZ, 0xc0, !PT ;  /* 0x00ff00005fff7812 */ /* 0x000fe200078ac0ff */
[----:B------:R-:W-:Y:S01]  /*1f10*/  FMUL.FTZ R51, R51, UR11 ;  /* 0x0000000b33337c20 */ /* 0x000fe20008410000 */
[C---:B------:R-:W-:Y:S01]  /*1f20*/  SEL R43, R48.reuse, R43, P3 ;  /* 0x0000002b302b7207 */ /* 0x040fe20001800000 */
[----:B------:R-:W-:Y:S01]  /*1f30*/  FMUL.FTZ R48, R48, R94 ;  /* 0x0000005e30307220 */ /* 0x000fe20000410000 */
[----:B------:R-:W-:Y:S01]  /*1f40*/  SEL R42, R109, R42, P3 ;  /* 0x0000002a6d2a7207 */ /* 0x000fe20001800000 */
[C---:B------:R-:W-:Y:S01]  /*1f50*/  FMUL.FTZ R94, R107.reuse, R94 ;  /* 0x0000005e6b5e7220 */ /* 0x040fe20000410000 */
[----:B------:R-:W-:Y:S01]  /*1f60*/  SEL R40, R107, R40, P3 ;  /* 0x000000286b287207 */ /* 0x000fe20001800000 */
[----:B------:R-:W-:Y:S01]  /*1f70*/  FADD.FTZ R11, R54, R11 ;  /* 0x0000000b360b7221 */ /* 0x000fe20000010000 */
[----:B0-----:R-:W0:Y:S01]  /*1f80*/  @P1 LDC.64 R44, c[0x0][0x308] ;  /* 0x0000c200ff2c1b82 */ /* 0x001e220000000a00 */
[----:B------:R-:W-:Y:S01]  /*1f90*/  LOP3.LUT P3, RZ, R95, 0xff, RZ, 0xc0, !PT ;  /* 0x000000ff5fff7812 */ /* 0x000fe2000786c0ff */
[----:B------:R-:W-:Y:S01]  /*1fa0*/  FMUL.FTZ R95, R48, UR11 ;  /* 0x0000000b305f7c20 */ /* 0x000fe20008410000 */
[----:B------:R-:W-:Y:S01]  /*1fb0*/  HFMA2.MMA R48, -RZ, RZ, 0, 0 ;  /* 0x00000000ff307435 */ /* 0x000fe200000001ff */
[----:B------:R-:W-:Y:S01]  /*1fc0*/  FMUL.FTZ R103, R94, UR11 ;  /* 0x0000000b5e677c20 */ /* 0x000fe20008410000 */
[----:B------:R-:W-:Y:S01]  /*1fd0*/  MOV R96, RZ ;  /* 0x000000ff00607202 */ /* 0x000fe20000000f00 */
[----:B------:R-:W-:Y:S01]  /*1fe0*/  @P2 FMUL.FTZ R99, R66, R95 ;  /* 0x0000005f42632220 */ /* 0x000fe20000410000 */
[----:B------:R-:W-:Y:S01]  /*1ff0*/  @P5 FMUL.FTZ R96, R80, R51 ;  /* 0x0000003350605220 */ /* 0x000fe20000410000 */
[----:B---3--:R-:W-:Y:S01]  /*2000*/  IMAD.WIDE.U32 R46, R46, 0x10000, RZ ;  /* 0x000100002e2e7825 */ /* 0x008fe200078e00ff */
[----:B------:R-:W-:-:S03]  /*2010*/  IADD3 R93, R93, UR16, RZ ;  /* 0x000000105d5d7c10 */ /* 0x000fc6000fffe0ff */
[----:B------:R-:W-:Y:S01]  /*2020*/  FADD.FTZ R12, R55, R12 ;  /* 0x0000000c370c7221 */ /* 0x000fe20000010000 */
[----:B------:R-:W-:Y:S01]  /*2030*/  FADD.FTZ R9, R72, R9 ;  /* 0x0000000948097221 */ /* 0x000fe20000010000 */
[----:B------:R-:W1:Y:S01]  /*2040*/  F2F.BF16.F32 R99, R99 ;  /* 0x0000006300637304 */ /* 0x000e620000202000 */
[----:B------:R-:W-:Y:S01]  /*2050*/  FADD.FTZ R13, R0, R13 ;  /* 0x0000000d000d7221 */ /* 0x000fe20000010000 */
[----:B------:R-:W-:Y:S01]  /*2060*/  @P3 FMUL.FTZ R48, R82, R103 ;  /* 0x0000006752303220 */ /* 0x000fe20000410000 */
[----:B------:R-:W-:Y:S01]  /*2070*/  FADD.FTZ R14, R73, R14 ;  /* 0x0000000e490e7221 */ /* 0x000fe20000010000 */
[----:B------:R-:W-:Y:S01]  /*2080*/  HFMA2.MMA R0, -RZ, RZ, 0, 0 ;  /* 0x00000000ff007435 */ /* 0x000fe200000001ff */
[----:B------:R-:W-:Y:S01]  /*2090*/  FADD.FTZ R10, R113, R10 ;  /* 0x0000000a710a7221 */ /* 0x000fe20000010000 */
[----:B------:R-:W-:Y:S01]  /*20a0*/  HFMA2.MMA R73, -RZ, RZ, 0, 0 ;  /* 0x00000000ff497435 */ /* 0x000fe200000001ff */
[----:B------:R-:W-:Y:S01]  /*20b0*/  FADD.FTZ R7, R98, R7 ;  /* 0x0000000762077221 */ /* 0x000fe20000010000 */
[----:B------:R-:W3:Y:S01]  /*20c0*/  F2F.BF16.F32 R96, R96 ;  /* 0x0000006000607304 */ /* 0x000ee20000202000 */
[----:B0-----:R-:W-:Y:S01]  /*20d0*/  @P1 IMAD.WIDE.U32 R44, R97, 0x10, R44 ;  /* 0x00000010612c1825 */ /* 0x001fe200078e002c */
[----:B-1----:R-:W-:-:S06]  /*20e0*/  SHF.L.U32 R101, R99, 0x10, RZ ;  /* 0x0000001063657819 */ /* 0x002fcc00000006ff */
[----:B------:R0:W1:Y:S01]  /*20f0*/  F2F.BF16.F32 R105, R48 ;  /* 0x0000003000697304 */ /* 0x0000620000202000 */
[----:B------:R4:W-:Y:S01]  /*2100*/  @P1 STG.E.128 desc[UR4][R44.64], R40 ;  /* 0x000000282c001986 */ /* 0x0009e2000c101d04 */
[----:B---3--:R-:W-:Y:S02]  /*2110*/  LOP3.LUT R47, R47, R101, R96, 0xfe, !PT ;  /* 0x000000652f2f7212 */ /* 0x008fe400078efe60 */
[----:B0-----:R-:W-:-:S04]  /*2120*/  LEA R48, P1, R97, UR14, 0x3 ;  /* 0x0000000e61307c11 */ /* 0x001fc8000f8218ff */
[----:B------:R-:W-:Y:S02]  /*2130*/  LEA.HI.X R49, R97, UR15, RZ, 0x3, P1 ;  /* 0x0000000f61317c11 */ /* 0x000fe400088f1cff */
[----:B-1----:R-:W-:Y:S02]  /*2140*/  LOP3.LUT R46, R46, R105, RZ, 0xfc, !PT ;  /* 0x000000692e2e7212 */ /* 0x002fe400078efcff */
[----:B------:R-:W-:Y:S02]  /*2150*/  ISETP.GE.AND P1, PT, R93, UR17, PT ;  /* 0x000000115d007c0c */ /* 0x000fe4000bf26270 */
[----:B----4-:R-:W-:Y:S01]  /*2160*/  MOV R45, RZ ;  /* 0x000000ff002d7202 */ /* 0x010fe20000000f00 */
[----:B------:R0:W-:Y:S01]  /*2170*/  STG.E.64 desc[UR4][R48.64], R46 ;  /* 0x0000002e30007986 */ /* 0x0001e2000c101b04 */
[----:B------:R-:W-:Y:S01]  /*2180*/  IMAD.MOV.U32 R44, RZ, RZ, RZ ;  /* 0x000000ffff2c7224 */ /* 0x000fe200078e00ff */
[----:B--2---:R-:W-:Y:S02]  /*2190*/  @P3 MOV R54, R52 ;  /* 0x0000003400363202 */ /* 0x004fe40000000f00 */
[----:B------:R-:W-:-:S02]  /*21a0*/  @P6 SHF.R.U64 R52, R52, 0x10, R53 ;  /* 0x0000001034346819 */ /* 0x000fc40000001235 */
[----:B------:R-:W-:Y:S02]  /*21b0*/  @P5 MOV R55, R53 ;  /* 0x0000003500375202 */ /* 0x000fe40000000f00 */
[----:B------:R-:W-:Y:S02]  /*21c0*/  @P2 SHF.R.U32.HI R72, RZ, 0x10, R53 ;  /* 0x00000010ff482819 */ /* 0x000fe40000011635 */
[----:B------:R-:W-:Y:S02]  /*21d0*/  @P3 SHF.L.U32 R54, R54, 0x10, RZ ;  /* 0x0000001036363819 */ /* 0x000fe400000006ff */
[----:B------:R-:W-:Y:S02]  /*21e0*/  @P6 SHF.L.U32 R53, R52, 0x10, RZ ;  /* 0x0000001034356819 */ /* 0x000fe400000006ff */
[----:B------:R-:W-:Y:S01]  /*21f0*/  @P5 SHF.L.U32 R52, R55, 0x10, RZ ;  /* 0x0000001037345819 */ /* 0x000fe200000006ff */
[----:B------:R-:W-:Y:S01]  /*2200*/  @P3 FMUL.FTZ R0, R103, R54 ;  /* 0x0000003667003220 */ /* 0x000fe20000410000 */
[----:B------:R-:W-:Y:S01]  /*2210*/  @P2 SHF.L.U32 R72, R72, 0x10, RZ ;  /* 0x0000001048482819 */ /* 0x000fe200000006ff */
[----:B------:R-:W-:-:S02]  /*2220*/  @P6 FMUL.FTZ R45, R50, R53 ;  /* 0x00000035322d6220 */ /* 0x000fc40000410000 */
[----:B------:R-:W-:Y:S01]  /*2230*/  @P5 FMUL.FTZ R44, R51, R52 ;  /* 0x00000034332c5220 */ /* 0x000fe20000410000 */
[----:B------:R-:W-:Y:S01]  /*2240*/  FADD.FTZ R3, R0, R3 ;  /* 0x0000000300037221 */ /* 0x000fe20000010000 */
[----:B------:R-:W-:Y:S01]  /*2250*/  @P2 FMUL.FTZ R73, R95, R72 ;  /* 0x000000485f492220 */ /* 0x000fe20000410000 */
[----:B------:R-:W-:Y:S01]  /*2260*/  SEL R0, RZ, 0x1, P4 ;  /* 0x00000001ff007807 */ /* 0x000fe20002000000 */
[----:B------:R-:W-:Y:S01]  /*2270*/  FADD.FTZ R6, R45, R6 ;  /* 0x000000062d067221 */ /* 0x000fe20000010000 */
[----:B------:R-:W-:Y:S01]  /*2280*/  FADD.FTZ R5, R44, R5 ;  /* 0x000000052c057221 */ /* 0x000fe20000010000 */
[----:B------:R-:W-:Y:S01]  /*2290*/  FADD.FTZ R4, R73, R4 ;  /* 0x0000000449047221 */ /* 0x000fe20000010000 */
[----:B0-----:R-:W-:Y:S06]  /*22a0*/  @!P1 BRA `(.L_x_3393) ;  /* 0xffffffe400009947 */ /* 0x001fec000383ffff */
        /* <DEDUP_REMOVED lines=11> */
[----:B------:R-:W-:Y:S01]  /*2360*/  MOV R24, R21 ;  /* 0x0000001500187202 */ /* 0x000fe20000000f00 */
[----:B------:R-:W-:Y:S01]  /*2370*/  IMAD.MOV.U32 R21, RZ, RZ, R6 ;  /* 0x000000ffff157224 */ /* 0x000fe200078e0006 */
        /* <DEDUP_REMOVED lines=23> */
.L_x_3391:
        /* <DEDUP_REMOVED lines=22> */
.L_x_3392:
[----:B------:R-:W-:Y:S01]  /*2650*/  HFMA2.MMA R50, -RZ, RZ, 0, 1.847743988037109375e-06 ;  /* 0x0000001fff327435 */ /* 0x000fe200000001ff */
[----:B------:R-:W-:Y:S02]  /*2660*/  MOV R49, 0x10 ;  /* 0x0000001000317802 */ /* 0x000fe40000000f00 */
[----:B------:R-:W-:-:S08]  /*2670*/  MOV R47, 0xffffffff ;  /* 0xffffffff002f7802 */ /* 0x000fd00000000f00 */
[----:B-----5:R-:W-:Y:S05]  /*2680*/  WARPSYNC.COLLECTIVE R47, `(.L_x_3394) ;  /* 0x000000002f087348 */ /* 0x020fea0003c00000 */
[----:B------:R0:W1:Y:S02]  /*2690*/  SHFL.DOWN P2, R48, R52, R49, R50 ;  /* 0x0800003134307389 */ /* 0x0000640000040032 */
[----:B01---5:R-:W-:Y:S01]  /*26a0*/  ENDCOLLECTIVE ;  /* 0x000000000000791b */ /* 0x023fe20003800000 */
.L_x_3394:
[----:B------:R-:W-:Y:S01]  /*26b0*/  FADD.FTZ R51, R52, R48 ;  /* 0x0000003034337221 */ /* 0x000fe20000010000 */
[----:B------:R-:W-:-:S07]  /*26c0*/  MOV R52, R45 ;  /* 0x0000002d00347202 */ /* 0x000fce0000000f00 */
[----:B------:R-:W-:Y:S05]  /*26d0*/  WARPSYNC.COLLECTIVE R47, `(.L_x_3395) ;  /* 0x000000002f087348 */ /* 0x000fea0003c00000 */
[----:B------:R0:W1:Y:S02]  /*26e0*/  SHFL.DOWN P2, R48, R52, R49, R50 ;  /* 0x0800003134307389 */ /* 0x0000640000040032 */
[----:B01----:R-:W-:Y:S01]  /*26f0*/  ENDCOLLECTIVE ;  /* 0x000000000000791b */ /* 0x003fe20003800000 */
.L_x_3395:
[----:B------:R-:W-:Y:S01]  /*2700*/  HFMA2.MMA R49, -RZ, RZ, 0, 4.76837158203125e-07 ;  /* 0x00000008ff317435 */ /* 0x000fe200000001ff */
[----:B------:R-:W-:Y:S01]  /*2710*/  IMAD.MOV.U32 R52, RZ, RZ, R51 ;  /* 0x000000ffff347224 */ /* 0x000fe200078e0033 */
[----:B------:R-:W-:-:S09]  /*2720*/  MOV R54, R48 ;  /* 0x0000003000367202 */ /* 0x000fd20000000f00 */
[----:B------:R-:W-:Y:S05]  /*2730*/  WARPSYNC.COLLECTIVE R47, `(.L_x_3396) ;  /* 0x000000002f087348 */ /* 0x000fea0003c00000 */
[----:B------:R0:W1:Y:S02]  /*2740*/  SHFL.DOWN P2, R48, R52, R49, R50 ;  /* 0x0800003134307389 */ /* 0x0000640000040032 */
[----:B01----:R-:W-:Y:S01]  /*2750*/  ENDCOLLECTIVE ;  /* 0x000000000000791b */ /* 0x003fe20003800000 */
.L_x_3396:
[----:B------:R-:W-:-:S05]  /*2760*/  FADD.FTZ R54, R45, R54 ;  /* 0x000000362d367221 */ /* 0x000fca0000010000 */
[----:B------:R-:W-:Y:S01]  /*2770*/  MOV R52, R54 ;  /* 0x0000003600347202 */ /* 0x000fe20000000f00 */
[----:B------:R-:W-:-:S07]  /*2780*/  FADD.FTZ R124, R51, R48 ;  /* 0x00000030337c7221 */ /* 0x000fce0000010000 */
[----:B------:R-:W-:Y:S05]  /*2790*/  WARPSYNC.COLLECTIVE R47, `(.L_x_3397) ;  /* 0x000000002f087348 */ /* 0x000fea0003c00000 */
[----:B------:R0:W1:Y:S02]  /*27a0*/  SHFL.DOWN P2, R48, R52, R49, R50 ;  /* 0x0800003134307389 */ /* 0x0000640000040032 */
[----:B01----:R-:W-:Y:S01]  /*27b0*/  ENDCOLLECTIVE ;  /* 0x000000000000791b */ /* 0x003fe20003800000 */
.L_x_3397:
[----:B------:R-:W-:Y:S01]  /*27c0*/  HFMA2.MMA R49, -RZ, RZ, 0, 2.384185791015625e-07 ;  /* 0x00000004ff317435 */ /* 0x000fe200000001ff */
[----:B------:R-:W-:Y:S02]  /*27d0*/  MOV R52, R124 ;  /* 0x0000007c00347202 */ /* 0x000fe40000000f00 */
[----:B------:R-:W-:-:S08]  /*27e0*/  MOV R53, R48 ;  /* 0x0000003000357202 */ /* 0x000fd00000000f00 */
[----:B------:R-:W-:Y:S05]  /*27f0*/  WARPSYNC.COLLECTIVE R47, `(.L_x_3398) ;  /* 0x000000002f087348 */ /* 0x000fea0003c00000 */
[----:B------:R0:W1:Y:S02]  /*2800*/  SHFL.DOWN P2, R48, R52, R49, R50 ;  /* 0x0800003134307389 */ /* 0x0000640000040032 */
[----:B01----:R-:W-:Y:S01]  /*2810*/  ENDCOLLECTIVE ;  /* 0x000000000000791b */ /* 0x003fe20003800000 */
.L_x_3398:
[----:B------:R-:W-:-:S05]  /*2820*/  FADD.FTZ R53, R54, R53 ;  /* 0x0000003536357221 */ /* 0x000fca0000010000 */
[----:B------:R-:W-:Y:S01]  /*2830*/  MOV R52, R53 ;  /* 0x0000003500347202 */ /* 0x000fe20000000f00 */
[----:B------:R-:W-:-:S07]  /*2840*/  FADD.FTZ R124, R124, R48 ;  /* 0x000000307c7c7221 */ /* 0x000fce0000010000 */
[----:B------:R-:W-:Y:S05]  /*2850*/  WARPSYNC.COLLECTIVE R47, `(.L_x_3399) ;  /* 0x000000002f087348 */ /* 0x000fea0003c00000 */
[----:B------:R0:W1:Y:S02]  /*2860*/  SHFL.DOWN P2, R48, R52, R49, R50 ;  /* 0x0800003134307389 */ /* 0x0000640000040032 */
[----:B01----:R-:W-:Y:S01]  /*2870*/  ENDCOLLECTIVE ;  /* 0x000000000000791b */ /* 0x003fe20003800000 */
.L_x_3399:
[----:B------:R-:W-:Y:S01]  /*2880*/  HFMA2.MMA R49, -RZ, RZ, 0, 1.1920928955078125e-07 ;  /* 0x00000002ff317435 */ /* 0x000fe200000001ff */
[----:B------:R-:W-:Y:S01]  /*2890*/  IMAD.MOV.U32 R52, RZ, RZ, R124 ;  /* 0x000000ffff347224 */ /* 0x000fe200078e007c */
[----:B------:R-:W-:-:S09]  /*28a0*/  MOV R55, R48 ;  /* 0x0000003000377202 */ /* 0x000fd20000000f00 */
[----:B------:R-:W-:Y:S05]  /*28b0*/  WARPSYNC.COLLECTIVE R47, `(.L_x_3400) ;  /* 0x000000002f087348 */ /* 0x000fea0003c00000 */
[----:B------:R0:W1:Y:S02]  /*28c0*/  SHFL.DOWN P2, R48, R52, R49, R50 ;  /* 0x0800003134307389 */ /* 0x0000640000040032 */
[----:B01----:R-:W-:Y:S01]  /*28d0*/  ENDCOLLECTIVE ;  /* 0x000000000000791b */ /* 0x003fe20003800000 */
.L_x_3400:
[----:B------:R-:W-:-:S05]  /*28e0*/  FADD.FTZ R55, R53, R55 ;  /* 0x0000003735377221 */ /* 0x000fca0000010000 */
[----:B------:R-:W-:Y:S01]  /*28f0*/  MOV R52, R55 ;  /* 0x0000003700347202 */ /* 0x000fe20000000f00 */
[----:B------:R-:W-:-:S07]  /*2900*/  FADD.FTZ R45, R124, R48 ;  /* 0x000000307c2d7221 */ /* 0x000fce0000010000 */
[----:B------:R-:W-:Y:S05]  /*2910*/  WARPSYNC.COLLECTIVE R47, `(.L_x_3401) ;  /* 0x000000002f087348 */ /* 0x000fea0003c00000 */
[----:B------:R0:W1:Y:S02]  /*2920*/  SHFL.DOWN P2, R48, R52, R49, R50 ;  /* 0x0800003134307389 */ /* 0x0000640000040032 */
[----:B01----:R-:W-:Y:S01]  /*2930*/  ENDCOLLECTIVE ;  /* 0x000000000000791b */ /* 0x003fe20003800000 */
.L_x_3401:
[----:B------:R-:W-:Y:S01]  /*2940*/  HFMA2.MMA R49, -RZ, RZ, 0, 5.9604644775390625e-08 ;  /* 0x00000001ff317435 */ /* 0x000fe200000001ff */
[----:B------:R-:W-:Y:S02]  /*2950*/  MOV R52, R45 ;  /* 0x0000002d00347202 */ /* 0x000fe40000000f00 */
[----:B------:R-:W-:-:S08]  /*2960*/  MOV R54, R48 ;  /* 0x0000003000367202 */ /* 0x000fd00000000f00 */
[----:B------:R-:W-:Y:S05]  /*2970*/  WARPSYNC.COLLECTIVE R47, `(.L_x_3402) ;  /* 0x000000002f087348 */ /* 0x000fea0003c00000 */
[----:B------:R0:W1:Y:S02]  /*2980*/  SHFL.DOWN P2, R48, R52, R49, R50 ;  /* 0x0800003134307389 */ /* 0x0000640000040032 */
[----:B01----:R-:W-:Y:S01]  /*2990*/  ENDCOLLECTIVE ;  /* 0x000000000000791b */ /* 0x003fe20003800000 */
.L_x_3402:
[----:B------:R-:W-:-:S05]  /*29a0*/  FADD.FTZ R55, R55, R54 ;  /* 0x0000003637377221 */ /* 0x000fca0000010000 */
[----:B------:R-:W-:Y:S02]  /*29b0*/  MOV R52, R55 ;  /* 0x0000003700347202 */ /* 0x000fe40000000f00 */
[----:B------:R-:W-:-:S07]  /*29c0*/  MOV R54, R48 ;  /* 0x0000003000367202 */ /* 0x000fce0000000f00 */
[----:B------:R-:W-:Y:S05]  /*29d0*/  WARPSYNC.COLLECTIVE R47, `(.L_x_3403) ;  /* 0x000000002f087348 */ /* 0x000fea0003c00000 */
[----:B------:R0:W1:Y:S02]  /*29e0*/  SHFL.DOWN P2, R48, R52, R49, R50 ;  /* 0x0800003134307389 */ /* 0x0000640000040032 */
[----:B01----:R-:W-:Y:S01]  /*29f0*/  ENDCOLLECTIVE ;  /* 0x000000000000791b */ /* 0x003fe20003800000 */
.L_x_3403:
[----:B------:R-:W-:Y:S05]  /*2a00*/  BRA `(.L_x_3404) ;  /* 0xffffffe800187947 */ /* 0x000fea000383ffff */
.L_x_3405:
        /* <DEDUP_REMOVED lines=15> */
.L_x_8569:


//--------------------- .text._ZN10layer_norm22ln_bwd_finalize_kernelINS_22Kernel_traits_finalizeILj1536E13__nv_bfloat16S2_fS2_fjLb1ELj1024ELj4ENS_18Kernel_traits_baseILj1536ES2_S2_fS2_fjLj1024EEEEELb1ELb0EEEvNS_9BwdParamsE --------------------------
	.section	.text._ZN10layer_norm22ln_bwd_finalize_kernelINS_22Kernel_traits_finalizeILj1536E13__nv_bfloat16S2_fS2_fjLb1ELj1024ELj4ENS_18Kernel_traits_baseILj1536ES2_S2_fS2_fjLj1024EEEEELb1ELb0EEEvNS_9BwdParamsE,"ax",@progbits
	.align	128
        .global         _ZN10layer_norm22ln_bwd_finalize_kernelINS_22Kernel_traits_finalizeILj1536E13__nv_bfloat16S2_fS2_fjLb1ELj1024ELj4ENS_18Kernel_traits_baseILj1536ES2_S2_fS2_fjLj1024EEEEELb1ELb0EEEvNS_9BwdParamsE
        .type           _ZN10layer_norm22ln_bwd_finalize_kernelINS_22Kernel_traits_finalizeILj1536E13__nv_bfloat16S2_fS2_fjLb1ELj1024ELj4ENS_18Kernel_traits_baseILj1536ES2_S2_fS2_fjLj1024EEEEELb1ELb0EEEvNS_9BwdParamsE,@function
        .size           _ZN10layer_norm22ln_bwd_finalize_kernelINS_22Kernel_traits_finalizeILj1536E13__nv_bfloat16S2_fS2_fjLb1ELj1024ELj4ENS_18Kernel_traits_baseILj1536ES2_S2_fS2_fjLj1024EEEEELb1ELb0EEEvNS_9BwdParamsE,(.L_x_8570 - _ZN10layer_norm22ln_bwd_finalize_kernelINS_22Kernel_traits_finalizeILj1536E13__nv_bfloat16S2_fS2_fjLb1ELj1024ELj4ENS_18Kernel_traits_baseILj1536ES2_S2_fS2_fjLj1024EEEEELb1ELb0EEEvNS_9BwdParamsE)
        .other          _ZN10layer_norm22ln_bwd_finalize_kernelINS_22Kernel_traits_finalizeILj1536E13__nv_bfloat16S2_fS2_fjLb1ELj1024ELj4ENS_18Kernel_traits_baseILj1536ES2_S2_fS2_fjLj1024EEEEELb1ELb0EEEvNS_9BwdParamsE,@"STO_CUDA_ENTRY STV_DEFAULT"
_ZN10layer_norm22ln_bwd_finalize_kernelINS_22Kernel_traits_finalizeILj1536E13__nv_bfloat16S2_fS2_fjLb1ELj1024ELj4ENS_18Kernel_traits_baseILj1536ES2_S2_fS2_fjLj1024EEEEELb1ELb0EEEvNS_9BwdParamsE:
.text._ZN10layer_norm22ln_bwd_finalize_kernelINS_22Kernel_traits_finalizeILj1536E13__nv_bfloat16S2_fS2_fjLb1ELj1024ELj4ENS_18Kernel_traits_baseILj1536ES2_S2_fS2_fjLj1024EEEEELb1ELb0EEEvNS_9BwdParamsE:
        /* <DEDUP_REMOVED lines=24> */
.L_x_3418:
        /* <DEDUP_REMOVED lines=36> */
.L_x_3410:
        /* <DEDUP_REMOVED lines=49> */
.L_x_3409:
[----:B------:R-:W-:Y:S05]  /*06d0*/  BSYNC B1 ;  /* 0x0000000000017941 */ /* 0x000fea0003800000 */
.L_x_3408:
        /* <DEDUP_REMOVED lines=31> */
.L_x_3412:
[----:B------:R-:W-:Y:S05]  /*08d0*/  BSYNC B1 ;  /* 0x0000000000017941 */ /* 0x000fea0003800000 */
.L_x_3411:
        /* <DEDUP_REMOVED lines=16> */
.L_x_3413:
[----:B------:R-:W-:Y:S05]  /*09e0*/  BSYNC B1 ;  /* 0x0000000000017941 */ /* 0x000fea0003800000 */
.L_x_3407:
[----:B------:R-:W-:Y:S05]  /*09f0*/  BSYNC B0 ;  /* 0x0000000000007941 */ /* 0x000fea0003800000 */
.L_x_3406:
        /* <DEDUP_REMOVED lines=40> */
.L_x_3434:
        /* <DEDUP_REMOVED lines=8> */
.L_x_3414:
        /* <DEDUP_REMOVED lines=23> */
.L_x_3417:
[----:B------:R-:W-:Y:S05]  /*0e70*/  BSYNC B0 ;  /* 0x0000000000007941 */ /* 0x000fea0003800000 */
.L_x_3416:
[C---:B------:R-:W-:Y:S01]  /*0e80*/  ISETP.GT.U32.AND P1, PT, R4.reuse, -0x601, PT ;  /* 0xfffff9ff0400780c */ /* 0x040fe20003f24070 */
[----:B------:R-:W-:Y:S01]  /*0e90*/  VIADD R4, R4, 0x600 ;  /* 0x0000060004047836 */ /* 0x000fe20000000000 */
[----:B------:R-:W-:-:S11]  /*0ea0*/  IADD3 R5, R5, 0x300, RZ ;  /* 0x0000030005057810 */ /* 0x000fd60007ffe0ff */
[----:B------:R-:W-:Y:S05]  /*0eb0*/  @P1 BRA `(.L_x_3418) ;  /* 0xfffffff000b01947 */ /* 0x000fea000383ffff */
[----:B------:R-:W-:Y:S05]  /*0ec0*/  EXIT ;  /* 0x000000000000794d */ /* 0x000fea0003800000 */
.L_x_3415:
[----:B0-----:R-:W-:Y:S01]  /*0ed0*/  HFMA2.MMA R24, -RZ, RZ, 0, 5.9604644775390625e-08 ;  /* 0x00000001ff187435 */ /* 0x001fe200000001ff */
[----:B----4-:R-:W-:Y:S02]  /*0ee0*/  MOV R23, R10 ;  /* 0x0000000a00177202 */ /* 0x010fe40000000f00 */
[----:B------:R-:W-:Y:S02]  /*0ef0*/  MOV R25, 0x1f ;  /* 0x0000001f00197802 */ /* 0x000fe40000000f00 */
[----:B------:R-:W-:-:S07]  /*0f00*/  MOV R20, 0xffffffff ;  /* 0xffffffff00147802 */ /* 0x000fce0000000f00 */
[----:B-123--:R-:W-:Y:S05]  /*0f10*/  WARPSYNC.COLLECTIVE R20, `(.L_x_3419) ;  /* 0x0000000014087348 */ /* 0x00efea0003c00000 */
[----:B------:R0:W4:Y:S02]  /*0f20*/  SHFL.BFLY P2, R22, R23, R24, R25 ;  /* 0x0c00001817167389 */ /* 0x0001240000040019 */
[----:B01234-:R-:W-:Y:S01]  /*0f30*/  ENDCOLLECTIVE ;  /* 0x000000000000791b */ /* 0x01ffe20003800000 */
.L_x_3419:
[----:B------:R-:W-:Y:S01]  /*0f40*/  HFMA2.MMA R24, -RZ, RZ, 0, 1.1920928955078125e-07 ;  /* 0x00000002ff187435 */ /* 0x000fe200000001ff */
[----:B------:R-:W-:-:S05]  /*0f50*/  MOV R11, R22 ;  /* 0x00000016000b7202 */ /* 0x000fca0000000f00 */
[----:B------:R-:W-:-:S04]  /*0f60*/  FADD.FTZ R11, R10, R11 ;  /* 0x0000000b0a0b7221 */ /* 0x000fc80000010000 */
[----:B------:R-:W-:-:S07]  /*0f70*/  IMAD.MOV.U32 R23, RZ, RZ, R11 ;  /* 0x000000ffff177224 */ /* 0x000fce00078e000b */
[----:B------:R-:W-:Y:S05]  /*0f80*/  WARPSYNC.COLLECTIVE R20, `(.L_x_3420) ;  /* 0x0000000014087348 */ /* 0x000fea0003c00000 */
[----:B------:R0:W1:Y:S02]  /*0f90*/  SHFL.BFLY P2, R22, R23, R24, R25 ;  /* 0x0c00001817167389 */ /* 0x0000640000040019 */
[----:B01----:R-:W-:Y:S01]  /*0fa0*/  ENDCOLLECTIVE ;  /* 0x000000000000791b */ /* 0x003fe20003800000 */
.L_x_3420:
[----:B------:R-:W-:Y:S01]  /*0fb0*/  HFMA2.MMA R24, -RZ, RZ, 0, 2.384185791015625e-07 ;  /* 0x00000004ff187435 */ /* 0x000fe200000001ff */
[----:B------:R-:W-:-:S05]  /*0fc0*/  MOV R14, R22 ;  /* 0x00000016000e7202 */ /* 0x000fca0000000f00 */
[----:B------:R-:W-:-:S05]  /*0fd0*/  FADD.FTZ R14, R11, R14 ;  /* 0x0000000e0b0e7221 */ /* 0x000fca0000010000 */
[----:B------:R-:W-:-:S07]  /*0fe0*/  MOV R23, R14 ;  /* 0x0000000e00177202 */ /* 0x000fce0000000f00 */
[----:B------:R-:W-:Y:S05]  /*0ff0*/  WARPSYNC.COLLECTIVE R20, `(.L_x_3421) ;  /* 0x0000000014087348 */ /* 0x000fea0003c00000 */
[----:B------:R0:W1:Y:S02]  /*1000*/  SHFL.BFLY P2, R22, R23, R24, R25 ;  /* 0x0c00001817167389 */ /* 0x0000640000040019 */
[----:B01----:R-:W-:Y:S01]  /*1010*/  ENDCOLLECTIVE ;  /* 0x000000000000791b */ /* 0x003fe20003800000 */
.L_x_3421:
[----:B------:R-:W-:Y:S01]  /*1020*/  IMAD.MOV.U32 R24, RZ, RZ, 0x8 ;  /* 0x00000008ff187424 */ /* 0x000fe200078e00ff */
[----:B------:R-:W-:-:S05]  /*1030*/  MOV R13, R22 ;  /* 0x00000016000d7202 */ /* 0x000fca0000000f00 */
[----:B------:R-:W-:-:S05]  /*1040*/  FADD.FTZ R13, R14, R13 ;  /* 0x0000000d0e0d7221 */ /* 0x000fca0000010000 */
[----:B------:R-:W-:-:S07]  /*1050*/  MOV R23, R13 ;  /* 0x0000000d00177202 */ /* 0x000fce0000000f00 */
[----:B------:R-:W-:Y:S05]  /*1060*/  WARPSYNC.COLLECTIVE R20, `(.L_x_3422) ;  /* 0x0000000014087348 */ /* 0x000fea0003c00000 */
[----:B------:R0:W1:Y:S02]  /*1070*/  SHFL.BFLY P2, R22, R23, R24, R25 ;  /* 0x0c00001817167389 */ /* 0x0000640000040019 */
[----:B01----:R-:W-:Y:S01]  /*1080*/  ENDCOLLECTIVE ;  /* 0x000000000000791b */ /* 0x003fe20003800000 */
.L_x_3422:
[----:B------:R-:W-:Y:S01]  /*1090*/  HFMA2.MMA R24, -RZ, RZ, 0, 9.5367431640625e-07 ;  /* 0x00000010ff187435 */ /* 0x000fe200000001ff */
[----:B------:R-:W-:-:S05]  /*10a0*/  MOV R10, R22 ;  /* 0x00000016000a7202 */ /* 0x000fca0000000f00 */
[----:B------:R-:W-:-:S05]  /*10b0*/  FADD.FTZ R11, R13, R10 ;  /* 0x0000000a0d0b7221 */ /* 0x000fca0000010000 */
[----:B------:R-:W-:-:S07]  /*10c0*/  MOV R23, R11 ;  /* 0x0000000b00177202 */ /* 0x000fce0000000f00 */
[----:B------:R-:W-:Y:S05]  /*10d0*/  WARPSYNC.COLLECTIVE R20, `(.L_x_3423) ;  /* 0x0000000014087348 */ /* 0x000fea0003c00000 */
[----:B------:R0:W1:Y:S02]  /*10e0*/  SHFL.BFLY P2, R22, R23, R24, R25 ;  /* 0x0c00001817167389 */ /* 0x0000640000040019 */
[----:B01----:R-:W-:Y:S01]  /*10f0*/  ENDCOLLECTIVE ;  /* 0x000000000000791b */ /* 0x003fe20003800000 */
.L_x_3423:
[----:B------:R-:W-:Y:S01]  /*1100*/  HFMA2.MMA R24, -RZ, RZ, 0, 5.9604644775390625e-08 ;  /* 0x00000001ff187435 */ /* 0x000fe200000001ff */
[----:B------:R-:W-:Y:S02]  /*1110*/  MOV R23, R12 ;  /* 0x0000000c00177202 */ /* 0x000fe40000000f00 */
[----:B------:R-:W-:-:S08]  /*1120*/  MOV R10, R22 ;  /* 0x00000016000a7202 */ /* 0x000fd00000000f00 */
[----:B------:R-:W-:Y:S05]  /*1130*/  WARPSYNC.COLLECTIVE R20, `(.L_x_3424) ;  /* 0x0000000014087348 */ /* 0x000fea0003c00000 */
[----:B------:R0:W1:Y:S02]  /*1140*/  SHFL.BFLY P2, R22, R23, R24, R25 ;  /* 0x0c00001817167389 */ /* 0x0000640000040019 */
[----:B01----:R-:W-:Y:S01]  /*1150*/  ENDCOLLECTIVE ;  /* 0x000000000000791b */ /* 0x003fe20003800000 */
.L_x_3424:
[----:B------:R-:W-:Y:S01]  /*1160*/  HFMA2.MMA R24, -RZ, RZ, 0, 1.1920928955078125e-07 ;  /* 0x00000002ff187435 */ /* 0x000fe200000001ff */
[----:B------:R-:W-:-:S04]  /*1170*/  IMAD.MOV.U32 R13, RZ, RZ, R22 ;  /* 0x000000ffff0d7224 */ /* 0x000fc800078e0016 */
[----:B------:R-:W-:-:S05]  /*1180*/  FADD.FTZ R15, R12, R13 ;  /* 0x0000000d0c0f7221 */ /* 0x000fca0000010000 */
[----:B------:R-:W-:-:S07]  /*1190*/  MOV R23, R15 ;  /* 0x0000000f00177202 */ /* 0x000fce0000000f00 */
[----:B------:R-:W-:Y:S05]  /*11a0*/  WARPSYNC.COLLECTIVE R20, `(.L_x_3425) ;  /* 0x0000000014087348 */ /* 0x000fea0003c00000 */
[----:B------:R0:W1:Y:S02]  /*11b0*/  SHFL.BFLY P2, R22, R23, R24, R25 ;  /* 0x0c00001817167389 */ /* 0x0000640000040019 */
[----:B01----:R-:W-:Y:S01]  /*11c0*/  ENDCOLLECTIVE ;  /* 0x000000000000791b */ /* 0x003fe20003800000 */
.L_x_3425:
[----:B------:R-:W-:Y:S01]  /*11d0*/  HFMA2.MMA R24, -RZ, RZ, 0, 2.384185791015625e-07 ;  /* 0x00000004ff187435 */ /* 0x000fe200000001ff */
[----:B------:R-:W-:-:S05]  /*11e0*/  MOV R16, R22 ;  /* 0x0000001600107202 */ /* 0x000fca0000000f00 */
[----:B------:R-:W-:-:S05]  /*11f0*/  FADD.FTZ R16, R15, R16 ;  /* 0x000000100f107221 */ /* 0x000fca0000010000 */
[----:B------:R-:W-:-:S07]  /*1200*/  MOV R23, R16 ;  /* 0x0000001000177202 */ /* 0x000fce0000000f00 */
[----:B------:R-:W-:Y:S05]  /*1210*/  WARPSYNC.COLLECTIVE R20, `(.L_x_3426) ;  /* 0x0000000014087348 */ /* 0x000fea0003c00000 */
[----:B------:R0:W1:Y:S02]  /*1220*/  SHFL.BFLY P2, R22, R23, R24, R25 ;  /* 0x0c00001817167389 */ /* 0x0000640000040019 */
[----:B01----:R-:W-:Y:S01]  /*1230*/  ENDCOLLECTIVE ;  /* 0x000000000000791b */ /* 0x003fe20003800000 */
.L_x_3426:
[----:B------:R-:W-:Y:S01]  /*1240*/  HFMA2.MMA R24, -RZ, RZ, 0, 4.76837158203125e-07 ;  /* 0x00000008ff187435 */ /* 0x000fe200000001ff */
[----:B------:R-:W-:-:S05]  /*1250*/  MOV R17, R22 ;  /* 0x0000001600117202 */ /* 0x000fca0000000f00 */
[----:B------:R-:W-:-:S04]  /*1260*/  FADD.FTZ R17, R16, R17 ;  /* 0x0000001110117221 */ /* 0x000fc80000010000 */
[----:B------:R-:W-:-:S07]  /*1270*/  IMAD.MOV.U32 R23, RZ, RZ, R17 ;  /* 0x000000ffff177224 */ /* 0x000fce00078e0011 */
[----:B------:R-:W-:Y:S05]  /*1280*/  WARPSYNC.COLLECTIVE R20, `(.L_x_3427) ;  /* 0x0000000014087348 */ /* 0x000fea0003c00000 */
[----:B------:R0:W1:Y:S02]  /*1290*/  SHFL.BFLY P2, R22, R23, R24, R25 ;  /* 0x0c00001817167389 */ /* 0x0000640000040019 */
[----:B01----:R-:W-:Y:S01]  /*12a0*/  ENDCOLLECTIVE ;  /* 0x000000000000791b */ /* 0x003fe20003800000 */
.L_x_3427:
[----:B------:R-:W-:Y:S01]  /*12b0*/  HFMA2.MMA R24, -RZ, RZ, 0, 9.5367431640625e-07 ;  /* 0x00000010ff187435 */ /* 0x000fe200000001ff */
[----:B------:R-:W-:-:S05]  /*12c0*/  MOV R12, R22 ;  /* 0x00000016000c7202 */ /* 0x000fca0000000f00 */
[----:B------:R-:W-:-:S05]  /*12d0*/  FADD.FTZ R12, R17, R12 ;  /* 0x0000000c110c7221 */ /* 0x000fca0000010000 */
[----:B------:R-:W-:-:S07]  /*12e0*/  MOV R23, R12 ;  /* 0x0000000c00177202 */ /* 0x000fce0000000f00 */
[----:B------:R-:W-:Y:S05]  /*12f0*/  WARPSYNC.COLLECTIVE R20, `(.L_x_3428) ;  /* 0x0000000014087348 */ /* 0x000fea0003c00000 */
[----:B------:R0:W1:Y:S02]  /*1300*/  SHFL.BFLY P2, R22, R23, R24, R25 ;  /* 0x0c00001817167389 */ /* 0x0000640000040019 */
[----:B01----:R-:W-:Y:S01]  /*1310*/  ENDCOLLECTIVE ;  /* 0x000000000000791b */ /* 0x003fe20003800000 */
.L_x_3428:
[----:B------:R-:W-:Y:S01]  /*1320*/  MOV R23, R8 ;  /* 0x0000000800177202 */ /* 0x000fe20000000f00 */
[----:B------:R-:W-:Y:S01]  /*1330*/  IMAD.MOV.U32 R24, RZ, RZ, 0x1 ;  /* 0x00000001ff187424 */ /* 0x000fe200078e00ff */
[----:B------:R-:W-:-:S07]  /*1340*/  MOV R15, R22 ;  /* 0x00000016000f7202 */ /* 0x000fce0000000f00 */
[----:B------:R-:W-:Y:S05]  /*1350*/  WARPSYNC.COLLECTIVE R20, `(.L_x_3429) ;  /* 0x0000000014087348 */ /* 0x000fea0003c00000 */
[----:B------:R0:W1:Y:S02]  /*1360*/  SHFL.BFLY P2, R22, R23, R24, R25 ;  /* 0x0c00001817167389 */ /* 0x0000640000040019 */
[----:B01----:R-:W-:Y:S01]  /*1370*/  ENDCOLLECTIVE ;  /* 0x000000000000791b */ /* 0x003fe20003800000 */
.L_x_3429:
[----:B------:R-:W-:Y:S01]  /*1380*/  HFMA2.MMA R24, -RZ, RZ, 0, 1.1920928955078125e-07 ;  /* 0x00000002ff187435 */ /* 0x000fe200000001ff */
[----:B------:R-:W-:-:S05]  /*1390*/  MOV R17, R22 ;  /* 0x0000001600117202 */ /* 0x000fca0000000f00 */
[----:B------:R-:W-:-:S05]  /*13a0*/  FADD.FTZ R18, R8, R17 ;  /* 0x0000001108127221 */ /* 0x000fca0000010000 */
[----:B------:R-:W-:-:S07]  /*13b0*/  MOV R23, R18 ;  /* 0x0000001200177202 */ /* 0x000fce0000000f00 */
[----:B------:R-:W-:Y:S05]  /*13c0*/  WARPSYNC.COLLECTIVE R20, `(.L_x_3430) ;  /* 0x0000000014087348 */ /* 0x000fea0003c00000 */
[----:B------:R0:W1:Y:S02]  /*13d0*/  SHFL.BFLY P2, R22, R23, R24, R25 ;  /* 0x0c00001817167389 */ /* 0x0000640000040019 */
[----:B01----:R-:W-:Y:S01]  /*13e0*/  ENDCOLLECTIVE ;  /* 0x000000000000791b */ /* 0x003fe20003800000 */
.L_x_3430:
[----:B------:R-:W-:Y:S01]  /*13f0*/  HFMA2.MMA R24, -RZ, RZ, 0, 2.384185791015625e-07 ;  /* 0x00000004ff187435 */ /* 0x000fe200000001ff */
[----:B------:R-:W-:-:S05]  /*1400*/  MOV R13, R22 ;  /* 0x00000016000d7202 */ /* 0x000fca0000000f00 */
[----:B------:R-:W-:-:S05]  /*1410*/  FADD.FTZ R19, R18, R13 ;  /* 0x0000000d12137221 */ /* 0x000fca0000010000 */
[----:B------:R-:W-:-:S07]  /*1420*/  MOV R23, R19 ;  /* 0x0000001300177202 */ /* 0x000fce0000000f00 */
[----:B------:R-:W-:Y:S05]  /*1430*/  WARPSYNC.COLLECTIVE R20, `(.L_x_3431) ;  /* 0x0000000014087348 */ /* 0x000fea0003c00000 */
[----:B------:R0:W1:Y:S02]  /*1440*/  SHFL.BFLY P2, R22, R23, R24, R25 ;  /* 0x0c00001817167389 */ /* 0x0000640000040019 */
[----:B01----:R-:W-:Y:S01]  /*1450*/  ENDCOLLECTIVE ;  /* 0x000000000000791b */ /* 0x003fe20003800000 */
.L_x_3431:
[----:B------:R-:W-:Y:S01]  /*1460*/  HFMA2.MMA R24, -RZ, RZ, 0, 4.76837158203125e-07 ;  /* 0x00000008ff187435 */ /* 0x000fe200000001ff */
[----:B------:R-:W-:-:S04]  /*1470*/  IMAD.MOV.U32 R8, RZ, RZ, R22 ;  /* 0x000000ffff087224 */ /* 0x000fc800078e0016 */
[----:B------:R-:W-:-:S05]  /*1480*/  FADD.FTZ R8, R19, R8 ;  /* 0x0000000813087221 */ /* 0x000fca0000010000 */
[----:B------:R-:W-:-:S07]  /*1490*/  MOV R23, R8 ;  /* 0x0000000800177202 */ /* 0x000fce0000000f00 */
[----:B------:R-:W-:Y:S05]  /*14a0*/  WARPSYNC.COLLECTIVE R20, `(.L_x_3432) ;  /* 0x0000000014087348 */ /* 0x000fea0003c00000 */
[----:B------:R0:W1:Y:S02]  /*14b0*/  SHFL.BFLY P2, R22, R23, R24, R25 ;  /* 0x0c00001817167389 */ /* 0x0000640000040019 */
[----:B01----:R-:W-:Y:S01]  /*14c0*/  ENDCOLLECTIVE ;  /* 0x000000000000791b */ /* 0x003fe20003800000 */
.L_x_3432:
[----:B------:R-:W-:Y:S01]  /*14d0*/  HFMA2.MMA R24, -RZ, RZ, 0, 9.5367431640625e-07 ;  /* 0x00000010ff187435 */ /* 0x000fe200000001ff */
[----:B------:R-:W-:-:S05]  /*14e0*/  MOV R21, R22 ;  /* 0x0000001600157202 */ /* 0x000fca0000000f00 */
[----:B------:R-:W-:-:S05]  /*14f0*/  FADD.FTZ R21, R8, R21 ;  /* 0x0000001508157221 */ /* 0x000fca0000010000 */
[----:B------:R-:W-:-:S07]  /*1500*/  MOV R23, R21 ;  /* 0x0000001500177202 */ /* 0x000fce0000000f00 */
[----:B------:R-:W-:Y:S05]  /*1510*/  WARPSYNC.COLLECTIVE R20, `(.L_x_3433) ;  /* 0x0000000014087348 */ /* 0x000fea0003c00000 */
[----:B------:R0:W1:Y:S02]  /*1520*/  SHFL.BFLY P2, R22, R23, R24, R25 ;  /* 0x0c00001817167389 */ /* 0x0000640000040019 */
[----:B01----:R-:W-:Y:S01]  /*1530*/  ENDCOLLECTIVE ;  /* 0x000000000000791b */ /* 0x003fe20003800000 */
.L_x_3433:
[----:B------:R-:W-:Y:S01]  /*1540*/  MOV R14, R22 ;  /* 0x00000016000e7202 */ /* 0x000fe20000000f00 */
[----:B------:R-:W-:Y:S06]  /*1550*/  BRA `(.L_x_3434) ;  /* 0xfffffff400c87947 */ /* 0x000fec000383ffff */
.L_x_3435:
        /* <DEDUP_REMOVED lines=10> */
.L_x_8570:


//--------------------- .text._ZN10layer_norm13ln_bwd_kernelINS_13Kernel_traitsI13__nv_bfloat16S2_fS2_fjLj1536ELj1ELj1ELj4ELj8ENS_18Kernel_traits_baseILj1536ES2_S2_fS2_fjLj128EEEEELb1ELb1ELb1ELb0EEEvNS_9BwdParamsE --------------------------
	.section	.text._ZN10layer_norm13ln_bwd_kernelINS_13Kernel_traitsI13__nv_bfloat16S2_fS2_fjLj1536ELj1ELj1ELj4ELj8ENS_18Kernel_traits_baseILj1536ES2_S2_fS2_fjLj128EEEEELb1ELb1ELb1ELb0EEEvNS_9BwdParamsE,"ax",@progbits
	.align	128
        .global         _ZN10layer_norm13ln_bwd_kernelINS_13Kernel_traitsI13__nv_bfloat16S2_fS2_fjLj1536ELj1ELj1ELj4ELj8ENS_18Kernel_traits_baseILj1536ES2_S2_fS2_fjLj128EEEEELb1ELb1ELb1ELb0EEEvNS_9BwdParamsE
        .type           _ZN10layer_norm13ln_bwd_kernelINS_13Kernel_traitsI13__nv_bfloat16S2_fS2_fjLj1536ELj1ELj1ELj4ELj8ENS_18Kernel_traits_baseILj1536ES2_S2_fS2_fjLj128EEEEELb1ELb1ELb1ELb0EEEvNS_9BwdParamsE,@function
        .size           _ZN10layer_norm13ln_bwd_kernelINS_13Kernel_traitsI13__nv_bfloat16S2_fS2_fjLj1536ELj1ELj1ELj4ELj8ENS_18Kernel_traits_baseILj1536ES2_S2_fS2_fjLj128EEEEELb1ELb1ELb1ELb0EEEvNS_9BwdParamsE,(.L_x_8571 - _ZN10layer_norm13ln_bwd_kernelINS_13Kernel_traitsI13__nv_bfloat16S2_fS2_fjLj1536ELj1ELj1ELj4ELj8ENS_18Kernel_traits_baseILj1536ES2_S2_fS2_fjLj128EEEEELb1ELb1ELb1ELb0EEEvNS_9BwdParamsE)
        .other          _ZN10layer_norm13ln_bwd_kernelINS_13Kernel_traitsI13__nv_bfloat16S2_fS2_fjLj1536ELj1ELj1ELj4ELj8ENS_18Kernel_traits_baseILj1536ES2_S2_fS2_fjLj128EEEEELb1ELb1ELb1ELb0EEEvNS_9BwdParamsE,@"STO_CUDA_ENTRY STV_DEFAULT"
_ZN10layer_norm13ln_bwd_kernelINS_13Kernel_traitsI13__nv_bfloat16S2_fS2_fjLj1536ELj1ELj1ELj4ELj8ENS_18Kernel_traits_baseILj1536ES2_S2_fS2_fjLj128EEEEELb1ELb1ELb1ELb0EEEvNS_9BwdParamsE:
.text._ZN10layer_norm13ln_bwd_kernelINS_13Kernel_traitsI13__nv_bfloat16S2_fS2_fjLj1536ELj1ELj1ELj4ELj8ENS_18Kernel_traits_baseILj1536ES2_S2_fS2_fjLj128EEEEELb1ELb1ELb1ELb0EEEvNS_9BwdParamsE:
        /* <DEDUP_REMOVED lines=26> */
[----:B------:R-:W1:Y:S01]  /*01a0*/  @P3 LDC.64 R26, c[0x0][0x260] ;  /* 0x00009800ff1a3b82 */ /* 0x000e620000000a00 */
[C---:B--2---:R-:W-:Y:S01]  /*01b0*/  @P1 IMAD.WIDE.U32 R6, R31.reuse, 0x8, R6 ;  /* 0x000000081f061825 */ /* 0x044fe200078e0006 */
[----:B------:R-:W-:-:S04]  /*01c0*/  @P1 LOP3.LUT R31, R31, 0x80, RZ, 0xfc, !PT ;  /* 0x000000801f1f1812 */ /* 0x000fc800078efcff */
[----:B------:R0:W5:Y:S02]  /*01d0*/  @P1 LDG.E.64 R8, desc[UR4][R6.64] ;  /* 0x0000000406081981 */ /* 0x000164000c1e1b00 */
[----:B------:R-:W2:Y:S01]  /*01e0*/  @P3 LDC.64 R28, c[0x0][0x278] ;  /* 0x00009e00ff1c3b82 */ /* 0x000ea20000000a00 */
[----:B---3--:R-:W-:-:S05]  /*01f0*/  @P2 IMAD.WIDE.U32 R22, R31, 0x8, R14 ;  /* 0x000000081f162825 */ /* 0x008fca00078e000e */
[----:B------:R0:W5:Y:S01]  /*0200*/  @P2 LDG.E.64 R10, desc[UR4][R22.64] ;  /* 0x00000004160a2981 */ /* 0x000162000c1e1b00 */
[C---:B----4-:R-:W-:Y:S01]  /*0210*/  @P2 IMAD.WIDE.U32 R24, R31.reuse, 0x8, R18 ;  /* 0x000000081f182825 */ /* 0x050fe200078e0012 */
[----:B------:R-:W-:-:S04]  /*0220*/  @P2 IADD3 R31, R31, 0x80, RZ ;  /* 0x000000801f1f2810 */ /* 0x000fc80007ffe0ff */
[----:B------:R0:W5:Y:S01]  /*0230*/  @P2 LDG.E.64 R12, desc[UR4][R24.64] ;  /* 0x00000004180c2981 */ /* 0x000162000c1e1b00 */
[----:B-1----:R-:W-:-:S05]  /*0240*/  @P3 IMAD.WIDE.U32 R14, R31, 0x8, R26 ;  /* 0x000000081f0e3825 */ /* 0x002fca00078e001a */
[----:B------:R0:W5:Y:S01]  /*0250*/  @P3 LDG.E.64 R16, desc[UR4][R14.64] ;  /* 0x000000040e103981 */ /* 0x000162000c1e1b00 */
[----:B--2---:R-:W-:-:S05]  /*0260*/  @P3 IMAD.WIDE.U32 R18, R31, 0x8, R28 ;  /* 0x000000081f123825 */ /* 0x004fca00078e001c */
[----:B------:R0:W5:Y:S01]  /*0270*/  @P3 LDG.E.64 R20, desc[UR4][R18.64] ;  /* 0x0000000412143981 */ /* 0x000162000c1e1b00 */
[----:B------:R-:W-:-:S04]  /*0280*/  LEA.HI R92, R94, UR6, RZ, 0x19 ;  /* 0x000000065e5c7c11 */ /* 0x000fc8000f8fc8ff */
        /* <DEDUP_REMOVED lines=22> */
[----:B-----5:R-:W-:Y:S01]  /*03f0*/  IMAD.MOV.U32 R90, RZ, RZ, R4 ;  /* 0x000000ffff5a7224 */ /* 0x020fe200078e0004 */
[----:B------:R-:W-:Y:S01]  /*0400*/  SHF.R.U64 R89, R4, 0x10, R5 ;  /* 0x0000001004597819 */ /* 0x000fe20000001205 */
[----:B------:R-:W-:Y:S01]  /*0410*/  IMAD.MOV.U32 R22, RZ, RZ, R16 ;  /* 0x000000ffff167224 */ /* 0x000fe200078e0010 */
[--C-:B------:R-:W-:Y:S01]  /*0420*/  SHF.R.U64 R4, R16, 0x10, R17.reuse ;  /* 0x0000001010047819 */ /* 0x100fe20000001211 */
[----:B------:R-:W-:Y:S01]  /*0430*/  IMAD.MOV.U32 R18, RZ, RZ, R8 ;  /* 0x000000ffff127224 */ /* 0x000fe200078e0008 */
[----:B------:R-:W-:Y:S01]  /*0440*/  MOV R0, R17 ;  /* 0x0000001100007202 */ /* 0x000fe20000000f00 */
[----:B------:R-:W-:Y:S01]  /*0450*/  IMAD.MOV.U32 R26, RZ, RZ, R10 ;  /* 0x000000ffff1a7224 */ /* 0x000fe200078e000a */
[----:B------:R-:W-:Y:S01]  /*0460*/  SHF.R.U32.HI R19, RZ, 0x10, R17 ;  /* 0x00000010ff137819 */ /* 0x000fe20000011611 */
[----:B------:R-:W-:Y:S01]  /*0470*/  IMAD.MOV.U32 R14, RZ, RZ, R12 ;  /* 0x000000ffff0e7224 */ /* 0x000fe200078e000c */
[----:B------:R-:W-:Y:S01]  /*0480*/  SHF.R.U64 R17, R8, 0x10, R9 ;  /* 0x0000001008117819 */ /* 0x000fe20000001209 */
[----:B------:R-:W-:Y:S01]  /*0490*/  HFMA2.MMA R61, -RZ, RZ, 0, 0 ;  /* 0x00000000ff3d7435 */ /* 0x000fe200000001ff */
[----:B------:R-:W-:Y:S01]  /*04a0*/  MOV R88, R5 ;  /* 0x0000000500587202 */ /* 0x000fe20000000f00 */
[----:B------:R-:W-:Y:S01]  /*04b0*/  IMAD.MOV.U32 R127, RZ, RZ, 0x1 ;  /* 0x00000001ff7f7424 */ /* 0x000fe200078e00ff */
[--C-:B------:R-:W-:Y:S01]  /*04c0*/  SHF.R.U64 R25, R10, 0x10, R11.reuse ;  /* 0x000000100a197819 */ /* 0x100fe2000000120b */
[----:B------:R-:W-:Y:S01]  /*04d0*/  IMAD.MOV.U32 R10, RZ, RZ, R20 ;  /* 0x000000ffff0a7224 */ /* 0x000fe200078e0014 */
        /* <DEDUP_REMOVED lines=8> */
[----:B------:R-:W-:Y:S01]  /*0560*/  MOV R2, R13 ;  /* 0x0000000d00027202 */ /* 0x000fe20000000f00 */
[----:B------:R-:W-:Y:S01]  /*0570*/  IMAD.U32 R22, R22, 0x10000, RZ ;  /* 0x0001000016167824 */ /* 0x000fe200078e00ff */
[----:B------:R-:W-:Y:S01]  /*0580*/  MOV R8, R21 ;  /* 0x0000001500087202 */ /* 0x000fe20000000f00 */
        /* <DEDUP_REMOVED lines=24> */
.L_x_3507:
[----:B012---:R-:W0:Y:S08]  /*0710*/  LDC.64 R82, c[0x0][0x288] ;  /* 0x0000a200ff527b82 */ /* 0x007e300000000a00 */
[----:B------:R-:W1:Y:S08]  /*0720*/  LDC.64 R84, c[0x0][0x258] ;  /* 0x00009600ff547b82 */ /* 0x000e700000000a00 */
[----:B------:R-:W2:Y:S01]  /*0730*/  LDC.64 R80, c[0x0][0x280] ;  /* 0x0000a000ff507b82 */ /* 0x000ea20000000a00 */
[----:B0-----:R-:W-:-:S06]  /*0740*/  IMAD.WIDE R82, R92, 0x4, R82 ;  /* 0x000000045c527825 */ /* 0x001fcc00078e0252 */
[----:B------:R-:W3:Y:S01]  /*0750*/  LDG.E R82, desc[UR4][R82.64] ;  /* 0x0000000452527981 */ /* 0x000ee2000c1e1900 */
[C---:B-1----:R-:W-:Y:S02]  /*0760*/  IMAD.WIDE R120, R92.reuse, 0x4, R84 ;  /* 0x000000045c787825 */ /* 0x042fe400078e0254 */
[----:B------:R-:W0:Y:S03]  /*0770*/  LDC.64 R84, c[0x0][0x2c8] ;  /* 0x0000b200ff547b82 */ /* 0x000e260000000a00 */
[----:B-----5:R1:W5:Y:S01]  /*0780*/  LDG.E R6, desc[UR4][R120.64] ;  /* 0x0000000478067981 */ /* 0x020362000c1e1900 */
        /* <DEDUP_REMOVED lines=25> */
[----:B------:R1:W5:Y:S01]  /*0920*/  @P0 LDG.E.128 R64, desc[UR4][R86.64] ;  /* 0x0000000456400981 */ /* 0x000362000c1e1d00 */
[----:B0-----:R-:W-:-:S05]  /*0930*/  IMAD.WIDE.U32 R80, R121, 0x4, R80 ;  /* 0x0000000479507825 */ /* 0x001fca00078e0050 */
[----:B------:R1:W5:Y:S01]  /*0940*/  LDG.E R4, desc[UR4][R80.64] ;  /* 0x0000000450047981 */ /* 0x000362000c1e1900 */
[----:B------:R-:W-:Y:S01]  /*0950*/  VIADD R133, R5, 0x80 ;  /* 0x0000008005857836 */ /* 0x000fe20000000000 */
[----:B------:R-:W-:-:S07]  /*0960*/  IADD3 R121, R121, 0x80, RZ ;  /* 0x0000008079797810 */ /* 0x000fce0007ffe0ff */
.L_x_3440:
[----:B------:R-:W-:Y:S05]  /*0970*/  BSYNC B1 ;  /* 0x0000000000017941 */ /* 0x000fea0003800000 */
.L_x_3439:
[----:B------:R-:W-:Y:S04]  /*0980*/  BSSY B1, `(.L_x_3441) ;  /* 0x000000b000017945 */ /* 0x000fe80003800000 */
[----:B------:R-:W-:Y:S05]  /*0990*/  @!P2 BRA `(.L_x_3442) ;  /* 0x000000000024a947 */ /* 0x000fea0003800000 */
[----:B------:R-:W0:Y:S01]  /*09a0*/  LDC.64 R82, c[0x0][0x240] ;  /* 0x00009000ff527b82 */ /* 0x000e220000000a00 */
[----:B------:R-:W-:-:S04]  /*09b0*/  ISETP.NE.U32.AND P0, PT, RZ, UR6, PT ;  /* 0x00000006ff007c0c */ /* 0x000fc8000bf05070 */
[----:B------:R-:W-:-:S13]  /*09c0*/  ISETP.NE.AND.EX P0, PT, RZ, UR7, PT, P0 ;  /* 0x00000007ff007c0c */ /* 0x000fda000bf05300 */
[----:B-1----:R-:W-:-:S05]  /*09d0*/  @P0 IMAD.WIDE.U32 R80, R133, 0x10, R84 ;  /* 0x0000001085500825 */ /* 0x002fca00078e0054 */
[----:B------:R2:W5:Y:S01]  /*09e0*/  @P0 LDG.E.128 R68, desc[UR4][R80.64] ;  /* 0x0000000450440981 */ /* 0x000562000c1e1d00 */
[----:B0-----:R-:W-:-:S05]  /*09f0*/  IMAD.WIDE.U32 R82, R121, 0x4, R82 ;  /* 0x0000000479527825 */ /* 0x001fca00078e0052 */
[----:B------:R2:W5:Y:S01]  /*0a00*/  LDG.E R2, desc[UR4][R82.64] ;  /* 0x0000000452027981 */ /* 0x000562000c1e1900 */
[----:B------:R-:W-:Y:S01]  /*0a10*/  VIADD R121, R121, 0x80 ;  /* 0x0000008079797836 */ /* 0x000fe20000000000 */
[----:B------:R-:W-:-:S07]  /*0a20*/  IADD3 R133, R133, 0x80, RZ ;  /* 0x0000008085857810 */ /* 0x000fce0007ffe0ff */
.L_x_3442:
[----:B------:R-:W-:Y:S05]  /*0a30*/  BSYNC B1 ;  /* 0x0000000000017941 */ /* 0x000fea0003800000 */
.L_x_3441:
[----:B------:R-:W-:Y:S01]  /*0a40*/  HFMA2.MMA R134, -RZ, RZ, 0, 0 ;  /* 0x00000000ff867435 */ /* 0x000fe200000001ff */
[----:B------:R-:W-:Y:S01]  /*0a50*/  IMAD.MOV.U32 R131, RZ, RZ, RZ ;  /* 0x000000ffff837224 */ /* 0x000fe200078e00ff */
[----:B------:R-:W-:Y:S09]  /*0a60*/  @!P3 BRA `(.L_x_3443) ;  /* 0x0000000800f4b947 */ /* 0x000ff20003800000 */
[----:B-12---:R-:W0:Y:S01]  /*0a70*/  LDC.64 R80, c[0x0][0x240] ;  /* 0x00009000ff507b82 */ /* 0x006e220000000a00 */
[----:B------:R-:W-:-:S04]  /*0a80*/  ISETP.NE.U32.AND P0, PT, RZ, UR6, PT ;  /* 0x00000006ff007c0c */ /* 0x000fc8000bf05070 */
[----:B------:R-:W-:-:S13]  /*0a90*/  ISETP.NE.AND.EX P0, PT, RZ, UR7, PT, P0 ;  /* 0x00000007ff007c0c */ /* 0x000fda000bf05300 */
[----:B------:R-:W-:-:S05]  /*0aa0*/  @P0 IMAD.WIDE.U32 R84, R133, 0x10, R84 ;  /* 0x0000001085540825 */ /* 0x000fca00078e0054 */
[----:B------:R3:W5:Y:S01]  /*0ab0*/  @P0 LDG.E.128 R72, desc[UR4][R84.64] ;  /* 0x0000000454480981 */ /* 0x000762000c1e1d00 */
[----:B0-----:R-:W-:-:S05]  /*0ac0*/  IMAD.WIDE.U32 R80, R121, 0x4, R80 ;  /* 0x0000000479507825 */ /* 0x001fca00078e0050 */
[----:B------:R3:W5:Y:S01]  /*0ad0*/  LDG.E R0, desc[UR4][R80.64] ;  /* 0x0000000450007981 */ /* 0x000762000c1e1900 */
[----:B------:R-:W-:Y:S01]  /*0ae0*/  IMAD.MOV.U32 R134, RZ, RZ, RZ ;  /* 0x000000ffff867224 */ /* 0x000fe200078e00ff */
[----:B------:R-:W-:Y:S06]  /*0af0*/  BRA `(.L_x_3443) ;  /* 0x0000000800d07947 */ /* 0x000fec0003800000 */
.L_x_3438:
[----:B------:R-:W0:Y:S02]  /*0b00*/  LDC.64 R80, c[0x0][0x250] ;  /* 0x00009400ff507b82 */ /* 0x000e240000000a00 */
[----:B0-----:R-:W-:-:S06]  /*0b10*/  IMAD.WIDE R80, R92, 0x4, R80 ;  /* 0x000000045c507825 */ /* 0x001fcc00078e0250 */
[----:B------:R-:W2:Y:S01]  /*0b20*/  LDG.E R80, desc[UR4][R80.64] ;  /* 0x0000000450507981 */ /* 0x000ea2000c1e1900 */
[----:B-----5:R-:W-:Y:S01]  /*0b30*/  ISETP.GE.AND P5, PT, R129, 0x1, PT ;  /* 0x000000018100780c */ /* 0x020fe20003fa6270 */
[----:B------:R-:W-:Y:S01]  /*0b40*/  VIADD R82, R82, 0xffffffff ;  /* 0xffffffff52527836 */ /* 0x000fe20000000000 */
[----:B------:R-:W-:Y:S01]  /*0b50*/  LOP3.LUT R93, R94, 0x7f, RZ, 0xc0, !PT ;  /* 0x0000007f5e5d7812 */ /* 0x000fe200078ec0ff */
[----:B------:R-:W-:Y:S01]  /*0b60*/  BSSY B1, `(.L_x_3444) ;  /* 0x0000044000017945 */ /* 0x000fe20003800000 */
[----:B------:R-:W-:Y:S01]  /*0b70*/  ISETP.NE.AND P0, PT, R91, RZ, PT ;  /* 0x000000ff5b00720c */ /* 0x000fe20003f05270 */
[----:B------:R-:W-:Y:S01]  /*0b80*/  IMAD R82, R82, R95, RZ ;  /* 0x0000005f52527224 */ /* 0x000fe200078e02ff */
[----:B------:R-:W-:Y:S01]  /*0b90*/  HFMA2.MMA R134, -RZ, RZ, 0, 0 ;  /* 0x00000000ff867435 */ /* 0x000fe200000001ff */
[----:B------:R-:W-:Y:S01]  /*0ba0*/  MOV R133, RZ ;  /* 0x000000ff00857202 */ /* 0x000fe20000000f00 */
[----:B------:R-:W-:Y:S02]  /*0bb0*/  IMAD.MOV.U32 R131, RZ, RZ, RZ ;  /* 0x000000ffff837224 */ /* 0x000fe400078e00ff */
[----:B------:R-:W-:-:S03]  /*0bc0*/  IMAD.MOV.U32 R135, RZ, RZ, R5 ;  /* 0x000000ffff877224 */ /* 0x000fc600078e0005 */
[----:B------:R-:W-:-:S05]  /*0bd0*/  @P5 IADD3 R120, R129, -0x1, RZ ;  /* 0xffffffff81785810 */ /* 0x000fca0007ffe0ff */
[----:B------:R-:W-:-:S05]  /*0be0*/  @P5 IMAD R120, R120, R95, RZ ;  /* 0x0000005f78785224 */ /* 0x000fca00078e02ff */
[----:B------:R-:W-:-:S04]  /*0bf0*/  @P5 SHF.R.S32.HI R83, RZ, 0x1f, R120 ;  /* 0x0000001fff535819 */ /* 0x000fc80000011478 */
        /* <DEDUP_REMOVED lines=26> */
[C---:B----4-:R-:W-:Y:S01]  /*0da0*/  FADD.FTZ R107, -R132.reuse, R81 ;  /* 0x00000051846b7221 */ /* 0x050fe20000010100 */
[C---:B------:R-:W-:Y:S01]  /*0db0*/  FADD.FTZ R105, -R132.reuse, R80 ;  /* 0x0000005084697221 */ /* 0x040fe20000010100 */
[----:B------:R-:W-:Y:S02]  /*0dc0*/  IMAD.U32 R81, R3, 0x10000, RZ ;  /* 0x0001000003517824 */ /* 0x000fe400078e00ff */
[----:B------:R-:W-:Y:S01]  /*0dd0*/  FADD.FTZ R131, -R132, R82 ;  /* 0x0000005284837221 */ /* 0x000fe20000010100 */
[----:B------:R-:W-:-:S02]  /*0de0*/  SHF.L.U32 R80, R108, 0x10, RZ ;  /* 0x000000106c507819 */ /* 0x000fc400000006ff */
[----:B------:R-:W-:Y:S01]  /*0df0*/  SHF.L.U32 R82, R106, 0x10, RZ ;  /* 0x000000106a527819 */ /* 0x000fe200000006ff */
[C---:B------:R-:W-:Y:S01]  /*0e00*/  FMUL.FTZ R106, R6.reuse, R107 ;  /* 0x0000006b066a7220 */ /* 0x040fe20000410000 */
[----:B------:R-:W-:Y:S01]  /*0e10*/  FMUL.FTZ R3, R6, R105 ;  /* 0x0000006906037220 */ /* 0x000fe20000410000 */
[----:B------:R-:W-:Y:S01]  /*0e20*/  FMUL.FTZ R110, R90, R81 ;  /* 0x000000515a6e7220 */ /* 0x000fe20000410000 */
[----:B------:R-:W-:Y:S01]  /*0e30*/  FADD.FTZ R139, -R132, R83 ;  /* 0x00000053848b7221 */ /* 0x000fe20000010100 */
[----:B------:R-:W-:Y:S02]  /*0e40*/  IMAD.U32 R83, R103, 0x10000, RZ ;  /* 0x0001000067537824 */ /* 0x000fe400078e00ff */
[----:B------:R-:W-:Y:S01]  /*0e50*/  FMUL.FTZ R103, R6, R131 ;  /* 0x0000008306677220 */ /* 0x000fe20000410000 */
[----:B------:R-:W-:Y:S01]  /*0e60*/  FADD.FTZ R49, R49, R80 ;  /* 0x0000005031317221 */ /* 0x000fe20000010000 */
[-C--:B------:R-:W-:Y:S01]  /*0e70*/  FFMA.FTZ R61, R106, R80.reuse, R61 ;  /* 0x000000506a3d7223 */ /* 0x080fe2000001003d */
[----:B------:R-:W-:Y:S01]  /*0e80*/  FMUL.FTZ R105, R89, R80 ;  /* 0x0000005059697220 */ /* 0x000fe20000410000 */
[----:B------:R-:W-:Y:S01]  /*0e90*/  FADD.FTZ R48, R48, R81 ;  /* 0x0000005130307221 */ /* 0x000fe20000010000 */
[C---:B------:R-:W-:Y:S01]  /*0ea0*/  FFMA.FTZ R60, R3.reuse, R81, R60 ;  /* 0x00000051033c7223 */ /* 0x040fe2000001003c */
[----:B------:R-:W-:Y:S01]  /*0eb0*/  FADD.FTZ R80, RZ, R110 ;  /* 0x0000006eff507221 */ /* 0x000fe20000010000 */
[----:B------:R-:W-:Y:S01]  /*0ec0*/  FFMA.FTZ R81, R3, R110, RZ ;  /* 0x0000006e03517223 */ /* 0x000fe200000100ff */
        /* <DEDUP_REMOVED lines=13> */
.L_x_3445:
[----:B------:R-:W-:Y:S05]  /*0fa0*/  BSYNC B1 ;  /* 0x0000000000017941 */ /* 0x000fea0003800000 */
.L_x_3444:
        /* <DEDUP_REMOVED lines=9> */
[----:B--2---:R-:W-:-:S05]  /*1040*/  IMAD.WIDE.U32 R120, R133, 0x4, R120 ;  /* 0x0000000485787825 */ /* 0x004fca00078e0078 */
[----:B------:R-:W5:Y:S01]  /*1050*/  LDG.E R2, desc[UR4][R120.64] ;  /* 0x0000000478027981 */ /* 0x000f62000c1e1900 */
[----:B------:R-:W-:-:S04]  /*1060*/  ISETP.NE.U32.AND P0, PT, RZ, UR6, PT ;  /* 0x00000006ff007c0c */ /* 0x000fc8000bf05070 */
[----:B------:R-:W-:-:S13]  /*1070*/  ISETP.NE.AND.EX P0, PT, RZ, UR7, PT, P0 ;  /* 0x00000007ff007c0c */ /* 0x000fda000bf05300 */
[----:B------:R-:W-:-:S05]  /*1080*/  @P0 IMAD.WIDE.U32 R114, R135, 0x10, R84 ;  /* 0x0000001087720825 */ /* 0x000fca00078e0054 */
[----:B------:R0:W5:Y:S01]  /*1090*/  @P0 LDG.E.128 R68, desc[UR4][R114.64] ;  /* 0x0000000472440981 */ /* 0x000162000c1e1d00 */
[----:B------:R-:W-:Y:S01]  /*10a0*/  VIADD R137, R137, 0x80 ;  /* 0x0000008089897836 */ /* 0x000fe20000000000 */
[----:B------:R-:W-:Y:S01]  /*10b0*/  IADD3 R135, R135, 0x80, RZ ;  /* 0x0000008087877810 */ /* 0x000fe20007ffe0ff */
[----:B------:R-:W-:Y:S02]  /*10c0*/  VIADD R133, R133, 0x80 ;  /* 0x0000008085857836 */ /* 0x000fe40000000000 */
[----:B---3--:R-:W-:Y:S01]  /*10d0*/  IMAD.MOV.U32 R109, RZ, RZ, R86 ;  /* 0x000000ffff6d7224 */ /* 0x008fe200078e0056 */
[--C-:B------:R-:W-:Y:S02]  /*10e0*/  SHF.R.U64 R116, R86, 0x10, R87.reuse ;  /* 0x0000001056747819 */ /* 0x100fe40000001257 */
[----:B------:R-:W-:Y:S02]  /*10f0*/  MOV R111, R87 ;  /* 0x00000057006f7202 */ /* 0x000fe40000000f00 */
[----:B------:R-:W-:Y:S01]  /*1100*/  SHF.R.U32.HI R86, RZ, 0x10, R87 ;  /* 0x00000010ff567819 */ /* 0x000fe20000011657 */
[C---:B----4-:R-:W-:Y:S01]  /*1110*/  FADD.FTZ R113, -R132.reuse, R81 ;  /* 0x0000005184717221 */ /* 0x050fe20000010100 */
[----:B------:R-:W-:Y:S01]  /*1120*/  SHF.L.U32 R81, R109, 0x10, RZ ;  /* 0x000000106d517819 */ /* 0x000fe200000006ff */
[C---:B------:R-:W-:Y:S01]  /*1130*/  FADD.FTZ R87, -R132.reuse, R80 ;  /* 0x0000005084577221 */ /* 0x040fe20000010100 */
[----:B------:R-:W-:Y:S01]  /*1140*/  FADD.FTZ R139, -R132, R82 ;  /* 0x00000052848b7221 */ /* 0x000fe20000010100 */
[----:B------:R-:W-:-:S02]  /*1150*/  IMAD.U32 R80, R116, 0x10000, RZ ;  /* 0x0001000074507824 */ /* 0x000fc400078e00ff */
[C---:B0-----:R-:W-:Y:S01]  /*1160*/  FMUL.FTZ R114, R6.reuse, R113 ;  /* 0x0000007106727220 */ /* 0x041fe20000410000 */
[----:B------:R-:W-:Y:S01]  /*1170*/  FMUL.FTZ R109, R6, R87 ;  /* 0x00000057066d7220 */ /* 0x000fe20000410000 */
[----:B------:R-:W-:Y:S01]  /*1180*/  FMUL.FTZ R118, R26, R81 ;  /* 0x000000511a767220 */ /* 0x000fe20000410000 */
[----:B------:R-:W-:Y:S01]  /*1190*/  FADD.FTZ R141, -R132, R83 ;  /* 0x00000053848d7221 */ /* 0x000fe20000010100 */
[----:B------:R-:W-:Y:S01]  /*11a0*/  SHF.L.U32 R83, R111, 0x10, RZ ;  /* 0x000000106f537819 */ /* 0x000fe200000006ff */
        /* <DEDUP_REMOVED lines=22> */
.L_x_3447:
[----:B------:R-:W-:Y:S05]  /*1310*/  BSYNC B1 ;  /* 0x0000000000017941 */ /* 0x000fea0003800000 */
.L_x_3446:
        /* <DEDUP_REMOVED lines=14> */
[----:B---3--:R-:W-:Y:S01]  /*1400*/  MOV R117, R86 ;  /* 0x0000005600757202 */ /* 0x008fe20000000f00 */
[--C-:B------:R-:W-:Y:S01]  /*1410*/  IMAD.MOV.U32 R119, RZ, RZ, R87.reuse ;  /* 0x000000ffff777224 */ /* 0x100fe200078e0057 */
[--C-:B------:R-:W-:Y:S02]  /*1420*/  SHF.R.U64 R124, R86, 0x10, R87.reuse ;  /* 0x00000010567c7819 */ /* 0x100fe40000001257 */
[----:B------:R-:W-:Y:S01]  /*1430*/  SHF.R.U32.HI R86, RZ, 0x10, R87 ;  /* 0x00000010ff567819 */ /* 0x000fe20000011657 */
[C---:B----4-:R-:W-:Y:S01]  /*1440*/  FADD.FTZ R123, -R132.reuse, R81 ;  /* 0x00000051847b7221 */ /* 0x050fe20000010100 */
[----:B------:R-:W-:Y:S01]  /*1450*/  SHF.L.U32 R81, R117, 0x10, RZ ;  /* 0x0000001075517819 */ /* 0x000fe200000006ff */
[----:B------:R-:W-:Y:S01]  /*1460*/  FADD.FTZ R87, -R132, R80 ;  /* 0x0000005084577221 */ /* 0x000fe20000010100 */
[----:B------:R-:W-:Y:S01]  /*1470*/  SHF.L.U32 R80, R124, 0x10, RZ ;  /* 0x000000107c507819 */ /* 0x000fe200000006ff */
[----:B------:R-:W-:Y:S01]  /*1480*/  FADD.FTZ R125, -R132, R82 ;  /* 0x00000052847d7221 */ /* 0x000fe20000010100 */
[C---:B------:R-:W-:Y:S01]  /*1490*/  FMUL.FTZ R124, R6.reuse, R123 ;  /* 0x0000007b067c7220 */ /* 0x040fe20000410000 */
        /* <DEDUP_REMOVED lines=15> */
[----:B0-----:R-:W-:Y:S01]  /*1590*/  SHF.L.U32 R84, R86, 0x10, RZ ;  /* 0x0000001056547819 */ /* 0x001fe200000006ff */
[----:B------:R-:W-:Y:S01]  /*15a0*/  FADD.FTZ R83, R80, R123 ;  /* 0x0000007b50537221 */ /* 0x000fe20000010000 */
[----:B------:R-:W-:Y:S01]  /*15b0*/  FFMA.FTZ R80, R124, R123, R81 ;  /* 0x0000007b7c507223 */ /* 0x000fe20000010051 */
[----:B------:R-:W-:-:S02]  /*15c0*/  FMUL.FTZ R130, R6, R133 ;  /* 0x0000008506827220 */ /* 0x000fc40000410000 */
[----:B------:R-:W-:Y:S01]  /*15d0*/  FMUL.FTZ R125, R19, R84 ;  /* 0x00000054137d7220 */ /* 0x000fe20000410000 */
[----:B------:R-:W-:Y:S01]  /*15e0*/  FADD.FTZ R82, R83, R128 ;  /* 0x0000008053527221 */ /* 0x000fe20000010000 */
[----:B------:R-:W-:Y:S01]  /*15f0*/  FFMA.FTZ R80, R119, R128, R80 ;  /* 0x0000008077507223 */ /* 0x000fe20000010050 */
[----:B------:R-:W-:Y:S01]  /*1600*/  FADD.FTZ R43, R43, R84 ;  /* 0x000000542b2b7221 */ /* 0x000fe20000010000 */
[----:B------:R-:W-:Y:S01]  /*1610*/  FFMA.FTZ R55, R130, R84, R55 ;  /* 0x0000005482377223 */ /* 0x000fe20000010037 */
[----:B------:R-:W-:Y:S01]  /*1620*/  FADD.FTZ R131, R82, R125 ;  /* 0x0000007d52837221 */ /* 0x000fe20000010000 */
[----:B------:R-:W-:-:S07]  /*1630*/  FFMA.FTZ R134, R130, R125, R80 ;  /* 0x0000007d82867223 */ /* 0x000fce0000010050 */
.L_x_3443:
[----:B------:R-:W-:Y:S05]  /*1640*/  BSYNC B0 ;  /* 0x0000000000007941 */ /* 0x000fea0003800000 */
.L_x_3437:
[----:B------:R-:W-:Y:S01]  /*1650*/  LOP3.LUT P6, RZ, R127, 0xff, RZ, 0xc0, !PT ;  /* 0x000000ff7fff7812 */ /* 0x000fe200078cc0ff */
[----:B------:R-:W-:Y:S01]  /*1660*/  UMOV UR9, 0xffffffff ;  /* 0xffffffff00097882 */ /* 0x000fe20000000000 */
[----:B-123--:R-:W-:Y:S02]  /*1670*/  SHF.R.U32.HI R80, RZ, 0x5, R94 ;  /* 0x00000005ff507819 */ /* 0x00efe4000001165e */
        /* <DEDUP_REMOVED lines=23> */
.L_x_3522:
[----:B------:R-:W3:Y:S01]  /*17f0*/  S2R R85, SR_CgaCtaId ;  /* 0x0000000000557919 */ /* 0x000ee20000008800 */
[----:B------:R-:W-:Y:S01]  /*1800*/  @!P0 LOP3.LUT R80, R80, 0x3, RZ, 0xc0, !PT ;  /* 0x0000000350508812 */ /* 0x000fe200078ec0ff */
[----:B-1----:R-:W-:Y:S01]  /*1810*/  FADD.FTZ R120, R121, R120 ;  /* 0x0000007879787221 */ /* 0x002fe20000010000 */
[----:B------:R-:W-:Y:S01]  /*1820*/  MOV R84, 0x400 ;  /* 0x0000040000547802 */ /* 0x000fe20000000f00 */
[----:B0-2---:R-:W-:Y:S01]  /*1830*/  FADD.FTZ R121, R82, R83 ;  /* 0x0000005352797221 */ /* 0x005fe20000010000 */
[----:B------:R-:W-:Y:S05]  /*1840*/  WARPSYNC.ALL ;  /* 0x0000000000007948 */ /* 0x000fea0003800000 */
[----:B------:R-:W-:Y:S01]  /*1850*/  @!P0 IMAD.IADD R80, R81, 0x1, R80 ;  /* 0x0000000151508824 */ /* 0x000fe200078e0250 */
[----:B------:R-:W-:Y:S01]  /*1860*/  @P5 LOP3.LUT R93, R94, 0x7f, RZ, 0xc0, !PT ;  /* 0x0000007f5e5d5812 */ /* 0x000fe200078ec0ff */
[----:B------:R-:W-:Y:S01]  /*1870*/  @P5 VIADD R134, R129, 0xffffffff ;  /* 0xffffffff81865836 */ /* 0x000fe20000000000 */
[----:B------:R-:W-:Y:S03]  /*1880*/  BSSY B0, `(.L_x_3449) ;  /* 0x00000a4000007945 */ /* 0x000fe60003800000 */
[----:B------:R-:W-:Y:S01]  /*1890*/  @P5 IMAD R134, R134, R95, RZ ;  /* 0x0000005f86865224 */ /* 0x000fe200078e02ff */
[----:B---3--:R-:W-:-:S04]  /*18a0*/  LEA R84, R85, R84, 0x18 ;  /* 0x0000005455547211 */ /* 0x008fc800078ec0ff */
[-C--:B------:R-:W-:Y:S02]  /*18b0*/  @!P0 LEA R131, R80, R84.reuse, 0x3 ;  /* 0x0000005450838211 */ /* 0x080fe400078e18ff */
[----:B------:R-:W-:-:S03]  /*18c0*/  LEA R132, R81, R84, 0x3 ;  /* 0x0000005451847211 */ /* 0x000fc600078e18ff */
[----:B------:R0:W-:Y:S01]  /*18d0*/  @!P0 STS.64 [R131+0x1800], R120 ;  /* 0x0018007883008388 */ /* 0x0001e20000000a00 */
[----:B------:R-:W-:Y:S01]  /*18e0*/  BAR.SYNC.DEFER_BLOCKING 0x0 ;  /* 0x0000000000007b1d */ /* 0x000fe20000010000 */
[----:B------:R-:W-:Y:S01]  /*18f0*/  ISETP.NE.AND P0, PT, R91, RZ, PT ;  /* 0x000000ff5b00720c */ /* 0x000fe20003f05270 */
[----:B0-----:R-:W-:-:S04]  /*1900*/  HFMA2.MMA R121, -RZ, RZ, 0, 0 ;  /* 0x00000000ff797435 */ /* 0x001fc800000001ff */
        /* <DEDUP_REMOVED lines=17> */
[----:B------:R-:W0:Y:S08]  /*1a20*/  @P5 LDC.64 R80, c[0x0][0x220] ;  /* 0x00008800ff505b82 */ /* 0x000e300000000a00 */
[----:B------:R-:W1:Y:S08]  /*1a30*/  @!P4 LDC.64 R82, c[0x0][0x2c8] ;  /* 0x0000b200ff52cb82 */ /* 0x000e700000000a00 */
[----:B------:R-:W2:Y:S01]  /*1a40*/  LDC.64 R84, c[0x0][0x308] ;  /* 0x0000c200ff547b82 */ /* 0x000ea20000000a00 */
[----:B0-----:R-:W-:-:S06]  /*1a50*/  @P5 IMAD.WIDE.U32 R80, R121, 0x8, R80 ;  /* 0x0000000879505825 */ /* 0x001fcc00078e0050 */
[----:B------:R-:W3:Y:S01]  /*1a60*/  @P5 LDG.E.64 R80, desc[UR4][R80.64] ;  /* 0x0000000450505981 */ /* 0x000ee2000c1e1b00 */
[----:B------:R-:W-:Y:S01]  /*1a70*/  BSSY B1, `(.L_x_3451) ;  /* 0x000000e000017945 */ /* 0x000fe20003800000 */
[----:B-1----:R-:W-:-:S04]  /*1a80*/  @!P4 ISETP.NE.U32.AND P0, PT, R82, RZ, PT ;  /* 0x000000ff5200c20c */ /* 0x002fc80003f05070 */
[----:B------:R-:W-:-:S04]  /*1a90*/  @!P4 ISETP.NE.AND.EX P0, PT, R83, RZ, PT, P0 ;  /* 0x000000ff5300c20c */ /* 0x000fc80003f05300 */
[----:B-----5:R-:W-:Y:S02]  /*1aa0*/  @!P4 FSEL R87, R64, RZ, P0 ;  /* 0x000000ff4057c208 */ /* 0x020fe40000000000 */
[----:B---3--:R-:W-:Y:S01]  /*1ab0*/  @P5 PRMT R96, R80, 0x7610, R96 ;  /* 0x0000761050605816 */ /* 0x008fe20000000060 */
[----:B--2---:R-:W-:Y:S06]  /*1ac0*/  @!P4 BRA `(.L_x_3452) ;  /* 0x000000000020c947 */ /* 0x004fec0003800000 */
        /* <DEDUP_REMOVED lines=8> */
.L_x_3452:
[----:B------:R-:W-:Y:S05]  /*1b50*/  BSYNC B1 ;  /* 0x0000000000017941 */ /* 0x000fea0003800000 */
.L_x_3451:
[----:B------:R-:W-:Y:S04]  /*1b60*/  BSSY B1, `(.L_x_3453) ;  /* 0x000000c000017945 */ /* 0x000fe80003800000 */
[----:B------:R-:W-:Y:S05]  /*1b70*/  @!P5 BRA `(.L_x_3454) ;  /* 0x000000000028d947 */ /* 0x000fea0003800000 */
[----:B------:R-:W-:Y:S01]  /*1b80*/  LOP3.LUT P0, RZ, R4, 0xff, RZ, 0xc0, !PT ;  /* 0x000000ff04ff7812 */ /* 0x000fe2000780c0ff */
[----:B------:R-:W-:Y:S01]  /*1b90*/  FMUL.FTZ R86, R87, UR11 ;  /* 0x0000000b57567c20 */ /* 0x000fe20008410000 */
[----:B------:R-:W-:Y:S01]  /*1ba0*/  HFMA2.MMA R97, -RZ, RZ, 0, 0 ;  /* 0x00000000ff617435 */ /* 0x000fe200000001ff */
[----:B------:R-:W-:Y:S02]  /*1bb0*/  MOV R131, RZ ;  /* 0x000000ff00837202 */ /* 0x000fe40000000f00 */
[----:B------:R-:W-:-:S08]  /*1bc0*/  FMUL.FTZ R133, R86, UR10 ;  /* 0x0000000a56857c20 */ /* 0x000fd00008410000 */
[----:B------:R-:W-:Y:S02]  /*1bd0*/  @P0 IMAD.U32 R132, R96, 0x10000, RZ ;  /* 0x0001000060840824 */ /* 0x000fe400078e00ff */
[----:B------:R-:W-:Y:S02]  /*1be0*/  @P0 FMUL.FTZ R97, R18, R133 ;  /* 0x0000008512610220 */ /* 0x000fe40000410000 */
[----:B------:R-:W-:-:S03]  /*1bf0*/  @P0 FMUL.FTZ R131, R133, R132 ;  /* 0x0000008485830220 */ /* 0x000fc60000410000 */
[----:B------:R-:W-:Y:S01]  /*1c00*/  F2FP.BF16.F32.PACK_AB R97, RZ, R97 ;  /* 0x00000061ff61723e */ /* 0x000fe200000010ff */
[----:B------:R-:W-:-:S07]  /*1c10*/  FADD.FTZ R36, R36, R131 ;  /* 0x0000008324247221 */ /* 0x000fce0000010000 */
.L_x_3454:
[----:B------:R-:W-:Y:S05]  /*1c20*/  BSYNC B1 ;  /* 0x0000000000017941 */ /* 0x000fea0003800000 */
.L_x_3453:
[----:B------:R-:W-:Y:S01]  /*1c30*/  @!P4 ISETP.NE.U32.AND P0, PT, R82, RZ, PT ;  /* 0x000000ff5200c20c */ /* 0x000fe20003f05070 */
[----:B------:R-:W-:Y:S01]  /*1c40*/  BSSY B1, `(.L_x_3455) ;  /* 0x000000c000017945 */ /* 0x000fe20003800000 */
[----:B------:R-:W-:Y:S02]  /*1c50*/  @P5 SHF.R.U64 R80, R80, 0x10, R81 ;  /* 0x0000001050505819 */ /* 0x000fe40000001251 */
[----:B------:R-:W-:Y:S02]  /*1c60*/  @!P4 ISETP.NE.AND.EX P0, PT, R83, RZ, PT, P0 ;  /* 0x000000ff5300c20c */ /* 0x000fe40003f05300 */
[----:B------:R-:W-:Y:S02]  /*1c70*/  @P5 PRMT R98, R80, 0x7610, R98 ;  /* 0x0000761050625816 */ /* 0x000fe40000000062 */
        /* <DEDUP_REMOVED lines=8> */
.L_x_3456:
[----:B------:R-:W-:Y:S05]  /*1d00*/  BSYNC B1 ;  /* 0x0000000000017941 */ /* 0x000fea0003800000 */
.L_x_3455:
        /* <DEDUP_REMOVED lines=12> */
.L_x_3458:
[----:B------:R-:W-:Y:S05]  /*1dd0*/  BSYNC B1 ;  /* 0x0000000000017941 */ /* 0x000fea0003800000 */
.L_x_3457:
[----:B------:R-:W-:Y:S01]  /*1de0*/  @!P4 ISETP.NE.U32.AND P0, PT, R82, RZ, PT ;  /* 0x000000ff5200c20c */ /* 0x000fe20003f05070 */
[----:B------:R-:W-:Y:S01]  /*1df0*/  BSSY B1, `(.L_x_3459) ;  /* 0x000000b000017945 */ /* 0x000fe20003800000 */
[----:B------:R-:W-:Y:S02]  /*1e00*/  @P5 PRMT R100, R81, 0x7610, R100 ;  /* 0x0000761051645816 */ /* 0x000fe40000000064 */
        /* <DEDUP_REMOVED lines=9> */
.L_x_3460:
[----:B------:R-:W-:Y:S05]  /*1ea0*/  BSYNC B1 ;  /* 0x0000000000017941 */ /* 0x000fea0003800000 */
.L_x_3459:
        /* <DEDUP_REMOVED lines=12> */
.L_x_3462:
[----:B------:R-:W-:Y:S05]  /*1f70*/  BSYNC B1 ;  /* 0x0000000000017941 */ /* 0x000fea0003800000 */
.L_x_3461:
[----:B------:R-:W-:Y:S01]  /*1f80*/  @!P4 ISETP.NE.U32.AND P0, PT, R82, RZ, PT ;  /* 0x000000ff5200c20c */ /* 0x000fe20003f05070 */
[----:B------:R-:W-:Y:S01]  /*1f90*/  BSSY B1, `(.L_x_3463) ;  /* 0x000000e000017945 */ /* 0x000fe20003800000 */
[----:B------:R-:W-:Y:S02]  /*1fa0*/  ISETP.NE.U32.AND P6, PT, R84, RZ, PT ;  /* 0x000000ff5400720c */ /* 0x000fe40003fc5070 */
[----:B------:R-:W-:Y:S02]  /*1fb0*/  @!P4 ISETP.NE.AND.EX P0, PT, R83, RZ, PT, P0 ;  /* 0x000000ff5300c20c */ /* 0x000fe40003f05300 */
[----:B------:R-:W-:Y:S02]  /*1fc0*/  ISETP.NE.AND.EX P6, PT, R85, RZ, PT, P6 ;  /* 0x000000ff5500720c */ /* 0x000fe40003fc5360 */
[----:B------:R-:W-:Y:S02]  /*1fd0*/  @!P4 FSEL R86, R67, RZ, P0 ;  /* 0x000000ff4356c208 */ /* 0x000fe40000000000 */
[----:B------:R-:W-:-:S02]  /*1fe0*/  SEL R76, R87, R76, P6 ;  /* 0x0000004c574c7207 */ /* 0x000fc40003000000 */
        /* <DEDUP_REMOVED lines=8> */
.L_x_3464:
[----:B------:R-:W-:Y:S05]  /*2070*/  BSYNC B1 ;  /* 0x0000000000017941 */ /* 0x000fea0003800000 */
.L_x_3463:
[----:B------:R-:W-:Y:S01]  /*2080*/  ISETP.NE.U32.AND P0, PT, R84, RZ, PT ;  /* 0x000000ff5400720c */ /* 0x000fe20003f05070 */
[----:B------:R-:W-:Y:S01]  /*2090*/  BSSY B1, `(.L_x_3465) ;  /* 0x0000015000017945 */ /* 0x000fe20003800000 */
[----:B------:R-:W-:Y:S02]  /*20a0*/  SEL R78, R131, R78, P6 ;  /* 0x0000004e834e7207 */ /* 0x000fe40003000000 */
[----:B------:R-:W-:Y:S02]  /*20b0*/  ISETP.NE.AND.EX P0, PT, R85, RZ, PT, P0 ;  /* 0x000000ff5500720c */ /* 0x000fe40003f05300 */
[----:B------:R-:W-:Y:S02]  /*20c0*/  SEL R79, R86, R79, P6 ;  /* 0x0000004f564f7207 */ /* 0x000fe40003000000 */
[----:B------:R-:W-:-:S04]  /*20d0*/  @P5 SHF.R.U32.HI R81, RZ, 0x10, R81 ;  /* 0x00000010ff515819 */ /* 0x000fc80000011651 */
[----:B------:R-:W-:-:S05]  /*20e0*/  @P5 PRMT R102, R81, 0x7610, R102 ;  /* 0x0000761051665816 */ /* 0x000fca0000000066 */
[----:B------:R-:W0:Y:S02]  /*20f0*/  @P0 LDC.64 R82, c[0x0][0x308] ;  /* 0x0000c200ff520b82 */ /* 0x000e240000000a00 */
[----:B0-----:R-:W-:-:S05]  /*2100*/  @P0 IMAD.WIDE.U32 R82, R5, 0x10, R82 ;  /* 0x0000001005520825 */ /* 0x001fca00078e0052 */
[----:B------:R0:W-:Y:S01]  /*2110*/  @P0 STG.E.128 desc[UR4][R82.64], R76 ;  /* 0x0000004c52000986 */ /* 0x0001e2000c101d04 */
[----:B------:R-:W-:Y:S05]  /*2120*/  @!P5 BRA `(.L_x_3466) ;  /* 0x00000000002cd947 */ /* 0x000fea0003800000 */
[----:B------:R-:W-:Y:S01]  /*2130*/  LOP3.LUT P0, RZ, R4, 0xff000000, RZ, 0xc0, !PT ;  /* 0xff00000004ff7812 */ /* 0x000fe2000780c0ff */
[----:B------:R-:W-:Y:S01]  /*2140*/  FMUL.FTZ R86, R86, UR11 ;  /* 0x0000000b56567c20 */ /* 0x000fe20008410000 */
[----:B------:R-:W-:Y:S01]  /*2150*/  HFMA2.MMA R80, -RZ, RZ, 0, 0 ;  /* 0x00000000ff507435 */ /* 0x000fe200000001ff */
[----:B0-----:R-:W-:Y:S02]  /*2160*/  MOV R82, RZ ;  /* 0x000000ff00527202 */ /* 0x001fe40000000f00 */
[----:B------:R-:W-:-:S08]  /*2170*/  FMUL.FTZ R86, R86, UR10 ;  /* 0x0000000a56567c20 */ /* 0x000fd00008410000 */
[----:B------:R-:W-:Y:S01]  /*2180*/  @P0 FMUL.FTZ R80, R15, R86 ;  /* 0x000000560f500220 */ /* 0x000fe20000410000 */
[----:B------:R-:W-:-:S04]  /*2190*/  @P0 IMAD.U32 R81, R102, 0x10000, RZ ;  /* 0x0001000066510824 */ /* 0x000fc800078e00ff */
[----:B------:R-:W-:Y:S01]  /*21a0*/  @P0 FMUL.FTZ R82, R86, R81 ;  /* 0x0000005156520220 */ /* 0x000fe20000410000 */
[----:B------:R-:W-:-:S03]  /*21b0*/  F2FP.BF16.F32.PACK_AB R80, RZ, R80 ;  /* 0x00000050ff50723e */ /* 0x000fc600000010ff */
[----:B------:R-:W-:Y:S01]  /*21c0*/  FADD.FTZ R39, R39, R82 ;  /* 0x0000005227277221 */ /* 0x000fe20000010000 */
[----:B------:R-:W-:-:S07]  /*21d0*/  PRMT R104, R80, 0x7610, R104 ;  /* 0x0000761050687816 */ /* 0x000fce0000000068 */
.L_x_3466:
[----:B------:R-:W-:Y:S05]  /*21e0*/  BSYNC B1 ;  /* 0x0000000000017941 */ /* 0x000fea0003800000 */
.L_x_3465:
        /* <DEDUP_REMOVED lines=10> */
.L_x_3468:
[----:B------:R-:W-:Y:S05]  /*2290*/  BSYNC B1 ;  /* 0x0000000000017941 */ /* 0x000fea0003800000 */
.L_x_3467:
[----:B------:R-:W-:Y:S02]  /*22a0*/  IADD3 R5, R5, 0x80, RZ ;  /* 0x0000008005057810 */ /* 0x000fe40007ffe0ff */
[----:B------:R-:W-:-:S07]  /*22b0*/  IADD3 R121, R121, 0x80, RZ ;  /* 0x0000008079797810 */ /* 0x000fce0007ffe0ff */
.L_x_3450:
[----:B------:R-:W-:Y:S05]  /*22c0*/  BSYNC B0 ;  /* 0x0000000000007941 */ /* 0x000fea0003800000 */
.L_x_3449:
[----:B------:R-:W-:Y:S04]  /*22d0*/  BSSY B0, `(.L_x_3469) ;  /* 0x000008c000007945 */ /* 0x000fe80003800000 */
[----:B------:R-:W-:Y:S05]  /*22e0*/  @!P2 BRA `(.L_x_3470) ;  /* 0x000000080028a947 */ /* 0x000fea0003800000 */
[----:B-1----:R-:W1:Y:S08]  /*22f0*/  @P5 LDC.64 R80, c[0x0][0x220] ;  /* 0x00008800ff505b82 */ /* 0x002e700000000a00 */
[----:B0-----:R-:W0:Y:S08]  /*2300*/  @!P4 LDC.64 R82, c[0x0][0x2c8] ;  /* 0x0000b200ff52cb82 */ /* 0x001e300000000a00 */
[----:B------:R-:W2:Y:S01]  /*2310*/  LDC.64 R84, c[0x0][0x308] ;  /* 0x0000c200ff547b82 */ /* 0x000ea20000000a00 */
[----:B-1----:R-:W-:-:S06]  /*2320*/  @P5 IMAD.WIDE.U32 R80, R121, 0x8, R80 ;  /* 0x0000000879505825 */ /* 0x002fcc00078e0050 */
[----:B------:R-:W3:Y:S01]  /*2330*/  @P5 LDG.E.64 R80, desc[UR4][R80.64] ;  /* 0x0000000450505981 */ /* 0x000ee2000c1e1b00 */
[----:B------:R-:W-:Y:S01]  /*2340*/  BSSY B1, `(.L_x_3471) ;  /* 0x000000e000017945 */ /* 0x000fe20003800000 */
[----:B0-----:R-:W-:-:S04]  /*2350*/  @!P4 ISETP.NE.U32.AND P0, PT, R82, RZ, PT ;  /* 0x000000ff5200c20c */ /* 0x001fc80003f05070 */
[----:B------:R-:W-:-:S04]  /*2360*/  @!P4 ISETP.NE.AND.EX P0, PT, R83, RZ, PT, P0 ;  /* 0x000000ff5300c20c */ /* 0x000fc80003f05300 */
[----:B-----5:R-:W-:Y:S02]  /*2370*/  @!P4 FSEL R87, R68, RZ, P0 ;  /* 0x000000ff4457c208 */ /* 0x020fe40000000000 */
[----:B---3--:R-:W-:Y:S01]  /*2380*/  @P5 PRMT R96, R80, 0x7610, R96 ;  /* 0x0000761050605816 */ /* 0x008fe20000000060 */
[----:B--2---:R-:W-:Y:S06]  /*2390*/  @!P4 BRA `(.L_x_3472) ;  /* 0x000000000020c947 */ /* 0x004fec0003800000 */
        /* <DEDUP_REMOVED lines=8> */
.L_x_3472:
[----:B------:R-:W-:Y:S05]  /*2420*/  BSYNC B1 ;  /* 0x0000000000017941 */ /* 0x000fea0003800000 */
.L_x_3471:
[----:B------:R-:W-:Y:S04]  /*2430*/  BSSY B1, `(.L_x_3473) ;  /* 0x000000c000017945 */ /* 0x000fe80003800000 */
[----:B------:R-:W-:Y:S05]  /*2440*/  @!P5 BRA `(.L_x_3474) ;  /* 0x000000000028d947 */ /* 0x000fea0003800000 */
[----:B------:R-:W-:Y:S01]  /*2450*/  LOP3.LUT P0, RZ, R2, 0xff, RZ, 0xc0, !PT ;  /* 0x000000ff02ff7812 */ /* 0x000fe2000780c0ff */
[----:B------:R-:W-:Y:S01]  /*2460*/  FMUL.FTZ R86, R87, UR11 ;  /* 0x0000000b57567c20 */ /* 0x000fe20008410000 */
[----:B------:R-:W-:Y:S01]  /*2470*/  IMAD.MOV.U32 R97, RZ, RZ, RZ ;  /* 0x000000ffff617224 */ /* 0x000fe200078e00ff */
[----:B------:R-:W-:Y:S02]  /*2480*/  MOV R131, RZ ;  /* 0x000000ff00837202 */ /* 0x000fe40000000f00 */
[----:B------:R-:W-:-:S08]  /*2490*/  FMUL.FTZ R133, R86, UR10 ;  /* 0x0000000a56857c20 */ /* 0x000fd00008410000 */
[----:B------:R-:W-:Y:S01]  /*24a0*/  @P0 SHF.L.U32 R132, R96, 0x10, RZ ;  /* 0x0000001060840819 */ /* 0x000fe200000006ff */
[----:B------:R-:W-:-:S04]  /*24b0*/  @P0 FMUL.FTZ R97, R14, R133 ;  /* 0x000000850e610220 */ /* 0x000fc80000410000 */
[----:B------:R-:W-:Y:S01]  /*24c0*/  @P0 FMUL.FTZ R131, R132, R133 ;  /* 0x0000008584830220 */ /* 0x000fe20000410000 */
[----:B------:R-:W-:-:S03]  /*24d0*/  F2FP.BF16.F32.PACK_AB R97, RZ, R97 ;  /* 0x00000061ff61723e */ /* 0x000fc600000010ff */
[----:B------:R-:W-:-:S07]  /*24e0*/  FADD.FTZ R32, R32, R131 ;  /* 0x0000008320207221 */ /* 0x000fce0000010000 */
.L_x_3474:
[----:B------:R-:W-:Y:S05]  /*24f0*/  BSYNC B1 ;  /* 0x0000000000017941 */ /* 0x000fea0003800000 */
.L_x_3473:
        /* <DEDUP_REMOVED lines=13> */
.L_x_3476:
[----:B------:R-:W-:Y:S05]  /*25d0*/  BSYNC B1 ;  /* 0x0000000000017941 */ /* 0x000fea0003800000 */
.L_x_3475:
[----:B------:R-:W-:Y:S04]  /*25e0*/  BSSY B1, `(.L_x_3477) ;  /* 0x000000c000017945 */ /* 0x000fe80003800000 */
[----:B------:R-:W-:Y:S05]  /*25f0*/  @!P5 BRA `(.L_x_3478) ;  /* 0x000000000028d947 */ /* 0x000fea0003800000 */
[----:B------:R-:W-:Y:S01]  /*2600*/  LOP3.LUT P0, RZ, R2, 0xff00, RZ, 0xc0, !PT ;  /* 0x0000ff0002ff7812 */ /* 0x000fe2000780c0ff */
[----:B------:R-:W-:Y:S01]  /*2610*/  FMUL.FTZ R86, R80, UR11 ;  /* 0x0000000b50567c20 */ /* 0x000fe20008410000 */
[----:B------:R-:W-:Y:S01]  /*2620*/  HFMA2.MMA R132, -RZ, RZ, 0, 0 ;  /* 0x00000000ff847435 */ /* 0x000fe200000001ff */
[----:B------:R-:W-:Y:S02]  /*2630*/  IMAD.MOV.U32 R99, RZ, RZ, RZ ;  /* 0x000000ffff637224 */ /* 0x000fe400078e00ff */
[----:B------:R-:W-:-:S08]  /*2640*/  FMUL.FTZ R86, R86, UR10 ;  /* 0x0000000a56567c20 */ /* 0x000fd00008410000 */
[----:B------:R-:W-:Y:S01]  /*2650*/  @P0 SHF.L.U32 R131, R98, 0x10, RZ ;  /* 0x0000001062830819 */ /* 0x000fe200000006ff */
[----:B------:R-:W-:-:S04]  /*2660*/  @P0 FMUL.FTZ R99, R13, R86 ;  /* 0x000000560d630220 */ /* 0x000fc80000410000 */
[----:B------:R-:W-:Y:S01]  /*2670*/  @P0 FMUL.FTZ R132, R131, R86 ;  /* 0x0000005683840220 */ /* 0x000fe20000410000 */
[----:B------:R-:W-:-:S03]  /*2680*/  F2FP.BF16.F32.PACK_AB R99, RZ, R99 ;  /* 0x00000063ff63723e */ /* 0x000fc600000010ff */
[----:B------:R-:W-:-:S07]  /*2690*/  FADD.FTZ R33, R33, R132 ;  /* 0x0000008421217221 */ /* 0x000fce0000010000 */
.L_x_3478:
[----:B------:R-:W-:Y:S05]  /*26a0*/  BSYNC B1 ;  /* 0x0000000000017941 */ /* 0x000fea0003800000 */
.L_x_3477:
        /* <DEDUP_REMOVED lines=12> */
.L_x_3480:
[----:B------:R-:W-:Y:S05]  /*2770*/  BSYNC B1 ;  /* 0x0000000000017941 */ /* 0x000fea0003800000 */
.L_x_3479:
        /* <DEDUP_REMOVED lines=12> */
.L_x_3482:
[----:B------:R-:W-:Y:S05]  /*2840*/  BSYNC B1 ;  /* 0x0000000000017941 */ /* 0x000fea0003800000 */
.L_x_3481:
        /* <DEDUP_REMOVED lines=15> */
.L_x_3484:
[----:B------:R-:W-:Y:S05]  /*2940*/  BSYNC B1 ;  /* 0x0000000000017941 */ /* 0x000fea0003800000 */
.L_x_3483:
        /* <DEDUP_REMOVED lines=13> */
[----:B0-----:R-:W-:Y:S01]  /*2a20*/  HFMA2.MMA R82, -RZ, RZ, 0, 0 ;  /* 0x00000000ff527435 */ /* 0x001fe200000001ff */
[----:B------:R-:W-:Y:S02]  /*2a30*/  IMAD.MOV.U32 R80, RZ, RZ, RZ ;  /* 0x000000ffff507224 */ /* 0x000fe400078e00ff */
[----:B------:R-:W-:-:S08]  /*2a40*/  FMUL.FTZ R86, R86, UR10 ;  /* 0x0000000a56567c20 */ /* 0x000fd00008410000 */
[----:B------:R-:W-:Y:S01]  /*2a50*/  @P0 SHF.L.U32 R81, R102, 0x10, RZ ;  /* 0x0000001066510819 */ /* 0x000fe200000006ff */
[----:B------:R-:W-:-:S04]  /*2a60*/  @P0 FMUL.FTZ R80, R11, R86 ;  /* 0x000000560b500220 */ /* 0x000fc80000410000 */
[----:B------:R-:W-:Y:S01]  /*2a70*/  @P0 FMUL.FTZ R82, R81, R86 ;  /* 0x0000005651520220 */ /* 0x000fe20000410000 */
[----:B------:R-:W-:-:S03]  /*2a80*/  F2FP.BF16.F32.PACK_AB R80, RZ, R80 ;  /* 0x00000050ff50723e */ /* 0x000fc600000010ff */
[----:B------:R-:W-:Y:S01]  /*2a90*/  FADD.FTZ R35, R35, R82 ;  /* 0x0000005223237221 */ /* 0x000fe20000010000 */
[----:B------:R-:W-:-:S07]  /*2aa0*/  PRMT R104, R80, 0x7610, R104 ;  /* 0x0000761050687816 */ /* 0x000fce0000000068 */
.L_x_3486:
[----:B------:R-:W-:Y:S05]  /*2ab0*/  BSYNC B1 ;  /* 0x0000000000017941 */ /* 0x000fea0003800000 */
.L_x_3485:
        /* <DEDUP_REMOVED lines=10> */
.L_x_3488:
[----:B------:R-:W-:Y:S05]  /*2b60*/  BSYNC B1 ;  /* 0x0000000000017941 */ /* 0x000fea0003800000 */
.L_x_3487:
[----:B------:R-:W-:Y:S01]  /*2b70*/  IADD3 R5, R5, 0x80, RZ ;  /* 0x0000008005057810 */ /* 0x000fe20007ffe0ff */
[----:B------:R-:W-:-:S07]  /*2b80*/  VIADD R121, R121, 0x80 ;  /* 0x0000008079797836 */ /* 0x000fce0000000000 */
.L_x_3470:
[----:B------:R-:W-:Y:S05]  /*2b90*/  BSYNC B0 ;  /* 0x0000000000007941 */ /* 0x000fea0003800000 */
.L_x_3469:
        /* <DEDUP_REMOVED lines=13> */
[----:B------:R-:W-:Y:S01]  /*2c70*/  MOV R82, UR6 ;  /* 0x0000000600527c02 */ /* 0x000fe20008000f00 */
[----:B------:R-:W-:Y:S01]  /*2c80*/  FFMA.FTZ R87, R117, R120, R129 ;  /* 0x0000007875577223 */ /* 0x000fe20000010081 */
[----:B------:R-:W-:Y:S02]  /*2c90*/  MOV R83, UR7 ;  /* 0x0000000700537c02 */ /* 0x000fe40008000f00 */
[----:B------:R-:W-:Y:S01]  /*2ca0*/  ISETP.NE.U32.AND P0, PT, R82, RZ, PT ;  /* 0x000000ff5200720c */ /* 0x000fe20003f05070 */
[----:B------:R-:W-:-:S03]  /*2cb0*/  FADD.FTZ R87, R126, -R87 ;  /* 0x800000577e577221 */ /* 0x000fc60000010000 */
[----:B------:R-:W-:Y:S01]  /*2cc0*/  ISETP.NE.AND.EX P0, PT, R83, RZ, PT, P0 ;  /* 0x000000ff5300720c */ /* 0x000fe20003f05300 */
[----:B------:R-:W-:-:S12]  /*2cd0*/  FMUL.FTZ R131, R6, R87 ;  /* 0x0000005706837220 */ /* 0x000fd80000410000 */
[----:B------:R-:W-:-:S07]  /*2ce0*/  @P0 FADD.FTZ R131, R72, R131 ;  /* 0x0000008348830221 */ /* 0x000fce0000010000 */
.L_x_3492:
[----:B------:R-:W-:Y:S05]  /*2cf0*/  BSYNC B1 ;  /* 0x0000000000017941 */ /* 0x000fea0003800000 */
.L_x_3491:
[----:B------:R-:W-:Y:S04]  /*2d00*/  BSSY B1, `(.L_x_3493) ;  /* 0x000000d000017945 */ /* 0x000fe80003800000 */
[----:B------:R-:W-:Y:S05]  /*2d10*/  @!P5 BRA `(.L_x_3494) ;  /* 0x00000000002cd947 */ /* 0x000fea0003800000 */
[----:B------:R-:W-:Y:S01]  /*2d20*/  LOP3.LUT P0, RZ, R0, 0xff, RZ, 0xc0, !PT ;  /* 0x000000ff00ff7812 */ /* 0x000fe2000780c0ff */
[----:B------:R-:W-:Y:S01]  /*2d30*/  FMUL.FTZ R86, R131, UR11 ;  /* 0x0000000b83567c20 */ /* 0x000fe20008410000 */
[----:B------:R-:W-:Y:S01]  /*2d40*/  MOV R87, RZ ;  /* 0x000000ff00577202 */ /* 0x000fe20000000f00 */
[----:B------:R-:W-:Y:S02]  /*2d50*/  IMAD.MOV.U32 R97, RZ, RZ, RZ ;  /* 0x000000ffff617224 */ /* 0x000fe400078e00ff */
[----:B------:R-:W-:-:S08]  /*2d60*/  FMUL.FTZ R133, R86, UR10 ;  /* 0x0000000a56857c20 */ /* 0x000fd00008410000 */
[----:B------:R-:W-:Y:S01]  /*2d70*/  @P0 SHF.L.U32 R132, R96, 0x10, RZ ;  /* 0x0000001060840819 */ /* 0x000fe200000006ff */
[----:B------:R-:W-:-:S04]  /*2d80*/  @P0 FMUL.FTZ R87, R10, R133 ;  /* 0x000000850a570220 */ /* 0x000fc80000410000 */
[----:B------:R-:W-:Y:S01]  /*2d90*/  @P0 FMUL.FTZ R97, R132, R133 ;  /* 0x0000008584610220 */ /* 0x000fe20000410000 */
[----:B------:R-:W-:-:S03]  /*2da0*/  F2FP.BF16.F32.PACK_AB R87, RZ, R87 ;  /* 0x00000057ff57723e */ /* 0x000fc600000010ff */
[--C-:B------:R-:W-:Y:S01]  /*2db0*/  FADD.FTZ R28, R28, R97.reuse ;  /* 0x000000611c1c7221 */ /* 0x100fe20000010000 */
[----:B------:R-:W-:-:S07]  /*2dc0*/  PRMT R97, R87, 0x7610, R97 ;  /* 0x0000761057617816 */ /* 0x000fce0000000061 */
.L_x_3494:
[----:B------:R-:W-:Y:S05]  /*2dd0*/  BSYNC B1 ;  /* 0x0000000000017941 */ /* 0x000fea0003800000 */
.L_x_3493:
        /* <DEDUP_REMOVED lines=13> */
.L_x_3496:
[----:B------:R-:W-:Y:S05]  /*2eb0*/  BSYNC B1 ;  /* 0x0000000000017941 */ /* 0x000fea0003800000 */
.L_x_3495:
        /* <DEDUP_REMOVED lines=13> */
.L_x_3498:
[----:B------:R-:W-:Y:S05]  /*2f90*/  BSYNC B1 ;  /* 0x0000000000017941 */ /* 0x000fea0003800000 */
.L_x_3497:
        /* <DEDUP_REMOVED lines=12> */
.L_x_3500:
[----:B------:R-:W-:Y:S05]  /*3060*/  BSYNC B1 ;  /* 0x0000000000017941 */ /* 0x000fea0003800000 */
.L_x_3499:
        /* <DEDUP_REMOVED lines=13> */
.L_x_3502:
[----:B------:R-:W-:Y:S05]  /*3140*/  BSYNC B1 ;  /* 0x0000000000017941 */ /* 0x000fea0003800000 */
.L_x_3501:
[----:B------:R-:W-:Y:S01]  /*3150*/  @!P4 ISETP.NE.U32.AND P0, PT, R82, RZ, PT ;  /* 0x000000ff5200c20c */ /* 0x000fe20003f05070 */
[----:B------:R-:W-:Y:S03]  /*3160*/  BSSY B1, `(.L_x_3503) ;  /* 0x000000d000017945 */ /* 0x000fe60003800000 */
[----:B------:R-:W-:-:S04]  /*3170*/  @!P4 ISETP.NE.AND.EX P0, PT, R83, RZ, PT, P0 ;  /* 0x000000ff5300c20c */ /* 0x000fc80003f05300 */
[----:B------:R-:W-:Y:S02]  /*3180*/  @!P4 FSEL R132, R75, RZ, P0 ;  /* 0x000000ff4b84c208 */ /* 0x000fe40000000000 */
[----:B------:R-:W-:-:S04]  /*3190*/  ISETP.NE.U32.AND P0, PT, R84, RZ, PT ;  /* 0x000000ff5400720c */ /* 0x000fc80003f05070 */
[----:B------:R-:W-:-:S13]  /*31a0*/  ISETP.NE.AND.EX P0, PT, R85, RZ, PT, P0 ;  /* 0x000000ff5500720c */ /* 0x000fda0003f05300 */
[----:B------:R-:W0:Y:S01]  /*31b0*/  @P0 LDC.64 R86, c[0x0][0x308] ;  /* 0x0000c200ff560b82 */ /* 0x000e220000000a00 */
[----:B------:R-:W-:Y:S05]  /*31c0*/  @!P4 BRA `(.L_x_3504) ;  /* 0x000000000018c947 */ /* 0x000fea0003800000 */
[----:B------:R-:W-:Y:S01]  /*31d0*/  ISETP.NE.U32.AND P4, PT, R82, RZ, PT ;  /* 0x000000ff5200720c */ /* 0x000fe20003f85070 */
[----:B------:R-:W-:-:S03]  /*31e0*/  FFMA.FTZ R120, R130, R120, R129 ;  /* 0x0000007882787223 */ /* 0x000fc60000010081 */
[----:B------:R-:W-:Y:S01]  /*31f0*/  ISETP.NE.AND.EX P4, PT, R83, RZ, PT, P4 ;  /* 0x000000ff5300720c */ /* 0x000fe20003f85340 */
[----:B------:R-:W-:-:S04]  /*3200*/  FADD.FTZ R83, R125, -R120 ;  /* 0x800000787d537221 */ /* 0x000fc80000010000 */
[----:B------:R-:W-:-:S08]  /*3210*/  FMUL.FTZ R132, R6, R83 ;  /* 0x0000005306847220 */ /* 0x000fd00000410000 */
[----:B------:R-:W-:-:S07]  /*3220*/  @P4 FADD.FTZ R132, R75, R132 ;  /* 0x000000844b844221 */ /* 0x000fce0000010000 */
.L_x_3504:
[----:B------:R-:W-:Y:S05]  /*3230*/  BSYNC B1 ;  /* 0x0000000000017941 */ /* 0x000fea0003800000 */
.L_x_3503:
[----:B------:R-:W-:Y:S01]  /*3240*/  ISETP.NE.U32.AND P4, PT, R84, RZ, PT ;  /* 0x000000ff5400720c */ /* 0x000fe20003f85070 */
[----:B0-----:R-:W-:Y:S01]  /*3250*/  @P0 IMAD.WIDE.U32 R86, R5, 0x10, R86 ;  /* 0x0000001005560825 */ /* 0x001fe200078e0056 */
[----:B------:R-:W-:Y:S01]  /*3260*/  @P5 SHF.R.U32.HI R81, RZ, 0x10, R81 ;  /* 0x00000010ff515819 */ /* 0x000fe20000011651 */
[----:B------:R-:W-:Y:S01]  /*3270*/  BSSY B1, `(.L_x_3505) ;  /* 0x0000014000017945 */ /* 0x000fe20003800000 */
[----:B------:R-:W-:Y:S02]  /*3280*/  ISETP.NE.AND.EX P4, PT, R85, RZ, PT, P4 ;  /* 0x000000ff5500720c */ /* 0x000fe40003f85340 */
[----:B------:R-:W-:Y:S02]  /*3290*/  @P5 PRMT R102, R81, 0x7610, R102 ;  /* 0x0000761051665816 */ /* 0x000fe40000000066 */
[----:B------:R-:W-:Y:S02]  /*32a0*/  SEL R76, R131, R76, P4 ;  /* 0x0000004c834c7207 */ /* 0x000fe40002000000 */
[----:B------:R-:W-:-:S02]  /*32b0*/  SEL R77, R80, R77, P4 ;  /* 0x0000004d504d7207 */ /* 0x000fc40002000000 */
[----:B------:R-:W-:Y:S02]  /*32c0*/  SEL R78, R133, R78, P4 ;  /* 0x0000004e854e7207 */ /* 0x000fe40002000000 */
[----:B------:R-:W-:-:S05]  /*32d0*/  SEL R79, R132, R79, P4 ;  /* 0x0000004f844f7207 */ /* 0x000fca0002000000 */
[----:B------:R0:W-:Y:S01]  /*32e0*/  @P0 STG.E.128 desc[UR4][R86.64], R76 ;  /* 0x0000004c56000986 */ /* 0x0001e2000c101d04 */
[----:B------:R-:W-:Y:S05]  /*32f0*/  @!P5 BRA `(.L_x_3506) ;  /* 0x00000000002cd947 */ /* 0x000fea0003800000 */
[----:B------:R-:W-:Y:S01]  /*3300*/  LOP3.LUT P0, RZ, R0, 0xff000000, RZ, 0xc0, !PT ;  /* 0xff00000000ff7812 */ /* 0x000fe2000780c0ff */
[----:B------:R-:W-:Y:S01]  /*3310*/  FMUL.FTZ R132, R132, UR11 ;  /* 0x0000000b84847c20 */ /* 0x000fe20008410000 */
[----:B------:R-:W-:Y:S01]  /*3320*/  IMAD.MOV.U32 R5, RZ, RZ, RZ ;  /* 0x000000ffff057224 */ /* 0x000fe200078e00ff */
[----:B------:R-:W-:Y:S02]  /*3330*/  HFMA2.MMA R6, -RZ, RZ, 0, 0 ;  /* 0x00000000ff067435 */ /* 0x000fe400000001ff */
[----:B------:R-:W-:-:S08]  /*3340*/  FMUL.FTZ R132, R132, UR10 ;  /* 0x0000000a84847c20 */ /* 0x000fd00008410000 */
[----:B------:R-:W-:Y:S01]  /*3350*/  @P0 SHF.L.U32 R81, R102, 0x10, RZ ;  /* 0x0000001066510819 */ /* 0x000fe200000006ff */
[----:B------:R-:W-:-:S04]  /*3360*/  @P0 FMUL.FTZ R5, R7, R132 ;  /* 0x0000008407050220 */ /* 0x000fc80000410000 */
[----:B------:R-:W-:Y:S01]  /*3370*/  @P0 FMUL.FTZ R6, R81, R132 ;  /* 0x0000008451060220 */ /* 0x000fe20000410000 */
[----:B------:R-:W-:-:S03]  /*3380*/  F2FP.BF16.F32.PACK_AB R5, RZ, R5 ;  /* 0x00000005ff05723e */ /* 0x000fc600000010ff */
[----:B------:R-:W-:Y:S01]  /*3390*/  FADD.FTZ R31, R31, R6 ;  /* 0x000000061f1f7221 */ /* 0x000fe20000010000 */
[----:B------:R-:W-:-:S07]  /*33a0*/  PRMT R104, R5, 0x7610, R104 ;  /* 0x0000761005687816 */ /* 0x000fce0000000068 */
.L_x_3506:
[----:B------:R-:W-:Y:S05]  /*33b0*/  BSYNC B1 ;  /* 0x0000000000017941 */ /* 0x000fea0003800000 */
.L_x_3505:
[----:B------:R-:W-:Y:S05]  /*33c0*/  @!P5 BRA `(.L_x_3490) ;  /* 0x000000000020d947 */ /* 0x000fea0003800000 */
        /* <DEDUP_REMOVED lines=8> */
.L_x_3490:
[----:B------:R-:W-:Y:S05]  /*3450*/  BSYNC B0 ;  /* 0x0000000000007941 */ /* 0x000fea0003800000 */
.L_x_3489:
[----:B------:R-:W-:Y:S01]  /*3460*/  VIADD R92, R92, UR12 ;  /* 0x0000000c5c5c7c36 */ /* 0x000fe20008000000 */
[----:B------:R-:W-:-:S04]  /*3470*/  ISETP.NE.AND P4, PT, R127, RZ, PT ;  /* 0x000000ff7f00720c */ /* 0x000fc80003f85270 */
[----:B------:R-:W-:Y:S02]  /*3480*/  ISETP.GE.AND P0, PT, R92, UR13, PT ;  /* 0x0000000d5c007c0c */ /* 0x000fe4000bf06270 */
[----:B------:R-:W-:-:S11]  /*3490*/  SEL R127, RZ, 0x1, P4 ;  /* 0x00000001ff7f7807 */ /* 0x000fd60002000000 */
[----:B------:R-:W-:Y:S05]  /*34a0*/  @!P0 BRA `(.L_x_3507) ;  /* 0xffffffd000988947 */ /* 0x000fea000383ffff */
.L_x_3436:
        /* <DEDUP_REMOVED lines=18> */
.L_x_3509:
[----:B------:R-:W-:Y:S05]  /*35d0*/  BSYNC B0 ;  /* 0x0000000000007941 */ /* 0x000fea0003800000 */
.L_x_3508:
        /* <DEDUP_REMOVED lines=12> */
.L_x_3511:
[----:B------:R-:W-:Y:S05]  /*36a0*/  BSYNC B0 ;  /* 0x0000000000007941 */ /* 0x000fea0003800000 */
.L_x_3510:
        /* <DEDUP_REMOVED lines=11> */
.L_x_3448:
[----:B------:R-:W-:Y:S01]  /*3760*/  HFMA2.MMA R137, -RZ, RZ, 0, 1.847743988037109375e-06 ;  /* 0x0000001fff897435 */ /* 0x000fe200000001ff */
[----:B------:R-:W-:Y:S01]  /*3770*/  IMAD.MOV.U32 R135, RZ, RZ, R131 ;  /* 0x000000ffff877224 */ /* 0x000fe200078e0083 */
[----:B------:R-:W-:Y:S01]  /*3780*/  MOV R136, 0x10 ;  /* 0x0000001000887802 */ /* 0x000fe20000000f00 */
[----:B------:R-:W-:-:S08]  /*3790*/  IMAD.MOV.U32 R132, RZ, RZ, -0x1 ;  /* 0xffffffffff847424 */ /* 0x000fd000078e00ff */
[----:B-----5:R-:W-:Y:S05]  /*37a0*/  WARPSYNC.COLLECTIVE R132, `(.L_x_3512) ;  /* 0x0000000084087348 */ /* 0x020fea0003c00000 */
[----:B------:R0:W1:Y:S02]  /*37b0*/  SHFL.DOWN P6, R133, R135, R136, R137 ;  /* 0x0800008887857389 */ /* 0x00006400000c0089 */
[----:B01---5:R-:W-:Y:S01]  /*37c0*/  ENDCOLLECTIVE ;  /* 0x000000000000791b */ /* 0x023fe20003800000 */
.L_x_3512:
[----:B------:R-:W-:Y:S02]  /*37d0*/  MOV R135, R134 ;  /* 0x0000008600877202 */ /* 0x000fe40000000f00 */
[----:B------:R-:W-:-:S07]  /*37e0*/  MOV R82, R133 ;  /* 0x0000008500527202 */ /* 0x000fce0000000f00 */
[----:B------:R-:W-:Y:S05]  /*37f0*/  WARPSYNC.COLLECTIVE R132, `(.L_x_3513) ;  /* 0x0000000084087348 */ /* 0x000fea0003c00000 */
[----:B------:R0:W1:Y:S02]  /*3800*/  SHFL.DOWN P6, R133, R135, R136, R137 ;  /* 0x0800008887857389 */ /* 0x00006400000c0089 */
[----:B01----:R-:W-:Y:S01]  /*3810*/  ENDCOLLECTIVE ;  /* 0x000000000000791b */ /* 0x003fe20003800000 */
.L_x_3513:
[----:B------:R-:W-:Y:S01]  /*3820*/  FADD.FTZ R82, R82, R131 ;  /* 0x0000008352527221 */ /* 0x000fe20000010000 */
[----:B------:R-:W-:-:S04]  /*3830*/  HFMA2.MMA R136, -RZ, RZ, 0, 4.76837158203125e-07 ;  /* 0x00000008ff887435 */ /* 0x000fc800000001ff */
[----:B------:R-:W-:Y:S01]  /*3840*/  MOV R135, R82 ;  /* 0x0000005200877202 */ /* 0x000fe20000000f00 */
[----:B------:R-:W-:-:S07]  /*3850*/  IMAD.MOV.U32 R83, RZ, RZ, R133 ;  /* 0x000000ffff537224 */ /* 0x000fce00078e0085 */
[----:B------:R-:W-:Y:S05]  /*3860*/  WARPSYNC.COLLECTIVE R132, `(.L_x_3514) ;  /* 0x0000000084087348 */ /* 0x000fea0003c00000 */
[----:B------:R0:W1:Y:S02]  /*3870*/  SHFL.DOWN P6, R133, R135, R136, R137 ;  /* 0x0800008887857389 */ /* 0x00006400000c0089 */
[----:B01----:R-:W-:Y:S01]  /*3880*/  ENDCOLLECTIVE ;  /* 0x000000000000791b */ /* 0x003fe20003800000 */
.L_x_3514:
[----:B------:R-:W-:-:S05]  /*3890*/  FADD.FTZ R83, R83, R134 ;  /* 0x0000008653537221 */ /* 0x000fca0000010000 */
[----:B------:R-:W-:Y:S01]  /*38a0*/  MOV R135, R83 ;  /* 0x0000005300877202 */ /* 0x000fe20000000f00 */
[----:B------:R-:W-:-:S07]  /*38b0*/  IMAD.MOV.U32 R85, RZ, RZ, R133 ;  /* 0x000000ffff557224 */ /* 0x000fce00078e0085 */
[----:B------:R-:W-:Y:S05]  /*38c0*/  WARPSYNC.COLLECTIVE R132, `(.L_x_3515) ;  /* 0x0000000084087348 */ /* 0x000fea0003c00000 */
[----:B------:R0:W1:Y:S02]  /*38d0*/  SHFL.DOWN P6, R133, R135, R136, R137 ;  /* 0x0800008887857389 */ /* 0x00006400000c0089 */
[----:B01----:R-:W-:Y:S01]  /*38e0*/  ENDCOLLECTIVE ;  /* 0x000000000000791b */ /* 0x003fe20003800000 */
.L_x_3515:
[----:B------:R-:W-:Y:S01]  /*38f0*/  FADD.FTZ R85, R82, R85 ;  /* 0x0000005552557221 */ /* 0x000fe20000010000 */
[----:B------:R-:W-:-:S03]  /*3900*/  HFMA2.MMA R136, -RZ, RZ, 0, 2.384185791015625e-07 ;  /* 0x00000004ff887435 */ /* 0x000fc600000001ff */
[----:B------:R-:W-:Y:S01]  /*3910*/  IMAD.MOV.U32 R135, RZ, RZ, R85 ;  /* 0x000000ffff877224 */ /* 0x000fe200078e0055 */
[----:B------:R-:W-:-:S07]  /*3920*/  MOV R84, R133 ;  /* 0x0000008500547202 */ /* 0x000fce0000000f00 */
[----:B------:R-:W-:Y:S05]  /*3930*/  WARPSYNC.COLLECTIVE R132, `(.L_x_3516) ;  /* 0x0000000084087348 */ /* 0x000fea0003c00000 */
[----:B------:R0:W1:Y:S02]  /*3940*/  SHFL.DOWN P6, R133, R135, R136, R137 ;  /* 0x0800008887857389 */ /* 0x00006400000c0089 */
[----:B01----:R-:W-:Y:S01]  /*3950*/  ENDCOLLECTIVE ;  /* 0x000000000000791b */ /* 0x003fe20003800000 */
.L_x_3516:
[----:B------:R-:W-:-:S04]  /*3960*/  FADD.FTZ R84, R83, R84 ;  /* 0x0000005453547221 */ /* 0x000fc80000010000 */
[----:B------:R-:W-:Y:S01]  /*3970*/  IMAD.MOV.U32 R135, RZ, RZ, R84 ;  /* 0x000000ffff877224 */ /* 0x000fe200078e0054 */
[----:B------:R-:W-:-:S07]  /*3980*/  MOV R86, R133 ;  /* 0x0000008500567202 */ /* 0x000fce0000000f00 */
[----:B------:R-:W-:Y:S05]  /*3990*/  WARPSYNC.COLLECTIVE R132, `(.L_x_3517) ;  /* 0x0000000084087348 */ /* 0x000fea0003c00000 */
[----:B------:R0:W1:Y:S02]  /*39a0*/  SHFL.DOWN P6, R133, R135, R136, R137 ;  /* 0x0800008887857389 */ /* 0x00006400000c0089 */
[----:B01----:R-:W-:Y:S01]  /*39b0*/  ENDCOLLECTIVE ;  /* 0x000000000000791b */ /* 0x003fe20003800000 */
.L_x_3517:
[----:B------:R-:W-:-:S05]  /*39c0*/  FADD.FTZ R86, R85, R86 ;  /* 0x0000005655567221 */ /* 0x000fca0000010000 */
[----:B------:R-:W-:Y:S01]  /*39d0*/  MOV R135, R86 ;  /* 0x0000005600877202 */ /* 0x000fe20000000f00 */
[----:B------:R-:W-:Y:S01]  /*39e0*/  IMAD.MOV.U32 R136, RZ, RZ, 0x2 ;  /* 0x00000002ff887424 */ /* 0x000fe200078e00ff */
[----:B------:R-:W-:-:S07]  /*39f0*/  MOV R87, R133 ;  /* 0x0000008500577202 */ /* 0x000fce0000000f00 */
[----:B------:R-:W-:Y:S05]  /*3a00*/  WARPSYNC.COLLECTIVE R132, `(.L_x_3518) ;  /* 0x0000000084087348 */ /* 0x000fea0003c00000 */
[----:B------:R0:W1:Y:S02]  /*3a10*/  SHFL.DOWN P6, R133, R135, R136, R137 ;  /* 0x0800008887857389 */ /* 0x00006400000c0089 */
[----:B01----:R-:W-:Y:S01]  /*3a20*/  ENDCOLLECTIVE ;  /* 0x000000000000791b */ /* 0x003fe20003800000 */
.L_x_3518:
[----:B------:R-:W-:-:S05]  /*3a30*/  FADD.FTZ R87, R84, R87 ;  /* 0x0000005754577221 */ /* 0x000fca0000010000 */
[----:B------:R-:W-:Y:S02]  /*3a40*/  MOV R135, R87 ;  /* 0x0000005700877202 */ /* 0x000fe40000000f00 */
[----:B------:R-:W-:-:S07]  /*3a50*/  MOV R121, R133 ;  /* 0x0000008500797202 */ /* 0x000fce0000000f00 */
[----:B------:R-:W-:Y:S05]  /*3a60*/  WARPSYNC.COLLECTIVE R132, `(.L_x_3519) ;  /* 0x0000000084087348 */ /* 0x000fea0003c00000 */
[----:B------:R0:W1:Y:S02]  /*3a70*/  SHFL.DOWN P6, R133, R135, R136, R137 ;  /* 0x0800008887857389 */ /* 0x00006400000c0089 */
[----:B01----:R-:W-:Y:S01]  /*3a80*/  ENDCOLLECTIVE ;  /* 0x000000000000791b */ /* 0x003fe20003800000 */
.L_x_3519:
[----:B------:R-:W-:Y:S01]  /*3a90*/  FADD.FTZ R121, R86, R121 ;  /* 0x0000007956797221 */ /* 0x000fe20000010000 */
[----:B------:R-:W-:-:S04]  /*3aa0*/  HFMA2.MMA R136, -RZ, RZ, 0, 5.9604644775390625e-08 ;  /* 0x00000001ff887435 */ /* 0x000fc800000001ff */
[----:B------:R-:W-:Y:S01]  /*3ab0*/  MOV R135, R121 ;  /* 0x0000007900877202 */ /* 0x000fe20000000f00 */
[----:B------:R-:W-:-:S07]  /*3ac0*/  IMAD.MOV.U32 R120, RZ, RZ, R133 ;  /* 0x000000ffff787224 */ /* 0x000fce00078e0085 */
[----:B------:R-:W-:Y:S05]  /*3ad0*/  WARPSYNC.COLLECTIVE R132, `(.L_x_3520) ;  /* 0x0000000084087348 */ /* 0x000fea0003c00000 */
[----:B------:R0:W1:Y:S02]  /*3ae0*/  SHFL.DOWN P6, R133, R135, R136, R137 ;  /* 0x0800008887857389 */ /* 0x00006400000c0089 */
[----:B01----:R-:W-:Y:S01]  /*3af0*/  ENDCOLLECTIVE ;  /* 0x000000000000791b */ /* 0x003fe20003800000 */
.L_x_3520:
[----:B------:R-:W-:-:S05]  /*3b00*/  FADD.FTZ R82, R87, R120 ;  /* 0x0000007857527221 */ /* 0x000fca0000010000 */
[----:B------:R-:W-:Y:S01]  /*3b10*/  MOV R135, R82 ;  /* 0x0000005200877202 */ /* 0x000fe20000000f00 */
[----:B------:R-:W-:-:S07]  /*3b20*/  IMAD.MOV.U32 R120, RZ, RZ, R133 ;  /* 0x000000ffff787224 */ /* 0x000fce00078e0085 */
[----:B------:R-:W-:Y:S05]  /*3b30*/  WARPSYNC.COLLECTIVE R132, `(.L_x_3521) ;  /* 0x0000000084087348 */ /* 0x000fea0003c00000 */
[----:B------:R0:W1:Y:S02]  /*3b40*/  SHFL.DOWN P6, R133, R135, R136, R137 ;  /* 0x0800008887857389 */ /* 0x00006400000c0089 */
[----:B01----:R-:W-:Y:S01]  /*3b50*/  ENDCOLLECTIVE ;  /* 0x000000000000791b */ /* 0x003fe20003800000 */
.L_x_3521:
[----:B------:R-:W-:Y:S01]  /*3b60*/  MOV R83, R133 ;  /* 0x0000008500537202 */ /* 0x000fe20000000f00 */
[----:B------:R-:W-:Y:S06]  /*3b70*/  BRA `(.L_x_3522) ;  /* 0xffffffdc001c7947 */ /* 0x000fec000383ffff */
.L_x_3523:
        /* <DEDUP_REMOVED lines=16> */
.L_x_8571:


//--------------------- .text._ZN10layer_norm22ln_bwd_finalize_kernelINS_22Kernel_traits_finalizeILj1536E13__nv_bfloat16S2_fS2_fjLb1ELj1024ELj4ENS_18Kernel_traits_baseILj1536ES2_S2_fS2_fjLj1024EEEEELb1ELb1EEEvNS_9BwdParamsE --------------------------
	.section	.text._ZN10layer_norm22ln_bwd_finalize_kernelINS_22Kernel_traits_finalizeILj1536E13__nv_bfloat16S2_fS2_fjLb1ELj1024ELj4ENS_18Kernel_traits_baseILj1536ES2_S2_fS2_fjLj1024EEEEELb1ELb1EEEvNS_9BwdParamsE,"ax",@progbits
	.align	128
        .global         _ZN10layer_norm22ln_bwd_finalize_kernelINS_22Kernel_traits_finalizeILj1536E13__nv_bfloat16S2_fS2_fjLb1ELj1024ELj4ENS_18Kernel_traits_baseILj1536ES2_S2_fS2_fjLj1024EEEEELb1ELb1EEEvNS_9BwdParamsE
        .type           _ZN10layer_norm22ln_bwd_finalize_kernelINS_22Kernel_traits_finalizeILj1536E13__nv_bfloat16S2_fS2_fjLb1ELj1024ELj4ENS_18Kernel_traits_baseILj1536ES2_S2_fS2_fjLj1024EEEEELb1ELb1EEEvNS_9BwdParamsE,@function
        .size           _ZN10layer_norm22ln_bwd_finalize_kernelINS_22Kernel_traits_finalizeILj1536E13__nv_bfloat16S2_fS2_fjLb1ELj1024ELj4ENS_18Kernel_traits_baseILj1536ES2_S2_fS2_fjLj1024EEEEELb1ELb1EEEvNS_9BwdParamsE,(.L_x_8572 - _ZN10layer_norm22ln_bwd_finalize_kernelINS_22Kernel_traits_finalizeILj1536E13__nv_bfloat16S2_fS2_fjLb1ELj1024ELj4ENS_18Kernel_traits_baseILj1536ES2_S2_fS2_fjLj1024EEEEELb1ELb1EEEvNS_9BwdParamsE)
        .other          _ZN10layer_norm22ln_bwd_finalize_kernelINS_22Kernel_traits_finalizeILj1536E13__nv_bfloat16S2_fS2_fjLb1ELj1024ELj4ENS_18Kernel_traits_baseILj1536ES2_S2_fS2_fjLj1024EEEEELb1ELb1EEEvNS_9BwdParamsE,@"STO_CUDA_ENTRY STV_DEFAULT"
_ZN10layer_norm22ln_bwd_finalize_kernelINS_22Kernel_traits_finalizeILj1536E13__nv_bfloat16S2_fS2_fjLb1ELj1024ELj4ENS_18Kernel_traits_baseILj1536ES2_S2_fS2_fjLj1024EEEEELb1ELb1EEEvNS_9BwdParamsE:
.text._ZN10layer_norm22ln_bwd_finalize_kernelINS_22Kernel_traits_finalizeILj1536E13__nv_bfloat16S2_fS2_fjLb1ELj1024ELj4ENS_18Kernel_traits_baseILj1536ES2_S2_fS2_fjLj1024EEEEELb1ELb1EEEvNS_9BwdParamsE:
        /* <DEDUP_REMOVED lines=25> */
.L_x_3535:
        /* <DEDUP_REMOVED lines=33> */
.L_x_3528:
        /* <DEDUP_REMOVED lines=49> */
.L_x_3527:
[----:B------:R-:W-:Y:S05]  /*06b0*/  BSYNC B1 ;  /* 0x0000000000017941 */ /* 0x000fea0003800000 */
.L_x_3526:
        /* <DEDUP_REMOVED lines=32> */
.L_x_3530:
[----:B------:R-:W-:Y:S05]  /*08c0*/  BSYNC B1 ;  /* 0x0000000000017941 */ /* 0x000fea0003800000 */
.L_x_3529:
        /* <DEDUP_REMOVED lines=16> */
.L_x_3525:
[----:B------:R-:W-:Y:S05]  /*09d0*/  BSYNC B0 ;  /* 0x0000000000007941 */ /* 0x000fea0003800000 */
.L_x_3524:
        /* <DEDUP_REMOVED lines=40> */
.L_x_3551:
        /* <DEDUP_REMOVED lines=8> */
.L_x_3531:
        /* <DEDUP_REMOVED lines=21> */
.L_x_3534:
[----:B------:R-:W-:Y:S05]  /*0e30*/  BSYNC B0 ;  /* 0x0000000000007941 */ /* 0x000fea0003800000 */
.L_x_3533:
[C---:B------:R-:W-:Y:S02]  /*0e40*/  ISETP.GT.U32.AND P1, PT, R4.reuse, -0x601, PT ;  /* 0xfffff9ff0400780c */ /* 0x040fe40003f24070 */
[----:B------:R-:W-:Y:S02]  /*0e50*/  IADD3 R4, R4, 0x600, RZ ;  /* 0x0000060004047810 */ /* 0x000fe40007ffe0ff */
[----:B------:R-:W-:-:S09]  /*0e60*/  IADD3 R5, R5, 0x300, RZ ;  /* 0x0000030005057810 */ /* 0x000fd20007ffe0ff */
[----:B------:R-:W-:Y:S05]  /*0e70*/  @P1 BRA `(.L_x_3535) ;  /* 0xfffffff000c41947 */ /* 0x000fea000383ffff */
[----:B------:R-:W-:Y:S05]  /*0e80*/  EXIT ;  /* 0x000000000000794d */ /* 0x000fea0003800000 */
.L_x_3532:
[----:B------:R-:W-:Y:S01]  /*0e90*/  HFMA2.MMA R22, -RZ, RZ, 0, 5.9604644775390625e-08 ;  /* 0x00000001ff167435 */ /* 0x000fe200000001ff */
[----:B---3--:R-:W-:Y:S01]  /*0ea0*/  MOV R23, R8 ;  /* 0x0000000800177202 */ /* 0x008fe20000000f00 */
[----:B------:R-:W-:Y:S01]  /*0eb0*/  IMAD.MOV.U32 R20, RZ, RZ, -0x1 ;  /* 0xffffffffff147424 */ /* 0x000fe200078e00ff */
[----:B------:R-:W-:-:S08]  /*0ec0*/  MOV R25, 0x1f ;  /* 0x0000001f00197802 */ /* 0x000fd00000000f00 */
[----:B012---:R-:W-:Y:S05]  /*0ed0*/  WARPSYNC.COLLECTIVE R20, `(.L_x_3536) ;  /* 0x0000000014087348 */ /* 0x007fea0003c00000 */
[----:B------:R3:W4:Y:S02]  /*0ee0*/  SHFL.BFLY P2, R21, R23, R22, R25 ;  /* 0x0c00001617157389 */ /* 0x0007240000040019 */
[----:B01234-:R-:W-:Y:S01]  /*0ef0*/  ENDCOLLECTIVE ;  /* 0x000000000000791b */ /* 0x01ffe20003800000 */
.L_x_3536:
[----:B------:R-:W-:Y:S01]  /*0f00*/  HFMA2.MMA R22, -RZ, RZ, 0, 1.1920928955078125e-07 ;  /* 0x00000002ff167435 */ /* 0x000fe200000001ff */
[----:B------:R-:W-:-:S05]  /*0f10*/  MOV R9, R21 ;  /* 0x0000001500097202 */ /* 0x000fca0000000f00 */
[----:B------:R-:W-:-:S05]  /*0f20*/  FADD.FTZ R9, R8, R9 ;  /* 0x0000000908097221 */ /* 0x000fca0000010000 */
[----:B------:R-:W-:-:S07]  /*0f30*/  MOV R23, R9 ;  /* 0x0000000900177202 */ /* 0x000fce0000000f00 */
[----:B------:R-:W-:Y:S05]  /*0f40*/  WARPSYNC.COLLECTIVE R20, `(.L_x_3537) ;  /* 0x0000000014087348 */ /* 0x000fea0003c00000 */
[----:B------:R0:W1:Y:S02]  /*0f50*/  SHFL.BFLY P2, R21, R23, R22, R25 ;  /* 0x0c00001617157389 */ /* 0x0000640000040019 */
[----:B01----:R-:W-:Y:S01]  /*0f60*/  ENDCOLLECTIVE ;  /* 0x000000000000791b */ /* 0x003fe20003800000 */
.L_x_3537:
[----:B------:R-:W-:Y:S01]  /*0f70*/  HFMA2.MMA R22, -RZ, RZ, 0, 2.384185791015625e-07 ;  /* 0x00000004ff167435 */ /* 0x000fe200000001ff */
[----:B------:R-:W-:-:S05]  /*0f80*/  MOV R12, R21 ;  /* 0x00000015000c7202 */ /* 0x000fca0000000f00 */
[----:B------:R-:W-:-:S05]  /*0f90*/  FADD.FTZ R12, R9, R12 ;  /* 0x0000000c090c7221 */ /* 0x000fca0000010000 */
[----:B------:R-:W-:-:S07]  /*0fa0*/  MOV R23, R12 ;  /* 0x0000000c00177202 */ /* 0x000fce0000000f00 */
[----:B------:R-:W-:Y:S05]  /*0fb0*/  WARPSYNC.COLLECTIVE R20, `(.L_x_3538) ;  /* 0x0000000014087348 */ /* 0x000fea0003c00000 */
[----:B------:R0:W1:Y:S02]  /*0fc0*/  SHFL.BFLY P2, R21, R23, R22, R25 ;  /* 0x0c00001617157389 */ /* 0x0000640000040019 */
[----:B01----:R-:W-:Y:S01]  /*0fd0*/  ENDCOLLECTIVE ;  /* 0x000000000000791b */ /* 0x003fe20003800000 */
.L_x_3538:
[----:B------:R-:W-:Y:S01]  /*0fe0*/  HFMA2.MMA R22, -RZ, RZ, 0, 4.76837158203125e-07 ;  /* 0x00000008ff167435 */ /* 0x000fe200000001ff */
[----:B------:R-:W-:-:S05]  /*0ff0*/  MOV R13, R21 ;  /* 0x00000015000d7202 */ /* 0x000fca0000000f00 */
[----:B------:R-:W-:-:S04]  /*1000*/  FADD.FTZ R13, R12, R13 ;  /* 0x0000000d0c0d7221 */ /* 0x000fc80000010000 */
[----:B------:R-:W-:-:S07]  /*1010*/  IMAD.MOV.U32 R23, RZ, RZ, R13 ;  /* 0x000000ffff177224 */ /* 0x000fce00078e000d */
[----:B------:R-:W-:Y:S05]  /*1020*/  WARPSYNC.COLLECTIVE R20, `(.L_x_3539) ;  /* 0x0000000014087348 */ /* 0x000fea0003c00000 */
[----:B------:R0:W1:Y:S02]  /*1030*/  SHFL.BFLY P2, R21, R23, R22, R25 ;  /* 0x0c00001617157389 */ /* 0x0000640000040019 */
[----:B01----:R-:W-:Y:S01]  /*1040*/  ENDCOLLECTIVE ;  /* 0x000000000000791b */ /* 0x003fe20003800000 */
.L_x_3539:
[----:B------:R-:W-:Y:S01]  /*1050*/  HFMA2.MMA R22, -RZ, RZ, 0, 9.5367431640625e-07 ;  /* 0x00000010ff167435 */ /* 0x000fe200000001ff */
[----:B------:R-:W-:-:S05]  /*1060*/  MOV R8, R21 ;  /* 0x0000001500087202 */ /* 0x000fca0000000f00 */
[----:B------:R-:W-:-:S05]  /*1070*/  FADD.FTZ R9, R13, R8 ;  /* 0x000000080d097221 */ /* 0x000fca0000010000 */
[----:B------:R-:W-:-:S07]  /*1080*/  MOV R23, R9 ;  /* 0x0000000900177202 */ /* 0x000fce0000000f00 */
[----:B------:R-:W-:Y:S05]  /*1090*/  WARPSYNC.COLLECTIVE R20, `(.L_x_3540) ;  /* 0x0000000014087348 */ /* 0x000fea0003c00000 */
[----:B------:R0:W1:Y:S02]  /*10a0*/  SHFL.BFLY P2, R21, R23, R22, R25 ;  /* 0x0c00001617157389 */ /* 0x0000640000040019 */
[----:B01----:R-:W-:Y:S01]  /*10b0*/  ENDCOLLECTIVE ;  /* 0x000000000000791b */ /* 0x003fe20003800000 */
.L_x_3540:
[----:B------:R-:W-:Y:S01]  /*10c0*/  HFMA2.MMA R22, -RZ, RZ, 0, 5.9604644775390625e-08 ;  /* 0x00000001ff167435 */ /* 0x000fe200000001ff */
[----:B------:R-:W-:Y:S02]  /*10d0*/  MOV R23, R11 ;  /* 0x0000000b00177202 */ /* 0x000fe40000000f00 */
[----:B------:R-:W-:-:S08]  /*10e0*/  MOV R8, R21 ;  /* 0x0000001500087202 */ /* 0x000fd00000000f00 */
[----:B------:R-:W-:Y:S05]  /*10f0*/  WARPSYNC.COLLECTIVE R20, `(.L_x_3541) ;  /* 0x0000000014087348 */ /* 0x000fea0003c00000 */
[----:B------:R0:W1:Y:S02]  /*1100*/  SHFL.BFLY P2, R21, R23, R22, R25 ;  /* 0x0c00001617157389 */ /* 0x0000640000040019 */
[----:B01----:R-:W-:Y:S01]  /*1110*/  ENDCOLLECTIVE ;  /* 0x000000000000791b */ /* 0x003fe20003800000 */
.L_x_3541:
[----:B------:R-:W-:Y:S01]  /*1120*/  HFMA2.MMA R22, -RZ, RZ, 0, 1.1920928955078125e-07 ;  /* 0x00000002ff167435 */ /* 0x000fe200000001ff */
[----:B------:R-:W-:-:S05]  /*1130*/  MOV R12, R21 ;  /* 0x00000015000c7202 */ /* 0x000fca0000000f00 */
[----:B------:R-:W-:-:S04]  /*1140*/  FADD.FTZ R14, R11, R12 ;  /* 0x0000000c0b0e7221 */ /* 0x000fc80000010000 */
[----:B------:R-:W-:-:S07]  /*1150*/  IMAD.MOV.U32 R23, RZ, RZ, R14 ;  /* 0x000000ffff177224 */ /* 0x000fce00078e000e */
[----:B------:R-:W-:Y:S05]  /*1160*/  WARPSYNC.COLLECTIVE R20, `(.L_x_3542) ;  /* 0x0000000014087348 */ /* 0x000fea0003c00000 */
[----:B------:R0:W1:Y:S02]  /*1170*/  SHFL.BFLY P2, R21, R23, R22, R25 ;  /* 0x0c00001617157389 */ /* 0x0000640000040019 */
[----:B01----:R-:W-:Y:S01]  /*1180*/  ENDCOLLECTIVE ;  /* 0x000000000000791b */ /* 0x003fe20003800000 */
.L_x_3542:
[----:B------:R-:W-:Y:S01]  /*1190*/  HFMA2.MMA R22, -RZ, RZ, 0, 2.384185791015625e-07 ;  /* 0x00000004ff167435 */ /* 0x000fe200000001ff */
[----:B------:R-:W-:-:S05]  /*11a0*/  MOV R13, R21 ;  /* 0x00000015000d7202 */ /* 0x000fca0000000f00 */
[----:B------:R-:W-:-:S05]  /*11b0*/  FADD.FTZ R15, R14, R13 ;  /* 0x0000000d0e0f7221 */ /* 0x000fca0000010000 */
[----:B------:R-:W-:-:S07]  /*11c0*/  MOV R23, R15 ;  /* 0x0000000f00177202 */ /* 0x000fce0000000f00 */
[----:B------:R-:W-:Y:S05]  /*11d0*/  WARPSYNC.COLLECTIVE R20, `(.L_x_3543) ;  /* 0x0000000014087348 */ /* 0x000fea0003c00000 */
[----:B------:R0:W1:Y:S02]  /*11e0*/  SHFL.BFLY P2, R21, R23, R22, R25 ;  /* 0x0c00001617157389 */ /* 0x0000640000040019 */
[----:B01----:R-:W-:Y:S01]  /*11f0*/  ENDCOLLECTIVE ;  /* 0x000000000000791b */ /* 0x003fe20003800000 */
.L_x_3543:
[----:B------:R-:W-:Y:S01]  /*1200*/  HFMA2.MMA R22, -RZ, RZ, 0, 4.76837158203125e-07 ;  /* 0x00000008ff167435 */ /* 0x000fe200000001ff */
[----:B------:R-:W-:-:S05]  /*1210*/  MOV R16, R21 ;  /* 0x0000001500107202 */ /* 0x000fca0000000f00 */
[----:B------:R-:W-:-:S05]  /*1220*/  FADD.FTZ R16, R15, R16 ;  /* 0x000000100f107221 */ /* 0x000fca0000010000 */
[----:B------:R-:W-:-:S07]  /*1230*/  MOV R23, R16 ;  /* 0x0000001000177202 */ /* 0x000fce0000000f00 */
[----:B------:R-:W-:Y:S05]  /*1240*/  WARPSYNC.COLLECTIVE R20, `(.L_x_3544) ;  /* 0x0000000014087348 */ /* 0x000fea0003c00000 */
[----:B------:R0:W1:Y:S02]  /*1250*/  SHFL.BFLY P2, R21, R23, R22, R25 ;  /* 0x0c00001617157389 */ /* 0x0000640000040019 */
[----:B01----:R-:W-:Y:S01]  /*1260*/  ENDCOLLECTIVE ;  /* 0x000000000000791b */ /* 0x003fe20003800000 */
.L_x_3544:
[----:B------:R-:W-:Y:S01]  /*1270*/  HFMA2.MMA R22, -RZ, RZ, 0, 9.5367431640625e-07 ;  /* 0x00000010ff167435 */ /* 0x000fe200000001ff */
[----:B------:R-:W-:-:S05]  /*1280*/  MOV R11, R21 ;  /* 0x00000015000b7202 */ /* 0x000fca0000000f00 */
[----:B------:R-:W-:-:S04]  /*1290*/  FADD.FTZ R11, R16, R11 ;  /* 0x0000000b100b7221 */ /* 0x000fc80000010000 */
[----:B------:R-:W-:-:S07]  /*12a0*/  IMAD.MOV.U32 R23, RZ, RZ, R11 ;  /* 0x000000ffff177224 */ /* 0x000fce00078e000b */
[----:B------:R-:W-:Y:S05]  /*12b0*/  WARPSYNC.COLLECTIVE R20, `(.L_x_3545) ;  /* 0x0000000014087348 */ /* 0x000fea0003c00000 */
[----:B------:R0:W1:Y:S02]  /*12c0*/  SHFL.BFLY P2, R21, R23, R22, R25 ;  /* 0x0c00001617157389 */ /* 0x0000640000040019 */
[----:B01----:R-:W-:Y:S01]  /*12d0*/  ENDCOLLECTIVE ;  /* 0x000000000000791b */ /* 0x003fe20003800000 */
.L_x_3545:
[----:B------:R-:W-:Y:S01]  /*12e0*/  HFMA2.MMA R22, -RZ, RZ, 0, 5.9604644775390625e-08 ;  /* 0x00000001ff167435 */ /* 0x000fe200000001ff */
[----:B------:R-:W-:Y:S02]  /*12f0*/  MOV R23, R10 ;  /* 0x0000000a00177202 */ /* 0x000fe40000000f00 */
[----:B------:R-:W-:-:S08]  /*1300*/  MOV R12, R21 ;  /* 0x00000015000c7202 */ /* 0x000fd00000000f00 */
[----:B------:R-:W-:Y:S05]  /*1310*/  WARPSYNC.COLLECTIVE R20, `(.L_x_3546) ;  /* 0x0000000014087348 */ /* 0x000fea0003c00000 */
[----:B------:R0:W1:Y:S02]  /*1320*/  SHFL.BFLY P2, R21, R23, R22, R25 ;  /* 0x0c00001617157389 */ /* 0x0000640000040019 */
[----:B01----:R-:W-:Y:S01]  /*1330*/  ENDCOLLECTIVE ;  /* 0x000000000000791b */ /* 0x003fe20003800000 */
.L_x_3546:
[----:B------:R-:W-:Y:S01]  /*1340*/  HFMA2.MMA R22, -RZ, RZ, 0, 1.1920928955078125e-07 ;  /* 0x00000002ff167435 */ /* 0x000fe200000001ff */
[----:B------:R-:W-:-:S05]  /*1350*/  MOV R13, R21 ;  /* 0x00000015000d7202 */ /* 0x000fca0000000f00 */
[----:B------:R-:W-:-:S05]  /*1360*/  FADD.FTZ R17, R10, R13 ;  /* 0x0000000d0a117221 */ /* 0x000fca0000010000 */
[----:B------:R-:W-:-:S07]  /*1370*/  MOV R23, R17 ;  /* 0x0000001100177202 */ /* 0x000fce0000000f00 */
[----:B------:R-:W-:Y:S05]  /*1380*/  WARPSYNC.COLLECTIVE R20, `(.L_x_3547) ;  /* 0x0000000014087348 */ /* 0x000fea0003c00000 */
[----:B------:R0:W1:Y:S02]  /*1390*/  SHFL.BFLY P2, R21, R23, R22, R25 ;  /* 0x0c00001617157389 */ /* 0x0000640000040019 */
[----:B01----:R-:W-:Y:S01]  /*13a0*/  ENDCOLLECTIVE ;  /* 0x000000000000791b */ /* 0x003fe20003800000 */
.L_x_3547:
[----:B------:R-:W-:Y:S01]  /*13b0*/  HFMA2.MMA R22, -RZ, RZ, 0, 2.384185791015625e-07 ;  /* 0x00000004ff167435 */ /* 0x000fe200000001ff */
[----:B------:R-:W-:-:S05]  /*13c0*/  MOV R16, R21 ;  /* 0x0000001500107202 */ /* 0x000fca0000000f00 */
[----:B------:R-:W-:-:S04]  /*13d0*/  FADD.FTZ R18, R17, R16 ;  /* 0x0000001011127221 */ /* 0x000fc80000010000 */
[----:B------:R-:W-:-:S07]  /*13e0*/  IMAD.MOV.U32 R23, RZ, RZ, R18 ;  /* 0x000000ffff177224 */ /* 0x000fce00078e0012 */
[----:B------:R-:W-:Y:S05]  /*13f0*/  WARPSYNC.COLLECTIVE R20, `(.L_x_3548) ;  /* 0x0000000014087348 */ /* 0x000fea0003c00000 */
[----:B------:R0:W1:Y:S02]  /*1400*/  SHFL.BFLY P2, R21, R23, R22, R25 ;  /* 0x0c00001617157389 */ /* 0x0000640000040019 */
[----:B01----:R-:W-:Y:S01]  /*1410*/  ENDCOLLECTIVE ;  /* 0x000000000000791b */ /* 0x003fe20003800000 */
.L_x_3548:
[----:B------:R-:W-:Y:S01]  /*1420*/  HFMA2.MMA R22, -RZ, RZ, 0, 4.76837158203125e-07 ;  /* 0x00000008ff167435 */ /* 0x000fe200000001ff */
[----:B------:R-:W-:-:S05]  /*1430*/  MOV R19, R21 ;  /* 0x0000001500137202 */ /* 0x000fca0000000f00 */
[----:B------:R-:W-:-:S05]  /*1440*/  FADD.FTZ R19, R18, R19 ;  /* 0x0000001312137221 */ /* 0x000fca0000010000 */
[----:B------:R-:W-:-:S07]  /*1450*/  MOV R23, R19 ;  /* 0x0000001300177202 */ /* 0x000fce0000000f00 */
[----:B------:R-:W-:Y:S05]  /*1460*/  WARPSYNC.COLLECTIVE R20, `(.L_x_3549) ;  /* 0x0000000014087348 */ /* 0x000fea0003c00000 */
[----:B------:R0:W1:Y:S02]  /*1470*/  SHFL.BFLY P2, R21, R23, R22, R25 ;  /* 0x0c00001617157389 */ /* 0x0000640000040019 */
[----:B01----:R-:W-:Y:S01]  /*1480*/  ENDCOLLECTIVE ;  /* 0x000000000000791b */ /* 0x003fe20003800000 */
.L_x_3549:
[----:B------:R-:W-:Y:S01]  /*1490*/  HFMA2.MMA R22, -RZ, RZ, 0, 9.5367431640625e-07 ;  /* 0x00000010ff167435 */ /* 0x000fe200000001ff */
[----:B------:R-:W-:-:S05]  /*14a0*/  MOV R10, R21 ;  /* 0x00000015000a7202 */ /* 0x000fca0000000f00 */
[----:B------:R-:W-:-:S05]  /*14b0*/  FADD.FTZ R10, R19, R10 ;  /* 0x0000000a130a7221 */ /* 0x000fca0000010000 */
[----:B------:R-:W-:-:S07]  /*14c0*/  MOV R23, R10 ;  /* 0x0000000a00177202 */ /* 0x000fce0000000f00 */
[----:B------:R-:W-:Y:S05]  /*14d0*/  WARPSYNC.COLLECTIVE R20, `(.L_x_3550) ;  /* 0x0000000014087348 */ /* 0x000fea0003c00000 */
[----:B------:R0:W1:Y:S02]  /*14e0*/  SHFL.BFLY P2, R21, R23, R22, R25 ;  /* 0x0c00001617157389 */ /* 0x0000640000040019 */
[----:B01----:R-:W-:Y:S01]  /*14f0*/  ENDCOLLECTIVE ;  /* 0x000000000000791b */ /* 0x003fe20003800000 */
.L_x_3550:
[----:B------:R-:W-:Y:S01]  /*1500*/  MOV R15, R21 ;  /* 0x00000015000f7202 */ /* 0x000fe20000000f00 */
[----:B------:R-:W-:Y:S06]  /*1510*/  BRA `(.L_x_3551) ;  /* 0xfffffff400d07947 */ /* 0x000fec000383ffff */
.L_x_3552:
        /* <DEDUP_REMOVED lines=14> */
.L_x_8572:


//--------------------- .text._ZN10layer_norm13ln_bwd_kernelINS_13Kernel_traitsI13__nv_bfloat16S2_fS2_fjLj1536ELj1ELj1ELj4ELj8ENS_18Kernel_traits_baseILj1536ES2_S2_fS2_fjLj128EEEEELb1ELb1ELb1ELb1EEEvNS_9BwdParamsE --------------------------
	.section	.text._ZN10layer_norm13ln_bwd_kernelINS_13Kernel_traitsI13__nv_bfloat16S2_fS2_fjLj1536ELj1ELj1ELj4ELj8ENS_18Kernel_traits_baseILj1536ES2_S2_fS2_fjLj128EEEEELb1ELb1ELb1ELb1EEEvNS_9BwdParamsE,"ax",@progbits
	.align	128
        .global         _ZN10layer_norm13ln_bwd_kernelINS_13Kernel_traitsI13__nv_bfloat16S2_fS2_fjLj1536ELj1ELj1ELj4ELj8ENS_18Kernel_traits_baseILj1536ES2_S2_fS2_fjLj128EEEEELb1ELb1ELb1ELb1EEEvNS_9BwdParamsE
        .type           _ZN10layer_norm13ln_bwd_kernelINS_13Kernel_traitsI13__nv_bfloat16S2_fS2_fjLj1536ELj1ELj1ELj4ELj8ENS_18Kernel_traits_baseILj1536ES2_S2_fS2_fjLj128EEEEELb1ELb1ELb1ELb1EEEvNS_9BwdParamsE,@function
        .size           _ZN10layer_norm13ln_bwd_kernelINS_13Kernel_traitsI13__nv_bfloat16S2_fS2_fjLj1536ELj1ELj1ELj4ELj8ENS_18Kernel_traits_baseILj1536ES2_S2_fS2_fjLj128EEEEELb1ELb1ELb1ELb1EEEvNS_9BwdParamsE,(.L_x_8573 - _ZN10layer_norm13ln_bwd_kernelINS_13Kernel_traitsI13__nv_bfloat16S2_fS2_fjLj1536ELj1ELj1ELj4ELj8ENS_18Kernel_traits_baseILj1536ES2_S2_fS2_fjLj128EEEEELb1ELb1ELb1ELb1EEEvNS_9BwdParamsE)
        .other          _ZN10layer_norm13ln_bwd_kernelINS_13Kernel_traitsI13__nv_bfloat16S2_fS2_fjLj1536ELj1ELj1ELj4ELj8ENS_18Kernel_traits_baseILj1536ES2_S2_fS2_fjLj128EEEEELb1ELb1ELb1ELb1EEEvNS_9BwdParamsE,@"STO_CUDA_ENTRY STV_DEFAULT"
_ZN10layer_norm13ln_bwd_kernelINS_13Kernel_traitsI13__nv_bfloat16S2_fS2_fjLj1536ELj1ELj1ELj4ELj8ENS_18Kernel_traits_baseILj1536ES2_S2_fS2_fjLj128EEEEELb1ELb1ELb1ELb1EEEvNS_9BwdParamsE:
.text._ZN10layer_norm13ln_bwd_kernelINS_13Kernel_traitsI13__nv_bfloat16S2_fS2_fjLj1536ELj1ELj1ELj4ELj8ENS_18Kernel_traits_baseILj1536ES2_S2_fS2_fjLj128EEEEELb1ELb1ELb1ELb1EEEvNS_9BwdParamsE:
        /* <DEDUP_REMOVED lines=32> */
.L_x_3553:
        /* <DEDUP_REMOVED lines=12> */
[----:B------:R-:W3:Y:S04]  /*02c0*/  LDG.E.64 R20, desc[UR4][R2.64+0x800] ;  /* 0x0008000402147981 */ /* 0x000ee8000c1e1b00 */
[----:B------:R-:W3:Y:S01]  /*02d0*/  LDG.E.64 R28, desc[UR4][R4.64+0x800] ;  /* 0x00080004041c7981 */ /* 0x000ee2000c1e1b00 */
[----:B------:R-:W-:Y:S01]  /*02e0*/  IMAD.MOV.U32 R136, RZ, RZ, 0x1 ;  /* 0x00000001ff887424 */ /* 0x000fe200078e00ff */
        /* <DEDUP_REMOVED lines=18> */
[C-C-:B--2---:R-:W-:Y:S01]  /*0410*/  SHF.R.U64 R15, R10.reuse, 0x10, R11.reuse ;  /* 0x000000100a0f7819 */ /* 0x144fe2000000120b */
[----:B------:R-:W-:Y:S01]  /*0420*/  IMAD.U32 R93, R10, 0x10000, RZ ;  /* 0x000100000a5d7824 */ /* 0x000fe200078e00ff */
[----:B------:R-:W-:-:S02]  /*0430*/  SHF.R.U32.HI R14, RZ, 0x10, R11 ;  /* 0x00000010ff0e7819 */ /* 0x000fc4000001160b */
[----:B------:R-:W-:Y:S02]  /*0440*/  SHF.L.U32 R92, R11, 0x10, RZ ;  /* 0x000000100b5c7819 */ /* 0x000fe400000006ff */
[C-C-:B----4-:R-:W-:Y:S01]  /*0450*/  SHF.R.U64 R11, R8.reuse, 0x10, R9.reuse ;  /* 0x00000010080b7819 */ /* 0x150fe20000001209 */
[----:B------:R-:W-:Y:S01]  /*0460*/  IMAD.U32 R25, R8, 0x10000, RZ ;  /* 0x0001000008197824 */ /* 0x000fe200078e00ff */
[----:B------:R-:W-:Y:S02]  /*0470*/  SHF.R.U32.HI R10, RZ, 0x10, R9 ;  /* 0x00000010ff0a7819 */ /* 0x000fe40000011609 */
[----:B------:R-:W-:Y:S02]  /*0480*/  SHF.L.U32 R24, R9, 0x10, RZ ;  /* 0x0000001009187819 */ /* 0x000fe400000006ff */
[--C-:B-----5:R-:W-:Y:S02]  /*0490*/  SHF.R.U64 R9, R18, 0x10, R19.reuse ;  /* 0x0000001012097819 */ /* 0x120fe40000001213 */
[----:B------:R-:W-:-:S02]  /*04a0*/  SHF.R.U32.HI R8, RZ, 0x10, R19 ;  /* 0x00000010ff087819 */ /* 0x000fc40000011613 */
[----:B------:R-:W-:Y:S02]  /*04b0*/  SHF.L.U32 R22, R19, 0x10, RZ ;  /* 0x0000001013167819 */ /* 0x000fe400000006ff */
[----:B------:R-:W0:Y:S01]  /*04c0*/  LDC.U8 R19, c[0x0][0x2a0] ;  /* 0x0000a800ff137b82 */ /* 0x000e220000000000 */
[C-C-:B---3--:R-:W-:Y:S01]  /*04d0*/  SHF.R.U64 R17, R6.reuse, 0x10, R7.reuse ;  /* 0x0000001006117819 */ /* 0x148fe20000001207 */
[----:B------:R-:W-:Y:S01]  /*04e0*/  IMAD.U32 R95, R6, 0x10000, RZ ;  /* 0x00010000065f7824 */ /* 0x000fe200078e00ff */
[----:B------:R-:W-:Y:S02]  /*04f0*/  SHF.R.U32.HI R16, RZ, 0x10, R7 ;  /* 0x00000010ff107819 */ /* 0x000fe40000011607 */
[----:B------:R-:W-:Y:S02]  /*0500*/  SHF.L.U32 R94, R7, 0x10, RZ ;  /* 0x00000010075e7819 */ /* 0x000fe400000006ff */
[----:B------:R-:W-:Y:S02]  /*0510*/  SHF.R.U32.HI R12, RZ, 0x10, R21 ;  /* 0x00000010ff0c7819 */ /* 0x000fe40000011615 */
[----:B------:R-:W-:-:S02]  /*0520*/  SHF.R.U32.HI R6, RZ, 0x10, R29 ;  /* 0x00000010ff067819 */ /* 0x000fc4000001161d */
[----:B------:R-:W-:Y:S02]  /*0530*/  SHF.R.U64 R13, R20, 0x10, R21 ;  /* 0x00000010140d7819 */ /* 0x000fe40000001215 */
[----:B------:R-:W-:Y:S01]  /*0540*/  SHF.R.U64 R7, R28, 0x10, R29 ;  /* 0x000000101c077819 */ /* 0x000fe2000000121d */
[----:B------:R-:W-:Y:S01]  /*0550*/  IMAD.U32 R27, R20, 0x10000, RZ ;  /* 0x00010000141b7824 */ /* 0x000fe200078e00ff */
[----:B------:R-:W-:Y:S01]  /*0560*/  SHF.L.U32 R26, R21, 0x10, RZ ;  /* 0x00000010151a7819 */ /* 0x000fe200000006ff */
[----:B------:R-:W-:Y:S01]  /*0570*/  IMAD.U32 R23, R18, 0x10000, RZ ;  /* 0x0001000012177824 */ /* 0x000fe200078e00ff */
[----:B------:R-:W-:Y:S01]  /*0580*/  SHF.L.U32 R20, R29, 0x10, RZ ;  /* 0x000000101d147819 */ /* 0x000fe200000006ff */
[----:B------:R-:W-:Y:S01]  /*0590*/  IMAD.U32 R21, R28, 0x10000, RZ ;  /* 0x000100001c157824 */ /* 0x000fe200078e00ff */
[----:B------:R-:W-:Y:S01]  /*05a0*/  LOP3.LUT R18, R97, 0x7f, RZ, 0xc0, !PT ;  /* 0x0000007f61127812 */ /* 0x000fe200078ec0ff */
        /* <DEDUP_REMOVED lines=12> */
.L_x_3617:
[----:B-1----:R-:W1:Y:S08]  /*0670*/  LDC.64 R80, c[0x0][0x288] ;  /* 0x0000a200ff507b82 */ /* 0x002e700000000a00 */
[----:B------:R-:W2:Y:S08]  /*0680*/  LDC.64 R82, c[0x0][0x258] ;  /* 0x00009600ff527b82 */ /* 0x000eb00000000a00 */
[----:B------:R-:W3:Y:S01]  /*0690*/  LDC.64 R4, c[0x0][0x280] ;  /* 0x0000a000ff047b82 */ /* 0x000ee20000000a00 */
[----:B-1----:R-:W-:-:S07]  /*06a0*/  IMAD.WIDE R80, R96, 0x4, R80 ;  /* 0x0000000460507825 */ /* 0x002fce00078e0250 */
[----:B------:R-:W1:Y:S01]  /*06b0*/  LDC R137, c[0x0][0x218] ;  /* 0x00008600ff897b82 */ /* 0x000e620000000800 */
[----:B------:R-:W4:Y:S01]  /*06c0*/  LDG.E R80, desc[UR4][R80.64] ;  /* 0x0000000450507981 */ /* 0x000f22000c1e1900 */
[----:B0-2---:R-:W-:-:S06]  /*06d0*/  IMAD.WIDE R84, R96, 0x4, R82 ;  /* 0x0000000460547825 */ /* 0x005fcc00078e0252 */
[----:B------:R-:W2:Y:S01]  /*06e0*/  LDC.64 R110, c[0x0][0x2c8] ;  /* 0x0000b200ff6e7b82 */ /* 0x000ea20000000a00 */
[C---:B---3--:R-:W-:Y:S02]  /*06f0*/  IMAD.WIDE R82, R96.reuse, 0x4, R4 ;  /* 0x0000000460527825 */ /* 0x048fe400078e0204 */
[----:B------:R3:W5:Y:S04]  /*0700*/  LDG.E R5, desc[UR4][R84.64] ;  /* 0x0000000454057981 */ /* 0x000768000c1e1900 */
[----:B------:R3:W5:Y:S01]  /*0710*/  LDG.E R138, desc[UR4][R82.64] ;  /* 0x00000004528a7981 */ /* 0x000762000c1e1900 */
[----:B------:R-:W-:Y:S01]  /*0720*/  BSSY B0, `(.L_x_3555) ;  /* 0x00000c4000007945 */ /* 0x000fe20003800000 */
[----:B-1----:R-:W-:-:S05]  /*0730*/  IMAD R0, R96, R137, RZ ;  /* 0x0000008960007224 */ /* 0x002fca00078e02ff */
[----:B------:R-:W-:-:S04]  /*0740*/  SHF.R.S32.HI R87, RZ, 0x1f, R0 ;  /* 0x0000001fff577819 */ /* 0x000fc80000011400 */
[----:B------:R-:W-:-:S04]  /*0750*/  LEA.HI R87, R87, R0, RZ, 0x2 ;  /* 0x0000000057577211 */ /* 0x000fc800078f10ff */
[----:B------:R-:W-:-:S04]  /*0760*/  LEA.HI.SX32 R133, R87, R18, 0x1e ;  /* 0x0000001257857211 */ /* 0x000fc800078ff2ff */
[C---:B------:R-:W-:Y:S01]  /*0770*/  IADD3 R107, R133.reuse, 0x80, RZ ;  /* 0x00000080856b7810 */ /* 0x040fe20007ffe0ff */
[C---:B------:R-:W-:Y:S02]  /*0780*/  VIADD R4, R133.reuse, 0x100 ;  /* 0x0000010085047836 */ /* 0x040fe40000000000 */
[----:B--2---:R-:W-:-:S04]  /*0790*/  IMAD.WIDE.U32 R114, R133, 0x10, R110 ;  /* 0x0000001085727825 */ /* 0x004fc800078e006e */
[----:B------:R-:W-:-:S04]  /*07a0*/  IMAD.WIDE.U32 R112, R107, 0x10, R110 ;  /* 0x000000106b707825 */ /* 0x000fc800078e006e */
[----:B------:R-:W-:Y:S01]  /*07b0*/  IMAD.WIDE.U32 R110, R4, 0x10, R110 ;  /* 0x00000010046e7825 */ /* 0x000fe200078e006e */
[----:B----4-:R-:W-:-:S13]  /*07c0*/  ISETP.GT.AND P4, PT, R80, RZ, PT ;  /* 0x000000ff5000720c */ /* 0x010fda0003f84270 */
[----:B---3--:R-:W-:Y:S05]  /*07d0*/  @P4 BRA `(.L_x_3556) ;  /* 0x0000000000684947 */ /* 0x008fea0003800000 */
[----:B-----5:R-:W-:Y:S01]  /*07e0*/  ISETP.GE.AND P5, PT, R138, 0x1, PT ;  /* 0x000000018a00780c */ /* 0x020fe20003fa6270 */
[----:B------:R-:W1:Y:S01]  /*07f0*/  LDC.64 R80, c[0x0][0x240] ;  /* 0x00009000ff507b82 */ /* 0x000e620000000a00 */
[----:B------:R-:W-:-:S05]  /*0800*/  IMAD.U32 R2, RZ, RZ, UR16 ;  /* 0x00000010ff027e24 */ /* 0x000fca000f8e00ff */
[----:B------:R-:W-:-:S06]  /*0810*/  ISETP.NE.U32.AND P0, PT, R2, RZ, PT ;  /* 0x000000ff0200720c */ /* 0x000fcc0003f05070 */
[----:B------:R-:W-:Y:S02]  /*0820*/  @P5 IADD3 R0, R138, -0x1, RZ ;  /* 0xffffffff8a005810 */ /* 0x000fe40007ffe0ff */
[----:B------:R-:W-:-:S03]  /*0830*/  @P5 LOP3.LUT R18, R97, 0x7f, RZ, 0xc0, !PT ;  /* 0x0000007f61125812 */ /* 0x000fc600078ec0ff */
[----:B------:R-:W-:-:S05]  /*0840*/  @P5 IMAD R0, R0, R137, RZ ;  /* 0x0000008900005224 */ /* 0x000fca00078e02ff */
[----:B------:R-:W-:-:S04]  /*0850*/  @P5 SHF.R.S32.HI R83, RZ, 0x1f, R0 ;  /* 0x0000001fff535819 */ /* 0x000fc80000011400 */
[----:B------:R-:W-:Y:S01]  /*0860*/  @P5 LEA.HI R85, R83, R0, RZ, 0x2 ;  /* 0x0000000053555211 */ /* 0x000fe200078f10ff */
[----:B------:R-:W-:Y:S01]  /*0870*/  HFMA2.MMA R83, -RZ, RZ, 0, 0 ;  /* 0x00000000ff537435 */ /* 0x000fe200000001ff */
[----:B------:R-:W-:-:S05]  /*0880*/  IMAD.U32 R0, RZ, RZ, UR17 ;  /* 0x00000011ff007e24 */ /* 0x000fca000f8e00ff */
[----:B------:R-:W-:Y:S02]  /*0890*/  @P5 LEA.HI.SX32 R83, R85, R18, 0x1e ;  /* 0x0000001255535211 */ /* 0x000fe400078ff2ff */
[----:B------:R-:W-:Y:S02]  /*08a0*/  ISETP.NE.AND.EX P0, PT, R0, RZ, PT, P0 ;  /* 0x000000ff0000720c */ /* 0x000fe40003f05300 */
[C---:B------:R-:W-:Y:S01]  /*08b0*/  IADD3 R85, R83.reuse, 0x80, RZ ;  /* 0x0000008053557810 */ /* 0x040fe20007ffe0ff */
[C---:B------:R-:W-:Y:S02]  /*08c0*/  VIADD R87, R83.reuse, 0x100 ;  /* 0x0000010053577836 */ /* 0x040fe40000000000 */
[----:B-1----:R-:W-:-:S04]  /*08d0*/  IMAD.WIDE.U32 R82, R83, 0x4, R80 ;  /* 0x0000000453527825 */ /* 0x002fc800078e0050 */
[--C-:B------:R-:W-:Y:S01]  /*08e0*/  IMAD.WIDE.U32 R84, R85, 0x4, R80.reuse ;  /* 0x0000000455547825 */ /* 0x100fe200078e0050 */
[----:B------:R1:W5:Y:S03]  /*08f0*/  LDG.E R135, desc[UR4][R82.64] ;  /* 0x0000000452877981 */ /* 0x000366000c1e1900 */
[----:B------:R-:W-:Y:S01]  /*0900*/  IMAD.WIDE.U32 R80, R87, 0x4, R80 ;  /* 0x0000000457507825 */ /* 0x000fe200078e0050 */
[----:B------:R1:W5:Y:S04]  /*0910*/  LDG.E R108, desc[UR4][R84.64] ;  /* 0x00000004546c7981 */ /* 0x000368000c1e1900 */
[----:B------:R1:W5:Y:S04]  /*0920*/  LDG.E R106, desc[UR4][R80.64] ;  /* 0x00000004506a7981 */ /* 0x000368000c1e1900 */
[----:B------:R1:W5:Y:S04]  /*0930*/  @P0 LDG.E.128 R36, desc[UR4][R114.64] ;  /* 0x0000000472240981 */ /* 0x000368000c1e1d00 */
[----:B------:R1:W5:Y:S04]  /*0940*/  @P0 LDG.E.128 R32, desc[UR4][R112.64] ;  /* 0x0000000470200981 */ /* 0x000368000c1e1d00 */
[----:B------:R1:W5:Y:S01]  /*0950*/  @P0 LDG.E.128 R28, desc[UR4][R110.64] ;  /* 0x000000046e1c0981 */ /* 0x000362000c1e1d00 */
[----:B------:R-:W-:Y:S01]  /*0960*/  CS2R R86, SRZ ;  /* 0x0000000000567805 */ /* 0x000fe2000001ff00 */
[----:B------:R-:W-:Y:S06]  /*0970*/  BRA `(.L_x_3557) ;  /* 0x0000000800787947 */ /* 0x000fec0003800000 */
.L_x_3556:
[----:B------:R-:W1:Y:S01]  /*0980*/  LDC.64 R86, c[0x0][0x250] ;  /* 0x00009400ff567b82 */ /* 0x000e620000000a00 */
[----:B------:R-:W-:Y:S02]  /*0990*/  IADD3 R0, R80, -0x1, RZ ;  /* 0xffffffff50007810 */ /* 0x000fe40007ffe0ff */
[----:B------:R-:W-:-:S03]  /*09a0*/  LOP3.LUT R18, R97, 0x7f, RZ, 0xc0, !PT ;  /* 0x0000007f61127812 */ /* 0x000fc600078ec0ff */
[----:B------:R-:W-:Y:S02]  /*09b0*/  IMAD R0, R0, R137, RZ ;  /* 0x0000008900007224 */ /* 0x000fe400078e02ff */
[----:B------:R-:W2:Y:S03]  /*09c0*/  LDC.64 R84, c[0x0][0x2b8] ;  /* 0x0000ae00ff547b82 */ /* 0x000ea60000000a00 */
[----:B------:R-:W-:-:S04]  /*09d0*/  SHF.R.S32.HI R81, RZ, 0x1f, R0 ;  /* 0x0000001fff517819 */ /* 0x000fc80000011400 */
[----:B------:R-:W-:Y:S01]  /*09e0*/  LEA.HI R81, R81, R0, RZ, 0x2 ;  /* 0x0000000051517211 */ /* 0x000fe200078f10ff */
[----:B------:R-:W3:Y:S03]  /*09f0*/  LDC.64 R2, c[0x0][0x238] ;  /* 0x00008e00ff027b82 */ /* 0x000ee60000000a00 */
[----:B------:R-:W-:Y:S01]  /*0a00*/  LEA.HI.SX32 R117, R81, R18, 0x1e ;  /* 0x0000001251757211 */ /* 0x000fe200078ff2ff */
[----:B-1----:R-:W-:Y:S01]  /*0a10*/  IMAD.WIDE R86, R96, 0x4, R86 ;  /* 0x0000000460567825 */ /* 0x002fe200078e0256 */
[----:B-----5:R-:W-:-:S03]  /*0a20*/  ISETP.GE.AND P5, PT, R138, 0x1, PT ;  /* 0x000000018a00780c */ /* 0x020fc60003fa6270 */
[----:B------:R-:W1:Y:S01]  /*0a30*/  LDC.64 R122, c[0x0][0x240] ;  /* 0x00009000ff7a7b82 */ /* 0x000e620000000a00 */
[----:B------:R-:W4:Y:S01]  /*0a40*/  LDG.E R126, desc[UR4][R86.64] ;  /* 0x00000004567e7981 */ /* 0x000f22000c1e1900 */
[----:B--2---:R-:W-:-:S04]  /*0a50*/  IMAD.WIDE.U32 R120, R117, 0x8, R84 ;  /* 0x0000000875787825 */ /* 0x004fc800078e0054 */
[----:B------:R-:W-:Y:S02]  /*0a60*/  VIADD R119, R117, 0x80 ;  /* 0x0000008075777836 */ /* 0x000fe40000000000 */
[--C-:B---3--:R-:W-:Y:S01]  /*0a70*/  IMAD.WIDE.U32 R80, R133, 0x10, R2.reuse ;  /* 0x0000001085507825 */ /* 0x108fe200078e0002 */
[----:B------:R-:W-:Y:S01]  /*0a80*/  IADD3 R117, R117, 0x100, RZ ;  /* 0x0000010075757810 */ /* 0x000fe20007ffe0ff */
[----:B------:R-:W2:Y:S02]  /*0a90*/  LDG.E.64 R120, desc[UR4][R120.64] ;  /* 0x0000000478787981 */ /* 0x000ea4000c1e1b00 */
[----:B------:R-:W-:Y:S02]  /*0aa0*/  IMAD.WIDE.U32 R88, R4, 0x10, R2 ;  /* 0x0000001004587825 */ /* 0x000fe400078e0002 */
[----:B------:R-:W3:Y:S02]  /*0ab0*/  LDG.E.128 R80, desc[UR4][R80.64] ;  /* 0x0000000450507981 */ /* 0x000ee4000c1e1d00 */
[----:B------:R-:W-:-:S02]  /*0ac0*/  IMAD.WIDE.U32 R118, R119, 0x8, R84 ;  /* 0x0000000877767825 */ /* 0x000fc400078e0054 */
[----:B------:R-:W3:Y:S02]  /*0ad0*/  LDG.E.128 R88, desc[UR4][R88.64] ;  /* 0x0000000458587981 */ /* 0x000ee4000c1e1d00 */
[----:B------:R-:W-:Y:S02]  /*0ae0*/  IMAD.WIDE.U32 R116, R117, 0x8, R84 ;  /* 0x0000000875747825 */ /* 0x000fe400078e0054 */
[----:B------:R-:W3:Y:S02]  /*0af0*/  LDG.E.64 R118, desc[UR4][R118.64] ;  /* 0x0000000476767981 */ /* 0x000ee4000c1e1b00 */
[----:B------:R-:W-:Y:S02]  /*0b00*/  IMAD.WIDE.U32 R84, R107, 0x10, R2 ;  /* 0x000000106b547825 */ /* 0x000fe400078e0002 */
[----:B------:R-:W3:Y:S04]  /*0b10*/  LDG.E.64 R116, desc[UR4][R116.64] ;  /* 0x0000000474747981 */ /* 0x000ee8000c1e1b00 */
[----:B------:R-:W3:Y:S01]  /*0b20*/  LDG.E.128 R84, desc[UR4][R84.64] ;  /* 0x0000000454547981 */ /* 0x000ee2000c1e1d00 */
[----:B------:R-:W-:-:S04]  /*0b30*/  @P5 VIADD R0, R138, 0xffffffff ;  /* 0xffffffff8a005836 */ /* 0x000fc80000000000 */
[----:B------:R-:W-:Y:S01]  /*0b40*/  @P5 IMAD R0, R0, R137, RZ ;  /* 0x0000008900005224 */ /* 0x000fe200078e02ff */
[----:B------:R-:W-:-:S04]  /*0b50*/  MOV R2, UR16 ;  /* 0x0000001000027c02 */ /* 0x000fc80008000f00 */
[----:B------:R-:W-:Y:S02]  /*0b60*/  @P5 SHF.R.S32.HI R3, RZ, 0x1f, R0 ;  /* 0x0000001fff035819 */ /* 0x000fe40000011400 */
[----:B------:R-:W-:Y:S02]  /*0b70*/  ISETP.NE.U32.AND P0, PT, R2, RZ, PT ;  /* 0x000000ff0200720c */ /* 0x000fe40003f05070 */
[----:B------:R-:W-:Y:S02]  /*0b80*/  @P5 LEA.HI R3, R3, R0, RZ, 0x2 ;  /* 0x0000000003035211 */ /* 0x000fe400078f10ff */
[----:B------:R-:W-:-:S04]  /*0b90*/  MOV R0, UR17 ;  /* 0x0000001100007c02 */ /* 0x000fc80008000f00 */
[----:B------:R-:W-:Y:S01]  /*0ba0*/  ISETP.NE.AND.EX P0, PT, R0, RZ, PT, P0 ;  /* 0x000000ff0000720c */ /* 0x000fe20003f05300 */
[----:B------:R-:W-:Y:S01]  /*0bb0*/  IMAD.MOV.U32 R125, RZ, RZ, RZ ;  /* 0x000000ffff7d7224 */ /* 0x000fe200078e00ff */
[----:B------:R-:W-:-:S04]  /*0bc0*/  @P5 LEA.HI.SX32 R125, R3, R18, 0x1e ;  /* 0x00000012037d5211 */ /* 0x000fc800078ff2ff */
[C---:B------:R-:W-:Y:S01]  /*0bd0*/  IADD3 R3, R125.reuse, 0x100, RZ ;  /* 0x000001007d037810 */ /* 0x040fe20007ffe0ff */
[----:B------:R-:W-:-:S06]  /*0be0*/  VIADD R109, R125, 0x80 ;  /* 0x000000807d6d7836 */ /* 0x000fcc0000000000 */
[----:B------:R-:W5:Y:S04]  /*0bf0*/  @P0 LDG.E.128 R36, desc[UR4][R114.64] ;  /* 0x0000000472240981 */ /* 0x000f68000c1e1d00 */
[----:B------:R-:W5:Y:S04]  /*0c00*/  @P0 LDG.E.128 R32, desc[UR4][R112.64] ;  /* 0x0000000470200981 */ /* 0x000f68000c1e1d00 */
[----:B------:R-:W5:Y:S01]  /*0c10*/  @P0 LDG.E.128 R28, desc[UR4][R110.64] ;  /* 0x000000046e1c0981 */ /* 0x000f62000c1e1d00 */
[----:B0-----:R-:W-:Y:S01]  /*0c20*/  ISETP.NE.AND P0, PT, R19, RZ, PT ;  /* 0x000000ff1300720c */ /* 0x001fe20003f05270 */
[----:B-1----:R-:W-:-:S04]  /*0c30*/  IMAD.WIDE.U32 R124, R125, 0x4, R122 ;  /* 0x000000047d7c7825 */ /* 0x002fc800078e007a */
[--C-:B------:R-:W-:Y:S01]  /*0c40*/  IMAD.WIDE.U32 R108, R109, 0x4, R122.reuse ;  /* 0x000000046d6c7825 */ /* 0x100fe200078e007a */
[----:B------:R-:W5:Y:S03]  /*0c50*/  LDG.E R135, desc[UR4][R124.64] ;  /* 0x000000047c877981 */ /* 0x000f66000c1e1900 */
[----:B------:R-:W-:Y:S02]  /*0c60*/  IMAD.WIDE.U32 R122, R3, 0x4, R122 ;  /* 0x00000004037a7825 */ /* 0x000fe400078e007a */
[----:B------:R-:W5:Y:S04]  /*0c70*/  LDG.E R108, desc[UR4][R108.64] ;  /* 0x000000046c6c7981 */ /* 0x000f68000c1e1900 */
[----:B------:R0:W5:Y:S01]  /*0c80*/  LDG.E R106, desc[UR4][R122.64] ;  /* 0x000000047a6a7981 */ /* 0x000162000c1e1900 */
[----:B----4-:R-:W-:Y:S01]  /*0c90*/  FSEL R134, R126, RZ, !P0 ;  /* 0x000000ff7e867208 */ /* 0x010fe20004000000 */
[----:B--2---:R-:W-:Y:S01]  /*0ca0*/  IMAD.MOV.U32 R126, RZ, RZ, R120 ;  /* 0x000000ffff7e7224 */ /* 0x004fe200078e0078 */
[----:B------:R-:W-:-:S03]  /*0cb0*/  SHF.R.U64 R129, R120, 0x10, R121 ;  /* 0x0000001078817819 */ /* 0x000fc60000001279 */
[C---:B---3--:R-:W-:Y:S01]  /*0cc0*/  FADD.FTZ R80, -R134.reuse, R80 ;  /* 0x0000005086507221 */ /* 0x048fe20000010100 */
[----:B------:R-:W-:Y:S01]  /*0cd0*/  FADD.FTZ R120, -R134, R81 ;  /* 0x0000005186787221 */ /* 0x000fe20000010100 */
[----:B------:R-:W-:Y:S02]  /*0ce0*/  IMAD.U32 R126, R126, 0x10000, RZ ;  /* 0x000100007e7e7824 */ /* 0x000fe400078e00ff */
[C---:B0-----:R-:W-:Y:S01]  /*0cf0*/  FADD.FTZ R122, -R134.reuse, R89 ;  /* 0x00000059867a7221 */ /* 0x041fe20000010100 */
[----:B------:R-:W-:Y:S01]  /*0d00*/  MOV R127, R121 ;  /* 0x00000079007f7202 */ /* 0x000fe20000000f00 */
[----:B------:R-:W-:Y:S01]  /*0d10*/  FADD.FTZ R114, -R134, R88 ;  /* 0x0000005886727221 */ /* 0x000fe20000010100 */
[C---:B------:R-:W-:Y:S01]  /*0d20*/  FMUL.FTZ R3, R5.reuse, R80 ;  /* 0x0000005005037220 */ /* 0x040fe20000410000 */
[----:B------:R-:W-:Y:S01]  /*0d30*/  SHF.R.U32.HI R121, RZ, 0x10, R121 ;  /* 0x00000010ff797819 */ /* 0x000fe20000011679 */
[----:B------:R-:W-:Y:S01]  /*0d40*/  FMUL.FTZ R88, R5, R120 ;  /* 0x0000007805587220 */ /* 0x000fe20000410000 */
[----:B------:R-:W-:Y:S01]  /*0d50*/  SHF.L.U32 R80, R129, 0x10, RZ ;  /* 0x0000001081507819 */ /* 0x000fe200000006ff */
[----:B------:R-:W-:Y:S01]  /*0d60*/  FMUL.FTZ R120, R5, R122 ;  /* 0x0000007a05787220 */ /* 0x000fe20000410000 */
[----:B------:R-:W-:-:S02]  /*0d70*/  IMAD.MOV.U32 R81, RZ, RZ, R118 ;  /* 0x000000ffff517224 */ /* 0x000fc400078e0076 */
[-C--:B------:R-:W-:Y:S01]  /*0d80*/  FMUL.FTZ R122, R95, R126.reuse ;  /* 0x0000007e5f7a7220 */ /* 0x080fe20000410000 */
[C---:B------:R-:W-:Y:S01]  /*0d90*/  FADD.FTZ R82, -R134.reuse, R82 ;  /* 0x0000005286527221 */ /* 0x040fe20000010100 */
[----:B------:R-:W-:Y:S01]  /*0da0*/  FADD.FTZ R112, -R134, R83 ;  /* 0x0000005386707221 */ /* 0x000fe20000010100 */
[----:B------:R-:W-:Y:S01]  /*0db0*/  SHF.R.U64 R128, R118, 0x10, R119 ;  /* 0x0000001076807819 */ /* 0x000fe20000001277 */
[----:B------:R-:W-:Y:S01]  /*0dc0*/  IMAD.MOV.U32 R110, RZ, RZ, R116 ;  /* 0x000000ffff6e7224 */ /* 0x000fe200078e0074 */
[----:B------:R-:W-:Y:S01]  /*0dd0*/  MOV R83, R119 ;  /* 0x0000007700537202 */ /* 0x000fe20000000f00 */
[----:B------:R-:W-:Y:S01]  /*0de0*/  FADD.FTZ R124, -R134, R90 ;  /* 0x0000005a867c7221 */ /* 0x000fe20000010100 */
[----:B------:R-:W-:Y:S01]  /*0df0*/  SHF.R.U64 R115, R116, 0x10, R117 ;  /* 0x0000001074737819 */ /* 0x000fe20000001275 */
[----:B------:R-:W-:Y:S01]  /*0e00*/  FADD.FTZ R116, -R134, R85 ;  /* 0x0000005586747221 */ /* 0x000fe20000010100 */
[----:B------:R-:W-:Y:S01]  /*0e10*/  SHF.L.U32 R123, R121, 0x10, RZ ;  /* 0x00000010797b7819 */ /* 0x000fe200000006ff */
[----:B------:R-:W-:Y:S01]  /*0e20*/  FADD.FTZ R68, R68, R126 ;  /* 0x0000007e44447221 */ /* 0x000fe20000010000 */
[----:B------:R-:W-:Y:S01]  /*0e30*/  FFMA.FTZ R44, R3, R126, R44 ;  /* 0x0000007e032c7223 */ /* 0x000fe2000001002c */
[----:B------:R-:W-:Y:S01]  /*0e40*/  FADD.FTZ R69, R69, R80 ;  /* 0x0000005045457221 */ /* 0x000fe20000010000 */
[-C--:B------:R-:W-:Y:S01]  /*0e50*/  FFMA.FTZ R45, R88, R80.reuse, R45 ;  /* 0x00000050582d7223 */ /* 0x080fe2000001002d */
[----:B------:R-:W-:Y:S01]  /*0e60*/  FMUL.FTZ R121, R17, R80 ;  /* 0x0000005011797220 */ /* 0x000fe20000410000 */
[----:B------:R-:W-:-:S02]  /*0e70*/  IMAD.U32 R127, R127, 0x10000, RZ ;  /* 0x000100007f7f7824 */ /* 0x000fc400078e00ff */
[----:B------:R-:W-:Y:S01]  /*0e80*/  FADD.FTZ R80, RZ, R122 ;  /* 0x0000007aff507221 */ /* 0x000fe20000010000 */
[----:B------:R-:W-:Y:S02]  /*0e90*/  IMAD.U32 R126, R81, 0x10000, RZ ;  /* 0x00010000517e7824 */ /* 0x000fe400078e00ff */
[----:B------:R-:W-:Y:S01]  /*0ea0*/  FMUL.FTZ R89, R5, R82 ;  /* 0x0000005205597220 */ /* 0x000fe20000410000 */
[----:B------:R-:W-:Y:S01]  /*0eb0*/  FFMA.FTZ R81, R3, R122, RZ ;  /* 0x0000007a03517223 */ /* 0x000fe200000100ff */
[----:B------:R-:W-:Y:S01]  /*0ec0*/  SHF.R.U32.HI R125, RZ, 0x10, R119 ;  /* 0x00000010ff7d7819 */ /* 0x000fe20000011677 */
[----:B------:R-:W-:Y:S01]  /*0ed0*/  FADD.FTZ R84, -R134, R84 ;  /* 0x0000005486547221 */ /* 0x000fe20000010100 */
[----:B------:R-:W-:Y:S01]  /*0ee0*/  SHF.L.U32 R82, R128, 0x10, RZ ;  /* 0x0000001080527819 */ /* 0x000fe200000006ff */
[C---:B------:R-:W-:Y:S01]  /*0ef0*/  FMUL.FTZ R90, R5.reuse, R112 ;  /* 0x00000070055a7220 */ /* 0x040fe20000410000 */
[C---:B------:R-:W-:Y:S01]  /*0f00*/  FMUL.FTZ R116, R5.reuse, R116 ;  /* 0x0000007405747220 */ /* 0x040fe20000410000 */
[----:B------:R-:W-:Y:S01]  /*0f10*/  FMUL.FTZ R119, R5, R124 ;  /* 0x0000007c05777220 */ /* 0x000fe20000410000 */
[----:B------:R-:W-:-:S02]  /*0f20*/  IMAD.U32 R85, R83, 0x10000, RZ ;  /* 0x0001000053557824 */ /* 0x000fc400078e00ff */
[-C--:B------:R-:W-:Y:S01]  /*0f30*/  FMUL.FTZ R124, R94, R127.reuse ;  /* 0x0000007f5e7c7220 */ /* 0x080fe20000410000 */
[----:B------:R-:W-:Y:S01]  /*0f40*/  FADD.FTZ R83, R80, R121 ;  /* 0x0000007950537221 */ /* 0x000fe20000010000 */
[C---:B------:R-:W-:Y:S01]  /*0f50*/  FADD.FTZ R86, -R134.reuse, R86 ;  /* 0x0000005686567221 */ /* 0x040fe20000010100 */
[----:B------:R-:W-:Y:S01]  /*0f60*/  FADD.FTZ R118, -R134, R87 ;  /* 0x0000005786767221 */ /* 0x000fe20000010100 */
[----:B------:R-:W-:Y:S01]  /*0f70*/  FADD.FTZ R70, R70, R127 ;  /* 0x0000007f46467221 */ /* 0x000fe20000010000 */
[----:B------:R-:W-:Y:S01]  /*0f80*/  FFMA.FTZ R46, R89, R127, R46 ;  /* 0x0000007f592e7223 */ /* 0x000fe2000001002e */
[----:B------:R-:W-:Y:S01]  /*0f90*/  FFMA.FTZ R80, R88, R121, R81 ;  /* 0x0000007958507223 */ /* 0x000fe20000010051 */
[----:B------:R-:W-:Y:S01]  /*0fa0*/  FADD.FTZ R134, -R134, R91 ;  /* 0x0000005b86867221 */ /* 0x000fe20000010100 */
[----:B------:R-:W-:Y:S01]  /*0fb0*/  SHF.L.U32 R127, R125, 0x10, RZ ;  /* 0x000000107d7f7819 */ /* 0x000fe200000006ff */
        /* <DEDUP_REMOVED lines=16> */
[C---:B------:R-:W-:Y:S01]  /*10c0*/  FMUL.FTZ R118, R5.reuse, R118 ;  /* 0x0000007605767220 */ /* 0x040fe20000410000 */
[----:B------:R-:W-:Y:S01]  /*10d0*/  FMUL.FTZ R128, R92, R85 ;  /* 0x000000555c807220 */ /* 0x000fe20000410000 */
[----:B------:R-:W-:Y:S01]  /*10e0*/  FADD.FTZ R83, R80, R125 ;  /* 0x0000007d50537221 */ /* 0x000fe20000010000 */
[----:B------:R-:W-:Y:S01]  /*10f0*/  FMUL.FTZ R109, R5, R86 ;  /* 0x00000056056d7220 */ /* 0x000fe20000410000 */
[----:B------:R-:W-:Y:S01]  /*1100*/  FFMA.FTZ R80, R116, R125, R81 ;  /* 0x0000007d74507223 */ /* 0x000fe20000010051 */
[----:B------:R-:W-:Y:S01]  /*1110*/  FADD.FTZ R55, R55, R127 ;  /* 0x0000007f37377221 */ /* 0x000fe20000010000 */
[-C--:B------:R-:W-:Y:S01]  /*1120*/  FFMA.FTZ R51, R118, R127.reuse, R51 ;  /* 0x0000007f76337223 */ /* 0x080fe20000010033 */
[----:B------:R-:W-:Y:S02]  /*1130*/  IMAD.U32 R110, R110, 0x10000, RZ ;  /* 0x000100006e6e7824 */ /* 0x000fe400078e00ff */
[----:B------:R-:W-:Y:S01]  /*1140*/  FMUL.FTZ R127, R14, R127 ;  /* 0x0000007f0e7f7220 */ /* 0x000fe20000410000 */
[----:B------:R-:W-:Y:S01]  /*1150*/  FADD.FTZ R82, R83, R128 ;  /* 0x0000008053527221 */ /* 0x000fe20000010000 */
[----:B------:R-:W-:Y:S01]  /*1160*/  FFMA.FTZ R81, R109, R128, R80 ;  /* 0x000000806d517223 */ /* 0x000fe20000010050 */
[----:B------:R-:W-:Y:S01]  /*1170*/  SHF.L.U32 R84, R115, 0x10, RZ ;  /* 0x0000001073547819 */ /* 0x000fe200000006ff */
[----:B------:R-:W-:Y:S01]  /*1180*/  FMUL.FTZ R130, R27, R110 ;  /* 0x0000006e1b827220 */ /* 0x000fe20000410000 */
[----:B------:R-:W-:Y:S01]  /*1190*/  MOV R111, R117 ;  /* 0x00000075006f7202 */ /* 0x000fe20000000f00 */
[----:B------:R-:W-:Y:S01]  /*11a0*/  FADD.FTZ R83, R82, R127 ;  /* 0x0000007f52537221 */ /* 0x000fe20000010000 */
[----:B------:R-:W-:Y:S01]  /*11b0*/  SHF.R.U32.HI R113, RZ, 0x10, R117 ;  /* 0x00000010ff717819 */ /* 0x000fe20000011675 */
[----:B------:R-:W-:Y:S01]  /*11c0*/  FMUL.FTZ R117, R5, R114 ;  /* 0x0000007205757220 */ /* 0x000fe20000410000 */
[----:B------:R-:W-:Y:S01]  /*11d0*/  FFMA.FTZ R82, R118, R127, R81 ;  /* 0x0000007f76527223 */ /* 0x000fe20000010051 */
[----:B------:R-:W-:Y:S01]  /*11e0*/  FMUL.FTZ R129, R13, R84 ;  /* 0x000000540d817220 */ /* 0x000fe20000410000 */
[----:B------:R-:W-:Y:S01]  /*11f0*/  FADD.FTZ R80, R83, R130 ;  /* 0x0000008253507221 */ /* 0x000fe20000010000 */
[----:B------:R-:W-:-:S02]  /*1200*/  IMAD.U32 R111, R111, 0x10000, RZ ;  /* 0x000100006f6f7824 */ /* 0x000fc400078e00ff */
        /* <DEDUP_REMOVED lines=21> */
.L_x_3557:
[----:B------:R-:W-:Y:S05]  /*1360*/  BSYNC B0 ;  /* 0x0000000000007941 */ /* 0x000fea0003800000 */
.L_x_3555:
[----:B------:R-:W-:Y:S01]  /*1370*/  LOP3.LUT P6, RZ, R136, 0xff, RZ, 0xc0, !PT ;  /* 0x000000ff88ff7812 */ /* 0x000fe200078cc0ff */
[----:B------:R-:W-:Y:S01]  /*1380*/  UMOV UR6, 0xffffffff ;  /* 0xffffffff00067882 */ /* 0x000fe20000000000 */
[----:B-1----:R-:W-:Y:S02]  /*1390*/  SHF.R.U32.HI R83, RZ, 0x5, R97 ;  /* 0x00000005ff537819 */ /* 0x002fe40000011661 */
        /* <DEDUP_REMOVED lines=22> */
.L_x_3628:
[----:B------:R-:W4:Y:S01]  /*1500*/  S2R R85, SR_CgaCtaId ;  /* 0x0000000000557919 */ /* 0x000f220000008800 */
[----:B------:R-:W-:Y:S01]  /*1510*/  MOV R84, 0x400 ;  /* 0x0000040000547802 */ /* 0x000fe20000000f00 */
[----:B--2---:R-:W-:Y:S01]  /*1520*/  FADD.FTZ R112, R86, R113 ;  /* 0x0000007156707221 */ /* 0x004fe20000010000 */
[----:B------:R-:W-:Y:S01]  /*1530*/  @!P0 LOP3.LUT R83, R83, 0x3, RZ, 0xc0, !PT ;  /* 0x0000000353538812 */ /* 0x000fe200078ec0ff */
[----:B---3--:R-:W-:Y:S01]  /*1540*/  FADD.FTZ R113, R87, R114 ;  /* 0x0000007257717221 */ /* 0x008fe20000010000 */
[----:B------:R-:W2:Y:S01]  /*1550*/  @P5 LDC.64 R80, c[0x0][0x220] ;  /* 0x00008800ff505b82 */ /* 0x000ea20000000a00 */
[----:B------:R-:W-:Y:S01]  /*1560*/  @P5 IADD3 R138, R138, -0x1, RZ ;  /* 0xffffffff8a8a5810 */ /* 0x000fe20007ffe0ff */
[----:B------:R-:W-:Y:S05]  /*1570*/  WARPSYNC.ALL ;  /* 0x0000000000007948 */ /* 0x000fea0003800000 */
[----:B------:R-:W-:Y:S01]  /*1580*/  @!P0 IADD3 R83, R82, R83, RZ ;  /* 0x0000005352538210 */ /* 0x000fe20007ffe0ff */
[----:B------:R-:W-:Y:S01]  /*1590*/  @P5 IMAD R138, R138, R137, RZ ;  /* 0x000000898a8a5224 */ /* 0x000fe200078e02ff */
[----:B------:R-:W-:Y:S01]  /*15a0*/  @P5 LOP3.LUT R18, R97, 0x7f, RZ, 0xc0, !PT ;  /* 0x0000007f61125812 */ /* 0x000fe200078ec0ff */
[----:B------:R-:W-:-:S03]  /*15b0*/  IMAD.MOV.U32 R115, RZ, RZ, RZ ;  /* 0x000000ffff737224 */ /* 0x000fc600078e00ff */
[----:B------:R-:W-:-:S04]  /*15c0*/  @P5 SHF.R.S32.HI R111, RZ, 0x1f, R138 ;  /* 0x0000001fff6f5819 */ /* 0x000fc8000001148a */
[----:B------:R-:W-:-:S04]  /*15d0*/  @P5 LEA.HI R111, R111, R138, RZ, 0x2 ;  /* 0x0000008a6f6f5211 */ /* 0x000fc800078f10ff */
[----:B------:R-:W-:-:S05]  /*15e0*/  @P5 LEA.HI.SX32 R115, R111, R18, 0x1e ;  /* 0x000000126f735211 */ /* 0x000fca00078ff2ff */
[----:B--2---:R-:W-:Y:S01]  /*15f0*/  @P5 IMAD.WIDE.U32 R110, R115, 0x8, R80 ;  /* 0x00000008736e5825 */ /* 0x004fe200078e0050 */
[----:B----4-:R-:W-:-:S05]  /*1600*/  LEA R84, R85, R84, 0x18 ;  /* 0x0000005455547211 */ /* 0x010fca00078ec0ff */
[----:B------:R-:W-:-:S05]  /*1610*/  @!P0 IMAD R114, R83, 0x8, R84 ;  /* 0x0000000853728824 */ /* 0x000fca00078e0254 */
[----:B------:R-:W-:Y:S01]  /*1620*/  @!P0 STS.64 [R114+0x1800], R112 ;  /* 0x0018007072008388 */ /* 0x000fe20000000a00 */
[----:B------:R-:W-:Y:S06]  /*1630*/  BAR.SYNC.DEFER_BLOCKING 0x0 ;  /* 0x0000000000007b1d */ /* 0x000fec0000010000 */
[----:B------:R-:W2:Y:S01]  /*1640*/  @P5 LDG.E.64 R110, desc[UR4][R110.64] ;  /* 0x000000046e6e5981 */ /* 0x000ea2000c1e1b00 */
[----:B------:R-:W-:Y:S01]  /*1650*/  LEA R136, R82, R84, 0x3 ;  /* 0x0000005452887211 */ /* 0x000fe200078e18ff */
[----:B------:R-:W-:Y:S01]  /*1660*/  BSSY B0, `(.L_x_3559) ;  /* 0x000002c000007945 */ /* 0x000fe20003800000 */
[----:B------:R-:W-:-:S02]  /*1670*/  ISETP.NE.U32.AND P0, PT, RZ, UR12, PT ;  /* 0x0000000cff007c0c */ /* 0x000fc4000bf05070 */
[----:B------:R-:W-:Y:S01]  /*1680*/  @!P4 ISETP.NE.U32.AND P1, PT, R2, RZ, PT ;  /* 0x000000ff0200c20c */ /* 0x000fe20003f25070 */
[----:B------:R-:W3:Y:S01]  /*1690*/  LDS.128 R80, [R136+0x1800] ;  /* 0x0018000088507984 */ /* 0x000ee20000000c00 */
[----:B------:R-:W-:Y:S02]  /*16a0*/  ISETP.NE.AND.EX P0, PT, RZ, UR13, PT, P0 ;  /* 0x0000000dff007c0c */ /* 0x000fe4000bf05300 */
[----:B------:R-:W-:Y:S01]  /*16b0*/  @!P4 ISETP.NE.AND.EX P1, PT, R0, RZ, PT, P1 ;  /* 0x000000ff0000c20c */ /* 0x000fe20003f25310 */
[----:B-1----:R1:W4:Y:S01]  /*16c0*/  LDS.128 R84, [R136+0x1810] ;  /* 0x0018100088547984 */ /* 0x0023220000000c00 */
[C---:B------:R-:W-:Y:S02]  /*16d0*/  @!P4 ISETP.NE.U32.AND P2, PT, R2.reuse, RZ, PT ;  /* 0x000000ff0200c20c */ /* 0x040fe40003f45070 */
[----:B------:R-:W-:Y:S02]  /*16e0*/  @!P4 ISETP.NE.U32.AND P3, PT, R2, RZ, PT ;  /* 0x000000ff0200c20c */ /* 0x000fe40003f65070 */
[----:B-----5:R-:W-:-:S02]  /*16f0*/  @!P4 FSEL R139, R36, RZ, P1 ;  /* 0x000000ff248bc208 */ /* 0x020fc40000800000 */
[----:B------:R-:W-:Y:S02]  /*1700*/  @!P4 ISETP.NE.AND.EX P2, PT, R0, RZ, PT, P2 ;  /* 0x000000ff0000c20c */ /* 0x000fe40003f45320 */
[----:B------:R-:W-:Y:S02]  /*1710*/  @!P4 ISETP.NE.U32.AND P1, PT, R2, RZ, PT ;  /* 0x000000ff0200c20c */ /* 0x000fe40003f25070 */
[C---:B------:R-:W-:Y:S02]  /*1720*/  @!P4 ISETP.NE.AND.EX P3, PT, R0.reuse, RZ, PT, P3 ;  /* 0x000000ff0000c20c */ /* 0x040fe40003f65330 */
[----:B------:R-:W-:-:S04]  /*1730*/  @!P4 ISETP.NE.AND.EX P1, PT, R0, RZ, PT, P1 ;  /* 0x000000ff0000c20c */ /* 0x000fc80003f25310 */
[----:B-1----:R-:W-:Y:S01]  /*1740*/  @!P4 FSEL R136, R39, RZ, P1 ;  /* 0x000000ff2788c208 */ /* 0x002fe20000800000 */
[----:B---3--:R-:W-:Y:S01]  /*1750*/  FADD.FTZ R137, RZ, R80 ;  /* 0x00000050ff897221 */ /* 0x008fe20000010000 */
[----:B------:R-:W-:-:S03]  /*1760*/  FADD.FTZ R80, RZ, R81 ;  /* 0x00000051ff507221 */ /* 0x000fc60000010000 */
[----:B------:R-:W-:Y:S01]  /*1770*/  FADD.FTZ R137, R82, R137 ;  /* 0x0000008952897221 */ /* 0x000fe20000010000 */
[----:B------:R-:W-:Y:S01]  /*1780*/  FADD.FTZ R80, R83, R80 ;  /* 0x0000005053507221 */ /* 0x000fe20000010000 */
[----:B------:R-:W-:Y:S02]  /*1790*/  @!P4 FSEL R83, R38, RZ, P2 ;  /* 0x000000ff2653c208 */ /* 0x000fe40001000000 */
[----:B----4-:R-:W-:Y:S01]  /*17a0*/  FADD.FTZ R137, R137, R84 ;  /* 0x0000005489897221 */ /* 0x010fe20000010000 */
[----:B------:R-:W-:Y:S01]  /*17b0*/  FADD.FTZ R80, R80, R85 ;  /* 0x0000005550507221 */ /* 0x000fe20000010000 */
[----:B0-----:R-:W-:Y:S02]  /*17c0*/  ISETP.NE.AND P2, PT, R19, RZ, PT ;  /* 0x000000ff1300720c */ /* 0x001fe40003f45270 */
[----:B------:R-:W-:Y:S01]  /*17d0*/  FADD.FTZ R86, R86, R137 ;  /* 0x0000008956567221 */ /* 0x000fe20000010000 */
[----:B------:R-:W-:Y:S01]  /*17e0*/  FADD.FTZ R87, R87, R80 ;  /* 0x0000005057577221 */ /* 0x000fe20000010000 */
[----:B------:R-:W-:-:S02]  /*17f0*/  @!P4 FSEL R82, R37, RZ, P3 ;  /* 0x000000ff2552c208 */ /* 0x000fc40001800000 */
[----:B------:R-:W-:Y:S01]  /*1800*/  FMUL.FTZ R86, R86, UR8 ;  /* 0x0000000856567c20 */ /* 0x000fe20008410000 */
[----:B------:R-:W-:Y:S01]  /*1810*/  @!P4 ISETP.NE.U32.AND P3, PT, R2, RZ, PT ;  /* 0x000000ff0200c20c */ /* 0x000fe20003f65070 */
[----:B------:R-:W-:-:S03]  /*1820*/  FMUL.FTZ R113, R87, UR8 ;  /* 0x0000000857717c20 */ /* 0x000fc60008410000 */
[----:B------:R-:W-:Y:S02]  /*1830*/  FSEL R112, R86, RZ, !P2 ;  /* 0x000000ff56707208 */ /* 0x000fe40005000000 */
[C---:B--2---:R-:W-:Y:S02]  /*1840*/  @P5 SHF.R.U64 R81, R110.reuse, 0x10, R111 ;  /* 0x000000106e515819 */ /* 0x044fe4000000126f */
[----:B------:R-:W-:Y:S02]  /*1850*/  @P5 PRMT R104, R111, 0x7610, R104 ;  /* 0x000076106f685816 */ /* 0x000fe40000000068 */
[----:B------:R-:W-:Y:S02]  /*1860*/  @P5 PRMT R103, R81, 0x7610, R103 ;  /* 0x0000761051675816 */ /* 0x000fe40000000067 */
[----:B------:R-:W0:Y:S01]  /*1870*/  @P0 LDC.64 R80, c[0x0][0x308] ;  /* 0x0000c200ff500b82 */ /* 0x000e220000000a00 */
[----:B------:R-:W-:Y:S02]  /*1880*/  @P5 SHF.R.U32.HI R111, RZ, 0x10, R111 ;  /* 0x00000010ff6f5819 */ /* 0x000fe4000001166f */
[----:B------:R-:W-:-:S02]  /*1890*/  @P5 PRMT R102, R110, 0x7610, R102 ;  /* 0x000076106e665816 */ /* 0x000fc40000000066 */
[----:B------:R-:W-:Y:S01]  /*18a0*/  @P5 PRMT R105, R111, 0x7610, R105 ;  /* 0x000076106f695816 */ /* 0x000fe20000000069 */
[----:B------:R-:W-:Y:S06]  /*18b0*/  @!P4 BRA `(.L_x_3560) ;  /* 0x000000000018c947 */ /* 0x000fec0003800000 */
[----:B------:R-:W-:Y:S01]  /*18c0*/  ISETP.NE.U32.AND P1, PT, R2, RZ, PT ;  /* 0x000000ff0200720c */ /* 0x000fe20003f25070 */
[----:B------:R-:W-:-:S03]  /*18d0*/  FFMA.FTZ R85, R3, R113, R112 ;  /* 0x0000007103557223 */ /* 0x000fc60000010070 */
[----:B------:R-:W-:Y:S01]  /*18e0*/  ISETP.NE.AND.EX P1, PT, R0, RZ, PT, P1 ;  /* 0x000000ff0000720c */ /* 0x000fe20003f25310 */
[----:B------:R-:W-:-:S04]  /*18f0*/  FADD.FTZ R84, R122, -R85 ;  /* 0x800000557a547221 */ /* 0x000fc80000010000 */
[----:B------:R-:W-:-:S08]  /*1900*/  FMUL.FTZ R139, R5, R84 ;  /* 0x00000054058b7220 */ /* 0x000fd00000410000 */
[----:B------:R-:W-:-:S07]  /*1910*/  @P1 FADD.FTZ R139, R36, R139 ;  /* 0x0000008b248b1221 */ /* 0x000fce0000010000 */
.L_x_3560:
[----:B------:R-:W-:Y:S05]  /*1920*/  BSYNC B0 ;  /* 0x0000000000007941 */ /* 0x000fea0003800000 */
.L_x_3559:
[----:B------:R-:W-:Y:S04]  /*1930*/  BSSY B0, `(.L_x_3561) ;  /* 0x000000d000007945 */ /* 0x000fe80003800000 */
[----:B------:R-:W-:Y:S05]  /*1940*/  @!P5 BRA `(.L_x_3562) ;  /* 0x00000000002cd947 */ /* 0x000fea0003800000 */
[----:B------:R-:W-:Y:S01]  /*1950*/  LOP3.LUT P1, RZ, R135, 0xff, RZ, 0xc0, !PT ;  /* 0x000000ff87ff7812 */ /* 0x000fe2000782c0ff */
[----:B------:R-:W-:Y:S01]  /*1960*/  FMUL.FTZ R84, R139, UR11 ;  /* 0x0000000b8b547c20 */ /* 0x000fe20008410000 */
[----:B------:R-:W-:Y:S01]  /*1970*/  IMAD.MOV.U32 R85, RZ, RZ, RZ ;  /* 0x000000ffff557224 */ /* 0x000fe200078e00ff */
        /* <DEDUP_REMOVED lines=8> */
.L_x_3562:
[----:B------:R-:W-:Y:S05]  /*1a00*/  BSYNC B0 ;  /* 0x0000000000007941 */ /* 0x000fea0003800000 */
.L_x_3561:
        /* <DEDUP_REMOVED lines=8> */
.L_x_3564:
[----:B------:R-:W-:Y:S05]  /*1a90*/  BSYNC B0 ;  /* 0x0000000000007941 */ /* 0x000fea0003800000 */
.L_x_3563:
[----:B------:R-:W-:Y:S04]  /*1aa0*/  BSSY B0, `(.L_x_3565) ;  /* 0x000000c000007945 */ /* 0x000fe80003800000 */
[----:B------:R-:W-:Y:S05]  /*1ab0*/  @!P5 BRA `(.L_x_3566) ;  /* 0x000000000028d947 */ /* 0x000fea0003800000 */
[----:B------:R-:W-:Y:S01]  /*1ac0*/  LOP3.LUT P1, RZ, R135, 0xff00, RZ, 0xc0, !PT ;  /* 0x0000ff0087ff7812 */ /* 0x000fe2000782c0ff */
[----:B------:R-:W-:-:S04]  /*1ad0*/  FMUL.FTZ R84, R82, UR11 ;  /* 0x0000000b52547c20 */ /* 0x000fc80008410000 */
[----:B------:R-:W-:Y:S01]  /*1ae0*/  FMUL.FTZ R87, R84, UR10 ;  /* 0x0000000a54577c20 */ /* 0x000fe20008410000 */
[----:B------:R-:W-:-:S07]  /*1af0*/  CS2R R84, SRZ ;  /* 0x0000000000547805 */ /* 0x000fce000001ff00 */
[----:B------:R-:W-:Y:S01]  /*1b00*/  @P1 SHF.L.U32 R86, R103, 0x10, RZ ;  /* 0x0000001067561819 */ /* 0x000fe200000006ff */
[----:B------:R-:W-:-:S04]  /*1b10*/  @P1 FMUL.FTZ R85, R11, R87 ;  /* 0x000000570b551220 */ /* 0x000fc80000410000 */
[----:B------:R-:W-:Y:S01]  /*1b20*/  @P1 FMUL.FTZ R84, R87, R86 ;  /* 0x0000005657541220 */ /* 0x000fe20000410000 */
[----:B------:R-:W-:-:S03]  /*1b30*/  F2FP.BF16.F32.PACK_AB R85, RZ, R85 ;  /* 0x00000055ff55723e */ /* 0x000fc600000010ff */
[----:B------:R-:W-:Y:S01]  /*1b40*/  FADD.FTZ R57, R57, R84 ;  /* 0x0000005439397221 */ /* 0x000fe20000010000 */
[----:B------:R-:W-:-:S07]  /*1b50*/  PRMT R99, R85, 0x7610, R99 ;  /* 0x0000761055637816 */ /* 0x000fce0000000063 */
.L_x_3566:
[----:B------:R-:W-:Y:S05]  /*1b60*/  BSYNC B0 ;  /* 0x0000000000007941 */ /* 0x000fea0003800000 */
.L_x_3565:
        /* <DEDUP_REMOVED lines=8> */
.L_x_3568:
[----:B------:R-:W-:Y:S05]  /*1bf0*/  BSYNC B0 ;  /* 0x0000000000007941 */ /* 0x000fea0003800000 */
.L_x_3567:
[----:B------:R-:W-:Y:S04]  /*1c00*/  BSSY B0, `(.L_x_3569) ;  /* 0x000000d000007945 */ /* 0x000fe80003800000 */
[----:B------:R-:W-:Y:S05]  /*1c10*/  @!P5 BRA `(.L_x_3570) ;  /* 0x00000000002cd947 */ /* 0x000fea0003800000 */
[----:B------:R-:W-:Y:S01]  /*1c20*/  LOP3.LUT P1, RZ, R135, 0xff0000, RZ, 0xc0, !PT ;  /* 0x00ff000087ff7812 */ /* 0x000fe2000782c0ff */
[----:B------:R-:W-:Y:S01]  /*1c30*/  FMUL.FTZ R84, R83, UR11 ;  /* 0x0000000b53547c20 */ /* 0x000fe20008410000 */
[----:B------:R-:W-:Y:S01]  /*1c40*/  IMAD.MOV.U32 R85, RZ, RZ, RZ ;  /* 0x000000ffff557224 */ /* 0x000fe200078e00ff */
        /* <DEDUP_REMOVED lines=8> */
.L_x_3570:
[----:B------:R-:W-:Y:S05]  /*1cd0*/  BSYNC B0 ;  /* 0x0000000000007941 */ /* 0x000fea0003800000 */
.L_x_3569:
        /* <DEDUP_REMOVED lines=8> */
.L_x_3572:
[----:B------:R-:W-:Y:S05]  /*1d60*/  BSYNC B0 ;  /* 0x0000000000007941 */ /* 0x000fea0003800000 */
.L_x_3571:
        /* <DEDUP_REMOVED lines=12> */
.L_x_3574:
[----:B------:R-:W-:Y:S05]  /*1e30*/  BSYNC B0 ;  /* 0x0000000000007941 */ /* 0x000fea0003800000 */
.L_x_3573:
[----:B------:R-:W-:Y:S01]  /*1e40*/  @!P4 ISETP.NE.AND.EX P3, PT, R0, RZ, PT, P3 ;  /* 0x000000ff0000c20c */ /* 0x000fe20003f65330 */
[----:B0-----:R-:W-:Y:S01]  /*1e50*/  @P0 IMAD.WIDE.U32 R110, R133, 0x10, R80 ;  /* 0x00000010856e0825 */ /* 0x001fe200078e0050 */
[----:B------:R-:W0:Y:S01]  /*1e60*/  @P0 LDC.64 R86, c[0x0][0x308] ;  /* 0x0000c200ff560b82 */ /* 0x000e220000000a00 */
[----:B------:R-:W-:Y:S01]  /*1e70*/  @!P4 ISETP.NE.U32.AND P1, PT, R2, RZ, PT ;  /* 0x000000ff0200c20c */ /* 0x000fe20003f25070 */
[----:B------:R-:W-:Y:S01]  /*1e80*/  BSSY B0, `(.L_x_3575) ;  /* 0x000001d000007945 */ /* 0x000fe20003800000 */
[----:B------:R-:W-:Y:S02]  /*1e90*/  @!P4 FSEL R137, R32, RZ, P3 ;  /* 0x000000ff2089c208 */ /* 0x000fe40001800000 */
[----:B------:R-:W-:Y:S02]  /*1ea0*/  ISETP.NE.U32.AND P3, PT, RZ, UR12, PT ;  /* 0x0000000cff007c0c */ /* 0x000fe4000bf65070 */
[----:B------:R-:W-:Y:S01]  /*1eb0*/  @!P4 ISETP.NE.U32.AND P2, PT, R2, RZ, PT ;  /* 0x000000ff0200c20c */ /* 0x000fe20003f45070 */
[----:B------:R-:W1:Y:S01]  /*1ec0*/  @P0 LDC.64 R84, c[0x0][0x308] ;  /* 0x0000c200ff540b82 */ /* 0x000e620000000a00 */
[----:B------:R-:W-:-:S02]  /*1ed0*/  ISETP.NE.AND.EX P3, PT, RZ, UR13, PT, P3 ;  /* 0x0000000dff007c0c */ /* 0x000fc4000bf65330 */
[----:B------:R-:W-:Y:S02]  /*1ee0*/  @!P4 ISETP.NE.AND.EX P1, PT, R0, RZ, PT, P1 ;  /* 0x000000ff0000c20c */ /* 0x000fe40003f25310 */
[----:B------:R-:W-:Y:S02]  /*1ef0*/  SEL R81, R82, R77, P3 ;  /* 0x0000004d52517207 */ /* 0x000fe40001800000 */
[----:B------:R-:W-:Y:S02]  /*1f00*/  SEL R82, R83, R78, P3 ;  /* 0x0000004e53527207 */ /* 0x000fe40001800000 */
[----:B------:R-:W-:Y:S02]  /*1f10*/  SEL R80, R139, R76, P3 ;  /* 0x0000004c8b507207 */ /* 0x000fe40001800000 */
[----:B------:R-:W-:Y:S02]  /*1f20*/  SEL R83, R136, R79, P3 ;  /* 0x0000004f88537207 */ /* 0x000fe40001800000 */
[----:B------:R-:W-:-:S02]  /*1f30*/  @!P4 ISETP.NE.AND.EX P2, PT, R0, RZ, PT, P2 ;  /* 0x000000ff0000c20c */ /* 0x000fc40003f45320 */
[----:B------:R-:W-:Y:S01]  /*1f40*/  @!P4 FSEL R114, R33, RZ, P1 ;  /* 0x000000ff2172c208 */ /* 0x000fe20000800000 */
[----:B------:R2:W-:Y:S01]  /*1f50*/  @P0 STG.E.128 desc[UR4][R110.64], R80 ;  /* 0x000000506e000986 */ /* 0x0005e2000c101d04 */
[----:B------:R-:W-:Y:S02]  /*1f60*/  @!P4 ISETP.NE.U32.AND P1, PT, R2, RZ, PT ;  /* 0x000000ff0200c20c */ /* 0x000fe40003f25070 */
[----:B------:R-:W-:Y:S02]  /*1f70*/  @!P4 FSEL R135, R34, RZ, P2 ;  /* 0x000000ff2287c208 */ /* 0x000fe40001000000 */
[----:B------:R-:W-:Y:S02]  /*1f80*/  @!P4 ISETP.NE.U32.AND P2, PT, R2, RZ, PT ;  /* 0x000000ff0200c20c */ /* 0x000fe40003f45070 */
[C---:B------:R-:W-:Y:S02]  /*1f90*/  @!P4 ISETP.NE.AND.EX P1, PT, R0.reuse, RZ, PT, P1 ;  /* 0x000000ff0000c20c */ /* 0x040fe40003f25310 */
[----:B------:R-:W-:-:S02]  /*1fa0*/  @!P4 ISETP.NE.AND.EX P2, PT, R0, RZ, PT, P2 ;  /* 0x000000ff0000c20c */ /* 0x000fc40003f45320 */
[----:B------:R-:W-:Y:S01]  /*1fb0*/  @!P4 FSEL R136, R35, RZ, P1 ;  /* 0x000000ff2388c208 */ /* 0x000fe20000800000 */
[----:B------:R-:W-:Y:S10]  /*1fc0*/  @!P5 BRA `(.L_x_3576) ;  /* 0x000000000020d947 */ /* 0x000ff40003800000 */
        /* <DEDUP_REMOVED lines=8> */
.L_x_3576:
[----:B------:R-:W-:Y:S05]  /*2050*/  BSYNC B0 ;  /* 0x0000000000007941 */ /* 0x000fea0003800000 */
.L_x_3575:
[----:B------:R-:W-:Y:S04]  /*2060*/  BSSY B0, `(.L_x_3577) ;  /* 0x000000a000007945 */ /* 0x000fe80003800000 */
[----:B------:R-:W-:Y:S05]  /*2070*/  @!P5 BRA `(.L_x_3578) ;  /* 0x000000000020d947 */ /* 0x000fea0003800000 */
[----:B--23--:R-:W2:Y:S01]  /*2080*/  LDC.64 R80, c[0x0][0x220] ;  /* 0x00008800ff507b82 */ /* 0x00cea20000000a00 */
[----:B------:R-:W-:-:S04]  /*2090*/  VIADD R83, R115, 0x80 ;  /* 0x0000008073537836 */ /* 0x000fc80000000000 */
[----:B--2---:R-:W-:-:S05]  /*20a0*/  IMAD.WIDE.U32 R80, R83, 0x8, R80 ;  /* 0x0000000853507825 */ /* 0x004fca00078e0050 */
[----:B------:R-:W2:Y:S02]  /*20b0*/  LDG.E.64 R102, desc[UR4][R80.64] ;  /* 0x0000000450667981 */ /* 0x000ea4000c1e1b00 */
[--C-:B--2---:R-:W-:Y:S02]  /*20c0*/  SHF.R.U64 R82, R102, 0x10, R103.reuse ;  /* 0x0000001066527819 */ /* 0x104fe40000001267 */
[--C-:B------:R-:W-:Y:S02]  /*20d0*/  SHF.R.U32.HI R105, RZ, 0x10, R103.reuse ;  /* 0x00000010ff697819 */ /* 0x100fe40000011667 */
[----:B------:R-:W-:Y:S02]  /*20e0*/  PRMT R104, R103, 0x7610, R104 ;  /* 0x0000761067687816 */ /* 0x000fe40000000068 */
[----:B------:R-:W-:-:S07]  /*20f0*/  PRMT R103, R82, 0x7610, R103 ;  /* 0x0000761052677816 */ /* 0x000fce0000000067 */
.L_x_3578:
[----:B------:R-:W-:Y:S05]  /*2100*/  BSYNC B0 ;  /* 0x0000000000007941 */ /* 0x000fea0003800000 */
.L_x_3577:
        /* <DEDUP_REMOVED lines=8> */
.L_x_3580:
[----:B------:R-:W-:Y:S05]  /*2190*/  BSYNC B0 ;  /* 0x0000000000007941 */ /* 0x000fea0003800000 */
.L_x_3579:
[----:B------:R-:W-:Y:S04]  /*21a0*/  BSSY B0, `(.L_x_3581) ;  /* 0x000000d000007945 */ /* 0x000fe80003800000 */
[----:B------:R-:W-:Y:S05]  /*21b0*/  @!P5 BRA `(.L_x_3582) ;  /* 0x00000000002cd947 */ /* 0x000fea0003800000 */
[----:B------:R-:W-:Y:S01]  /*21c0*/  LOP3.LUT P1, RZ, R108, 0xff, RZ, 0xc0, !PT ;  /* 0x000000ff6cff7812 */ /* 0x000fe2000782c0ff */
[----:B--23--:R-:W-:Y:S01]  /*21d0*/  FMUL.FTZ R80, R137, UR11 ;  /* 0x0000000b89507c20 */ /* 0x00cfe20008410000 */
        /* <DEDUP_REMOVED lines=9> */
.L_x_3582:
[----:B------:R-:W-:Y:S05]  /*2270*/  BSYNC B0 ;  /* 0x0000000000007941 */ /* 0x000fea0003800000 */
.L_x_3581:
        /* <DEDUP_REMOVED lines=8> */
.L_x_3584:
[----:B------:R-:W-:Y:S05]  /*2300*/  BSYNC B0 ;  /* 0x0000000000007941 */ /* 0x000fea0003800000 */
.L_x_3583:
[----:B------:R-:W-:Y:S04]  /*2310*/  BSSY B0, `(.L_x_3585) ;  /* 0x000000d000007945 */ /* 0x000fe80003800000 */
[----:B------:R-:W-:Y:S05]  /*2320*/  @!P5 BRA `(.L_x_3586) ;  /* 0x00000000002cd947 */ /* 0x000fea0003800000 */
[----:B------:R-:W-:Y:S01]  /*2330*/  LOP3.LUT P1, RZ, R108, 0xff00, RZ, 0xc0, !PT ;  /* 0x0000ff006cff7812 */ /* 0x000fe2000782c0ff */
[----:B--23--:R-:W-:Y:S01]  /*2340*/  FMUL.FTZ R80, R114, UR11 ;  /* 0x0000000b72507c20 */ /* 0x00cfe20008410000 */
[----:B------:R-:W-:Y:S01]  /*2350*/  MOV R81, RZ ;  /* 0x000000ff00517202 */ /* 0x000fe20000000f00 */
        /* <DEDUP_REMOVED lines=8> */
.L_x_3586:
[----:B------:R-:W-:Y:S05]  /*23e0*/  BSYNC B0 ;  /* 0x0000000000007941 */ /* 0x000fea0003800000 */
.L_x_3585:
        /* <DEDUP_REMOVED lines=8> */
.L_x_3588:
[----:B------:R-:W-:Y:S05]  /*2470*/  BSYNC B0 ;  /* 0x0000000000007941 */ /* 0x000fea0003800000 */
.L_x_3587:
        /* <DEDUP_REMOVED lines=13> */
.L_x_3590:
[----:B------:R-:W-:Y:S05]  /*2550*/  BSYNC B0 ;  /* 0x0000000000007941 */ /* 0x000fea0003800000 */
.L_x_3589:
        /* <DEDUP_REMOVED lines=8> */
.L_x_3592:
[----:B------:R-:W-:Y:S05]  /*25e0*/  BSYNC B0 ;  /* 0x0000000000007941 */ /* 0x000fea0003800000 */
.L_x_3591:
        /* <DEDUP_REMOVED lines=13> */
.L_x_3594:
[----:B------:R-:W-:Y:S05]  /*26c0*/  BSYNC B0 ;  /* 0x0000000000007941 */ /* 0x000fea0003800000 */
.L_x_3593:
[----:B0-----:R-:W-:Y:S01]  /*26d0*/  @P0 IMAD.WIDE.U32 R86, R107, 0x10, R86 ;  /* 0x000000106b560825 */ /* 0x001fe200078e0056 */
[----:B--23--:R-:W-:Y:S01]  /*26e0*/  SEL R80, R137, R76, P3 ;  /* 0x0000004c89507207 */ /* 0x00cfe20001800000 */
[----:B------:R-:W-:Y:S01]  /*26f0*/  BSSY B0, `(.L_x_3595) ;  /* 0x0000014000007945 */ /* 0x000fe20003800000 */
[----:B------:R-:W-:Y:S02]  /*2700*/  SEL R81, R114, R77, P3 ;  /* 0x0000004d72517207 */ /* 0x000fe40001800000 */
[----:B------:R-:W-:Y:S02]  /*2710*/  SEL R82, R135, R78, P3 ;  /* 0x0000004e87527207 */ /* 0x000fe40001800000 */
[----:B------:R-:W-:Y:S02]  /*2720*/  SEL R83, R136, R79, P3 ;  /* 0x0000004f88537207 */ /* 0x000fe40001800000 */
[----:B------:R-:W-:Y:S02]  /*2730*/  @!P4 ISETP.NE.U32.AND P1, PT, R2, RZ, PT ;  /* 0x000000ff0200c20c */ /* 0x000fe40003f25070 */
[----:B------:R-:W-:Y:S01]  /*2740*/  @!P4 FSEL R111, R28, RZ, P2 ;  /* 0x000000ff1c6fc208 */ /* 0x000fe20001000000 */
[----:B------:R0:W-:Y:S01]  /*2750*/  @P0 STG.E.128 desc[UR4][R86.64], R80 ;  /* 0x0000005056000986 */ /* 0x0001e2000c101d04 */
[----:B------:R-:W-:-:S02]  /*2760*/  @!P4 ISETP.NE.AND.EX P1, PT, R0, RZ, PT, P1 ;  /* 0x000000ff0000c20c */ /* 0x000fc40003f25310 */
[----:B------:R-:W-:Y:S02]  /*2770*/  @!P4 ISETP.NE.U32.AND P2, PT, R2, RZ, PT ;  /* 0x000000ff0200c20c */ /* 0x000fe40003f45070 */
[----:B------:R-:W-:Y:S01]  /*2780*/  @!P4 FSEL R107, R30, RZ, P1 ;  /* 0x000000ff1e6bc208 */ /* 0x000fe20000800000 */
[----:B------:R-:W-:Y:S10]  /*2790*/  @!P5 BRA `(.L_x_3596) ;  /* 0x000000000024d947 */ /* 0x000ff40003800000 */
        /* <DEDUP_REMOVED lines=9> */
.L_x_3596:
[----:B------:R-:W-:Y:S05]  /*2830*/  BSYNC B0 ;  /* 0x0000000000007941 */ /* 0x000fea0003800000 */
.L_x_3595:
[----:B------:R-:W-:Y:S01]  /*2840*/  BSSY B0, `(.L_x_3597) ;  /* 0x000000a000007945 */ /* 0x000fe20003800000 */
[----:B------:R-:W-:-:S03]  /*2850*/  IADD3 R115, R115, 0x100, RZ ;  /* 0x0000010073737810 */ /* 0x000fc60007ffe0ff */
[----:B------:R-:W-:Y:S05]  /*2860*/  @!P5 BRA `(.L_x_3598) ;  /* 0x00000000001cd947 */ /* 0x000fea0003800000 */
[----:B0-2---:R-:W0:Y:S02]  /*2870*/  LDC.64 R80, c[0x0][0x220] ;  /* 0x00008800ff507b82 */ /* 0x005e240000000a00 */
[----:B0-----:R-:W-:-:S05]  /*2880*/  IMAD.WIDE.U32 R80, R115, 0x8, R80 ;  /* 0x0000000873507825 */ /* 0x001fca00078e0050 */
[----:B------:R-:W2:Y:S02]  /*2890*/  LDG.E.64 R102, desc[UR4][R80.64] ;  /* 0x0000000450667981 */ /* 0x000ea4000c1e1b00 */
[--C-:B--2---:R-:W-:Y:S02]  /*28a0*/  SHF.R.U64 R82, R102, 0x10, R103.reuse ;  /* 0x0000001066527819 */ /* 0x104fe40000001267 */
[--C-:B------:R-:W-:Y:S02]  /*28b0*/  SHF.R.U32.HI R105, RZ, 0x10, R103.reuse ;  /* 0x00000010ff697819 */ /* 0x100fe40000011667 */
[----:B------:R-:W-:Y:S02]  /*28c0*/  PRMT R104, R103, 0x7610, R104 ;  /* 0x0000761067687816 */ /* 0x000fe40000000068 */
[----:B------:R-:W-:-:S07]  /*28d0*/  PRMT R103, R82, 0x7610, R103 ;  /* 0x0000761052677816 */ /* 0x000fce0000000067 */
.L_x_3598:
[----:B------:R-:W-:Y:S05]  /*28e0*/  BSYNC B0 ;  /* 0x0000000000007941 */ /* 0x000fea0003800000 */
.L_x_3597:
[----:B------:R-:W-:Y:S04]  /*28f0*/  BSSY B0, `(.L_x_3599) ;  /* 0x0000008000007945 */ /* 0x000fe80003800000 */
[----:B------:R-:W-:Y:S05]  /*2900*/  @!P4 BRA `(.L_x_3600) ;  /* 0x000000000018c947 */ /* 0x000fea0003800000 */
[----:B------:R-:W-:Y:S01]  /*2910*/  ISETP.NE.U32.AND P1, PT, R2, RZ, PT ;  /* 0x000000ff0200720c */ /* 0x000fe20003f25070 */
[----:B0-2---:R-:W-:-:S03]  /*2920*/  FFMA.FTZ R81, R117, R113, R112 ;  /* 0x0000007175517223 */ /* 0x005fc60000010070 */
[----:B------:R-:W-:Y:S01]  /*2930*/  ISETP.NE.AND.EX P1, PT, R0, RZ, PT, P1 ;  /* 0x000000ff0000720c */ /* 0x000fe20003f25310 */
[----:B------:R-:W-:-:S04]  /*2940*/  FADD.FTZ R80, R130, -R81 ;  /* 0x8000005182507221 */ /* 0x000fc80000010000 */
[----:B------:R-:W-:-:S08]  /*2950*/  FMUL.FTZ R111, R5, R80 ;  /* 0x00000050056f7220 */ /* 0x000fd00000410000 */
[----:B------:R-:W-:-:S07]  /*2960*/  @P1 FADD.FTZ R111, R28, R111 ;  /* 0x0000006f1c6f1221 */ /* 0x000fce0000010000 */
.L_x_3600:
[----:B------:R-:W-:Y:S05]  /*2970*/  BSYNC B0 ;  /* 0x0000000000007941 */ /* 0x000fea0003800000 */
.L_x_3599:
[----:B------:R-:W-:Y:S04]  /*2980*/  BSSY B0, `(.L_x_3601) ;  /* 0x000000d000007945 */ /* 0x000fe80003800000 */
[----:B------:R-:W-:Y:S05]  /*2990*/  @!P5 BRA `(.L_x_3602) ;  /* 0x00000000002cd947 */ /* 0x000fea0003800000 */
[----:B------:R-:W-:Y:S01]  /*29a0*/  LOP3.LUT P1, RZ, R106, 0xff, RZ, 0xc0, !PT ;  /* 0x000000ff6aff7812 */ /* 0x000fe2000782c0ff */
[----:B0-2---:R-:W-:Y:S01]  /*29b0*/  FMUL.FTZ R80, R111, UR11 ;  /* 0x0000000b6f507c20 */ /* 0x005fe20008410000 */
        /* <DEDUP_REMOVED lines=9> */
.L_x_3602:
[----:B------:R-:W-:Y:S05]  /*2a50*/  BSYNC B0 ;  /* 0x0000000000007941 */ /* 0x000fea0003800000 */
.L_x_3601:
[----:B------:R-:W-:Y:S01]  /*2a60*/  @!P4 ISETP.NE.U32.AND P1, PT, R2, RZ, PT ;  /* 0x000000ff0200c20c */ /* 0x000fe20003f25070 */
[----:B------:R-:W-:Y:S01]  /*2a70*/  BSSY B0, `(.L_x_3603) ;  /* 0x000000e000007945 */ /* 0x000fe20003800000 */
[----:B------:R-:W-:Y:S01]  /*2a80*/  @!P4 ISETP.NE.AND.EX P2, PT, R0, RZ, PT, P2 ;  /* 0x000000ff0000c20c */ /* 0x000fe20003f45320 */
[----:B-1----:R-:W-:Y:S01]  /*2a90*/  @P0 IMAD.WIDE.U32 R84, R4, 0x10, R84 ;  /* 0x0000001004540825 */ /* 0x002fe200078e0054 */
[----:B------:R-:W-:Y:S02]  /*2aa0*/  @!P4 ISETP.NE.AND.EX P1, PT, R0, RZ, PT, P1 ;  /* 0x000000ff0000c20c */ /* 0x000fe40003f25310 */
[----:B------:R-:W-:Y:S02]  /*2ab0*/  SEL R76, R111, R76, P3 ;  /* 0x0000004c6f4c7207 */ /* 0x000fe40001800000 */
[----:B0-2---:R-:W-:Y:S02]  /*2ac0*/  @!P4 FSEL R82, R31, RZ, P2 ;  /* 0x000000ff1f52c208 */ /* 0x005fe40001000000 */
        /* <DEDUP_REMOVED lines=8> */
.L_x_3604:
[----:B------:R-:W-:Y:S05]  /*2b50*/  BSYNC B0 ;  /* 0x0000000000007941 */ /* 0x000fea0003800000 */
.L_x_3603:
        /* <DEDUP_REMOVED lines=12> */
.L_x_3606:
[----:B------:R-:W-:Y:S05]  /*2c20*/  BSYNC B0 ;  /* 0x0000000000007941 */ /* 0x000fea0003800000 */
.L_x_3605:
        /* <DEDUP_REMOVED lines=8> */
.L_x_3608:
[----:B------:R-:W-:Y:S05]  /*2cb0*/  BSYNC B0 ;  /* 0x0000000000007941 */ /* 0x000fea0003800000 */
.L_x_3607:
        /* <DEDUP_REMOVED lines=11> */
[----:B------:R-:W-:Y:S01]  /*2d70*/  FADD.FTZ R66, R66, R83 ;  /* 0x0000005342427221 */ /* 0x000fe20000010000 */
[----:B------:R-:W-:-:S07]  /*2d80*/  PRMT R100, R81, 0x7610, R100 ;  /* 0x0000761051647816 */ /* 0x000fce0000000064 */
.L_x_3610:
[----:B------:R-:W-:Y:S05]  /*2d90*/  BSYNC B0 ;  /* 0x0000000000007941 */ /* 0x000fea0003800000 */
.L_x_3609:
        /* <DEDUP_REMOVED lines=8> */
.L_x_3612:
[----:B------:R-:W-:Y:S05]  /*2e20*/  BSYNC B0 ;  /* 0x0000000000007941 */ /* 0x000fea0003800000 */
.L_x_3611:
[----:B------:R-:W-:Y:S01]  /*2e30*/  SEL R77, R4, R77, P3 ;  /* 0x0000004d044d7207 */ /* 0x000fe20001800000 */
[----:B------:R-:W-:Y:S01]  /*2e40*/  BSSY B0, `(.L_x_3613) ;  /* 0x0000010000007945 */ /* 0x000fe20003800000 */
        /* <DEDUP_REMOVED lines=15> */
.L_x_3614:
[----:B------:R-:W-:Y:S05]  /*2f40*/  BSYNC B0 ;  /* 0x0000000000007941 */ /* 0x000fea0003800000 */
.L_x_3613:
[----:B------:R-:W-:Y:S04]  /*2f50*/  BSSY B0, `(.L_x_3615) ;  /* 0x000000a000007945 */ /* 0x000fe80003800000 */
        /* <DEDUP_REMOVED lines=9> */
.L_x_3616:
[----:B------:R-:W-:Y:S05]  /*2ff0*/  BSYNC B0 ;  /* 0x0000000000007941 */ /* 0x000fea0003800000 */
.L_x_3615:
[----:B------:R-:W-:Y:S01]  /*3000*/  VIADD R96, R96, UR14 ;  /* 0x0000000e60607c36 */ /* 0x000fe20008000000 */
[----:B------:R-:W-:-:S04]  /*3010*/  SEL R136, RZ, 0x1, P6 ;  /* 0x00000001ff887807 */ /* 0x000fc80003000000 */
[----:B------:R-:W-:-:S13]  /*3020*/  ISETP.GE.AND P0, PT, R96, UR15, PT ;  /* 0x0000000f60007c0c */ /* 0x000fda000bf06270 */
[----:B------:R-:W-:Y:S05]  /*3030*/  @!P0 BRA `(.L_x_3617) ;  /* 0xffffffd4008c8947 */ /* 0x000fea000383ffff */
.L_x_3554:
[----:B------:R-:W2:Y:S01]  /*3040*/  S2UR UR6, SR_CTAID.X ;  /* 0x00000000000679c3 */ /* 0x000ea20000002500 */
[----:B------:R-:W-:-:S07]  /*3050*/  LOP3.LUT R9, R97, 0x7f, RZ, 0xc0, !PT ;  /* 0x0000007f61097812 */ /* 0x000fce00078ec0ff */
[----:B------:R-:W3:Y:S08]  /*3060*/  LDC.64 R2, c[0x0][0x2d0] ;  /* 0x0000b400ff027b82 */ /* 0x000ef00000000a00 */
[----:B-1----:R-:W1:Y:S08]  /*3070*/  LDC.64 R4, c[0x0][0x2d8] ;  /* 0x0000b600ff047b82 */ /* 0x002e700000000a00 */
[----:B------:R-:W4:Y:S01]  /*3080*/  LDC.64 R6, c[0x0][0x2f0] ;  /* 0x0000bc00ff067b82 */ /* 0x000f220000000a00 */
[----:B--2---:R-:W-:Y:S01]  /*3090*/  LEA.HI R0, R97, UR6, RZ, 0x19 ;  /* 0x0000000661007c11 */ /* 0x004fe2000f8fc8ff */
[----:B------:R-:W-:-:S04]  /*30a0*/  ULDC UR6, c[0x0][0x218] ;  /* 0x0000860000067ab9 */ /* 0x000fc80000000800 */
[----:B------:R-:W-:-:S05]  /*30b0*/  IMAD R0, R0, UR6, RZ ;  /* 0x0000000600007c24 */ /* 0x000fca000f8e02ff */
[----:B------:R-:W-:-:S05]  /*30c0*/  LEA.HI R9, R0, R9, RZ, 0x1e ;  /* 0x0000000900097211 */ /* 0x000fca00078ff0ff */
[----:B---3--:R-:W-:-:S04]  /*30d0*/  IMAD.WIDE.U32 R2, R9, 0x10, R2 ;  /* 0x0000001009027825 */ /* 0x008fc800078e0002 */
[C---:B-1----:R-:W-:Y:S01]  /*30e0*/  IMAD.WIDE.U32 R4, R9.reuse, 0x10, R4 ;  /* 0x0000001009047825 */ /* 0x042fe200078e0004 */
        /* <DEDUP_REMOVED lines=11> */
.L_x_3558:
[----:B------:R-:W-:Y:S01]  /*31a0*/  HFMA2.MMA R136, -RZ, RZ, 0, 9.5367431640625e-07 ;  /* 0x00000010ff887435 */ /* 0x000fe200000001ff */
[----:B------:R-:W-:Y:S01]  /*31b0*/  MOV R115, R86 ;  /* 0x0000005600737202 */ /* 0x000fe20000000f00 */
[----:B------:R-:W-:Y:S01]  /*31c0*/  IMAD.MOV.U32 R139, RZ, RZ, 0x1f ;  /* 0x0000001fff8b7424 */ /* 0x000fe200078e00ff */
[----:B------:R-:W-:-:S08]  /*31d0*/  MOV R112, 0xffffffff ;  /* 0xffffffff00707802 */ /* 0x000fd00000000f00 */
[----:B0----5:R-:W-:Y:S05]  /*31e0*/  WARPSYNC.COLLECTIVE R112, `(.L_x_3618) ;  /* 0x0000000070087348 */ /* 0x021fea0003c00000 */
[----:B------:R1:W2:Y:S02]  /*31f0*/  SHFL.DOWN P1, R114, R115, R136, R139 ;  /* 0x0800008873727389 */ /* 0x0002a4000002008b */
[----:B012--5:R-:W-:Y:S01]  /*3200*/  ENDCOLLECTIVE ;  /* 0x000000000000791b */ /* 0x027fe20003800000 */
.L_x_3618:
[----:B------:R-:W-:Y:S01]  /*3210*/  IMAD.MOV.U32 R115, RZ, RZ, R87 ;  /* 0x000000ffff737224 */ /* 0x000fe200078e0057 */
[----:B------:R-:W-:-:S07]  /*3220*/  MOV R81, R114 ;  /* 0x0000007200517202 */ /* 0x000fce0000000f00 */
[----:B------:R-:W-:Y:S05]  /*3230*/  WARPSYNC.COLLECTIVE R112, `(.L_x_3619) ;  /* 0x0000000070087348 */ /* 0x000fea0003c00000 */
[----:B------:R0:W1:Y:S02]  /*3240*/  SHFL.DOWN P1, R114, R115, R136, R139 ;  /* 0x0800008873727389 */ /* 0x000064000002008b */
[----:B01----:R-:W-:Y:S01]  /*3250*/  ENDCOLLECTIVE ;  /* 0x000000000000791b */ /* 0x003fe20003800000 */
.L_x_3619:
[----:B------:R-:W-:-:S05]  /*3260*/  FADD.FTZ R81, R81, R86 ;  /* 0x0000005651517221 */ /* 0x000fca0000010000 */
[----:B------:R-:W-:Y:S01]  /*3270*/  MOV R115, R81 ;  /* 0x0000005100737202 */ /* 0x000fe20000000f00 */
[----:B------:R-:W-:Y:S01]  /*3280*/  IMAD.MOV.U32 R136, RZ, RZ, 0x8 ;  /* 0x00000008ff887424 */ /* 0x000fe200078e00ff */
[----:B------:R-:W-:-:S07]  /*3290*/  MOV R80, R114 ;  /* 0x0000007200507202 */ /* 0x000fce0000000f00 */
[----:B------:R-:W-:Y:S05]  /*32a0*/  WARPSYNC.COLLECTIVE R112, `(.L_x_3620) ;  /* 0x0000000070087348 */ /* 0x000fea0003c00000 */
[----:B------:R0:W1:Y:S02]  /*32b0*/  SHFL.DOWN P1, R114, R115, R136, R139 ;  /* 0x0800008873727389 */ /* 0x000064000002008b */
[----:B01----:R-:W-:Y:S01]  /*32c0*/  ENDCOLLECTIVE ;  /* 0x000000000000791b */ /* 0x003fe20003800000 */
.L_x_3620:
[----:B------:R-:W-:-:S05]  /*32d0*/  FADD.FTZ R80, R80, R87 ;  /* 0x0000005750507221 */ /* 0x000fca0000010000 */
[----:B------:R-:W-:Y:S02]  /*32e0*/  MOV R115, R80 ;  /* 0x0000005000737202 */ /* 0x000fe40000000f00 */
[----:B------:R-:W-:-:S07]  /*32f0*/  MOV R84, R114 ;  /* 0x0000007200547202 */ /* 0x000fce0000000f00 */
[----:B------:R-:W-:Y:S05]  /*3300*/  WARPSYNC.COLLECTIVE R112, `(.L_x_3621) ;  /* 0x0000000070087348 */ /* 0x000fea0003c00000 */
[----:B------:R0:W1:Y:S02]  /*3310*/  SHFL.DOWN P1, R114, R115, R136, R139 ;  /* 0x0800008873727389 */ /* 0x000064000002008b */
[----:B01----:R-:W-:Y:S01]  /*3320*/  ENDCOLLECTIVE ;  /* 0x000000000000791b */ /* 0x003fe20003800000 */
.L_x_3621:
[----:B------:R-:W-:Y:S01]  /*3330*/  FADD.FTZ R84, R81, R84 ;  /* 0x0000005451547221 */ /* 0x000fe20000010000 */
[----:B------:R-:W-:-:S04]  /*3340*/  HFMA2.MMA R136, -RZ, RZ, 0, 2.384185791015625e-07 ;  /* 0x00000004ff887435 */ /* 0x000fc800000001ff */
[----:B------:R-:W-:Y:S01]  /*3350*/  MOV R115, R84 ;  /* 0x0000005400737202 */ /* 0x000fe20000000f00 */
[----:B------:R-:W-:-:S07]  /*3360*/  IMAD.MOV.U32 R85, RZ, RZ, R114 ;  /* 0x000000ffff557224 */ /* 0x000fce00078e0072 */
[----:B------:R-:W-:Y:S05]  /*3370*/  WARPSYNC.COLLECTIVE R112, `(.L_x_3622) ;  /* 0x0000000070087348 */ /* 0x000fea0003c00000 */
[----:B------:R0:W1:Y:S02]  /*3380*/  SHFL.DOWN P1, R114, R115, R136, R139 ;  /* 0x0800008873727389 */ /* 0x000064000002008b */
[----:B01----:R-:W-:Y:S01]  /*3390*/  ENDCOLLECTIVE ;  /* 0x000000000000791b */ /* 0x003fe20003800000 */
.L_x_3622:
[----:B------:R-:W-:-:S05]  /*33a0*/  FADD.FTZ R85, R80, R85 ;  /* 0x0000005550557221 */ /* 0x000fca0000010000 */
[----:B------:R-:W-:Y:S01]  /*33b0*/  MOV R115, R85 ;  /* 0x0000005500737202 */ /* 0x000fe20000000f00 */
[----:B------:R-:W-:-:S07]  /*33c0*/  IMAD.MOV.U32 R111, RZ, RZ, R114 ;  /* 0x000000ffff6f7224 */ /* 0x000fce00078e0072 */
[----:B------:R-:W-:Y:S05]  /*33d0*/  WARPSYNC.COLLECTIVE R112, `(.L_x_3623) ;  /* 0x0000000070087348 */ /* 0x000fea0003c00000 */
[----:B------:R0:W1:Y:S02]  /*33e0*/  SHFL.DOWN P1, R114, R115, R136, R139 ;  /* 0x0800008873727389 */ /* 0x000064000002008b */
[----:B01----:R-:W-:Y:S01]  /*33f0*/  ENDCOLLECTIVE ;  /* 0x000000000000791b */ /* 0x003fe20003800000 */
.L_x_3623:
[----:B------:R-:W-:Y:S01]  /*3400*/  FADD.FTZ R111, R84, R111 ;  /* 0x0000006f546f7221 */ /* 0x000fe20000010000 */
[----:B------:R-:W-:-:S03]  /*3410*/  HFMA2.MMA R136, -RZ, RZ, 0, 1.1920928955078125e-07 ;  /* 0x00000002ff887435 */ /* 0x000fc600000001ff */
[----:B------:R-:W-:Y:S01]  /*3420*/  IMAD.MOV.U32 R115, RZ, RZ, R111 ;  /* 0x000000ffff737224 */ /* 0x000fe200078e006f */
[----:B------:R-:W-:-:S07]  /*3430*/  MOV R110, R114 ;  /* 0x00000072006e7202 */ /* 0x000fce0000000f00 */
[----:B------:R-:W-:Y:S05]  /*3440*/  WARPSYNC.COLLECTIVE R112, `(.L_x_3624) ;  /* 0x0000000070087348 */ /* 0x000fea0003c00000 */
[----:B------:R0:W1:Y:S02]  /*3450*/  SHFL.DOWN P1, R114, R115, R136, R139 ;  /* 0x0800008873727389 */ /* 0x000064000002008b */
[----:B01----:R-:W-:Y:S01]  /*3460*/  ENDCOLLECTIVE ;  /* 0x000000000000791b */ /* 0x003fe20003800000 */
.L_x_3624:
[----:B------:R-:W-:-:S04]  /*3470*/  FADD.FTZ R110, R85, R110 ;  /* 0x0000006e556e7221 */ /* 0x000fc80000010000 */
[----:B------:R-:W-:Y:S01]  /*3480*/  IMAD.MOV.U32 R115, RZ, RZ, R110 ;  /* 0x000000ffff737224 */ /* 0x000fe200078e006e */
[----:B------:R-:W-:-:S07]  /*3490*/  MOV R86, R114 ;  /* 0x0000007200567202 */ /* 0x000fce0000000f00 */
[----:B------:R-:W-:Y:S05]  /*34a0*/  WARPSYNC.COLLECTIVE R112, `(.L_x_3625) ;  /* 0x0000000070087348 */ /* 0x000fea0003c00000 */
[----:B------:R0:W1:Y:S02]  /*34b0*/  SHFL.DOWN P1, R114, R115, R136, R139 ;  /* 0x0800008873727389 */ /* 0x000064000002008b */
[----:B01----:R-:W-:Y:S01]  /*34c0*/  ENDCOLLECTIVE ;  /* 0x000000000000791b */ /* 0x003fe20003800000 */
.L_x_3625:
[----:B------:R-:W-:-:S05]  /*34d0*/  FADD.FTZ R86, R111, R86 ;  /* 0x000000566f567221 */ /* 0x000fca0000010000 */
[----:B------:R-:W-:Y:S01]  /*34e0*/  MOV R115, R86 ;  /* 0x0000005600737202 */ /* 0x000fe20000000f00 */
[----:B------:R-:W-:Y:S01]  /*34f0*/  IMAD.MOV.U32 R136, RZ, RZ, 0x1 ;  /* 0x00000001ff887424 */ /* 0x000fe200078e00ff */
[----:B------:R-:W-:-:S07]  /*3500*/  MOV R87, R114 ;  /* 0x0000007200577202 */ /* 0x000fce0000000f00 */
[----:B------:R-:W-:Y:S05]  /*3510*/  WARPSYNC.COLLECTIVE R112, `(.L_x_3626) ;  /* 0x0000000070087348 */ /* 0x000fea0003c00000 */
[----:B------:R0:W1:Y:S02]  /*3520*/  SHFL.DOWN P1, R114, R115, R136, R139 ;  /* 0x0800008873727389 */ /* 0x000064000002008b */
[----:B01----:R-:W-:Y:S01]  /*3530*/  ENDCOLLECTIVE ;  /* 0x000000000000791b */ /* 0x003fe20003800000 */
.L_x_3626:
[----:B------:R-:W-:-:S05]  /*3540*/  FADD.FTZ R87, R110, R87 ;  /* 0x000000576e577221 */ /* 0x000fca0000010000 */
[----:B------:R-:W-:Y:S02]  /*3550*/  MOV R115, R87 ;  /* 0x0000005700737202 */ /* 0x000fe40000000f00 */
[----:B------:R-:W-:-:S07]  /*3560*/  MOV R113, R114 ;  /* 0x0000007200717202 */ /* 0x000fce0000000f00 */
[----:B------:R-:W-:Y:S05]  /*3570*/  WARPSYNC.COLLECTIVE R112, `(.L_x_3627) ;  /* 0x0000000070087348 */ /* 0x000fea0003c00000 */
[----:B------:R0:W1:Y:S02]  /*3580*/  SHFL.DOWN P1, R114, R115, R136, R139 ;  /* 0x0800008873727389 */ /* 0x000064000002008b */
[----:B01----:R-:W-:Y:S01]  /*3590*/  ENDCOLLECTIVE ;  /* 0x000000000000791b */ /* 0x003fe20003800000 */
.L_x_3627:
[----:B------:R-:W-:Y:S05]  /*35a0*/  BRA `(.L_x_3628) ;  /* 0xffffffdc00d47947 */ /* 0x000fea000383ffff */
.L_x_3629:
        /* <DEDUP_REMOVED lines=13> */
.L_x_8573:


//--------------------- .text._ZN10layer_norm13ln_bwd_kernelINS_13Kernel_traitsIf13__nv_bfloat16fS2_fjLj1536ELj1ELj1ELj4ELj8ENS_18Kernel_traits_baseILj1536EfS2_fS2_fjLj128EEEEELb0ELb0ELb0ELb0EEEvNS_9BwdParamsE --------------------------
	.section	.text._ZN10layer_norm13ln_bwd_kernelINS_13Kernel_traitsIf13__nv_bfloat16fS2_fjLj1536ELj1ELj1ELj4ELj8ENS_18Kernel_traits_baseILj1536EfS2_fS2_fjLj128EEEEELb0ELb0ELb0ELb0EEEvNS_9BwdParamsE,"ax",@progbits
	.align	128
        .global         _ZN10layer_norm13ln_bwd_kernelINS_13Kernel_traitsIf13__nv_bfloat16fS2_fjLj1536ELj1ELj1ELj4ELj8ENS_18Kernel_traits_baseILj1536EfS2_fS2_fjLj128EEEEELb0ELb0ELb0ELb0EEEvNS_9BwdParamsE
        .type           _ZN10layer_norm13ln_bwd_kernelINS_13Kernel_traitsIf13__nv_bfloat16fS2_fjLj1536ELj1ELj1ELj4ELj8ENS_18Kernel_traits_baseILj1536EfS2_fS2_fjLj128EEEEELb0ELb0ELb0ELb0EEEvNS_9BwdParamsE,@function
        .size           _ZN10layer_norm13ln_bwd_kernelINS_13Kernel_traitsIf13__nv_bfloat16fS2_fjLj1536ELj1ELj1ELj4ELj8ENS_18Kernel_traits_baseILj1536EfS2_fS2_fjLj128EEEEELb0ELb0ELb0ELb0EEEvNS_9BwdParamsE,(.L_x_8574 - _ZN10layer_norm13ln_bwd_kernelINS_13Kernel_traitsIf13__nv_bfloat16fS2_fjLj1536ELj1ELj1ELj4ELj8ENS_18Kernel_traits_baseILj1536EfS2_fS2_fjLj128EEEEELb0ELb0ELb0ELb0EEEvNS_9BwdParamsE)
        .other          _ZN10layer_norm13ln_bwd_kernelINS_13Kernel_traitsIf13__nv_bfloat16fS2_fjLj1536ELj1ELj1ELj4ELj8ENS_18Kernel_traits_baseILj1536EfS2_fS2_fjLj128EEEEELb0ELb0ELb0ELb0EEEvNS_9BwdParamsE,@"STO_CUDA_ENTRY STV_DEFAULT"
_ZN10layer_norm13ln_bwd_kernelINS_13Kernel_traitsIf13__nv_bfloat16fS2_fjLj1536ELj1ELj1ELj4ELj8ENS_18Kernel_traits_baseILj1536EfS2_fS2_fjLj128EEEEELb0ELb0ELb0ELb0EEEvNS_9BwdParamsE:
.text._ZN10layer_norm13ln_bwd_kernelINS_13Kernel_traitsIf13__nv_bfloat16fS2_fjLj1536ELj1ELj1ELj4ELj8ENS_18Kernel_traits_baseILj1536EfS2_fS2_fjLj128EEEEELb0ELb0ELb0ELb0EEEvNS_9BwdParamsE:
        /* <DEDUP_REMOVED lines=28> */
[C---:B--2---:R-:W-:Y:S01]  /*01c0*/  @P2 IMAD.WIDE.U32 R10, R9.reuse, 0x10, R4 ;  /* 0x00000010090a2825 */ /* 0x044fe200078e0004 */
[----:B------:R-:W-:-:S04]  /*01d0*/  @P2 IADD3 R9, R9, 0x80, RZ ;  /* 0x0000008009092810 */ /* 0x000fc80007ffe0ff */
[----:B------:R-:W5:Y:S01]  /*01e0*/  @P2 LDG.E.128 R20, desc[UR4][R10.64] ;  /* 0x000000040a142981 */ /* 0x000f62000c1e1d00 */
        /* <DEDUP_REMOVED lines=17> */
[----:B------:R-:W0:Y:S01]  /*0300*/  LDC.U8 R5, c[0x0][0x2a0] ;  /* 0x0000a800ff057b82 */ /* 0x000e220000000000 */
[----:B------:R-:W-:Y:S01]  /*0310*/  ULDC.64 UR6, c[0x0][0x270] ;  /* 0x00009c0000067ab9 */ /* 0x000fe20000000a00 */
[----:B------:R-:W-:Y:S01]  /*0320*/  HFMA2.MMA R76, -RZ, RZ, 0, 5.9604644775390625e-08 ;  /* 0x00000001ff4c7435 */ /* 0x000fe200000001ff */
[----:B------:R-:W-:Y:S02]  /*0330*/  ISETP.NE.U32.AND P0, PT, RZ, UR6, PT ;  /* 0x00000006ff007c0c */ /* 0x000fe4000bf05070 */
[----:B------:R-:W-:Y:S02]  /*0340*/  MOV R29, RZ ;  /* 0x000000ff001d7202 */ /* 0x000fe40000000f00 */
[----:B------:R-:W-:-:S13]  /*0350*/  ISETP.NE.AND.EX P0, PT, RZ, UR7, PT, P0 ;  /* 0x00000007ff007c0c */ /* 0x000fda000bf05300 */
.L_x_3644:
[----:B-12--5:R-:W1:Y:S01]  /*0360*/  @P0 LDC.64 R2, c[0x0][0x270] ;  /* 0x00009c00ff020b82 */ /* 0x026e620000000a00 */
[----:B------:R-:W-:-:S07]  /*0370*/  SHF.R.S32.HI R0, RZ, 0x1f, R4 ;  /* 0x0000001fff007819 */ /* 0x000fce0000011404 */
[----:B------:R-:W2:Y:S01]  /*0380*/  LDC.64 R6, c[0x0][0x250] ;  /* 0x00009400ff067b82 */ /* 0x000ea20000000a00 */
[----:B01----:R-:W-:-:S04]  /*0390*/  @P0 LEA R64, P4, R4, R2, 0x1 ;  /* 0x0000000204400211 */ /* 0x003fc800078808ff */
[----:B------:R-:W-:-:S03]  /*03a0*/  @P0 LEA.HI.X R65, R4, R3, R0, 0x1, P4 ;  /* 0x0000000304410211 */ /* 0x000fc600020f0c00 */
[----:B------:R-:W1:Y:S01]  /*03b0*/  LDC.64 R2, c[0x0][0x258] ;  /* 0x00009600ff027b82 */ /* 0x000e620000000a00 */
[C---:B--2---:R-:W-:Y:S01]  /*03c0*/  IMAD.WIDE R92, R4.reuse, 0x4, R6 ;  /* 0x00000004045c7825 */ /* 0x044fe200078e0206 */
[----:B------:R-:W2:Y:S04]  /*03d0*/  @P0 LDG.E.U16 R64, desc[UR4][R64.64] ;  /* 0x0000000440400981 */ /* 0x000ea8000c1e1500 */
[----:B------:R3:W4:Y:S01]  /*03e0*/  LDG.E R77, desc[UR4][R92.64] ;  /* 0x000000045c4d7981 */ /* 0x000722000c1e1900 */
[----:B-1----:R-:W-:-:S05]  /*03f0*/  IMAD.WIDE R66, R4, 0x4, R2 ;  /* 0x0000000404427825 */ /* 0x002fca00078e0202 */
[----:B-----5:R1:W5:Y:S01]  /*0400*/  LDG.E R3, desc[UR4][R66.64] ;  /* 0x0000000442037981 */ /* 0x020362000c1e1900 */
[----:B------:R-:W-:Y:S01]  /*0410*/  MOV R7, UR13 ;  /* 0x0000000d00077c02 */ /* 0x000fe20008000f00 */
[----:B------:R-:W-:Y:S01]  /*0420*/  BSSY B0, `(.L_x_3631) ;  /* 0x000003e000007945 */ /* 0x000fe20003800000 */
[----:B0-----:R-:W-:Y:S02]  /*0430*/  ISETP.NE.AND P5, PT, R5, RZ, PT ;  /* 0x000000ff0500720c */ /* 0x001fe40003fa5270 */
[----:B---3--:R-:W-:Y:S02]  /*0440*/  CS2R R92, SRZ ;  /* 0x00000000005c7805 */ /* 0x008fe4000001ff00 */
[----:B------:R-:W-:Y:S01]  /*0450*/  MOV R2, 0x3f800000 ;  /* 0x3f80000000027802 */ /* 0x000fe20000000f00 */
[----:B------:R-:W-:-:S05]  /*0460*/  IMAD R0, R4, R7, RZ ;  /* 0x0000000704007224 */ /* 0x000fca00078e02ff */
[----:B------:R-:W-:-:S04]  /*0470*/  SHF.R.S32.HI R6, RZ, 0x1f, R0 ;  /* 0x0000001fff067819 */ /* 0x000fc80000011400 */
[----:B------:R-:W-:Y:S02]  /*0480*/  LEA.HI R65, R6, R0, RZ, 0x2 ;  /* 0x0000000006417211 */ /* 0x000fe400078f10ff */
[----:B------:R-:W-:-:S04]  /*0490*/  LOP3.LUT R6, R8, 0x7f, RZ, 0xc0, !PT ;  /* 0x0000007f08067812 */ /* 0x000fc800078ec0ff */
[----:B------:R-:W-:-:S04]  /*04a0*/  LEA.HI.SX32 R0, R65, R6, 0x1e ;  /* 0x0000000641007211 */ /* 0x000fc800078ff2ff */
[----:B------:R-:W-:Y:S02]  /*04b0*/  MOV R90, R0 ;  /* 0x00000000005a7202 */ /* 0x000fe40000000f00 */
[----:B--2---:R-:W-:Y:S02]  /*04c0*/  @P0 SHF.L.U32 R2, R64, 0x10, RZ ;  /* 0x0000001040020819 */ /* 0x004fe400000006ff */
[----:B------:R-:W-:Y:S02]  /*04d0*/  P2R R64, PR, RZ, 0x20 ;  /* 0x00000020ff407803 */ /* 0x000fe40000000000 */
[----:B----4-:R-:W-:Y:S01]  /*04e0*/  FSEL R77, R77, RZ, !P5 ;  /* 0x000000ff4d4d7208 */ /* 0x010fe20006800000 */
[----:B-1----:R-:W-:Y:S06]  /*04f0*/  @!P3 BRA `(.L_x_3632) ;  /* 0x0000000000c0b947 */ /* 0x002fec0003800000 */
        /* <DEDUP_REMOVED lines=11> */
[----:B--2---:R-:W-:Y:S01]  /*05b0*/  FADD.FTZ R90, -R77, R64 ;  /* 0x000000404d5a7221 */ /* 0x004fe20000010100 */
[----:B---3--:R-:W-:-:S03]  /*05c0*/  MOV R89, R84 ;  /* 0x0000005400597202 */ /* 0x008fc60000000f00 */
[----:B-----5:R-:W-:Y:S01]  /*05d0*/  FMUL.FTZ R91, R3, R90 ;  /* 0x0000005a035b7220 */ /* 0x020fe20000410000 */
[----:B------:R-:W-:Y:S02]  /*05e0*/  SHF.R.U64 R92, R84, 0x10, R85 ;  /* 0x00000010545c7819 */ /* 0x000fe40000001255 */
[----:B------:R-:W-:Y:S01]  /*05f0*/  SHF.L.U32 R89, R89, 0x10, RZ ;  /* 0x0000001059597819 */ /* 0x000fe200000006ff */
[C---:B------:R-:W-:Y:S01]  /*0600*/  FADD.FTZ R66, -R77.reuse, R66 ;  /* 0x000000424d427221 */ /* 0x040fe20000010100 */
[----:B------:R-:W-:Y:S01]  /*0610*/  MOV R82, R85 ;  /* 0x0000005500527202 */ /* 0x000fe20000000f00 */
[----:B------:R-:W-:Y:S01]  /*0620*/  FADD.FTZ R64, -R77, R65 ;  /* 0x000000414d407221 */ /* 0x000fe20000010100 */
[----:B------:R-:W-:Y:S01]  /*0630*/  SHF.R.U32.HI R88, RZ, 0x10, R85 ;  /* 0x00000010ff587819 */ /* 0x000fe20000011655 */
[----:B------:R-:W-:Y:S01]  /*0640*/  FADD.FTZ R36, R36, R89 ;  /* 0x0000005924247221 */ /* 0x000fe20000010000 */
[----:B------:R-:W-:Y:S01]  /*0650*/  SHF.L.U32 R92, R92, 0x10, RZ ;  /* 0x000000105c5c7819 */ /* 0x000fe200000006ff */
[-C--:B------:R-:W-:Y:S01]  /*0660*/  FFMA.FTZ R28, R91, R89.reuse, R28 ;  /* 0x000000595b1c7223 */ /* 0x080fe2000001001c */
[----:B------:R-:W-:Y:S01]  /*0670*/  FMUL.FTZ R89, R16, R89 ;  /* 0x0000005910597220 */ /* 0x000fe20000410000 */
[----:B------:R-:W-:Y:S01]  /*0680*/  SHF.L.U32 R85, R82, 0x10, RZ ;  /* 0x0000001052557819 */ /* 0x000fe200000006ff */
[----:B------:R-:W-:Y:S01]  /*0690*/  FADD.FTZ R84, -R77, R67 ;  /* 0x000000434d547221 */ /* 0x000fe20000010100 */
[----:B------:R-:W-:Y:S01]  /*06a0*/  SHF.L.U32 R82, R88, 0x10, RZ ;  /* 0x0000001058527819 */ /* 0x000fe200000006ff */
[C---:B0-----:R-:W-:Y:S01]  /*06b0*/  FMUL.FTZ R87, R3.reuse, R66 ;  /* 0x0000004203577220 */ /* 0x041fe20000410000 */
[----:B------:R-:W-:Y:S01]  /*06c0*/  FMUL.FTZ R88, R3, R64 ;  /* 0x0000004003587220 */ /* 0x000fe20000410000 */
[----:B------:R-:W-:Y:S01]  /*06d0*/  FMUL.FTZ R86, R17, R92 ;  /* 0x0000005c11567220 */ /* 0x000fe20000410000 */
        /* <DEDUP_REMOVED lines=18> */
.L_x_3632:
[----:B------:R-:W-:Y:S05]  /*0800*/  BSYNC B0 ;  /* 0x0000000000007941 */ /* 0x000fea0003800000 */
.L_x_3631:
[----:B------:R-:W-:Y:S04]  /*0810*/  BSSY B0, `(.L_x_3633) ;  /* 0x0000032000007945 */ /* 0x000fe80003800000 */
[----:B------:R-:W-:Y:S05]  /*0820*/  @!P2 BRA `(.L_x_3634) ;  /* 0x0000000000c0a947 */ /* 0x000fea0003800000 */
[----:B------:R-:W0:Y:S01]  /*0830*/  LDC.64 R10, c[0x0][0x2b8] ;  /* 0x0000ae00ff0a7b82 */ /* 0x000e220000000a00 */
[----:B------:R-:W-:-:S04]  /*0840*/  LEA R66, P4, R90, UR10, 0x4 ;  /* 0x0000000a5a427c11 */ /* 0x000fc8000f8820ff */
[----:B------:R-:W-:-:S06]  /*0850*/  LEA.HI.X R67, R90, UR11, RZ, 0x4, P4 ;  /* 0x0000000b5a437c11 */ /* 0x000fcc000a0f24ff */
[----:B------:R-:W2:Y:S01]  /*0860*/  LDG.E.128 R64, desc[UR4][R66.64] ;  /* 0x0000000442407981 */ /* 0x000ea2000c1e1d00 */
[----:B0-----:R-:W-:-:S06]  /*0870*/  IMAD.WIDE.U32 R70, R90, 0x8, R10 ;  /* 0x000000085a467825 */ /* 0x001fcc00078e000a */
[----:B------:R-:W3:Y:S01]  /*0880*/  LDG.E.64 R70, desc[UR4][R70.64] ;  /* 0x0000000446467981 */ /* 0x000ee2000c1e1b00 */
[----:B------:R-:W-:-:S04]  /*0890*/  ISETP.NE.U32.AND P4, PT, RZ, UR8, PT ;  /* 0x00000008ff007c0c */ /* 0x000fc8000bf85070 */
[----:B------:R-:W-:-:S13]  /*08a0*/  ISETP.NE.AND.EX P4, PT, RZ, UR9, PT, P4 ;  /* 0x00000009ff007c0c */ /* 0x000fda000bf85340 */
[----:B------:R-:W-:-:S04]  /*08b0*/  @P4 LEA R10, P5, R90, UR8, 0x4 ;  /* 0x000000085a0a4c11 */ /* 0x000fc8000f8a20ff */
[----:B------:R-:W-:-:S05]  /*08c0*/  @P4 LEA.HI.X R11, R90, UR9, RZ, 0x4, P5 ;  /* 0x000000095a0b4c11 */ /* 0x000fca000a8f24ff */
[----:B------:R0:W5:Y:S01]  /*08d0*/  @P4 LDG.E.128 R56, desc[UR4][R10.64] ;  /* 0x000000040a384981 */ /* 0x000162000c1e1d00 */
[----:B------:R-:W-:Y:S01]  /*08e0*/  IADD3 R90, R90, 0x80, RZ ;  /* 0x000000805a5a7810 */ /* 0x000fe20007ffe0ff */
[C---:B--2---:R-:W-:Y:S01]  /*08f0*/  FADD.FTZ R64, -R77.reuse, R64 ;  /* 0x000000404d407221 */ /* 0x044fe20000010100 */
[C---:B0-----:R-:W-:Y:S01]  /*0900*/  FADD.FTZ R10, -R77.reuse, R65 ;  /* 0x000000414d0a7221 */ /* 0x041fe20000010100 */
[----:B------:R-:W-:Y:S02]  /*0910*/  FADD.FTZ R66, -R77, R66 ;  /* 0x000000424d427221 */ /* 0x000fe40000010100 */
[C---:B-----5:R-:W-:Y:S01]  /*0920*/  FMUL.FTZ R83, R3.reuse, R64 ;  /* 0x0000004003537220 */ /* 0x060fe20000410000 */
[----:B------:R-:W-:Y:S01]  /*0930*/  FMUL.FTZ R10, R3, R10 ;  /* 0x0000000a030a7220 */ /* 0x000fe20000410000 */
[----:B---3--:R-:W-:Y:S02]  /*0940*/  MOV R69, R70 ;  /* 0x0000004600457202 */ /* 0x008fe40000000f00 */
[----:B------:R-:W-:Y:S01]  /*0950*/  SHF.R.U64 R68, R70, 0x10, R71 ;  /* 0x0000001046447819 */ /* 0x000fe20000001247 */
[----:B------:R-:W-:Y:S01]  /*0960*/  FADD.FTZ R70, -R77, R67 ;  /* 0x000000434d467221 */ /* 0x000fe20000010100 */
[----:B------:R-:W-:-:S02]  /*0970*/  MOV R11, R71 ;  /* 0x00000047000b7202 */ /* 0x000fc40000000f00 */
[----:B------:R-:W-:Y:S02]  /*0980*/  SHF.R.U32.HI R9, RZ, 0x10, R71 ;  /* 0x00000010ff097819 */ /* 0x000fe40000011647 */
[----:B------:R-:W-:Y:S02]  /*0990*/  SHF.L.U32 R67, R69, 0x10, RZ ;  /* 0x0000001045437819 */ /* 0x000fe400000006ff */
[----:B------:R-:W-:Y:S02]  /*09a0*/  SHF.L.U32 R68, R68, 0x10, RZ ;  /* 0x0000001044447819 */ /* 0x000fe400000006ff */
[----:B------:R-:W-:Y:S01]  /*09b0*/  SHF.L.U32 R65, R11, 0x10, RZ ;  /* 0x000000100b417819 */ /* 0x000fe200000006ff */
[----:B------:R-:W-:Y:S01]  /*09c0*/  FMUL.FTZ R11, R3, R66 ;  /* 0x00000042030b7220 */ /* 0x000fe20000410000 */
[----:B------:R-:W-:Y:S01]  /*09d0*/  SHF.L.U32 R64, R9, 0x10, RZ ;  /* 0x0000001009407819 */ /* 0x000fe200000006ff */
        /* <DEDUP_REMOVED lines=21> */
.L_x_3634:
[----:B------:R-:W-:Y:S05]  /*0b30*/  BSYNC B0 ;  /* 0x0000000000007941 */ /* 0x000fea0003800000 */
.L_x_3633:
        /* <DEDUP_REMOVED lines=15> */
[----:B------:R-:W-:Y:S01]  /*0c30*/  SHF.R.U64 R79, R72, 0x10, R73 ;  /* 0x00000010484f7819 */ /* 0x000fe20000001249 */
[C---:B------:R-:W-:Y:S01]  /*0c40*/  FADD.FTZ R72, -R77.reuse, R65 ;  /* 0x000000414d487221 */ /* 0x040fe20000010100 */
[----:B------:R-:W-:Y:S01]  /*0c50*/  SHF.L.U32 R65, R80, 0x10, RZ ;  /* 0x0000001050417819 */ /* 0x000fe200000006ff */
[----:B------:R-:W-:Y:S01]  /*0c60*/  FADD.FTZ R66, -R77, R66 ;  /* 0x000000424d427221 */ /* 0x000fe20000010100 */
[----:B------:R-:W-:Y:S02]  /*0c70*/  MOV R78, R73 ;  /* 0x00000049004e7202 */ /* 0x000fe40000000f00 */
[----:B------:R-:W-:Y:S01]  /*0c80*/  SHF.R.U32.HI R81, RZ, 0x10, R73 ;  /* 0x00000010ff517819 */ /* 0x000fe20000011649 */
[----:B-----5:R-:W-:Y:S01]  /*0c90*/  FMUL.FTZ R73, R3, R90 ;  /* 0x0000005a03497220 */ /* 0x020fe20000410000 */
[----:B------:R-:W-:Y:S01]  /*0ca0*/  SHF.L.U32 R80, R79, 0x10, RZ ;  /* 0x000000104f507819 */ /* 0x000fe200000006ff */
[-C--:B0-----:R-:W-:Y:S01]  /*0cb0*/  FMUL.FTZ R74, R24, R65.reuse ;  /* 0x00000041184a7220 */ /* 0x081fe20000410000 */
[----:B------:R-:W-:Y:S01]  /*0cc0*/  FADD.FTZ R64, -R77, R67 ;  /* 0x000000434d407221 */ /* 0x000fe20000010100 */
        /* <DEDUP_REMOVED lines=22> */
[----:B------:R-:W-:Y:S01]  /*0e30*/  FADD.FTZ R93, R66, R81 ;  /* 0x00000051425d7221 */ /* 0x000fe20000010000 */
[----:B------:R-:W-:-:S07]  /*0e40*/  FFMA.FTZ R92, R80, R81, R65 ;  /* 0x00000051505c7223 */ /* 0x000fce0000010041 */
.L_x_3636:
[----:B------:R-:W-:Y:S05]  /*0e50*/  BSYNC B0 ;  /* 0x0000000000007941 */ /* 0x000fea0003800000 */
.L_x_3635:
        /* <DEDUP_REMOVED lines=13> */
[----:B------:R-:W0:Y:S04]  /*0f30*/  SHFL.DOWN PT, R77, R92, 0x8, 0x1f ;  /* 0x09001f005c4d7f89 */ /* 0x000e2800000e0000 */
[----:B------:R-:W1:Y:S01]  /*0f40*/  SHFL.DOWN PT, R66, R90, 0x4, 0x1f ;  /* 0x08801f005a427f89 */ /* 0x000e6200000e0000 */
[----:B0-----:R-:W-:Y:S01]  /*0f50*/  FADD.FTZ R77, R92, R77 ;  /* 0x0000004d5c4d7221 */ /* 0x001fe20000010000 */
[----:B-1----:R-:W-:-:S04]  /*0f60*/  FADD.FTZ R90, R90, R66 ;  /* 0x000000425a5a7221 */ /* 0x002fc80000010000 */
[----:B------:R-:W0:Y:S02]  /*0f70*/  SHFL.DOWN PT, R66, R77, 0x4, 0x1f ;  /* 0x08801f004d427f89 */ /* 0x000e2400000e0000 */
[----:B0-----:R-:W-:Y:S02]  /*0f80*/  FADD.FTZ R77, R77, R66 ;  /* 0x000000424d4d7221 */ /* 0x001fe40000010000 */
[----:B------:R-:W0:Y:S04]  /*0f90*/  SHFL.DOWN PT, R66, R90, 0x2, 0x1f ;  /* 0x08401f005a427f89 */ /* 0x000e2800000e0000 */
[----:B------:R-:W1:Y:S01]  /*0fa0*/  SHFL.DOWN PT, R92, R77, 0x2, 0x1f ;  /* 0x08401f004d5c7f89 */ /* 0x000e6200000e0000 */
[----:B0-----:R-:W-:Y:S01]  /*0fb0*/  FADD.FTZ R90, R90, R66 ;  /* 0x000000425a5a7221 */ /* 0x001fe20000010000 */
[----:B-1----:R-:W-:-:S04]  /*0fc0*/  FADD.FTZ R77, R77, R92 ;  /* 0x0000005c4d4d7221 */ /* 0x002fc80000010000 */
[----:B------:R0:W1:Y:S04]  /*0fd0*/  SHFL.DOWN PT, R92, R90, 0x1, 0x1f ;  /* 0x08201f005a5c7f89 */ /* 0x00006800000e0000 */
[----:B------:R0:W2:Y:S02]  /*0fe0*/  SHFL.DOWN PT, R66, R77, 0x1, 0x1f ;  /* 0x08201f004d427f89 */ /* 0x0000a400000e0000 */
.L_x_3655:
[----:B------:R-:W3:Y:S01]  /*0ff0*/  S2R R67, SR_CgaCtaId ;  /* 0x0000000000437919 */ /* 0x000ee20000008800 */
[----:B0-2---:R-:W-:Y:S01]  /*1000*/  FADD.FTZ R77, R77, R66 ;  /* 0x000000424d4d7221 */ /* 0x005fe20000010000 */
[----:B------:R-:W-:Y:S01]  /*1010*/  @!P5 LOP3.LUT R65, R65, 0x3, RZ, 0xc0, !PT ;  /* 0x000000034141d812 */ /* 0x000fe200078ec0ff */
[----:B-1----:R-:W-:Y:S01]  /*1020*/  FADD.FTZ R76, R90, R92 ;  /* 0x0000005c5a4c7221 */ /* 0x002fe20000010000 */
[----:B------:R-:W-:Y:S01]  /*1030*/  MOV R66, 0x400 ;  /* 0x0000040000427802 */ /* 0x000fe20000000f00 */
        /* <DEDUP_REMOVED lines=25> */
[-C--:B------:R-:W-:Y:S01]  /*11d0*/  FFMA.FTZ R66, R87, R76.reuse, R77 ;  /* 0x0000004c57427223 */ /* 0x080fe2000001004d */
[----:B------:R-:W-:Y:S02]  /*11e0*/  ISETP.NE.U32.AND P6, PT, RZ, UR14, PT ;  /* 0x0000000eff007c0c */ /* 0x000fe4000bfc5070 */
[----:B------:R-:W-:Y:S01]  /*11f0*/  ISETP.NE.AND.EX P5, PT, RZ, UR9, PT, P5 ;  /* 0x00000009ff007c0c */ /* 0x000fe2000bfa5350 */
[----:B------:R-:W-:Y:S01]  /*1200*/  FADD.FTZ R64, R86, -R65 ;  /* 0x8000004156407221 */ /* 0x000fe20000010000 */
[----:B------:R-:W-:Y:S01]  /*1210*/  FFMA.FTZ R65, R84, R76, R77 ;  /* 0x0000004c54417223 */ /* 0x000fe2000001004d */
[----:B------:R-:W-:Y:S01]  /*1220*/  FADD.FTZ R66, R85, -R66 ;  /* 0x8000004255427221 */ /* 0x000fe20000010000 */
[----:B------:R-:W-:Y:S01]  /*1230*/  ISETP.NE.AND.EX P6, PT, RZ, UR15, PT, P6 ;  /* 0x0000000fff007c0c */ /* 0x000fe2000bfc5360 */
[C---:B-----5:R-:W-:Y:S01]  /*1240*/  FMUL.FTZ R64, R3.reuse, R64 ;  /* 0x0000004003407220 */ /* 0x060fe20000410000 */
[----:B------:R-:W-:Y:S01]  /*1250*/  FADD.FTZ R90, R82, -R65 ;  /* 0x80000041525a7221 */ /* 0x000fe20000010000 */
[----:B------:R-:W-:-:S03]  /*1260*/  FMUL.FTZ R65, R3, R66 ;  /* 0x0000004203417220 */ /* 0x000fc60000410000 */
[----:B------:R-:W-:Y:S01]  /*1270*/  FMUL.FTZ R66, R3, R90 ;  /* 0x0000005a03427220 */ /* 0x000fe20000410000 */
[----:B------:R-:W-:Y:S02]  /*1280*/  FFMA.FTZ R90, R91, R76, R77 ;  /* 0x0000004c5b5a7223 */ /* 0x000fe4000001004d */
[----:B------:R-:W-:Y:S01]  /*1290*/  @P5 FADD.FTZ R64, R53, R64 ;  /* 0x0000004035405221 */ /* 0x000fe20000010000 */
[----:B------:R-:W-:Y:S01]  /*12a0*/  @P5 FADD.FTZ R65, R54, R65 ;  /* 0x0000004136415221 */ /* 0x000fe20000010000 */
[----:B------:R-:W-:Y:S01]  /*12b0*/  FADD.FTZ R90, R89, -R90 ;  /* 0x8000005a595a7221 */ /* 0x000fe20000010000 */
[----:B------:R-:W-:Y:S02]  /*12c0*/  @P5 FADD.FTZ R66, R55, R66 ;  /* 0x0000004237425221 */ /* 0x000fe40000010000 */
[C---:B------:R-:W-:Y:S01]  /*12d0*/  SEL R49, R64.reuse, R49, P6 ;  /* 0x0000003140317207 */ /* 0x040fe20003000000 */
[C---:B------:R-:W-:Y:S01]  /*12e0*/  FMUL.FTZ R67, R65.reuse, R2 ;  /* 0x0000000241437220 */ /* 0x040fe20000410000 */
[----:B------:R-:W-:Y:S01]  /*12f0*/  SEL R50, R65, R50, P6 ;  /* 0x0000003241327207 */ /* 0x000fe20003000000 */
[----:B------:R-:W-:Y:S01]  /*1300*/  FMUL.FTZ R64, R64, R2 ;  /* 0x0000000240407220 */ /* 0x000fe20000410000 */
[----:B------:R-:W-:Y:S01]  /*1310*/  FMUL.FTZ R65, R3, R90 ;  /* 0x0000005a03417220 */ /* 0x000fe20000410000 */
[C---:B------:R-:W-:Y:S01]  /*1320*/  FMUL.FTZ R90, R66.reuse, R2 ;  /* 0x00000002425a7220 */ /* 0x040fe20000410000 */
[----:B------:R-:W-:Y:S01]  /*1330*/  SEL R51, R66, R51, P6 ;  /* 0x0000003342337207 */ /* 0x000fe20003000000 */
[----:B------:R-:W-:Y:S01]  /*1340*/  F2F.BF16.F32 R67, R67 ;  /* 0x0000004300437304 */ /* 0x000fe20000202000 */
[----:B------:R-:W-:-:S05]  /*1350*/  @P5 FADD.FTZ R65, R52, R65 ;  /* 0x0000004134415221 */ /* 0x000fca0000010000 */
[C---:B------:R-:W-:Y:S02]  /*1360*/  SEL R48, R65.reuse, R48, P6 ;  /* 0x0000003041307207 */ /* 0x040fe40003000000 */
[----:B------:R-:W0:Y:S08]  /*1370*/  F2F.BF16.F32 R64, R64 ;  /* 0x0000004000407304 */ /* 0x000e300000202000 */
[----:B------:R1:W2:Y:S02]  /*1380*/  F2F.BF16.F32 R66, R90 ;  /* 0x0000005a00427304 */ /* 0x0002a40000202000 */
[----:B-1----:R-:W-:Y:S01]  /*1390*/  FMUL.FTZ R90, R65, R2 ;  /* 0x00000002415a7220 */ /* 0x002fe20000410000 */
[----:B0-----:R-:W-:-:S05]  /*13a0*/  IMAD.WIDE.U32 R64, R64, 0x10000, RZ ;  /* 0x0001000040407825 */ /* 0x001fca00078e00ff */
[----:B------:R-:W0:Y:S01]  /*13b0*/  F2F.BF16.F32 R93, R90 ;  /* 0x0000005a005d7304 */ /* 0x000e220000202000 */
[----:B--2---:R-:W-:-:S04]  /*13c0*/  SHF.L.U32 R66, R66, 0x10, RZ ;  /* 0x0000001042427819 */ /* 0x004fc800000006ff */
[----:B------:R-:W-:Y:S02]  /*13d0*/  LOP3.LUT R67, R65, R66, R67, 0xfe, !PT ;  /* 0x0000004241437212 */ /* 0x000fe400078efe43 */
[----:B0-----:R-:W-:Y:S02]  /*13e0*/  LOP3.LUT R66, R64, R93, RZ, 0xfc, !PT ;  /* 0x0000005d40427212 */ /* 0x001fe400078efcff */
[----:B------:R-:W0:Y:S02]  /*13f0*/  @P6 LDC.64 R64, c[0x0][0x308] ;  /* 0x0000c200ff406b82 */ /* 0x000e240000000a00 */
[----:B0-----:R-:W-:-:S06]  /*1400*/  @P6 IMAD.WIDE.U32 R92, R0, 0x10, R64 ;  /* 0x00000010005c6825 */ /* 0x001fcc00078e0040 */
[----:B------:R-:W0:Y:S01]  /*1410*/  LDC.64 R64, c[0x0][0x2f8] ;  /* 0x0000be00ff407b82 */ /* 0x000e220000000a00 */
[----:B------:R1:W-:Y:S01]  /*1420*/  @P6 STG.E.128 desc[UR4][R92.64], R48 ;  /* 0x000000305c006986 */ /* 0x0003e2000c101d04 */
[C---:B0-----:R-:W-:Y:S01]  /*1430*/  IMAD.WIDE.U32 R64, R0.reuse, 0x8, R64 ;  /* 0x0000000800407825 */ /* 0x041fe200078e0040 */
[----:B------:R-:W-:-:S04]  /*1440*/  IADD3 R0, R0, 0x80, RZ ;  /* 0x0000008000007810 */ /* 0x000fc80007ffe0ff */
[----:B------:R1:W-:Y:S03]  /*1450*/  STG.E.64 desc[UR4][R64.64], R66 ;  /* 0x0000004240007986 */ /* 0x0003e6000c101b04 */
.L_x_3639:
[----:B------:R-:W-:Y:S05]  /*1460*/  BSYNC B0 ;  /* 0x0000000000007941 */ /* 0x000fea0003800000 */
.L_x_3638:
[----:B------:R-:W-:Y:S04]  /*1470*/  BSSY B0, `(.L_x_3640) ;  /* 0x000002d000007945 */ /* 0x000fe80003800000 */
[----:B------:R-:W-:Y:S05]  /*1480*/  @!P2 BRA `(.L_x_3641) ;  /* 0x0000000000aca947 */ /* 0x000fea0003800000 */
[----:B------:R-:W-:Y:S01]  /*1490*/  ISETP.NE.U32.AND P5, PT, RZ, UR8, PT ;  /* 0x00000008ff007c0c */ /* 0x000fe2000bfa5070 */
[-CC-:B-1----:R-:W-:Y:S01]  /*14a0*/  FFMA.FTZ R64, R10, R76.reuse, R77.reuse ;  /* 0x0000004c0a407223 */ /* 0x182fe2000001004d */
[-CC-:B------:R-:W-:Y:S01]  /*14b0*/  FFMA.FTZ R65, R11, R76.reuse, R77.reuse ;  /* 0x0000004c0b417223 */ /* 0x180fe2000001004d */
[----:B------:R-:W-:Y:S01]  /*14c0*/  FFMA.FTZ R90, R70, R76, R77 ;  /* 0x0000004c465a7223 */ /* 0x000fe2000001004d */
[----:B------:R-:W-:Y:S01]  /*14d0*/  ISETP.NE.AND.EX P5, PT, RZ, UR9, PT, P5 ;  /* 0x00000009ff007c0c */ /* 0x000fe2000bfa5350 */
[----:B------:R-:W-:Y:S01]  /*14e0*/  FADD.FTZ R64, R69, -R64 ;  /* 0x8000004045407221 */ /* 0x000fe20000010000 */
[----:B------:R-:W-:Y:S01]  /*14f0*/  FADD.FTZ R66, R68, -R65 ;  /* 0x8000004144427221 */ /* 0x000fe20000010000 */
[----:B------:R-:W-:Y:S01]  /*1500*/  FADD.FTZ R90, R71, -R90 ;  /* 0x8000005a475a7221 */ /* 0x000fe20000010000 */
[----:B------:R-:W-:Y:S01]  /*1510*/  ISETP.NE.U32.AND P6, PT, RZ, UR14, PT ;  /* 0x0000000eff007c0c */ /* 0x000fe2000bfc5070 */
[C---:B-----5:R-:W-:Y:S01]  /*1520*/  FMUL.FTZ R64, R3.reuse, R64 ;  /* 0x0000004003407220 */ /* 0x060fe20000410000 */
[C---:B------:R-:W-:Y:S01]  /*1530*/  FMUL.FTZ R65, R3.reuse, R66 ;  /* 0x0000004203417220 */ /* 0x040fe20000410000 */
[----:B------:R-:W-:Y:S01]  /*1540*/  FMUL.FTZ R66, R3, R90 ;  /* 0x0000005a03427220 */ /* 0x000fe20000410000 */
[----:B------:R-:W-:Y:S01]  /*1550*/  FFMA.FTZ R90, R83, R76, R77 ;  /* 0x0000004c535a7223 */ /* 0x000fe2000001004d */
[----:B------:R-:W-:-:S03]  /*1560*/  ISETP.NE.AND.EX P6, PT, RZ, UR15, PT, P6 ;  /* 0x0000000fff007c0c */ /* 0x000fc6000bfc5360 */
[----:B------:R-:W-:Y:S01]  /*1570*/  FADD.FTZ R90, R9, -R90 ;  /* 0x8000005a095a7221 */ /* 0x000fe20000010000 */
[----:B------:R-:W-:Y:S01]  /*1580*/  @P5 FADD.FTZ R64, R57, R64 ;  /* 0x0000004039405221 */ /* 0x000fe20000010000 */
[----:B------:R-:W-:Y:S01]  /*1590*/  @P5 FADD.FTZ R65, R58, R65 ;  /* 0x000000413a415221 */ /* 0x000fe20000010000 */
[----:B------:R-:W-:-:S03]  /*15a0*/  @P5 FADD.FTZ R66, R59, R66 ;  /* 0x000000423b425221 */ /* 0x000fc60000010000 */
        /* <DEDUP_REMOVED lines=18> */
[----:B------:R-:W0:Y:S08]  /*16d0*/  @P6 LDC.64 R92, c[0x0][0x308] ;  /* 0x0000c200ff5c6b82 */ /* 0x000e300000000a00 */
[----:B------:R-:W1:Y:S01]  /*16e0*/  LDC.64 R64, c[0x0][0x2f8] ;  /* 0x0000be00ff407b82 */ /* 0x000e620000000a00 */
[----:B0-----:R-:W-:-:S05]  /*16f0*/  @P6 IMAD.WIDE.U32 R92, R0, 0x10, R92 ;  /* 0x00000010005c6825 */ /* 0x001fca00078e005c */
[----:B------:R0:W-:Y:S01]  /*1700*/  @P6 STG.E.128 desc[UR4][R92.64], R48 ;  /* 0x000000305c006986 */ /* 0x0001e2000c101d04 */
[C---:B-1----:R-:W-:Y:S01]  /*1710*/  IMAD.WIDE.U32 R64, R0.reuse, 0x8, R64 ;  /* 0x0000000800407825 */ /* 0x042fe200078e0040 */
[----:B------:R-:W-:-:S04]  /*1720*/  IADD3 R0, R0, 0x80, RZ ;  /* 0x0000008000007810 */ /* 0x000fc80007ffe0ff */
[----:B------:R0:W-:Y:S03]  /*1730*/  STG.E.64 desc[UR4][R64.64], R66 ;  /* 0x0000004240007986 */ /* 0x0001e6000c101b04 */
.L_x_3641:
[----:B------:R-:W-:Y:S05]  /*1740*/  BSYNC B0 ;  /* 0x0000000000007941 */ /* 0x000fea0003800000 */
.L_x_3640:
        /* <DEDUP_REMOVED lines=10> */
[----:B------:R-:W-:Y:S01]  /*17f0*/  FADD.FTZ R90, R81, -R90 ;  /* 0x8000005a515a7221 */ /* 0x000fe20000010000 */
[C---:B-----5:R-:W-:Y:S01]  /*1800*/  FMUL.FTZ R64, R3.reuse, R64 ;  /* 0x0000004003407220 */ /* 0x060fe20000410000 */
[----:B------:R-:W-:Y:S01]  /*1810*/  FADD.FTZ R66, R74, -R65 ;  /* 0x800000414a427221 */ /* 0x000fe20000010000 */
[C---:B------:R-:W-:Y:S01]  /*1820*/  FMUL.FTZ R65, R3.reuse, R76 ;  /* 0x0000004c03417220 */ /* 0x040fe20000410000 */
[C---:B------:R-:W-:Y:S01]  /*1830*/  FMUL.FTZ R76, R3.reuse, R90 ;  /* 0x0000005a034c7220 */ /* 0x040fe20000410000 */
[----:B------:R-:W-:Y:S01]  /*1840*/  ISETP.NE.U32.AND P6, PT, RZ, UR14, PT ;  /* 0x0000000eff007c0c */ /* 0x000fe2000bfc5070 */
[----:B------:R-:W-:-:S03]  /*1850*/  FMUL.FTZ R67, R3, R66 ;  /* 0x0000004203437220 */ /* 0x000fc60000410000 */
[----:B------:R-:W-:Y:S01]  /*1860*/  @P5 FADD.FTZ R64, R13, R64 ;  /* 0x000000400d405221 */ /* 0x000fe20000010000 */
[----:B------:R-:W-:Y:S01]  /*1870*/  @P5 FADD.FTZ R76, R15, R76 ;  /* 0x0000004c0f4c5221 */ /* 0x000fe20000010000 */
[----:B------:R-:W-:Y:S01]  /*1880*/  @P5 FADD.FTZ R65, R14, R65 ;  /* 0x000000410e415221 */ /* 0x000fe20000010000 */
[----:B------:R-:W-:Y:S01]  /*1890*/  @P5 FADD.FTZ R67, R12, R67 ;  /* 0x000000430c435221 */ /* 0x000fe20000010000 */
[-C--:B------:R-:W-:Y:S01]  /*18a0*/  FMUL.FTZ R3, R64, R2.reuse ;  /* 0x0000000240037220 */ /* 0x080fe20000410000 */
[-C--:B------:R-:W-:Y:S01]  /*18b0*/  FMUL.FTZ R92, R76, R2.reuse ;  /* 0x000000024c5c7220 */ /* 0x080fe20000410000 */
[-C--:B------:R-:W-:Y:S01]  /*18c0*/  FMUL.FTZ R77, R65, R2.reuse ;  /* 0x00000002414d7220 */ /* 0x080fe20000410000 */
[C---:B------:R-:W-:Y:S01]  /*18d0*/  FMUL.FTZ R90, R67.reuse, R2 ;  /* 0x00000002435a7220 */ /* 0x040fe20000410000 */
[----:B------:R-:W-:Y:S01]  /*18e0*/  ISETP.NE.AND.EX P6, PT, RZ, UR15, PT, P6 ;  /* 0x0000000fff007c0c */ /* 0x000fe2000bfc5360 */
[----:B------:R-:W0:Y:S03]  /*18f0*/  F2F.BF16.F32 R66, R92 ;  /* 0x0000005c00427304 */ /* 0x000e260000202000 */
[----:B------:R-:W-:-:S02]  /*1900*/  SEL R48, R67, R48, P6 ;  /* 0x0000003043307207 */ /* 0x000fc40003000000 */
[----:B------:R-:W-:Y:S02]  /*1910*/  SEL R49, R64, R49, P6 ;  /* 0x0000003140317207 */ /* 0x000fe40003000000 */
[----:B------:R-:W-:Y:S01]  /*1920*/  SEL R50, R65, R50, P6 ;  /* 0x0000003241327207 */ /* 0x000fe20003000000 */
[----:B------:R-:W1:Y:S01]  /*1930*/  F2F.BF16.F32 R3, R3 ;  /* 0x0000000300037304 */ /* 0x000e620000202000 */
[----:B------:R-:W-:-:S03]  /*1940*/  SEL R51, R76, R51, P6 ;  /* 0x000000334c337207 */ /* 0x000fc60003000000 */
[----:B------:R-:W2:Y:S01]  /*1950*/  @P6 LDC.64 R64, c[0x0][0x308] ;  /* 0x0000c200ff406b82 */ /* 0x000ea20000000a00 */
[----:B0-----:R-:W-:-:S03]  /*1960*/  SHF.L.U32 R66, R66, 0x10, RZ ;  /* 0x0000001042427819 */ /* 0x001fc600000006ff */
[----:B------:R-:W0:Y:S01]  /*1970*/  F2F.BF16.F32 R77, R77 ;  /* 0x0000004d004d7304 */ /* 0x000e220000202000 */
[----:B-1----:R-:W-:-:S07]  /*1980*/  IMAD.WIDE.U32 R2, R3, 0x10000, RZ ;  /* 0x0001000003027825 */ /* 0x002fce00078e00ff */
[----:B------:R-:W1:Y:S01]  /*1990*/  F2F.BF16.F32 R93, R90 ;  /* 0x0000005a005d7304 */ /* 0x000e620000202000 */
[----:B0-----:R-:W-:Y:S01]  /*19a0*/  LOP3.LUT R67, R3, R66, R77, 0xfe, !PT ;  /* 0x0000004203437212 */ /* 0x001fe200078efe4d */
[----:B--2---:R-:W-:Y:S01]  /*19b0*/  @P6 IMAD.WIDE.U32 R64, R0, 0x10, R64 ;  /* 0x0000001000406825 */ /* 0x004fe200078e0040 */
[----:B-1----:R-:W-:Y:S02]  /*19c0*/  LOP3.LUT R66, R2, R93, RZ, 0xfc, !PT ;  /* 0x0000005d02427212 */ /* 0x002fe400078efcff */
[----:B------:R-:W0:Y:S02]  /*19d0*/  LDC.64 R2, c[0x0][0x2f8] ;  /* 0x0000be00ff027b82 */ /* 0x000e240000000a00 */
[----:B------:R2:W-:Y:S01]  /*19e0*/  @P6 STG.E.128 desc[UR4][R64.64], R48 ;  /* 0x0000003040006986 */ /* 0x0005e2000c101d04 */
[----:B0-----:R-:W-:-:S05]  /*19f0*/  IMAD.WIDE.U32 R2, R0, 0x8, R2 ;  /* 0x0000000800027825 */ /* 0x001fca00078e0002 */
[----:B------:R2:W-:Y:S02]  /*1a00*/  STG.E.64 desc[UR4][R2.64], R66 ;  /* 0x0000004202007986 */ /* 0x0005e4000c101b04 */
.L_x_3643:
[----:B------:R-:W-:Y:S05]  /*1a10*/  BSYNC B0 ;  /* 0x0000000000007941 */ /* 0x000fea0003800000 */
.L_x_3642:
[----:B------:R-:W-:Y:S02]  /*1a20*/  IADD3 R4, R4, UR16, RZ ;  /* 0x0000001004047c10 */ /* 0x000fe4000fffe0ff */
[----:B------:R-:W-:Y:S02]  /*1a30*/  SEL R76, RZ, 0x1, P4 ;  /* 0x00000001ff4c7807 */ /* 0x000fe40002000000 */
[----:B------:R-:W-:-:S13]  /*1a40*/  ISETP.GE.AND P5, PT, R4, UR17, PT ;  /* 0x0000001104007c0c */ /* 0x000fda000bfa6270 */
[----:B------:R-:W-:Y:S05]  /*1a50*/  @!P5 BRA `(.L_x_3644) ;  /* 0xffffffe80040d947 */ /* 0x000fea000383ffff */
.L_x_3630:
[----:B------:R-:W3:Y:S01]  /*1a60*/  S2R R0, SR_TID.X ;  /* 0x0000000000007919 */ /* 0x000ee20000002100 */
[----:B------:R-:W3:Y:S08]  /*1a70*/  S2UR UR6, SR_CTAID.X ;  /* 0x00000000000679c3 */ /* 0x000ef00000002500 */
[----:B--2--5:R-:W2:Y:S08]  /*1a80*/  @P3 LDC.64 R2, c[0x0][0x2d0] ;  /* 0x0000b400ff023b82 */ /* 0x024eb00000000a00 */
[----:B------:R-:W4:Y:S08]  /*1a90*/  @P3 LDC.64 R4, c[0x0][0x2d8] ;  /* 0x0000b600ff043b82 */ /* 0x000f300000000a00 */
[----:B------:R-:W0:Y:S01]  /*1aa0*/  @P2 LDC.64 R8, c[0x0][0x2d0] ;  /* 0x0000b400ff082b82 */ /* 0x000e220000000a00 */
[----:B---3--:R-:W-:-:S07]  /*1ab0*/  LEA.HI R0, R0, UR6, RZ, 0x19 ;  /* 0x0000000600007c11 */ /* 0x008fce000f8fc8ff */
[----:B------:R-:W3:Y:S01]  /*1ac0*/  @P2 LDC.64 R10, c[0x0][0x2d8] ;  /* 0x0000b600ff0a2b82 */ /* 0x000ee20000000a00 */
[----:B------:R-:W-:-:S05]  /*1ad0*/  IMAD R7, R0, R7, RZ ;  /* 0x0000000700077224 */ /* 0x000fca00078e02ff */
[----:B------:R-:W-:-:S05]  /*1ae0*/  LEA.HI R7, R7, R6, RZ, 0x1e ;  /* 0x0000000607077211 */ /* 0x000fca00078ff0ff */
[----:B--2---:R-:W-:-:S04]  /*1af0*/  @P3 IMAD.WIDE.U32 R2, R7, 0x10, R2 ;  /* 0x0000001007023825 */ /* 0x004fc800078e0002 */
[C---:B----4-:R-:W-:Y:S01]  /*1b00*/  @P3 IMAD.WIDE.U32 R4, R7.reuse, 0x10, R4 ;  /* 0x0000001007043825 */ /* 0x050fe200078e0004 */
[----:B------:R-:W-:Y:S01]  /*1b10*/  @P3 IADD3 R7, R7, 0x80, RZ ;  /* 0x0000008007073810 */ /* 0x000fe20007ffe0ff */
[----:B------:R2:W-:Y:S04]  /*1b20*/  @P3 STG.E.128 desc[UR4][R2.64], R36 ;  /* 0x0000002402003986 */ /* 0x0005e8000c101d04 */
[C---:B0-----:R-:W-:Y:S01]  /*1b30*/  @P2 IMAD.WIDE.U32 R8, R7.reuse, 0x10, R8 ;  /* 0x0000001007082825 */ /* 0x041fe200078e0008 */
[----:B------:R2:W-:Y:S03]  /*1b40*/  @P3 STG.E.128 desc[UR4][R4.64], R28 ;  /* 0x0000001c04003986 */ /* 0x0005e6000c101d04 */
[----:B---3--:R-:W-:Y:S01]  /*1b50*/  @P2 IMAD.WIDE.U32 R10, R7, 0x10, R10 ;  /* 0x00000010070a2825 */ /* 0x008fe200078e000a */
[----:B------:R2:W-:Y:S04]  /*1b60*/  @P2 STG.E.128 desc[UR4][R8.64], R40 ;  /* 0x0000002808002986 */ /* 0x0005e8000c101d04 */
[----:B------:R2:W-:Y:S01]  /*1b70*/  @P2 STG.E.128 desc[UR4][R10.64], R32 ;  /* 0x000000200a002986 */ /* 0x0005e2000c101d04 */
[----:B------:R-:W-:Y:S05]  /*1b80*/  @!P1 EXIT ;  /* 0x000000000000994d */ /* 0x000fea0003800000 */
[----:B--2---:R-:W0:Y:S01]  /*1b90*/  LDC.64 R2, c[0x0][0x2d0] ;  /* 0x0000b400ff027b82 */ /* 0x004e220000000a00 */
[----:B------:R-:W-:-:S07]  /*1ba0*/  @P2 IADD3 R7, R7, 0x80, RZ ;  /* 0x0000008007072810 */ /* 0x000fce0007ffe0ff */
[----:B------:R-:W2:Y:S01]  /*1bb0*/  LDC.64 R4, c[0x0][0x2d8] ;  /* 0x0000b600ff047b82 */ /* 0x000ea20000000a00 */
[----:B0-----:R-:W-:-:S05]  /*1bc0*/  IMAD.WIDE.U32 R2, R7, 0x10, R2 ;  /* 0x0000001007027825 */ /* 0x001fca00078e0002 */
[----:B------:R-:W-:Y:S01]  /*1bd0*/  STG.E.128 desc[UR4][R2.64], R60 ;  /* 0x0000003c02007986 */ /* 0x000fe2000c101d04 */
[----:B--2---:R-:W-:-:S05]  /*1be0*/  IMAD.WIDE.U32 R4, R7, 0x10, R4 ;  /* 0x0000001007047825 */ /* 0x004fca00078e0004 */
[----:B------:R-:W-:Y:S01]  /*1bf0*/  STG.E.128 desc[UR4][R4.64], R44 ;  /* 0x0000002c04007986 */ /* 0x000fe2000c101d04 */
[----:B------:R-:W-:Y:S05]  /*1c00*/  EXIT ;  /* 0x000000000000794d */ /* 0x000fea0003800000 */
.L_x_3637:
[----:B------:R-:W-:Y:S01]  /*1c10*/  HFMA2.MMA R66, -RZ, RZ, 0, 9.5367431640625e-07 ;  /* 0x00000010ff427435 */ /* 0x000fe200000001ff */
[----:B------:R-:W-:Y:S02]  /*1c20*/  MOV R67, 0x1f ;  /* 0x0000001f00437802 */ /* 0x000fe40000000f00 */
[----:B------:R-:W-:-:S08]  /*1c30*/  MOV R76, 0xffffffff ;  /* 0xffffffff004c7802 */ /* 0x000fd00000000f00 */
[----:B-----5:R-:W-:Y:S05]  /*1c40*/  WARPSYNC.COLLECTIVE R76, `(.L_x_3645) ;  /* 0x000000004c087348 */ /* 0x020fea0003c00000 */
[----:B------:R0:W1:Y:S02]  /*1c50*/  SHFL.DOWN P6, R66, R93, R66, R67 ;  /* 0x080000425d427389 */ /* 0x00006400000c0043 */
[----:B01---5:R-:W-:Y:S01]  /*1c60*/  ENDCOLLECTIVE ;  /* 0x000000000000791b */ /* 0x023fe20003800000 */
.L_x_3645:
[----:B------:R-:W-:Y:S01]  /*1c70*/  MOV R90, R66 ;  /* 0x00000042005a7202 */ /* 0x000fe20000000f00 */
[----:B------:R-:W-:-:S04]  /*1c80*/  HFMA2.MMA R66, -RZ, RZ, 0, 9.5367431640625e-07 ;  /* 0x00000010ff427435 */ /* 0x000fc800000001ff */
[----:B------:R-:W-:Y:S01]  /*1c90*/  FADD.FTZ R77, R90, R93 ;  /* 0x0000005d5a4d7221 */ /* 0x000fe20000010000 */
[----:B------:R-:W-:-:S07]  /*1ca0*/  MOV R93, R92 ;  /* 0x0000005c005d7202 */ /* 0x000fce0000000f00 */
[----:B------:R-:W-:Y:S05]  /*1cb0*/  WARPSYNC.COLLECTIVE R76, `(.L_x_3646) ;  /* 0x000000004c087348 */ /* 0x000fea0003c00000 */
[----:B------:R0:W1:Y:S02]  /*1cc0*/  SHFL.DOWN P6, R66, R93, R66, R67 ;  /* 0x080000425d427389 */ /* 0x00006400000c0043 */
[----:B01----:R-:W-:Y:S01]  /*1cd0*/  ENDCOLLECTIVE ;  /* 0x000000000000791b */ /* 0x003fe20003800000 */
.L_x_3646:
[----:B------:R-:W-:Y:S02]  /*1ce0*/  MOV R93, R77 ;  /* 0x0000004d005d7202 */ /* 0x000fe40000000f00 */
[----:B------:R-:W-:Y:S01]  /*1cf0*/  MOV R90, R66 ;  /* 0x00000042005a7202 */ /* 0x000fe20000000f00 */
[----:B------:R-:W-:-:S04]  /*1d00*/  HFMA2.MMA R66, -RZ, RZ, 0, 4.76837158203125e-07 ;  /* 0x00000008ff427435 */ /* 0x000fc800000001ff */
[----:B------:R-:W-:-:S07]  /*1d10*/  FADD.FTZ R92, R90, R92 ;  /* 0x0000005c5a5c7221 */ /* 0x000fce0000010000 */
[----:B------:R-:W-:Y:S05]  /*1d20*/  WARPSYNC.COLLECTIVE R76, `(.L_x_3647) ;  /* 0x000000004c087348 */ /* 0x000fea0003c00000 */
[----:B------:R0:W1:Y:S02]  /*1d30*/  SHFL.DOWN P6, R66, R93, R66, R67 ;  /* 0x080000425d427389 */ /* 0x00006400000c0043 */
[----:B01----:R-:W-:Y:S01]  /*1d40*/  ENDCOLLECTIVE ;  /* 0x000000000000791b */ /* 0x003fe20003800000 */
.L_x_3647:
[----:B------:R-:W-:Y:S02]  /*1d50*/  MOV R93, R92 ;  /* 0x0000005c005d7202 */ /* 0x000fe40000000f00 */
[----:B------:R-:W-:Y:S01]  /*1d60*/  MOV R90, R66 ;  /* 0x00000042005a7202 */ /* 0x000fe20000000f00 */
[----:B------:R-:W-:-:S04]  /*1d70*/  HFMA2.MMA R66, -RZ, RZ, 0, 4.76837158203125e-07 ;  /* 0x00000008ff427435 */ /* 0x000fc800000001ff */
[----:B------:R-:W-:-:S07]  /*1d80*/  FADD.FTZ R90, R77, R90 ;  /* 0x0000005a4d5a7221 */ /* 0x000fce0000010000 */
[----:B------:R-:W-:Y:S05]  /*1d90*/  WARPSYNC.COLLECTIVE R76, `(.L_x_3648) ;  /* 0x000000004c087348 */ /* 0x000fea0003c00000 */
[----:B------:R0:W1:Y:S02]  /*1da0*/  SHFL.DOWN P6, R66, R93, R66, R67 ;  /* 0x080000425d427389 */ /* 0x00006400000c0043 */
[----:B01----:R-:W-:Y:S01]  /*1db0*/  ENDCOLLECTIVE ;  /* 0x000000000000791b */ /* 0x003fe20003800000 */
.L_x_3648:
[----:B------:R-:W-:Y:S02]  /*1dc0*/  MOV R93, R90 ;  /* 0x0000005a005d7202 */ /* 0x000fe40000000f00 */
[----:B------:R-:W-:Y:S01]  /*1dd0*/  MOV R77, R66 ;  /* 0x00000042004d7202 */ /* 0x000fe20000000f00 */
[----:B------:R-:W-:-:S04]  /*1de0*/  HFMA2.MMA R66, -RZ, RZ, 0, 2.384185791015625e-07 ;  /* 0x00000004ff427435 */ /* 0x000fc800000001ff */
[----:B------:R-:W-:-:S07]  /*1df0*/  FADD.FTZ R77, R92, R77 ;  /* 0x0000004d5c4d7221 */ /* 0x000fce0000010000 */
[----:B------:R-:W-:Y:S05]  /*1e00*/  WARPSYNC.COLLECTIVE R76, `(.L_x_3649) ;  /* 0x000000004c087348 */ /* 0x000fea0003c00000 */
[----:B------:R0:W1:Y:S02]  /*1e10*/  SHFL.DOWN P6, R66, R93, R66, R67 ;  /* 0x080000425d427389 */ /* 0x00006400000c0043 */
[----:B01----:R-:W-:Y:S01]  /*1e20*/  ENDCOLLECTIVE ;  /* 0x000000000000791b */ /* 0x003fe20003800000 */
.L_x_3649:
[----:B------:R-:W-:Y:S01]  /*1e30*/  MOV R93, R77 ;  /* 0x0000004d005d7202 */ /* 0x000fe20000000f00 */
[----:B------:R-:W-:Y:S01]  /*1e40*/  FADD.FTZ R90, R90, R66 ;  /* 0x000000425a5a7221 */ /* 0x000fe20000010000 */
[----:B------:R-:W-:-:S11]  /*1e50*/  HFMA2.MMA R66, -RZ, RZ, 0, 2.384185791015625e-07 ;  /* 0x00000004ff427435 */ /* 0x000fd600000001ff */
[----:B------:R-:W-:Y:S05]  /*1e60*/  WARPSYNC.COLLECTIVE R76, `(.L_x_3650) ;  /* 0x000000004c087348 */ /* 0x000fea0003c00000 */
[----:B------:R0:W1:Y:S02]  /*1e70*/  SHFL.DOWN P6, R66, R93, R66, R67 ;  /* 0x080000425d427389 */ /* 0x00006400000c0043 */
[----:B01----:R-:W-:Y:S01]  /*1e80*/  ENDCOLLECTIVE ;  /* 0x000000000000791b */ /* 0x003fe20003800000 */
.L_x_3650:
[----:B------:R-:W-:Y:S01]  /*1e90*/  MOV R93, R90 ;  /* 0x0000005a005d7202 */ /* 0x000fe20000000f00 */
[----:B------:R-:W-:Y:S01]  /*1ea0*/  FADD.FTZ R77, R77, R66 ;  /* 0x000000424d4d7221 */ /* 0x000fe20000010000 */
[----:B------:R-:W-:-:S11]  /*1eb0*/  HFMA2.MMA R66, -RZ, RZ, 0, 1.1920928955078125e-07 ;  /* 0x00000002ff427435 */ /* 0x000fd600000001ff */
[----:B------:R-:W-:Y:S05]  /*1ec0*/  WARPSYNC.COLLECTIVE R76, `(.L_x_3651) ;  /* 0x000000004c087348 */ /* 0x000fea0003c00000 */
[----:B------:R0:W1:Y:S02]  /*1ed0*/  SHFL.DOWN P6, R66, R93, R66, R67 ;  /* 0x080000425d427389 */ /* 0x00006400000c0043 */
[----:B01----:R-:W-:Y:S01]  /*1ee0*/  ENDCOLLECTIVE ;  /* 0x000000000000791b */ /* 0x003fe20003800000 */
.L_x_3651:
[----:B------:R-:W-:Y:S01]  /*1ef0*/  MOV R93, R77 ;  /* 0x0000004d005d7202 */ /* 0x000fe20000000f00 */
[----:B------:R-:W-:Y:S01]  /*1f00*/  FADD.FTZ R90, R90, R66 ;  /* 0x000000425a5a7221 */ /* 0x000fe20000010000 */
[----:B------:R-:W-:-:S11]  /*1f10*/  HFMA2.MMA R66, -RZ, RZ, 0, 1.1920928955078125e-07 ;  /* 0x00000002ff427435 */ /* 0x000fd600000001ff */
[----:B------:R-:W-:Y:S05]  /*1f20*/  WARPSYNC.COLLECTIVE R76, `(.L_x_3652) ;  /* 0x000000004c087348 */ /* 0x000fea0003c00000 */
[----:B------:R0:W1:Y:S02]  /*1f30*/  SHFL.DOWN P6, R66, R93, R66, R67 ;  /* 0x080000425d427389 */ /* 0x00006400000c0043 */
[----:B01----:R-:W-:Y:S01]  /*1f40*/  ENDCOLLECTIVE ;  /* 0x000000000000791b */ /* 0x003fe20003800000 */
.L_x_3652:
[----:B------:R-:W-:Y:S02]  /*1f50*/  MOV R93, R90 ;  /* 0x0000005a005d7202 */ /* 0x000fe40000000f00 */
[----:B------:R-:W-:Y:S01]  /*1f60*/  MOV R92, R66 ;  /* 0x00000042005c7202 */ /* 0x000fe20000000f00 */
[----:B------:R-:W-:-:S04]  /*1f70*/  HFMA2.MMA R66, -RZ, RZ, 0, 5.9604644775390625e-08 ;  /* 0x00000001ff427435 */ /* 0x000fc800000001ff */
[----:B------:R-:W-:-:S07]  /*1f80*/  FADD.FTZ R77, R77, R92 ;  /* 0x0000005c4d4d7221 */ /* 0x000fce0000010000 */
[----:B------:R-:W-:Y:S05]  /*1f90*/  WARPSYNC.COLLECTIVE R76, `(.L_x_3653) ;  /* 0x000000004c087348 */ /* 0x000fea0003c00000 */
[----:B------:R0:W1:Y:S02]  /*1fa0*/  SHFL.DOWN P6, R66, R93, R66, R67 ;  /* 0x080000425d427389 */ /* 0x00006400000c0043 */
[----:B01----:R-:W-:Y:S01]  /*1fb0*/  ENDCOLLECTIVE ;  /* 0x000000000000791b */ /* 0x003fe20003800000 */
.L_x_3653:
[----:B------:R-:W-:Y:S02]  /*1fc0*/  MOV R93, R77 ;  /* 0x0000004d005d7202 */ /* 0x000fe40000000f00 */
[----:B------:R-:W-:Y:S01]  /*1fd0*/  MOV R92, R66 ;  /* 0x00000042005c7202 */ /* 0x000fe20000000f00 */
[----:B------:R-:W-:-:S11]  /*1fe0*/  HFMA2.MMA R66, -RZ, RZ, 0, 5.9604644775390625e-08 ;  /* 0x00000001ff427435 */ /* 0x000fd600000001ff */
[----:B------:R-:W-:Y:S05]  /*1ff0*/  WARPSYNC.COLLECTIVE R76, `(.L_x_3654) ;  /* 0x000000004c087348 */ /* 0x000fea0003c00000 */
[----:B------:R0:W1:Y:S02]  /*2000*/  SHFL.DOWN P6, R66, R93, R66, R67 ;  /* 0x080000425d427389 */ /* 0x00006400000c0043 */
[----:B01----:R-:W-:Y:S01]  /*2010*/  ENDCOLLECTIVE ;  /* 0x000000000000791b */ /* 0x003fe20003800000 */
.L_x_3654:
[----:B------:R-:W-:Y:S05]  /*2020*/  BRA `(.L_x_3655) ;  /* 0xffffffec00f07947 */ /* 0x000fea000383ffff */
.L_x_3656:
        /* <DEDUP_REMOVED lines=13> */
.L_x_8574:


//--------------------- .text._ZN10layer_norm13ln_bwd_kernelINS_13Kernel_traitsIf13__nv_bfloat16fS2_fjLj1536ELj1ELj1ELj4ELj8ENS_18Kernel_traits_baseILj1536EfS2_fS2_fjLj128EEEEELb0ELb0ELb0ELb1EEEvNS_9BwdParamsE --------------------------
	.section	.text._ZN10layer_norm13ln_bwd_kernelINS_13Kernel_traitsIf13__nv_bfloat16fS2_fjLj1536ELj1ELj1ELj4ELj8ENS_18Kernel_traits_baseILj1536EfS2_fS2_fjLj128EEEEELb0ELb0ELb0ELb1EEEvNS_9BwdParamsE,"ax",@progbits
	.align	128
        .global         _ZN10layer_norm13ln_bwd_kernelINS_13Kernel_traitsIf13__nv_bfloat16fS2_fjLj1536ELj1ELj1ELj4ELj8ENS_18Kernel_traits_baseILj1536EfS2_fS2_fjLj128EEEEELb0ELb0ELb0ELb1EEEvNS_9BwdParamsE
        .type           _ZN10layer_norm13ln_bwd_kernelINS_13Kernel_traitsIf13__nv_bfloat16fS2_fjLj1536ELj1ELj1ELj4ELj8ENS_18Kernel_traits_baseILj1536EfS2_fS2_fjLj128EEEEELb0ELb0ELb0ELb1EEEvNS_9BwdParamsE,@function
        .size           _ZN10layer_norm13ln_bwd_kernelINS_13Kernel_traitsIf13__nv_bfloat16fS2_fjLj1536ELj1ELj1ELj4ELj8ENS_18Kernel_traits_baseILj1536EfS2_fS2_fjLj128EEEEELb0ELb0ELb0ELb1EEEvNS_9BwdParamsE,(.L_x_8575 - _ZN10layer_norm13ln_bwd_kernelINS_13Kernel_traitsIf13__nv_bfloat16fS2_fjLj1536ELj1ELj1ELj4ELj8ENS_18Kernel_traits_baseILj1536EfS2_fS2_fjLj128EEEEELb0ELb0ELb0ELb1EEEvNS_9BwdParamsE)
        .other          _ZN10layer_norm13ln_bwd_kernelINS_13Kernel_traitsIf13__nv_bfloat16fS2_fjLj1536ELj1ELj1ELj4ELj8ENS_18Kernel_traits_baseILj1536EfS2_fS2_fjLj128EEEEELb0ELb0ELb0ELb1EEEvNS_9BwdParamsE,@"STO_CUDA_ENTRY STV_DEFAULT"
_ZN10layer_norm13ln_bwd_kernelINS_13Kernel_traitsIf13__nv_bfloat16fS2_fjLj1536ELj1ELj1ELj4ELj8ENS_18Kernel_traits_baseILj1536EfS2_fS2_fjLj128EEEEELb0ELb0ELb0ELb1EEEvNS_9BwdParamsE:
.text._ZN10layer_norm13ln_bwd_kernelINS_13Kernel_traitsIf13__nv_bfloat16fS2_fjLj1536ELj1ELj1ELj4ELj8ENS_18Kernel_traits_baseILj1536EfS2_fS2_fjLj128EEEEELb0ELb0ELb0ELb1EEEvNS_9BwdParamsE:
[----:B------:R-:W-:Y:S01]  /*0000*/  LDC R1, c[0x0][0x28] ;  /* 0x00000a00ff017b82 */ /* 0x000fe20000000800 */
[----:B------:R-:W0:Y:S07]  /*0010*/  S2R R88, SR_TID.X ;  /* 0x0000000000587919 */ /* 0x000e2e0000002100 */
[----:B------:R-:W1:Y:S01]  /*0020*/  S2UR UR4, SR_CTAID.X ;  /* 0x00000000000479c3 */ /* 0x000e620000002500 */
[----:B------:R-:W-:Y:S01]  /*0030*/  ULDC UR6, c[0x0][0x214] ;  /* 0x0000850000067ab9 */ /* 0x000fe20000000800 */
[----:B------:R-:W-:Y:S01]  /*0040*/  ULDC UR9, c[0x0][0x218] ;  /* 0x0000860000097ab9 */ /* 0x000fe20000000800 */
[----:B------:R-:W-:Y:S01]  /*0050*/  ULDC.U8 UR8, c[0x0][0x2a0] ;  /* 0x0000a80000087ab9 */ /* 0x000fe20000000000 */
[----:B------:R-:W-:Y:S01]  /*0060*/  ULDC UR12, c[0x0][0x290] ;  /* 0x0000a400000c7ab9 */ /* 0x000fe20000000800 */
[----:B------:R-:W-:Y:S01]  /*0070*/  ULDC.64 UR10, c[0x0][0x238] ;  /* 0x00008e00000a7ab9 */ /* 0x000fe20000000a00 */
[----:B------:R-:W-:Y:S01]  /*0080*/  ULDC.64 UR14, c[0x0][0x308] ;  /* 0x0000c200000e7ab9 */ /* 0x000fe20000000a00 */
[----:B------:R-:W-:Y:S01]  /*0090*/  ULDC.64 UR16, c[0x0][0x2f8] ;  /* 0x0000be0000107ab9 */ /* 0x000fe20000000a00 */
[----:B------:R-:W-:Y:S01]  /*00a0*/  ULDC.64 UR18, c[0x0][0x210] ;  /* 0x0000840000127ab9 */ /* 0x000fe20000000a00 */
[----:B0-----:R-:W-:-:S02]  /*00b0*/  SHF.R.U32.HI R46, RZ, 0x7, R88 ;  /* 0x00000007ff2e7819 */ /* 0x001fc40000011658 */
[----:B------:R-:W-:Y:S02]  /*00c0*/  LOP3.LUT R45, R88, 0x7f, RZ, 0xc0, !PT ;  /* 0x0000007f582d7812 */ /* 0x000fe400078ec0ff */
[C---:B-1----:R-:W-:Y:S01]  /*00d0*/  IADD3 R44, R46.reuse, UR4, RZ ;  /* 0x000000042e2c7c10 */ /* 0x042fe2000fffe0ff */
[----:B------:R-:W-:Y:S01]  /*00e0*/  ULDC.64 UR4, c[0x0][0x208] ;  /* 0x0000820000047ab9 */ /* 0x000fe20000000a00 */
        /* <DEDUP_REMOVED lines=16> */
.L_x_3657:
[----:B------:R-:W0:Y:S01]  /*01f0*/  LDC.64 R2, c[0x0][0x260] ;  /* 0x00009800ff027b82 */ /* 0x000e220000000a00 */
[----:B------:R-:W-:Y:S01]  /*0200*/  ULDC.64 UR6, c[0x0][0x270] ;  /* 0x00009c0000067ab9 */ /* 0x000fe20000000a00 */
[----:B0-----:R-:W-:-:S05]  /*0210*/  IMAD.WIDE.U32 R2, R45, 0x10, R2 ;  /* 0x000000102d027825 */ /* 0x001fca00078e0002 */
[----:B------:R0:W5:Y:S04]  /*0220*/  LDG.E.128 R12, desc[UR4][R2.64] ;  /* 0x00000004020c7981 */ /* 0x000168000c1e1d00 */
[----:B------:R0:W5:Y:S04]  /*0230*/  LDG.E.128 R8, desc[UR4][R2.64+0x800] ;  /* 0x0008000402087981 */ /* 0x000168000c1e1d00 */
[----:B------:R0:W5:Y:S01]  /*0240*/  LDG.E.128 R4, desc[UR4][R2.64+0x1000] ;  /* 0x0010000402047981 */ /* 0x000162000c1e1d00 */
[----:B------:R-:W-:Y:S01]  /*0250*/  ISETP.NE.U32.AND P0, PT, RZ, UR6, PT ;  /* 0x00000006ff007c0c */ /* 0x000fe2000bf05070 */
[----:B------:R-:W-:Y:S01]  /*0260*/  HFMA2.MMA R0, -RZ, RZ, 0, 5.9604644775390625e-08 ;  /* 0x00000001ff007435 */ /* 0x000fe200000001ff */
[----:B------:R-:W-:Y:S01]  /*0270*/  SHF.R.U32.HI R55, RZ, 0x5, R88 ;  /* 0x00000005ff377819 */ /* 0x000fe20000011658 */
[----:B------:R-:W-:Y:S01]  /*0280*/  HFMA2.MMA R78, -RZ, RZ, 0, 0 ;  /* 0x00000000ff4e7435 */ /* 0x000fe200000001ff */
[----:B------:R-:W-:-:S02]  /*0290*/  ISETP.NE.AND.EX P0, PT, RZ, UR7, PT, P0 ;  /* 0x00000007ff007c0c */ /* 0x000fc4000bf05300 */
[----:B------:R-:W-:Y:S02]  /*02a0*/  CS2R R50, SRZ ;  /* 0x0000000000327805 */ /* 0x000fe4000001ff00 */
[----:B------:R-:W-:Y:S02]  /*02b0*/  IADD3 R47, R46, 0x4, RZ ;  /* 0x000000042e2f7810 */ /* 0x000fe40007ffe0ff */
[----:B------:R-:W-:Y:S02]  /*02c0*/  CS2R R76, SRZ ;  /* 0x00000000004c7805 */ /* 0x000fe4000001ff00 */
[----:B------:R-:W-:Y:S02]  /*02d0*/  CS2R R74, SRZ ;  /* 0x00000000004a7805 */ /* 0x000fe4000001ff00 */
[----:B------:R-:W-:Y:S02]  /*02e0*/  CS2R R68, SRZ ;  /* 0x0000000000447805 */ /* 0x000fe4000001ff00 */
[----:B------:R-:W-:-:S02]  /*02f0*/  CS2R R70, SRZ ;  /* 0x0000000000467805 */ /* 0x000fc4000001ff00 */
[----:B------:R-:W-:Y:S02]  /*0300*/  CS2R R66, SRZ ;  /* 0x0000000000427805 */ /* 0x000fe4000001ff00 */
[----:B------:R-:W-:Y:S02]  /*0310*/  CS2R R62, SRZ ;  /* 0x00000000003e7805 */ /* 0x000fe4000001ff00 */
[----:B------:R-:W-:Y:S02]  /*0320*/  CS2R R64, SRZ ;  /* 0x0000000000407805 */ /* 0x000fe4000001ff00 */
[----:B------:R-:W-:Y:S02]  /*0330*/  MOV R54, RZ ;  /* 0x000000ff00367202 */ /* 0x000fe40000000f00 */
[----:B------:R-:W-:Y:S02]  /*0340*/  CS2R R60, SRZ ;  /* 0x00000000003c7805 */ /* 0x000fe4000001ff00 */
[----:B------:R-:W-:-:S02]  /*0350*/  CS2R R48, SRZ ;  /* 0x0000000000307805 */ /* 0x000fc4000001ff00 */
[----:B------:R-:W-:Y:S02]  /*0360*/  CS2R R72, SRZ ;  /* 0x0000000000487805 */ /* 0x000fe4000001ff00 */
[----:B0-----:R-:W-:-:S07]  /*0370*/  LOP3.LUT R55, R55, 0x3, RZ, 0xc0, !PT ;  /* 0x0000000337377812 */ /* 0x001fce00078ec0ff */
.L_x_3660:
[----:B--2---:R-:W0:Y:S01]  /*0380*/  @P0 LDC.64 R34, c[0x0][0x270] ;  /* 0x00009c00ff220b82 */ /* 0x004e220000000a00 */
[----:B------:R-:W-:Y:S01]  /*0390*/  IMAD R2, R44, UR9, RZ ;  /* 0x000000092c027c24 */ /* 0x000fe2000f8e02ff */
[----:B------:R-:W-:-:S04]  /*03a0*/  SHF.R.S32.HI R33, RZ, 0x1f, R44 ;  /* 0x0000001fff217819 */ /* 0x000fc8000001142c */
[----:B------:R-:W-:Y:S02]  /*03b0*/  SHF.R.S32.HI R3, RZ, 0x1f, R2 ;  /* 0x0000001fff037819 */ /* 0x000fe40000011402 */
[----:B------:R-:W1:Y:S02]  /*03c0*/  LDC.64 R38, c[0x0][0x250] ;  /* 0x00009400ff267b82 */ /* 0x000e640000000a00 */
[----:B------:R-:W-:-:S04]  /*03d0*/  LEA.HI R2, R3, R2, RZ, 0x2 ;  /* 0x0000000203027211 */ /* 0x000fc800078f10ff */
[----:B------:R-:W-:Y:S02]  /*03e0*/  LEA.HI.SX32 R79, R2, R45, 0x1e ;  /* 0x0000002d024f7211 */ /* 0x000fe400078ff2ff */
[----:B------:R-:W2:Y:S08]  /*03f0*/  LDC.64 R36, c[0x0][0x2b8] ;  /* 0x0000ae00ff247b82 */ /* 0x000eb00000000a00 */
[----:B------:R-:W3:Y:S01]  /*0400*/  LDC.64 R2, c[0x0][0x258] ;  /* 0x00009600ff027b82 */ /* 0x000ee20000000a00 */
[----:B0-----:R-:W-:-:S02]  /*0410*/  @P0 LEA R32, P1, R44, R34, 0x1 ;  /* 0x000000222c200211 */ /* 0x001fc400078208ff */
[C---:B------:R-:W-:Y:S02]  /*0420*/  IADD3 R58, R79.reuse, 0x80, RZ ;  /* 0x000000804f3a7810 */ /* 0x040fe40007ffe0ff */
[C---:B------:R-:W-:Y:S02]  /*0430*/  @P0 LEA.HI.X R33, R44.reuse, R35, R33, 0x1, P1 ;  /* 0x000000232c210211 */ /* 0x040fe400008f0c21 */
[C---:B------:R-:W-:Y:S01]  /*0440*/  LEA R34, P1, R79.reuse, UR10, 0x4 ;  /* 0x0000000a4f227c11 */ /* 0x040fe2000f8220ff */
[----:B-1----:R-:W-:Y:S01]  /*0450*/  IMAD.WIDE R38, R44, 0x4, R38 ;  /* 0x000000042c267825 */ /* 0x002fe200078e0226 */
[C---:B------:R-:W-:Y:S01]  /*0460*/  IADD3 R59, R79.reuse, 0x100, RZ ;  /* 0x000001004f3b7810 */ /* 0x040fe20007ffe0ff */
[----:B------:R-:W4:Y:S01]  /*0470*/  @P0 LDG.E.U16 R89, desc[UR4][R32.64] ;  /* 0x0000000420590981 */ /* 0x000f22000c1e1500 */
[----:B------:R-:W-:Y:S02]  /*0480*/  LEA.HI.X R35, R79, UR11, RZ, 0x4, P1 ;  /* 0x0000000b4f237c11 */ /* 0x000fe400088f24ff */
[----:B------:R-:W-:Y:S01]  /*0490*/  LEA R40, P2, R59, UR10, 0x4 ;  /* 0x0000000a3b287c11 */ /* 0x000fe2000f8420ff */
[----:B------:R-:W4:Y:S01]  /*04a0*/  LDG.E R94, desc[UR4][R38.64] ;  /* 0x00000004265e7981 */ /* 0x000f22000c1e1900 */
[----:B--2---:R-:W-:Y:S01]  /*04b0*/  IMAD.WIDE.U32 R56, R79, 0x8, R36 ;  /* 0x000000084f387825 */ /* 0x004fe200078e0024 */
[----:B------:R-:W-:-:S03]  /*04c0*/  LEA R92, P1, R58, UR10, 0x4 ;  /* 0x0000000a3a5c7c11 */ /* 0x000fc6000f8220ff */
[C-C-:B------:R-:W-:Y:S01]  /*04d0*/  IMAD.WIDE.U32 R52, R58.reuse, 0x8, R36.reuse ;  /* 0x000000083a347825 */ /* 0x140fe200078e0024 */
[C---:B------:R-:W-:Y:S01]  /*04e0*/  LEA.HI.X R41, R59.reuse, UR11, RZ, 0x4, P2 ;  /* 0x0000000b3b297c11 */ /* 0x040fe200090f24ff */
[----:B------:R-:W2:Y:S02]  /*04f0*/  LDG.E.64 R56, desc[UR4][R56.64] ;  /* 0x0000000438387981 */ /* 0x000ea4000c1e1b00 */
[----:B------:R-:W-:Y:S01]  /*0500*/  IMAD.WIDE.U32 R80, R59, 0x8, R36 ;  /* 0x000000083b507825 */ /* 0x000fe200078e0024 */
[----:B------:R-:W-:Y:S01]  /*0510*/  LEA.HI.X R93, R58, UR11, RZ, 0x4, P1 ;  /* 0x0000000b3a5d7c11 */ /* 0x000fe200088f24ff */
[----:B------:R-:W2:Y:S02]  /*0520*/  LDG.E.128 R32, desc[UR4][R34.64] ;  /* 0x0000000422207981 */ /* 0x000ea4000c1e1d00 */
[----:B---3--:R-:W-:Y:S02]  /*0530*/  IMAD.WIDE R82, R44, 0x4, R2 ;  /* 0x000000042c527825 */ /* 0x008fe400078e0202 */
[----:B------:R-:W3:Y:S01]  /*0540*/  LDG.E.64 R52, desc[UR4][R52.64] ;  /* 0x0000000434347981 */ /* 0x000ee2000c1e1b00 */
[----:B------:R-:W0:Y:S03]  /*0550*/  LDC.64 R2, c[0x0][0x2c8] ;  /* 0x0000b200ff027b82 */ /* 0x000e260000000a00 */
[----:B------:R-:W3:Y:S04]  /*0560*/  LDG.E.64 R80, desc[UR4][R80.64] ;  /* 0x0000000450507981 */ /* 0x000ee8000c1e1b00 */
[----:B------:R-:W3:Y:S04]  /*0570*/  LDG.E.128 R36, desc[UR4][R92.64] ;  /* 0x000000045c247981 */ /* 0x000ee8000c1e1d00 */
[----:B------:R-:W3:Y:S04]  /*0580*/  LDG.E.128 R40, desc[UR4][R40.64] ;  /* 0x0000000428287981 */ /* 0x000ee8000c1e1d00 */
[----:B------:R1:W3:Y:S01]  /*0590*/  LDG.E R82, desc[UR4][R82.64] ;  /* 0x0000000452527981 */ /* 0x0002e2000c1e1900 */
[----:B0-----:R-:W-:-:S04]  /*05a0*/  ISETP.NE.U32.AND P1, PT, R2, RZ, PT ;  /* 0x000000ff0200720c */ /* 0x001fc80003f25070 */
[----:B------:R-:W-:Y:S02]  /*05b0*/  ISETP.NE.AND.EX P1, PT, R3, RZ, PT, P1 ;  /* 0x000000ff0300720c */ /* 0x000fe40003f25310 */
[----:B------:R-:W-:Y:S02]  /*05c0*/  ISETP.NE.AND P4, PT, RZ, UR8, PT ;  /* 0x00000008ff007c0c */ /* 0x000fe4000bf85270 */
[----:B-1----:R-:W-:-:S09]  /*05d0*/  MOV R83, 0x3f800000 ;  /* 0x3f80000000537802 */ /* 0x002fd20000000f00 */
[CC--:B------:R-:W-:Y:S02]  /*05e0*/  @P1 LEA R84, P2, R79.reuse, R2.reuse, 0x4 ;  /* 0x000000024f541211 */ /* 0x0c0fe400078420ff */
[CC--:B------:R-:W-:Y:S02]  /*05f0*/  @P1 LEA R86, P3, R58.reuse, R2.reuse, 0x4 ;  /* 0x000000023a561211 */ /* 0x0c0fe400078620ff */
[-C--:B------:R-:W-:Y:S02]  /*0600*/  @P1 LEA.HI.X R85, R79, R3.reuse, RZ, 0x4, P2 ;  /* 0x000000034f551211 */ /* 0x080fe400010f24ff */
[C---:B------:R-:W-:Y:S02]  /*0610*/  @P1 LEA R90, P2, R59.reuse, R2, 0x4 ;  /* 0x000000023b5a1211 */ /* 0x040fe400078420ff */
[-C--:B------:R-:W-:Y:S01]  /*0620*/  @P1 LEA.HI.X R87, R58, R3.reuse, RZ, 0x4, P3 ;  /* 0x000000033a571211 */ /* 0x080fe200018f24ff */
[----:B-----5:R0:W5:Y:S01]  /*0630*/  @P1 LDG.E.128 R16, desc[UR4][R84.64] ;  /* 0x0000000454101981 */ /* 0x020162000c1e1d00 */
[----:B------:R-:W-:-:S02]  /*0640*/  @P1 LEA.HI.X R91, R59, R3, RZ, 0x4, P2 ;  /* 0x000000033b5b1211 */ /* 0x000fc400010f24ff */
[----:B------:R-:W-:Y:S01]  /*0650*/  LOP3.LUT P3, RZ, R0, 0xff, RZ, 0xc0, !PT ;  /* 0x000000ff00ff7812 */ /* 0x000fe2000786c0ff */
[----:B------:R-:W5:Y:S04]  /*0660*/  @P1 LDG.E.128 R20, desc[UR4][R86.64] ;  /* 0x0000000456141981 */ /* 0x000f68000c1e1d00 */
[----:B------:R1:W5:Y:S01]  /*0670*/  @P1 LDG.E.128 R24, desc[UR4][R90.64] ;  /* 0x000000045a181981 */ /* 0x000362000c1e1d00 */
[----:B------:R-:W-:Y:S01]  /*0680*/  UMOV UR6, 0xffffffff ;  /* 0xffffffff00067882 */ /* 0x000fe20000000000 */
[----:B----4-:R-:W-:Y:S02]  /*0690*/  @P0 SHF.L.U32 R83, R89, 0x10, RZ ;  /* 0x0000001059530819 */ /* 0x010fe400000006ff */
[----:B------:R-:W-:Y:S02]  /*06a0*/  FSEL R95, R94, RZ, !P4 ;  /* 0x000000ff5e5f7208 */ /* 0x000fe40006000000 */
[----:B--2---:R-:W-:-:S02]  /*06b0*/  SHF.R.U64 R92, R56, 0x10, R57 ;  /* 0x00000010385c7819 */ /* 0x004fc40000001239 */
[----:B------:R-:W-:Y:S02]  /*06c0*/  MOV R89, R57 ;  /* 0x0000003900597202 */ /* 0x000fe40000000f00 */
[----:B------:R-:W-:Y:S01]  /*06d0*/  SHF.R.U32.HI R98, RZ, 0x10, R57 ;  /* 0x00000010ff627819 */ /* 0x000fe20000011639 */
[C---:B------:R-:W-:Y:S01]  /*06e0*/  FADD.FTZ R57, -R95.reuse, R32 ;  /* 0x000000205f397221 */ /* 0x040fe20000010100 */
[----:B------:R-:W-:Y:S01]  /*06f0*/  MOV R0, R56 ;  /* 0x0000003800007202 */ /* 0x000fe20000000f00 */
[C---:B------:R-:W-:Y:S01]  /*0700*/  FADD.FTZ R93, -R95.reuse, R34 ;  /* 0x000000225f5d7221 */ /* 0x040fe20000010100 */
[----:B---3--:R-:W-:Y:S02]  /*0710*/  MOV R32, R52 ;  /* 0x0000003400207202 */ /* 0x008fe40000000f00 */
[----:B------:R-:W-:Y:S01]  /*0720*/  SHF.R.U64 R56, R52, 0x10, R53 ;  /* 0x0000001034387819 */ /* 0x000fe20000001235 */
[C---:B0-----:R-:W-:Y:S01]  /*0730*/  FADD.FTZ R85, -R95.reuse, R33 ;  /* 0x000000215f557221 */ /* 0x041fe20000010100 */
[----:B------:R-:W-:Y:S01]  /*0740*/  MOV R52, R80 ;  /* 0x0000005000347202 */ /* 0x000fe20000000f00 */
[----:B-1----:R-:W-:Y:S01]  /*0750*/  FADD.FTZ R91, -R95, R35 ;  /* 0x000000235f5b7221 */ /* 0x002fe20000010100 */
[----:B------:R-:W-:-:S02]  /*0760*/  SHF.R.U64 R84, R80, 0x10, R81 ;  /* 0x0000001050547819 */ /* 0x000fc40000001251 */
[----:B------:R-:W-:Y:S01]  /*0770*/  MOV R34, R53 ;  /* 0x0000003500227202 */ /* 0x000fe20000000f00 */
[C---:B------:R-:W-:Y:S01]  /*0780*/  FADD.FTZ R87, -R95.reuse, R36 ;  /* 0x000000245f577221 */ /* 0x040fe20000010100 */
[----:B------:R-:W-:Y:S01]  /*0790*/  SHF.R.U32.HI R94, RZ, 0x10, R53 ;  /* 0x00000010ff5e7819 */ /* 0x000fe20000011635 */
        /* <DEDUP_REMOVED lines=14> */
[----:B------:R-:W-:Y:S01]  /*0880*/  FMUL.FTZ R89, R82, R85 ;  /* 0x0000005552597220 */ /* 0x000fe20000410000 */
[-C--:B------:R-:W-:Y:S01]  /*0890*/  FFMA.FTZ R61, R0, R95.reuse, R61 ;  /* 0x0000005f003d7223 */ /* 0x080fe2000001003d */
[----:B------:R-:W-:Y:S01]  /*08a0*/  FMUL.FTZ R95, R12, R95 ;  /* 0x0000005f0c5f7220 */ /* 0x000fe20000410000 */
[----:B------:R-:W-:Y:S01]  /*08b0*/  FADD.FTZ R60, R90, R60 ;  /* 0x0000003c5a3c7221 */ /* 0x000fe20000010000 */
[----:B------:R-:W-:Y:S01]  /*08c0*/  FMUL.FTZ R93, R82, R93 ;  /* 0x0000005d525d7220 */ /* 0x000fe20000410000 */
[-C--:B------:R-:W-:Y:S01]  /*08d0*/  FFMA.FTZ R62, R89, R90.reuse, R62 ;  /* 0x0000005a593e7223 */ /* 0x080fe2000001003e */
[----:B------:R-:W-:Y:S01]  /*08e0*/  SHF.L.U32 R36, R56, 0x10, RZ ;  /* 0x0000001038247819 */ /* 0x000fe200000006ff */
[----:B------:R-:W-:Y:S01]  /*08f0*/  FMUL.FTZ R90, R13, R90 ;  /* 0x0000005a0d5a7220 */ /* 0x000fe20000410000 */
[----:B------:R-:W-:Y:S01]  /*0900*/  SHF.L.U32 R56, R34, 0x10, RZ ;  /* 0x0000001022387819 */ /* 0x000fe200000006ff */
[----:B------:R-:W-:Y:S01]  /*0910*/  FADD.FTZ R37, RZ, R95 ;  /* 0x0000005fff257221 */ /* 0x000fe20000010000 */
[----:B------:R-:W-:Y:S01]  /*0920*/  FFMA.FTZ R34, R0, R95, RZ ;  /* 0x0000005f00227223 */ /* 0x000fe200000100ff */
[----:B------:R-:W-:Y:S01]  /*0930*/  SHF.L.U32 R86, R98, 0x10, RZ ;  /* 0x0000001062567819 */ /* 0x000fe200000006ff */
[----:B------:R-:W-:Y:S01]  /*0940*/  FADD.FTZ R63, R92, R63 ;  /* 0x0000003f5c3f7221 */ /* 0x000fe20000010000 */
[----:B------:R-:W-:Y:S01]  /*0950*/  FMUL.FTZ R91, R82, R91 ;  /* 0x0000005b525b7220 */ /* 0x000fe20000410000 */
[-C--:B------:R-:W-:Y:S01]  /*0960*/  FFMA.FTZ R64, R93, R92.reuse, R64 ;  /* 0x0000005c5d407223 */ /* 0x080fe20000010040 */
[----:B------:R-:W-:Y:S01]  /*0970*/  FMUL.FTZ R92, R14, R92 ;  /* 0x0000005c0e5c7220 */ /* 0x000fe20000410000 */
[----:B------:R-:W-:Y:S01]  /*0980*/  FADD.FTZ R37, R37, R90 ;  /* 0x0000005a25257221 */ /* 0x000fe20000010000 */
[----:B------:R-:W-:Y:S01]  /*0990*/  FFMA.FTZ R34, R89, R90, R34 ;  /* 0x0000005a59227223 */ /* 0x000fe20000010022 */
[----:B------:R-:W-:Y:S01]  /*09a0*/  FADD.FTZ R65, R86, R65 ;  /* 0x0000004156417221 */ /* 0x000fe20000010000 */
[-C--:B------:R-:W-:Y:S01]  /*09b0*/  FFMA.FTZ R48, R91, R86.reuse, R48 ;  /* 0x000000565b307223 */ /* 0x080fe20000010030 */
[----:B------:R-:W-:Y:S01]  /*09c0*/  SHF.L.U32 R39, R32, 0x10, RZ ;  /* 0x0000001020277819 */ /* 0x000fe200000006ff */
[----:B------:R-:W-:Y:S01]  /*09d0*/  FMUL.FTZ R86, R15, R86 ;  /* 0x000000560f567220 */ /* 0x000fe20000410000 */
[----:B------:R-:W-:Y:S01]  /*09e0*/  FMUL.FTZ R85, R82, R53 ;  /* 0x0000003552557220 */ /* 0x000fe20000410000 */
[----:B------:R-:W-:Y:S01]  /*09f0*/  FADD.FTZ R37, R37, R92 ;  /* 0x0000005c25257221 */ /* 0x000fe20000010000 */
[----:B------:R-:W-:Y:S01]  /*0a00*/  FFMA.FTZ R34, R93, R92, R34 ;  /* 0x0000005c5d227223 */ /* 0x000fe20000010022 */
        /* <DEDUP_REMOVED lines=8> */
[----:B------:R-:W-:Y:S01]  /*0a90*/  FMUL.FTZ R87, R82, R87 ;  /* 0x0000005752577220 */ /* 0x000fe20000410000 */
[----:B------:R-:W-:-:S02]  /*0aa0*/  FFMA.FTZ R36, R91, R86, R34 ;  /* 0x000000565b247223 */ /* 0x000fc40000010022 */
[----:B------:R-:W-:Y:S01]  /*0ab0*/  FADD.FTZ R34, R37, R84 ;  /* 0x0000005425227221 */ /* 0x000fe20000010000 */
[----:B------:R-:W-:Y:S01]  /*0ac0*/  SHF.L.U32 R43, R94, 0x10, RZ ;  /* 0x000000105e2b7819 */ /* 0x000fe200000006ff */
[----:B------:R-:W-:Y:S01]  /*0ad0*/  FFMA.FTZ R36, R87, R84, R36 ;  /* 0x0000005457247223 */ /* 0x000fe20000010024 */
[----:B------:R-:W-:Y:S01]  /*0ae0*/  SHF.L.U32 R101, R52, 0x10, RZ ;  /* 0x0000001034657819 */ /* 0x000fe200000006ff */
[----:B------:R-:W-:Y:S01]  /*0af0*/  FADD.FTZ R69, R56, R69 ;  /* 0x0000004538457221 */ /* 0x000fe20000010000 */
[-C--:B------:R-:W-:Y:S01]  /*0b00*/  FFMA.FTZ R71, R80, R56.reuse, R71 ;  /* 0x0000003850477223 */ /* 0x080fe20000010047 */
[C---:B------:R-:W-:Y:S01]  /*0b10*/  FMUL.FTZ R57, R82.reuse, R99 ;  /* 0x0000006352397220 */ /* 0x040fe20000410000 */
        /* <DEDUP_REMOVED lines=12> */
[----:B------:R-:W-:Y:S01]  /*0be0*/  SHF.L.U32 R96, R96, 0x10, RZ ;  /* 0x0000001060607819 */ /* 0x000fe200000006ff */
[----:B------:R-:W-:Y:S01]  /*0bf0*/  FMUL.FTZ R53, R5, R38 ;  /* 0x0000002605357220 */ /* 0x000fe20000410000 */
[C---:B------:R-:W-:Y:S01]  /*0c00*/  FMUL.FTZ R97, R82.reuse, R97 ;  /* 0x0000006152617220 */ /* 0x040fe20000410000 */
[----:B------:R-:W-:Y:S01]  /*0c10*/  FADD.FTZ R34, R35, R42 ;  /* 0x0000002a23227221 */ /* 0x000fe20000010000 */
[----:B------:R-:W-:Y:S01]  /*0c20*/  FMUL.FTZ R94, R82, R41 ;  /* 0x00000029525e7220 */ /* 0x000fe20000410000 */
        /* <DEDUP_REMOVED lines=40> */
.L_x_3671:
[----:B------:R-:W3:Y:S01]  /*0eb0*/  S2R R38, SR_CgaCtaId ;  /* 0x0000000000267919 */ /* 0x000ee20000008800 */
[----:B------:R-:W-:Y:S01]  /*0ec0*/  LOP3.LUT P1, RZ, R88, 0x1f, RZ, 0xc0, !PT ;  /* 0x0000001f58ff7812 */ /* 0x000fe2000782c0ff */
[----:B--2---:R-:W-:Y:S01]  /*0ed0*/  FADD.FTZ R41, R37, R36 ;  /* 0x0000002425297221 */ /* 0x004fe20000010000 */
[----:B------:R-:W-:Y:S01]  /*0ee0*/  MOV R35, 0x400 ;  /* 0x0000040000237802 */ /* 0x000fe20000000f00 */
[----:B-1----:R-:W-:Y:S01]  /*0ef0*/  FADD.FTZ R40, R33, R34 ;  /* 0x0000002221287221 */ /* 0x002fe20000010000 */
[----:B------:R-:W-:Y:S05]  /*0f00*/  WARPSYNC.ALL ;  /* 0x0000000000007948 */ /* 0x000fea0003800000 */
[----:B------:R-:W-:-:S02]  /*0f10*/  ISETP.NE.U32.AND P2, PT, R2, RZ, PT ;  /* 0x000000ff0200720c */ /* 0x000fc40003f45070 */
[----:B------:R-:W-:Y:S02]  /*0f20*/  IADD3 R44, R44, UR18, RZ ;  /* 0x000000122c2c7c10 */ /* 0x000fe4000fffe0ff */
[----:B------:R-:W-:Y:S02]  /*0f30*/  ISETP.NE.AND.EX P2, PT, R3, RZ, PT, P2 ;  /* 0x000000ff0300720c */ /* 0x000fe40003f45320 */
[----:B---3--:R-:W-:Y:S02]  /*0f40*/  LEA R38, R38, R35, 0x18 ;  /* 0x0000002326267211 */ /* 0x008fe400078ec0ff */
[----:B------:R-:W-:Y:S02]  /*0f50*/  @!P1 IADD3 R35, R55, R32, RZ ;  /* 0x0000002037239210 */ /* 0x000fe40007ffe0ff */
[-C--:B------:R-:W-:Y:S02]  /*0f60*/  LEA R101, R32, R38.reuse, 0x3 ;  /* 0x0000002620657211 */ /* 0x080fe400078e18ff */
[----:B------:R-:W-:-:S05]  /*0f70*/  @!P1 LEA R99, R35, R38, 0x3 ;  /* 0x0000002623639211 */ /* 0x000fca00078e18ff */
[----:B------:R-:W-:Y:S01]  /*0f80*/  @!P1 STS.64 [R99+0x1800], R40 ;  /* 0x0018002863009388 */ /* 0x000fe20000000a00 */
[----:B------:R-:W-:Y:S01]  /*0f90*/  BAR.SYNC.DEFER_BLOCKING 0x0 ;  /* 0x0000000000007b1d */ /* 0x000fe20000010000 */
[----:B------:R-:W-:-:S04]  /*0fa0*/  ISETP.NE.U32.AND P1, PT, RZ, UR14, PT ;  /* 0x0000000eff007c0c */ /* 0x000fc8000bf25070 */
[----:B------:R-:W-:Y:S01]  /*0fb0*/  ISETP.NE.AND.EX P1, PT, RZ, UR15, PT, P1 ;  /* 0x0000000fff007c0c */ /* 0x000fe2000bf25310 */
        /* <DEDUP_REMOVED lines=13> */
[----:B------:R-:W-:-:S03]  /*1090*/  ISETP.NE.U32.AND P4, PT, RZ, UR14, PT ;  /* 0x0000000eff007c0c */ /* 0x000fc6000bf85070 */
[-CC-:B------:R-:W-:Y:S01]  /*10a0*/  FFMA.FTZ R0, R0, R33.reuse, R2.reuse ;  /* 0x0000002100007223 */ /* 0x180fe20000010002 */
[-CC-:B------:R-:W-:Y:S01]  /*10b0*/  FFMA.FTZ R3, R87, R33.reuse, R2.reuse ;  /* 0x0000002157037223 */ /* 0x180fe20000010002 */
[-CC-:B------:R-:W-:Y:S01]  /*10c0*/  FFMA.FTZ R91, R91, R33.reuse, R2.reuse ;  /* 0x000000215b5b7223 */ /* 0x180fe20000010002 */
[-C--:B------:R-:W-:Y:S01]  /*10d0*/  FFMA.FTZ R32, R57, R33.reuse, R2 ;  /* 0x0000002139207223 */ /* 0x080fe20000010002 */
[----:B------:R-:W-:Y:S01]  /*10e0*/  FADD.FTZ R35, R95, -R0 ;  /* 0x800000005f237221 */ /* 0x000fe20000010000 */
[-CC-:B------:R-:W-:Y:S01]  /*10f0*/  FFMA.FTZ R0, R85, R33.reuse, R2.reuse ;  /* 0x0000002155007223 */ /* 0x180fe20000010002 */
[----:B------:R-:W-:Y:S01]  /*1100*/  FADD.FTZ R3, R84, -R3 ;  /* 0x8000000354037221 */ /* 0x000fe20000010000 */
[----:B------:R-:W-:Y:S01]  /*1110*/  FADD.FTZ R91, R86, -R91 ;  /* 0x8000005b565b7221 */ /* 0x000fe20000010000 */
[----:B------:R-:W-:Y:S01]  /*1120*/  FFMA.FTZ R89, R89, R33, R2 ;  /* 0x0000002159597223 */ /* 0x000fe20000010002 */
[----:B------:R-:W-:Y:S01]  /*1130*/  FADD.FTZ R81, R81, -R0 ;  /* 0x8000000051517221 */ /* 0x000fe20000010000 */
[----:B------:R-:W-:Y:S01]  /*1140*/  FMUL.FTZ R85, R82, R3 ;  /* 0x0000000352557220 */ /* 0x000fe20000410000 */
[----:B------:R-:W-:Y:S01]  /*1150*/  FFMA.FTZ R3, R80, R33, R2 ;  /* 0x0000002150037223 */ /* 0x000fe20000010002 */
[C---:B------:R-:W-:Y:S01]  /*1160*/  FMUL.FTZ R38, R82.reuse, R91 ;  /* 0x0000005b52267220 */ /* 0x040fe20000410000 */
[----:B------:R-:W-:Y:S01]  /*1170*/  FMUL.FTZ R0, R82, R81 ;  /* 0x0000005152007220 */ /* 0x000fe20000410000 */
[----:B------:R-:W-:Y:S01]  /*1180*/  FADD.FTZ R43, R43, -R32 ;  /* 0x800000202b2b7221 */ /* 0x000fe20000010000 */
[----:B------:R-:W-:Y:S01]  /*1190*/  FADD.FTZ R3, R56, -R3 ;  /* 0x8000000338037221 */ /* 0x000fe20000010000 */
[----:B------:R-:W-:Y:S01]  /*11a0*/  FADD.FTZ R89, R90, -R89 ;  /* 0x800000595a597221 */ /* 0x000fe20000010000 */
[----:B-----5:R-:W-:Y:S01]  /*11b0*/  @P2 FADD.FTZ R0, R21, R0 ;  /* 0x0000000015002221 */ /* 0x020fe20000010000 */
[----:B------:R-:W-:Y:S01]  /*11c0*/  @P2 FADD.FTZ R38, R19, R38 ;  /* 0x0000002613262221 */ /* 0x000fe20000010000 */
[C---:B------:R-:W-:Y:S01]  /*11d0*/  FMUL.FTZ R57, R82.reuse, R3 ;  /* 0x0000000352397220 */ /* 0x040fe20000410000 */
[----:B------:R-:W-:Y:S01]  /*11e0*/  FMUL.FTZ R56, R82, R43 ;  /* 0x0000002b52387220 */ /* 0x000fe20000410000 */
[----:B------:R-:W-:Y:S01]  /*11f0*/  FMUL.FTZ R3, R0, R83 ;  /* 0x0000005300037220 */ /* 0x000fe20000410000 */
[--C-:B------:R-:W-:Y:S01]  /*1200*/  FFMA.FTZ R93, R93, R33, R2.reuse ;  /* 0x000000215d5d7223 */ /* 0x100fe20000010002 */
[----:B------:R-:W-:Y:S01]  /*1210*/  FMUL.FTZ R34, R82, R89 ;  /* 0x0000005952227220 */ /* 0x000fe20000410000 */
[----:B------:R-:W-:Y:S01]  /*1220*/  FFMA.FTZ R94, R94, R33, R2 ;  /* 0x000000215e5e7223 */ /* 0x000fe20000010002 */
[----:B------:R0:W-:Y:S01]  /*1230*/  F2F.BF16.F32 R86, R3 ;  /* 0x0000000300567304 */ /* 0x0001e20000202000 */
[----:B------:R-:W-:Y:S01]  /*1240*/  FMUL.FTZ R39, R38, R83 ;  /* 0x0000005326277220 */ /* 0x000fe20000410000 */
[----:B------:R-:W-:Y:S01]  /*1250*/  @P2 FADD.FTZ R56, R23, R56 ;  /* 0x0000003817382221 */ /* 0x000fe20000010000 */
[----:B------:R-:W-:Y:S01]  /*1260*/  FADD.FTZ R93, R92, -R93 ;  /* 0x8000005d5c5d7221 */ /* 0x000fe20000010000 */
[----:B------:R-:W-:Y:S01]  /*1270*/  @P2 FADD.FTZ R34, R17, R34 ;  /* 0x0000002211222221 */ /* 0x000fe20000010000 */
[----:B------:R-:W-:Y:S01]  /*1280*/  FADD.FTZ R53, R53, -R94 ;  /* 0x8000005e35357221 */ /* 0x000fe20000010000 */
[--C-:B------:R-:W-:Y:S01]  /*1290*/  FFMA.FTZ R97, R97, R33, R2.reuse ;  /* 0x0000002161617223 */ /* 0x100fe20000010002 */
[----:B------:R-:W-:Y:S01]  /*12a0*/  FMUL.FTZ R35, R82, R35 ;  /* 0x0000002352237220 */ /* 0x000fe20000410000 */
[----:B------:R-:W-:Y:S01]  /*12b0*/  @P2 FADD.FTZ R57, R22, R57 ;  /* 0x0000003916392221 */ /* 0x000fe20000010000 */
[-CC-:B0-----:R-:W-:Y:S01]  /*12c0*/  FFMA.FTZ R3, R100, R33.reuse, R2.reuse ;  /* 0x0000002164037223 */ /* 0x181fe20000010002 */
[----:B------:R-:W-:Y:S01]  /*12d0*/  FFMA.FTZ R33, R52, R33, R2 ;  /* 0x0000002134217223 */ /* 0x000fe20000010002 */
[----:B------:R-:W-:Y:S01]  /*12e0*/  FMUL.FTZ R40, R56, R83 ;  /* 0x0000005338287220 */ /* 0x000fe20000410000 */
[----:B------:R-:W-:Y:S01]  /*12f0*/  FMUL.FTZ R37, R82, R93 ;  /* 0x0000005d52257220 */ /* 0x000fe20000410000 */
[----:B------:R-:W-:Y:S01]  /*1300*/  FADD.FTZ R3, R98, -R3 ;  /* 0x8000000362037221 */ /* 0x000fe20000010000 */
[----:B------:R-:W-:Y:S01]  /*1310*/  FMUL.FTZ R36, R34, R83 ;  /* 0x0000005322247220 */ /* 0x000fe20000410000 */
[----:B------:R-:W0:Y:S01]  /*1320*/  F2F.BF16.F32 R39, R39 ;  /* 0x0000002700277304 */ /* 0x000e220000202000 */
[C---:B------:R-:W-:Y:S01]  /*1330*/  FMUL.FTZ R80, R82.reuse, R53 ;  /* 0x0000003552507220 */ /* 0x040fe20000410000 */
[----:B------:R-:W-:Y:S01]  /*1340*/  FMUL.FTZ R84, R82, R3 ;  /* 0x0000000352547220 */ /* 0x000fe20000410000 */
[----:B------:R-:W-:Y:S01]  /*1350*/  FADD.FTZ R97, R96, -R97 ;  /* 0x8000006160617221 */ /* 0x000fe20000010000 */
[----:B------:R-:W-:Y:S01]  /*1360*/  @P2 FADD.FTZ R35, R16, R35 ;  /* 0x0000002310232221 */ /* 0x000fe20000010000 */
[----:B------:R-:W-:Y:S01]  /*1370*/  FADD.FTZ R33, R42, -R33 ;  /* 0x800000212a217221 */ /* 0x000fe20000010000 */
[----:B------:R-:W-:Y:S01]  /*1380*/  @P2 FADD.FTZ R84, R27, R84 ;  /* 0x000000541b542221 */ /* 0x000fe20000010000 */
[----:B------:R-:W-:Y:S01]  /*1390*/  FMUL.FTZ R32, R57, R83 ;  /* 0x0000005339207220 */ /* 0x000fe20000410000 */
[----:B------:R1:W-:Y:S01]  /*13a0*/  F2F.BF16.F32 R53, R40 ;  /* 0x0000002800357304 */ /* 0x0003e20000202000 */
[----:B------:R-:W-:Y:S01]  /*13b0*/  @P2 FADD.FTZ R37, R18, R37 ;  /* 0x0000002512252221 */ /* 0x000fe20000010000 */
[----:B------:R-:W-:Y:S01]  /*13c0*/  @P2 FADD.FTZ R80, R25, R80 ;  /* 0x0000005019502221 */ /* 0x000fe20000010000 */
[C---:B------:R-:W-:Y:S01]  /*13d0*/  FMUL.FTZ R89, R82.reuse, R97 ;  /* 0x0000006152597220 */ /* 0x040fe20000410000 */
[----:B------:R-:W-:Y:S01]  /*13e0*/  FMUL.FTZ R41, R35, R83 ;  /* 0x0000005323297220 */ /* 0x000fe20000410000 */
[----:B------:R-:W-:Y:S01]  /*13f0*/  FMUL.FTZ R91, R82, R33 ;  /* 0x00000021525b7220 */ /* 0x000fe20000410000 */
[-C--:B------:R-:W-:Y:S01]  /*1400*/  FMUL.FTZ R87, R37, R83.reuse ;  /* 0x0000005325577220 */ /* 0x080fe20000410000 */
[----:B------:R-:W-:Y:S01]  /*1410*/  @P2 FADD.FTZ R89, R26, R89 ;  /* 0x000000591a592221 */ /* 0x000fe20000010000 */
[----:B------:R-:W2:Y:S01]  /*1420*/  F2F.BF16.F32 R36, R36 ;  /* 0x0000002400247304 */ /* 0x000ea20000202000 */
[-C--:B-1----:R-:W-:Y:S01]  /*1430*/  FMUL.FTZ R40, R84, R83.reuse ;  /* 0x0000005354287220 */ /* 0x082fe20000410000 */
[----:B------:R-:W-:Y:S01]  /*1440*/  @P2 FADD.FTZ R85, R20, R85 ;  /* 0x0000005514552221 */ /* 0x000fe20000010000 */
[----:B------:R-:W-:Y:S01]  /*1450*/  @P2 FADD.FTZ R91, R24, R91 ;  /* 0x0000005b185b2221 */ /* 0x000fe20000010000 */
[----:B------:R-:W-:Y:S01]  /*1460*/  ISETP.NE.AND.EX P2, PT, RZ, UR15, PT, P4 ;  /* 0x0000000fff007c0c */ /* 0x000fe2000bf45340 */
[-C--:B------:R-:W-:Y:S01]  /*1470*/  FMUL.FTZ R43, R89, R83.reuse ;  /* 0x00000053592b7220 */ /* 0x080fe20000410000 */
[----:B------:R-:W-:Y:S01]  /*1480*/  FMUL.FTZ R81, R85, R83 ;  /* 0x0000005355517220 */ /* 0x000fe20000410000 */
[----:B0-----:R-:W-:Y:S01]  /*1490*/  SHF.L.U32 R42, R39, 0x10, RZ ;  /* 0x00000010272a7819 */ /* 0x001fe200000006ff */
[----:B------:R0:W-:Y:S01]  /*14a0*/  F2F.BF16.F32 R90, R32 ;  /* 0x00000020005a7304 */ /* 0x0001e20000202000 */
[----:B------:R-:W-:-:S02]  /*14b0*/  @P1 LEA R2, P5, R79, UR14, 0x4 ;  /* 0x0000000e4f021c11 */ /* 0x000fc4000f8a20ff */
[----:B------:R-:W-:Y:S02]  /*14c0*/  SEL R33, R34, R29, P2 ;  /* 0x0000001d22217207 */ /* 0x000fe40001000000 */
[----:B------:R-:W-:Y:S01]  /*14d0*/  SEL R34, R37, R30, P2 ;  /* 0x0000001e25227207 */ /* 0x000fe20001000000 */
[----:B--2---:R-:W-:Y:S02]  /*14e0*/  IMAD.WIDE.U32 R36, R36, 0x10000, RZ ;  /* 0x0001000024247825 */ /* 0x004fe400078e00ff */
[----:B------:R-:W-:Y:S02]  /*14f0*/  F2F.BF16.F32 R52, R40 ;  /* 0x0000002800347304 */ /* 0x000fe40000202000 */
[-C--:B0-----:R-:W-:Y:S01]  /*1500*/  FMUL.FTZ R32, R80, R83.reuse ;  /* 0x0000005350207220 */ /* 0x081fe20000410000 */
[----:B------:R-:W-:Y:S01]  /*1510*/  FMUL.FTZ R83, R91, R83 ;  /* 0x000000535b537220 */ /* 0x000fe20000410000 */
[----:B------:R-:W-:-:S04]  /*1520*/  @P1 LEA.HI.X R3, R79, UR15, RZ, 0x4, P5 ;  /* 0x0000000f4f031c11 */ /* 0x000fc8000a8f24ff */
[----:B------:R-:W0:Y:S08]  /*1530*/  F2F.BF16.F32 R41, R41 ;  /* 0x0000002900297304 */ /* 0x000e300000202000 */
[----:B------:R1:W2:Y:S01]  /*1540*/  F2F.BF16.F32 R92, R32 ;  /* 0x00000020005c7304 */ /* 0x0002a20000202000 */
[----:B0-----:R-:W-:-:S07]  /*1550*/  LOP3.LUT R36, R36, R41, RZ, 0xfc, !PT ;  /* 0x0000002924247212 */ /* 0x001fce00078efcff */
[----:B------:R-:W0:Y:S01]  /*1560*/  F2F.BF16.F32 R87, R87 ;  /* 0x0000005700577304 */ /* 0x000e220000202000 */
[----:B-1----:R-:W-:Y:S02]  /*1570*/  SEL R32, R35, R28, P2 ;  /* 0x0000001c23207207 */ /* 0x002fe40001000000 */
[----:B------:R-:W-:Y:S01]  /*1580*/  SEL R35, R38, R31, P2 ;  /* 0x0000001f26237207 */ /* 0x000fe20001000000 */
[----:B------:R-:W-:-:S04]  /*1590*/  IMAD.WIDE.U32 R38, R86, 0x10000, RZ ;  /* 0x0001000056267825 */ /* 0x000fc800078e00ff */
[----:B------:R1:W3:Y:S01]  /*15a0*/  F2F.BF16.F32 R93, R43 ;  /* 0x0000002b005d7304 */ /* 0x0002e20000202000 */
[----:B------:R4:W-:Y:S01]  /*15b0*/  @P1 STG.E.128 desc[UR4][R2.64], R32 ;  /* 0x0000002002001986 */ /* 0x0009e2000c101d04 */
[----:B--2---:R-:W-:Y:S01]  /*15c0*/  IMAD.WIDE.U32 R40, R92, 0x10000, RZ ;  /* 0x000100005c287825 */ /* 0x004fe200078e00ff */
[----:B0-----:R-:W-:-:S05]  /*15d0*/  LOP3.LUT R37, R37, R42, R87, 0xfe, !PT ;  /* 0x0000002a25257212 */ /* 0x001fca00078efe57 */
[----:B------:R-:W0:Y:S01]  /*15e0*/  F2F.BF16.F32 R81, R81 ;  /* 0x0000005100517304 */ /* 0x000e220000202000 */
[----:B-1----:R-:W-:Y:S02]  /*15f0*/  SHF.L.U32 R43, R53, 0x10, RZ ;  /* 0x00000010352b7819 */ /* 0x002fe400000006ff */
[----:B------:R-:W-:Y:S02]  /*1600*/  LEA R42, P4, R79, UR16, 0x3 ;  /* 0x000000104f2a7c11 */ /* 0x000fe4000f8818ff */
[----:B------:R-:W-:Y:S02]  /*1610*/  LOP3.LUT R39, R39, R43, R90, 0xfe, !PT ;  /* 0x0000002b27277212 */ /* 0x000fe400078efe5a */
[----:B------:R-:W-:Y:S01]  /*1620*/  SHF.L.U32 R43, R52, 0x10, RZ ;  /* 0x00000010342b7819 */ /* 0x000fe200000006ff */
[----:B------:R-:W1:Y:S01]  /*1630*/  F2F.BF16.F32 R83, R83 ;  /* 0x0000005300537304 */ /* 0x000e620000202000 */
[----:B------:R-:W-:Y:S02]  /*1640*/  @P1 LEA R52, P5, R58, UR14, 0x4 ;  /* 0x0000000e3a341c11 */ /* 0x000fe4000f8a20ff */
[----:B---3--:R-:W-:-:S02]  /*1650*/  LOP3.LUT R41, R41, R43, R93, 0xfe, !PT ;  /* 0x0000002b29297212 */ /* 0x008fc400078efe5d */
[C---:B------:R-:W-:Y:S02]  /*1660*/  @P1 LEA.HI.X R53, R58.reuse, UR15, RZ, 0x4, P5 ;  /* 0x0000000f3a351c11 */ /* 0x040fe4000a8f24ff */
[----:B----4-:R-:W-:Y:S02]  /*1670*/  LEA R2, P5, R58, UR16, 0x3 ;  /* 0x000000103a027c11 */ /* 0x010fe4000f8a18ff */
[----:B------:R-:W-:Y:S02]  /*1680*/  SEL R33, R0, R29, P2 ;  /* 0x0000001d00217207 */ /* 0x000fe40001000000 */
[----:B------:R-:W-:Y:S02]  /*1690*/  SEL R35, R56, R31, P2 ;  /* 0x0000001f38237207 */ /* 0x000fe40001000000 */
[----:B------:R-:W-:Y:S02]  /*16a0*/  LEA.HI.X R3, R58, UR17, RZ, 0x3, P5 ;  /* 0x000000113a037c11 */ /* 0x000fe4000a8f1cff */
[----:B------:R-:W-:-:S02]  /*16b0*/  LEA.HI.X R43, R79, UR17, RZ, 0x3, P4 ;  /* 0x000000114f2b7c11 */ /* 0x000fc4000a0f1cff */
[----:B------:R-:W-:Y:S02]  /*16c0*/  SEL R29, R80, R29, P2 ;  /* 0x0000001d501d7207 */ /* 0x000fe40001000000 */
[C---:B------:R-:W-:Y:S01]  /*16d0*/  @P1 LEA R56, P5, R59.reuse, UR14, 0x4 ;  /* 0x0000000e3b381c11 */ /* 0x040fe2000f8a20ff */
[----:B------:R2:W-:Y:S01]  /*16e0*/  STG.E.64 desc[UR4][R42.64], R36 ;  /* 0x000000242a007986 */ /* 0x0005e2000c101b04 */
[----:B------:R-:W-:Y:S02]  /*16f0*/  LEA R80, P4, R59, UR16, 0x3 ;  /* 0x000000103b507c11 */ /* 0x000fe4000f8818ff */
[----:B------:R-:W-:Y:S02]  /*1700*/  SEL R32, R85, R28, P2 ;  /* 0x0000001c55207207 */ /* 0x000fe40001000000 */
[----:B------:R-:W-:Y:S02]  /*1710*/  SEL R34, R57, R30, P2 ;  /* 0x0000001e39227207 */ /* 0x000fe40001000000 */
[----:B0-----:R-:W-:-:S02]  /*1720*/  LOP3.LUT R38, R38, R81, RZ, 0xfc, !PT ;  /* 0x0000005126267212 */ /* 0x001fc400078efcff */
[----:B------:R-:W-:Y:S01]  /*1730*/  SEL R28, R91, R28, P2 ;  /* 0x0000001c5b1c7207 */ /* 0x000fe20001000000 */
[----:B------:R2:W-:Y:S01]  /*1740*/  @P1 STG.E.128 desc[UR4][R52.64], R32 ;  /* 0x0000002034001986 */ /* 0x0005e2000c101d04 */
[----:B------:R-:W-:Y:S02]  /*1750*/  SEL R30, R89, R30, P2 ;  /* 0x0000001e591e7207 */ /* 0x000fe40001000000 */
[----:B------:R-:W-:Y:S01]  /*1760*/  SEL R31, R84, R31, P2 ;  /* 0x0000001f541f7207 */ /* 0x000fe20001000000 */
[----:B------:R2:W-:Y:S01]  /*1770*/  STG.E.64 desc[UR4][R2.64], R38 ;  /* 0x0000002602007986 */ /* 0x0005e2000c101b04 */
[C---:B------:R-:W-:Y:S02]  /*1780*/  @P1 LEA.HI.X R57, R59.reuse, UR15, RZ, 0x4, P5 ;  /* 0x0000000f3b391c11 */ /* 0x040fe4000a8f24ff */
[----:B-1----:R-:W-:Y:S02]  /*1790*/  LOP3.LUT R40, R40, R83, RZ, 0xfc, !PT ;  /* 0x0000005328287212 */ /* 0x002fe400078efcff */
[----:B------:R-:W-:Y:S01]  /*17a0*/  LEA.HI.X R81, R59, UR17, RZ, 0x3, P4 ;  /* 0x000000113b517c11 */ /* 0x000fe2000a0f1cff */
[----:B------:R2:W-:Y:S01]  /*17b0*/  @P1 STG.E.128 desc[UR4][R56.64], R28 ;  /* 0x0000001c38001986 */ /* 0x0005e2000c101d04 */
[----:B------:R-:W-:-:S02]  /*17c0*/  ISETP.GE.AND P1, PT, R44, UR19, PT ;  /* 0x000000132c007c0c */ /* 0x000fc4000bf26270 */
[----:B------:R-:W-:Y:S01]  /*17d0*/  SEL R0, RZ, 0x1, P3 ;  /* 0x00000001ff007807 */ /* 0x000fe20001800000 */
[----:B------:R2:W-:Y:S10]  /*17e0*/  STG.E.64 desc[UR4][R80.64], R40 ;  /* 0x0000002850007986 */ /* 0x0005f4000c101b04 */
[----:B------:R-:W-:Y:S05]  /*17f0*/  @!P1 BRA `(.L_x_3660) ;  /* 0xffffffe800e09947 */ /* 0x000fea000383ffff */
        /* <DEDUP_REMOVED lines=17> */
[----:B--2---:R-:W-:Y:S02]  /*1910*/  MOV R28, R74 ;  /* 0x0000004a001c7202 */ /* 0x004fe40000000f00 */
[----:B------:R-:W-:-:S02]  /*1920*/  MOV R25, R75 ;  /* 0x0000004b00197202 */ /* 0x000fc40000000f00 */
[----:B------:R-:W-:Y:S02]  /*1930*/  MOV R29, R77 ;  /* 0x0000004d001d7202 */ /* 0x000fe40000000f00 */
[----:B------:R-:W-:Y:S02]  /*1940*/  MOV R26, R78 ;  /* 0x0000004e001a7202 */ /* 0x000fe40000000f00 */
[----:B------:R-:W-:Y:S02]  /*1950*/  MOV R30, R51 ;  /* 0x00000033001e7202 */ /* 0x000fe40000000f00 */
[----:B------:R-:W-:Y:S02]  /*1960*/  MOV R27, R49 ;  /* 0x00000031001b7202 */ /* 0x000fe40000000f00 */
[----:B------:R-:W-:-:S07]  /*1970*/  MOV R31, R76 ;  /* 0x0000004c001f7202 */ /* 0x000fce0000000f00 */
.L_x_3658:
[----:B------:R-:W0:Y:S01]  /*1980*/  S2R R0, SR_TID.X ;  /* 0x0000000000007919 */ /* 0x000e220000002100 */
[----:B------:R-:W0:Y:S08]  /*1990*/  S2UR UR6, SR_CTAID.X ;  /* 0x00000000000679c3 */ /* 0x000e300000002500 */
        /* <DEDUP_REMOVED lines=15> */
.L_x_3659:
[----:B------:R-:W-:Y:S01]  /*1a90*/  HFMA2.MMA R101, -RZ, RZ, 0, 9.5367431640625e-07 ;  /* 0x00000010ff657435 */ /* 0x000fe200000001ff */
[----:B------:R-:W-:Y:S02]  /*1aa0*/  MOV R102, R37 ;  /* 0x0000002500667202 */ /* 0x000fe40000000f00 */
[----:B------:R-:W-:Y:S02]  /*1ab0*/  MOV R104, 0x1f ;  /* 0x0000001f00687802 */ /* 0x000fe40000000f00 */
[----:B------:R-:W-:-:S07]  /*1ac0*/  MOV R41, 0xffffffff ;  /* 0xffffffff00297802 */ /* 0x000fce0000000f00 */
[----:B-----5:R-:W-:Y:S05]  /*1ad0*/  WARPSYNC.COLLECTIVE R41, `(.L_x_3661) ;  /* 0x0000000029087348 */ /* 0x020fea0003c00000 */
[----:B------:R0:W1:Y:S02]  /*1ae0*/  SHFL.DOWN P1, R99, R102, R101, R104 ;  /* 0x0800006566637389 */ /* 0x0000640000020068 */
[----:B01---5:R-:W-:Y:S01]  /*1af0*/  ENDCOLLECTIVE ;  /* 0x000000000000791b */ /* 0x023fe20003800000 */
.L_x_3661:
[----:B------:R-:W-:Y:S01]  /*1b00*/  IMAD.MOV.U32 R102, RZ, RZ, R33 ;  /* 0x000000ffff667224 */ /* 0x000fe200078e0021 */
[----:B------:R-:W-:-:S07]  /*1b10*/  MOV R34, R99 ;  /* 0x0000006300227202 */ /* 0x000fce0000000f00 */
[----:B------:R-:W-:Y:S05]  /*1b20*/  WARPSYNC.COLLECTIVE R41, `(.L_x_3662) ;  /* 0x0000000029087348 */ /* 0x000fea0003c00000 */
[----:B------:R0:W1:Y:S02]  /*1b30*/  SHFL.DOWN P1, R99, R102, R101, R104 ;  /* 0x0800006566637389 */ /* 0x0000640000020068 */
[----:B01----:R-:W-:Y:S01]  /*1b40*/  ENDCOLLECTIVE ;  /* 0x000000000000791b */ /* 0x003fe20003800000 */
.L_x_3662:
[----:B------:R-:W-:Y:S01]  /*1b50*/  FADD.FTZ R34, R37, R34 ;  /* 0x0000002225227221 */ /* 0x000fe20000010000 */
[----:B------:R-:W-:-:S04]  /*1b60*/  HFMA2.MMA R101, -RZ, RZ, 0, 4.76837158203125e-07 ;  /* 0x00000008ff657435 */ /* 0x000fc800000001ff */
[----:B------:R-:W-:Y:S02]  /*1b70*/  MOV R102, R34 ;  /* 0x0000002200667202 */ /* 0x000fe40000000f00 */
[----:B------:R-:W-:-:S07]  /*1b80*/  MOV R36, R99 ;  /* 0x0000006300247202 */ /* 0x000fce0000000f00 */
[----:B------:R-:W-:Y:S05]  /*1b90*/  WARPSYNC.COLLECTIVE R41, `(.L_x_3663) ;  /* 0x0000000029087348 */ /* 0x000fea0003c00000 */
[----:B------:R0:W1:Y:S02]  /*1ba0*/  SHFL.DOWN P1, R99, R102, R101, R104 ;  /* 0x0800006566637389 */ /* 0x0000640000020068 */
[----:B01----:R-:W-:Y:S01]  /*1bb0*/  ENDCOLLECTIVE ;  /* 0x000000000000791b */ /* 0x003fe20003800000 */
.L_x_3663:
[----:B------:R-:W-:-:S05]  /*1bc0*/  FADD.FTZ R36, R33, R36 ;  /* 0x0000002421247221 */ /* 0x000fca0000010000 */
[----:B------:R-:W-:Y:S02]  /*1bd0*/  MOV R102, R36 ;  /* 0x0000002400667202 */ /* 0x000fe40000000f00 */
[----:B------:R-:W-:-:S07]  /*1be0*/  MOV R35, R99 ;  /* 0x0000006300237202 */ /* 0x000fce0000000f00 */
[----:B------:R-:W-:Y:S05]  /*1bf0*/  WARPSYNC.COLLECTIVE R41, `(.L_x_3664) ;  /* 0x0000000029087348 */ /* 0x000fea0003c00000 */
[----:B------:R0:W1:Y:S02]  /*1c00*/  SHFL.DOWN P1, R99, R102, R101, R104 ;  /* 0x0800006566637389 */ /* 0x0000640000020068 */
[----:B01----:R-:W-:Y:S01]  /*1c10*/  ENDCOLLECTIVE ;  /* 0x000000000000791b */ /* 0x003fe20003800000 */
.L_x_3664:
[----:B------:R-:W-:Y:S01]  /*1c20*/  FADD.FTZ R35, R34, R35 ;  /* 0x0000002322237221 */ /* 0x000fe20000010000 */
[----:B------:R-:W-:-:S04]  /*1c30*/  HFMA2.MMA R101, -RZ, RZ, 0, 2.384185791015625e-07 ;  /* 0x00000004ff657435 */ /* 0x000fc800000001ff */
[----:B------:R-:W-:Y:S02]  /*1c40*/  MOV R102, R35 ;  /* 0x0000002300667202 */ /* 0x000fe40000000f00 */
[----:B------:R-:W-:-:S07]  /*1c50*/  MOV R39, R99 ;  /* 0x0000006300277202 */ /* 0x000fce0000000f00 */
[----:B------:R-:W-:Y:S05]  /*1c60*/  WARPSYNC.COLLECTIVE R41, `(.L_x_3665) ;  /* 0x0000000029087348 */ /* 0x000fea0003c00000 */
[----:B------:R0:W1:Y:S02]  /*1c70*/  SHFL.DOWN P1, R99, R102, R101, R104 ;  /* 0x0800006566637389 */ /* 0x0000640000020068 */
[----:B01----:R-:W-:Y:S01]  /*1c80*/  ENDCOLLECTIVE ;  /* 0x000000000000791b */ /* 0x003fe20003800000 */
.L_x_3665:
[----:B------:R-:W-:-:S05]  /*1c90*/  FADD.FTZ R39, R36, R39 ;  /* 0x0000002724277221 */ /* 0x000fca0000010000 */
[----:B------:R-:W-:Y:S02]  /*1ca0*/  MOV R102, R39 ;  /* 0x0000002700667202 */ /* 0x000fe40000000f00 */
[----:B------:R-:W-:-:S07]  /*1cb0*/  MOV R38, R99 ;  /* 0x0000006300267202 */ /* 0x000fce0000000f00 */
[----:B------:R-:W-:Y:S05]  /*1cc0*/  WARPSYNC.COLLECTIVE R41, `(.L_x_3666) ;  /* 0x0000000029087348 */ /* 0x000fea0003c00000 */
[----:B------:R0:W1:Y:S02]  /*1cd0*/  SHFL.DOWN P1, R99, R102, R101, R104 ;  /* 0x0800006566637389 */ /* 0x0000640000020068 */
[----:B01----:R-:W-:Y:S01]  /*1ce0*/  ENDCOLLECTIVE ;  /* 0x000000000000791b */ /* 0x003fe20003800000 */
.L_x_3666:
[----:B------:R-:W-:Y:S01]  /*1cf0*/  FADD.FTZ R38, R35, R38 ;  /* 0x0000002623267221 */ /* 0x000fe20000010000 */
[----:B------:R-:W-:-:S04]  /*1d00*/  HFMA2.MMA R101, -RZ, RZ, 0, 1.1920928955078125e-07 ;  /* 0x00000002ff657435 */ /* 0x000fc800000001ff */
[----:B------:R-:W-:Y:S02]  /*1d10*/  MOV R102, R38 ;  /* 0x0000002600667202 */ /* 0x000fe40000000f00 */
[----:B------:R-:W-:-:S07]  /*1d20*/  MOV R40, R99 ;  /* 0x0000006300287202 */ /* 0x000fce0000000f00 */
[----:B------:R-:W-:Y:S05]  /*1d30*/  WARPSYNC.COLLECTIVE R41, `(.L_x_3667) ;  /* 0x0000000029087348 */ /* 0x000fea0003c00000 */
[----:B------:R0:W1:Y:S02]  /*1d40*/  SHFL.DOWN P1, R99, R102, R101, R104 ;  /* 0x0800006566637389 */ /* 0x0000640000020068 */
[----:B01----:R-:W-:Y:S01]  /*1d50*/  ENDCOLLECTIVE ;  /* 0x000000000000791b */ /* 0x003fe20003800000 */
.L_x_3667:
[----:B------:R-:W-:-:S05]  /*1d60*/  FADD.FTZ R40, R39, R40 ;  /* 0x0000002827287221 */ /* 0x000fca0000010000 */
[----:B------:R-:W-:Y:S02]  /*1d70*/  MOV R102, R40 ;  /* 0x0000002800667202 */ /* 0x000fe40000000f00 */
[----:B------:R-:W-:-:S07]  /*1d80*/  MOV R33, R99 ;  /* 0x0000006300217202 */ /* 0x000fce0000000f00 */
[----:B------:R-:W-:Y:S05]  /*1d90*/  WARPSYNC.COLLECTIVE R41, `(.L_x_3668) ;  /* 0x0000000029087348 */ /* 0x000fea0003c00000 */
[----:B------:R0:W1:Y:S02]  /*1da0*/  SHFL.DOWN P1, R99, R102, R101, R104 ;  /* 0x0800006566637389 */ /* 0x0000640000020068 */
[----:B01----:R-:W-:Y:S01]  /*1db0*/  ENDCOLLECTIVE ;  /* 0x000000000000791b */ /* 0x003fe20003800000 */
.L_x_3668:
[----:B------:R-:W-:Y:S01]  /*1dc0*/  FADD.FTZ R33, R38, R33 ;  /* 0x0000002126217221 */ /* 0x000fe20000010000 */
[----:B------:R-:W-:-:S04]  /*1dd0*/  HFMA2.MMA R101, -RZ, RZ, 0, 5.9604644775390625e-08 ;  /* 0x00000001ff657435 */ /* 0x000fc800000001ff */
[----:B------:R-:W-:Y:S02]  /*1de0*/  MOV R102, R33 ;  /* 0x0000002100667202 */ /* 0x000fe40000000f00 */
[----:B------:R-:W-:-:S07]  /*1df0*/  MOV R37, R99 ;  /* 0x0000006300257202 */ /* 0x000fce0000000f00 */
[----:B------:R-:W-:Y:S05]  /*1e00*/  WARPSYNC.COLLECTIVE R41, `(.L_x_3669) ;  /* 0x0000000029087348 */ /* 0x000fea0003c00000 */
[----:B------:R0:W1:Y:S02]  /*1e10*/  SHFL.DOWN P1, R99, R102, R101, R104 ;  /* 0x0800006566637389 */ /* 0x0000640000020068 */
[----:B01----:R-:W-:Y:S01]  /*1e20*/  ENDCOLLECTIVE ;  /* 0x000000000000791b */ /* 0x003fe20003800000 */
.L_x_3669:
[----:B------:R-:W-:-:S05]  /*1e30*/  FADD.FTZ R37, R40, R37 ;  /* 0x0000002528257221 */ /* 0x000fca0000010000 */
[----:B------:R-:W-:Y:S02]  /*1e40*/  MOV R102, R37 ;  /* 0x0000002500667202 */ /* 0x000fe40000000f00 */
[----:B------:R-:W-:-:S07]  /*1e50*/  MOV R34, R99 ;  /* 0x0000006300227202 */ /* 0x000fce0000000f00 */
[----:B------:R-:W-:Y:S05]  /*1e60*/  WARPSYNC.COLLECTIVE R41, `(.L_x_3670) ;  /* 0x0000000029087348 */ /* 0x000fea0003c00000 */
[----:B------:R0:W1:Y:S02]  /*1e70*/  SHFL.DOWN P1, R99, R102, R101, R104 ;  /* 0x0800006566637389 */ /* 0x0000640000020068 */
[----:B01----:R-:W-:Y:S01]  /*1e80*/  ENDCOLLECTIVE ;  /* 0x000000000000791b */ /* 0x003fe20003800000 */
.L_x_3670:
[----:B------:R-:W-:Y:S01]  /*1e90*/  MOV R36, R99 ;  /* 0x0000006300247202 */ /* 0x000fe20000000f00 */
[----:B------:R-:W-:Y:S06]  /*1ea0*/  BRA `(.L_x_3671) ;  /* 0xfffffff000007947 */ /* 0x000fec000383ffff */
.L_x_3672:
        /* <DEDUP_REMOVED lines=13> */
.L_x_8575:


//--------------------- .text._ZN10layer_norm13ln_bwd_kernelINS_13Kernel_traitsIf13__nv_bfloat16fS2_fjLj1536ELj1ELj1ELj4ELj8ENS_18Kernel_traits_baseILj1536EfS2_fS2_fjLj128EEEEELb0ELb0ELb1ELb0EEEvNS_9BwdParamsE --------------------------
	.section	.text._ZN10layer_norm13ln_bwd_kernelINS_13Kernel_traitsIf13__nv_bfloat16fS2_fjLj1536ELj1ELj1ELj4ELj8ENS_18Kernel_traits_baseILj1536EfS2_fS2_fjLj128EEEEELb0ELb0ELb1ELb0EEEvNS_9BwdParamsE,"ax",@progbits
	.align	128
        .global         _ZN10layer_norm13ln_bwd_kernelINS_13Kernel_traitsIf13__nv_bfloat16fS2_fjLj1536ELj1ELj1ELj4ELj8ENS_18Kernel_traits_baseILj1536EfS2_fS2_fjLj128EEEEELb0ELb0ELb1ELb0EEEvNS_9BwdParamsE
        .type           _ZN10layer_norm13ln_bwd_kernelINS_13Kernel_traitsIf13__nv_bfloat16fS2_fjLj1536ELj1ELj1ELj4ELj8ENS_18Kernel_traits_baseILj1536EfS2_fS2_fjLj128EEEEELb0ELb0ELb1ELb0EEEvNS_9BwdParamsE,@function
        .size           _ZN10layer_norm13ln_bwd_kernelINS_13Kernel_traitsIf13__nv_bfloat16fS2_fjLj1536ELj1ELj1ELj4ELj8ENS_18Kernel_traits_baseILj1536EfS2_fS2_fjLj128EEEEELb0ELb0ELb1ELb0EEEvNS_9BwdParamsE,(.L_x_8576 - _ZN10layer_norm13ln_bwd_kernelINS_13Kernel_traitsIf13__nv_bfloat16fS2_fjLj1536ELj1ELj1ELj4ELj8ENS_18Kernel_traits_baseILj1536EfS2_fS2_fjLj128EEEEELb0ELb0ELb1ELb0EEEvNS_9BwdParamsE)
        .other          _ZN10layer_norm13ln_bwd_kernelINS_13Kernel_traitsIf13__nv_bfloat16fS2_fjLj1536ELj1ELj1ELj4ELj8ENS_18Kernel_traits_baseILj1536EfS2_fS2_fjLj128EEEEELb0ELb0ELb1ELb0EEEvNS_9BwdParamsE,@"STO_CUDA_ENTRY STV_DEFAULT"
_ZN10layer_norm13ln_bwd_kernelINS_13Kernel_traitsIf13__nv_bfloat16fS2_fjLj1536ELj1ELj1ELj4ELj8ENS_18Kernel_traits_baseILj1536EfS2_fS2_fjLj128EEEEELb0ELb0ELb1ELb0EEEvNS_9BwdParamsE:
.text._ZN10layer_norm13ln_bwd_kernelINS_13Kernel_traitsIf13__nv_bfloat16fS2_fjLj1536ELj1ELj1ELj4ELj8ENS_18Kernel_traits_baseILj1536EfS2_fS2_fjLj128EEEEELb0ELb0ELb1ELb0EEEvNS_9BwdParamsE:
        /* <DEDUP_REMOVED lines=49> */
[----:B------:R-:W-:Y:S01]  /*0310*/  HFMA2.MMA R53, -RZ, RZ, 0, 0 ;  /* 0x00000000ff357435 */ /* 0x000fe200000001ff */
[----:B------:R-:W-:Y:S01]  /*0320*/  ISETP.NE.U32.AND P2, PT, RZ, UR6, PT ;  /* 0x00000006ff007c0c */ /* 0x000fe2000bf45070 */
[----:B------:R-:W-:-:S03]  /*0330*/  IMAD.MOV.U32 R98, RZ, RZ, 0x1 ;  /* 0x00000001ff627424 */ /* 0x000fc600078e00ff */
[----:B------:R-:W-:-:S04]  /*0340*/  ISETP.NE.AND.EX P2, PT, RZ, UR7, PT, P2 ;  /* 0x00000007ff007c0c */ /* 0x000fc8000bf45320 */
[----:B------:R-:W-:-:S04]  /*0350*/  ISETP.LT.U32.OR P2, PT, R3, 0x180, !P2 ;  /* 0x000001800300780c */ /* 0x000fc80005741470 */
[----:B------:R-:W-:-:S09]  /*0360*/  P2R R9, PR, RZ, 0x4 ;  /* 0x00000004ff097803 */ /* 0x000fd20000000000 */
.L_x_3722:
[----:B01----:R-:W1:Y:S08]  /*0370*/  LDC.64 R74, c[0x0][0x288] ;  /* 0x0000a200ff4a7b82 */ /* 0x003e700000000a00 */
[----:B------:R-:W2:Y:S08]  /*0380*/  LDC.64 R76, c[0x0][0x258] ;  /* 0x00009600ff4c7b82 */ /* 0x000eb00000000a00 */
[----:B------:R-:W3:Y:S01]  /*0390*/  LDC.64 R72, c[0x0][0x280] ;  /* 0x0000a000ff487b82 */ /* 0x000ee20000000a00 */
[----:B-1----:R-:W-:-:S05]  /*03a0*/  IMAD.WIDE R74, R7, 0x4, R74 ;  /* 0x00000004074a7825 */ /* 0x002fca00078e024a */
[----:B------:R-:W4:Y:S01]  /*03b0*/  LDG.E R99, desc[UR4][R74.64] ;  /* 0x000000044a637981 */ /* 0x000f22000c1e1900 */
[C---:B--2---:R-:W-:Y:S02]  /*03c0*/  IMAD.WIDE R102, R7.reuse, 0x4, R76 ;  /* 0x0000000407667825 */ /* 0x044fe400078e024c */
[----:B------:R-:W1:Y:S03]  /*03d0*/  LDC.64 R76, c[0x0][0x2c8] ;  /* 0x0000b200ff4c7b82 */ /* 0x000e660000000a00 */
        /* <DEDUP_REMOVED lines=19> */
.L_x_3678:
[----:B------:R-:W-:-:S07]  /*0510*/  VIADD R75, R8, 0x80 ;  /* 0x00000080084b7836 */ /* 0x000fce0000000000 */
.L_x_3677:
[----:B------:R-:W-:Y:S05]  /*0520*/  BSYNC B1 ;  /* 0x0000000000017941 */ /* 0x000fea0003800000 */
.L_x_3676:
[----:B------:R-:W-:Y:S04]  /*0530*/  BSSY B1, `(.L_x_3679) ;  /* 0x0000008000017945 */ /* 0x000fe80003800000 */
[----:B------:R-:W-:Y:S05]  /*0540*/  @!P1 BRA `(.L_x_3680) ;  /* 0x0000000000189947 */ /* 0x000fea0003800000 */
[----:B------:R-:W-:-:S04]  /*0550*/  ISETP.NE.U32.AND P3, PT, RZ, UR12, PT ;  /* 0x0000000cff007c0c */ /* 0x000fc8000bf65070 */
[----:B------:R-:W-:-:S13]  /*0560*/  ISETP.NE.AND.EX P3, PT, RZ, UR13, PT, P3 ;  /* 0x0000000dff007c0c */ /* 0x000fda000bf65330 */
[----:B------:R-:W-:Y:S05]  /*0570*/  @!P3 BRA `(.L_x_3681) ;  /* 0x000000000008b947 */ /* 0x000fea0003800000 */
[----:B------:R-:W-:-:S06]  /*0580*/  IMAD.WIDE.U32 R24, R75, 0x10, R76 ;  /* 0x000000104b187825 */ /* 0x000fcc00078e004c */
[----:B------:R-:W5:Y:S02]  /*0590*/  LDG.E.128 R24, desc[UR4][R24.64] ;  /* 0x0000000418187981 */ /* 0x000f64000c1e1d00 */
.L_x_3681:
[----:B------:R-:W-:-:S07]  /*05a0*/  IADD3 R75, R75, 0x80, RZ ;  /* 0x000000804b4b7810 */ /* 0x000fce0007ffe0ff */
.L_x_3680:
[----:B------:R-:W-:Y:S05]  /*05b0*/  BSYNC B1 ;  /* 0x0000000000017941 */ /* 0x000fea0003800000 */
.L_x_3679:
[----:B------:R-:W-:Y:S01]  /*05c0*/  ISETP.NE.AND P3, PT, R9, RZ, PT ;  /* 0x000000ff0900720c */ /* 0x000fe20003f65270 */
[----:B------:R-:W-:Y:S01]  /*05d0*/  HFMA2.MMA R102, -RZ, RZ, 0, 0 ;  /* 0x00000000ff667435 */ /* 0x000fe200000001ff */
[----:B------:R-:W-:-:S11]  /*05e0*/  IMAD.MOV.U32 R101, RZ, RZ, RZ ;  /* 0x000000ffff657224 */ /* 0x000fd600078e00ff */
[----:B------:R-:W-:Y:S05]  /*05f0*/  @P3 BRA `(.L_x_3682) ;  /* 0x0000000800983947 */ /* 0x000fea0003800000 */
[----:B------:R-:W-:-:S06]  /*0600*/  IMAD.WIDE.U32 R20, R75, 0x10, R76 ;  /* 0x000000104b147825 */ /* 0x000fcc00078e004c */
[----:B------:R-:W5:Y:S01]  /*0610*/  LDG.E.128 R20, desc[UR4][R20.64] ;  /* 0x0000000414147981 */ /* 0x000f62000c1e1d00 */
[----:B------:R-:W-:Y:S05]  /*0620*/  BRA `(.L_x_3682) ;  /* 0x00000008008c7947 */ /* 0x000fea0003800000 */
.L_x_3675:
[----:B------:R-:W1:Y:S02]  /*0630*/  LDC.64 R74, c[0x0][0x250] ;  /* 0x00009400ff4a7b82 */ /* 0x000e640000000a00 */
[----:B-1----:R-:W-:-:S06]  /*0640*/  IMAD.WIDE R74, R7, 0x4, R74 ;  /* 0x00000004074a7825 */ /* 0x002fcc00078e024a */
[----:B------:R-:W2:Y:S01]  /*0650*/  LDG.E R74, desc[UR4][R74.64] ;  /* 0x000000044a4a7981 */ /* 0x000ea2000c1e1900 */
[----:B------:R-:W-:Y:S01]  /*0660*/  VIADD R79, R99, 0xffffffff ;  /* 0xffffffff634f7836 */ /* 0x000fe20000000000 */
[----:B0-----:R-:W-:Y:S01]  /*0670*/  ISETP.NE.AND P3, PT, R5, RZ, PT ;  /* 0x000000ff0500720c */ /* 0x001fe20003f65270 */
[----:B------:R-:W-:Y:S01]  /*0680*/  BSSY B1, `(.L_x_3683) ;  /* 0x000003a000017945 */ /* 0x000fe20003800000 */
[----:B------:R-:W-:Y:S01]  /*0690*/  MOV R101, RZ ;  /* 0x000000ff00657202 */ /* 0x000fe20000000f00 */
[----:B------:R-:W-:Y:S01]  /*06a0*/  IMAD R79, R79, R2, RZ ;  /* 0x000000024f4f7224 */ /* 0x000fe200078e02ff */
[----:B------:R-:W-:Y:S01]  /*06b0*/  MOV R103, R8 ;  /* 0x0000000800677202 */ /* 0x000fe20000000f00 */
[----:B------:R-:W-:-:S03]  /*06c0*/  IMAD.MOV.U32 R102, RZ, RZ, RZ ;  /* 0x000000ffff667224 */ /* 0x000fc600078e00ff */
        /* <DEDUP_REMOVED lines=18> */
[--C-:B------:R-:W-:Y:S02]  /*07f0*/  SHF.R.U64 R80, R74, 0x10, R75.reuse ;  /* 0x000000104a507819 */ /* 0x100fe4000000124b */
[----:B------:R-:W-:Y:S02]  /*0800*/  MOV R15, R75 ;  /* 0x0000004b000f7202 */ /* 0x000fe40000000f00 */
[----:B------:R-:W-:Y:S01]  /*0810*/  SHF.R.U32.HI R78, RZ, 0x10, R75 ;  /* 0x00000010ff4e7819 */ /* 0x000fe2000001164b */
[C---:B---3--:R-:W-:Y:S01]  /*0820*/  FADD.FTZ R79, -R99.reuse, R16 ;  /* 0x00000010634f7221 */ /* 0x048fe20000010100 */
[----:B------:R-:W-:Y:S01]  /*0830*/  FADD.FTZ R101, -R99, R17 ;  /* 0x0000001163657221 */ /* 0x000fe20000010100 */
[----:B------:R-:W-:-:S02]  /*0840*/  IMAD.U32 R17, R3, 0x10000, RZ ;  /* 0x0001000003117824 */ /* 0x000fc400078e00ff */
[C---:B------:R-:W-:Y:S01]  /*0850*/  FADD.FTZ R75, -R99.reuse, R18 ;  /* 0x00000012634b7221 */ /* 0x040fe20000010100 */
[----:B------:R-:W-:Y:S01]  /*0860*/  SHF.L.U32 R74, R80, 0x10, RZ ;  /* 0x00000010504a7819 */ /* 0x000fe200000006ff */
[----:B-----5:R-:W-:Y:S01]  /*0870*/  FMUL.FTZ R3, R6, R79 ;  /* 0x0000004f06037220 */ /* 0x020fe20000410000 */
[----:B------:R-:W-:Y:S01]  /*0880*/  FADD.FTZ R19, -R99, R19 ;  /* 0x0000001363137221 */ /* 0x000fe20000010100 */
[----:B------:R-:W-:Y:S01]  /*0890*/  FMUL.FTZ R80, R64, R17 ;  /* 0x0000001140507220 */ /* 0x000fe20000410000 */
[----:B0-----:R-:W-:Y:S02]  /*08a0*/  IMAD.U32 R73, R15, 0x10000, RZ ;  /* 0x000100000f497824 */ /* 0x001fe400078e00ff */
[----:B------:R-:W-:Y:S01]  /*08b0*/  FMUL.FTZ R15, R6, R75 ;  /* 0x0000004b060f7220 */ /* 0x000fe20000410000 */
[----:B------:R-:W-:Y:S01]  /*08c0*/  FADD.FTZ R40, R40, R17 ;  /* 0x0000001128287221 */ /* 0x000fe20000010000 */
[----:B------:R-:W-:Y:S01]  /*08d0*/  FFMA.FTZ R52, R3, R17, R52 ;  /* 0x0000001103347223 */ /* 0x000fe20000010034 */
[C---:B------:R-:W-:Y:S01]  /*08e0*/  FMUL.FTZ R18, R6.reuse, R19 ;  /* 0x0000001306127220 */ /* 0x040fe20000410000 */
[----:B------:R-:W-:Y:S01]  /*08f0*/  FMUL.FTZ R17, R65, R74 ;  /* 0x0000004a41117220 */ /* 0x000fe20000410000 */
[----:B------:R-:W-:Y:S01]  /*0900*/  FADD.FTZ R72, RZ, R80 ;  /* 0x00000050ff487221 */ /* 0x000fe20000010000 */
[----:B------:R-:W-:Y:S01]  /*0910*/  FMUL.FTZ R16, R6, R101 ;  /* 0x0000006506107220 */ /* 0x000fe20000410000 */
[----:B------:R-:W-:Y:S01]  /*0920*/  FFMA.FTZ R19, R3, R80, RZ ;  /* 0x0000005003137223 */ /* 0x000fe200000100ff */
[----:B------:R-:W-:Y:S01]  /*0930*/  FADD.FTZ R42, R42, R73 ;  /* 0x000000492a2a7221 */ /* 0x000fe20000010000 */
[-C--:B------:R-:W-:Y:S01]  /*0940*/  FFMA.FTZ R54, R15, R73.reuse, R54 ;  /* 0x000000490f367223 */ /* 0x080fe20000010036 */
[----:B------:R-:W-:Y:S01]  /*0950*/  FMUL.FTZ R82, R66, R73 ;  /* 0x0000004942527220 */ /* 0x000fe20000410000 */
[----:B------:R-:W-:Y:S01]  /*0960*/  SHF.L.U32 R78, R78, 0x10, RZ ;  /* 0x000000104e4e7819 */ /* 0x000fe200000006ff */
[----:B------:R-:W-:Y:S01]  /*0970*/  FADD.FTZ R73, R72, R17 ;  /* 0x0000001148497221 */ /* 0x000fe20000010000 */
[C---:B------:R-:W-:Y:S01]  /*0980*/  FFMA.FTZ R72, R16.reuse, R17, R19 ;  /* 0x0000001110487223 */ /* 0x040fe20000010013 */
[----:B------:R-:W-:Y:S01]  /*0990*/  FADD.FTZ R41, R41, R74 ;  /* 0x0000004a29297221 */ /* 0x000fe20000010000 */
[----:B------:R-:W-:Y:S01]  /*09a0*/  FFMA.FTZ R53, R16, R74, R53 ;  /* 0x0000004a10357223 */ /* 0x000fe20000010035 */
[----:B------:R-:W-:Y:S01]  /*09b0*/  FADD.FTZ R74, R73, R82 ;  /* 0x00000052494a7221 */ /* 0x000fe20000010000 */
[----:B------:R-:W-:Y:S01]  /*09c0*/  FMUL.FTZ R19, R67, R78 ;  /* 0x0000004e43137220 */ /* 0x000fe20000410000 */
[----:B------:R-:W-:Y:S01]  /*09d0*/  FFMA.FTZ R73, R15, R82, R72 ;  /* 0x000000520f497223 */ /* 0x000fe20000010048 */
[----:B------:R-:W-:Y:S01]  /*09e0*/  FADD.FTZ R43, R43, R78 ;  /* 0x0000004e2b2b7221 */ /* 0x000fe20000010000 */
[----:B------:R-:W-:Y:S01]  /*09f0*/  FFMA.FTZ R55, R18, R78, R55 ;  /* 0x0000004e12377223 */ /* 0x000fe20000010037 */
[----:B------:R-:W-:Y:S01]  /*0a00*/  FADD.FTZ R101, R74, R19 ;  /* 0x000000134a657221 */ /* 0x000fe20000010000 */
[----:B------:R-:W-:-:S07]  /*0a10*/  FFMA.FTZ R102, R18, R19, R73 ;  /* 0x0000001312667223 */ /* 0x000fce0000010049 */
.L_x_3684:
[----:B------:R-:W-:Y:S05]  /*0a20*/  BSYNC B1 ;  /* 0x0000000000017941 */ /* 0x000fea0003800000 */
.L_x_3683:
        /* <DEDUP_REMOVED lines=20> */
[----:B------:R-:W-:Y:S01]  /*0b70*/  IMAD.U32 R73, R81, 0x10000, RZ ;  /* 0x0001000051497824 */ /* 0x000fe200078e00ff */
[----:B------:R-:W-:Y:S01]  /*0b80*/  SHF.L.U32 R72, R88, 0x10, RZ ;  /* 0x0000001058487819 */ /* 0x000fe200000006ff */
[C---:B------:R-:W-:Y:S01]  /*0b90*/  FADD.FTZ R107, -R99.reuse, R74 ;  /* 0x0000004a636b7221 */ /* 0x040fe20000010100 */
[C---:B0----5:R-:W-:Y:S01]  /*0ba0*/  FMUL.FTZ R84, R6.reuse, R79 ;  /* 0x0000004f06547220 */ /* 0x061fe20000410000 */
        /* <DEDUP_REMOVED lines=26> */
.L_x_3686:
[----:B------:R-:W-:Y:S05]  /*0d50*/  BSYNC B1 ;  /* 0x0000000000017941 */ /* 0x000fea0003800000 */
.L_x_3685:
        /* <DEDUP_REMOVED lines=21> */
[----:B0-----:R-:W-:Y:S01]  /*0eb0*/  SHF.L.U32 R76, R92, 0x10, RZ ;  /* 0x000000105c4c7819 */ /* 0x001fe200000006ff */
        /* <DEDUP_REMOVED lines=26> */
.L_x_3682:
[----:B------:R-:W-:Y:S05]  /*1060*/  BSYNC B0 ;  /* 0x0000000000007941 */ /* 0x000fea0003800000 */
.L_x_3674:
        /* <DEDUP_REMOVED lines=25> */
.L_x_3733:
        /* <DEDUP_REMOVED lines=19> */
[----:B------:R-:W-:-:S03]  /*1330*/  FADD.FTZ R72, R75, R72 ;  /* 0x000000484b487221 */ /* 0x000fc60000010000 */
[----:B-1----:R-:W-:Y:S01]  /*1340*/  FADD.FTZ R103, R103, R76 ;  /* 0x0000004c67677221 */ /* 0x002fe20000010000 */
[----:B------:R-:W-:Y:S01]  /*1350*/  FADD.FTZ R72, R72, R77 ;  /* 0x0000004d48487221 */ /* 0x000fe20000010000 */
[----:B------:R-:W-:Y:S02]  /*1360*/  HFMA2.MMA R77, -RZ, RZ, 0, 0 ;  /* 0x00000000ff4d7435 */ /* 0x000fe400000001ff */
        /* <DEDUP_REMOVED lines=27> */
.L_x_3691:
[----:B------:R-:W-:Y:S05]  /*1520*/  BSYNC B1 ;  /* 0x0000000000017941 */ /* 0x000fea0003800000 */
.L_x_3690:
        /* <DEDUP_REMOVED lines=11> */
.L_x_3693:
[----:B------:R-:W-:Y:S05]  /*15e0*/  BSYNC B1 ;  /* 0x0000000000017941 */ /* 0x000fea0003800000 */
.L_x_3692:
        /* <DEDUP_REMOVED lines=11> */
.L_x_3695:
[----:B------:R-:W-:Y:S05]  /*16a0*/  BSYNC B1 ;  /* 0x0000000000017941 */ /* 0x000fea0003800000 */
.L_x_3694:
        /* <DEDUP_REMOVED lines=16> */
.L_x_3697:
[----:B------:R-:W-:Y:S05]  /*17b0*/  BSYNC B1 ;  /* 0x0000000000017941 */ /* 0x000fea0003800000 */
.L_x_3696:
        /* <DEDUP_REMOVED lines=33> */
.L_x_3699:
[----:B------:R-:W-:Y:S05]  /*19d0*/  BSYNC B1 ;  /* 0x0000000000017941 */ /* 0x000fea0003800000 */
.L_x_3698:
[----:B------:R-:W-:Y:S01]  /*19e0*/  VIADD R8, R8, 0x80 ;  /* 0x0000008008087836 */ /* 0x000fe20000000000 */
[----:B------:R-:W-:-:S07]  /*19f0*/  IADD3 R77, R77, 0x80, RZ ;  /* 0x000000804d4d7810 */ /* 0x000fce0007ffe0ff */
.L_x_3689:
[----:B------:R-:W-:Y:S05]  /*1a00*/  BSYNC B0 ;  /* 0x0000000000007941 */ /* 0x000fea0003800000 */
.L_x_3688:
        /* <DEDUP_REMOVED lines=16> */
.L_x_3703:
[----:B------:R-:W-:Y:S05]  /*1b10*/  BSYNC B1 ;  /* 0x0000000000017941 */ /* 0x000fea0003800000 */
.L_x_3702:
        /* <DEDUP_REMOVED lines=11> */
.L_x_3705:
[----:B------:R-:W-:Y:S05]  /*1bd0*/  BSYNC B1 ;  /* 0x0000000000017941 */ /* 0x000fea0003800000 */
.L_x_3704:
        /* <DEDUP_REMOVED lines=11> */
.L_x_3707:
[----:B------:R-:W-:Y:S05]  /*1c90*/  BSYNC B1 ;  /* 0x0000000000017941 */ /* 0x000fea0003800000 */
.L_x_3706:
        /* <DEDUP_REMOVED lines=16> */
.L_x_3709:
[----:B------:R-:W-:Y:S05]  /*1da0*/  BSYNC B1 ;  /* 0x0000000000017941 */ /* 0x000fea0003800000 */
.L_x_3708:
        /* <DEDUP_REMOVED lines=33> */
.L_x_3711:
[----:B------:R-:W-:Y:S05]  /*1fc0*/  BSYNC B1 ;  /* 0x0000000000017941 */ /* 0x000fea0003800000 */
.L_x_3710:
[----:B------:R-:W-:Y:S01]  /*1fd0*/  IADD3 R8, R8, 0x80, RZ ;  /* 0x0000008008087810 */ /* 0x000fe20007ffe0ff */
[----:B------:R-:W-:-:S07]  /*1fe0*/  VIADD R77, R77, 0x80 ;  /* 0x000000804d4d7836 */ /* 0x000fce0000000000 */
.L_x_3701:
[----:B------:R-:W-:Y:S05]  /*1ff0*/  BSYNC B0 ;  /* 0x0000000000007941 */ /* 0x000fea0003800000 */
.L_x_3700:
        /* <DEDUP_REMOVED lines=17> */
.L_x_3715:
[----:B------:R-:W-:Y:S05]  /*2110*/  BSYNC B1 ;  /* 0x0000000000017941 */ /* 0x000fea0003800000 */
.L_x_3714:
        /* <DEDUP_REMOVED lines=11> */
.L_x_3717:
[----:B------:R-:W-:Y:S05]  /*21d0*/  BSYNC B1 ;  /* 0x0000000000017941 */ /* 0x000fea0003800000 */
.L_x_3716:
        /* <DEDUP_REMOVED lines=11> */
.L_x_3719:
[----:B------:R-:W-:Y:S05]  /*2290*/  BSYNC B1 ;  /* 0x0000000000017941 */ /* 0x000fea0003800000 */
.L_x_3718:
        /* <DEDUP_REMOVED lines=16> */
.L_x_3721:
[----:B------:R-:W-:Y:S05]  /*23a0*/  BSYNC B1 ;  /* 0x0000000000017941 */ /* 0x000fea0003800000 */
.L_x_3720:
        /* <DEDUP_REMOVED lines=32> */
.L_x_3713:
[----:B------:R-:W-:Y:S05]  /*25b0*/  BSYNC B0 ;  /* 0x0000000000007941 */ /* 0x000fea0003800000 */
.L_x_3712:
[----:B------:R-:W-:Y:S01]  /*25c0*/  VIADD R7, R7, UR10 ;  /* 0x0000000a07077c36 */ /* 0x000fe20008000000 */
[----:B------:R-:W-:-:S04]  /*25d0*/  SEL R98, RZ, 0x1, P3 ;  /* 0x00000001ff627807 */ /* 0x000fc80001800000 */
[----:B------:R-:W-:-:S13]  /*25e0*/  ISETP.GE.AND P2, PT, R7, UR11, PT ;  /* 0x0000000b07007c0c */ /* 0x000fda000bf46270 */
[----:B------:R-:W-:Y:S05]  /*25f0*/  @!P2 BRA `(.L_x_3722) ;  /* 0xffffffdc005ca947 */ /* 0x000fea000383ffff */
.L_x_3673:
[----:B------:R-:W2:Y:S01]  /*2600*/  S2R R0, SR_TID.X ;  /* 0x0000000000007919 */ /* 0x000ea20000002100 */
[----:B------:R-:W2:Y:S01]  /*2610*/  S2UR UR6, SR_CTAID.X ;  /* 0x00000000000679c3 */ /* 0x000ea20000002500 */
[----:B------:R-:W-:-:S07]  /*2620*/  ISETP.NE.AND P2, PT, R10, RZ, PT ;  /* 0x000000ff0a00720c */ /* 0x000fce0003f45270 */
[----:B------:R-:W3:Y:S08]  /*2630*/  @P0 LDC.64 R4, c[0x0][0x2d0] ;  /* 0x0000b400ff040b82 */ /* 0x000ef00000000a00 */
[----:B------:R-:W4:Y:S08]  /*2640*/  @P0 LDC.64 R6, c[0x0][0x2d8] ;  /* 0x0000b600ff060b82 */ /* 0x000f300000000a00 */
[----:B------:R-:W0:Y:S01]  /*2650*/  @P1 LDC.64 R8, c[0x0][0x2d0] ;  /* 0x0000b400ff081b82 */ /* 0x000e220000000a00 */
[----:B--2---:R-:W-:-:S07]  /*2660*/  LEA.HI R3, R0, UR6, RZ, 0x19 ;  /* 0x0000000600037c11 */ /* 0x004fce000f8fc8ff */
[----:B------:R-:W2:Y:S01]  /*2670*/  @P1 LDC.64 R10, c[0x0][0x2d8] ;  /* 0x0000b600ff0a1b82 */ /* 0x000ea20000000a00 */
[----:B------:R-:W-:Y:S01]  /*2680*/  LOP3.LUT R13, R0, 0x7f, RZ, 0xc0, !PT ;  /* 0x0000007f000d7812 */ /* 0x000fe200078ec0ff */
[----:B------:R-:W-:-:S05]  /*2690*/  IMAD R2, R3, R2, RZ ;  /* 0x0000000203027224 */ /* 0x000fca00078e02ff */
[----:B------:R-:W-:-:S05]  /*26a0*/  LEA.HI R13, R2, R13, RZ, 0x1e ;  /* 0x0000000d020d7211 */ /* 0x000fca00078ff0ff */
[----:B---3--:R-:W-:-:S04]  /*26b0*/  @P0 IMAD.WIDE.U32 R2, R13, 0x10, R4 ;  /* 0x000000100d020825 */ /* 0x008fc800078e0004 */
[C---:B----4-:R-:W-:Y:S01]  /*26c0*/  @P0 IMAD.WIDE.U32 R4, R13.reuse, 0x10, R6 ;  /* 0x000000100d040825 */ /* 0x050fe200078e0006 */
[----:B------:R-:W-:Y:S01]  /*26d0*/  @P0 IADD3 R13, R13, 0x80, RZ ;  /* 0x000000800d0d0810 */ /* 0x000fe20007ffe0ff */
[----:B------:R3:W-:Y:S04]  /*26e0*/  @P0 STG.E.128 desc[UR4][R2.64], R40 ;  /* 0x0000002802000986 */ /* 0x0007e8000c101d04 */
[C---:B0-----:R-:W-:Y:S01]  /*26f0*/  @P1 IMAD.WIDE.U32 R8, R13.reuse, 0x10, R8 ;  /* 0x000000100d081825 */ /* 0x041fe200078e0008 */
[----:B------:R3:W-:Y:S03]  /*2700*/  @P0 STG.E.128 desc[UR4][R4.64], R52 ;  /* 0x0000003404000986 */ /* 0x0007e6000c101d04 */
[----:B--2---:R-:W-:Y:S01]  /*2710*/  @P1 IMAD.WIDE.U32 R10, R13, 0x10, R10 ;  /* 0x000000100d0a1825 */ /* 0x004fe200078e000a */
[----:B------:R3:W-:Y:S04]  /*2720*/  @P1 STG.E.128 desc[UR4][R8.64], R36 ;  /* 0x0000002408001986 */ /* 0x0007e8000c101d04 */
[----:B------:R3:W-:Y:S01]  /*2730*/  @P1 STG.E.128 desc[UR4][R10.64], R48 ;  /* 0x000000300a001986 */ /* 0x0007e2000c101d04 */
[----:B------:R-:W-:Y:S05]  /*2740*/  @!P2 EXIT ;  /* 0x000000000000a94d */ /* 0x000fea0003800000 */
[----:B---3--:R-:W0:Y:S01]  /*2750*/  LDC.64 R2, c[0x0][0x2d0] ;  /* 0x0000b400ff027b82 */ /* 0x008e220000000a00 */
[----:B------:R-:W-:-:S07]  /*2760*/  @P1 IADD3 R13, R13, 0x80, RZ ;  /* 0x000000800d0d1810 */ /* 0x000fce0007ffe0ff */
[----:B------:R-:W2:Y:S01]  /*2770*/  LDC.64 R4, c[0x0][0x2d8] ;  /* 0x0000b600ff047b82 */ /* 0x000ea20000000a00 */
[----:B0-----:R-:W-:-:S05]  /*2780*/  IMAD.WIDE.U32 R2, R13, 0x10, R2 ;  /* 0x000000100d027825 */ /* 0x001fca00078e0002 */
[----:B------:R-:W-:Y:S01]  /*2790*/  STG.E.128 desc[UR4][R2.64], R32 ;  /* 0x0000002002007986 */ /* 0x000fe2000c101d04 */
[----:B--2---:R-:W-:-:S05]  /*27a0*/  IMAD.WIDE.U32 R4, R13, 0x10, R4 ;  /* 0x000000100d047825 */ /* 0x004fca00078e0004 */
[----:B------:R-:W-:Y:S01]  /*27b0*/  STG.E.128 desc[UR4][R4.64], R44 ;  /* 0x0000002c04007986 */ /* 0x000fe2000c101d04 */
[----:B------:R-:W-:Y:S05]  /*27c0*/  EXIT ;  /* 0x000000000000794d */ /* 0x000fea0003800000 */
.L_x_3687:
[----:B------:R-:W-:Y:S01]  /*27d0*/  HFMA2.MMA R108, -RZ, RZ, 0, 1.847743988037109375e-06 ;  /* 0x0000001fff6c7435 */ /* 0x000fe200000001ff */
[----:B------:R-:W-:Y:S01]  /*27e0*/  IMAD.MOV.U32 R106, RZ, RZ, R101 ;  /* 0x000000ffff6a7224 */ /* 0x000fe200078e0065 */
[----:B------:R-:W-:Y:S01]  /*27f0*/  MOV R105, 0x10 ;  /* 0x0000001000697802 */ /* 0x000fe20000000f00 */
[----:B------:R-:W-:-:S08]  /*2800*/  IMAD.MOV.U32 R103, RZ, RZ, -0x1 ;  /* 0xffffffffff677424 */ /* 0x000fd000078e00ff */
[----:B0----5:R-:W-:Y:S05]  /*2810*/  WARPSYNC.COLLECTIVE R103, `(.L_x_3723) ;  /* 0x0000000067087348 */ /* 0x021fea0003c00000 */
[----:B------:R1:W2:Y:S02]  /*2820*/  SHFL.DOWN P5, R104, R106, R105, R108 ;  /* 0x080000696a687389 */ /* 0x0002a400000a006c */
[----:B012--5:R-:W-:Y:S01]  /*2830*/  ENDCOLLECTIVE ;  /* 0x000000000000791b */ /* 0x027fe20003800000 */
.L_x_3723:
[----:B------:R-:W-:Y:S02]  /*2840*/  MOV R106, R102 ;  /* 0x00000066006a7202 */ /* 0x000fe40000000f00 */
[----:B------:R-:W-:-:S07]  /*2850*/  MOV R74, R104 ;  /* 0x00000068004a7202 */ /* 0x000fce0000000f00 */
[----:B------:R-:W-:Y:S05]  /*2860*/  WARPSYNC.COLLECTIVE R103, `(.L_x_3724) ;  /* 0x0000000067087348 */ /* 0x000fea0003c00000 */
[----:B------:R0:W1:Y:S02]  /*2870*/  SHFL.DOWN P5, R104, R106, R105, R108 ;  /* 0x080000696a687389 */ /* 0x00006400000a006c */
[----:B01----:R-:W-:Y:S01]  /*2880*/  ENDCOLLECTIVE ;  /* 0x000000000000791b */ /* 0x003fe20003800000 */
.L_x_3724:
[----:B------:R-:W-:Y:S01]  /*2890*/  FADD.FTZ R74, R74, R101 ;  /* 0x000000654a4a7221 */ /* 0x000fe20000010000 */
[----:B------:R-:W-:-:S04]  /*28a0*/  HFMA2.MMA R105, -RZ, RZ, 0, 4.76837158203125e-07 ;  /* 0x00000008ff697435 */ /* 0x000fc800000001ff */
[----:B------:R-:W-:Y:S01]  /*28b0*/  MOV R106, R74 ;  /* 0x0000004a006a7202 */ /* 0x000fe20000000f00 */
[----:B------:R-:W-:-:S07]  /*28c0*/  IMAD.MOV.U32 R75, RZ, RZ, R104 ;  /* 0x000000ffff4b7224 */ /* 0x000fce00078e0068 */
[----:B------:R-:W-:Y:S05]  /*28d0*/  WARPSYNC.COLLECTIVE R103, `(.L_x_3725) ;  /* 0x0000000067087348 */ /* 0x000fea0003c00000 */
[----:B------:R0:W1:Y:S02]  /*28e0*/  SHFL.DOWN P5, R104, R106, R105, R108 ;  /* 0x080000696a687389 */ /* 0x00006400000a006c */
[----:B01----:R-:W-:Y:S01]  /*28f0*/  ENDCOLLECTIVE ;  /* 0x000000000000791b */ /* 0x003fe20003800000 */
.L_x_3725:
[----:B------:R-:W-:-:S05]  /*2900*/  FADD.FTZ R75, R75, R102 ;  /* 0x000000664b4b7221 */ /* 0x000fca0000010000 */
[----:B------:R-:W-:Y:S01]  /*2910*/  MOV R106, R75 ;  /* 0x0000004b006a7202 */ /* 0x000fe20000000f00 */
[----:B------:R-:W-:-:S07]  /*2920*/  IMAD.MOV.U32 R77, RZ, RZ, R104 ;  /* 0x000000ffff4d7224 */ /* 0x000fce00078e0068 */
[----:B------:R-:W-:Y:S05]  /*2930*/  WARPSYNC.COLLECTIVE R103, `(.L_x_3726) ;  /* 0x0000000067087348 */ /* 0x000fea0003c00000 */
[----:B------:R0:W1:Y:S02]  /*2940*/  SHFL.DOWN P5, R104, R106, R105, R108 ;  /* 0x080000696a687389 */ /* 0x00006400000a006c */
[----:B01----:R-:W-:Y:S01]  /*2950*/  ENDCOLLECTIVE ;  /* 0x000000000000791b */ /* 0x003fe20003800000 */
.L_x_3726:
[----:B------:R-:W-:Y:S01]  /*2960*/  FADD.FTZ R77, R74, R77 ;  /* 0x0000004d4a4d7221 */ /* 0x000fe20000010000 */
[----:B------:R-:W-:-:S03]  /*2970*/  HFMA2.MMA R105, -RZ, RZ, 0, 2.384185791015625e-07 ;  /* 0x00000004ff697435 */ /* 0x000fc600000001ff */
[----:B------:R-:W-:Y:S01]  /*2980*/  IMAD.MOV.U32 R106, RZ, RZ, R77 ;  /* 0x000000ffff6a7224 */ /* 0x000fe200078e004d */
[----:B------:R-:W-:-:S07]  /*2990*/  MOV R76, R104 ;  /* 0x00000068004c7202 */ /* 0x000fce0000000f00 */
[----:B------:R-:W-:Y:S05]  /*29a0*/  WARPSYNC.COLLECTIVE R103, `(.L_x_3727) ;  /* 0x0000000067087348 */ /* 0x000fea0003c00000 */
[----:B------:R0:W1:Y:S02]  /*29b0*/  SHFL.DOWN P5, R104, R106, R105, R108 ;  /* 0x080000696a687389 */ /* 0x00006400000a006c */
[----:B01----:R-:W-:Y:S01]  /*29c0*/  ENDCOLLECTIVE ;  /* 0x000000000000791b */ /* 0x003fe20003800000 */
.L_x_3727:
[----:B------:R-:W-:-:S04]  /*29d0*/  FADD.FTZ R76, R75, R76 ;  /* 0x0000004c4b4c7221 */ /* 0x000fc80000010000 */
[----:B------:R-:W-:Y:S01]  /*29e0*/  IMAD.MOV.U32 R106, RZ, RZ, R76 ;  /* 0x000000ffff6a7224 */ /* 0x000fe200078e004c */
[----:B------:R-:W-:-:S07]  /*29f0*/  MOV R78, R104 ;  /* 0x00000068004e7202 */ /* 0x000fce0000000f00 */
[----:B------:R-:W-:Y:S05]  /*2a00*/  WARPSYNC.COLLECTIVE R103, `(.L_x_3728) ;  /* 0x0000000067087348 */ /* 0x000fea0003c00000 */
[----:B------:R0:W1:Y:S02]  /*2a10*/  SHFL.DOWN P5, R104, R106, R105, R108 ;  /* 0x080000696a687389 */ /* 0x00006400000a006c */
[----:B01----:R-:W-:Y:S01]  /*2a20*/  ENDCOLLECTIVE ;  /* 0x000000000000791b */ /* 0x003fe20003800000 */
.L_x_3728:
[----:B------:R-:W-:-:S05]  /*2a30*/  FADD.FTZ R78, R77, R78 ;  /* 0x0000004e4d4e7221 */ /* 0x000fca0000010000 */
[----:B------:R-:W-:Y:S01]  /*2a40*/  MOV R106, R78 ;  /* 0x0000004e006a7202 */ /* 0x000fe20000000f00 */
[----:B------:R-:W-:Y:S01]  /*2a50*/  IMAD.MOV.U32 R105, RZ, RZ, 0x2 ;  /* 0x00000002ff697424 */ /* 0x000fe200078e00ff */
[----:B------:R-:W-:-:S07]  /*2a60*/  MOV R79, R104 ;  /* 0x00000068004f7202 */ /* 0x000fce0000000f00 */
[----:B------:R-:W-:Y:S05]  /*2a70*/  WARPSYNC.COLLECTIVE R103, `(.L_x_3729) ;  /* 0x0000000067087348 */ /* 0x000fea0003c00000 */
[----:B------:R0:W1:Y:S02]  /*2a80*/  SHFL.DOWN P5, R104, R106, R105, R108 ;  /* 0x080000696a687389 */ /* 0x00006400000a006c */
[----:B01----:R-:W-:Y:S01]  /*2a90*/  ENDCOLLECTIVE ;  /* 0x000000000000791b */ /* 0x003fe20003800000 */
.L_x_3729:
[----:B------:R-:W-:-:S05]  /*2aa0*/  FADD.FTZ R79, R76, R79 ;  /* 0x0000004f4c4f7221 */ /* 0x000fca0000010000 */
[----:B------:R-:W-:Y:S02]  /*2ab0*/  MOV R106, R79 ;  /* 0x0000004f006a7202 */ /* 0x000fe40000000f00 */
[----:B------:R-:W-:-:S07]  /*2ac0*/  MOV R99, R104 ;  /* 0x0000006800637202 */ /* 0x000fce0000000f00 */
[----:B------:R-:W-:Y:S05]  /*2ad0*/  WARPSYNC.COLLECTIVE R103, `(.L_x_3730) ;  /* 0x0000000067087348 */ /* 0x000fea0003c00000 */
[----:B------:R0:W1:Y:S02]  /*2ae0*/  SHFL.DOWN P5, R104, R106, R105, R108 ;  /* 0x080000696a687389 */ /* 0x00006400000a006c */
[----:B01----:R-:W-:Y:S01]  /*2af0*/  ENDCOLLECTIVE ;  /* 0x000000000000791b */ /* 0x003fe20003800000 */
.L_x_3730:
[----:B------:R-:W-:Y:S01]  /*2b00*/  FADD.FTZ R99, R78, R99 ;  /* 0x000000634e637221 */ /* 0x000fe20000010000 */
[----:B------:R-:W-:-:S04]  /*2b10*/  HFMA2.MMA R105, -RZ, RZ, 0, 5.9604644775390625e-08 ;  /* 0x00000001ff697435 */ /* 0x000fc800000001ff */
[----:B------:R-:W-:Y:S01]  /*2b20*/  MOV R106, R99 ;  /* 0x00000063006a7202 */ /* 0x000fe20000000f00 */
[----:B------:R-:W-:-:S07]  /*2b30*/  IMAD.MOV.U32 R98, RZ, RZ, R104 ;  /* 0x000000ffff627224 */ /* 0x000fce00078e0068 */
[----:B------:R-:W-:Y:S05]  /*2b40*/  WARPSYNC.COLLECTIVE R103, `(.L_x_3731) ;  /* 0x0000000067087348 */ /* 0x000fea0003c00000 */
[----:B------:R0:W1:Y:S02]  /*2b50*/  SHFL.DOWN P5, R104, R106, R105, R108 ;  /* 0x080000696a687389 */ /* 0x00006400000a006c */
[----:B01----:R-:W-:Y:S01]  /*2b60*/  ENDCOLLECTIVE ;  /* 0x000000000000791b */ /* 0x003fe20003800000 */
.L_x_3731:
[----:B------:R-:W-:-:S05]  /*2b70*/  FADD.FTZ R74, R79, R98 ;  /* 0x000000624f4a7221 */ /* 0x000fca0000010000 */
[----:B------:R-:W-:Y:S01]  /*2b80*/  MOV R106, R74 ;  /* 0x0000004a006a7202 */ /* 0x000fe20000000f00 */
[----:B------:R-:W-:-:S07]  /*2b90*/  IMAD.MOV.U32 R98, RZ, RZ, R104 ;  /* 0x000000ffff627224 */ /* 0x000fce00078e0068 */
[----:B------:R-:W-:Y:S05]  /*2ba0*/  WARPSYNC.COLLECTIVE R103, `(.L_x_3732) ;  /* 0x0000000067087348 */ /* 0x000fea0003c00000 */
[----:B------:R0:W1:Y:S02]  /*2bb0*/  SHFL.DOWN P5, R104, R106, R105, R108 ;  /* 0x080000696a687389 */ /* 0x00006400000a006c */
[----:B01----:R-:W-:Y:S01]  /*2bc0*/  ENDCOLLECTIVE ;  /* 0x000000000000791b */ /* 0x003fe20003800000 */
.L_x_3732:
[----:B------:R-:W-:Y:S01]  /*2bd0*/  MOV R75, R104 ;  /* 0x00000068004b7202 */ /* 0x000fe20000000f00 */
[----:B------:R-:W-:Y:S06]  /*2be0*/  BRA `(.L_x_3733) ;  /* 0xffffffe400847947 */ /* 0x000fec000383ffff */
.L_x_3734:
        /* <DEDUP_REMOVED lines=9> */
.L_x_8576:


//--------------------- .text._ZN10layer_norm13ln_bwd_kernelINS_13Kernel_traitsIf13__nv_bfloat16fS2_fjLj1536ELj1ELj1ELj4ELj8ENS_18Kernel_traits_baseILj1536EfS2_fS2_fjLj128EEEEELb0ELb0ELb1ELb1EEEvNS_9BwdParamsE --------------------------
	.section	.text._ZN10layer_norm13ln_bwd_kernelINS_13Kernel_traitsIf13__nv_bfloat16fS2_fjLj1536ELj1ELj1ELj4ELj8ENS_18Kernel_traits_baseILj1536EfS2_fS2_fjLj128EEEEELb0ELb0ELb1ELb1EEEvNS_9BwdParamsE,"ax",@progbits
	.align	128
        .global         _ZN10layer_norm13ln_bwd_kernelINS_13Kernel_traitsIf13__nv_bfloat16fS2_fjLj1536ELj1ELj1ELj4ELj8ENS_18Kernel_traits_baseILj1536EfS2_fS2_fjLj128EEEEELb0ELb0ELb1ELb1EEEvNS_9BwdParamsE
        .type           _ZN10layer_norm13ln_bwd_kernelINS_13Kernel_traitsIf13__nv_bfloat16fS2_fjLj1536ELj1ELj1ELj4ELj8ENS_18Kernel_traits_baseILj1536EfS2_fS2_fjLj128EEEEELb0ELb0ELb1ELb1EEEvNS_9BwdParamsE,@function
        .size           _ZN10layer_norm13ln_bwd_kernelINS_13Kernel_traitsIf13__nv_bfloat16fS2_fjLj1536ELj1ELj1ELj4ELj8ENS_18Kernel_traits_baseILj1536EfS2_fS2_fjLj128EEEEELb0ELb0ELb1ELb1EEEvNS_9BwdParamsE,(.L_x_8577 - _ZN10layer_norm13ln_bwd_kernelINS_13Kernel_traitsIf13__nv_bfloat16fS2_fjLj1536ELj1ELj1ELj4ELj8ENS_18Kernel_traits_baseILj1536EfS2_fS2_fjLj128EEEEELb0ELb0ELb1ELb1EEEvNS_9BwdParamsE)
        .other          _ZN10layer_norm13ln_bwd_kernelINS_13Kernel_traitsIf13__nv_bfloat16fS2_fjLj1536ELj1ELj1ELj4ELj8ENS_18Kernel_traits_baseILj1536EfS2_fS2_fjLj128EEEEELb0ELb0ELb1ELb1EEEvNS_9BwdParamsE,@"STO_CUDA_ENTRY STV_DEFAULT"
_ZN10layer_norm13ln_bwd_kernelINS_13Kernel_traitsIf13__nv_bfloat16fS2_fjLj1536ELj1ELj1ELj4ELj8ENS_18Kernel_traits_baseILj1536EfS2_fS2_fjLj128EEEEELb0ELb0ELb1ELb1EEEvNS_9BwdParamsE:
.text._ZN10layer_norm13ln_bwd_kernelINS_13Kernel_traitsIf13__nv_bfloat16fS2_fjLj1536ELj1ELj1ELj4ELj8ENS_18Kernel_traits_baseILj1536EfS2_fS2_fjLj128EEEEELb0ELb0ELb1ELb1EEEvNS_9BwdParamsE:
        /* <DEDUP_REMOVED lines=25> */
.L_x_3735:
        /* <DEDUP_REMOVED lines=23> */
.L_x_3771:
[----:B0-2---:R-:W0:Y:S08]  /*0300*/  LDC.64 R72, c[0x0][0x288] ;  /* 0x0000a200ff487b82 */ /* 0x005e300000000a00 */
[----:B-1-3--:R-:W1:Y:S08]  /*0310*/  LDC.64 R6, c[0x0][0x280] ;  /* 0x0000a000ff067b82 */ /* 0x00ae700000000a00 */
[----:B------:R-:W2:Y:S01]  /*0320*/  LDC.64 R8, c[0x0][0x258] ;  /* 0x00009600ff087b82 */ /* 0x000ea20000000a00 */
[----:B0-----:R-:W-:-:S07]  /*0330*/  IMAD.WIDE R72, R12, 0x4, R72 ;  /* 0x000000040c487825 */ /* 0x001fce00078e0248 */
[----:B------:R-:W0:Y:S01]  /*0340*/  LDC R101, c[0x0][0x218] ;  /* 0x00008600ff657b82 */ /* 0x000e220000000800 */
[----:B------:R-:W3:Y:S01]  /*0350*/  LDG.E R72, desc[UR4][R72.64] ;  /* 0x0000000448487981 */ /* 0x000ee2000c1e1900 */
[----:B-1----:R-:W-:-:S06]  /*0360*/  IMAD.WIDE R6, R12, 0x4, R6 ;  /* 0x000000040c067825 */ /* 0x002fcc00078e0206 */
[----:B------:R-:W1:Y:S01]  /*0370*/  LDC.64 R68, c[0x0][0x2c8] ;  /* 0x0000b200ff447b82 */ /* 0x000e620000000a00 */
[----:B-----5:R-:W5:Y:S01]  /*0380*/  LDG.E R100, desc[UR4][R6.64] ;  /* 0x0000000406647981 */ /* 0x020f62000c1e1900 */
        /* <DEDUP_REMOVED lines=9> */
[----:B-1----:R-:W-:-:S04]  /*0420*/  IMAD.WIDE.U32 R88, R103, 0x10, R68 ;  /* 0x0000001067587825 */ /* 0x002fc800078e0044 */
[----:B--2---:R-:W-:-:S04]  /*0430*/  IMAD.WIDE.U32 R70, R87, 0x10, R68 ;  /* 0x0000001057467825 */ /* 0x004fc800078e0044 */
[----:B------:R-:W-:Y:S01]  /*0440*/  IMAD.WIDE.U32 R68, R8, 0x10, R68 ;  /* 0x0000001008447825 */ /* 0x000fe200078e0044 */
[----:B---3--:R-:W-:-:S13]  /*0450*/  ISETP.GT.AND P6, PT, R72, RZ, PT ;  /* 0x000000ff4800720c */ /* 0x008fda0003fc4270 */
[----:B------:R-:W-:Y:S05]  /*0460*/  @P6 BRA `(.L_x_3738) ;  /* 0x00000000002c6947 */ /* 0x000fea0003800000 */
[----:B------:R-:W-:Y:S01]  /*0470*/  IMAD.U32 R7, RZ, RZ, UR14 ;  /* 0x0000000eff077e24 */ /* 0x000fe2000f8e00ff */
[----:B------:R-:W-:Y:S02]  /*0480*/  MOV R6, UR15 ;  /* 0x0000000f00067c02 */ /* 0x000fe40008000f00 */
        /* <DEDUP_REMOVED lines=9> */
.L_x_3738:
        /* <DEDUP_REMOVED lines=8> */
[----:B------:R-:W-:Y:S01]  /*05a0*/  LEA.HI.SX32 R79, R3, R10, 0x1e ;  /* 0x0000000a034f7211 */ /* 0x000fe200078ff2ff */
[----:B0-----:R-:W-:-:S03]  /*05b0*/  IMAD.WIDE R76, R12, 0x4, R76 ;  /* 0x000000040c4c7825 */ /* 0x001fc600078e024c */
[C---:B------:R-:W-:Y:S02]  /*05c0*/  IADD3 R91, R79.reuse, 0x80, RZ ;  /* 0x000000804f5b7810 */ /* 0x040fe40007ffe0ff */
[----:B------:R-:W3:Y:S01]  /*05d0*/  LDG.E R3, desc[UR4][R76.64] ;  /* 0x000000044c037981 */ /* 0x000ee2000c1e1900 */
[----:B-1----:R-:W-:-:S04]  /*05e0*/  IMAD.WIDE.U32 R84, R79, 0x8, R14 ;  /* 0x000000084f547825 */ /* 0x002fc800078e000e */
[----:B------:R-:W-:Y:S02]  /*05f0*/  VIADD R79, R79, 0x100 ;  /* 0x000001004f4f7836 */ /* 0x000fe40000000000 */
[----:B------:R-:W-:Y:S01]  /*0600*/  IMAD.WIDE.U32 R90, R91, 0x8, R14 ;  /* 0x000000085b5a7825 */ /* 0x000fe200078e000e */
[----:B------:R-:W4:Y:S03]  /*0610*/  LDG.E.64 R84, desc[UR4][R84.64] ;  /* 0x0000000454547981 */ /* 0x000f26000c1e1b00 */
[----:B--2---:R-:W-:Y:S02]  /*0620*/  IMAD.WIDE.U32 R72, R103, 0x10, R6 ;  /* 0x0000001067487825 */ /* 0x004fe400078e0006 */
[----:B------:R-:W2:Y:S02]  /*0630*/  LDG.E.64 R90, desc[UR4][R90.64] ;  /* 0x000000045a5a7981 */ /* 0x000ea4000c1e1b00 */
[----:B------:R-:W-:-:S02]  /*0640*/  IMAD.WIDE.U32 R14, R79, 0x8, R14 ;  /* 0x000000084f0e7825 */ /* 0x000fc400078e000e */
[----:B------:R-:W2:Y:S02]  /*0650*/  LDG.E.128 R72, desc[UR4][R72.64] ;  /* 0x0000000448487981 */ /* 0x000ea4000c1e1d00 */
[--C-:B------:R-:W-:Y:S02]  /*0660*/  IMAD.WIDE.U32 R78, R87, 0x10, R6.reuse ;  /* 0x00000010574e7825 */ /* 0x100fe400078e0006 */
[----:B------:R-:W2:Y:S02]  /*0670*/  LDG.E.64 R14, desc[UR4][R14.64] ;  /* 0x000000040e0e7981 */ /* 0x000ea4000c1e1b00 */
[----:B------:R-:W-:Y:S02]  /*0680*/  IMAD.WIDE.U32 R80, R8, 0x10, R6 ;  /* 0x0000001008507825 */ /* 0x000fe400078e0006 */
[----:B------:R-:W2:Y:S04]  /*0690*/  LDG.E.128 R76, desc[UR4][R78.64] ;  /* 0x000000044e4c7981 */ /* 0x000ea8000c1e1d00 */
[----:B------:R-:W2:Y:S01]  /*06a0*/  LDG.E.128 R80, desc[UR4][R80.64] ;  /* 0x0000000450507981 */ /* 0x000ea2000c1e1d00 */
[----:B------:R-:W-:Y:S01]  /*06b0*/  MOV R7, UR14 ;  /* 0x0000000e00077c02 */ /* 0x000fe20008000f00 */
[----:B------:R-:W-:-:S03]  /*06c0*/  IMAD.U32 R6, RZ, RZ, UR15 ;  /* 0x0000000fff067e24 */ /* 0x000fc6000f8e00ff */
[----:B------:R-:W-:-:S04]  /*06d0*/  ISETP.NE.U32.AND P0, PT, R7, RZ, PT ;  /* 0x000000ff0700720c */ /* 0x000fc80003f05070 */
[----:B------:R-:W-:-:S13]  /*06e0*/  ISETP.NE.AND.EX P0, PT, R6, RZ, PT, P0 ;  /* 0x000000ff0600720c */ /* 0x000fda0003f05300 */
[----:B------:R0:W5:Y:S04]  /*06f0*/  @P0 LDG.E.128 R24, desc[UR4][R88.64] ;  /* 0x0000000458180981 */ /* 0x000168000c1e1d00 */
[----:B------:R-:W5:Y:S04]  /*0700*/  @P0 LDG.E.128 R20, desc[UR4][R70.64] ;  /* 0x0000000446140981 */ /* 0x000f68000c1e1d00 */
[----:B------:R1:W5:Y:S01]  /*0710*/  @P0 LDG.E.128 R16, desc[UR4][R68.64] ;  /* 0x0000000444100981 */ /* 0x000362000c1e1d00 */
[----:B------:R-:W-:-:S04]  /*0720*/  ISETP.NE.AND P0, PT, R11, RZ, PT ;  /* 0x000000ff0b00720c */ /* 0x000fc80003f05270 */
[----:B---3--:R-:W-:Y:S02]  /*0730*/  FSEL R3, R3, RZ, !P0 ;  /* 0x000000ff03037208 */ /* 0x008fe40004000000 */
[----:B----4-:R-:W-:Y:S01]  /*0740*/  MOV R86, R84 ;  /* 0x0000005400567202 */ /* 0x010fe20000000f00 */
[--C-:B------:R-:W-:Y:S01]  /*0750*/  IMAD.MOV.U32 R92, RZ, RZ, R85.reuse ;  /* 0x000000ffff5c7224 */ /* 0x100fe200078e0055 */
[--C-:B------:R-:W-:Y:S02]  /*0760*/  SHF.R.U64 R95, R84, 0x10, R85.reuse ;  /* 0x00000010545f7819 */ /* 0x100fe40000001255 */
[----:B------:R-:W-:Y:S02]  /*0770*/  SHF.R.U32.HI R85, RZ, 0x10, R85 ;  /* 0x00000010ff557819 */ /* 0x000fe40000011655 */
[----:B--2---:R-:W-:Y:S01]  /*0780*/  MOV R93, R90 ;  /* 0x0000005a005d7202 */ /* 0x004fe20000000f00 */
[C---:B------:R-:W-:Y:S01]  /*0790*/  FADD.FTZ R94, -R3.reuse, R73 ;  /* 0x00000049035e7221 */ /* 0x040fe20000010100 */
[C---:B------:R-:W-:Y:S01]  /*07a0*/  FADD.FTZ R84, -R3.reuse, R72 ;  /* 0x0000004803547221 */ /* 0x040fe20000010100 */
[C---:B0-----:R-:W-:Y:S01]  /*07b0*/  FADD.FTZ R88, -R3.reuse, R74 ;  /* 0x0000004a03587221 */ /* 0x041fe20000010100 */
[----:B------:R-:W-:Y:S01]  /*07c0*/  FADD.FTZ R96, -R3, R75 ;  /* 0x0000004b03607221 */ /* 0x000fe20000010100 */
[----:B------:R-:W-:Y:S01]  /*07d0*/  IMAD.U32 R75, R86, 0x10000, RZ ;  /* 0x00010000564b7824 */ /* 0x000fe200078e00ff */
[----:B------:R-:W-:-:S02]  /*07e0*/  SHF.R.U64 R73, R90, 0x10, R91 ;  /* 0x000000105a497819 */ /* 0x000fc4000000125b */
[----:B------:R-:W-:Y:S01]  /*07f0*/  MOV R72, R14 ;  /* 0x0000000e00487202 */ /* 0x000fe20000000f00 */
[C---:B------:R-:W-:Y:S01]  /*0800*/  FADD.FTZ R90, -R3.reuse, R76 ;  /* 0x0000004c035a7221 */ /* 0x040fe20000010100 */
[----:B-1----:R-:W-:Y:S01]  /*0810*/  SHF.R.U64 R69, R14, 0x10, R15 ;  /* 0x000000100e457819 */ /* 0x002fe2000000120f */
[----:B------:R-:W-:Y:S01]  /*0820*/  FADD.FTZ R104, -R3, R77 ;  /* 0x0000004d03687221 */ /* 0x000fe20000010100 */
[----:B------:R-:W-:Y:S01]  /*0830*/  SHF.L.U32 R86, R95, 0x10, RZ ;  /* 0x000000105f567819 */ /* 0x000fe200000006ff */
[C---:B------:R-:W-:Y:S01]  /*0840*/  FADD.FTZ R106, -R3.reuse, R78 ;  /* 0x0000004e036a7221 */ /* 0x040fe20000010100 */
[----:B------:R-:W-:Y:S01]  /*0850*/  MOV R68, R15 ;  /* 0x0000000f00447202 */ /* 0x000fe20000000f00 */
[C---:B------:R-:W-:Y:S01]  /*0860*/  FADD.FTZ R108, -R3.reuse, R79 ;  /* 0x0000004f036c7221 */ /* 0x040fe20000010100 */
[----:B------:R-:W-:Y:S01]  /*0870*/  SHF.R.U32.HI R70, RZ, 0x10, R15 ;  /* 0x00000010ff467819 */ /* 0x000fe2000001160f */
[C---:B------:R-:W-:Y:S01]  /*0880*/  FADD.FTZ R110, -R3.reuse, R80 ;  /* 0x00000050036e7221 */ /* 0x040fe20000010100 */
[C---:B------:R-:W-:Y:S01]  /*0890*/  FADD.FTZ R112, -R3.reuse, R81 ;  /* 0x0000005103707221 */ /* 0x040fe20000010100 */
[C---:B------:R-:W-:Y:S01]  /*08a0*/  FADD.FTZ R114, -R3.reuse, R82 ;  /* 0x0000005203727221 */ /* 0x040fe20000010100 */
[----:B------:R-:W-:Y:S01]  /*08b0*/  FADD.FTZ R98, -R3, R83 ;  /* 0x0000005303627221 */ /* 0x000fe20000010100 */
[C---:B-----5:R-:W-:Y:S01]  /*08c0*/  FMUL.FTZ R14, R9.reuse, R94 ;  /* 0x0000005e090e7220 */ /* 0x060fe20000410000 */
[----:B------:R-:W-:Y:S01]  /*08d0*/  SHF.L.U32 R89, R92, 0x10, RZ ;  /* 0x000000105c597819 */ /* 0x000fe200000006ff */
[C---:B------:R-:W-:Y:S01]  /*08e0*/  FMUL.FTZ R3, R9.reuse, R84 ;  /* 0x0000005409037220 */ /* 0x040fe20000410000 */
[----:B------:R-:W-:Y:S01]  /*08f0*/  FMUL.FTZ R15, R9, R88 ;  /* 0x00000058090f7220 */ /* 0x000fe20000410000 */
[----:B------:R-:W-:-:S02]  /*0900*/  IMAD.U32 R88, R85, 0x10000, RZ ;  /* 0x0001000055587824 */ /* 0x000fc400078e00ff */
[-C--:B------:R-:W-:Y:S01]  /*0910*/  FMUL.FTZ R84, R36, R75.reuse ;  /* 0x0000004b24547220 */ /* 0x080fe20000410000 */
        /* <DEDUP_REMOVED lines=9> */
[--C-:B------:R-:W-:Y:S01]  /*09b0*/  IMAD.MOV.U32 R71, RZ, RZ, R91.reuse ;  /* 0x000000ffff477224 */ /* 0x100fe200078e005b */
[----:B------:R-:W-:Y:S01]  /*09c0*/  SHF.L.U32 R75, R72, 0x10, RZ ;  /* 0x00000010484b7819 */ /* 0x000fe200000006ff */
[----:B------:R-:W-:Y:S01]  /*09d0*/  IMAD.U32 R72, R69, 0x10000, RZ ;  /* 0x0001000045487824 */ /* 0x000fe200078e00ff */
[----:B------:R-:W-:Y:S01]  /*09e0*/  SHF.L.U32 R89, R68, 0x10, RZ ;  /* 0x0000001044597819 */ /* 0x000fe200000006ff */
[----:B------:R-:W-:Y:S01]  /*09f0*/  FADD.FTZ R68, RZ, R84 ;  /* 0x00000054ff447221 */ /* 0x000fe20000010000 */
[----:B------:R-:W-:Y:S01]  /*0a00*/  SHF.R.U32.HI R74, RZ, 0x10, R91 ;  /* 0x00000010ff4a7819 */ /* 0x000fe2000001165b */
[----:B------:R-:W-:Y:S01]  /*0a10*/  FADD.FTZ R63, R63, R88 ;  /* 0x000000583f3f7221 */ /* 0x000fe20000010000 */
[-C--:B------:R-:W-:Y:S01]  /*0a20*/  FFMA.FTZ R43, R76, R88.reuse, R43 ;  /* 0x000000584c2b7223 */ /* 0x080fe2000001002b */
[----:B------:R-:W-:Y:S01]  /*0a30*/  FMUL.FTZ R91, R39, R88 ;  /* 0x00000058275b7220 */ /* 0x000fe20000410000 */
[----:B------:R-:W-:Y:S01]  /*0a40*/  FFMA.FTZ R69, R3, R84, RZ ;  /* 0x0000005403457223 */ /* 0x000fe200000100ff */
[----:B------:R-:W-:Y:S01]  /*0a50*/  SHF.L.U32 R88, R73, 0x10, RZ ;  /* 0x0000001049587819 */ /* 0x000fe200000006ff */
[----:B------:R-:W-:-:S02]  /*0a60*/  IMAD.U32 R73, R71, 0x10000, RZ ;  /* 0x0001000047497824 */ /* 0x000fc400078e00ff */
[----:B------:R-:W-:Y:S01]  /*0a70*/  FADD.FTZ R71, R68, R85 ;  /* 0x0000005544477221 */ /* 0x000fe20000010000 */
[----:B------:R-:W-:Y:S01]  /*0a80*/  FFMA.FTZ R68, R14, R85, R69 ;  /* 0x000000550e447223 */ /* 0x000fe20000010045 */
[----:B------:R-:W-:Y:S01]  /*0a90*/  FMUL.FTZ R78, R9, R104 ;  /* 0x00000068094e7220 */ /* 0x000fe20000410000 */
[----:B------:R-:W-:Y:S02]  /*0aa0*/  SHF.L.U32 R93, R93, 0x10, RZ ;  /* 0x000000105d5d7819 */ /* 0x000fe400000006ff */
        /* <DEDUP_REMOVED lines=29> */
[C---:B------:R-:W-:Y:S01]  /*0c80*/  FMUL.FTZ R83, R9.reuse, R114 ;  /* 0x0000007209537220 */ /* 0x040fe20000410000 */
        /* <DEDUP_REMOVED lines=23> */
.L_x_3739:
[----:B------:R-:W-:Y:S05]  /*0e00*/  BSYNC B0 ;  /* 0x0000000000007941 */ /* 0x000fea0003800000 */
.L_x_3737:
[----:B------:R-:W-:Y:S01]  /*0e10*/  LOP3.LUT P5, RZ, R102, 0xff, RZ, 0xc0, !PT ;  /* 0x000000ff66ff7812 */ /* 0x000fe200078ac0ff */
[----:B------:R-:W-:Y:S01]  /*0e20*/  UMOV UR6, 0xffffffff ;  /* 0xffffffff00067882 */ /* 0x000fe20000000000 */
[----:B0-----:R-:W-:Y:S02]  /*0e30*/  SHF.R.U32.HI R69, RZ, 0x5, R13 ;  /* 0x00000005ff457819 */ /* 0x001fe4000001160d */
        /* <DEDUP_REMOVED lines=22> */
.L_x_3782:
        /* <DEDUP_REMOVED lines=14> */
[----:B------:R-:W-:Y:S01]  /*1080*/  @P4 IADD3 R106, R100, -0x1, RZ ;  /* 0xffffffff646a4810 */ /* 0x000fe20007ffe0ff */
[----:B------:R-:W1:Y:S01]  /*1090*/  @P4 LDC R108, c[0x0][0x29c] ;  /* 0x0000a700ff6c4b82 */ /* 0x000e620000000800 */
[----:B---3--:R-:W-:-:S03]  /*10a0*/  LEA R74, R75, R74, 0x18 ;  /* 0x0000004a4b4a7211 */ /* 0x008fc600078ec0ff */
[----:B------:R-:W-:Y:S01]  /*10b0*/  @P4 IMAD R106, R106, R101, RZ ;  /* 0x000000656a6a4224 */ /* 0x000fe200078e02ff */
[----:B------:R-:W-:Y:S01]  /*10c0*/  @!P0 LEA R102, R69, R74, 0x3 ;  /* 0x0000004a45668211 */ /* 0x000fe200078e18ff */
[----:B------:R-:W-:Y:S02]  /*10d0*/  IMAD R104, R68, 0x8, R74 ;  /* 0x0000000844687824 */ /* 0x000fe400078e024a */
[----:B------:R-:W2:Y:S02]  /*10e0*/  @P4 LDC R107, c[0x0][0x29c] ;  /* 0x0000a700ff6b4b82 */ /* 0x000ea40000000800 */
[----:B------:R3:W-:Y:S06]  /*10f0*/  @!P0 STS.64 [R102+0x1800], R88 ;  /* 0x0018005866008388 */ /* 0x0007ec0000000a00 */
[----:B------:R-:W-:Y:S01]  /*1100*/  BAR.SYNC.DEFER_BLOCKING 0x0 ;  /* 0x0000000000007b1d */ /* 0x000fe20000010000 */
[----:B------:R-:W-:-:S07]  /*1110*/  ISETP.NE.AND P0, PT, R11, RZ, PT ;  /* 0x000000ff0b00720c */ /* 0x000fce0003f05270 */
[----:B------:R-:W4:Y:S08]  /*1120*/  @P4 LDC R100, c[0x0][0x29c] ;  /* 0x0000a700ff644b82 */ /* 0x000f300000000800 */
[----:B---3--:R-:W3:Y:S01]  /*1130*/  @P4 LDC R102, c[0x0][0x29c] ;  /* 0x0000a700ff664b82 */ /* 0x008ee20000000800 */
[----:B------:R-:W1:Y:S04]  /*1140*/  LDS.128 R68, [R104+0x1800] ;  /* 0x0018000068447984 */ /* 0x000e680000000c00 */
[----:B0-----:R-:W0:Y:S01]  /*1150*/  LDS.128 R72, [R104+0x1810] ;  /* 0x0018100068487984 */ /* 0x001e220000000c00 */
[----:B-1----:R-:W-:-:S04]  /*1160*/  FADD.FTZ R105, RZ, R68 ;  /* 0x00000044ff697221 */ /* 0x002fc80000010000 */
[----:B------:R-:W-:Y:S02]  /*1170*/  FADD.FTZ R105, R70, R105 ;  /* 0x0000006946697221 */ /* 0x000fe40000010000 */
[----:B------:R-:W1:Y:S02]  /*1180*/  @P4 LDC R70, c[0x0][0x29c] ;  /* 0x0000a700ff464b82 */ /* 0x000e640000000800 */
[----:B0-----:R-:W-:Y:S01]  /*1190*/  FADD.FTZ R105, R105, R72 ;  /* 0x0000004869697221 */ /* 0x001fe20000010000 */
[----:B------:R-:W-:-:S03]  /*11a0*/  FADD.FTZ R72, RZ, R69 ;  /* 0x00000045ff487221 */ /* 0x000fc60000010000 */
[----:B------:R-:W-:Y:S01]  /*11b0*/  FADD.FTZ R74, R74, R105 ;  /* 0x000000694a4a7221 */ /* 0x000fe20000010000 */
[----:B------:R-:W-:Y:S01]  /*11c0*/  FADD.FTZ R72, R71, R72 ;  /* 0x0000004847487221 */ /* 0x000fe20000010000 */
[----:B------:R-:W0:Y:S01]  /*11d0*/  @P1 LDC.64 R68, c[0x0][0x308] ;  /* 0x0000c200ff441b82 */ /* 0x000e220000000a00 */
        /* <DEDUP_REMOVED lines=15> */
.L_x_3742:
[----:B------:R-:W-:Y:S05]  /*12d0*/  BSYNC B0 ;  /* 0x0000000000007941 */ /* 0x000fea0003800000 */
.L_x_3741:
        /* <DEDUP_REMOVED lines=16> */
.L_x_3744:
[----:B------:R-:W-:Y:S05]  /*13e0*/  BSYNC B0 ;  /* 0x0000000000007941 */ /* 0x000fea0003800000 */
.L_x_3743:
[----:B------:R-:W-:Y:S01]  /*13f0*/  @P4 FMUL.FTZ R75, R74, R107 ;  /* 0x0000006b4a4b4220 */ /* 0x000fe20000410000 */
[C---:B------:R-:W-:Y:S01]  /*1400*/  @!P6 ISETP.NE.AND.EX P0, PT, R6.reuse, RZ, PT, P0 ;  /* 0x000000ff0600e20c */ /* 0x040fe20003f05300 */
[----:B------:R-:W-:Y:S01]  /*1410*/  BSSY B0, `(.L_x_3745) ;  /* 0x000000f000007945 */ /* 0x000fe20003800000 */
[----:B------:R-:W-:Y:S01]  /*1420*/  @P4 LEA.HI.SX32 R101, R73, R10, 0x1e ;  /* 0x0000000a49654211 */ /* 0x000fe200078ff2ff */
[----:B0-----:R-:W-:Y:S01]  /*1430*/  @P1 IMAD.WIDE.U32 R72, R103, 0x10, R68 ;  /* 0x0000001067481825 */ /* 0x001fe200078e0044 */
[----:B------:R-:W-:Y:S02]  /*1440*/  @P4 F2FP.BF16.F32.PACK_AB R105, RZ, R75 ;  /* 0x0000004bff69423e */ /* 0x000fe400000010ff */
[----:B------:R-:W-:Y:S02]  /*1450*/  @!P6 ISETP.NE.U32.AND P3, PT, R7, RZ, PT ;  /* 0x000000ff0700e20c */ /* 0x000fe40003f65070 */
[----:B------:R-:W-:Y:S02]  /*1460*/  @!P6 ISETP.NE.AND.EX P2, PT, R6, RZ, PT, P2 ;  /* 0x000000ff0600e20c */ /* 0x000fe40003f45320 */
[----:B------:R-:W-:-:S02]  /*1470*/  @P4 PRMT R4, R104, 0x7610, R4 ;  /* 0x0000761068044816 */ /* 0x000fc40000000004 */
        /* <DEDUP_REMOVED lines=8> */
.L_x_3746:
[----:B------:R-:W-:Y:S05]  /*1500*/  BSYNC B0 ;  /* 0x0000000000007941 */ /* 0x000fea0003800000 */
.L_x_3745:
        /* <DEDUP_REMOVED lines=10> */
.L_x_3748:
[----:B------:R-:W-:Y:S05]  /*15b0*/  BSYNC B0 ;  /* 0x0000000000007941 */ /* 0x000fea0003800000 */
.L_x_3747:
        /* <DEDUP_REMOVED lines=30> */
.L_x_3750:
[----:B------:R-:W-:Y:S05]  /*17a0*/  BSYNC B0 ;  /* 0x0000000000007941 */ /* 0x000fea0003800000 */
.L_x_3749:
        /* <DEDUP_REMOVED lines=8> */
.L_x_3752:
[----:B------:R-:W-:Y:S05]  /*1830*/  BSYNC B0 ;  /* 0x0000000000007941 */ /* 0x000fea0003800000 */
.L_x_3751:
        /* <DEDUP_REMOVED lines=8> */
.L_x_3754:
[----:B------:R-:W-:Y:S05]  /*18c0*/  BSYNC B0 ;  /* 0x0000000000007941 */ /* 0x000fea0003800000 */
.L_x_3753:
        /* <DEDUP_REMOVED lines=18> */
[----:B---3--:R-:W-:Y:S01]  /*19f0*/  @P1 IMAD.WIDE.U32 R74, R87, 0x10, R74 ;  /* 0x00000010574a1825 */ /* 0x008fe200078e004a */
[----:B------:R-:W-:-:S02]  /*1a00*/  @P4 PRMT R4, R68, 0x7610, R4 ;  /* 0x0000761044044816 */ /* 0x000fc40000000004 */
[----:B------:R-:W-:Y:S02]  /*1a10*/  @P4 PRMT R2, R102, 0x7610, R2 ;  /* 0x0000761066024816 */ /* 0x000fe40000000002 */
[----:B------:R-:W-:Y:S02]  /*1a20*/  @!P6 FSEL R87, R16, RZ, P2 ;  /* 0x000000ff1057e208 */ /* 0x000fe40001000000 */
        /* <DEDUP_REMOVED lines=11> */
.L_x_3756:
[----:B------:R-:W-:Y:S05]  /*1ae0*/  BSYNC B0 ;  /* 0x0000000000007941 */ /* 0x000fea0003800000 */
.L_x_3755:
        /* <DEDUP_REMOVED lines=9> */
.L_x_3758:
[----:B------:R-:W-:Y:S05]  /*1b80*/  BSYNC B0 ;  /* 0x0000000000007941 */ /* 0x000fea0003800000 */
.L_x_3757:
        /* <DEDUP_REMOVED lines=28> */
.L_x_3760:
[----:B------:R-:W-:Y:S05]  /*1d50*/  BSYNC B0 ;  /* 0x0000000000007941 */ /* 0x000fea0003800000 */
.L_x_3759:
        /* <DEDUP_REMOVED lines=8> */
.L_x_3762:
[----:B------:R-:W-:Y:S05]  /*1de0*/  BSYNC B0 ;  /* 0x0000000000007941 */ /* 0x000fea0003800000 */
.L_x_3761:
        /* <DEDUP_REMOVED lines=8> */
.L_x_3764:
[----:B------:R-:W-:Y:S05]  /*1e70*/  BSYNC B0 ;  /* 0x0000000000007941 */ /* 0x000fea0003800000 */
.L_x_3763:
        /* <DEDUP_REMOVED lines=8> */
.L_x_3766:
[----:B------:R-:W-:Y:S05]  /*1f00*/  BSYNC B0 ;  /* 0x0000000000007941 */ /* 0x000fea0003800000 */
.L_x_3765:
        /* <DEDUP_REMOVED lines=8> */
.L_x_3768:
[----:B------:R-:W-:Y:S05]  /*1f90*/  BSYNC B0 ;  /* 0x0000000000007941 */ /* 0x000fea0003800000 */
.L_x_3767:
        /* <DEDUP_REMOVED lines=21> */
[----:B------:R-:W-:Y:S02]  /*20f0*/  LOP3.LUT R8, R2, 0xffff, RZ, 0xc0, !PT ;  /* 0x0000ffff02087812 */ /* 0x000fe400078ec0ff */
[----:B------:R-:W-:Y:S02]  /*2100*/  IADD3 R101, R101, 0x100, RZ ;  /* 0x0000010065657810 */ /* 0x000fe40007ffe0ff */
[----:B01----:R-:W-:Y:S01]  /*2110*/  PRMT R69, R5, 0x5410, R0 ;  /* 0x0000541005457816 */ /* 0x003fe20000000000 */
[----:B------:R-:W-:-:S05]  /*2120*/  IMAD.WIDE.U32 R8, R8, 0x10000, RZ ;  /* 0x0001000008087825 */ /* 0x000fca00078e00ff */
[----:B------:R-:W-:Y:S02]  /*2130*/  LOP3.LUT R9, R69, R9, RZ, 0xfc, !PT ;  /* 0x0000000945097212 */ /* 0x000fe400078efcff */
[----:B------:R-:W-:Y:S01]  /*2140*/  LOP3.LUT R8, R8, 0xffff, R4, 0xf8, !PT ;  /* 0x0000ffff08087812 */ /* 0x000fe200078ef804 */
[----:B---3--:R-:W-:-:S05]  /*2150*/  IMAD.WIDE.U32 R6, R101, 0x8, R6 ;  /* 0x0000000865067825 */ /* 0x008fca00078e0006 */
[----:B------:R3:W-:Y:S02]  /*2160*/  STG.E.64 desc[UR4][R6.64], R8 ;  /* 0x0000000806007986 */ /* 0x0007e4000c101b04 */
.L_x_3770:
[----:B------:R-:W-:Y:S05]  /*2170*/  BSYNC B0 ;  /* 0x0000000000007941 */ /* 0x000fea0003800000 */
.L_x_3769:
[----:B------:R-:W-:Y:S02]  /*2180*/  IADD3 R12, R12, UR12, RZ ;  /* 0x0000000c0c0c7c10 */ /* 0x000fe4000fffe0ff */
[----:B------:R-:W-:Y:S02]  /*2190*/  SEL R102, RZ, 0x1, P5 ;  /* 0x00000001ff667807 */ /* 0x000fe40002800000 */
[----:B------:R-:W-:-:S13]  /*21a0*/  ISETP.GE.AND P0, PT, R12, UR13, PT ;  /* 0x0000000d0c007c0c */ /* 0x000fda000bf06270 */
[----:B------:R-:W-:Y:S05]  /*21b0*/  @!P0 BRA `(.L_x_3771) ;  /* 0xffffffe000508947 */ /* 0x000fea000383ffff */
.L_x_3736:
[----:B------:R-:W4:Y:S01]  /*21c0*/  S2UR UR6, SR_CTAID.X ;  /* 0x00000000000679c3 */ /* 0x000f220000002500 */
[----:B---3--:R-:W-:-:S07]  /*21d0*/  LOP3.LUT R7, R13, 0x7f, RZ, 0xc0, !PT ;  /* 0x0000007f0d077812 */ /* 0x008fce00078ec0ff */
[----:B------:R-:W3:Y:S08]  /*21e0*/  LDC.64 R2, c[0x0][0x2d0] ;  /* 0x0000b400ff027b82 */ /* 0x000ef00000000a00 */
[----:B------:R-:W5:Y:S01]  /*21f0*/  LDC.64 R4, c[0x0][0x2d8] ;  /* 0x0000b600ff047b82 */ /* 0x000f620000000a00 */
[----:B----4-:R-:W-:Y:S01]  /*2200*/  LEA.HI R0, R13, UR6, RZ, 0x19 ;  /* 0x000000060d007c11 */ /* 0x010fe2000f8fc8ff */
[----:B------:R-:W-:-:S04]  /*2210*/  ULDC UR6, c[0x0][0x218] ;  /* 0x0000860000067ab9 */ /* 0x000fc80000000800 */
[----:B------:R-:W-:-:S05]  /*2220*/  IMAD R0, R0, UR6, RZ ;  /* 0x0000000600007c24 */ /* 0x000fca000f8e02ff */
[----:B------:R-:W-:-:S05]  /*2230*/  LEA.HI R7, R0, R7, RZ, 0x1e ;  /* 0x0000000700077211 */ /* 0x000fca00078ff0ff */
[----:B---3--:R-:W-:-:S04]  /*2240*/  IMAD.WIDE.U32 R2, R7, 0x10, R2 ;  /* 0x0000001007027825 */ /* 0x008fc800078e0002 */
[----:B-----5:R-:W-:Y:S01]  /*2250*/  IMAD.WIDE.U32 R4, R7, 0x10, R4 ;  /* 0x0000001007047825 */ /* 0x020fe200078e0004 */
[----:B------:R-:W-:Y:S04]  /*2260*/  STG.E.128 desc[UR4][R2.64], R60 ;  /* 0x0000003c02007986 */ /* 0x000fe8000c101d04 */
[----:B------:R-:W-:Y:S04]  /*2270*/  STG.E.128 desc[UR4][R4.64], R40 ;  /* 0x0000002804007986 */ /* 0x000fe8000c101d04 */
[----:B------:R-:W-:Y:S04]  /*2280*/  STG.E.128 desc[UR4][R2.64+0x800], R56 ;  /* 0x0008003802007986 */ /* 0x000fe8000c101d04 */
[----:B------:R-:W-:Y:S04]  /*2290*/  STG.E.128 desc[UR4][R4.64+0x800], R44 ;  /* 0x0008002c04007986 */ /* 0x000fe8000c101d04 */
[----:B------:R-:W-:Y:S04]  /*22a0*/  STG.E.128 desc[UR4][R2.64+0x1000], R52 ;  /* 0x0010003402007986 */ /* 0x000fe8000c101d04 */
[----:B------:R-:W-:Y:S01]  /*22b0*/  STG.E.128 desc[UR4][R4.64+0x1000], R48 ;  /* 0x0010003004007986 */ /* 0x000fe2000c101d04 */
[----:B------:R-:W-:Y:S05]  /*22c0*/  EXIT ;  /* 0x000000000000794d */ /* 0x000fea0003800000 */
.L_x_3740:
[----:B------:R-:W-:Y:S01]  /*22d0*/  HFMA2.MMA R107, -RZ, RZ, 0, 1.847743988037109375e-06 ;  /* 0x0000001fff6b7435 */ /* 0x000fe200000001ff */
[----:B------:R-:W-:Y:S01]  /*22e0*/  IMAD.MOV.U32 R105, RZ, RZ, R72 ;  /* 0x000000ffff697224 */ /* 0x000fe200078e0048 */
[----:B------:R-:W-:Y:S01]  /*22f0*/  MOV R106, 0x10 ;  /* 0x00000010006a7802 */ /* 0x000fe20000000f00 */
[----:B------:R-:W-:-:S08]  /*2300*/  IMAD.MOV.U32 R102, RZ, RZ, -0x1 ;  /* 0xffffffffff667424 */ /* 0x000fd000078e00ff */
[----:B-----5:R-:W-:Y:S05]  /*2310*/  WARPSYNC.COLLECTIVE R102, `(.L_x_3772) ;  /* 0x0000000066087348 */ /* 0x020fea0003c00000 */
[----:B------:R0:W1:Y:S02]  /*2320*/  SHFL.DOWN P1, R104, R105, R106, R107 ;  /* 0x0800006a69687389 */ /* 0x000064000002006b */
[----:B01---5:R-:W-:Y:S01]  /*2330*/  ENDCOLLECTIVE ;  /* 0x000000000000791b */ /* 0x023fe20003800000 */
.L_x_3772:
[----:B------:R-:W-:Y:S02]  /*2340*/  MOV R105, R73 ;  /* 0x0000004900697202 */ /* 0x000fe40000000f00 */
[----:B------:R-:W-:-:S07]  /*2350*/  MOV R71, R104 ;  /* 0x0000006800477202 */ /* 0x000fce0000000f00 */
[----:B------:R-:W-:Y:S05]  /*2360*/  WARPSYNC.COLLECTIVE R102, `(.L_x_3773) ;  /* 0x0000000066087348 */ /* 0x000fea0003c00000 */
[----:B------:R0:W1:Y:S02]  /*2370*/  SHFL.DOWN P1, R104, R105, R106, R107 ;  /* 0x0800006a69687389 */ /* 0x000064000002006b */
[----:B01----:R-:W-:Y:S01]  /*2380*/  ENDCOLLECTIVE ;  /* 0x000000000000791b */ /* 0x003fe20003800000 */
.L_x_3773:
[----:B------:R-:W-:Y:S01]  /*2390*/  FADD.FTZ R71, R71, R72 ;  /* 0x0000004847477221 */ /* 0x000fe20000010000 */
[----:B------:R-:W-:-:S04]  /*23a0*/  HFMA2.MMA R106, -RZ, RZ, 0, 4.76837158203125e-07 ;  /* 0x00000008ff6a7435 */ /* 0x000fc800000001ff */
[----:B------:R-:W-:Y:S01]  /*23b0*/  MOV R105, R71 ;  /* 0x0000004700697202 */ /* 0x000fe20000000f00 */
[----:B------:R-:W-:-:S07]  /*23c0*/  IMAD.MOV.U32 R70, RZ, RZ, R104 ;  /* 0x000000ffff467224 */ /* 0x000fce00078e0068 */
[----:B------:R-:W-:Y:S05]  /*23d0*/  WARPSYNC.COLLECTIVE R102, `(.L_x_3774) ;  /* 0x0000000066087348 */ /* 0x000fea0003c00000 */
[----:B------:R0:W1:Y:S02]  /*23e0*/  SHFL.DOWN P1, R104, R105, R106, R107 ;  /* 0x0800006a69687389 */ /* 0x000064000002006b */
[----:B01----:R-:W-:Y:S01]  /*23f0*/  ENDCOLLECTIVE ;  /* 0x000000000000791b */ /* 0x003fe20003800000 */
.L_x_3774:
[----:B------:R-:W-:-:S05]  /*2400*/  FADD.FTZ R70, R70, R73 ;  /* 0x0000004946467221 */ /* 0x000fca0000010000 */
[----:B------:R-:W-:Y:S01]  /*2410*/  MOV R105, R70 ;  /* 0x0000004600697202 */ /* 0x000fe20000000f00 */
[----:B------:R-:W-:-:S07]  /*2420*/  IMAD.MOV.U32 R74, RZ, RZ, R104 ;  /* 0x000000ffff4a7224 */ /* 0x000fce00078e0068 */
[----:B------:R-:W-:Y:S05]  /*2430*/  WARPSYNC.COLLECTIVE R102, `(.L_x_3775) ;  /* 0x0000000066087348 */ /* 0x000fea0003c00000 */
[----:B------:R0:W1:Y:S02]  /*2440*/  SHFL.DOWN P1, R104, R105, R106, R107 ;  /* 0x0800006a69687389 */ /* 0x000064000002006b */
[----:B01----:R-:W-:Y:S01]  /*2450*/  ENDCOLLECTIVE ;  /* 0x000000000000791b */ /* 0x003fe20003800000 */
.L_x_3775:
[----:B------:R-:W-:Y:S01]  /*2460*/  FADD.FTZ R74, R71, R74 ;  /* 0x0000004a474a7221 */ /* 0x000fe20000010000 */
[----:B------:R-:W-:-:S03]  /*2470*/  HFMA2.MMA R106, -RZ, RZ, 0, 2.384185791015625e-07 ;  /* 0x00000004ff6a7435 */ /* 0x000fc600000001ff */
[----:B------:R-:W-:Y:S01]  /*2480*/  IMAD.MOV.U32 R105, RZ, RZ, R74 ;  /* 0x000000ffff697224 */ /* 0x000fe200078e004a */
[----:B------:R-:W-:-:S07]  /*2490*/  MOV R75, R104 ;  /* 0x00000068004b7202 */ /* 0x000fce0000000f00 */
[----:B------:R-:W-:Y:S05]  /*24a0*/  WARPSYNC.COLLECTIVE R102, `(.L_x_3776) ;  /* 0x0000000066087348 */ /* 0x000fea0003c00000 */
[----:B------:R0:W1:Y:S02]  /*24b0*/  SHFL.DOWN P1, R104, R105, R106, R107 ;  /* 0x0800006a69687389 */ /* 0x000064000002006b */
[----:B01----:R-:W-:Y:S01]  /*24c0*/  ENDCOLLECTIVE ;  /* 0x000000000000791b */ /* 0x003fe20003800000 */
.L_x_3776:
[----:B------:R-:W-:-:S04]  /*24d0*/  FADD.FTZ R75, R70, R75 ;  /* 0x0000004b464b7221 */ /* 0x000fc80000010000 */
[----:B------:R-:W-:Y:S01]  /*24e0*/  IMAD.MOV.U32 R105, RZ, RZ, R75 ;  /* 0x000000ffff697224 */ /* 0x000fe200078e004b */
[----:B------:R-:W-:-:S07]  /*24f0*/  MOV R89, R104 ;  /* 0x0000006800597202 */ /* 0x000fce0000000f00 */
[----:B------:R-:W-:Y:S05]  /*2500*/  WARPSYNC.COLLECTIVE R102, `(.L_x_3777) ;  /* 0x0000000066087348 */ /* 0x000fea0003c00000 */
[----:B------:R0:W1:Y:S02]  /*2510*/  SHFL.DOWN P1, R104, R105, R106, R107 ;  /* 0x0800006a69687389 */ /* 0x000064000002006b */
[----:B01----:R-:W-:Y:S01]  /*2520*/  ENDCOLLECTIVE ;  /* 0x000000000000791b */ /* 0x003fe20003800000 */
.L_x_3777:
[----:B------:R-:W-:-:S05]  /*2530*/  FADD.FTZ R89, R74, R89 ;  /* 0x000000594a597221 */ /* 0x000fca0000010000 */
[----:B------:R-:W-:Y:S01]  /*2540*/  MOV R105, R89 ;  /* 0x0000005900697202 */ /* 0x000fe20000000f00 */
[----:B------:R-:W-:Y:S01]  /*2550*/  IMAD.MOV.U32 R106, RZ, RZ, 0x2 ;  /* 0x00000002ff6a7424 */ /* 0x000fe200078e00ff */
[----:B------:R-:W-:-:S07]  /*2560*/  MOV R88, R104 ;  /* 0x0000006800587202 */ /* 0x000fce0000000f00 */
[----:B------:R-:W-:Y:S05]  /*2570*/  WARPSYNC.COLLECTIVE R102, `(.L_x_3778) ;  /* 0x0000000066087348 */ /* 0x000fea0003c00000 */
[----:B------:R0:W1:Y:S02]  /*2580*/  SHFL.DOWN P1, R104, R105, R106, R107 ;  /* 0x0800006a69687389 */ /* 0x000064000002006b */
[----:B01----:R-:W-:Y:S01]  /*2590*/  ENDCOLLECTIVE ;  /* 0x000000000000791b */ /* 0x003fe20003800000 */
.L_x_3778:
[----:B------:R-:W-:-:S05]  /*25a0*/  FADD.FTZ R88, R75, R88 ;  /* 0x000000584b587221 */ /* 0x000fca0000010000 */
[----:B------:R-:W-:Y:S02]  /*25b0*/  MOV R105, R88 ;  /* 0x0000005800697202 */ /* 0x000fe40000000f00 */
[----:B------:R-:W-:-:S07]  /*25c0*/  MOV R72, R104 ;  /* 0x0000006800487202 */ /* 0x000fce0000000f00 */
[----:B------:R-:W-:Y:S05]  /*25d0*/  WARPSYNC.COLLECTIVE R102, `(.L_x_3779) ;  /* 0x0000000066087348 */ /* 0x000fea0003c00000 */
[----:B------:R0:W1:Y:S02]  /*25e0*/  SHFL.DOWN P1, R104, R105, R106, R107 ;  /* 0x0800006a69687389 */ /* 0x000064000002006b */
[----:B01----:R-:W-:Y:S01]  /*25f0*/  ENDCOLLECTIVE ;  /* 0x000000000000791b */ /* 0x003fe20003800000 */
.L_x_3779:
[----:B------:R-:W-:Y:S01]  /*2600*/  FADD.FTZ R72, R89, R72 ;  /* 0x0000004859487221 */ /* 0x000fe20000010000 */
[----:B------:R-:W-:-:S04]  /*2610*/  HFMA2.MMA R106, -RZ, RZ, 0, 5.9604644775390625e-08 ;  /* 0x00000001ff6a7435 */ /* 0x000fc800000001ff */
[----:B------:R-:W-:Y:S01]  /*2620*/  MOV R105, R72 ;  /* 0x0000004800697202 */ /* 0x000fe20000000f00 */
[----:B------:R-:W-:-:S07]  /*2630*/  IMAD.MOV.U32 R73, RZ, RZ, R104 ;  /* 0x000000ffff497224 */ /* 0x000fce00078e0068 */
[----:B------:R-:W-:Y:S05]  /*2640*/  WARPSYNC.COLLECTIVE R102, `(.L_x_3780) ;  /* 0x0000000066087348 */ /* 0x000fea0003c00000 */
[----:B------:R0:W1:Y:S02]  /*2650*/  SHFL.DOWN P1, R104, R105, R106, R107 ;  /* 0x0800006a69687389 */ /* 0x000064000002006b */
[----:B01----:R-:W-:Y:S01]  /*2660*/  ENDCOLLECTIVE ;  /* 0x000000000000791b */ /* 0x003fe20003800000 */
.L_x_3780:
[----:B------:R-:W-:-:S05]  /*2670*/  FADD.FTZ R73, R88, R73 ;  /* 0x0000004958497221 */ /* 0x000fca0000010000 */
[----:B------:R-:W-:Y:S01]  /*2680*/  MOV R105, R73 ;  /* 0x0000004900697202 */ /* 0x000fe20000000f00 */
[----:B------:R-:W-:-:S07]  /*2690*/  IMAD.MOV.U32 R71, RZ, RZ, R104 ;  /* 0x000000ffff477224 */ /* 0x000fce00078e0068 */
[----:B------:R-:W-:Y:S05]  /*26a0*/  WARPSYNC.COLLECTIVE R102, `(.L_x_3781) ;  /* 0x0000000066087348 */ /* 0x000fea0003c00000 */
[----:B------:R0:W1:Y:S02]  /*26b0*/  SHFL.DOWN P1, R104, R105, R106, R107 ;  /* 0x0800006a69687389 */ /* 0x000064000002006b */
[----:B01----:R-:W-:Y:S01]  /*26c0*/  ENDCOLLECTIVE ;  /* 0x000000000000791b */ /* 0x003fe20003800000 */
.L_x_3781:
[----:B------:R-:W-:Y:S01]  /*26d0*/  MOV R70, R104 ;  /* 0x0000006800467202 */ /* 0x000fe20000000f00 */
[----:B------:R-:W-:Y:S06]  /*26e0*/  BRA `(.L_x_3782) ;  /* 0xffffffe8002c7947 */ /* 0x000fec000383ffff */
.L_x_3783:
        /* <DEDUP_REMOVED lines=9> */
.L_x_8577:


//--------------------- .text._ZN10layer_norm13ln_bwd_kernelINS_13Kernel_traitsIf13__nv_bfloat16fS2_fjLj1536ELj1ELj1ELj4ELj8ENS_18Kernel_traits_baseILj1536EfS2_fS2_fjLj128EEEEELb0ELb1ELb0ELb0EEEvNS_9BwdParamsE --------------------------
	.section	.text._ZN10layer_norm13ln_bwd_kernelINS_13Kernel_traitsIf13__nv_bfloat16fS2_fjLj1536ELj1ELj1ELj4ELj8ENS_18Kernel_traits_baseILj1536EfS2_fS2_fjLj128EEEEELb0ELb1ELb0ELb0EEEvNS_9BwdParamsE,"ax",@progbits
	.align	128
        .global         _ZN10layer_norm13ln_bwd_kernelINS_13Kernel_traitsIf13__nv_bfloat16fS2_fjLj1536ELj1ELj1ELj4ELj8ENS_18Kernel_traits_baseILj1536EfS2_fS2_fjLj128EEEEELb0ELb1ELb0ELb0EEEvNS_9BwdParamsE
        .type           _ZN10layer_norm13ln_bwd_kernelINS_13Kernel_traitsIf13__nv_bfloat16fS2_fjLj1536ELj1ELj1ELj4ELj8ENS_18Kernel_traits_baseILj1536EfS2_fS2_fjLj128EEEEELb0ELb1ELb0ELb0EEEvNS_9BwdParamsE,@function
        .size           _ZN10layer_norm13ln_bwd_kernelINS_13Kernel_traitsIf13__nv_bfloat16fS2_fjLj1536ELj1ELj1ELj4ELj8ENS_18Kernel_traits_baseILj1536EfS2_fS2_fjLj128EEEEELb0ELb1ELb0ELb0EEEvNS_9BwdParamsE,(.L_x_8578 - _ZN10layer_norm13ln_bwd_kernelINS_13Kernel_traitsIf13__nv_bfloat16fS2_fjLj1536ELj1ELj1ELj4ELj8ENS_18Kernel_traits_baseILj1536EfS2_fS2_fjLj128EEEEELb0ELb1ELb0ELb0EEEvNS_9BwdParamsE)
        .other          _ZN10layer_norm13ln_bwd_kernelINS_13Kernel_traitsIf13__nv_bfloat16fS2_fjLj1536ELj1ELj1ELj4ELj8ENS_18Kernel_traits_baseILj1536EfS2_fS2_fjLj128EEEEELb0ELb1ELb0ELb0EEEvNS_9BwdParamsE,@"STO_CUDA_ENTRY STV_DEFAULT"
_ZN10layer_norm13ln_bwd_kernelINS_13Kernel_traitsIf13__nv_bfloat16fS2_fjLj1536ELj1ELj1ELj4ELj8ENS_18Kernel_traits_baseILj1536EfS2_fS2_fjLj128EEEEELb0ELb1ELb0ELb0EEEvNS_9BwdParamsE:
.text._ZN10layer_norm13ln_bwd_kernelINS_13Kernel_traitsIf13__nv_bfloat16fS2_fjLj1536ELj1ELj1ELj4ELj8ENS_18Kernel_traits_baseILj1536EfS2_fS2_fjLj128EEEEELb0ELb1ELb0ELb0EEEvNS_9BwdParamsE:
        /* <DEDUP_REMOVED lines=20> */
[C---:B------:R-:W-:Y:S02]  /*0140*/  ISETP.GE.U32.AND P3, PT, R4.reuse, 0x180, PT ;  /* 0x000001800400780c */ /* 0x040fe40003f66070 */
[----:B------:R-:W-:-:S09]  /*0150*/  LOP3.LUT P4, RZ, R4, 0xffffff80, RZ, 0xc0, !PT ;  /* 0xffffff8004ff7812 */ /* 0x000fd2000788c0ff */
[----:B------:R-:W0:Y:S04]  /*0160*/  @P2 LDC.64 R8, c[0x0][0x260] ;  /* 0x00009800ff082b82 */ /* 0x000e280000000a00 */
[----:B------:R-:W-:-:S04]  /*0170*/  @P4 LOP3.LUT R17, R3, 0x80, RZ, 0xfc, !PT ;  /* 0x0000008003114812 */ /* 0x000fc800078efcff */
[----:B------:R-:W1:Y:S08]  /*0180*/  @P2 LDC.64 R10, c[0x0][0x278] ;  /* 0x00009e00ff0a2b82 */ /* 0x000e700000000a00 */
[----:B------:R-:W2:Y:S08]  /*0190*/  @P3 LDC.64 R12, c[0x0][0x260] ;  /* 0x00009800ff0c3b82 */ /* 0x000eb00000000a00 */
[----:B------:R-:W3:Y:S01]  /*01a0*/  @P3 LDC.64 R14, c[0x0][0x278] ;  /* 0x00009e00ff0e3b82 */ /* 0x000ee20000000a00 */
[----:B0-----:R-:W-:-:S05]  /*01b0*/  @P2 IMAD.WIDE.U32 R8, R17, 0x10, R8 ;  /* 0x0000001011082825 */ /* 0x001fca00078e0008 */
[----:B------:R-:W5:Y:S02]  /*01c0*/  @P2 LDG.E.128 R76, desc[UR6][R8.64] ;  /* 0x00000006084c2981 */ /* 0x000f64000c1e1d00 */
[----:B------:R-:W0:Y:S01]  /*01d0*/  @P4 LDC.64 R4, c[0x0][0x260] ;  /* 0x00009800ff044b82 */ /* 0x000e220000000a00 */
[C---:B-1----:R-:W-:Y:S01]  /*01e0*/  @P2 IMAD.WIDE.U32 R10, R17.reuse, 0x10, R10 ;  /* 0x00000010110a2825 */ /* 0x042fe200078e000a */
[----:B------:R-:W-:-:S04]  /*01f0*/  @P2 IADD3 R17, R17, 0x80, RZ ;  /* 0x0000008011112810 */ /* 0x000fc80007ffe0ff */
[----:B------:R-:W5:Y:S01]  /*0200*/  @P2 LDG.E.128 R72, desc[UR6][R10.64] ;  /* 0x000000060a482981 */ /* 0x000f62000c1e1d00 */
[C---:B--2---:R-:W-:Y:S01]  /*0210*/  @P3 IMAD.WIDE.U32 R12, R17.reuse, 0x10, R12 ;  /* 0x00000010110c3825 */ /* 0x044fe200078e000c */
[----:B------:R-:W1:Y:S04]  /*0220*/  @P4 LDC.64 R6, c[0x0][0x278] ;  /* 0x00009e00ff064b82 */ /* 0x000e680000000a00 */
[----:B------:R-:W5:Y:S01]  /*0230*/  @P3 LDG.E.128 R68, desc[UR6][R12.64] ;  /* 0x000000060c443981 */ /* 0x000f62000c1e1d00 */
[----:B---3--:R-:W-:-:S05]  /*0240*/  @P3 IMAD.WIDE.U32 R14, R17, 0x10, R14 ;  /* 0x00000010110e3825 */ /* 0x008fca00078e000e */
[----:B------:R-:W5:Y:S01]  /*0250*/  @P3 LDG.E.128 R64, desc[UR6][R14.64] ;  /* 0x000000060e403981 */ /* 0x000f62000c1e1d00 */
[----:B0-----:R-:W-:-:S05]  /*0260*/  @P4 IMAD.WIDE.U32 R4, R3, 0x10, R4 ;  /* 0x0000001003044825 */ /* 0x001fca00078e0004 */
[----:B------:R-:W5:Y:S01]  /*0270*/  @P4 LDG.E.128 R60, desc[UR6][R4.64] ;  /* 0x00000006043c4981 */ /* 0x000f62000c1e1d00 */
[----:B------:R-:W0:Y:S01]  /*0280*/  S2UR UR4, SR_CTAID.X ;  /* 0x00000000000479c3 */ /* 0x000e220000002500 */
[----:B-1----:R-:W-:-:S05]  /*0290*/  @P4 IMAD.WIDE.U32 R6, R3, 0x10, R6 ;  /* 0x0000001003064825 */ /* 0x002fca00078e0006 */
[----:B------:R1:W5:Y:S02]  /*02a0*/  @P4 LDG.E.128 R56, desc[UR6][R6.64] ;  /* 0x0000000606384981 */ /* 0x000364000c1e1d00 */
[----:B-1----:R-:W-:-:S04]  /*02b0*/  SHF.R.U32.HI R6, RZ, 0x7, R0 ;  /* 0x00000007ff067819 */ /* 0x002fc80000011600 */
[----:B0-----:R-:W-:-:S04]  /*02c0*/  IADD3 R7, R6, UR4, RZ ;  /* 0x0000000406077c10 */ /* 0x001fc8000fffe0ff */
        /* <DEDUP_REMOVED lines=24> */
[----:B------:R-:W-:Y:S02]  /*0450*/  SHF.L.U32 R6, R6, 0x2, RZ ;  /* 0x0000000206067819 */ /* 0x000fe400000006ff */
[----:B------:R-:W-:Y:S02]  /*0460*/  ISETP.NE.AND.EX P0, PT, RZ, UR5, PT, P0 ;  /* 0x00000005ff007c0c */ /* 0x000fe4000bf05300 */
[----:B------:R-:W-:-:S11]  /*0470*/  MOV R53, RZ ;  /* 0x000000ff00357202 */ /* 0x000fd60000000f00 */
.L_x_3799:
[----:B------:R-:W1:Y:S01]  /*0480*/  @P0 LDC.64 R8, c[0x0][0x270] ;  /* 0x00009c00ff080b82 */ /* 0x000e620000000a00 */
[----:B------:R-:W-:-:S07]  /*0490*/  SHF.R.S32.HI R2, RZ, 0x1f, R7 ;  /* 0x0000001fff027819 */ /* 0x000fce0000011407 */
[----:B------:R-:W2:Y:S01]  /*04a0*/  LDC.64 R88, c[0x0][0x250] ;  /* 0x00009400ff587b82 */ /* 0x000ea20000000a00 */
[----:B-1----:R-:W-:-:S04]  /*04b0*/  @P0 LEA R90, P1, R7, R8, 0x1 ;  /* 0x00000008075a0211 */ /* 0x002fc800078208ff */
[----:B------:R-:W-:-:S03]  /*04c0*/  @P0 LEA.HI.X R91, R7, R9, R2, 0x1, P1 ;  /* 0x00000009075b0211 */ /* 0x000fc600008f0c02 */
[----:B------:R-:W1:Y:S01]  /*04d0*/  LDC.64 R8, c[0x0][0x258] ;  /* 0x00009600ff087b82 */ /* 0x000e620000000a00 */
[C---:B--2---:R-:W-:Y:S01]  /*04e0*/  IMAD.WIDE R88, R7.reuse, 0x4, R88 ;  /* 0x0000000407587825 */ /* 0x044fe200078e0258 */
[----:B------:R-:W2:Y:S05]  /*04f0*/  @P0 LDG.E.U16 R90, desc[UR6][R90.64] ;  /* 0x000000065a5a0981 */ /* 0x000eaa000c1e1500 */
[----:B------:R-:W3:Y:S01]  /*0500*/  LDG.E R88, desc[UR6][R88.64] ;  /* 0x0000000658587981 */ /* 0x000ee2000c1e1900 */
[----:B-1----:R-:W-:-:S05]  /*0510*/  IMAD.WIDE R94, R7, 0x4, R8 ;  /* 0x00000004075e7825 */ /* 0x002fca00078e0208 */
[----:B-----5:R1:W5:Y:S01]  /*0520*/  LDG.E R4, desc[UR6][R94.64] ;  /* 0x000000065e047981 */ /* 0x020362000c1e1900 */
[----:B------:R-:W-:Y:S01]  /*0530*/  MOV R2, UR13 ;  /* 0x0000000d00027c02 */ /* 0x000fe20008000f00 */
[----:B------:R-:W-:Y:S01]  /*0540*/  BSSY B0, `(.L_x_3785) ;  /* 0x000003c000007945 */ /* 0x000fe20003800000 */
[----:B0-----:R-:W-:Y:S02]  /*0550*/  ISETP.NE.AND P6, PT, R5, RZ, PT ;  /* 0x000000ff0500720c */ /* 0x001fe40003fc5270 */
[----:B------:R-:W-:Y:S01]  /*0560*/  MOV R8, 0x3f800000 ;  /* 0x3f80000000087802 */ /* 0x000fe20000000f00 */
[----:B------:R-:W-:-:S05]  /*0570*/  IMAD R9, R7, R2, RZ ;  /* 0x0000000207097224 */ /* 0x000fca00078e02ff */
[----:B------:R-:W-:-:S04]  /*0580*/  SHF.R.S32.HI R118, RZ, 0x1f, R9 ;  /* 0x0000001fff767819 */ /* 0x000fc80000011409 */
[----:B------:R-:W-:-:S04]  /*0590*/  LEA.HI R118, R118, R9, RZ, 0x2 ;  /* 0x0000000976767211 */ /* 0x000fc800078f10ff */
[----:B------:R-:W-:Y:S02]  /*05a0*/  LEA.HI.SX32 R9, R118, R3, 0x1e ;  /* 0x0000000376097211 */ /* 0x000fe400078ff2ff */
[----:B------:R-:W-:Y:S02]  /*05b0*/  CS2R R118, SRZ ;  /* 0x0000000000767805 */ /* 0x000fe4000001ff00 */
[----:B------:R-:W-:Y:S02]  /*05c0*/  MOV R120, R9 ;  /* 0x0000000900787202 */ /* 0x000fe40000000f00 */
[----:B--2---:R-:W-:Y:S02]  /*05d0*/  @P0 SHF.L.U32 R8, R90, 0x10, RZ ;  /* 0x000000105a080819 */ /* 0x004fe400000006ff */
[----:B---3--:R-:W-:Y:S01]  /*05e0*/  FSEL R93, R88, RZ, !P6 ;  /* 0x000000ff585d7208 */ /* 0x008fe20007000000 */
        /* <DEDUP_REMOVED lines=14> */
[----:B---3--:R-:W-:Y:S02]  /*06d0*/  MOV R109, R94 ;  /* 0x0000005e006d7202 */ /* 0x008fe40000000f00 */
[--C-:B------:R-:W-:Y:S01]  /*06e0*/  SHF.R.U64 R114, R94, 0x10, R95.reuse ;  /* 0x000000105e727819 */ /* 0x100fe2000000125f */
[----:B------:R-:W-:Y:S01]  /*06f0*/  FADD.FTZ R117, -R93, R88 ;  /* 0x000000585d757221 */ /* 0x000fe20000010100 */
[----:B------:R-:W-:Y:S02]  /*0700*/  SHF.R.U32.HI R115, RZ, 0x10, R95 ;  /* 0x00000010ff737819 */ /* 0x000fe4000001165f */
[----:B------:R-:W-:Y:S01]  /*0710*/  SHF.L.U32 R109, R109, 0x10, RZ ;  /* 0x000000106d6d7819 */ /* 0x000fe200000006ff */
[----:B-----5:R-:W-:Y:S01]  /*0720*/  FMUL.FTZ R116, R4, R89 ;  /* 0x0000005904747220 */ /* 0x020fe20000410000 */
[----:B------:R-:W-:Y:S01]  /*0730*/  MOV R111, R95 ;  /* 0x0000005f006f7202 */ /* 0x000fe20000000f00 */
[----:B------:R-:W-:Y:S01]  /*0740*/  FADD.FTZ R95, -R93, R90 ;  /* 0x0000005a5d5f7221 */ /* 0x000fe20000010100 */
[----:B------:R-:W-:Y:S01]  /*0750*/  SHF.L.U32 R114, R114, 0x10, RZ ;  /* 0x0000001072727819 */ /* 0x000fe200000006ff */
[----:B------:R-:W-:Y:S01]  /*0760*/  FMUL.FTZ R117, R4, R117 ;  /* 0x0000007504757220 */ /* 0x000fe20000410000 */
[----:B------:R-:W-:Y:S01]  /*0770*/  SHF.L.U32 R94, R115, 0x10, RZ ;  /* 0x00000010735e7819 */ /* 0x000fe200000006ff */
[----:B------:R-:W-:Y:S01]  /*0780*/  FMUL.FTZ R115, R60, R109 ;  /* 0x0000006d3c737220 */ /* 0x000fe20000410000 */
[----:B------:R-:W-:Y:S01]  /*0790*/  SHF.L.U32 R111, R111, 0x10, RZ ;  /* 0x000000106f6f7819 */ /* 0x000fe200000006ff */
[----:B------:R-:W-:Y:S01]  /*07a0*/  FADD.FTZ R119, -R93, R91 ;  /* 0x0000005b5d777221 */ /* 0x000fe20000010100 */
[----:B------:R-:W-:Y:S01]  /*07b0*/  FADD.FTZ R41, R41, R114 ;  /* 0x0000007229297221 */ /* 0x000fe20000010000 */
[-C--:B------:R-:W-:Y:S01]  /*07c0*/  FFMA.FTZ R53, R116, R114.reuse, R53 ;  /* 0x0000007274357223 */ /* 0x080fe20000010035 */
[----:B0-----:R-:W-:Y:S01]  /*07d0*/  FMUL.FTZ R113, R4, R95 ;  /* 0x0000005f04717220 */ /* 0x001fe20000410000 */
        /* <DEDUP_REMOVED lines=15> */
[----:B------:R-:W-:Y:S01]  /*08d0*/  FFMA.FTZ R55, R112, R94, R55 ;  /* 0x0000005e70377223 */ /* 0x000fe20000010037 */
[----:B------:R-:W-:Y:S01]  /*08e0*/  FADD.FTZ R119, R88, R109 ;  /* 0x0000006d58777221 */ /* 0x000fe20000010000 */
[----:B------:R-:W-:-:S07]  /*08f0*/  FFMA.FTZ R118, R112, R109, R90 ;  /* 0x0000006d70767223 */ /* 0x000fce000001005a */
.L_x_3786:
[----:B------:R-:W-:Y:S05]  /*0900*/  BSYNC B0 ;  /* 0x0000000000007941 */ /* 0x000fea0003800000 */
.L_x_3785:
        /* <DEDUP_REMOVED lines=15> */
[C---:B------:R-:W-:Y:S01]  /*0a00*/  FADD.FTZ R91, -R93.reuse, R91 ;  /* 0x0000005b5d5b7221 */ /* 0x040fe20000010100 */
[C---:B------:R-:W-:Y:S01]  /*0a10*/  FADD.FTZ R101, -R93.reuse, R90 ;  /* 0x0000005a5d657221 */ /* 0x040fe20000010100 */
[----:B---3--:R-:W-:Y:S02]  /*0a20*/  MOV R96, R10 ;  /* 0x0000000a00607202 */ /* 0x008fe40000000f00 */
[--C-:B------:R-:W-:Y:S02]  /*0a30*/  SHF.R.U64 R100, R10, 0x10, R11.reuse ;  /* 0x000000100a647819 */ /* 0x100fe4000000120b */
[----:B------:R-:W-:Y:S02]  /*0a40*/  MOV R97, R11 ;  /* 0x0000000b00617202 */ /* 0x000fe40000000f00 */
[----:B------:R-:W-:Y:S01]  /*0a50*/  SHF.R.U32.HI R98, RZ, 0x10, R11 ;  /* 0x00000010ff627819 */ /* 0x000fe2000001160b */
[----:B------:R-:W-:Y:S01]  /*0a60*/  FADD.FTZ R11, -R93, R88 ;  /* 0x000000585d0b7221 */ /* 0x000fe20000010100 */
[----:B------:R-:W-:Y:S01]  /*0a70*/  SHF.L.U32 R89, R96, 0x10, RZ ;  /* 0x0000001060597819 */ /* 0x000fe200000006ff */
[----:B-----5:R-:W-:Y:S01]  /*0a80*/  FMUL.FTZ R10, R4, R99 ;  /* 0x00000063040a7220 */ /* 0x020fe20000410000 */
[----:B------:R-:W-:Y:S01]  /*0a90*/  SHF.L.U32 R88, R100, 0x10, RZ ;  /* 0x0000001064587819 */ /* 0x000fe200000006ff */
[----:B------:R-:W-:-:S02]  /*0aa0*/  FMUL.FTZ R11, R4, R11 ;  /* 0x0000000b040b7220 */ /* 0x000fc40000410000 */
[-C--:B------:R-:W-:Y:S01]  /*0ab0*/  FMUL.FTZ R96, R76, R89.reuse ;  /* 0x000000594c607220 */ /* 0x080fe20000410000 */
[----:B0-----:R-:W-:Y:S01]  /*0ac0*/  SHF.L.U32 R95, R97, 0x10, RZ ;  /* 0x00000010615f7819 */ /* 0x001fe200000006ff */
        /* <DEDUP_REMOVED lines=10> */
[----:B------:R-:W-:Y:S01]  /*0b70*/  FMUL.FTZ R97, R4, R101 ;  /* 0x0000006504617220 */ /* 0x000fe20000410000 */
[----:B------:R-:W-:Y:S01]  /*0b80*/  FMUL.FTZ R98, R78, R95 ;  /* 0x0000005f4e627220 */ /* 0x000fe20000410000 */
        /* <DEDUP_REMOVED lines=10> */
.L_x_3788:
[----:B------:R-:W-:Y:S05]  /*0c30*/  BSYNC B0 ;  /* 0x0000000000007941 */ /* 0x000fea0003800000 */
.L_x_3787:
        /* <DEDUP_REMOVED lines=20> */
[C---:B------:R-:W-:Y:S01]  /*0d80*/  FADD.FTZ R121, -R93.reuse, R90 ;  /* 0x0000005a5d797221 */ /* 0x040fe20000010100 */
[----:B------:R-:W-:Y:S01]  /*0d90*/  SHF.L.U32 R88, R108, 0x10, RZ ;  /* 0x000000106c587819 */ /* 0x000fe200000006ff */
[C---:B0----5:R-:W-:Y:S01]  /*0da0*/  FMUL.FTZ R102, R4.reuse, R107 ;  /* 0x0000006b04667220 */ /* 0x061fe20000410000 */
[----:B------:R-:W-:Y:S01]  /*0db0*/  FMUL.FTZ R103, R4, R95 ;  /* 0x0000005f04677220 */ /* 0x000fe20000410000 */
[----:B------:R-:W-:Y:S01]  /*0dc0*/  FMUL.FTZ R104, R68, R89 ;  /* 0x0000005944687220 */ /* 0x000fe20000410000 */
        /* <DEDUP_REMOVED lines=24> */
.L_x_3790:
[----:B------:R-:W-:Y:S05]  /*0f50*/  BSYNC B0 ;  /* 0x0000000000007941 */ /* 0x000fea0003800000 */
.L_x_3789:
        /* <DEDUP_REMOVED lines=23> */
.L_x_3814:
        /* <DEDUP_REMOVED lines=13> */
.L_x_3792:
        /* <DEDUP_REMOVED lines=33> */
[----:B------:R-:W-:-:S06]  /*13b0*/  FMUL.FTZ R90, R4, R93 ;  /* 0x0000005d045a7220 */ /* 0x000fcc0000410000 */
[----:B------:R-:W-:Y:S01]  /*13c0*/  @P6 FADD.FTZ R91, R16, R91 ;  /* 0x0000005b105b6221 */ /* 0x000fe20000010000 */
[----:B------:R-:W-:-:S04]  /*13d0*/  @P6 FADD.FTZ R90, R17, R90 ;  /* 0x0000005a115a6221 */ /* 0x000fc80000010000 */
[C---:B------:R-:W-:Y:S01]  /*13e0*/  SEL R84, R91.reuse, R84, P1 ;  /* 0x000000545b547207 */ /* 0x040fe20000800000 */
[----:B------:R-:W-:Y:S01]  /*13f0*/  FMUL.FTZ R91, R91, R8 ;  /* 0x000000085b5b7220 */ /* 0x000fe20000410000 */
[----:B------:R-:W-:-:S03]  /*1400*/  SEL R85, R90, R85, P1 ;  /* 0x000000555a557207 */ /* 0x000fc60000800000 */
[----:B------:R-:W-:-:S06]  /*1410*/  FMUL.FTZ R123, R56, R91 ;  /* 0x0000005b387b7220 */ /* 0x000fcc0000410000 */
        /* <DEDUP_REMOVED lines=9> */
[----:B------:R-:W-:-:S03]  /*14b0*/  FFMA.FTZ R92, R112, R118, R119 ;  /* 0x00000076705c7223 */ /* 0x000fc60000010077 */
[----:B------:R-:W-:Y:S01]  /*14c0*/  FMUL.FTZ R95, R4, R95 ;  /* 0x0000005f045f7220 */ /* 0x000fe20000410000 */
[----:B------:R-:W-:Y:S01]  /*14d0*/  FADD.FTZ R93, R109, -R92 ;  /* 0x8000005c6d5d7221 */ /* 0x000fe20000010000 */
[----:B------:R-:W-:Y:S02]  /*14e0*/  FMUL.FTZ R92, R57, R88 ;  /* 0x00000058395c7220 */ /* 0x000fe40000410000 */
[----:B------:R-:W-:Y:S01]  /*14f0*/  @P6 FADD.FTZ R95, R18, R95 ;  /* 0x0000005f125f6221 */ /* 0x000fe20000010000 */
[----:B------:R-:W-:-:S03]  /*1500*/  FMUL.FTZ R94, R4, R93 ;  /* 0x0000005d045e7220 */ /* 0x000fc60000410000 */
[----:B------:R-:W0:Y:S01]  /*1510*/  F2F.BF16.F32 R92, R92 ;  /* 0x0000005c005c7304 */ /* 0x000e220000202000 */
[----:B------:R-:W-:Y:S01]  /*1520*/  @P6 FADD.FTZ R94, R19, R94 ;  /* 0x0000005e135e6221 */ /* 0x000fe20000010000 */
[-C--:B------:R-:W-:Y:S01]  /*1530*/  FMUL.FTZ R121, R95, R8.reuse ;  /* 0x000000085f797220 */ /* 0x080fe20000410000 */
[----:B------:R-:W-:Y:S02]  /*1540*/  ISETP.NE.U32.AND P6, PT, RZ, UR14, PT ;  /* 0x0000000eff007c0c */ /* 0x000fe4000bfc5070 */
[----:B------:R-:W-:Y:S01]  /*1550*/  FMUL.FTZ R88, R94, R8 ;  /* 0x000000085e587220 */ /* 0x000fe20000410000 */
[----:B------:R-:W-:Y:S01]  /*1560*/  FMUL.FTZ R93, R58, R121 ;  /* 0x000000793a5d7220 */ /* 0x000fe20000410000 */
[----:B------:R-:W-:Y:S02]  /*1570*/  ISETP.NE.AND.EX P6, PT, RZ, UR15, PT, P6 ;  /* 0x0000000fff007c0c */ /* 0x000fe4000bfc5360 */
[----:B------:R-:W-:Y:S01]  /*1580*/  FMUL.FTZ R120, R59, R88 ;  /* 0x000000583b787220 */ /* 0x000fe20000410000 */
[----:B------:R-:W-:-:S02]  /*1590*/  SEL R86, R95, R86, P1 ;  /* 0x000000565f567207 */ /* 0x000fc40000800000 */
[----:B------:R-:W-:Y:S01]  /*15a0*/  F2F.BF16.F32 R93, R93 ;  /* 0x0000005d005d7304 */ /* 0x000fe20000202000 */
[----:B------:R-:W-:Y:S01]  /*15b0*/  SEL R87, R94, R87, P1 ;  /* 0x000000575e577207 */ /* 0x000fe20000800000 */
[----:B0-----:R-:W-:-:S06]  /*15c0*/  IMAD.WIDE.U32 R90, R92, 0x10000, RZ ;  /* 0x000100005c5a7825 */ /* 0x001fcc00078e00ff */
[----:B------:R-:W0:Y:S01]  /*15d0*/  F2F.BF16.F32 R120, R120 ;  /* 0x0000007800787304 */ /* 0x000e220000202000 */
[----:B------:R-:W-:Y:S02]  /*15e0*/  LOP3.LUT R92, R90, R123, RZ, 0xfc, !PT ;  /* 0x0000007b5a5c7212 */ /* 0x000fe400078efcff */
[----:B------:R-:W-:Y:S02]  /*15f0*/  SHF.L.U32 R90, R89, 0x10, RZ ;  /* 0x00000010595a7819 */ /* 0x000fe400000006ff */
[----:B------:R-:W-:Y:S02]  /*1600*/  @P6 LEA R94, P1, R9, UR14, 0x4 ;  /* 0x0000000e095e6c11 */ /* 0x000fe4000f8220ff */
[----:B------:R-:W-:Y:S01]  /*1610*/  SHF.R.U32.HI R89, RZ, 0x10, R89 ;  /* 0x00000010ff597819 */ /* 0x000fe20000011659 */
[----:B------:R-:W-:Y:S01]  /*1620*/  FFMA.FTZ R30, R121, R90, R30 ;  /* 0x0000005a791e7223 */ /* 0x000fe2000001001e */
[C---:B------:R-:W-:Y:S02]  /*1630*/  @P6 LEA.HI.X R95, R9.reuse, UR15, RZ, 0x4, P1 ;  /* 0x0000000f095f6c11 */ /* 0x040fe400088f24ff */
[----:B------:R-:W-:-:S02]  /*1640*/  LEA R90, P1, R9, UR16, 0x3 ;  /* 0x00000010095a7c11 */ /* 0x000fc4000f8218ff */
[----:B------:R-:W-:Y:S01]  /*1650*/  SHF.L.U32 R89, R89, 0x10, RZ ;  /* 0x0000001059597819 */ /* 0x000fe200000006ff */
[----:B------:R1:W-:Y:S01]  /*1660*/  @P6 STG.E.128 desc[UR6][R94.64], R84 ;  /* 0x000000545e006986 */ /* 0x0003e2000c101d06 */
[----:B0-----:R-:W-:-:S03]  /*1670*/  SHF.L.U32 R122, R120, 0x10, RZ ;  /* 0x00000010787a7819 */ /* 0x001fc600000006ff */
[----:B------:R-:W-:Y:S01]  /*1680*/  FFMA.FTZ R31, R88, R89, R31 ;  /* 0x00000059581f7223 */ /* 0x000fe2000001001f */
[----:B------:R-:W-:Y:S02]  /*1690*/  LOP3.LUT R93, R91, R122, R93, 0xfe, !PT ;  /* 0x0000007a5b5d7212 */ /* 0x000fe400078efe5d */
[C---:B------:R-:W-:Y:S02]  /*16a0*/  LEA.HI.X R91, R9.reuse, UR17, RZ, 0x3, P1 ;  /* 0x00000011095b7c11 */ /* 0x040fe400088f1cff */
[----:B------:R-:W-:-:S03]  /*16b0*/  IADD3 R9, R9, 0x80, RZ ;  /* 0x0000008009097810 */ /* 0x000fc60007ffe0ff */
[----:B------:R1:W-:Y:S04]  /*16c0*/  STG.E.64 desc[UR6][R90.64], R92 ;  /* 0x0000005c5a007986 */ /* 0x0003e8000c101b06 */
.L_x_3794:
[----:B------:R-:W-:Y:S05]  /*16d0*/  BSYNC B0 ;  /* 0x0000000000007941 */ /* 0x000fea0003800000 */
.L_x_3793:
[----:B------:R-:W-:Y:S04]  /*16e0*/  BSSY B0, `(.L_x_3795) ;  /* 0x0000040000007945 */ /* 0x000fe80003800000 */
[----:B------:R-:W-:Y:S05]  /*16f0*/  @!P2 BRA `(.L_x_3796) ;  /* 0x0000000000f8a947 */ /* 0x000fea0003800000 */
[----:B------:R-:W0:Y:S02]  /*1700*/  LDC.64 R88, c[0x0][0x220] ;  /* 0x00008800ff587b82 */ /* 0x000e240000000a00 */
[----:B0-----:R-:W-:-:S06]  /*1710*/  IMAD.WIDE.U32 R88, R9, 0x8, R88 ;  /* 0x0000000809587825 */ /* 0x001fcc00078e0058 */
[----:B------:R-:W2:Y:S01]  /*1720*/  LDG.E.64 R88, desc[UR6][R88.64] ;  /* 0x0000000658587981 */ /* 0x000ea2000c1e1b00 */
[----:B------:R-:W-:Y:S01]  /*1730*/  ISETP.NE.U32.AND P6, PT, RZ, UR8, PT ;  /* 0x00000008ff007c0c */ /* 0x000fe2000bfc5070 */
[-CC-:B-1----:R-:W-:Y:S01]  /*1740*/  FFMA.FTZ R91, R11, R118.reuse, R119.reuse ;  /* 0x000000760b5b7223 */ /* 0x182fe20000010077 */
        /* <DEDUP_REMOVED lines=14> */
[-C--:B------:R-:W-:Y:S01]  /*1830*/  FMUL.FTZ R91, R91, R8.reuse ;  /* 0x000000085b5b7220 */ /* 0x080fe20000410000 */
[----:B------:R-:W-:Y:S01]  /*1840*/  @P6 FADD.FTZ R95, R14, R95 ;  /* 0x0000005f0e5f6221 */ /* 0x000fe20000010000 */
[----:B------:R-:W-:Y:S02]  /*1850*/  SEL R85, R90, R85, P1 ;  /* 0x000000555a557207 */ /* 0x000fe40000800000 */
[----:B------:R-:W-:Y:S01]  /*1860*/  FMUL.FTZ R123, R72, R91 ;  /* 0x0000005b487b7220 */ /* 0x000fe20000410000 */
[C---:B------:R-:W-:Y:S01]  /*1870*/  FMUL.FTZ R121, R95.reuse, R8 ;  /* 0x000000085f797220 */ /* 0x040fe20000410000 */
        /* <DEDUP_REMOVED lines=24> */
[----:B------:R-:W-:Y:S02]  /*1a00*/  LOP3.LUT R92, R90, R123, RZ, 0xfc, !PT ;  /* 0x0000007b5a5c7212 */ /* 0x000fe400078efcff */
[----:B------:R-:W-:Y:S02]  /*1a10*/  SHF.L.U32 R90, R89, 0x10, RZ ;  /* 0x00000010595a7819 */ /* 0x000fe400000006ff */
[----:B------:R-:W-:Y:S02]  /*1a20*/  @P6 LEA.HI.X R95, R9, UR15, RZ, 0x4, P1 ;  /* 0x0000000f095f6c11 */ /* 0x000fe400088f24ff */
[----:B------:R-:W-:Y:S01]  /*1a30*/  SHF.R.U32.HI R89, RZ, 0x10, R89 ;  /* 0x00000010ff597819 */ /* 0x000fe20000011659 */
[----:B------:R-:W-:Y:S01]  /*1a40*/  FFMA.FTZ R26, R121, R90, R26 ;  /* 0x0000005a791a7223 */ /* 0x000fe2000001001a */
[----:B------:R-:W-:Y:S01]  /*1a50*/  LEA R90, P1, R9, UR16, 0x3 ;  /* 0x00000010095a7c11 */ /* 0x000fe2000f8218ff */
[----:B------:R2:W-:Y:S01]  /*1a60*/  @P6 STG.E.128 desc[UR6][R94.64], R84 ;  /* 0x000000545e006986 */ /* 0x0005e2000c101d06 */
[----:B0-----:R-:W-:-:S02]  /*1a70*/  SHF.L.U32 R122, R120, 0x10, RZ ;  /* 0x00000010787a7819 */ /* 0x001fc400000006ff */
[----:B------:R-:W-:Y:S02]  /*1a80*/  SHF.L.U32 R89, R89, 0x10, RZ ;  /* 0x0000001059597819 */ /* 0x000fe400000006ff */
[----:B------:R-:W-:Y:S02]  /*1a90*/  LOP3.LUT R93, R91, R122, R93, 0xfe, !PT ;  /* 0x0000007a5b5d7212 */ /* 0x000fe400078efe5d */
[C---:B------:R-:W-:Y:S01]  /*1aa0*/  LEA.HI.X R91, R9.reuse, UR17, RZ, 0x3, P1 ;  /* 0x00000011095b7c11 */ /* 0x040fe200088f1cff */
[----:B------:R-:W-:Y:S01]  /*1ab0*/  FFMA.FTZ R27, R88, R89, R27 ;  /* 0x00000059581b7223 */ /* 0x000fe2000001001b */
[----:B------:R-:W-:-:S03]  /*1ac0*/  IADD3 R9, R9, 0x80, RZ ;  /* 0x0000008009097810 */ /* 0x000fc60007ffe0ff */
[----:B------:R2:W-:Y:S04]  /*1ad0*/  STG.E.64 desc[UR6][R90.64], R92 ;  /* 0x0000005c5a007986 */ /* 0x0005e8000c101b06 */
.L_x_3796:
[----:B------:R-:W-:Y:S05]  /*1ae0*/  BSYNC B0 ;  /* 0x0000000000007941 */ /* 0x000fea0003800000 */
.L_x_3795:
        /* <DEDUP_REMOVED lines=12> */
[----:B------:R-:W-:Y:S01]  /*1bb0*/  FADD.FTZ R95, R106, -R95 ;  /* 0x8000005f6a5f7221 */ /* 0x000fe20000010000 */
[----:B------:R-:W-:Y:S01]  /*1bc0*/  ISETP.NE.U32.AND P1, PT, RZ, UR14, PT ;  /* 0x0000000eff007c0c */ /* 0x000fe2000bf25070 */
[----:B------:R-:W-:Y:S01]  /*1bd0*/  FADD.FTZ R119, R108, -R119 ;  /* 0x800000776c777221 */ /* 0x000fe20000010000 */
[----:B-----5:R-:W-:Y:S01]  /*1be0*/  FMUL.FTZ R94, R4, R93 ;  /* 0x0000005d045e7220 */ /* 0x020fe20000410000 */
[----:B------:R-:W-:Y:S01]  /*1bf0*/  FADD.FTZ R91, R104, -R91 ;  /* 0x8000005b685b7221 */ /* 0x000fe20000010000 */
[C---:B------:R-:W-:Y:S01]  /*1c00*/  FMUL.FTZ R95, R4.reuse, R95 ;  /* 0x0000005f045f7220 */ /* 0x040fe20000410000 */
[C---:B------:R-:W-:Y:S01]  /*1c10*/  FMUL.FTZ R92, R4.reuse, R119 ;  /* 0x00000077045c7220 */ /* 0x040fe20000410000 */
[----:B------:R-:W-:Y:S01]  /*1c20*/  ISETP.NE.AND.EX P1, PT, RZ, UR15, PT, P1 ;  /* 0x0000000fff007c0c */ /* 0x000fe2000bf25310 */
[----:B------:R-:W-:-:S02]  /*1c30*/  FMUL.FTZ R91, R4, R91 ;  /* 0x0000005b045b7220 */ /* 0x000fc40000410000 */
[----:B------:R-:W-:Y:S01]  /*1c40*/  @P6 FADD.FTZ R94, R81, R94 ;  /* 0x0000005e515e6221 */ /* 0x000fe20000010000 */
[----:B------:R-:W-:Y:S01]  /*1c50*/  @P6 FADD.FTZ R92, R83, R92 ;  /* 0x0000005c535c6221 */ /* 0x000fe20000010000 */
[----:B------:R-:W-:Y:S01]  /*1c60*/  @P6 FADD.FTZ R95, R82, R95 ;  /* 0x0000005f525f6221 */ /* 0x000fe20000010000 */
[----:B------:R-:W-:Y:S01]  /*1c70*/  @P6 FADD.FTZ R91, R80, R91 ;  /* 0x0000005b505b6221 */ /* 0x000fe20000010000 */
[----:B------:R-:W-:Y:S01]  /*1c80*/  ISETP.NE.U32.AND P6, PT, RZ, UR14, PT ;  /* 0x0000000eff007c0c */ /* 0x000fe2000bfc5070 */
[-C--:B------:R-:W-:Y:S01]  /*1c90*/  FMUL.FTZ R4, R92, R8.reuse ;  /* 0x000000085c047220 */ /* 0x080fe20000410000 */
[C---:B------:R-:W-:Y:S01]  /*1ca0*/  SEL R85, R94.reuse, R85, P1 ;  /* 0x000000555e557207 */ /* 0x040fe20000800000 */
[----:B------:R-:W-:Y:S01]  /*1cb0*/  FMUL.FTZ R94, R94, R8 ;  /* 0x000000085e5e7220 */ /* 0x000fe20000410000 */
[C---:B------:R-:W-:Y:S01]  /*1cc0*/  SEL R86, R95.reuse, R86, P1 ;  /* 0x000000565f567207 */ /* 0x040fe20000800000 */
[-C--:B------:R-:W-:Y:S01]  /*1cd0*/  FMUL.FTZ R95, R95, R8.reuse ;  /* 0x000000085f5f7220 */ /* 0x080fe20000410000 */
[----:B------:R-:W-:Y:S01]  /*1ce0*/  FMUL.FTZ R119, R91, R8 ;  /* 0x000000085b777220 */ /* 0x000fe20000410000 */
[----:B------:R-:W-:Y:S01]  /*1cf0*/  FMUL.FTZ R90, R65, R94 ;  /* 0x0000005e415a7220 */ /* 0x000fe20000410000 */
[----:B------:R-:W-:Y:S01]  /*1d00*/  FMUL.FTZ R8, R67, R4 ;  /* 0x0000000443087220 */ /* 0x000fe20000410000 */
[----:B------:R-:W-:Y:S01]  /*1d10*/  ISETP.NE.AND.EX P6, PT, RZ, UR15, PT, P6 ;  /* 0x0000000fff007c0c */ /* 0x000fe2000bfc5360 */
[----:B------:R-:W-:Y:S01]  /*1d20*/  FMUL.FTZ R121, R66, R95 ;  /* 0x0000005f42797220 */ /* 0x000fe20000410000 */
[----:B------:R-:W-:Y:S01]  /*1d30*/  FMUL.FTZ R118, R64, R119 ;  /* 0x0000007740767220 */ /* 0x000fe20000410000 */
[----:B------:R-:W-:Y:S01]  /*1d40*/  SEL R84, R91, R84, P1 ;  /* 0x000000545b547207 */ /* 0x000fe20000800000 */
[----:B------:R-:W0:Y:S01]  /*1d50*/  F2F.BF16.F32 R90, R90 ;  /* 0x0000005a005a7304 */ /* 0x000e220000202000 */
[----:B------:R-:W-:-:S07]  /*1d60*/  SEL R87, R92, R87, P1 ;  /* 0x000000575c577207 */ /* 0x000fce0000800000 */
[----:B------:R-:W1:Y:S01]  /*1d70*/  F2F.BF16.F32 R8, R8 ;  /* 0x0000000800087304 */ /* 0x000e620000202000 */
[----:B------:R-:W-:-:S04]  /*1d80*/  @P6 LEA R92, P1, R9, UR14, 0x4 ;  /* 0x0000000e095c6c11 */ /* 0x000fc8000f8220ff */
[----:B------:R-:W-:Y:S01]  /*1d90*/  @P6 LEA.HI.X R93, R9, UR15, RZ, 0x4, P1 ;  /* 0x0000000f095d6c11 */ /* 0x000fe200088f24ff */
[----:B0-----:R-:W-:Y:S02]  /*1da0*/  IMAD.WIDE.U32 R90, R90, 0x10000, RZ ;  /* 0x000100005a5a7825 */ /* 0x001fe400078e00ff */
[----:B------:R-:W0:Y:S02]  /*1db0*/  F2F.BF16.F32 R121, R121 ;  /* 0x0000007900797304 */ /* 0x000e240000202000 */
[----:B------:R2:W-:Y:S01]  /*1dc0*/  @P6 STG.E.128 desc[UR6][R92.64], R84 ;  /* 0x000000545c006986 */ /* 0x0005e2000c101d06 */
[----:B-1----:R-:W-:-:S05]  /*1dd0*/  SHF.L.U32 R120, R8, 0x10, RZ ;  /* 0x0000001008787819 */ /* 0x002fca00000006ff */
[----:B------:R-:W1:Y:S01]  /*1de0*/  F2F.BF16.F32 R123, R118 ;  /* 0x00000076007b7304 */ /* 0x000e620000202000 */
[----:B------:R-:W-:-:S04]  /*1df0*/  LEA R8, P1, R9, UR16, 0x3 ;  /* 0x0000001009087c11 */ /* 0x000fc8000f8218ff */
[----:B------:R-:W-:Y:S02]  /*1e00*/  LEA.HI.X R9, R9, UR17, RZ, 0x3, P1 ;  /* 0x0000001109097c11 */ /* 0x000fe400088f1cff */
[----:B0-----:R-:W-:Y:S02]  /*1e10*/  LOP3.LUT R91, R91, R120, R121, 0xfe, !PT ;  /* 0x000000785b5b7212 */ /* 0x001fe400078efe79 */
[----:B-1----:R-:W-:-:S05]  /*1e20*/  LOP3.LUT R90, R90, R123, RZ, 0xfc, !PT ;  /* 0x0000007b5a5a7212 */ /* 0x002fca00078efcff */
[----:B------:R0:W-:Y:S01]  /*1e30*/  STG.E.64 desc[UR6][R8.64], R90 ;  /* 0x0000005a08007986 */ /* 0x0001e2000c101b06 */
[C-C-:B---3--:R-:W-:Y:S02]  /*1e40*/  SHF.R.U64 R120, R88.reuse, 0x10, R89.reuse ;  /* 0x0000001058787819 */ /* 0x148fe40000001259 */
[----:B------:R-:W-:Y:S02]  /*1e50*/  SHF.R.U32.HI R118, RZ, 0x10, R89 ;  /* 0x00000010ff767819 */ /* 0x000fe40000011659 */
[----:B------:R-:W-:Y:S02]  /*1e60*/  SHF.L.U32 R88, R88, 0x10, RZ ;  /* 0x0000001058587819 */ /* 0x000fe400000006ff */
[----:B--2---:R-:W-:Y:S02]  /*1e70*/  SHF.L.U32 R92, R120, 0x10, RZ ;  /* 0x00000010785c7819 */ /* 0x004fe400000006ff */
[----:B------:R-:W-:Y:S01]  /*1e80*/  SHF.L.U32 R89, R89, 0x10, RZ ;  /* 0x0000001059597819 */ /* 0x000fe200000006ff */
[----:B------:R-:W-:Y:S01]  /*1e90*/  FFMA.FTZ R20, R119, R88, R20 ;  /* 0x0000005877147223 */ /* 0x000fe20000010014 */
[----:B------:R-:W-:Y:S01]  /*1ea0*/  SHF.L.U32 R93, R118, 0x10, RZ ;  /* 0x00000010765d7819 */ /* 0x000fe200000006ff */
[----:B------:R-:W-:-:S02]  /*1eb0*/  FFMA.FTZ R21, R94, R92, R21 ;  /* 0x0000005c5e157223 */ /* 0x000fc40000010015 */
[----:B------:R-:W-:Y:S02]  /*1ec0*/  FFMA.FTZ R22, R95, R89, R22 ;  /* 0x000000595f167223 */ /* 0x000fe40000010016 */
[----:B0-----:R-:W-:-:S07]  /*1ed0*/  FFMA.FTZ R23, R4, R93, R23 ;  /* 0x0000005d04177223 */ /* 0x001fce0000010017 */
.L_x_3798:
[----:B------:R-:W-:Y:S05]  /*1ee0*/  BSYNC B0 ;  /* 0x0000000000007941 */ /* 0x000fea0003800000 */
.L_x_3797:
[----:B------:R-:W-:Y:S02]  /*1ef0*/  IADD3 R7, R7, UR18, RZ ;  /* 0x0000001207077c10 */ /* 0x000fe4000fffe0ff */
[----:B-12---:R-:W-:Y:S02]  /*1f00*/  SEL R92, RZ, 0x1, P5 ;  /* 0x00000001ff5c7807 */ /* 0x006fe40002800000 */
[----:B------:R-:W-:-:S13]  /*1f10*/  ISETP.GE.AND P1, PT, R7, UR19, PT ;  /* 0x0000001307007c0c */ /* 0x000fda000bf26270 */
[----:B------:R-:W-:Y:S05]  /*1f20*/  @!P1 BRA `(.L_x_3799) ;  /* 0xffffffe400549947 */ /* 0x000fea000383ffff */
.L_x_3784:
        /* <DEDUP_REMOVED lines=8> */
[----:B-----5:R-:W1:Y:S08]  /*1fb0*/  LDC.64 R4, c[0x0][0x2d8] ;  /* 0x0000b600ff047b82 */ /* 0x020e700000000a00 */
        /* <DEDUP_REMOVED lines=8> */
.L_x_3801:
[----:B------:R-:W-:Y:S05]  /*2040*/  BSYNC B0 ;  /* 0x0000000000007941 */ /* 0x000fea0003800000 */
.L_x_3800:
[----:B------:R-:W-:Y:S04]  /*2050*/  BSSY B0, `(.L_x_3802) ;  /* 0x000000c000007945 */ /* 0x000fe80003800000 */
[----:B------:R-:W-:Y:S05]  /*2060*/  @!P2 BRA `(.L_x_3803) ;  /* 0x000000000028a947 */ /* 0x000fea0003800000 */
[----:B0-----:R-:W0:Y:S08]  /*2070*/  LDC.64 R2, c[0x0][0x2d0] ;  /* 0x0000b400ff027b82 */ /* 0x001e300000000a00 */
        /* <DEDUP_REMOVED lines=9> */
.L_x_3803:
[----:B------:R-:W-:Y:S05]  /*2110*/  BSYNC B0 ;  /* 0x0000000000007941 */ /* 0x000fea0003800000 */
.L_x_3802:
[----:B------:R-:W-:Y:S05]  /*2120*/  @!P3 EXIT ;  /* 0x000000000000b94d */ /* 0x000fea0003800000 */
[----:B0--3--:R-:W0:Y:S08]  /*2130*/  LDC.64 R2, c[0x0][0x2d0] ;  /* 0x0000b400ff027b82 */ /* 0x009e300000000a00 */
[----:B-----5:R-:W1:Y:S08]  /*2140*/  LDC.64 R4, c[0x0][0x2d8] ;  /* 0x0000b600ff047b82 */ /* 0x020e700000000a00 */
        /* <DEDUP_REMOVED lines=8> */
.L_x_3791:
[----:B------:R-:W-:Y:S01]  /*21d0*/  HFMA2.MMA R122, -RZ, RZ, 0, 9.5367431640625e-07 ;  /* 0x00000010ff7a7435 */ /* 0x000fe200000001ff */
[----:B------:R-:W-:Y:S02]  /*21e0*/  MOV R123, 0x1f ;  /* 0x0000001f007b7802 */ /* 0x000fe40000000f00 */
[----:B------:R-:W-:-:S08]  /*21f0*/  MOV R120, 0xffffffff ;  /* 0xffffffff00787802 */ /* 0x000fd00000000f00 */
[----:B-----5:R-:W-:Y:S05]  /*2200*/  WARPSYNC.COLLECTIVE R120, `(.L_x_3804) ;  /* 0x0000000078087348 */ /* 0x020fea0003c00000 */
[----:B------:R0:W1:Y:S02]  /*2210*/  SHFL.DOWN P1, R121, R119, R122, R123 ;  /* 0x0800007a77797389 */ /* 0x000064000002007b */
[----:B01---5:R-:W-:Y:S01]  /*2220*/  ENDCOLLECTIVE ;  /* 0x000000000000791b */ /* 0x023fe20003800000 */
.L_x_3804:
[----:B------:R-:W-:-:S05]  /*2230*/  MOV R88, R121 ;  /* 0x0000007900587202 */ /* 0x000fca0000000f00 */
[----:B------:R-:W-:Y:S01]  /*2240*/  FADD.FTZ R88, R88, R119 ;  /* 0x0000007758587221 */ /* 0x000fe20000010000 */
[----:B------:R-:W-:-:S07]  /*2250*/  MOV R119, R118 ;  /* 0x0000007600777202 */ /* 0x000fce0000000f00 */
[----:B------:R-:W-:Y:S05]  /*2260*/  WARPSYNC.COLLECTIVE R120, `(.L_x_3805) ;  /* 0x0000000078087348 */ /* 0x000fea0003c00000 */
[----:B------:R0:W1:Y:S02]  /*2270*/  SHFL.DOWN P1, R121, R119, R122, R123 ;  /* 0x0800007a77797389 */ /* 0x000064000002007b */
[----:B01----:R-:W-:Y:S01]  /*2280*/  ENDCOLLECTIVE ;  /* 0x000000000000791b */ /* 0x003fe20003800000 */
.L_x_3805:
[----:B------:R-:W-:Y:S01]  /*2290*/  HFMA2.MMA R122, -RZ, RZ, 0, 4.76837158203125e-07 ;  /* 0x00000008ff7a7435 */ /* 0x000fe200000001ff */
[----:B------:R-:W-:Y:S02]  /*22a0*/  MOV R119, R88 ;  /* 0x0000005800777202 */ /* 0x000fe40000000f00 */
[----:B------:R-:W-:-:S08]  /*22b0*/  MOV R89, R121 ;  /* 0x0000007900597202 */ /* 0x000fd00000000f00 */
[----:B------:R-:W-:Y:S05]  /*22c0*/  WARPSYNC.COLLECTIVE R120, `(.L_x_3806) ;  /* 0x0000000078087348 */ /* 0x000fea0003c00000 */
[----:B------:R0:W1:Y:S02]  /*22d0*/  SHFL.DOWN P1, R121, R119, R122, R123 ;  /* 0x0800007a77797389 */ /* 0x000064000002007b */
[----:B01----:R-:W-:Y:S01]  /*22e0*/  ENDCOLLECTIVE ;  /* 0x000000000000791b */ /* 0x003fe20003800000 */
.L_x_3806:
[----:B------:R-:W-:-:S05]  /*22f0*/  FADD.FTZ R89, R89, R118 ;  /* 0x0000007659597221 */ /* 0x000fca0000010000 */
[----:B------:R-:W-:Y:S02]  /*2300*/  MOV R119, R89 ;  /* 0x0000005900777202 */ /* 0x000fe40000000f00 */
[----:B------:R-:W-:-:S07]  /*2310*/  MOV R91, R121 ;  /* 0x00000079005b7202 */ /* 0x000fce0000000f00 */
[----:B------:R-:W-:Y:S05]  /*2320*/  WARPSYNC.COLLECTIVE R120, `(.L_x_3807) ;  /* 0x0000000078087348 */ /* 0x000fea0003c00000 */
[----:B------:R0:W1:Y:S02]  /*2330*/  SHFL.DOWN P1, R121, R119, R122, R123 ;  /* 0x0800007a77797389 */ /* 0x000064000002007b */
[----:B01----:R-:W-:Y:S01]  /*2340*/  ENDCOLLECTIVE ;  /* 0x000000000000791b */ /* 0x003fe20003800000 */
.L_x_3807:
[----:B------:R-:W-:Y:S01]  /*2350*/  FADD.FTZ R91, R88, R91 ;  /* 0x0000005b585b7221 */ /* 0x000fe20000010000 */
[----:B------:R-:W-:-:S04]  /*2360*/  HFMA2.MMA R122, -RZ, RZ, 0, 2.384185791015625e-07 ;  /* 0x00000004ff7a7435 */ /* 0x000fc800000001ff */
[----:B------:R-:W-:Y:S02]  /*2370*/  MOV R119, R91 ;  /* 0x0000005b00777202 */ /* 0x000fe40000000f00 */
[----:B------:R-:W-:-:S07]  /*2380*/  MOV R92, R121 ;  /* 0x00000079005c7202 */ /* 0x000fce0000000f00 */
[----:B------:R-:W-:Y:S05]  /*2390*/  WARPSYNC.COLLECTIVE R120, `(.L_x_3808) ;  /* 0x0000000078087348 */ /* 0x000fea0003c00000 */
[----:B------:R0:W1:Y:S02]  /*23a0*/  SHFL.DOWN P1, R121, R119, R122, R123 ;  /* 0x0800007a77797389 */ /* 0x000064000002007b */
[----:B01----:R-:W-:Y:S01]  /*23b0*/  ENDCOLLECTIVE ;  /* 0x000000000000791b */ /* 0x003fe20003800000 */
.L_x_3808:
[----:B------:R-:W-:-:S05]  /*23c0*/  FADD.FTZ R92, R89, R92 ;  /* 0x0000005c595c7221 */ /* 0x000fca0000010000 */
[----:B------:R-:W-:Y:S02]  /*23d0*/  MOV R119, R92 ;  /* 0x0000005c00777202 */ /* 0x000fe40000000f00 */
[----:B------:R-:W-:-:S07]  /*23e0*/  MOV R94, R121 ;  /* 0x00000079005e7202 */ /* 0x000fce0000000f00 */
[----:B------:R-:W-:Y:S05]  /*23f0*/  WARPSYNC.COLLECTIVE R120, `(.L_x_3809) ;  /* 0x0000000078087348 */ /* 0x000fea0003c00000 */
[----:B------:R0:W1:Y:S02]  /*2400*/  SHFL.DOWN P1, R121, R119, R122, R123 ;  /* 0x0800007a77797389 */ /* 0x000064000002007b */
[----:B01----:R-:W-:Y:S01]  /*2410*/  ENDCOLLECTIVE ;  /* 0x000000000000791b */ /* 0x003fe20003800000 */
.L_x_3809:
[----:B------:R-:W-:Y:S01]  /*2420*/  FADD.FTZ R94, R91, R94 ;  /* 0x0000005e5b5e7221 */ /* 0x000fe20000010000 */
[----:B------:R-:W-:-:S04]  /*2430*/  HFMA2.MMA R122, -RZ, RZ, 0, 1.1920928955078125e-07 ;  /* 0x00000002ff7a7435 */ /* 0x000fc800000001ff */
[----:B------:R-:W-:Y:S02]  /*2440*/  MOV R119, R94 ;  /* 0x0000005e00777202 */ /* 0x000fe40000000f00 */
[----:B------:R-:W-:-:S07]  /*2450*/  MOV R93, R121 ;  /* 0x00000079005d7202 */ /* 0x000fce0000000f00 */
[----:B------:R-:W-:Y:S05]  /*2460*/  WARPSYNC.COLLECTIVE R120, `(.L_x_3810) ;  /* 0x0000000078087348 */ /* 0x000fea0003c00000 */
[----:B------:R0:W1:Y:S02]  /*2470*/  SHFL.DOWN P1, R121, R119, R122, R123 ;  /* 0x0800007a77797389 */ /* 0x000064000002007b */
[----:B01----:R-:W-:Y:S01]  /*2480*/  ENDCOLLECTIVE ;  /* 0x000000000000791b */ /* 0x003fe20003800000 */
.L_x_3810:
[----:B------:R-:W-:-:S05]  /*2490*/  FADD.FTZ R93, R92, R93 ;  /* 0x0000005d5c5d7221 */ /* 0x000fca0000010000 */
[----:B------:R-:W-:Y:S02]  /*24a0*/  MOV R119, R93 ;  /* 0x0000005d00777202 */ /* 0x000fe40000000f00 */
[----:B------:R-:W-:-:S07]  /*24b0*/  MOV R95, R121 ;  /* 0x00000079005f7202 */ /* 0x000fce0000000f00 */
[----:B------:R-:W-:Y:S05]  /*24c0*/  WARPSYNC.COLLECTIVE R120, `(.L_x_3811) ;  /* 0x0000000078087348 */ /* 0x000fea0003c00000 */
[----:B------:R0:W1:Y:S02]  /*24d0*/  SHFL.DOWN P1, R121, R119, R122, R123 ;  /* 0x0800007a77797389 */ /* 0x000064000002007b */
[----:B01----:R-:W-:Y:S01]  /*24e0*/  ENDCOLLECTIVE ;  /* 0x000000000000791b */ /* 0x003fe20003800000 */
.L_x_3811:
[----:B------:R-:W-:Y:S01]  /*24f0*/  FADD.FTZ R95, R94, R95 ;  /* 0x0000005f5e5f7221 */ /* 0x000fe20000010000 */
[----:B------:R-:W-:-:S04]  /*2500*/  HFMA2.MMA R122, -RZ, RZ, 0, 5.9604644775390625e-08 ;  /* 0x00000001ff7a7435 */ /* 0x000fc800000001ff */
[----:B------:R-:W-:Y:S02]  /*2510*/  MOV R119, R95 ;  /* 0x0000005f00777202 */ /* 0x000fe40000000f00 */
[----:B------:R-:W-:-:S07]  /*2520*/  MOV R118, R121 ;  /* 0x0000007900767202 */ /* 0x000fce0000000f00 */
[----:B------:R-:W-:Y:S05]  /*2530*/  WARPSYNC.COLLECTIVE R120, `(.L_x_3812) ;  /* 0x0000000078087348 */ /* 0x000fea0003c00000 */
[----:B------:R0:W1:Y:S02]  /*2540*/  SHFL.DOWN P1, R121, R119, R122, R123 ;  /* 0x0800007a77797389 */ /* 0x000064000002007b */
[----:B01----:R-:W-:Y:S01]  /*2550*/  ENDCOLLECTIVE ;  /* 0x000000000000791b */ /* 0x003fe20003800000 */
.L_x_3812:
[----:B------:R-:W-:-:S05]  /*2560*/  FADD.FTZ R118, R93, R118 ;  /* 0x000000765d767221 */ /* 0x000fca0000010000 */
[----:B------:R-:W-:Y:S02]  /*2570*/  MOV R119, R118 ;  /* 0x0000007600777202 */ /* 0x000fe40000000f00 */
[----:B------:R-:W-:-:S07]  /*2580*/  MOV R88, R121 ;  /* 0x0000007900587202 */ /* 0x000fce0000000f00 */
[----:B------:R-:W-:Y:S05]  /*2590*/  WARPSYNC.COLLECTIVE R120, `(.L_x_3813) ;  /* 0x0000000078087348 */ /* 0x000fea0003c00000 */
[----:B------:R0:W1:Y:S02]  /*25a0*/  SHFL.DOWN P1, R121, R119, R122, R123 ;  /* 0x0800007a77797389 */ /* 0x000064000002007b */
[----:B01----:R-:W-:Y:S01]  /*25b0*/  ENDCOLLECTIVE ;  /* 0x000000000000791b */ /* 0x003fe20003800000 */
.L_x_3813:
[----:B------:R-:W-:Y:S01]  /*25c0*/  MOV R89, R121 ;  /* 0x0000007900597202 */ /* 0x000fe20000000f00 */
[----:B------:R-:W-:Y:S06]  /*25d0*/  BRA `(.L_x_3814) ;  /* 0xffffffe800bc7947 */ /* 0x000fec000383ffff */
.L_x_3815:
        /* <DEDUP_REMOVED lines=10> */
.L_x_8578:


//--------------------- .text._ZN10layer_norm13ln_bwd_kernelINS_13Kernel_traitsIf13__nv_bfloat16fS2_fjLj1536ELj1ELj1ELj4ELj8ENS_18Kernel_traits_baseILj1536EfS2_fS2_fjLj128EEEEELb0ELb1ELb0ELb1EEEvNS_9BwdParamsE --------------------------
	.section	.text._ZN10layer_norm13ln_bwd_kernelINS_13Kernel_traitsIf13__nv_bfloat16fS2_fjLj1536ELj1ELj1ELj4ELj8ENS_18Kernel_traits_baseILj1536EfS2_fS2_fjLj128EEEEELb0ELb1ELb0ELb1EEEvNS_9BwdParamsE,"ax",@progbits
	.align	128
        .global         _ZN10layer_norm13ln_bwd_kernelINS_13Kernel_traitsIf13__nv_bfloat16fS2_fjLj1536ELj1ELj1ELj4ELj8ENS_18Kernel_traits_baseILj1536EfS2_fS2_fjLj128EEEEELb0ELb1ELb0ELb1EEEvNS_9BwdParamsE
        .type           _ZN10layer_norm13ln_bwd_kernelINS_13Kernel_traitsIf13__nv_bfloat16fS2_fjLj1536ELj1ELj1ELj4ELj8ENS_18Kernel_traits_baseILj1536EfS2_fS2_fjLj128EEEEELb0ELb1ELb0ELb1EEEvNS_9BwdParamsE,@function
        .size           _ZN10layer_norm13ln_bwd_kernelINS_13Kernel_traitsIf13__nv_bfloat16fS2_fjLj1536ELj1ELj1ELj4ELj8ENS_18Kernel_traits_baseILj1536EfS2_fS2_fjLj128EEEEELb0ELb1ELb0ELb1EEEvNS_9BwdParamsE,(.L_x_8579 - _ZN10layer_norm13ln_bwd_kernelINS_13Kernel_traitsIf13__nv_bfloat16fS2_fjLj1536ELj1ELj1ELj4ELj8ENS_18Kernel_traits_baseILj1536EfS2_fS2_fjLj128EEEEELb0ELb1ELb0ELb1EEEvNS_9BwdParamsE)
        .other          _ZN10layer_norm13ln_bwd_kernelINS_13Kernel_traitsIf13__nv_bfloat16fS2_fjLj1536ELj1ELj1ELj4ELj8ENS_18Kernel_traits_baseILj1536EfS2_fS2_fjLj128EEEEELb0ELb1ELb0ELb1EEEvNS_9BwdParamsE,@"STO_CUDA_ENTRY STV_DEFAULT"
_ZN10layer_norm13ln_bwd_kernelINS_13Kernel_traitsIf13__nv_bfloat16fS2_fjLj1536ELj1ELj1ELj4ELj8ENS_18Kernel_traits_baseILj1536EfS2_fS2_fjLj128EEEEELb0ELb1ELb0ELb1EEEvNS_9BwdParamsE:
.text._ZN10layer_norm13ln_bwd_kernelINS_13Kernel_traitsIf13__nv_bfloat16fS2_fjLj1536ELj1ELj1ELj4ELj8ENS_18Kernel_traits_baseILj1536EfS2_fS2_fjLj128EEEEELb0ELb1ELb0ELb1EEEvNS_9BwdParamsE:
[----:B------:R-:W-:Y:S01]  /*0000*/  LDC R1, c[0x0][0x28] ;  /* 0x00000a00ff017b82 */ /* 0x000fe20000000800 */
[----:B------:R-:W0:Y:S07]  /*0010*/  S2R R0, SR_TID.X ;  /* 0x0000000000007919 */ /* 0x000e2e0000002100 */
[----:B------:R-:W0:Y:S01]  /*0020*/  S2UR UR4, SR_CTAID.X ;  /* 0x00000000000479c3 */ /* 0x000e220000002500 */
        /* <DEDUP_REMOVED lines=32> */
.L_x_3816:
[----:B------:R-:W-:Y:S01]  /*0230*/  SHF.L.U32 R2, R0, 0x4, RZ ;  /* 0x0000000400027819 */ /* 0x000fe200000006ff */
[----:B------:R-:W-:Y:S01]  /*0240*/  ULDC.64 UR6, c[0x0][0x260] ;  /* 0x0000980000067ab9 */ /* 0x000fe20000000a00 */
[----:B------:R-:W-:Y:S02]  /*0250*/  ULDC.64 UR8, c[0x0][0x278] ;  /* 0x00009e0000087ab9 */ /* 0x000fe40000000a00 */
[----:B------:R-:W-:-:S04]  /*0260*/  LOP3.LUT R2, R2, 0x7f0, RZ, 0xc0, !PT ;  /* 0x000007f002027812 */ /* 0x000fc800078ec0ff */
[C---:B------:R-:W-:Y:S02]  /*0270*/  IADD3 R6, P0, R2.reuse, UR6, RZ ;  /* 0x0000000602067c10 */ /* 0x040fe4000ff1e0ff */
[----:B------:R-:W-:Y:S02]  /*0280*/  IADD3 R8, P1, R2, UR8, RZ ;  /* 0x0000000802087c10 */ /* 0x000fe4000ff3e0ff */
[----:B------:R-:W-:Y:S01]  /*0290*/  IADD3.X R7, RZ, UR7, RZ, P0, !PT ;  /* 0x00000007ff077c10 */ /* 0x000fe200087fe4ff */
[----:B------:R-:W-:Y:S01]  /*02a0*/  ULDC.64 UR6, c[0x0][0x270] ;  /* 0x00009c0000067ab9 */ /* 0x000fe20000000a00 */
[----:B------:R-:W-:Y:S02]  /*02b0*/  IADD3.X R9, RZ, UR9, RZ, P1, !PT ;  /* 0x00000009ff097c10 */ /* 0x000fe40008ffe4ff */
[----:B------:R-:W-:Y:S01]  /*02c0*/  ISETP.NE.U32.AND P0, PT, RZ, UR6, PT ;  /* 0x00000006ff007c0c */ /* 0x000fe2000bf05070 */
[----:B------:R-:W-:Y:S01]  /*02d0*/  HFMA2.MMA R111, -RZ, RZ, 0, 5.9604644775390625e-08 ;  /* 0x00000001ff6f7435 */ /* 0x000fe200000001ff */
[----:B------:R-:W5:Y:S01]  /*02e0*/  LDG.E.128 R40, desc[UR4][R6.64] ;  /* 0x0000000406287981 */ /* 0x000f62000c1e1d00 */
[----:B------:R-:W-:Y:S01]  /*02f0*/  HFMA2.MMA R93, -RZ, RZ, 0, 0 ;  /* 0x00000000ff5d7435 */ /* 0x000fe200000001ff */
[----:B------:R-:W-:-:S02]  /*0300*/  ISETP.NE.AND.EX P0, PT, RZ, UR7, PT, P0 ;  /* 0x00000007ff007c0c */ /* 0x000fc4000bf05300 */
[----:B------:R-:W-:Y:S01]  /*0310*/  CS2R R2, SRZ ;  /* 0x0000000000027805 */ /* 0x000fe2000001ff00 */
[----:B------:R-:W5:Y:S01]  /*0320*/  LDG.E.128 R36, desc[UR4][R6.64+0x800] ;  /* 0x0008000406247981 */ /* 0x000f62000c1e1d00 */
[----:B------:R-:W-:Y:S02]  /*0330*/  CS2R R4, SRZ ;  /* 0x0000000000047805 */ /* 0x000fe4000001ff00 */
[----:B------:R-:W-:Y:S02]  /*0340*/  CS2R R18, SRZ ;  /* 0x0000000000127805 */ /* 0x000fe4000001ff00 */
[----:B------:R-:W-:Y:S01]  /*0350*/  CS2R R72, SRZ ;  /* 0x0000000000487805 */ /* 0x000fe2000001ff00 */
[----:B------:R0:W5:Y:S01]  /*0360*/  LDG.E.128 R32, desc[UR4][R6.64+0x1000] ;  /* 0x0010000406207981 */ /* 0x000162000c1e1d00 */
[----:B------:R-:W-:Y:S02]  /*0370*/  CS2R R10, SRZ ;  /* 0x00000000000a7805 */ /* 0x000fe4000001ff00 */
[----:B------:R-:W-:-:S02]  /*0380*/  CS2R R12, SRZ ;  /* 0x00000000000c7805 */ /* 0x000fc4000001ff00 */
[----:B------:R-:W-:Y:S01]  /*0390*/  CS2R R76, SRZ ;  /* 0x00000000004c7805 */ /* 0x000fe2000001ff00 */
[----:B------:R-:W5:Y:S01]  /*03a0*/  LDG.E.128 R28, desc[UR4][R8.64] ;  /* 0x00000004081c7981 */ /* 0x000f62000c1e1d00 */
[----:B------:R-:W-:Y:S02]  /*03b0*/  CS2R R74, SRZ ;  /* 0x00000000004a7805 */ /* 0x000fe4000001ff00 */
[----:B------:R-:W-:Y:S02]  /*03c0*/  CS2R R80, SRZ ;  /* 0x0000000000507805 */ /* 0x000fe4000001ff00 */
[----:B------:R-:W-:Y:S01]  /*03d0*/  CS2R R78, SRZ ;  /* 0x00000000004e7805 */ /* 0x000fe2000001ff00 */
[----:B------:R-:W5:Y:S01]  /*03e0*/  LDG.E.128 R24, desc[UR4][R8.64+0x800] ;  /* 0x0008000408187981 */ /* 0x000f62000c1e1d00 */
[----:B------:R-:W-:Y:S02]  /*03f0*/  CS2R R86, SRZ ;  /* 0x0000000000567805 */ /* 0x000fe4000001ff00 */
[----:B0-----:R-:W-:-:S02]  /*0400*/  CS2R R6, SRZ ;  /* 0x0000000000067805 */ /* 0x001fc4000001ff00 */
[----:B------:R-:W-:Y:S01]  /*0410*/  CS2R R82, SRZ ;  /* 0x0000000000527805 */ /* 0x000fe2000001ff00 */
[----:B------:R0:W5:Y:S01]  /*0420*/  LDG.E.128 R20, desc[UR4][R8.64+0x1000] ;  /* 0x0010000408147981 */ /* 0x000162000c1e1d00 */
[----:B------:R-:W-:Y:S02]  /*0430*/  MOV R90, RZ ;  /* 0x000000ff005a7202 */ /* 0x000fe40000000f00 */
[----:B------:R-:W-:Y:S02]  /*0440*/  CS2R R88, SRZ ;  /* 0x0000000000587805 */ /* 0x000fe4000001ff00 */
[----:B------:R-:W-:Y:S02]  /*0450*/  CS2R R14, SRZ ;  /* 0x00000000000e7805 */ /* 0x000fe4000001ff00 */
[----:B------:R-:W-:Y:S02]  /*0460*/  CS2R R16, SRZ ;  /* 0x0000000000107805 */ /* 0x000fe4000001ff00 */
[----:B0-----:R-:W-:-:S07]  /*0470*/  CS2R R8, SRZ ;  /* 0x0000000000087805 */ /* 0x001fce000001ff00 */
.L_x_3819:
[----:B------:R-:W0:Y:S01]  /*0480*/  @P0 LDC.64 R62, c[0x0][0x270] ;  /* 0x00009c00ff3e0b82 */ /* 0x000e220000000a00 */
[----:B------:R-:W-:-:S05]  /*0490*/  IMAD R64, R92, UR11, RZ ;  /* 0x0000000b5c407c24 */ /* 0x000fca000f8e02ff */
[----:B------:R-:W-:Y:S02]  /*04a0*/  SHF.R.S32.HI R65, RZ, 0x1f, R64 ;  /* 0x0000001fff417819 */ /* 0x000fe40000011440 */
[----:B------:R-:W1:Y:S02]  /*04b0*/  LDC.64 R112, c[0x0][0x250] ;  /* 0x00009400ff707b82 */ /* 0x000e640000000a00 */
[----:B------:R-:W-:Y:S02]  /*04c0*/  LEA.HI R65, R65, R64, RZ, 0x2 ;  /* 0x0000004041417211 */ /* 0x000fe400078f10ff */
[----:B------:R-:W-:-:S04]  /*04d0*/  SHF.R.S32.HI R64, RZ, 0x1f, R92 ;  /* 0x0000001fff407819 */ /* 0x000fc8000001145c */
        /* <DEDUP_REMOVED lines=8> */
[----:B------:R-:W4:Y:S01]  /*0560*/  @P0 LDG.E.U16 R110, desc[UR4][R66.64] ;  /* 0x00000004426e0981 */ /* 0x000f22000c1e1500 */
[C---:B------:R-:W-:Y:S02]  /*0570*/  IADD3 R95, R97.reuse, 0x100, RZ ;  /* 0x00000100615f7810 */ /* 0x040fe40007ffe0ff */
[----:B------:R-:W-:Y:S02]  /*0580*/  IADD3 R96, R97, 0x80, RZ ;  /* 0x0000008061607810 */ /* 0x000fe40007ffe0ff */
[----:B------:R-:W-:Y:S01]  /*0590*/  LEA R68, P2, R95, UR12, 0x4 ;  /* 0x0000000c5f447c11 */ /* 0x000fe2000f8420ff */
[--C-:B--2---:R-:W-:Y:S01]  /*05a0*/  IMAD.WIDE.U32 R100, R97, 0x8, R98.reuse ;  /* 0x0000000861647825 */ /* 0x104fe200078e0062 */
[----:B------:R-:W2:Y:S02]  /*05b0*/  LDG.E R112, desc[UR4][R112.64] ;  /* 0x0000000470707981 */ /* 0x000ea4000c1e1900 */
[----:B------:R-:W-:Y:S01]  /*05c0*/  LEA.HI.X R69, R95, UR13, RZ, 0x4, P2 ;  /* 0x0000000d5f457c11 */ /* 0x000fe200090f24ff */
[----:B------:R-:W-:-:S02]  /*05d0*/  IMAD.WIDE.U32 R102, R96, 0x8, R98 ;  /* 0x0000000860667825 */ /* 0x000fc400078e0062 */
[----:B------:R-:W4:Y:S02]  /*05e0*/  LDG.E.64 R100, desc[UR4][R100.64] ;  /* 0x0000000464647981 */ /* 0x000f24000c1e1b00 */
[----:B---3--:R-:W-:Y:S01]  /*05f0*/  IMAD.WIDE.U32 R60, R97, 0x10, R60 ;  /* 0x00000010613c7825 */ /* 0x008fe200078e003c */
[----:B------:R-:W-:Y:S01]  /*0600*/  LEA R64, P1, R96, UR12, 0x4 ;  /* 0x0000000c60407c11 */ /* 0x000fe2000f8220ff */
[----:B------:R-:W3:Y:S02]  /*0610*/  LDG.E.128 R68, desc[UR4][R68.64] ;  /* 0x0000000444447981 */ /* 0x000ee4000c1e1d00 */
[----:B------:R-:W-:Y:S02]  /*0620*/  IMAD.WIDE.U32 R98, R95, 0x8, R98 ;  /* 0x000000085f627825 */ /* 0x000fe400078e0062 */
[----:B------:R-:W3:Y:S02]  /*0630*/  LDG.E.128 R60, desc[UR4][R60.64] ;  /* 0x000000043c3c7981 */ /* 0x000ee4000c1e1d00 */
[----:B0-----:R-:W-:Y:S01]  /*0640*/  IMAD.WIDE R108, R92, 0x4, R84 ;  /* 0x000000045c6c7825 */ /* 0x001fe200078e0254 */
[----:B------:R-:W-:Y:S01]  /*0650*/  LEA.HI.X R65, R96, UR13, RZ, 0x4, P1 ;  /* 0x0000000d60417c11 */ /* 0x000fe200088f24ff */
[----:B------:R-:W3:Y:S01]  /*0660*/  LDG.E.64 R102, desc[UR4][R102.64] ;  /* 0x0000000466667981 */ /* 0x000ee2000c1e1b00 */
[----:B------:R-:W0:Y:S03]  /*0670*/  LDC.64 R84, c[0x0][0x2c8] ;  /* 0x0000b200ff547b82 */ /* 0x000e260000000a00 */
[----:B------:R1:W3:Y:S04]  /*0680*/  LDG.E R94, desc[UR4][R108.64] ;  /* 0x000000046c5e7981 */ /* 0x0002e8000c1e1900 */
[----:B------:R-:W3:Y:S04]  /*0690*/  LDG.E.64 R98, desc[UR4][R98.64] ;  /* 0x0000000462627981 */ /* 0x000ee8000c1e1b00 */
[----:B------:R-:W3:Y:S01]  /*06a0*/  LDG.E.128 R64, desc[UR4][R64.64] ;  /* 0x0000000440407981 */ /* 0x000ee2000c1e1d00 */
[----:B0-----:R-:W-:-:S04]  /*06b0*/  ISETP.NE.U32.AND P1, PT, R84, RZ, PT ;  /* 0x000000ff5400720c */ /* 0x001fc80003f25070 */
[----:B------:R-:W-:-:S13]  /*06c0*/  ISETP.NE.AND.EX P1, PT, R85, RZ, PT, P1 ;  /* 0x000000ff5500720c */ /* 0x000fda0003f25310 */
[----:B------:R-:W0:Y:S01]  /*06d0*/  @P1 LDC.64 R104, c[0x0][0x2c8] ;  /* 0x0000b200ff681b82 */ /* 0x000e220000000a00 */
[----:B------:R-:W-:-:S04]  /*06e0*/  @P1 LEA R114, P2, R96, R84, 0x4 ;  /* 0x0000005460721211 */ /* 0x000fc800078420ff */
[-C--:B------:R-:W-:Y:S02]  /*06f0*/  @P1 LEA.HI.X R115, R96, R85.reuse, RZ, 0x4, P2 ;  /* 0x0000005560731211 */ /* 0x080fe400010f24ff */
[----:B------:R-:W-:Y:S02]  /*0700*/  ISETP.NE.AND P2, PT, RZ, UR10, PT ;  /* 0x0000000aff007c0c */ /* 0x000fe4000bf45270 */
[C---:B------:R-:W-:Y:S01]  /*0710*/  @P1 LEA R106, P3, R95.reuse, R84, 0x4 ;  /* 0x000000545f6a1211 */ /* 0x040fe200078620ff */
[----:B-----5:R-:W5:Y:S01]  /*0720*/  @P1 LDG.E.128 R44, desc[UR4][R114.64] ;  /* 0x00000004722c1981 */ /* 0x020f62000c1e1d00 */
[----:B------:R-:W-:Y:S02]  /*0730*/  MOV R91, 0x3f800000 ;  /* 0x3f800000005b7802 */ /* 0x000fe40000000f00 */
[----:B------:R-:W-:Y:S02]  /*0740*/  @P1 LEA.HI.X R107, R95, R85, RZ, 0x4, P3 ;  /* 0x000000555f6b1211 */ /* 0x000fe400018f24ff */
[----:B------:R-:W-:-:S03]  /*0750*/  LOP3.LUT P4, RZ, R111, 0xff, RZ, 0xc0, !PT ;  /* 0x000000ff6fff7812 */ /* 0x000fc6000788c0ff */
[----:B------:R-:W5:Y:S01]  /*0760*/  @P1 LDG.E.128 R48, desc[UR4][R106.64] ;  /* 0x000000046a301981 */ /* 0x000f62000c1e1d00 */
[----:B0-----:R-:W-:-:S05]  /*0770*/  @P1 IMAD.WIDE.U32 R116, R97, 0x10, R104 ;  /* 0x0000001061741825 */ /* 0x001fca00078e0068 */
[----:B------:R0:W5:Y:S01]  /*0780*/  @P1 LDG.E.128 R52, desc[UR4][R116.64] ;  /* 0x0000000474341981 */ /* 0x000162000c1e1d00 */
[----:B------:R-:W-:Y:S01]  /*0790*/  UMOV UR6, 0xffffffff ;  /* 0xffffffff00067882 */ /* 0x000fe20000000000 */
[----:B------:R-:W-:Y:S02]  /*07a0*/  LOP3.LUT P1, RZ, R0, 0x1f, RZ, 0xc0, !PT ;  /* 0x0000001f00ff7812 */ /* 0x000fe4000782c0ff */
[----:B--2---:R-:W-:Y:S01]  /*07b0*/  FSEL R112, R112, RZ, !P2 ;  /* 0x000000ff70707208 */ /* 0x004fe20005000000 */
[----:B----4-:R-:W-:Y:S01]  /*07c0*/  @P0 IMAD.U32 R91, R110, 0x10000, RZ ;  /* 0x000100006e5b0824 */ /* 0x010fe200078e00ff */
[----:B------:R-:W-:Y:S02]  /*07d0*/  MOV R104, R100 ;  /* 0x0000006400687202 */ /* 0x000fe40000000f00 */
[----:B-1----:R-:W-:Y:S01]  /*07e0*/  SHF.R.U64 R108, R100, 0x10, R101 ;  /* 0x00000010646c7819 */ /* 0x002fe20000001265 */
[C---:B---3--:R-:W-:Y:S01]  /*07f0*/  FADD.FTZ R105, -R112.reuse, R70 ;  /* 0x0000004670697221 */ /* 0x048fe20000010100 */
[C---:B------:R-:W-:Y:S01]  /*0800*/  FADD.FTZ R113, -R112.reuse, R60 ;  /* 0x0000003c70717221 */ /* 0x040fe20000010100 */
[C---:B------:R-:W-:Y:S01]  /*0810*/  FADD.FTZ R121, -R112.reuse, R63 ;  /* 0x0000003f70797221 */ /* 0x040fe20000010100 */
[C---:B------:R-:W-:Y:S01]  /*0820*/  FADD.FTZ R63, -R112.reuse, R71 ;  /* 0x00000047703f7221 */ /* 0x040fe20000010100 */
[----:B------:R-:W-:Y:S01]  /*0830*/  FADD.FTZ R119, -R112, R62 ;  /* 0x0000003e70777221 */ /* 0x000fe20000010100 */
[----:B------:R-:W-:-:S02]  /*0840*/  SHF.L.U32 R71, R104, 0x10, RZ ;  /* 0x0000001068477819 */ /* 0x000fc400000006ff */
[----:B------:R-:W-:Y:S02]  /*0850*/  MOV R111, R101 ;  /* 0x00000065006f7202 */ /* 0x000fe40000000f00 */
[----:B------:R-:W-:Y:S01]  /*0860*/  SHF.R.U32.HI R110, RZ, 0x10, R101 ;  /* 0x00000010ff6e7819 */ /* 0x000fe20000011665 */
[----:B------:R-:W-:Y:S01]  /*0870*/  FMUL.FTZ R70, R94, R113 ;  /* 0x000000715e467220 */ /* 0x000fe20000410000 */
[----:B------:R-:W-:Y:S02]  /*0880*/  MOV R62, R102 ;  /* 0x00000066003e7202 */ /* 0x000fe40000000f00 */
[--C-:B------:R-:W-:Y:S02]  /*0890*/  SHF.R.U64 R100, R102, 0x10, R103.reuse ;  /* 0x0000001066647819 */ /* 0x100fe40000001267 */
[----:B------:R-:W-:Y:S02]  /*08a0*/  MOV R101, R103 ;  /* 0x0000006700657202 */ /* 0x000fe40000000f00 */
[----:B------:R-:W-:Y:S01]  /*08b0*/  SHF.R.U32.HI R102, RZ, 0x10, R103 ;  /* 0x00000010ff667819 */ /* 0x000fe20000011667 */
[----:B0-----:R-:W-:Y:S01]  /*08c0*/  FADD.FTZ R117, -R112, R61 ;  /* 0x0000003d70757221 */ /* 0x001fe20000010100 */
[----:B------:R-:W-:Y:S01]  /*08d0*/  MOV R103, R98 ;  /* 0x0000006200677202 */ /* 0x000fe20000000f00 */
[----:B------:R-:W-:Y:S01]  /*08e0*/  FADD.FTZ R90, R71, R90 ;  /* 0x0000005a475a7221 */ /* 0x000fe20000010000 */
[----:B------:R-:W-:Y:S01]  /*08f0*/  SHF.R.U64 R98, R98, 0x10, R99 ;  /* 0x0000001062627819 */ /* 0x000fe20000001263 */
[----:B------:R-:W-:Y:S01]  /*0900*/  FFMA.FTZ R93, R70, R71, R93 ;  /* 0x00000047465d7223 */ /* 0x000fe2000001005d */
[----:B------:R-:W-:Y:S01]  /*0910*/  MOV R106, R99 ;  /* 0x00000063006a7202 */ /* 0x000fe20000000f00 */
[----:B------:R-:W-:Y:S01]  /*0920*/  FMUL.FTZ R71, R40, R71 ;  /* 0x0000004728477220 */ /* 0x000fe20000410000 */
[----:B------:R-:W-:-:S02]  /*0930*/  SHF.R.U32.HI R99, RZ, 0x10, R99 ;  /* 0x00000010ff637819 */ /* 0x000fc40000011663 */
[----:B------:R-:W-:Y:S01]  /*0940*/  SHF.L.U32 R108, R108, 0x10, RZ ;  /* 0x000000106c6c7819 */ /* 0x000fe200000006ff */
[----:B------:R-:W-:Y:S01]  /*0950*/  FADD.FTZ R115, -R112, R65 ;  /* 0x0000004170737221 */ /* 0x000fe20000010100 */
[----:B------:R-:W-:Y:S01]  /*0960*/  FMUL.FTZ R122, R94, R117 ;  /* 0x000000755e7a7220 */ /* 0x000fe20000410000 */
[----:B------:R-:W-:Y:S01]  /*0970*/  FADD.FTZ R65, -R112, R66 ;  /* 0x0000004270417221 */ /* 0x000fe20000010100 */
[----:B------:R-:W-:Y:S02]  /*0980*/  IMAD.U32 R111, R111, 0x10000, RZ ;  /* 0x000100006f6f7824 */ /* 0x000fe400078e00ff */
[----:B------:R-:W-:Y:S01]  /*0990*/  FMUL.FTZ R120, R94, R119 ;  /* 0x000000775e787220 */ /* 0x000fe20000410000 */
[----:B------:R-:W-:Y:S01]  /*09a0*/  SHF.L.U32 R117, R62, 0x10, RZ ;  /* 0x000000103e757819 */ /* 0x000fe200000006ff */
[-C--:B------:R-:W-:Y:S01]  /*09b0*/  FMUL.FTZ R113, R41, R108.reuse ;  /* 0x0000006c29717220 */ /* 0x080fe20000410000 */
[----:B------:R-:W-:Y:S02]  /*09c0*/  IMAD.U32 R62, R99, 0x10000, RZ ;  /* 0x00010000633e7824 */ /* 0x000fe400078e00ff */
        /* <DEDUP_REMOVED lines=11> */
[----:B------:R-:W-:Y:S01]  /*0a80*/  FADD.FTZ R67, -R112, R67 ;  /* 0x0000004370437221 */ /* 0x000fe20000010100 */
[----:B------:R-:W-:Y:S01]  /*0a90*/  FMUL.FTZ R104, R43, R110 ;  /* 0x0000006e2b687220 */ /* 0x000fe20000410000 */
[----:B------:R-:W-:Y:S01]  /*0aa0*/  FADD.FTZ R65, R66, R111 ;  /* 0x0000006f42417221 */ /* 0x000fe20000010000 */
[----:B------:R-:W-:Y:S01]  /*0ab0*/  FADD.FTZ R109, -R112, R64 ;  /* 0x00000040706d7221 */ /* 0x000fe20000010100 */
[----:B------:R-:W-:Y:S01]  /*0ac0*/  FMUL.FTZ R114, R94, R121 ;  /* 0x000000795e727220 */ /* 0x000fe20000410000 */
[----:B------:R-:W-:Y:S01]  /*0ad0*/  FFMA.FTZ R99, R120, R111, R99 ;  /* 0x0000006f78637223 */ /* 0x000fe20000010063 */
[C---:B------:R-:W-:Y:S01]  /*0ae0*/  FADD.FTZ R107, -R112.reuse, R68 ;  /* 0x00000044706b7221 */ /* 0x040fe20000010100 */
[----:B------:R-:W-:Y:S01]  /*0af0*/  FADD.FTZ R69, -R112, R69 ;  /* 0x0000004570457221 */ /* 0x000fe20000010100 */
[----:B------:R-:W-:Y:S01]  /*0b00*/  SHF.L.U32 R100, R100, 0x10, RZ ;  /* 0x0000001064647819 */ /* 0x000fe200000006ff */
[----:B------:R-:W-:Y:S01]  /*0b10*/  FMUL.FTZ R116, R94, R115 ;  /* 0x000000735e747220 */ /* 0x000fe20000410000 */
[----:B------:R-:W-:Y:S01]  /*0b20*/  FMUL.FTZ R115, R36, R117 ;  /* 0x0000007524737220 */ /* 0x000fe20000410000 */
[C---:B------:R-:W-:Y:S01]  /*0b30*/  FMUL.FTZ R112, R94.reuse, R67 ;  /* 0x000000435e707220 */ /* 0x040fe20000410000 */
[----:B------:R-:W-:Y:S01]  /*0b40*/  FADD.FTZ R66, R65, R104 ;  /* 0x0000006841427221 */ /* 0x000fe20000010000 */
        /* <DEDUP_REMOVED lines=8> */
[----:B------:R-:W-:Y:S01]  /*0bd0*/  SHF.L.U32 R102, R102, 0x10, RZ ;  /* 0x0000001066667819 */ /* 0x000fe200000006ff */
[----:B------:R-:W-:Y:S01]  /*0be0*/  FADD.FTZ R80, R117, R80 ;  /* 0x0000005075507221 */ /* 0x000fe20000010000 */
[----:B------:R-:W-:Y:S01]  /*0bf0*/  FFMA.FTZ R81, R118, R117, R81 ;  /* 0x0000007576517223 */ /* 0x000fe20000010051 */
[----:B------:R-:W-:Y:S01]  /*0c00*/  FMUL.FTZ R117, R38, R119 ;  /* 0x0000007726757220 */ /* 0x000fe20000410000 */
[----:B------:R-:W-:Y:S01]  /*0c10*/  FADD.FTZ R66, R65, R110 ;  /* 0x0000006e41427221 */ /* 0x000fe20000010000 */
[----:B------:R-:W-:Y:S01]  /*0c20*/  SHF.L.U32 R101, R103, 0x10, RZ ;  /* 0x0000001067657819 */ /* 0x000fe200000006ff */
[----:B------:R-:W-:Y:S01]  /*0c30*/  FFMA.FTZ R67, R116, R110, R67 ;  /* 0x0000006e74437223 */ /* 0x000fe20000010043 */
[----:B------:R-:W-:Y:S01]  /*0c40*/  SHF.L.U32 R64, R98, 0x10, RZ ;  /* 0x0000001062407819 */ /* 0x000fe200000006ff */
[----:B------:R-:W-:Y:S01]  /*0c50*/  FMUL.FTZ R107, R94, R107 ;  /* 0x0000006b5e6b7220 */ /* 0x000fe20000410000 */
[----:B------:R-:W-:Y:S01]  /*0c60*/  SHF.L.U32 R103, R106, 0x10, RZ ;  /* 0x000000106a677819 */ /* 0x000fe200000006ff */
        /* <DEDUP_REMOVED lines=12> */
[----:B------:R-:W-:-:S02]  /*0d30*/  FADD.FTZ R78, R100, R78 ;  /* 0x0000004e644e7221 */ /* 0x000fc40000010000 */
[----:B------:R-:W-:Y:S01]  /*0d40*/  FADD.FTZ R64, R64, R99 ;  /* 0x0000006340407221 */ /* 0x000fe20000010000 */
[----:B------:R-:W-:Y:S01]  /*0d50*/  FFMA.FTZ R65, R107, R99, R66 ;  /* 0x000000636b417223 */ /* 0x000fe20000010042 */
[----:B------:R-:W-:Y:S01]  /*0d60*/  FFMA.FTZ R79, R116, R100, R79 ;  /* 0x00000064744f7223 */ /* 0x000fe2000001004f */
[----:B------:R-:W-:Y:S01]  /*0d70*/  FMUL.FTZ R105, R94, R105 ;  /* 0x000000695e697220 */ /* 0x000fe20000410000 */
[----:B------:R-:W-:Y:S01]  /*0d80*/  FADD.FTZ R74, R102, R74 ;  /* 0x0000004a664a7221 */ /* 0x000fe20000010000 */
[----:B------:R-:W-:Y:S01]  /*0d90*/  FFMA.FTZ R75, R112, R102, R75 ;  /* 0x00000066704b7223 */ /* 0x000fe2000001004b */
[----:B------:R-:W-:Y:S01]  /*0da0*/  FMUL.FTZ R100, R94, R63 ;  /* 0x0000003f5e647220 */ /* 0x000fe20000410000 */
[----:B------:R-:W-:Y:S01]  /*0db0*/  FMUL.FTZ R102, R34, R103 ;  /* 0x0000006722667220 */ /* 0x000fe20000410000 */
[----:B------:R-:W-:Y:S01]  /*0dc0*/  FADD.FTZ R63, R64, R101 ;  /* 0x00000065403f7221 */ /* 0x000fe20000010000 */
[----:B------:R-:W-:Y:S01]  /*0dd0*/  SHF.R.U32.HI R60, RZ, 0x5, R0 ;  /* 0x00000005ff3c7819 */ /* 0x000fe20000011600 */
[----:B------:R-:W-:Y:S01]  /*0de0*/  FFMA.FTZ R64, R98, R101, R65 ;  /* 0x0000006562407223 */ /* 0x000fe20000010041 */
[----:B------:R-:W-:Y:S01]  /*0df0*/  FADD.FTZ R10, R103, R10 ;  /* 0x0000000a670a7221 */ /* 0x000fe20000010000 */
[----:B------:R-:W-:Y:S01]  /*0e00*/  FFMA.FTZ R14, R105, R103, R14 ;  /* 0x00000067690e7223 */ /* 0x000fe2000001000e */
[----:B------:R-:W-:Y:S01]  /*0e10*/  FADD.FTZ R11, R62, R11 ;  /* 0x0000000b3e0b7221 */ /* 0x000fe20000010000 */
[-C--:B------:R-:W-:Y:S01]  /*0e20*/  FFMA.FTZ R15, R100, R62.reuse, R15 ;  /* 0x0000003e640f7223 */ /* 0x080fe2000001000f */
[----:B------:R-:W-:Y:S01]  /*0e30*/  FMUL.FTZ R103, R35, R62 ;  /* 0x0000003e23677220 */ /* 0x000fe20000410000 */
[----:B------:R-:W-:Y:S01]  /*0e40*/  FADD.FTZ R62, R63, R102 ;  /* 0x000000663f3e7221 */ /* 0x000fe20000010000 */
[----:B------:R-:W-:Y:S01]  /*0e50*/  LOP3.LUT R61, R60, 0x7fffffc, RZ, 0xc0, !PT ;  /* 0x07fffffc3c3d7812 */ /* 0x000fe200078ec0ff */
[----:B------:R-:W-:Y:S01]  /*0e60*/  FFMA.FTZ R63, R105, R102, R64 ;  /* 0x00000066693f7223 */ /* 0x000fe20000010040 */
[----:B------:R-:W-:Y:S01]  /*0e70*/  FADD.FTZ R76, R119, R76 ;  /* 0x0000004c774c7221 */ /* 0x000fe20000010000 */
[----:B------:R-:W-:Y:S01]  /*0e80*/  FFMA.FTZ R77, R108, R119, R77 ;  /* 0x000000776c4d7223 */ /* 0x000fe2000001004d */
[----:B------:R-:W-:Y:S01]  /*0e90*/  @!P4 IADD3 R61, R61, 0x4, RZ ;  /* 0x000000043d3dc810 */ /* 0x000fe20007ffe0ff */
        /* <DEDUP_REMOVED lines=21> */
.L_x_3830:
[----:B------:R-:W3:Y:S01]  /*0ff0*/  S2R R65, SR_CgaCtaId ;  /* 0x0000000000417919 */ /* 0x000ee20000008800 */
[----:B------:R-:W-:Y:S01]  /*1000*/  @!P1 LOP3.LUT R60, R60, 0x3, RZ, 0xc0, !PT ;  /* 0x000000033c3c9812 */ /* 0x000fe200078ec0ff */
[----:B0-2---:R-:W-:Y:S01]  /*1010*/  FADD.FTZ R69, R69, R62 ;  /* 0x0000003e45457221 */ /* 0x005fe20000010000 */
[----:B------:R-:W-:Y:S01]  /*1020*/  MOV R64, 0x400 ;  /* 0x0000040000407802 */ /* 0x000fe20000000f00 */
[----:B-1----:R-:W-:Y:S01]  /*1030*/  FADD.FTZ R68, R68, R63 ;  /* 0x0000003f44447221 */ /* 0x002fe20000010000 */
[----:B------:R-:W-:Y:S01]  /*1040*/  @!P1 IADD3 R60, R61, R60, RZ ;  /* 0x0000003c3d3c9210 */ /* 0x000fe20007ffe0ff */
[----:B------:R-:W-:Y:S05]  /*1050*/  WARPSYNC.ALL ;  /* 0x0000000000007948 */ /* 0x000fea0003800000 */
[----:B------:R-:W-:-:S04]  /*1060*/  ISETP.NE.U32.AND P3, PT, RZ, UR16, PT ;  /* 0x00000010ff007c0c */ /* 0x000fc8000bf65070 */
[----:B------:R-:W-:Y:S02]  /*1070*/  ISETP.NE.AND.EX P3, PT, RZ, UR17, PT, P3 ;  /* 0x00000011ff007c0c */ /* 0x000fe4000bf65330 */
[----:B---3--:R-:W-:-:S04]  /*1080*/  LEA R64, R65, R64, 0x18 ;  /* 0x0000004041407211 */ /* 0x008fc800078ec0ff */
[-C--:B------:R-:W-:Y:S02]  /*1090*/  @!P1 LEA R109, R60, R64.reuse, 0x3 ;  /* 0x000000403c6d9211 */ /* 0x080fe400078e18ff */
[----:B------:R-:W-:-:S03]  /*10a0*/  LEA R119, R61, R64, 0x3 ;  /* 0x000000403d777211 */ /* 0x000fc600078e18ff */
[----:B------:R0:W-:Y:S01]  /*10b0*/  @!P1 STS.64 [R109+0x1800], R68 ;  /* 0x001800446d009388 */ /* 0x0001e20000000a00 */
[----:B------:R-:W-:Y:S01]  /*10c0*/  BAR.SYNC.DEFER_BLOCKING 0x0 ;  /* 0x0000000000007b1d */ /* 0x000fe20000010000 */
[----:B------:R-:W-:-:S04]  /*10d0*/  ISETP.NE.U32.AND P1, PT, R84, RZ, PT ;  /* 0x000000ff5400720c */ /* 0x000fc80003f25070 */
[----:B------:R-:W-:Y:S02]  /*10e0*/  ISETP.NE.AND.EX P1, PT, R85, RZ, PT, P1 ;  /* 0x000000ff5500720c */ /* 0x000fe40003f25310 */
[----:B0-----:R-:W-:Y:S01]  /*10f0*/  LEA R68, P5, R97, UR18, 0x3 ;  /* 0x0000001261447c11 */ /* 0x001fe2000f8a18ff */
        /* <DEDUP_REMOVED lines=25> */
[----:B------:R-:W-:Y:S01]  /*1290*/  ISETP.NE.AND.EX P2, PT, RZ, UR17, PT, P2 ;  /* 0x00000011ff007c0c */ /* 0x000fe2000bf45320 */
[C---:B------:R-:W-:Y:S01]  /*12a0*/  FMUL.FTZ R63, R94.reuse, R63 ;  /* 0x0000003f5e3f7220 */ /* 0x040fe20000410000 */
[----:B-----5:R-:W-:Y:S01]  /*12b0*/  @P1 FADD.FTZ R114, R55, R114 ;  /* 0x0000007237721221 */ /* 0x020fe20000010000 */
[----:B------:R-:W-:Y:S01]  /*12c0*/  @P1 FADD.FTZ R62, R53, R62 ;  /* 0x0000003e353e1221 */ /* 0x000fe20000010000 */
[----:B------:R-:W-:Y:S01]  /*12d0*/  FMUL.FTZ R69, R94, R69 ;  /* 0x000000455e457220 */ /* 0x000fe20000410000 */
[----:B------:R-:W-:Y:S01]  /*12e0*/  @P1 FADD.FTZ R63, R54, R63 ;  /* 0x0000003f363f1221 */ /* 0x000fe20000010000 */
[-C--:B------:R-:W-:Y:S01]  /*12f0*/  FMUL.FTZ R111, R114, R91.reuse ;  /* 0x0000005b726f7220 */ /* 0x080fe20000410000 */
[-C--:B------:R-:W-:Y:S01]  /*1300*/  FMUL.FTZ R85, R62, R91.reuse ;  /* 0x0000005b3e557220 */ /* 0x080fe20000410000 */
[----:B------:R-:W-:Y:S01]  /*1310*/  @P1 FADD.FTZ R69, R52, R69 ;  /* 0x0000004534451221 */ /* 0x000fe20000010000 */
[----:B------:R-:W-:Y:S01]  /*1320*/  FMUL.FTZ R104, R63, R91 ;  /* 0x0000005b3f687220 */ /* 0x000fe20000410000 */
[----:B------:R-:W-:Y:S01]  /*1330*/  FMUL.FTZ R61, R31, R111 ;  /* 0x0000006f1f3d7220 */ /* 0x000fe20000410000 */
[----:B------:R-:W-:Y:S01]  /*1340*/  FMUL.FTZ R60, R29, R85 ;  /* 0x000000551d3c7220 */ /* 0x000fe20000410000 */
[----:B------:R-:W-:Y:S01]  /*1350*/  FMUL.FTZ R113, R69, R91 ;  /* 0x0000005b45717220 */ /* 0x000fe20000410000 */
[----:B------:R-:W-:Y:S01]  /*1360*/  FMUL.FTZ R67, R30, R104 ;  /* 0x000000681e437220 */ /* 0x000fe20000410000 */
[----:B------:R-:W1:Y:S01]  /*1370*/  @P2 LDC.64 R70, c[0x0][0x308] ;  /* 0x0000c200ff462b82 */ /* 0x000e620000000a00 */
[-CC-:B------:R-:W-:Y:S01]  /*1380*/  FFMA.FTZ R119, R116, R84.reuse, R109.reuse ;  /* 0x0000005474777223 */ /* 0x180fe2000001006d */
[----:B------:R-:W2:Y:S01]  /*1390*/  F2F.BF16.F32 R61, R61 ;  /* 0x0000003d003d7304 */ /* 0x000ea20000202000 */
[----:B------:R-:W-:Y:S01]  /*13a0*/  FMUL.FTZ R121, R28, R113 ;  /* 0x000000711c797220 */ /* 0x000fe20000410000 */
[-C--:B------:R-:W-:Y:S01]  /*13b0*/  FFMA.FTZ R108, R108, R84.reuse, R109 ;  /* 0x000000546c6c7223 */ /* 0x080fe2000001006d */
[----:B------:R-:W-:Y:S01]  /*13c0*/  FADD.FTZ R123, R110, -R119 ;  /* 0x800000776e7b7221 */ /* 0x000fe20000010000 */
[----:B------:R-:W-:Y:S01]  /*13d0*/  FFMA.FTZ R118, R118, R84, R109 ;  /* 0x0000005476767223 */ /* 0x000fe2000001006d */
[----:B0-----:R-:W-:-:S04]  /*13e0*/  IMAD.WIDE.U32 R64, R97, 0x8, R64 ;  /* 0x0000000861407825 */ /* 0x001fc800078e0040 */
[----:B------:R-:W-:Y:S01]  /*13f0*/  FADD.FTZ R119, R117, -R108 ;  /* 0x8000006c75777221 */ /* 0x000fe20000010000 */
[----:B------:R-:W-:Y:S01]  /*1400*/  FFMA.FTZ R117, R112, R84, R109 ;  /* 0x0000005470757223 */ /* 0x000fe2000001006d */
[----:B------:R-:W0:Y:S01]  /*1410*/  F2F.BF16.F32 R60, R60 ;  /* 0x0000003c003c7304 */ /* 0x000e220000202000 */
[----:B------:R-:W-:Y:S02]  /*1420*/  FADD.FTZ R115, R115, -R118 ;  /* 0x8000007673737221 */ /* 0x000fe40000010000 */
[----:B------:R-:W-:Y:S01]  /*1430*/  FADD.FTZ R117, R106, -R117 ;  /* 0x800000756a757221 */ /* 0x000fe20000010000 */
[----:B------:R-:W-:Y:S01]  /*1440*/  FMUL.FTZ R106, R94, R123 ;  /* 0x0000007b5e6a7220 */ /* 0x000fe20000410000 */
[----:B------:R-:W3:Y:S01]  /*1450*/  LDG.E.64 R64, desc[UR4][R64.64] ;  /* 0x0000000440407981 */ /* 0x000ee2000c1e1b00 */
[----:B--2---:R-:W-:Y:S02]  /*1460*/  SHF.L.U32 R66, R61, 0x10, RZ ;  /* 0x000000103d427819 */ /* 0x004fe400000006ff */
[----:B------:R-:W2:Y:S01]  /*1470*/  F2F.BF16.F32 R67, R67 ;  /* 0x0000004300437304 */ /* 0x000ea20000202000 */
[----:B-1----:R-:W-:-:S07]  /*1480*/  @P2 IMAD.WIDE.U32 R70, R97, 0x10, R70 ;  /* 0x0000001061462825 */ /* 0x002fce00078e0046 */
[----:B------:R-:W1:Y:S01]  /*1490*/  F2F.BF16.F32 R121, R121 ;  /* 0x0000007900797304 */ /* 0x000e620000202000 */
[----:B------:R-:W-:Y:S01]  /*14a0*/  FMUL.FTZ R120, R94, R117 ;  /* 0x000000755e787220 */ /* 0x000fe20000410000 */
[----:B0-----:R-:W-:-:S04]  /*14b0*/  IMAD.WIDE.U32 R60, R60, 0x10000, RZ ;  /* 0x000100003c3c7825 */ /* 0x001fc800078e00ff */
[----:B------:R-:W-:Y:S01]  /*14c0*/  @P1 FADD.FTZ R106, R45, R106 ;  /* 0x0000006a2d6a1221 */ /* 0x000fe20000010000 */
[----:B--2---:R-:W-:Y:S01]  /*14d0*/  LOP3.LUT R67, R61, R66, R67, 0xfe, !PT ;  /* 0x000000423d437212 */ /* 0x004fe200078efe43 */
[----:B------:R-:W-:Y:S01]  /*14e0*/  @P1 FADD.FTZ R120, R47, R120 ;  /* 0x000000782f781221 */ /* 0x000fe20000010000 */
[----:B------:R-:W-:Y:S01]  /*14f0*/  SEL R61, R62, R57, P3 ;  /* 0x000000393e3d7207 */ /* 0x000fe20001800000 */
[----:B------:R-:W-:Y:S01]  /*1500*/  FMUL.FTZ R108, R106, R91 ;  /* 0x0000005b6a6c7220 */ /* 0x000fe20000410000 */
[----:B------:R-:W-:Y:S02]  /*1510*/  SEL R62, R63, R58, P3 ;  /* 0x0000003a3f3e7207 */ /* 0x000fe40001800000 */
[----:B------:R-:W-:Y:S02]  /*1520*/  SEL R63, R114, R59, P3 ;  /* 0x0000003b723f7207 */ /* 0x000fe40001800000 */
[----:B-1----:R-:W-:Y:S02]  /*1530*/  LOP3.LUT R66, R60, R121, RZ, 0xfc, !PT ;  /* 0x000000793c427212 */ /* 0x002fe400078efcff */
[----:B------:R-:W-:-:S02]  /*1540*/  SEL R60, R69, R56, P3 ;  /* 0x00000038453c7207 */ /* 0x000fc40001800000 */
[----:B------:R-:W-:Y:S01]  /*1550*/  LEA.HI.X R69, R97, UR19, RZ, 0x3, P5 ;  /* 0x0000001361457c11 */ /* 0x000fe2000a8f1cff */
[----:B------:R-:W-:Y:S02]  /*1560*/  FMUL.FTZ R97, R94, R119 ;  /* 0x000000775e617220 */ /* 0x000fe40000410000 */
[----:B------:R0:W-:Y:S01]  /*1570*/  @P2 STG.E.128 desc[UR4][R70.64], R60 ;  /* 0x0000003c46002986 */ /* 0x0001e2000c101d04 */
[----:B------:R-:W-:Y:S01]  /*1580*/  FMUL.FTZ R119, R120, R91 ;  /* 0x0000005b78777220 */ /* 0x000fe20000410000 */
[----:B------:R-:W-:Y:S01]  /*1590*/  @P1 FADD.FTZ R97, R46, R97 ;  /* 0x000000612e611221 */ /* 0x000fe20000010000 */
[----:B------:R-:W-:-:S03]  /*15a0*/  FMUL.FTZ R116, R25, R108 ;  /* 0x0000006c19747220 */ /* 0x000fc60000410000 */
[----:B------:R-:W-:Y:S01]  /*15b0*/  FMUL.FTZ R110, R97, R91 ;  /* 0x0000005b616e7220 */ /* 0x000fe20000410000 */
[----:B0-----:R-:W-:Y:S01]  /*15c0*/  FMUL.FTZ R61, R94, R115 ;  /* 0x000000735e3d7220 */ /* 0x001fe20000410000 */
[----:B------:R-:W-:-:S03]  /*15d0*/  FMUL.FTZ R115, R27, R119 ;  /* 0x000000771b737220 */ /* 0x000fc60000410000 */
[----:B------:R-:W-:Y:S01]  /*15e0*/  @P1 FADD.FTZ R61, R44, R61 ;  /* 0x0000003d2c3d1221 */ /* 0x000fe20000010000 */
[----:B------:R-:W-:-:S03]  /*15f0*/  FMUL.FTZ R121, R26, R110 ;  /* 0x0000006e1a797220 */ /* 0x000fc60000410000 */
[----:B------:R-:W-:Y:S01]  /*1600*/  FMUL.FTZ R112, R61, R91 ;  /* 0x0000005b3d707220 */ /* 0x000fe20000410000 */
[----:B------:R-:W0:Y:S01]  /*1610*/  F2F.BF16.F32 R116, R116 ;  /* 0x0000007400747304 */ /* 0x000e220000202000 */
[----:B------:R-:W-:Y:S02]  /*1620*/  SHF.L.U32 R114, R96, 0x3, RZ ;  /* 0x0000000360727819 */ /* 0x000fe400000006ff */
[----:B------:R-:W-:Y:S01]  /*1630*/  FMUL.FTZ R123, R24, R112 ;  /* 0x00000070187b7220 */ /* 0x000fe20000410000 */
[----:B------:R-:W-:-:S04]  /*1640*/  SHF.R.U32.HI R118, RZ, 0x1d, R96 ;  /* 0x0000001dff767819 */ /* 0x000fc80000011660 */
[----:B------:R-:W1:Y:S01]  /*1650*/  F2F.BF16.F32 R115, R115 ;  /* 0x0000007300737304 */ /* 0x000e620000202000 */
[----:B------:R-:W-:Y:S01]  /*1660*/  IADD3 R70, P5, R114, UR20, RZ ;  /* 0x0000001472467c10 */ /* 0x000fe2000ffbe0ff */
[----:B------:R2:W-:Y:S06]  /*1670*/  STG.E.64 desc[UR4][R68.64], R66 ;  /* 0x0000004244007986 */ /* 0x0005ec000c101b04 */
[----:B------:R-:W4:Y:S01]  /*1680*/  F2F.BF16.F32 R121, R121 ;  /* 0x0000007900797304 */ /* 0x000f220000202000 */
[----:B------:R-:W-:-:S07]  /*1690*/  IADD3.X R71, R118, UR21, RZ, P5, !PT ;  /* 0x0000001576477c10 */ /* 0x000fce000affe4ff */
[----:B------:R-:W4:Y:S01]  /*16a0*/  F2F.BF16.F32 R123, R123 ;  /* 0x0000007b007b7304 */ /* 0x000f220000202000 */
[----:B--2---:R-:W-:Y:S01]  /*16b0*/  @P2 LEA R68, P5, R96, UR16, 0x4 ;  /* 0x0000001060442c11 */ /* 0x004fe2000f8a20ff */
[----:B------:R-:W2:Y:S01]  /*16c0*/  LDG.E.64 R66, desc[UR4][R70.64] ;  /* 0x0000000446427981 */ /* 0x000ea2000c1e1b00 */
[----:B------:R-:W-:Y:S01]  /*16d0*/  SEL R63, R120, R59, P3 ;  /* 0x0000003b783f7207 */ /* 0x000fe20001800000 */
[----:B0-----:R-:W-:Y:S01]  /*16e0*/  IMAD.WIDE.U32 R116, R116, 0x10000, RZ ;  /* 0x0001000074747825 */ /* 0x001fe200078e00ff */
[----:B------:R-:W-:Y:S02]  /*16f0*/  SHF.L.U32 R120, R95, 0x3, RZ ;  /* 0x000000035f787819 */ /* 0x000fe400000006ff */
[----:B------:R-:W-:Y:S02]  /*1700*/  @P2 LEA.HI.X R69, R96, UR17, RZ, 0x4, P5 ;  /* 0x0000001160452c11 */ /* 0x000fe4000a8f24ff */
[----:B------:R-:W-:Y:S02]  /*1710*/  SEL R60, R61, R56, P3 ;  /* 0x000000383d3c7207 */ /* 0x000fe40001800000 */
[----:B-1----:R-:W-:-:S02]  /*1720*/  SHF.L.U32 R115, R115, 0x10, RZ ;  /* 0x0000001073737819 */ /* 0x002fc400000006ff */
[----:B------:R-:W-:Y:S02]  /*1730*/  SEL R61, R106, R57, P3 ;  /* 0x000000396a3d7207 */ /* 0x000fe40001800000 */
[----:B------:R-:W-:Y:S02]  /*1740*/  IADD3 R114, P5, R114, UR18, RZ ;  /* 0x0000001272727c10 */ /* 0x000fe4000ffbe0ff */
[----:B------:R-:W-:Y:S02]  /*1750*/  SHF.R.U32.HI R106, RZ, 0x1d, R95 ;  /* 0x0000001dff6a7819 */ /* 0x000fe4000001165f */
[----:B------:R-:W-:Y:S02]  /*1760*/  IADD3 R96, P6, R120, UR20, RZ ;  /* 0x0000001478607c10 */ /* 0x000fe4000ffde0ff */
[----:B------:R-:W-:Y:S02]  /*1770*/  SEL R62, R97, R58, P3 ;  /* 0x0000003a613e7207 */ /* 0x000fe40001800000 */
[----:B----4-:R-:W-:-:S02]  /*1780*/  LOP3.LUT R117, R117, R115, R121, 0xfe, !PT ;  /* 0x0000007375757212 */ /* 0x010fc400078efe79 */
[----:B------:R-:W-:Y:S02]  /*1790*/  IADD3.X R115, R118, UR19, RZ, P5, !PT ;  /* 0x0000001376737c10 */ /* 0x000fe4000affe4ff */
[----:B------:R-:W-:Y:S02]  /*17a0*/  LOP3.LUT R116, R116, R123, RZ, 0xfc, !PT ;  /* 0x0000007b74747212 */ /* 0x000fe400078efcff */
[----:B------:R-:W-:Y:S01]  /*17b0*/  IADD3.X R97, R106, UR21, RZ, P6, !PT ;  /* 0x000000156a617c10 */ /* 0x000fe2000b7fe4ff */
[----:B------:R0:W-:Y:S04]  /*17c0*/  @P2 STG.E.128 desc[UR4][R68.64], R60 ;  /* 0x0000003c44002986 */ /* 0x0001e8000c101d04 */
[----:B------:R-:W-:Y:S04]  /*17d0*/  STG.E.64 desc[UR4][R114.64], R116 ;  /* 0x0000007472007986 */ /* 0x000fe8000c101b04 */
[----:B0-----:R0:W4:Y:S01]  /*17e0*/  LDG.E.64 R60, desc[UR4][R96.64] ;  /* 0x00000004603c7981 */ /* 0x001122000c1e1b00 */
[-CC-:B------:R-:W-:Y:S01]  /*17f0*/  FFMA.FTZ R98, R98, R84.reuse, R109.reuse ;  /* 0x0000005462627223 */ /* 0x180fe2000001006d */
[-CC-:B------:R-:W-:Y:S01]  /*1800*/  FFMA.FTZ R100, R100, R84.reuse, R109.reuse ;  /* 0x0000005464647223 */ /* 0x180fe2000001006d */
[----:B------:R-:W-:-:S02]  /*1810*/  FFMA.FTZ R105, R105, R84, R109 ;  /* 0x0000005469697223 */ /* 0x000fc4000001006d */
[----:B------:R-:W-:Y:S01]  /*1820*/  FADD.FTZ R101, R101, -R98 ;  /* 0x8000006265657221 */ /* 0x000fe20000010000 */
[----:B------:R-:W-:Y:S01]  /*1830*/  FADD.FTZ R103, R103, -R100 ;  /* 0x8000006467677221 */ /* 0x000fe20000010000 */
[----:B------:R-:W-:Y:S01]  /*1840*/  FFMA.FTZ R84, R107, R84, R109 ;  /* 0x000000546b547223 */ /* 0x000fe2000001006d */
[----:B------:R-:W-:Y:S01]  /*1850*/  FADD.FTZ R105, R102, -R105 ;  /* 0x8000006966697221 */ /* 0x000fe20000010000 */
[C---:B------:R-:W-:Y:S01]  /*1860*/  FMUL.FTZ R68, R94.reuse, R101 ;  /* 0x000000655e447220 */ /* 0x040fe20000410000 */
[C---:B0-----:R-:W-:Y:S01]  /*1870*/  FMUL.FTZ R96, R94.reuse, R103 ;  /* 0x000000675e607220 */ /* 0x041fe20000410000 */
        /* <DEDUP_REMOVED lines=13> */
[----:B------:R-:W-:-:S03]  /*1950*/  FMUL.FTZ R100, R22, R70 ;  /* 0x0000004616647220 */ /* 0x000fc60000410000 */
[----:B------:R-:W0:Y:S01]  /*1960*/  F2F.BF16.F32 R62, R62 ;  /* 0x0000003e003e7304 */ /* 0x000e220000202000 */
[----:B------:R-:W-:-:S07]  /*1970*/  FMUL.FTZ R98, R20, R84 ;  /* 0x0000005414627220 */ /* 0x000fce0000410000 */
[----:B------:R-:W1:Y:S01]  /*1980*/  F2F.BF16.F32 R101, R101 ;  /* 0x0000006500657304 */ /* 0x000e620000202000 */
[----:B------:R-:W-:Y:S01]  /*1990*/  SEL R57, R68, R57, P3 ;  /* 0x0000003944397207 */ /* 0x000fe20001800000 */
[----:B------:R-:W-:-:S06]  /*19a0*/  VIADD R92, R92, UR22 ;  /* 0x000000165c5c7c36 */ /* 0x000fcc0008000000 */
[----:B------:R-:W1:Y:S01]  /*19b0*/  F2F.BF16.F32 R100, R100 ;  /* 0x0000006400647304 */ /* 0x000e620000202000 */
[----:B------:R-:W-:-:S07]  /*19c0*/  @P2 LEA R68, P1, R95, UR16, 0x4 ;  /* 0x000000105f442c11 */ /* 0x000fce000f8220ff */
[----:B------:R-:W1:Y:S01]  /*19d0*/  F2F.BF16.F32 R105, R98 ;  /* 0x0000006200697304 */ /* 0x000e620000202000 */
[----:B------:R-:W-:Y:S01]  /*19e0*/  SEL R58, R69, R58, P3 ;  /* 0x0000003a453a7207 */ /* 0x000fe20001800000 */
[----:B0-----:R-:W-:Y:S01]  /*19f0*/  IMAD.WIDE.U32 R62, R62, 0x10000, RZ ;  /* 0x000100003e3e7825 */ /* 0x001fe200078e00ff */
[----:B------:R-:W-:Y:S02]  /*1a00*/  @P2 LEA.HI.X R69, R95, UR17, RZ, 0x4, P1 ;  /* 0x000000115f452c11 */ /* 0x000fe400088f24ff */
[----:B------:R-:W-:Y:S01]  /*1a10*/  SEL R56, R99, R56, P3 ;  /* 0x0000003863387207 */ /* 0x000fe20001800000 */
[----:B-1----:R-:W-:Y:S01]  /*1a20*/  IMAD.U32 R103, R101, 0x10000, RZ ;  /* 0x0001000065677824 */ /* 0x002fe200078e00ff */
[----:B------:R-:W-:Y:S02]  /*1a30*/  SEL R59, R96, R59, P3 ;  /* 0x0000003b603b7207 */ /* 0x000fe40001800000 */
[----:B------:R-:W-:Y:S02]  /*1a40*/  ISETP.GE.AND P1, PT, R92, UR23, PT ;  /* 0x000000175c007c0c */ /* 0x000fe4000bf26270 */
[----:B------:R-:W-:Y:S01]  /*1a50*/  LOP3.LUT R63, R63, R103, R100, 0xfe, !PT ;  /* 0x000000673f3f7212 */ /* 0x000fe200078efe64 */
[----:B------:R4:W-:Y:S01]  /*1a60*/  @P2 STG.E.128 desc[UR4][R68.64], R56 ;  /* 0x0000003844002986 */ /* 0x0009e2000c101d04 */
[----:B------:R-:W-:-:S02]  /*1a70*/  LOP3.LUT R62, R62, R105, RZ, 0xfc, !PT ;  /* 0x000000693e3e7212 */ /* 0x000fc400078efcff */
[----:B---3--:R-:W-:-:S04]  /*1a80*/  SHF.R.U64 R91, R64, 0x10, R65 ;  /* 0x00000010405b7819 */ /* 0x008fc80000001241 */
[----:B------:R-:W-:Y:S02]  /*1a90*/  SHF.L.U32 R91, R91, 0x10, RZ ;  /* 0x000000105b5b7819 */ /* 0x000fe400000006ff */
[----:B------:R-:W-:-:S03]  /*1aa0*/  SHF.L.U32 R94, R65, 0x10, RZ ;  /* 0x00000010415e7819 */ /* 0x000fc600000006ff */
[----:B------:R-:W-:Y:S01]  /*1ab0*/  FFMA.FTZ R8, R85, R91, R8 ;  /* 0x0000005b55087223 */ /* 0x000fe20000010008 */
[----:B------:R-:W-:Y:S02]  /*1ac0*/  SHF.L.U32 R64, R64, 0x10, RZ ;  /* 0x0000001040407819 */ /* 0x000fe400000006ff */
[----:B------:R-:W-:-:S03]  /*1ad0*/  SHF.R.U32.HI R65, RZ, 0x10, R65 ;  /* 0x00000010ff417819 */ /* 0x000fc60000011641 */
[----:B------:R-:W-:Y:S01]  /*1ae0*/  FFMA.FTZ R72, R113, R64, R72 ;  /* 0x0000004071487223 */ /* 0x000fe20000010048 */
[----:B------:R-:W-:Y:S02]  /*1af0*/  SHF.L.U32 R65, R65, 0x10, RZ ;  /* 0x0000001041417819 */ /* 0x000fe400000006ff */
[----:B------:R-:W-:-:S03]  /*1b00*/  IADD3 R64, P5, R120, UR18, RZ ;  /* 0x0000001278407c10 */ /* 0x000fc6000ffbe0ff */
[----:B------:R-:W-:Y:S01]  /*1b10*/  FFMA.FTZ R18, R111, R65, R18 ;  /* 0x000000416f127223 */ /* 0x000fe20000010012 */
[----:B------:R-:W-:-:S05]  /*1b20*/  IADD3.X R65, R106, UR19, RZ, P5, !PT ;  /* 0x000000136a417c10 */ /* 0x000fca000affe4ff */
[----:B------:R0:W-:Y:S01]  /*1b30*/  STG.E.64 desc[UR4][R64.64], R62 ;  /* 0x0000003e40007986 */ /* 0x0001e2000c101b04 */
[----:B------:R-:W-:Y:S01]  /*1b40*/  FFMA.FTZ R9, R104, R94, R9 ;  /* 0x0000005e68097223 */ /* 0x000fe20000010009 */
[----:B------:R-:W-:Y:S02]  /*1b50*/  SEL R111, RZ, 0x1, P4 ;  /* 0x00000001ff6f7807 */ /* 0x000fe40002000000 */
[C---:B--2---:R-:W-:Y:S02]  /*1b60*/  SHF.L.U32 R85, R66.reuse, 0x10, RZ ;  /* 0x0000001042557819 */ /* 0x044fe400000006ff */
[----:B------:R-:W-:-:S03]  /*1b70*/  SHF.R.U64 R66, R66, 0x10, R67 ;  /* 0x0000001042427819 */ /* 0x000fc60000001243 */
[----:B------:R-:W-:Y:S01]  /*1b80*/  FFMA.FTZ R7, R112, R85, R7 ;  /* 0x0000005570077223 */ /* 0x000fe20000010007 */
[----:B------:R-:W-:Y:S02]  /*1b90*/  SHF.R.U32.HI R85, RZ, 0x10, R67 ;  /* 0x00000010ff557819 */ /* 0x000fe40000011643 */
[----:B------:R-:W-:Y:S02]  /*1ba0*/  SHF.L.U32 R67, R67, 0x10, RZ ;  /* 0x0000001043437819 */ /* 0x000fe400000006ff */
[----:B------:R-:W-:-:S03]  /*1bb0*/  SHF.L.U32 R66, R66, 0x10, RZ ;  /* 0x0000001042427819 */ /* 0x000fc600000006ff */
[----:B------:R-:W-:Y:S02]  /*1bc0*/  FFMA.FTZ R73, R110, R67, R73 ;  /* 0x000000436e497223 */ /* 0x000fe40000010049 */
[----:B------:R-:W-:Y:S01]  /*1bd0*/  FFMA.FTZ R5, R108, R66, R5 ;  /* 0x000000426c057223 */ /* 0x000fe20000010005 */
[----:B------:R-:W-:-:S05]  /*1be0*/  SHF.L.U32 R85, R85, 0x10, RZ ;  /* 0x0000001055557819 */ /* 0x000fca00000006ff */
[----:B------:R-:W-:Y:S01]  /*1bf0*/  FFMA.FTZ R6, R119, R85, R6 ;  /* 0x0000005577067223 */ /* 0x000fe20000010006 */
[C-C-:B----4-:R-:W-:Y:S02]  /*1c00*/  SHF.R.U64 R68, R60.reuse, 0x10, R61.reuse ;  /* 0x000000103c447819 */ /* 0x150fe4000000123d */
[----:B------:R-:W-:Y:S02]  /*1c10*/  SHF.R.U32.HI R67, RZ, 0x10, R61 ;  /* 0x00000010ff437819 */ /* 0x000fe4000001163d */
[----:B------:R-:W-:Y:S02]  /*1c20*/  SHF.L.U32 R66, R61, 0x10, RZ ;  /* 0x000000103d427819 */ /* 0x000fe400000006ff */
[----:B------:R-:W-:Y:S02]  /*1c30*/  SHF.L.U32 R60, R60, 0x10, RZ ;  /* 0x000000103c3c7819 */ /* 0x000fe400000006ff */
[----:B------:R-:W-:Y:S02]  /*1c40*/  SHF.L.U32 R61, R68, 0x10, RZ ;  /* 0x00000010443d7819 */ /* 0x000fe400000006ff */
[----:B0-----:R-:W-:Y:S01]  /*1c50*/  SHF.L.U32 R62, R67, 0x10, RZ ;  /* 0x00000010433e7819 */ /* 0x001fe200000006ff */
[----:B------:R-:W-:Y:S01]  /*1c60*/  FFMA.FTZ R19, R84, R60, R19 ;  /* 0x0000003c54137223 */ /* 0x000fe20000010013 */
[----:B------:R-:W-:Y:S01]  /*1c70*/  FFMA.FTZ R3, R70, R66, R3 ;  /* 0x0000004246037223 */ /* 0x000fe20000010003 */
[----:B------:R-:W-:-:S02]  /*1c80*/  FFMA.FTZ R2, R71, R61, R2 ;  /* 0x0000003d47027223 */ /* 0x000fc40000010002 */
[----:B------:R-:W-:Y:S01]  /*1c90*/  FFMA.FTZ R4, R97, R62, R4 ;  /* 0x0000003e61047223 */ /* 0x000fe20000010004 */
[----:B------:R-:W-:Y:S06]  /*1ca0*/  @!P1 BRA `(.L_x_3819) ;  /* 0xffffffe400f49947 */ /* 0x000fec000383ffff */
        /* <DEDUP_REMOVED lines=34> */
.L_x_3817:
        /* <DEDUP_REMOVED lines=22> */
.L_x_3818:
[----:B------:R-:W-:Y:S01]  /*2030*/  HFMA2.MMA R64, -RZ, RZ, 0, 9.5367431640625e-07 ;  /* 0x00000010ff407435 */ /* 0x000fe200000001ff */
[----:B------:R-:W-:Y:S02]  /*2040*/  MOV R65, 0x1f ;  /* 0x0000001f00417802 */ /* 0x000fe40000000f00 */
[----:B------:R-:W-:-:S08]  /*2050*/  MOV R66, 0xffffffff ;  /* 0xffffffff00427802 */ /* 0x000fd00000000f00 */
[----:B-----5:R-:W-:Y:S05]  /*2060*/  WARPSYNC.COLLECTIVE R66, `(.L_x_3820) ;  /* 0x0000000042087348 */ /* 0x020fea0003c00000 */
[----:B------:R0:W1:Y:S02]  /*2070*/  SHFL.DOWN P3, R125, R62, R64, R65 ;  /* 0x080000403e7d7389 */ /* 0x0000640000060041 */
[----:B01---5:R-:W-:Y:S01]  /*2080*/  ENDCOLLECTIVE ;  /* 0x000000000000791b */ /* 0x023fe20003800000 */
.L_x_3820:
[----:B------:R-:W-:-:S05]  /*2090*/  MOV R67, R125 ;  /* 0x0000007d00437202 */ /* 0x000fca0000000f00 */
[----:B------:R-:W-:Y:S01]  /*20a0*/  FADD.FTZ R67, R62, R67 ;  /* 0x000000433e437221 */ /* 0x000fe20000010000 */
[----:B------:R-:W-:-:S07]  /*20b0*/  MOV R62, R63 ;  /* 0x0000003f003e7202 */ /* 0x000fce0000000f00 */
[----:B------:R-:W-:Y:S05]  /*20c0*/  WARPSYNC.COLLECTIVE R66, `(.L_x_3821) ;  /* 0x0000000042087348 */ /* 0x000fea0003c00000 */
[----:B------:R0:W1:Y:S02]  /*20d0*/  SHFL.DOWN P3, R125, R62, R64, R65 ;  /* 0x080000403e7d7389 */ /* 0x0000640000060041 */
[----:B01----:R-:W-:Y:S01]  /*20e0*/  ENDCOLLECTIVE ;  /* 0x000000000000791b */ /* 0x003fe20003800000 */
.L_x_3821:
[----:B------:R-:W-:Y:S01]  /*20f0*/  HFMA2.MMA R64, -RZ, RZ, 0, 4.76837158203125e-07 ;  /* 0x00000008ff407435 */ /* 0x000fe200000001ff */
[----:B------:R-:W-:Y:S01]  /*2100*/  IMAD.MOV.U32 R62, RZ, RZ, R67 ;  /* 0x000000ffff3e7224 */ /* 0x000fe200078e0043 */
[----:B------:R-:W-:-:S09]  /*2110*/  MOV R68, R125 ;  /* 0x0000007d00447202 */ /* 0x000fd20000000f00 */
[----:B------:R-:W-:Y:S05]  /*2120*/  WARPSYNC.COLLECTIVE R66, `(.L_x_3822) ;  /* 0x0000000042087348 */ /* 0x000fea0003c00000 */
[----:B------:R0:W1:Y:S02]  /*2130*/  SHFL.DOWN P3, R125, R62, R64, R65 ;  /* 0x080000403e7d7389 */ /* 0x0000640000060041 */
[----:B01----:R-:W-:Y:S01]  /*2140*/  ENDCOLLECTIVE ;  /* 0x000000000000791b */ /* 0x003fe20003800000 */
.L_x_3822:
[----:B------:R-:W-:-:S05]  /*2150*/  FADD.FTZ R109, R63, R68 ;  /* 0x000000443f6d7221 */ /* 0x000fca0000010000 */
[----:B------:R-:W-:Y:S02]  /*2160*/  MOV R62, R109 ;  /* 0x0000006d003e7202 */ /* 0x000fe40000000f00 */
[----:B------:R-:W-:-:S07]  /*2170*/  MOV R68, R125 ;  /* 0x0000007d00447202 */ /* 0x000fce0000000f00 */
[----:B------:R-:W-:Y:S05]  /*2180*/  WARPSYNC.COLLECTIVE R66, `(.L_x_3823) ;  /* 0x0000000042087348 */ /* 0x000fea0003c00000 */
[----:B------:R0:W1:Y:S02]  /*2190*/  SHFL.DOWN P3, R125, R62, R64, R65 ;  /* 0x080000403e7d7389 */ /* 0x0000640000060041 */
[----:B01----:R-:W-:Y:S01]  /*21a0*/  ENDCOLLECTIVE ;  /* 0x000000000000791b */ /* 0x003fe20003800000 */
.L_x_3823:
[----:B------:R-:W-:Y:S01]  /*21b0*/  FADD.FTZ R119, R67, R68 ;  /* 0x0000004443777221 */ /* 0x000fe20000010000 */
[----:B------:R-:W-:-:S04]  /*21c0*/  HFMA2.MMA R64, -RZ, RZ, 0, 2.384185791015625e-07 ;  /* 0x00000004ff407435 */ /* 0x000fc800000001ff */
[----:B------:R-:W-:Y:S02]  /*21d0*/  MOV R62, R119 ;  /* 0x00000077003e7202 */ /* 0x000fe40000000f00 */
[----:B------:R-:W-:-:S07]  /*21e0*/  MOV R124, R125 ;  /* 0x0000007d007c7202 */ /* 0x000fce0000000f00 */
[----:B------:R-:W-:Y:S05]  /*21f0*/  WARPSYNC.COLLECTIVE R66, `(.L_x_3824) ;  /* 0x0000000042087348 */ /* 0x000fea0003c00000 */
[----:B------:R0:W1:Y:S02]  /*2200*/  SHFL.DOWN P3, R125, R62, R64, R65 ;  /* 0x080000403e7d7389 */ /* 0x0000640000060041 */
[----:B01----:R-:W-:Y:S01]  /*2210*/  ENDCOLLECTIVE ;  /* 0x000000000000791b */ /* 0x003fe20003800000 */
.L_x_3824:
[----:B------:R-:W-:-:S05]  /*2220*/  FADD.FTZ R124, R109, R124 ;  /* 0x0000007c6d7c7221 */ /* 0x000fca0000010000 */
[----:B------:R-:W-:Y:S02]  /*2230*/  MOV R62, R124 ;  /* 0x0000007c003e7202 */ /* 0x000fe40000000f00 */
[----:B------:R-:W-:-:S07]  /*2240*/  MOV R68, R125 ;  /* 0x0000007d00447202 */ /* 0x000fce0000000f00 */
[----:B------:R-:W-:Y:S05]  /*2250*/  WARPSYNC.COLLECTIVE R66, `(.L_x_3825) ;  /* 0x0000000042087348 */ /* 0x000fea0003c00000 */
[----:B------:R0:W1:Y:S02]  /*2260*/  SHFL.DOWN P3, R125, R62, R64, R65 ;  /* 0x080000403e7d7389 */ /* 0x0000640000060041 */
[----:B01----:R-:W-:Y:S01]  /*2270*/  ENDCOLLECTIVE ;  /* 0x000000000000791b */ /* 0x003fe20003800000 */
.L_x_3825:
[----:B------:R-:W-:Y:S01]  /*2280*/  FADD.FTZ R121, R119, R68 ;  /* 0x0000004477797221 */ /* 0x000fe20000010000 */
[----:B------:R-:W-:-:S03]  /*2290*/  HFMA2.MMA R64, -RZ, RZ, 0, 1.1920928955078125e-07 ;  /* 0x00000002ff407435 */ /* 0x000fc600000001ff */
[----:B------:R-:W-:Y:S01]  /*22a0*/  IMAD.MOV.U32 R62, RZ, RZ, R121 ;  /* 0x000000ffff3e7224 */ /* 0x000fe200078e0079 */
[----:B------:R-:W-:-:S07]  /*22b0*/  MOV R69, R125 ;  /* 0x0000007d00457202 */ /* 0x000fce0000000f00 */
[----:B------:R-:W-:Y:S05]  /*22c0*/  WARPSYNC.COLLECTIVE R66, `(.L_x_3826) ;  /* 0x0000000042087348 */ /* 0x000fea0003c00000 */
[----:B------:R0:W1:Y:S02]  /*22d0*/  SHFL.DOWN P3, R125, R62, R64, R65 ;  /* 0x080000403e7d7389 */ /* 0x0000640000060041 */
[----:B01----:R-:W-:Y:S01]  /*22e0*/  ENDCOLLECTIVE ;  /* 0x000000000000791b */ /* 0x003fe20003800000 */
.L_x_3826:
[----:B------:R-:W-:-:S05]  /*22f0*/  FADD.FTZ R123, R124, R69 ;  /* 0x000000457c7b7221 */ /* 0x000fca0000010000 */
[----:B------:R-:W-:Y:S02]  /*2300*/  MOV R62, R123 ;  /* 0x0000007b003e7202 */ /* 0x000fe40000000f00 */
[----:B------:R-:W-:-:S07]  /*2310*/  MOV R68, R125 ;  /* 0x0000007d00447202 */ /* 0x000fce0000000f00 */
[----:B------:R-:W-:Y:S05]  /*2320*/  WARPSYNC.COLLECTIVE R66, `(.L_x_3827) ;  /* 0x0000000042087348 */ /* 0x000fea0003c00000 */
[----:B------:R0:W1:Y:S02]  /*2330*/  SHFL.DOWN P3, R125, R62, R64, R65 ;  /* 0x080000403e7d7389 */ /* 0x0000640000060041 */
[----:B01----:R-:W-:Y:S01]  /*2340*/  ENDCOLLECTIVE ;  /* 0x000000000000791b */ /* 0x003fe20003800000 */
.L_x_3827:
[----:B------:R-:W-:Y:S01]  /*2350*/  FADD.FTZ R68, R121, R68 ;  /* 0x0000004479447221 */ /* 0x000fe20000010000 */
[----:B------:R-:W-:Y:S01]  /*2360*/  HFMA2.MMA R64, -RZ, RZ, 0, 5.9604644775390625e-08 ;  /* 0x00000001ff407435 */ /* 0x000fe200000001ff */
[----:B------:R-:W-:-:S05]  /*2370*/  MOV R62, R125 ;  /* 0x0000007d003e7202 */ /* 0x000fca0000000f00 */
[----:B------:R-:W-:Y:S01]  /*2380*/  FADD.FTZ R69, R123, R62 ;  /* 0x0000003e7b457221 */ /* 0x000fe20000010000 */
[----:B------:R-:W-:-:S07]  /*2390*/  MOV R62, R68 ;  /* 0x00000044003e7202 */ /* 0x000fce0000000f00 */
[----:B------:R-:W-:Y:S05]  /*23a0*/  WARPSYNC.COLLECTIVE R66, `(.L_x_3828) ;  /* 0x0000000042087348 */ /* 0x000fea0003c00000 */
[----:B------:R0:W1:Y:S02]  /*23b0*/  SHFL.DOWN P3, R125, R62, R64, R65 ;  /* 0x080000403e7d7389 */ /* 0x0000640000060041 */
[----:B01----:R-:W-:Y:S01]  /*23c0*/  ENDCOLLECTIVE ;  /* 0x000000000000791b */ /* 0x003fe20003800000 */
.L_x_3828:
[----:B------:R-:W-:Y:S02]  /*23d0*/  MOV R62, R69 ;  /* 0x00000045003e7202 */ /* 0x000fe40000000f00 */
[----:B------:R-:W-:-:S07]  /*23e0*/  MOV R63, R125 ;  /* 0x0000007d003f7202 */ /* 0x000fce0000000f00 */
[----:B------:R-:W-:Y:S05]  /*23f0*/  WARPSYNC.COLLECTIVE R66, `(.L_x_3829) ;  /* 0x0000000042087348 */ /* 0x000fea0003c00000 */
[----:B------:R0:W1:Y:S02]  /*2400*/  SHFL.DOWN P3, R125, R62, R64, R65 ;  /* 0x080000403e7d7389 */ /* 0x0000640000060041 */
[----:B01----:R-:W-:Y:S01]  /*2410*/  ENDCOLLECTIVE ;  /* 0x000000000000791b */ /* 0x003fe20003800000 */
.L_x_3829:
[----:B------:R-:W-:Y:S01]  /*2420*/  MOV R62, R125 ;  /* 0x0000007d003e7202 */ /* 0x000fe20000000f00 */
[----:B------:R-:W-:Y:S06]  /*2430*/  BRA `(.L_x_3830) ;  /* 0xffffffe800ec7947 */ /* 0x000fec000383ffff */
.L_x_3831:
        /* <DEDUP_REMOVED lines=12> */
.L_x_8579:


//--------------------- .text._ZN10layer_norm13ln_bwd_kernelINS_13Kernel_traitsIf13__nv_bfloat16fS2_fjLj1536ELj1ELj1ELj4ELj8ENS_18Kernel_traits_baseILj1536EfS2_fS2_fjLj128EEEEELb0ELb1ELb1ELb0EEEvNS_9BwdParamsE --------------------------
	.section	.text._ZN10layer_norm13ln_bwd_kernelINS_13Kernel_traitsIf13__nv_bfloat16fS2_fjLj1536ELj1ELj1ELj4ELj8ENS_18Kernel_traits_baseILj1536EfS2_fS2_fjLj128EEEEELb0ELb1ELb1ELb0EEEvNS_9BwdParamsE,"ax",@progbits
	.align	128
        .global         _ZN10layer_norm13ln_bwd_kernelINS_13Kernel_traitsIf13__nv_bfloat16fS2_fjLj1536ELj1ELj1ELj4ELj8ENS_18Kernel_traits_baseILj1536EfS2_fS2_fjLj128EEEEELb0ELb1ELb1ELb0EEEvNS_9BwdParamsE
        .type           _ZN10layer_norm13ln_bwd_kernelINS_13Kernel_traitsIf13__nv_bfloat16fS2_fjLj1536ELj1ELj1ELj4ELj8ENS_18Kernel_traits_baseILj1536EfS2_fS2_fjLj128EEEEELb0ELb1ELb1ELb0EEEvNS_9BwdParamsE,@function
        .size           _ZN10layer_norm13ln_bwd_kernelINS_13Kernel_traitsIf13__nv_bfloat16fS2_fjLj1536ELj1ELj1ELj4ELj8ENS_18Kernel_traits_baseILj1536EfS2_fS2_fjLj128EEEEELb0ELb1ELb1ELb0EEEvNS_9BwdParamsE,(.L_x_8580 - _ZN10layer_norm13ln_bwd_kernelINS_13Kernel_traitsIf13__nv_bfloat16fS2_fjLj1536ELj1ELj1ELj4ELj8ENS_18Kernel_traits_baseILj1536EfS2_fS2_fjLj128EEEEELb0ELb1ELb1ELb0EEEvNS_9BwdParamsE)
        .other          _ZN10layer_norm13ln_bwd_kernelINS_13Kernel_traitsIf13__nv_bfloat16fS2_fjLj1536ELj1ELj1ELj4ELj8ENS_18Kernel_traits_baseILj1536EfS2_fS2_fjLj128EEEEELb0ELb1ELb1ELb0EEEvNS_9BwdParamsE,@"STO_CUDA_ENTRY STV_DEFAULT"
_ZN10layer_norm13ln_bwd_kernelINS_13Kernel_traitsIf13__nv_bfloat16fS2_fjLj1536ELj1ELj1ELj4ELj8ENS_18Kernel_traits_baseILj1536EfS2_fS2_fjLj128EEEEELb0ELb1ELb1ELb0EEEvNS_9BwdParamsE:
.text._ZN10layer_norm13ln_bwd_kernelINS_13Kernel_traitsIf13__nv_bfloat16fS2_fjLj1536ELj1ELj1ELj4ELj8ENS_18Kernel_traits_baseILj1536EfS2_fS2_fjLj128EEEEELb0ELb1ELb1ELb0EEEvNS_9BwdParamsE:
        /* <DEDUP_REMOVED lines=29> */
[----:B------:R-:W0:Y:S03]  /*01d0*/  @P2 LDC.64 R20, c[0x0][0x260] ;  /* 0x00009800ff142b82 */ /* 0x000e260000000a00 */
[----:B------:R2:W5:Y:S01]  /*01e0*/  @P0 LDG.E.128 R88, desc[UR4][R8.64] ;  /* 0x0000000408580981 */ /* 0x000562000c1e1d00 */
[----:B---3--:R-:W-:-:S04]  /*01f0*/  @P1 IMAD.WIDE.U32 R16, R5, 0x10, R12 ;  /* 0x0000001005101825 */ /* 0x008fc800078e000c */
[----:B------:R-:W3:Y:S01]  /*0200*/  @P2 LDC.64 R22, c[0x0][0x278] ;  /* 0x00009e00ff162b82 */ /* 0x000ee20000000a00 */
[----:B------:R2:W5:Y:S01]  /*0210*/  @P1 LDG.E.128 R84, desc[UR4][R16.64] ;  /* 0x0000000410541981 */ /* 0x000562000c1e1d00 */
[C---:B----4-:R-:W-:Y:S01]  /*0220*/  @P1 IMAD.WIDE.U32 R18, R5.reuse, 0x10, R14 ;  /* 0x0000001005121825 */ /* 0x050fe200078e000e */
[----:B------:R-:W-:-:S04]  /*0230*/  @P1 IADD3 R5, R5, 0x80, RZ ;  /* 0x0000008005051810 */ /* 0x000fc80007ffe0ff */
[----:B------:R2:W5:Y:S01]  /*0240*/  @P1 LDG.E.128 R80, desc[UR4][R18.64] ;  /* 0x0000000412501981 */ /* 0x000562000c1e1d00 */
[----:B-1----:R-:W-:Y:S01]  /*0250*/  LEA.HI R7, R0, UR6, RZ, 0x19 ;  /* 0x0000000600077c11 */ /* 0x002fe2000f8fc8ff */
[----:B0-----:R-:W-:-:S05]  /*0260*/  @P2 IMAD.WIDE.U32 R12, R5, 0x10, R20 ;  /* 0x00000010050c2825 */ /* 0x001fca00078e0014 */
        /* <DEDUP_REMOVED lines=31> */
.L_x_3881:
[----:B-1----:R-:W1:Y:S08]  /*0460*/  LDC.64 R106, c[0x0][0x288] ;  /* 0x0000a200ff6a7b82 */ /* 0x002e700000000a00 */
[----:B0-----:R-:W2:Y:S08]  /*0470*/  LDC.64 R102, c[0x0][0x258] ;  /* 0x00009600ff667b82 */ /* 0x001eb00000000a00 */
        /* <DEDUP_REMOVED lines=24> */
.L_x_3837:
[----:B------:R-:W-:-:S07]  /*0600*/  VIADD R103, R8, 0x80 ;  /* 0x0000008008677836 */ /* 0x000fce0000000000 */
.L_x_3836:
[----:B------:R-:W-:Y:S05]  /*0610*/  BSYNC B1 ;  /* 0x0000000000017941 */ /* 0x000fea0003800000 */
.L_x_3835:
[----:B------:R-:W-:Y:S04]  /*0620*/  BSSY B1, `(.L_x_3838) ;  /* 0x0000008000017945 */ /* 0x000fe80003800000 */
[----:B------:R-:W-:Y:S05]  /*0630*/  @!P1 BRA `(.L_x_3839) ;  /* 0x0000000000189947 */ /* 0x000fea0003800000 */
[----:B------:R-:W-:-:S04]  /*0640*/  ISETP.NE.U32.AND P3, PT, RZ, UR12, PT ;  /* 0x0000000cff007c0c */ /* 0x000fc8000bf65070 */
[----:B------:R-:W-:-:S13]  /*0650*/  ISETP.NE.AND.EX P3, PT, RZ, UR13, PT, P3 ;  /* 0x0000000dff007c0c */ /* 0x000fda000bf65330 */
[----:B------:R-:W-:Y:S05]  /*0660*/  @!P3 BRA `(.L_x_3840) ;  /* 0x000000000008b947 */ /* 0x000fea0003800000 */
[----:B------:R-:W-:-:S06]  /*0670*/  IMAD.WIDE.U32 R28, R103, 0x10, R104 ;  /* 0x00000010671c7825 */ /* 0x000fcc00078e0068 */
[----:B------:R-:W5:Y:S02]  /*0680*/  LDG.E.128 R28, desc[UR4][R28.64] ;  /* 0x000000041c1c7981 */ /* 0x000f64000c1e1d00 */
.L_x_3840:
[----:B------:R-:W-:-:S07]  /*0690*/  IADD3 R103, R103, 0x80, RZ ;  /* 0x0000008067677810 */ /* 0x000fce0007ffe0ff */
.L_x_3839:
[----:B------:R-:W-:Y:S05]  /*06a0*/  BSYNC B1 ;  /* 0x0000000000017941 */ /* 0x000fea0003800000 */
.L_x_3838:
[----:B------:R-:W-:Y:S02]  /*06b0*/  ISETP.NE.AND P3, PT, R9, RZ, PT ;  /* 0x000000ff0900720c */ /* 0x000fe40003f65270 */
[----:B------:R-:W-:-:S11]  /*06c0*/  CS2R R130, SRZ ;  /* 0x0000000000827805 */ /* 0x000fd6000001ff00 */
[----:B------:R-:W-:Y:S05]  /*06d0*/  @P3 BRA `(.L_x_3841) ;  /* 0x0000000800943947 */ /* 0x000fea0003800000 */
[----:B------:R-:W-:-:S06]  /*06e0*/  IMAD.WIDE.U32 R24, R103, 0x10, R104 ;  /* 0x0000001067187825 */ /* 0x000fcc00078e0068 */
[----:B------:R-:W5:Y:S01]  /*06f0*/  LDG.E.128 R24, desc[UR4][R24.64] ;  /* 0x0000000418187981 */ /* 0x000f62000c1e1d00 */
[----:B------:R-:W-:Y:S05]  /*0700*/  BRA `(.L_x_3841) ;  /* 0x0000000800887947 */ /* 0x000fea0003800000 */
.L_x_3834:
[----:B------:R-:W1:Y:S02]  /*0710*/  LDC.64 R102, c[0x0][0x250] ;  /* 0x00009400ff667b82 */ /* 0x000e640000000a00 */
[----:B-1----:R-:W-:-:S06]  /*0720*/  IMAD.WIDE R102, R7, 0x4, R102 ;  /* 0x0000000407667825 */ /* 0x002fcc00078e0266 */
[----:B------:R-:W2:Y:S01]  /*0730*/  LDG.E R102, desc[UR4][R102.64] ;  /* 0x0000000466667981 */ /* 0x000ea2000c1e1900 */
[----:B------:R-:W-:Y:S01]  /*0740*/  VIADD R107, R107, 0xffffffff ;  /* 0xffffffff6b6b7836 */ /* 0x000fe20000000000 */
[----:B0-----:R-:W-:Y:S01]  /*0750*/  ISETP.NE.AND P3, PT, R5, RZ, PT ;  /* 0x000000ff0500720c */ /* 0x001fe20003f65270 */
[----:B------:R-:W-:Y:S01]  /*0760*/  BSSY B1, `(.L_x_3842) ;  /* 0x0000039000017945 */ /* 0x000fe20003800000 */
[----:B------:R-:W-:Y:S01]  /*0770*/  CS2R R130, SRZ ;  /* 0x0000000000827805 */ /* 0x000fe2000001ff00 */
[----:B------:R-:W-:Y:S01]  /*0780*/  IMAD R107, R107, R2, RZ ;  /* 0x000000026b6b7224 */ /* 0x000fe200078e02ff */
[----:B------:R-:W-:-:S04]  /*0790*/  MOV R133, R8 ;  /* 0x0000000800857202 */ /* 0x000fc80000000f00 */
        /* <DEDUP_REMOVED lines=24> */
[----:B------:R-:W-:Y:S01]  /*0920*/  FADD.FTZ R103, -R128, R22 ;  /* 0x0000001680677221 */ /* 0x000fe20000010100 */
        /* <DEDUP_REMOVED lines=28> */
.L_x_3843:
[----:B------:R-:W-:Y:S05]  /*0af0*/  BSYNC B1 ;  /* 0x0000000000017941 */ /* 0x000fea0003800000 */
.L_x_3842:
        /* <DEDUP_REMOVED lines=22> */
[----:B------:R-:W-:Y:S01]  /*0c60*/  FADD.FTZ R135, -R128, R102 ;  /* 0x0000006680877221 */ /* 0x000fe20000010100 */
        /* <DEDUP_REMOVED lines=27> */
.L_x_3845:
[----:B------:R-:W-:Y:S05]  /*0e20*/  BSYNC B1 ;  /* 0x0000000000017941 */ /* 0x000fea0003800000 */
.L_x_3844:
        /* <DEDUP_REMOVED lines=48> */
.L_x_3841:
[----:B------:R-:W-:Y:S05]  /*1130*/  BSYNC B0 ;  /* 0x0000000000007941 */ /* 0x000fea0003800000 */
.L_x_3833:
        /* <DEDUP_REMOVED lines=25> */
.L_x_3896:
        /* <DEDUP_REMOVED lines=32> */
[----:B------:R-:W-:Y:S01]  /*14d0*/  @P4 LEA.HI R101, R102, R125, RZ, 0x2 ;  /* 0x0000007d66654211 */ /* 0x000fe200078f10ff */
[----:B------:R-:W-:-:S06]  /*14e0*/  HFMA2.MMA R125, -RZ, RZ, 0, 0 ;  /* 0x00000000ff7d7435 */ /* 0x000fcc00000001ff */
        /* <DEDUP_REMOVED lines=16> */
.L_x_3850:
[----:B------:R-:W-:Y:S05]  /*15f0*/  BSYNC B1 ;  /* 0x0000000000017941 */ /* 0x000fea0003800000 */
.L_x_3849:
        /* <DEDUP_REMOVED lines=11> */
.L_x_3852:
[----:B------:R-:W-:Y:S05]  /*16b0*/  BSYNC B1 ;  /* 0x0000000000017941 */ /* 0x000fea0003800000 */
.L_x_3851:
        /* <DEDUP_REMOVED lines=11> */
.L_x_3854:
[----:B------:R-:W-:Y:S05]  /*1770*/  BSYNC B1 ;  /* 0x0000000000017941 */ /* 0x000fea0003800000 */
.L_x_3853:
        /* <DEDUP_REMOVED lines=16> */
.L_x_3856:
[----:B------:R-:W-:Y:S05]  /*1880*/  BSYNC B1 ;  /* 0x0000000000017941 */ /* 0x000fea0003800000 */
.L_x_3855:
        /* <DEDUP_REMOVED lines=26> */
[----:B------:R-:W-:Y:S01]  /*1a30*/  @P4 SHF.R.U64 R129, R102, 0x10, R103 ;  /* 0x0000001066814819 */ /* 0x000fe20000001267 */
[----:B------:R-:W-:Y:S01]  /*1a40*/  @P4 FMUL.FTZ R102, R90, R127 ;  /* 0x0000007f5a664220 */ /* 0x000fe20000410000 */
[----:B------:R-:W-:-:S02]  /*1a50*/  @P4 PRMT R12, R103, 0x7610, R12 ;  /* 0x00007610670c4816 */ /* 0x000fc4000000000c */
[----:B------:R-:W-:Y:S02]  /*1a60*/  @P4 SHF.R.U32.HI R103, RZ, 0x10, R103 ;  /* 0x00000010ff674819 */ /* 0x000fe40000011667 */
[----:B------:R-:W-:Y:S01]  /*1a70*/  @P4 PRMT R13, R129, 0x7610, R13 ;  /* 0x00007610810d4816 */ /* 0x000fe2000000000d */
[----:B------:R-:W-:Y:S01]  /*1a80*/  @P4 FMUL.FTZ R129, R91, R128 ;  /* 0x000000805b814220 */ /* 0x000fe20000410000 */
[----:B------:R-:W-:Y:S02]  /*1a90*/  @P4 PRMT R14, R103, 0x7610, R14 ;  /* 0x00007610670e4816 */ /* 0x000fe4000000000e */
[----:B------:R-:W-:Y:S02]  /*1aa0*/  @P4 F2FP.BF16.F32.PACK_AB R102, RZ, R102 ;  /* 0x00000066ff66423e */ /* 0x000fe400000010ff */
[----:B------:R-:W-:Y:S02]  /*1ab0*/  @P4 SHF.L.U32 R100, R11, 0x10, RZ ;  /* 0x000000100b644819 */ /* 0x000fe400000006ff */
[----:B------:R-:W-:Y:S01]  /*1ac0*/  @P4 PRMT R17, R102, 0x7610, R17 ;  /* 0x0000761066114816 */ /* 0x000fe20000000011 */
[----:B------:R-:W-:Y:S01]  /*1ad0*/  @P4 IMAD.U32 R102, R12, 0x10000, RZ ;  /* 0x000100000c664824 */ /* 0x000fe200078e00ff */
[----:B------:R-:W-:Y:S01]  /*1ae0*/  @P4 SHF.L.U32 R101, R13, 0x10, RZ ;  /* 0x000000100d654819 */ /* 0x000fe200000006ff */
[----:B------:R-:W-:Y:S01]  /*1af0*/  @P4 FFMA.FTZ R44, R105, R100, R44 ;  /* 0x00000064692c4223 */ /* 0x000fe2000001002c */
        /* <DEDUP_REMOVED lines=15> */
.L_x_3858:
[----:B------:R-:W-:Y:S05]  /*1bf0*/  BSYNC B1 ;  /* 0x0000000000017941 */ /* 0x000fea0003800000 */
.L_x_3857:
[----:B------:R-:W-:Y:S01]  /*1c00*/  IADD3 R8, R8, 0x80, RZ ;  /* 0x0000008008087810 */ /* 0x000fe20007ffe0ff */
[----:B------:R-:W-:-:S07]  /*1c10*/  VIADD R125, R125, 0x80 ;  /* 0x000000807d7d7836 */ /* 0x000fce0000000000 */
.L_x_3848:
[----:B------:R-:W-:Y:S05]  /*1c20*/  BSYNC B0 ;  /* 0x0000000000007941 */ /* 0x000fea0003800000 */
.L_x_3847:
        /* <DEDUP_REMOVED lines=16> */
.L_x_3862:
[----:B------:R-:W-:Y:S05]  /*1d30*/  BSYNC B1 ;  /* 0x0000000000017941 */ /* 0x000fea0003800000 */
.L_x_3861:
        /* <DEDUP_REMOVED lines=11> */
.L_x_3864:
[----:B------:R-:W-:Y:S05]  /*1df0*/  BSYNC B1 ;  /* 0x0000000000017941 */ /* 0x000fea0003800000 */
.L_x_3863:
        /* <DEDUP_REMOVED lines=11> */
.L_x_3866:
[----:B------:R-:W-:Y:S05]  /*1eb0*/  BSYNC B1 ;  /* 0x0000000000017941 */ /* 0x000fea0003800000 */
.L_x_3865:
        /* <DEDUP_REMOVED lines=16> */
.L_x_3868:
[----:B------:R-:W-:Y:S05]  /*1fc0*/  BSYNC B1 ;  /* 0x0000000000017941 */ /* 0x000fea0003800000 */
.L_x_3867:
        /* <DEDUP_REMOVED lines=37> */
[----:B------:R-:W-:Y:S02]  /*2220*/  @P4 PRMT R14, R103, 0x7610, R14 ;  /* 0x00007610670e4816 */ /* 0x000fe4000000000e */
[----:B------:R-:W-:Y:S02]  /*2230*/  @P4 PRMT R17, R102, 0x7610, R17 ;  /* 0x0000761066114816 */ /* 0x000fe40000000011 */
[----:B------:R-:W-:Y:S01]  /*2240*/  @P4 SHF.L.U32 R102, R13, 0x10, RZ ;  /* 0x000000100d664819 */ /* 0x000fe200000006ff */
[----:B------:R-:W-:Y:S01]  /*2250*/  @P4 IMAD.U32 R130, R14, 0x10000, RZ ;  /* 0x000100000e824824 */ /* 0x000fe200078e00ff */
[----:B------:R-:W-:-:S03]  /*2260*/  @P4 SHF.L.U32 R103, R12, 0x10, RZ ;  /* 0x000000100c674819 */ /* 0x000fc600000006ff */
[----:B------:R-:W-:Y:S01]  /*2270*/  @P4 FFMA.FTZ R41, R102, R104, R41 ;  /* 0x0000006866294223 */ /* 0x000fe20000010029 */
[----:B------:R-:W-:Y:S01]  /*2280*/  @P4 FFMA.FTZ R43, R130, R128, R43 ;  /* 0x00000080822b4223 */ /* 0x000fe2000001002b */
        /* <DEDUP_REMOVED lines=10> */
.L_x_3870:
[----:B------:R-:W-:Y:S05]  /*2330*/  BSYNC B1 ;  /* 0x0000000000017941 */ /* 0x000fea0003800000 */
.L_x_3869:
[----:B------:R-:W-:Y:S02]  /*2340*/  IADD3 R8, R8, 0x80, RZ ;  /* 0x0000008008087810 */ /* 0x000fe40007ffe0ff */
[----:B------:R-:W-:-:S07]  /*2350*/  IADD3 R125, R125, 0x80, RZ ;  /* 0x000000807d7d7810 */ /* 0x000fce0007ffe0ff */
.L_x_3860:
[----:B------:R-:W-:Y:S05]  /*2360*/  BSYNC B0 ;  /* 0x0000000000007941 */ /* 0x000fea0003800000 */
.L_x_3859:
        /* <DEDUP_REMOVED lines=17> */
.L_x_3874:
[----:B------:R-:W-:Y:S05]  /*2480*/  BSYNC B1 ;  /* 0x0000000000017941 */ /* 0x000fea0003800000 */
.L_x_3873:
        /* <DEDUP_REMOVED lines=11> */
.L_x_3876:
[----:B------:R-:W-:Y:S05]  /*2540*/  BSYNC B1 ;  /* 0x0000000000017941 */ /* 0x000fea0003800000 */
.L_x_3875:
        /* <DEDUP_REMOVED lines=11> */
.L_x_3878:
[----:B------:R-:W-:Y:S05]  /*2600*/  BSYNC B1 ;  /* 0x0000000000017941 */ /* 0x000fea0003800000 */
.L_x_3877:
        /* <DEDUP_REMOVED lines=18> */
.L_x_3880:
[----:B------:R-:W-:Y:S05]  /*2730*/  BSYNC B1 ;  /* 0x0000000000017941 */ /* 0x000fea0003800000 */
.L_x_3879:
        /* <DEDUP_REMOVED lines=9> */
[----:B------:R-:W-:Y:S02]  /*27d0*/  @P4 SHF.R.U32.HI R103, RZ, 0x10, R103 ;  /* 0x00000010ff674819 */ /* 0x000fe40000011667 */
[----:B------:R-:W-:Y:S01]  /*27e0*/  @P4 PRMT R11, R102, 0x7610, R11 ;  /* 0x00007610660b4816 */ /* 0x000fe2000000000b */
[----:B------:R-:W2:Y:S01]  /*27f0*/  @P2 LDC.64 R100, c[0x0][0x308] ;  /* 0x0000c200ff642b82 */ /* 0x000ea20000000a00 */
[----:B------:R-:W-:Y:S02]  /*2800*/  @P4 PRMT R13, R106, 0x7610, R13 ;  /* 0x000076106a0d4816 */ /* 0x000fe4000000000d */
[----:B------:R-:W-:Y:S02]  /*2810*/  @P4 PRMT R14, R103, 0x7610, R14 ;  /* 0x00007610670e4816 */ /* 0x000fe4000000000e */
[----:B------:R-:W-:-:S03]  /*2820*/  @P4 SHF.L.U32 R103, R12, 0x10, RZ ;  /* 0x000000100c674819 */ /* 0x000fc600000006ff */
[----:B------:R-:W3:Y:S01]  /*2830*/  @P4 LDC R107, c[0x0][0x29c] ;  /* 0x0000a700ff6b4b82 */ /* 0x000ee20000000800 */
[----:B0-----:R-:W-:-:S04]  /*2840*/  @P4 FMUL.FTZ R127, R127, R6 ;  /* 0x000000067f7f4220 */ /* 0x001fc80000410000 */
[----:B------:R-:W-:-:S03]  /*2850*/  @P4 FMUL.FTZ R6, R72, R127 ;  /* 0x0000007f48064220 */ /* 0x000fc60000410000 */
[----:B------:R-:W0:Y:S01]  /*2860*/  @P4 LDC R104, c[0x0][0x29c] ;  /* 0x0000a700ff684b82 */ /* 0x000e220000000800 */
[----:B-1----:R-:W-:Y:S01]  /*2870*/  @P4 FMUL.FTZ R128, R128, R105 ;  /* 0x0000006980804220 */ /* 0x002fe20000410000 */
[----:B--2---:R-:W-:-:S04]  /*2880*/  @P2 IMAD.WIDE.U32 R100, R8, 0x10, R100 ;  /* 0x0000001008642825 */ /* 0x004fc800078e0064 */
[----:B------:R-:W-:Y:S01]  /*2890*/  @P4 FMUL.FTZ R8, R73, R128 ;  /* 0x0000008049084220 */ /* 0x000fe20000410000 */
[----:B------:R1:W-:Y:S04]  /*28a0*/  @P2 STG.E.128 desc[UR4][R100.64], R96 ;  /* 0x0000006064002986 */ /* 0x0003e8000c101d04 */
[----:B------:R-:W-:Y:S01]  /*28b0*/  @P4 F2FP.BF16.F32.PACK_AB R8, RZ, R8 ;  /* 0x00000008ff08423e */ /* 0x000fe200000010ff */
[----:B---3--:R-:W-:-:S03]  /*28c0*/  @P4 FMUL.FTZ R130, R130, R107 ;  /* 0x0000006b82824220 */ /* 0x008fc60000410000 */
[----:B------:R-:W-:Y:S02]  /*28d0*/  @P4 PRMT R16, R8, 0x7610, R16 ;  /* 0x0000761008104816 */ /* 0x000fe40000000010 */
[----:B------:R-:W-:Y:S01]  /*28e0*/  @P4 SHF.L.U32 R8, R14, 0x10, RZ ;  /* 0x000000100e084819 */ /* 0x000fe200000006ff */
[----:B0-----:R-:W-:-:S04]  /*28f0*/  @P4 FMUL.FTZ R129, R129, R104 ;  /* 0x0000006881814220 */ /* 0x001fc80000410000 */
[----:B------:R-:W-:Y:S01]  /*2900*/  @P4 FFMA.FTZ R39, R8, R130, R39 ;  /* 0x0000008208274223 */ /* 0x000fe20000010027 */
[-C--:B------:R-:W-:Y:S01]  /*2910*/  @P4 FMUL.FTZ R102, R74, R129.reuse ;  /* 0x000000814a664220 */ /* 0x080fe20000410000 */
[----:B------:R-:W-:Y:S01]  /*2920*/  @P4 FFMA.FTZ R38, R103, R129, R38 ;  /* 0x0000008167264223 */ /* 0x000fe20000010026 */
[----:B-1----:R-:W-:Y:S01]  /*2930*/  @P4 F2FP.BF16.F32.PACK_AB R101, RZ, R6 ;  /* 0x00000006ff65423e */ /* 0x002fe200000010ff */
[----:B------:R-:W-:Y:S02]  /*2940*/  @P4 FMUL.FTZ R6, R75, R130 ;  /* 0x000000824b064220 */ /* 0x000fe40000410000 */
[----:B------:R-:W-:Y:S02]  /*2950*/  @P4 F2FP.BF16.F32.PACK_AB R102, RZ, R102 ;  /* 0x00000066ff66423e */ /* 0x000fe400000010ff */
[----:B------:R-:W-:Y:S02]  /*2960*/  @P4 PRMT R15, R101, 0x7610, R15 ;  /* 0x00007610650f4816 */ /* 0x000fe4000000000f */
[----:B------:R-:W-:Y:S01]  /*2970*/  @P4 F2FP.BF16.F32.PACK_AB R100, RZ, R6 ;  /* 0x00000006ff64423e */ /* 0x000fe200000010ff */
[----:B------:R-:W-:Y:S01]  /*2980*/  @P4 IMAD.U32 R6, R13, 0x10000, RZ ;  /* 0x000100000d064824 */ /* 0x000fe200078e00ff */
[----:B------:R-:W-:-:S02]  /*2990*/  @P4 SHF.L.U32 R101, R11, 0x10, RZ ;  /* 0x000000100b654819 */ /* 0x000fc400000006ff */
[----:B------:R-:W-:Y:S01]  /*29a0*/  @P4 PRMT R17, R102, 0x7610, R17 ;  /* 0x0000761066114816 */ /* 0x000fe20000000011 */
[----:B------:R-:W-:Y:S01]  /*29b0*/  @P4 FFMA.FTZ R37, R6, R128, R37 ;  /* 0x0000008006254223 */ /* 0x000fe20000010025 */
[----:B------:R-:W-:Y:S01]  /*29c0*/  @P4 PRMT R18, R100, 0x7610, R18 ;  /* 0x0000761064124816 */ /* 0x000fe20000000012 */
        /* <DEDUP_REMOVED lines=10> */
.L_x_3872:
[----:B------:R-:W-:Y:S05]  /*2a70*/  BSYNC B0 ;  /* 0x0000000000007941 */ /* 0x000fea0003800000 */
.L_x_3871:
[----:B------:R-:W-:Y:S01]  /*2a80*/  VIADD R7, R7, UR10 ;  /* 0x0000000a07077c36 */ /* 0x000fe20008000000 */
[----:B------:R-:W-:-:S04]  /*2a90*/  SEL R127, RZ, 0x1, P3 ;  /* 0x00000001ff7f7807 */ /* 0x000fc80001800000 */
[----:B------:R-:W-:-:S13]  /*2aa0*/  ISETP.GE.AND P2, PT, R7, UR11, PT ;  /* 0x0000000b07007c0c */ /* 0x000fda000bf46270 */
[----:B------:R-:W-:Y:S05]  /*2ab0*/  @!P2 BRA `(.L_x_3881) ;  /* 0xffffffd80068a947 */ /* 0x000fea000383ffff */
.L_x_3832:
[----:B------:R-:W2:Y:S01]  /*2ac0*/  S2R R0, SR_TID.X ;  /* 0x0000000000007919 */ /* 0x000ea20000002100 */
[----:B------:R-:W2:Y:S01]  /*2ad0*/  S2UR UR6, SR_CTAID.X ;  /* 0x00000000000679c3 */ /* 0x000ea20000002500 */
[----:B------:R-:W-:Y:S01]  /*2ae0*/  BSSY B0, `(.L_x_3882) ;  /* 0x0000010000007945 */ /* 0x000fe20003800000 */
[C---:B--2---:R-:W-:Y:S02]  /*2af0*/  LEA.HI R3, R0.reuse, UR6, RZ, 0x19 ;  /* 0x0000000600037c11 */ /* 0x044fe4000f8fc8ff */
[----:B------:R-:W-:-:S03]  /*2b00*/  LOP3.LUT R9, R0, 0x7f, RZ, 0xc0, !PT ;  /* 0x0000007f00097812 */ /* 0x000fc600078ec0ff */
[----:B------:R-:W-:-:S05]  /*2b10*/  IMAD R2, R3, R2, RZ ;  /* 0x0000000203027224 */ /* 0x000fca00078e02ff */
[----:B------:R-:W-:Y:S01]  /*2b20*/  LEA.HI R9, R2, R9, RZ, 0x1e ;  /* 0x0000000902097211 */ /* 0x000fe200078ff0ff */
[----:B------:R-:W-:Y:S06]  /*2b30*/  @!P0 BRA `(.L_x_3883) ;  /* 0x0000000000288947 */ /* 0x000fec0003800000 */
[----:B------:R-:W2:Y:S08]  /*2b40*/  LDC.64 R2, c[0x0][0x2d0] ;  /* 0x0000b400ff027b82 */ /* 0x000eb00000000a00 */
[----:B------:R-:W3:Y:S08]  /*2b50*/  LDC.64 R4, c[0x0][0x2d8] ;  /* 0x0000b600ff047b82 */ /* 0x000ef00000000a00 */
[----:B------:R-:W4:Y:S01]  /*2b60*/  LDC.64 R6, c[0x0][0x2f0] ;  /* 0x0000bc00ff067b82 */ /* 0x000f220000000a00 */
[----:B--2---:R-:W-:-:S05]  /*2b70*/  IMAD.WIDE.U32 R2, R9, 0x10, R2 ;  /* 0x0000001009027825 */ /* 0x004fca00078e0002 */
[----:B------:R2:W-:Y:S01]  /*2b80*/  STG.E.128 desc[UR4][R2.64], R56 ;  /* 0x0000003802007986 */ /* 0x0005e2000c101d04 */
[----:B---3--:R-:W-:-:S05]  /*2b90*/  IMAD.WIDE.U32 R4, R9, 0x10, R4 ;  /* 0x0000001009047825 */ /* 0x008fca00078e0004 */
[----:B------:R2:W-:Y:S01]  /*2ba0*/  STG.E.128 desc[UR4][R4.64], R68 ;  /* 0x0000004404007986 */ /* 0x0005e2000c101d04 */
[C---:B----4-:R-:W-:Y:S01]  /*2bb0*/  IMAD.WIDE.U32 R6, R9.reuse, 0x10, R6 ;  /* 0x0000001009067825 */ /* 0x050fe200078e0006 */
[----:B------:R-:W-:-:S04]  /*2bc0*/  IADD3 R9, R9, 0x80, RZ ;  /* 0x0000008009097810 */ /* 0x000fc80007ffe0ff */
[----:B------:R2:W-:Y:S03]  /*2bd0*/  STG.E.128 desc[UR4][R6.64], R44 ;  /* 0x0000002c06007986 */ /* 0x0005e6000c101d04 */
.L_x_3883:
[----:B------:R-:W-:Y:S05]  /*2be0*/  BSYNC B0 ;  /* 0x0000000000007941 */ /* 0x000fea0003800000 */
.L_x_3882:
[----:B------:R-:W-:Y:S04]  /*2bf0*/  BSSY B0, `(.L_x_3884) ;  /* 0x000000c000007945 */ /* 0x000fe80003800000 */
[----:B------:R-:W-:Y:S05]  /*2c00*/  @!P1 BRA `(.L_x_3885) ;  /* 0x0000000000289947 */ /* 0x000fea0003800000 */
[----:B--2---:R-:W2:Y:S08]  /*2c10*/  LDC.64 R2, c[0x0][0x2d0] ;  /* 0x0000b400ff027b82 */ /* 0x004eb00000000a00 */
        /* <DEDUP_REMOVED lines=9> */
.L_x_3885:
[----:B------:R-:W-:Y:S05]  /*2cb0*/  BSYNC B0 ;  /* 0x0000000000007941 */ /* 0x000fea0003800000 */
.L_x_3884:
[----:B------:R-:W-:-:S13]  /*2cc0*/  ISETP.NE.AND P0, PT, R10, RZ, PT ;  /* 0x000000ff0a00720c */ /* 0x000fda0003f05270 */
[----:B------:R-:W-:Y:S05]  /*2cd0*/  @!P0 EXIT ;  /* 0x000000000000894d */ /* 0x000fea0003800000 */
[----:B--2---:R-:W2:Y:S08]  /*2ce0*/  LDC.64 R2, c[0x0][0x2d0] ;  /* 0x0000b400ff027b82 */ /* 0x004eb00000000a00 */
[----:B------:R-:W3:Y:S08]  /*2cf0*/  LDC.64 R4, c[0x0][0x2d8] ;  /* 0x0000b600ff047b82 */ /* 0x000ef00000000a00 */
[----:B------:R-:W4:Y:S01]  /*2d00*/  LDC.64 R6, c[0x0][0x2f0] ;  /* 0x0000bc00ff067b82 */ /* 0x000f220000000a00 */
[----:B--2---:R-:W-:-:S05]  /*2d10*/  IMAD.WIDE.U32 R2, R9, 0x10, R2 ;  /* 0x0000001009027825 */ /* 0x004fca00078e0002 */
[----:B------:R-:W-:Y:S01]  /*2d20*/  STG.E.128 desc[UR4][R2.64], R48 ;  /* 0x0000003002007986 */ /* 0x000fe2000c101d04 */
[----:B---3--:R-:W-:-:S05]  /*2d30*/  IMAD.WIDE.U32 R4, R9, 0x10, R4 ;  /* 0x0000001009047825 */ /* 0x008fca00078e0004 */
[----:B------:R-:W-:Y:S01]  /*2d40*/  STG.E.128 desc[UR4][R4.64], R60 ;  /* 0x0000003c04007986 */ /* 0x000fe2000c101d04 */
[----:B----4-:R-:W-:-:S05]  /*2d50*/  IMAD.WIDE.U32 R6, R9, 0x10, R6 ;  /* 0x0000001009067825 */ /* 0x010fca00078e0006 */
[----:B------:R-:W-:Y:S01]  /*2d60*/  STG.E.128 desc[UR4][R6.64], R36 ;  /* 0x0000002406007986 */ /* 0x000fe2000c101d04 */
[----:B------:R-:W-:Y:S05]  /*2d70*/  EXIT ;  /* 0x000000000000794d */ /* 0x000fea0003800000 */
.L_x_3846:
[----:B------:R-:W-:Y:S01]  /*2d80*/  HFMA2.MMA R137, -RZ, RZ, 0, 1.847743988037109375e-06 ;  /* 0x0000001fff897435 */ /* 0x000fe200000001ff */
[----:B------:R-:W-:Y:S01]  /*2d90*/  IMAD.MOV.U32 R135, RZ, RZ, R131 ;  /* 0x000000ffff877224 */ /* 0x000fe200078e0083 */
[----:B------:R-:W-:Y:S01]  /*2da0*/  MOV R134, 0x10 ;  /* 0x0000001000867802 */ /* 0x000fe20000000f00 */
[----:B------:R-:W-:-:S08]  /*2db0*/  IMAD.MOV.U32 R132, RZ, RZ, -0x1 ;  /* 0xffffffffff847424 */ /* 0x000fd000078e00ff */
[----:B0----5:R-:W-:Y:S05]  /*2dc0*/  WARPSYNC.COLLECTIVE R132, `(.L_x_3886) ;  /* 0x0000000084087348 */ /* 0x021fea0003c00000 */
[----:B------:R1:W2:Y:S02]  /*2dd0*/  SHFL.DOWN P5, R133, R135, R134, R137 ;  /* 0x0800008687857389 */ /* 0x0002a400000a0089 */
[----:B012--5:R-:W-:Y:S01]  /*2de0*/  ENDCOLLECTIVE ;  /* 0x000000000000791b */ /* 0x027fe20003800000 */
.L_x_3886:
[----:B------:R-:W-:Y:S02]  /*2df0*/  MOV R135, R130 ;  /* 0x0000008200877202 */ /* 0x000fe40000000f00 */
[----:B------:R-:W-:-:S07]  /*2e00*/  MOV R102, R133 ;  /* 0x0000008500667202 */ /* 0x000fce0000000f00 */
[----:B------:R-:W-:Y:S05]  /*2e10*/  WARPSYNC.COLLECTIVE R132, `(.L_x_3887) ;  /* 0x0000000084087348 */ /* 0x000fea0003c00000 */
[----:B------:R0:W1:Y:S02]  /*2e20*/  SHFL.DOWN P5, R133, R135, R134, R137 ;  /* 0x0800008687857389 */ /* 0x00006400000a0089 */
[----:B01----:R-:W-:Y:S01]  /*2e30*/  ENDCOLLECTIVE ;  /* 0x000000000000791b */ /* 0x003fe20003800000 */
.L_x_3887:
[----:B------:R-:W-:Y:S01]  /*2e40*/  FADD.FTZ R102, R102, R131 ;  /* 0x0000008366667221 */ /* 0x000fe20000010000 */
[----:B------:R-:W-:-:S04]  /*2e50*/  HFMA2.MMA R134, -RZ, RZ, 0, 4.76837158203125e-07 ;  /* 0x00000008ff867435 */ /* 0x000fc800000001ff */
[----:B------:R-:W-:Y:S01]  /*2e60*/  MOV R135, R102 ;  /* 0x0000006600877202 */ /* 0x000fe20000000f00 */
[----:B------:R-:W-:-:S07]  /*2e70*/  IMAD.MOV.U32 R103, RZ, RZ, R133 ;  /* 0x000000ffff677224 */ /* 0x000fce00078e0085 */
[----:B------:R-:W-:Y:S05]  /*2e80*/  WARPSYNC.COLLECTIVE R132, `(.L_x_3888) ;  /* 0x0000000084087348 */ /* 0x000fea0003c00000 */
[----:B------:R0:W1:Y:S02]  /*2e90*/  SHFL.DOWN P5, R133, R135, R134, R137 ;  /* 0x0800008687857389 */ /* 0x00006400000a0089 */
[----:B01----:R-:W-:Y:S01]  /*2ea0*/  ENDCOLLECTIVE ;  /* 0x000000000000791b */ /* 0x003fe20003800000 */
.L_x_3888:
[----:B------:R-:W-:-:S05]  /*2eb0*/  FADD.FTZ R103, R103, R130 ;  /* 0x0000008267677221 */ /* 0x000fca0000010000 */
[----:B------:R-:W-:Y:S01]  /*2ec0*/  MOV R135, R103 ;  /* 0x0000006700877202 */ /* 0x000fe20000000f00 */
[----:B------:R-:W-:-:S07]  /*2ed0*/  IMAD.MOV.U32 R105, RZ, RZ, R133 ;  /* 0x000000ffff697224 */ /* 0x000fce00078e0085 */
[----:B------:R-:W-:Y:S05]  /*2ee0*/  WARPSYNC.COLLECTIVE R132, `(.L_x_3889) ;  /* 0x0000000084087348 */ /* 0x000fea0003c00000 */
[----:B------:R0:W1:Y:S02]  /*2ef0*/  SHFL.DOWN P5, R133, R135, R134, R137 ;  /* 0x0800008687857389 */ /* 0x00006400000a0089 */
[----:B01----:R-:W-:Y:S01]  /*2f00*/  ENDCOLLECTIVE ;  /* 0x000000000000791b */ /* 0x003fe20003800000 */
.L_x_3889:
[----:B------:R-:W-:Y:S01]  /*2f10*/  FADD.FTZ R105, R102, R105 ;  /* 0x0000006966697221 */ /* 0x000fe20000010000 */
[----:B------:R-:W-:-:S03]  /*2f20*/  HFMA2.MMA R134, -RZ, RZ, 0, 2.384185791015625e-07 ;  /* 0x00000004ff867435 */ /* 0x000fc600000001ff */
[----:B------:R-:W-:Y:S01]  /*2f30*/  IMAD.MOV.U32 R135, RZ, RZ, R105 ;  /* 0x000000ffff877224 */ /* 0x000fe200078e0069 */
[----:B------:R-:W-:-:S07]  /*2f40*/  MOV R104, R133 ;  /* 0x0000008500687202 */ /* 0x000fce0000000f00 */
[----:B------:R-:W-:Y:S05]  /*2f50*/  WARPSYNC.COLLECTIVE R132, `(.L_x_3890) ;  /* 0x0000000084087348 */ /* 0x000fea0003c00000 */
[----:B------:R0:W1:Y:S02]  /*2f60*/  SHFL.DOWN P5, R133, R135, R134, R137 ;  /* 0x0800008687857389 */ /* 0x00006400000a0089 */
[----:B01----:R-:W-:Y:S01]  /*2f70*/  ENDCOLLECTIVE ;  /* 0x000000000000791b */ /* 0x003fe20003800000 */
.L_x_3890:
[----:B------:R-:W-:-:S04]  /*2f80*/  FADD.FTZ R104, R103, R104 ;  /* 0x0000006867687221 */ /* 0x000fc80000010000 */
[----:B------:R-:W-:Y:S01]  /*2f90*/  IMAD.MOV.U32 R135, RZ, RZ, R104 ;  /* 0x000000ffff877224 */ /* 0x000fe200078e0068 */
[----:B------:R-:W-:-:S07]  /*2fa0*/  MOV R106, R133 ;  /* 0x00000085006a7202 */ /* 0x000fce0000000f00 */
[----:B------:R-:W-:Y:S05]  /*2fb0*/  WARPSYNC.COLLECTIVE R132, `(.L_x_3891) ;  /* 0x0000000084087348 */ /* 0x000fea0003c00000 */
[----:B------:R0:W1:Y:S02]  /*2fc0*/  SHFL.DOWN P5, R133, R135, R134, R137 ;  /* 0x0800008687857389 */ /* 0x00006400000a0089 */
[----:B01----:R-:W-:Y:S01]  /*2fd0*/  ENDCOLLECTIVE ;  /* 0x000000000000791b */ /* 0x003fe20003800000 */
.L_x_3891:
[----:B------:R-:W-:-:S05]  /*2fe0*/  FADD.FTZ R106, R105, R106 ;  /* 0x0000006a696a7221 */ /* 0x000fca0000010000 */
[----:B------:R-:W-:Y:S01]  /*2ff0*/  MOV R135, R106 ;  /* 0x0000006a00877202 */ /* 0x000fe20000000f00 */
[----:B------:R-:W-:Y:S01]  /*3000*/  IMAD.MOV.U32 R134, RZ, RZ, 0x2 ;  /* 0x00000002ff867424 */ /* 0x000fe200078e00ff */
[----:B------:R-:W-:-:S07]  /*3010*/  MOV R107, R133 ;  /* 0x00000085006b7202 */ /* 0x000fce0000000f00 */
[----:B------:R-:W-:Y:S05]  /*3020*/  WARPSYNC.COLLECTIVE R132, `(.L_x_3892) ;  /* 0x0000000084087348 */ /* 0x000fea0003c00000 */
[----:B------:R0:W1:Y:S02]  /*3030*/  SHFL.DOWN P5, R133, R135, R134, R137 ;  /* 0x0800008687857389 */ /* 0x00006400000a0089 */
[----:B01----:R-:W-:Y:S01]  /*3040*/  ENDCOLLECTIVE ;  /* 0x000000000000791b */ /* 0x003fe20003800000 */
.L_x_3892:
[----:B------:R-:W-:-:S05]  /*3050*/  FADD.FTZ R107, R104, R107 ;  /* 0x0000006b686b7221 */ /* 0x000fca0000010000 */
[----:B------:R-:W-:Y:S02]  /*3060*/  MOV R135, R107 ;  /* 0x0000006b00877202 */ /* 0x000fe40000000f00 */
[----:B------:R-:W-:-:S07]  /*3070*/  MOV R127, R133 ;  /* 0x00000085007f7202 */ /* 0x000fce0000000f00 */
[----:B------:R-:W-:Y:S05]  /*3080*/  WARPSYNC.COLLECTIVE R132, `(.L_x_3893) ;  /* 0x0000000084087348 */ /* 0x000fea0003c00000 */
[----:B------:R0:W1:Y:S02]  /*3090*/  SHFL.DOWN P5, R133, R135, R134, R137 ;  /* 0x0800008687857389 */ /* 0x00006400000a0089 */
[----:B01----:R-:W-:Y:S01]  /*30a0*/  ENDCOLLECTIVE ;  /* 0x000000000000791b */ /* 0x003fe20003800000 */
.L_x_3893:
[----:B------:R-:W-:Y:S01]  /*30b0*/  FADD.FTZ R127, R106, R127 ;  /* 0x0000007f6a7f7221 */ /* 0x000fe20000010000 */
[----:B------:R-:W-:-:S04]  /*30c0*/  HFMA2.MMA R134, -RZ, RZ, 0, 5.9604644775390625e-08 ;  /* 0x00000001ff867435 */ /* 0x000fc800000001ff */
[----:B------:R-:W-:Y:S01]  /*30d0*/  MOV R135, R127 ;  /* 0x0000007f00877202 */ /* 0x000fe20000000f00 */
[----:B------:R-:W-:-:S07]  /*30e0*/  IMAD.MOV.U32 R128, RZ, RZ, R133 ;  /* 0x000000ffff807224 */ /* 0x000fce00078e0085 */
[----:B------:R-:W-:Y:S05]  /*30f0*/  WARPSYNC.COLLECTIVE R132, `(.L_x_3894) ;  /* 0x0000000084087348 */ /* 0x000fea0003c00000 */
[----:B------:R0:W1:Y:S02]  /*3100*/  SHFL.DOWN P5, R133, R135, R134, R137 ;  /* 0x0800008687857389 */ /* 0x00006400000a0089 */
[----:B01----:R-:W-:Y:S01]  /*3110*/  ENDCOLLECTIVE ;  /* 0x000000000000791b */ /* 0x003fe20003800000 */
.L_x_3894:
[----:B------:R-:W-:-:S05]  /*3120*/  FADD.FTZ R129, R107, R128 ;  /* 0x000000806b817221 */ /* 0x000fca0000010000 */
[----:B------:R-:W-:Y:S01]  /*3130*/  MOV R135, R129 ;  /* 0x0000008100877202 */ /* 0x000fe20000000f00 */
[----:B------:R-:W-:-:S07]  /*3140*/  IMAD.MOV.U32 R128, RZ, RZ, R133 ;  /* 0x000000ffff807224 */ /* 0x000fce00078e0085 */
[----:B------:R-:W-:Y:S05]  /*3150*/  WARPSYNC.COLLECTIVE R132, `(.L_x_3895) ;  /* 0x0000000084087348 */ /* 0x000fea0003c00000 */
[----:B------:R0:W1:Y:S02]  /*3160*/  SHFL.DOWN P5, R133, R135, R134, R137 ;  /* 0x0800008687857389 */ /* 0x00006400000a0089 */
[----:B01----:R-:W-:Y:S01]  /*3170*/  ENDCOLLECTIVE ;  /* 0x000000000000791b */ /* 0x003fe20003800000 */
.L_x_3895:
[----:B------:R-:W-:Y:S01]  /*3180*/  MOV R102, R133 ;  /* 0x0000008500667202 */ /* 0x000fe20000000f00 */
[----:B------:R-:W-:Y:S06]  /*3190*/  BRA `(.L_x_3896) ;  /* 0xffffffe0004c7947 */ /* 0x000fec000383ffff */
.L_x_3897:
        /* <DEDUP_REMOVED lines=14> */
.L_x_8580:


//--------------------- .text._ZN10layer_norm13ln_bwd_kernelINS_13Kernel_traitsIf13__nv_bfloat16fS2_fjLj1536ELj1ELj1ELj4ELj8ENS_18Kernel_traits_baseILj1536EfS2_fS2_fjLj128EEEEELb0ELb1ELb1ELb1EEEvNS_9BwdParamsE --------------------------
	.section	.text._ZN10layer_norm13ln_bwd_kernelINS_13Kernel_traitsIf13__nv_bfloat16fS2_fjLj1536ELj1ELj1ELj4ELj8ENS_18Kernel_traits_baseILj1536EfS2_fS2_fjLj128EEEEELb0ELb1ELb1ELb1EEEvNS_9BwdParamsE,"ax",@progbits
	.align	128
        .global         _ZN10layer_norm13ln_bwd_kernelINS_13Kernel_traitsIf13__nv_bfloat16fS2_fjLj1536ELj1ELj1ELj4ELj8ENS_18Kernel_traits_baseILj1536EfS2_fS2_fjLj128EEEEELb0ELb1ELb1ELb1EEEvNS_9BwdParamsE
        .type           _ZN10layer_norm13ln_bwd_kernelINS_13Kernel_traitsIf13__nv_bfloat16fS2_fjLj1536ELj1ELj1ELj4ELj8ENS_18Kernel_traits_baseILj1536EfS2_fS2_fjLj128EEEEELb0ELb1ELb1ELb1EEEvNS_9BwdParamsE,@function
        .size           _ZN10layer_norm13ln_bwd_kernelINS_13Kernel_traitsIf13__nv_bfloat16fS2_fjLj1536ELj1ELj1ELj4ELj8ENS_18Kernel_traits_baseILj1536EfS2_fS2_fjLj128EEEEELb0ELb1ELb1ELb1EEEvNS_9BwdParamsE,(.L_x_8581 - _ZN10layer_norm13ln_bwd_kernelINS_13Kernel_traitsIf13__nv_bfloat16fS2_fjLj1536ELj1ELj1ELj4ELj8ENS_18Kernel_traits_baseILj1536EfS2_fS2_fjLj128EEEEELb0ELb1ELb1ELb1EEEvNS_9BwdParamsE)
        .other          _ZN10layer_norm13ln_bwd_kernelINS_13Kernel_traitsIf13__nv_bfloat16fS2_fjLj1536ELj1ELj1ELj4ELj8ENS_18Kernel_traits_baseILj1536EfS2_fS2_fjLj128EEEEELb0ELb1ELb1ELb1EEEvNS_9BwdParamsE,@"STO_CUDA_ENTRY STV_DEFAULT"
_ZN10layer_norm13ln_bwd_kernelINS_13Kernel_traitsIf13__nv_bfloat16fS2_fjLj1536ELj1ELj1ELj4ELj8ENS_18Kernel_traits_baseILj1536EfS2_fS2_fjLj128EEEEELb0ELb1ELb1ELb1EEEvNS_9BwdParamsE:
.text._ZN10layer_norm13ln_bwd_kernelINS_13Kernel_traitsIf13__nv_bfloat16fS2_fjLj1536ELj1ELj1ELj4ELj8ENS_18Kernel_traits_baseILj1536EfS2_fS2_fjLj128EEEEELb0ELb1ELb1ELb1EEEvNS_9BwdParamsE:
        /* <DEDUP_REMOVED lines=31> */
.L_x_3898:
        /* <DEDUP_REMOVED lines=35> */
.L_x_3938:
[----:B0-----:R-:W0:Y:S08]  /*0420*/  LDC.64 R8, c[0x0][0x288] ;  /* 0x0000a200ff087b82 */ /* 0x001e300000000a00 */
[----:B------:R-:W1:Y:S08]  /*0430*/  LDC.64 R124, c[0x0][0x280] ;  /* 0x0000a000ff7c7b82 */ /* 0x000e700000000a00 */
[----:B------:R-:W2:Y:S01]  /*0440*/  LDC R107, c[0x0][0x218] ;  /* 0x00008600ff6b7b82 */ /* 0x000ea20000000800 */
[----:B0-----:R-:W-:-:S07]  /*0450*/  IMAD.WIDE R8, R4, 0x4, R8 ;  /* 0x0000000404087825 */ /* 0x001fce00078e0208 */
[----:B------:R-:W0:Y:S01]  /*0460*/  LDC.64 R102, c[0x0][0x258] ;  /* 0x00009600ff667b82 */ /* 0x000e220000000a00 */
[----:B------:R3:W4:Y:S01]  /*0470*/  LDG.E R9, desc[UR4][R8.64] ;  /* 0x0000000408097981 */ /* 0x000722000c1e1900 */
[----:B-1----:R-:W-:-:S06]  /*0480*/  IMAD.WIDE R124, R4, 0x4, R124 ;  /* 0x00000004047c7825 */ /* 0x002fcc00078e027c */
[----:B------:R-:W1:Y:S01]  /*0490*/  LDC.64 R100, c[0x0][0x2c8] ;  /* 0x0000b200ff647b82 */ /* 0x000e620000000a00 */
        /* <DEDUP_REMOVED lines=9> */
[C---:B---3--:R-:W-:Y:S02]  /*0530*/  VIADD R8, R137.reuse, 0x100 ;  /* 0x0000010089087836 */ /* 0x048fe40000000000 */
[----:B-1----:R-:W-:-:S04]  /*0540*/  IMAD.WIDE.U32 R104, R137, 0x10, R100 ;  /* 0x0000001089687825 */ /* 0x002fc800078e0064 */
[----:B0-----:R-:W-:-:S04]  /*0550*/  IMAD.WIDE.U32 R102, R135, 0x10, R100 ;  /* 0x0000001087667825 */ /* 0x001fc800078e0064 */
[----:B------:R-:W-:Y:S01]  /*0560*/  IMAD.WIDE.U32 R100, R8, 0x10, R100 ;  /* 0x0000001008647825 */ /* 0x000fe200078e0064 */
[----:B----4-:R-:W-:-:S13]  /*0570*/  ISETP.GT.AND P6, PT, R9, RZ, PT ;  /* 0x000000ff0900720c */ /* 0x010fda0003fc4270 */
[----:B------:R-:W-:Y:S05]  /*0580*/  @P6 BRA `(.L_x_3901) ;  /* 0x00000000002c6947 */ /* 0x000fea0003800000 */
        /* <DEDUP_REMOVED lines=11> */
.L_x_3901:
[----:B------:R-:W0:Y:S01]  /*0640*/  LDC.64 R10, c[0x0][0x250] ;  /* 0x00009400ff0a7b82 */ /* 0x000e220000000a00 */
[----:B------:R-:W-:-:S05]  /*0650*/  IADD3 R6, R9, -0x1, RZ ;  /* 0xffffffff09067810 */ /* 0x000fca0007ffe0ff */
[----:B------:R-:W-:Y:S02]  /*0660*/  IMAD R6, R6, R107, RZ ;  /* 0x0000006b06067224 */ /* 0x000fe400078e02ff */
[----:B------:R-:W1:Y:S03]  /*0670*/  LDC.64 R110, c[0x0][0x2b8] ;  /* 0x0000ae00ff6e7b82 */ /* 0x000e660000000a00 */
[----:B------:R-:W-:-:S04]  /*0680*/  SHF.R.S32.HI R3, RZ, 0x1f, R6 ;  /* 0x0000001fff037819 */ /* 0x000fc80000011406 */
[----:B------:R-:W-:Y:S01]  /*0690*/  LEA.HI R3, R3, R6, RZ, 0x2 ;  /* 0x0000000603037211 */ /* 0x000fe200078f10ff */
[----:B------:R-:W2:Y:S01]  /*06a0*/  LDC.64 R20, c[0x0][0x238] ;  /* 0x00008e00ff147b82 */ /* 0x000ea20000000a00 */
[----:B------:R-:W-:-:S04]  /*06b0*/  LOP3.LUT R6, R2, 0x7f, RZ, 0xc0, !PT ;  /* 0x0000007f02067812 */ /* 0x000fc800078ec0ff */
[----:B------:R-:W-:Y:S01]  /*06c0*/  LEA.HI.SX32 R3, R3, R6, 0x1e ;  /* 0x0000000603037211 */ /* 0x000fe200078ff2ff */
[----:B0-----:R-:W-:-:S04]  /*06d0*/  IMAD.WIDE R10, R4, 0x4, R10 ;  /* 0x00000004040a7825 */ /* 0x001fc800078e020a */
[C---:B------:R-:W-:Y:S02]  /*06e0*/  VIADD R109, R3.reuse, 0x80 ;  /* 0x00000080036d7836 */ /* 0x040fe40000000000 */
[----:B------:R0:W3:Y:S01]  /*06f0*/  LDG.E R11, desc[UR4][R10.64] ;  /* 0x000000040a0b7981 */ /* 0x0000e2000c1e1900 */
[----:B-1----:R-:W-:-:S04]  /*0700*/  IMAD.WIDE.U32 R112, R3, 0x8, R110 ;  /* 0x0000000803707825 */ /* 0x002fc800078e006e */
[----:B------:R-:W-:Y:S02]  /*0710*/  IMAD.WIDE.U32 R108, R109, 0x8, R110 ;  /* 0x000000086d6c7825 */ /* 0x000fe400078e006e */
[----:B------:R-:W4:Y:S02]  /*0720*/  LDG.E.64 R112, desc[UR4][R112.64] ;  /* 0x0000000470707981 */ /* 0x000f24000c1e1b00 */
[----:B--2---:R-:W-:-:S04]  /*0730*/  IMAD.WIDE.U32 R16, R135, 0x10, R20 ;  /* 0x0000001087107825 */ /* 0x004fc800078e0014 */
[--C-:B------:R-:W-:Y:S01]  /*0740*/  IMAD.WIDE.U32 R12, R137, 0x10, R20.reuse ;  /* 0x00000010890c7825 */ /* 0x100fe200078e0014 */
[----:B------:R-:W-:Y:S01]  /*0750*/  IADD3 R3, R3, 0x100, RZ ;  /* 0x0000010003037810 */ /* 0x000fe20007ffe0ff */
[----:B------:R-:W2:Y:S02]  /*0760*/  LDG.E.128 R16, desc[UR4][R16.64] ;  /* 0x0000000410107981 */ /* 0x000ea4000c1e1d00 */
[----:B------:R-:W-:Y:S02]  /*0770*/  IMAD.WIDE.U32 R20, R8, 0x10, R20 ;  /* 0x0000001008147825 */ /* 0x000fe400078e0014 */
[----:B------:R-:W2:Y:S04]  /*0780*/  LDG.E.128 R12, desc[UR4][R12.64] ;  /* 0x000000040c0c7981 */ /* 0x000ea8000c1e1d00 */
[----:B------:R-:W2:Y:S04]  /*0790*/  LDG.E.64 R108, desc[UR4][R108.64] ;  /* 0x000000046c6c7981 */ /* 0x000ea8000c1e1b00 */
[----:B------:R-:W2:Y:S01]  /*07a0*/  LDG.E.128 R20, desc[UR4][R20.64] ;  /* 0x0000000414147981 */ /* 0x000ea2000c1e1d00 */
[----:B------:R-:W-:-:S06]  /*07b0*/  IMAD.WIDE.U32 R110, R3, 0x8, R110 ;  /* 0x00000008036e7825 */ /* 0x000fcc00078e006e */
[----:B------:R-:W2:Y:S01]  /*07c0*/  LDG.E.64 R110, desc[UR4][R110.64] ;  /* 0x000000046e6e7981 */ /* 0x000ea2000c1e1b00 */
[----:B------:R-:W-:Y:S01]  /*07d0*/  IMAD.U32 R9, RZ, RZ, UR16 ;  /* 0x00000010ff097e24 */ /* 0x000fe2000f8e00ff */
[----:B0-----:R-:W-:-:S04]  /*07e0*/  MOV R10, UR17 ;  /* 0x00000011000a7c02 */ /* 0x001fc80008000f00 */
[----:B------:R-:W-:-:S04]  /*07f0*/  ISETP.NE.U32.AND P0, PT, R9, RZ, PT ;  /* 0x000000ff0900720c */ /* 0x000fc80003f05070 */
[----:B------:R-:W-:-:S13]  /*0800*/  ISETP.NE.AND.EX P0, PT, R10, RZ, PT, P0 ;  /* 0x000000ff0a00720c */ /* 0x000fda0003f05300 */
[----:B------:R-:W5:Y:S04]  /*0810*/  @P0 LDG.E.128 R32, desc[UR4][R104.64] ;  /* 0x0000000468200981 */ /* 0x000f68000c1e1d00 */
[----:B------:R-:W5:Y:S04]  /*0820*/  @P0 LDG.E.128 R28, desc[UR4][R102.64] ;  /* 0x00000004661c0981 */ /* 0x000f68000c1e1d00 */
[----:B------:R0:W5:Y:S01]  /*0830*/  @P0 LDG.E.128 R24, desc[UR4][R100.64] ;  /* 0x0000000464180981 */ /* 0x000162000c1e1d00 */
[----:B------:R-:W-:-:S04]  /*0840*/  ISETP.NE.AND P0, PT, R5, RZ, PT ;  /* 0x000000ff0500720c */ /* 0x000fc80003f05270 */
[----:B---3--:R-:W-:Y:S01]  /*0850*/  FSEL R11, R11, RZ, !P0 ;  /* 0x000000ff0b0b7208 */ /* 0x008fe20004000000 */
[----:B----4-:R-:W-:Y:S01]  /*0860*/  IMAD.MOV.U32 R114, RZ, RZ, R112 ;  /* 0x000000ffff727224 */ /* 0x010fe200078e0070 */
[--C-:B------:R-:W-:Y:S02]  /*0870*/  SHF.R.U64 R130, R112, 0x10, R113.reuse ;  /* 0x0000001070827819 */ /* 0x100fe40000001271 */
[----:B------:R-:W-:Y:S01]  /*0880*/  SHF.R.U32.HI R129, RZ, 0x10, R113 ;  /* 0x00000010ff817819 */ /* 0x000fe20000011671 */
[C---:B--2---:R-:W-:Y:S01]  /*0890*/  FADD.FTZ R16, -R11.reuse, R16 ;  /* 0x000000100b107221 */ /* 0x044fe20000010100 */
[C---:B0-----:R-:W-:Y:S01]  /*08a0*/  FADD.FTZ R100, -R11.reuse, R17 ;  /* 0x000000110b647221 */ /* 0x041fe20000010100 */
[C---:B------:R-:W-:Y:S01]  /*08b0*/  FADD.FTZ R12, -R11.reuse, R12 ;  /* 0x0000000c0b0c7221 */ /* 0x040fe20000010100 */
[C---:B------:R-:W-:Y:S01]  /*08c0*/  FADD.FTZ R14, -R11.reuse, R14 ;  /* 0x0000000e0b0e7221 */ /* 0x040fe20000010100 */
[C---:B------:R-:W-:Y:S01]  /*08d0*/  FADD.FTZ R112, -R11.reuse, R13 ;  /* 0x0000000d0b707221 */ /* 0x040fe20000010100 */
[----:B------:R-:W-:Y:S01]  /*08e0*/  FADD.FTZ R102, -R11, R15 ;  /* 0x0000000f0b667221 */ /* 0x000fe20000010100 */
[----:B------:R-:W-:Y:S01]  /*08f0*/  IMAD.MOV.U32 R101, RZ, RZ, R108 ;  /* 0x000000ffff657224 */ /* 0x000fe200078e006c */
[----:B------:R-:W-:Y:S01]  /*0900*/  SHF.R.U64 R128, R108, 0x10, R109 ;  /* 0x000000106c807819 */ /* 0x000fe2000000126d */
[----:B-----5:R-:W-:Y:S01]  /*0910*/  FMUL.FTZ R13, R7, R16 ;  /* 0x00000010070d7220 */ /* 0x020fe20000410000 */
[C---:B------:R-:W-:Y:S01]  /*0920*/  FADD.FTZ R108, -R11.reuse, R21 ;  /* 0x000000150b6c7221 */ /* 0x040fe20000010100 */
[----:B------:R-:W-:Y:S01]  /*0930*/  FADD.FTZ R22, -R11, R22 ;  /* 0x000000160b167221 */ /* 0x000fe20000010100 */
[----:B------:R-:W-:-:S02]  /*0940*/  IMAD.U32 R21, R114, 0x10000, RZ ;  /* 0x0001000072157824 */ /* 0x000fc400078e00ff */
[C---:B------:R-:W-:Y:S01]  /*0950*/  FADD.FTZ R18, -R11.reuse, R18 ;  /* 0x000000120b127221 */ /* 0x040fe20000010100 */
[C---:B------:R-:W-:Y:S01]  /*0960*/  FADD.FTZ R104, -R11.reuse, R19 ;  /* 0x000000130b687221 */ /* 0x040fe20000010100 */
[C---:B------:R-:W-:Y:S01]  /*0970*/  FADD.FTZ R20, -R11.reuse, R20 ;  /* 0x000000140b147221 */ /* 0x040fe20000010100 */
[----:B------:R-:W-:Y:S01]  /*0980*/  FADD.FTZ R118, -R11, R23 ;  /* 0x000000170b767221 */ /* 0x000fe20000010100 */
[C---:B------:R-:W-:Y:S01]  /*0990*/  FMUL.FTZ R16, R7.reuse, R100 ;  /* 0x0000006407107220 */ /* 0x040fe20000410000 */
[C---:B------:R-:W-:Y:S01]  /*09a0*/  FMUL.FTZ R3, R7.reuse, R12 ;  /* 0x0000000c07037220 */ /* 0x040fe20000410000 */
[C---:B------:R-:W-:Y:S01]  /*09b0*/  FMUL.FTZ R11, R7.reuse, R14 ;  /* 0x0000000e070b7220 */ /* 0x040fe20000410000 */
[----:B------:R-:W-:Y:S01]  /*09c0*/  SHF.L.U32 R100, R130, 0x10, RZ ;  /* 0x0000001082647819 */ /* 0x000fe200000006ff */
[C---:B------:R-:W-:Y:S01]  /*09d0*/  FMUL.FTZ R12, R7.reuse, R112 ;  /* 0x00000070070c7220 */ /* 0x040fe20000410000 */
[----:B------:R-:W-:Y:S01]  /*09e0*/  MOV R115, R113 ;  /* 0x0000007100737202 */ /* 0x000fe20000000f00 */
[C---:B------:R-:W-:Y:S01]  /*09f0*/  FMUL.FTZ R14, R7.reuse, R102 ;  /* 0x00000066070e7220 */ /* 0x040fe20000410000 */
[----:B------:R-:W-:Y:S01]  /*0a00*/  FMUL.FTZ R19, R7, R22 ;  /* 0x0000001607137220 */ /* 0x000fe20000410000 */
[----:B------:R-:W-:Y:S01]  /*0a10*/  SHF.L.U32 R102, R129, 0x10, RZ ;  /* 0x0000001081667819 */ /* 0x000fe200000006ff */
[----:B------:R-:W-:Y:S01]  /*0a20*/  FMUL.FTZ R22, R56, R21 ;  /* 0x0000001538167220 */ /* 0x000fe20000410000 */
[----:B------:R-:W-:Y:S01]  /*0a30*/  MOV R103, R109 ;  /* 0x0000006d00677202 */ /* 0x000fe20000000f00 */
[----:B------:R-:W-:Y:S01]  /*0a40*/  FADD.FTZ R72, R72, R21 ;  /* 0x0000001548487221 */ /* 0x000fe20000010000 */
[----:B------:R-:W-:Y:S01]  /*0a50*/  FFMA.FTZ R60, R3, R21, R60 ;  /* 0x00000015033c7223 */ /* 0x000fe2000001003c */
[----:B------:R-:W-:Y:S01]  /*0a60*/  FADD.FTZ R73, R73, R100 ;  /* 0x0000006449497221 */ /* 0x000fe20000010000 */
[-C--:B------:R-:W-:Y:S01]  /*0a70*/  FFMA.FTZ R61, R12, R100.reuse, R61 ;  /* 0x000000640c3d7223 */ /* 0x080fe2000001003d */
[----:B------:R-:W-:Y:S01]  /*0a80*/  FMUL.FTZ R21, R57, R100 ;  /* 0x0000006439157220 */ /* 0x000fe20000410000 */
[----:B------:R-:W-:Y:S01]  /*0a90*/  SHF.R.U32.HI R125, RZ, 0x10, R109 ;  /* 0x00000010ff7d7819 */ /* 0x000fe2000001166d */
[----:B------:R-:W-:-:S02]  /*0aa0*/  IMAD.U32 R115, R115, 0x10000, RZ ;  /* 0x0001000073737824 */ /* 0x000fc400078e00ff */
[----:B------:R-:W-:Y:S01]  /*0ab0*/  FADD.FTZ R100, RZ, R22 ;  /* 0x00000016ff647221 */ /* 0x000fe20000010000 */
[----:B------:R-:W-:Y:S02]  /*0ac0*/  IMAD.U32 R105, R101, 0x10000, RZ ;  /* 0x0001000065697824 */ /* 0x000fe400078e00ff */
[----:B------:R-:W-:Y:S01]  /*0ad0*/  FADD.FTZ R75, R75, R102 ;  /* 0x000000664b4b7221 */ /* 0x000fe20000010000 */
[----:B------:R-:W-:Y:S02]  /*0ae0*/  IMAD.MOV.U32 R109, RZ, RZ, R110 ;  /* 0x000000ffff6d7224 */ /* 0x000fe400078e006e */
[-C--:B------:R-:W-:Y:S01]  /*0af0*/  FFMA.FTZ R63, R14, R102.reuse, R63 ;  /* 0x000000660e3f7223 */ /* 0x080fe2000001003f */
[----:B------:R-:W-:Y:S01]  /*0b00*/  FMUL.FTZ R23, R59, R102 ;  /* 0x000000663b177220 */ /* 0x000fe20000410000 */
[----:B------:R-:W-:Y:S01]  /*0b10*/  FFMA.FTZ R101, R3, R22, RZ ;  /* 0x0000001603657223 */ /* 0x000fe200000100ff */
[--C-:B------:R-:W-:Y:S01]  /*0b20*/  SHF.R.U64 R116, R110, 0x10, R111.reuse ;  /* 0x000000106e747819 */ /* 0x100fe2000000126f */
[C---:B------:R-:W-:Y:S01]  /*0b30*/  FMUL.FTZ R17, R7.reuse, R20 ;  /* 0x0000001407117220 */ /* 0x040fe20000410000 */
[----:B------:R-:W-:Y:S01]  /*0b40*/  MOV R113, R111 ;  /* 0x0000006f00717202 */ /* 0x000fe20000000f00 */
[----:B------:R-:W-:Y:S01]  /*0b50*/  FMUL.FTZ R20, R7, R108 ;  /* 0x0000006c07147220 */ /* 0x000fe20000410000 */
[----:B------:R-:W-:Y:S01]  /*0b60*/  SHF.R.U32.HI R124, RZ, 0x10, R111 ;  /* 0x00000010ff7c7819 */ /* 0x000fe2000001166f */
[----:B------:R-:W-:Y:S01]  /*0b70*/  IMAD.U32 R111, R103, 0x10000, RZ ;  /* 0x00010000676f7824 */ /* 0x000fe200078e00ff */
[----:B------:R-:W-:Y:S01]  /*0b80*/  SHF.L.U32 R102, R128, 0x10, RZ ;  /* 0x0000001080667819 */ /* 0x000fe200000006ff */
[-C--:B------:R-:W-:Y:S01]  /*0b90*/  FMUL.FTZ R108, R58, R115.reuse ;  /* 0x000000733a6c7220 */ /* 0x080fe20000410000 */
        /* <DEDUP_REMOVED lines=13> */
[----:B------:R-:W-:Y:S02]  /*0c70*/  FMUL.FTZ R15, R7, R18 ;  /* 0x00000012070f7220 */ /* 0x000fe40000410000 */
        /* <DEDUP_REMOVED lines=12> */
[----:B------:R-:W-:-:S02]  /*0d40*/  IMAD.U32 R116, R116, 0x10000, RZ ;  /* 0x0001000074747824 */ /* 0x000fc400078e00ff */
[----:B------:R-:W-:Y:S01]  /*0d50*/  FMUL.FTZ R114, R48, R115 ;  /* 0x0000007330727220 */ /* 0x000fe20000410000 */
        /* <DEDUP_REMOVED lines=28> */
.L_x_3902:
[----:B------:R-:W-:Y:S05]  /*0f20*/  BSYNC B0 ;  /* 0x0000000000007941 */ /* 0x000fea0003800000 */
.L_x_3900:
        /* <DEDUP_REMOVED lines=25> */
.L_x_3949:
[----:B-----5:R-:W-:Y:S01]  /*10c0*/  ISETP.GE.AND P4, PT, R117, 0x1, PT ;  /* 0x000000017500780c */ /* 0x020fe20003f86270 */
[----:B------:R-:W3:Y:S01]  /*10d0*/  S2R R129, SR_CgaCtaId ;  /* 0x0000000000817919 */ /* 0x000ee20000008800 */
[----:B------:R-:W-:Y:S01]  /*10e0*/  @!P0 LOP3.LUT R103, R103, 0x3, RZ, 0xc0, !PT ;  /* 0x0000000367678812 */ /* 0x000fe200078ec0ff */
[----:B-1----:R-:W-:Y:S01]  /*10f0*/  FADD.FTZ R128, R124, R131 ;  /* 0x000000837c807221 */ /* 0x002fe20000010000 */
[----:B------:R-:W-:Y:S05]  /*1100*/  WARPSYNC.ALL ;  /* 0x0000000000007948 */ /* 0x000fea0003800000 */
[----:B------:R-:W-:-:S04]  /*1110*/  @!P0 IMAD.IADD R103, R102, 0x1, R103 ;  /* 0x0000000166678824 */ /* 0x000fc800078e0267 */
[----:B------:R-:W-:Y:S01]  /*1120*/  @P4 IADD3 R104, R117, -0x1, RZ ;  /* 0xffffffff75684810 */ /* 0x000fe20007ffe0ff */
[----:B------:R-:W0:Y:S01]  /*1130*/  @P4 LDC.64 R100, c[0x0][0x220] ;  /* 0x00008800ff644b82 */ /* 0x000e220000000a00 */
[----:B------:R-:W-:Y:S01]  /*1140*/  HFMA2.MMA R117, -RZ, RZ, 0, 0 ;  /* 0x00000000ff757435 */ /* 0x000fe200000001ff */
[----:B------:R-:W-:Y:S02]  /*1150*/  @P4 LOP3.LUT R6, R2, 0x7f, RZ, 0xc0, !PT ;  /* 0x0000007f02064812 */ /* 0x000fe400078ec0ff */
[----:B------:R-:W-:-:S04]  /*1160*/  @P4 IMAD R104, R104, R107, RZ ;  /* 0x0000006b68684224 */ /* 0x000fc800078e02ff */
[----:B------:R-:W1:Y:S01]  /*1170*/  @P4 LDC R141, c[0x0][0x29c] ;  /* 0x0000a700ff8d4b82 */ /* 0x000e620000000800 */
[----:B------:R-:W-:-:S04]  /*1180*/  @P4 SHF.R.S32.HI R105, RZ, 0x1f, R104 ;  /* 0x0000001fff694819 */ /* 0x000fc80000011468 */
[----:B------:R-:W-:Y:S02]  /*1190*/  @P4 LEA.HI R105, R105, R104, RZ, 0x2 ;  /* 0x0000006869694211 */ /* 0x000fe400078f10ff */
[----:B------:R-:W-:Y:S01]  /*11a0*/  MOV R104, 0x400 ;  /* 0x0000040000687802 */ /* 0x000fe20000000f00 */
[----:B------:R-:W4:Y:S01]  /*11b0*/  @P4 LDC R142, c[0x0][0x29c] ;  /* 0x0000a700ff8e4b82 */ /* 0x000f220000000800 */
[----:B------:R-:W-:Y:S02]  /*11c0*/  @P4 LEA.HI.SX32 R117, R105, R6, 0x1e ;  /* 0x0000000669754211 */ /* 0x000fe400078ff2ff */
[----:B---3--:R-:W-:Y:S01]  /*11d0*/  LEA R104, R129, R104, 0x18 ;  /* 0x0000006881687211 */ /* 0x008fe200078ec0ff */
[----:B--2---:R-:W-:-:S03]  /*11e0*/  FADD.FTZ R129, R125, R130 ;  /* 0x000000827d817221 */ /* 0x004fc60000010000 */
[-C--:B------:R-:W-:Y:S01]  /*11f0*/  @!P0 LEA R130, R103, R104.reuse, 0x3 ;  /* 0x0000006867828211 */ /* 0x080fe200078e18ff */
[----:B0-----:R-:W-:Y:S01]  /*1200*/  @P4 IMAD.WIDE.U32 R124, R117, 0x8, R100 ;  /* 0x00000008757c4825 */ /* 0x001fe200078e0064 */
[----:B------:R-:W0:Y:S03]  /*1210*/  @P4 LDC R140, c[0x0][0x29c] ;  /* 0x0000a700ff8c4b82 */ /* 0x000e260000000800 */
[----:B------:R-:W-:Y:S05]  /*1220*/  @!P0 STS.64 [R130+0x1800], R128 ;  /* 0x0018008082008388 */ /* 0x000fea0000000a00 */
[----:B------:R-:W-:Y:S08]  /*1230*/  BAR.SYNC.DEFER_BLOCKING 0x0 ;  /* 0x0000000000007b1d */ /* 0x000ff00000010000 */
[----:B------:R-:W2:Y:S08]  /*1240*/  @P4 LDC R139, c[0x0][0x29c] ;  /* 0x0000a700ff8b4b82 */ /* 0x000eb00000000800 */
[----:B------:R-:W3:Y:S01]  /*1250*/  @P4 LDC R138, c[0x0][0x29c] ;  /* 0x0000a700ff8a4b82 */ /* 0x000ee20000000800 */
[----:B------:R-:W4:Y:S01]  /*1260*/  @P4 LDG.E.64 R124, desc[UR4][R124.64] ;  /* 0x000000047c7c4981 */ /* 0x000f22000c1e1b00 */
[----:B------:R-:W-:Y:S01]  /*1270*/  LEA R131, R102, R104, 0x3 ;  /* 0x0000006866837211 */ /* 0x000fe200078e18ff */
[----:B------:R-:W-:Y:S01]  /*1280*/  BSSY B0, `(.L_x_3904) ;  /* 0x0000024000007945 */ /* 0x000fe20003800000 */
[----:B------:R-:W-:-:S02]  /*1290*/  @!P6 ISETP.NE.U32.AND P1, PT, R9, RZ, PT ;  /* 0x000000ff0900e20c */ /* 0x000fc40003f25070 */
[----:B------:R-:W-:Y:S01]  /*12a0*/  ISETP.NE.U32.AND P0, PT, RZ, UR12, PT ;  /* 0x0000000cff007c0c */ /* 0x000fe2000bf05070 */
[----:B------:R-:W1:Y:S01]  /*12b0*/  LDS.128 R100, [R131+0x1800] ;  /* 0x0018000083647984 */ /* 0x000e620000000c00 */
[----:B------:R-:W-:Y:S02]  /*12c0*/  @!P6 ISETP.NE.AND.EX P1, PT, R10, RZ, PT, P1 ;  /* 0x000000ff0a00e20c */ /* 0x000fe40003f25310 */
[----:B------:R-:W-:Y:S01]  /*12d0*/  ISETP.NE.AND P2, PT, R5, RZ, PT ;  /* 0x000000ff0500720c */ /* 0x000fe20003f45270 */
[----:B------:R-:W0:Y:S01]  /*12e0*/  LDS.128 R104, [R131+0x1810] ;  /* 0x0018100083687984 */ /* 0x000e220000000c00 */
[----:B------:R-:W-:Y:S01]  /*12f0*/  ISETP.NE.AND.EX P0, PT, RZ, UR13, PT, P0 ;  /* 0x0000000dff007c0c */ /* 0x000fe2000bf05300 */
[----:B-1----:R-:W-:Y:S01]  /*1300*/  FADD.FTZ R133, RZ, R100 ;  /* 0x00000064ff857221 */ /* 0x002fe20000010000 */
[----:B------:R-:W-:-:S03]  /*1310*/  FADD.FTZ R100, RZ, R101 ;  /* 0x00000065ff647221 */ /* 0x000fc60000010000 */
[----:B------:R-:W-:Y:S01]  /*1320*/  FADD.FTZ R133, R102, R133 ;  /* 0x0000008566857221 */ /* 0x000fe20000010000 */
[----:B------:R-:W-:Y:S01]  /*1330*/  FADD.FTZ R100, R103, R100 ;  /* 0x0000006467647221 */ /* 0x000fe20000010000 */
[----:B------:R-:W1:Y:S02]  /*1340*/  @P4 LDC R102, c[0x0][0x29c] ;  /* 0x0000a700ff664b82 */ /* 0x000e640000000800 */
[----:B0-----:R-:W-:Y:S01]  /*1350*/  FADD.FTZ R133, R133, R104 ;  /* 0x0000006885857221 */ /* 0x001fe20000010000 */
[----:B------:R-:W-:-:S03]  /*1360*/  FADD.FTZ R100, R100, R105 ;  /* 0x0000006964647221 */ /* 0x000fc60000010000 */
[----:B------:R-:W-:Y:S01]  /*1370*/  FADD.FTZ R106, R106, R133 ;  /* 0x000000856a6a7221 */ /* 0x000fe20000010000 */
[----:B------:R-:W-:Y:S01]  /*1380*/  FADD.FTZ R100, R107, R100 ;  /* 0x000000646b647221 */ /* 0x000fe20000010000 */
[----:B------:R-:W0:Y:S02]  /*1390*/  @P4 LDC R105, c[0x0][0x29c] ;  /* 0x0000a700ff694b82 */ /* 0x000e240000000800 */
[----:B------:R-:W-:-:S06]  /*13a0*/  FMUL.FTZ R106, R106, UR10 ;  /* 0x0000000a6a6a7c20 */ /* 0x000fcc0008410000 */
[----:B------:R-:W0:Y:S01]  /*13b0*/  @P4 LDC R104, c[0x0][0x29c] ;  /* 0x0000a700ff684b82 */ /* 0x000e220000000800 */
[C-C-:B----4-:R-:W-:Y:S02]  /*13c0*/  @P4 SHF.R.U64 R101, R124.reuse, 0x10, R125.reuse ;  /* 0x000000107c654819 */ /* 0x150fe4000000127d */
        /* <DEDUP_REMOVED lines=8> */
[----:B0123--:R-:W-:Y:S06]  /*1450*/  @!P6 BRA `(.L_x_3905) ;  /* 0x000000000018e947 */ /* 0x00ffec0003800000 */
[----:B------:R-:W-:Y:S01]  /*1460*/  ISETP.NE.U32.AND P1, PT, R9, RZ, PT ;  /* 0x000000ff0900720c */ /* 0x000fe20003f25070 */
[----:B------:R-:W-:-:S03]  /*1470*/  FFMA.FTZ R101, R3, R124, R125 ;  /* 0x0000007c03657223 */ /* 0x000fc6000001007d */
[----:B------:R-:W-:Y:S01]  /*1480*/  ISETP.NE.AND.EX P1, PT, R10, RZ, PT, P1 ;  /* 0x000000ff0a00720c */ /* 0x000fe20003f25310 */
[----:B------:R-:W-:-:S04]  /*1490*/  FADD.FTZ R100, R22, -R101 ;  /* 0x8000006516647221 */ /* 0x000fc80000010000 */
[----:B------:R-:W-:-:S08]  /*14a0*/  FMUL.FTZ R101, R7, R100 ;  /* 0x0000006407657220 */ /* 0x000fd00000410000 */
[----:B------:R-:W-:-:S07]  /*14b0*/  @P1 FADD.FTZ R101, R32, R101 ;  /* 0x0000006520651221 */ /* 0x000fce0000010000 */
.L_x_3905:
[----:B------:R-:W-:Y:S05]  /*14c0*/  BSYNC B0 ;  /* 0x0000000000007941 */ /* 0x000fea0003800000 */
.L_x_3904:
[----:B------:R-:W0:Y:S01]  /*14d0*/  @P4 LDC R128, c[0x0][0x29c] ;  /* 0x0000a700ff804b82 */ /* 0x000e220000000800 */
[----:B------:R-:W-:Y:S01]  /*14e0*/  @P4 FMUL.FTZ R129, R101, R102 ;  /* 0x0000006665814220 */ /* 0x000fe20000410000 */
[C---:B------:R-:W-:Y:S01]  /*14f0*/  @!P6 ISETP.NE.U32.AND P1, PT, R9.reuse, RZ, PT ;  /* 0x000000ff0900e20c */ /* 0x040fe20003f25070 */
[----:B------:R-:W-:Y:S01]  /*1500*/  BSSY B0, `(.L_x_3906) ;  /* 0x0000016000007945 */ /* 0x000fe20003800000 */
[C---:B------:R-:W-:Y:S01]  /*1510*/  @!P6 ISETP.NE.U32.AND P3, PT, R9.reuse, RZ, PT ;  /* 0x000000ff0900e20c */ /* 0x040fe20003f65070 */
        /* <DEDUP_REMOVED lines=20> */
.L_x_3907:
[----:B------:R-:W-:Y:S05]  /*1660*/  BSYNC B0 ;  /* 0x0000000000007941 */ /* 0x000fea0003800000 */
.L_x_3906:
        /* <DEDUP_REMOVED lines=10> */
.L_x_3909:
[----:B------:R-:W-:Y:S05]  /*1710*/  BSYNC B0 ;  /* 0x0000000000007941 */ /* 0x000fea0003800000 */
.L_x_3908:
        /* <DEDUP_REMOVED lines=10> */
.L_x_3911:
[----:B------:R-:W-:Y:S05]  /*17c0*/  BSYNC B0 ;  /* 0x0000000000007941 */ /* 0x000fea0003800000 */
.L_x_3910:
        /* <DEDUP_REMOVED lines=18> */
[----:B------:R-:W-:Y:S01]  /*18f0*/  @P4 PRMT R121, R137, 0x7610, R121 ;  /* 0x0000761089794816 */ /* 0x000fe20000000079 */
[----:B------:R-:W-:Y:S01]  /*1900*/  @P4 IMAD.U32 R137, R123, 0x10000, RZ ;  /* 0x000100007b894824 */ /* 0x000fe200078e00ff */
[----:B------:R-:W-:-:S02]  /*1910*/  @!P6 ISETP.NE.U32.AND P2, PT, R9, RZ, PT ;  /* 0x000000ff0900e20c */ /* 0x000fc40003f45070 */
[----:B------:R-:W-:Y:S02]  /*1920*/  @P4 PRMT R122, R141, 0x7610, R122 ;  /* 0x000076108d7a4816 */ /* 0x000fe4000000007a */
[----:B------:R-:W-:Y:S02]  /*1930*/  @P4 PRMT R119, R143, 0x7610, R119 ;  /* 0x000076108f774816 */ /* 0x000fe40000000077 */
[----:B------:R-:W-:Y:S01]  /*1940*/  @!P6 FSEL R149, R28, RZ, P3 ;  /* 0x000000ff1c95e208 */ /* 0x000fe20001800000 */
        /* <DEDUP_REMOVED lines=9> */
.L_x_3913:
[----:B------:R-:W-:Y:S05]  /*19e0*/  BSYNC B0 ;  /* 0x0000000000007941 */ /* 0x000fea0003800000 */
.L_x_3912:
[----:B------:R-:W-:Y:S04]  /*19f0*/  BSSY B0, `(.L_x_3914) ;  /* 0x000000a000007945 */ /* 0x000fe80003800000 */
[----:B------:R-:W-:Y:S05]  /*1a00*/  @!P4 BRA `(.L_x_3915) ;  /* 0x000000000020c947 */ /* 0x000fea0003800000 */
[----:B--23--:R-:W2:Y:S01]  /*1a10*/  LDC.64 R100, c[0x0][0x220] ;  /* 0x00008800ff647b82 */ /* 0x00cea20000000a00 */
[----:B------:R-:W-:-:S05]  /*1a20*/  IADD3 R103, R117, 0x80, RZ ;  /* 0x0000008075677810 */ /* 0x000fca0007ffe0ff */
[----:B--2---:R-:W-:-:S06]  /*1a30*/  IMAD.WIDE.U32 R100, R103, 0x8, R100 ;  /* 0x0000000867647825 */ /* 0x004fcc00078e0064 */
[----:B------:R-:W2:Y:S02]  /*1a40*/  LDG.E.64 R100, desc[UR4][R100.64] ;  /* 0x0000000464647981 */ /* 0x000ea4000c1e1b00 */
[C-C-:B--2---:R-:W-:Y:S02]  /*1a50*/  SHF.R.U64 R127, R100.reuse, 0x10, R101.reuse ;  /* 0x00000010647f7819 */ /* 0x144fe40000001265 */
[----:B------:R-:W-:Y:S02]  /*1a60*/  SHF.R.U32.HI R123, RZ, 0x10, R101 ;  /* 0x00000010ff7b7819 */ /* 0x000fe40000011665 */
[----:B------:R-:W-:Y:S02]  /*1a70*/  PRMT R0, R100, 0x7610, R0 ;  /* 0x0000761064007816 */ /* 0x000fe40000000000 */
[----:B------:R-:W-:-:S07]  /*1a80*/  PRMT R126, R101, 0x7610, R126 ;  /* 0x00007610657e7816 */ /* 0x000fce000000007e */
.L_x_3915:
[----:B------:R-:W-:Y:S05]  /*1a90*/  BSYNC B0 ;  /* 0x0000000000007941 */ /* 0x000fea0003800000 */
.L_x_3914:
        /* <DEDUP_REMOVED lines=8> */
.L_x_3917:
[----:B------:R-:W-:Y:S05]  /*1b20*/  BSYNC B0 ;  /* 0x0000000000007941 */ /* 0x000fea0003800000 */
.L_x_3916:
[----:B------:R-:W-:Y:S01]  /*1b30*/  @P4 FMUL.FTZ R141, R149, R142 ;  /* 0x0000008e958d4220 */ /* 0x000fe20000410000 */
[----:B------:R-:W4:Y:S01]  /*1b40*/  @P4 LDC R143, c[0x0][0x29c] ;  /* 0x0000a700ff8f4b82 */ /* 0x000f220000000800 */
[----:B------:R-:W-:Y:S01]  /*1b50*/  @!P6 ISETP.NE.AND.EX P2, PT, R10, RZ, PT, P2 ;  /* 0x000000ff0a00e20c */ /* 0x000fe20003f45320 */
        /* <DEDUP_REMOVED lines=22> */
.L_x_3919:
[----:B------:R-:W-:Y:S05]  /*1cc0*/  BSYNC B0 ;  /* 0x0000000000007941 */ /* 0x000fea0003800000 */
.L_x_3918:
        /* <DEDUP_REMOVED lines=10> */
.L_x_3921:
[----:B------:R-:W-:Y:S05]  /*1d70*/  BSYNC B0 ;  /* 0x0000000000007941 */ /* 0x000fea0003800000 */
.L_x_3920:
        /* <DEDUP_REMOVED lines=10> */
.L_x_3923:
[----:B------:R-:W-:Y:S05]  /*1e20*/  BSYNC B0 ;  /* 0x0000000000007941 */ /* 0x000fea0003800000 */
.L_x_3922:
        /* <DEDUP_REMOVED lines=13> */
[----:B------:R-:W-:Y:S02]  /*1f00*/  SEL R103, R148, R99, P1 ;  /* 0x0000006394677207 */ /* 0x000fe40000800000 */
        /* <DEDUP_REMOVED lines=9> */
[----:B------:R-:W-:Y:S02]  /*1fa0*/  @!P6 FSEL R150, R25, RZ, P3 ;  /* 0x000000ff1996e208 */ /* 0x000fe40001800000 */
[----:B------:R-:W-:Y:S01]  /*1fb0*/  @P4 SHF.L.U32 R148, R123, 0x10, RZ ;  /* 0x000000107b944819 */ /* 0x000fe200000006ff */
        /* <DEDUP_REMOVED lines=10> */
.L_x_3925:
[----:B------:R-:W-:Y:S05]  /*2060*/  BSYNC B0 ;  /* 0x0000000000007941 */ /* 0x000fea0003800000 */
.L_x_3924:
[----:B------:R-:W-:Y:S01]  /*2070*/  BSSY B0, `(.L_x_3926) ;  /* 0x000000a000007945 */ /* 0x000fe20003800000 */
[----:B------:R-:W-:-:S03]  /*2080*/  IADD3 R117, R117, 0x100, RZ ;  /* 0x0000010075757810 */ /* 0x000fc60007ffe0ff */
        /* <DEDUP_REMOVED lines=8> */
.L_x_3927:
[----:B------:R-:W-:Y:S05]  /*2110*/  BSYNC B0 ;  /* 0x0000000000007941 */ /* 0x000fea0003800000 */
.L_x_3926:
        /* <DEDUP_REMOVED lines=8> */
.L_x_3929:
[----:B------:R-:W-:Y:S05]  /*21a0*/  BSYNC B0 ;  /* 0x0000000000007941 */ /* 0x000fea0003800000 */
.L_x_3928:
        /* <DEDUP_REMOVED lines=8> */
.L_x_3931:
[----:B------:R-:W-:Y:S05]  /*2230*/  BSYNC B0 ;  /* 0x0000000000007941 */ /* 0x000fea0003800000 */
.L_x_3930:
        /* <DEDUP_REMOVED lines=15> */
.L_x_3933:
[----:B------:R-:W-:Y:S05]  /*2330*/  BSYNC B0 ;  /* 0x0000000000007941 */ /* 0x000fea0003800000 */
.L_x_3932:
        /* <DEDUP_REMOVED lines=10> */
.L_x_3935:
[----:B------:R-:W-:Y:S05]  /*23e0*/  BSYNC B0 ;  /* 0x0000000000007941 */ /* 0x000fea0003800000 */
.L_x_3934:
[----:B--2---:R-:W-:Y:S01]  /*23f0*/  @P0 IMAD.WIDE.U32 R106, R8, 0x10, R106 ;  /* 0x00000010086a0825 */ /* 0x004fe200078e006a */
[----:B------:R-:W-:-:S03]  /*2400*/  SEL R96, R147, R96, P1 ;  /* 0x0000006093607207 */ /* 0x000fc60000800000 */
[----:B------:R-:W-:Y:S01]  /*2410*/  @P4 FMUL.FTZ R7, R37, R102 ;  /* 0x0000006625074220 */ /* 0x000fe20000410000 */
[----:B------:R-:W-:Y:S01]  /*2420*/  SEL R97, R150, R97, P1 ;  /* 0x0000006196617207 */ /* 0x000fe20000800000 */
[----:B---3--:R-:W-:Y:S01]  /*2430*/  @P4 FMUL.FTZ R138, R104, R138 ;  /* 0x0000008a688a4220 */ /* 0x008fe20000410000 */
        /* <DEDUP_REMOVED lines=8> */
[----:B------:R-:W-:Y:S01]  /*24c0*/  @P4 PRMT R121, R8, 0x7610, R121 ;  /* 0x0000761008794816 */ /* 0x000fe20000000079 */
[----:B------:R-:W-:Y:S01]  /*24d0*/  @P4 IMAD.U32 R8, R127, 0x10000, RZ ;  /* 0x000100007f084824 */ /* 0x000fe200078e00ff */
[----:B------:R-:W-:Y:S01]  /*24e0*/  @P4 F2FP.BF16.F32.PACK_AB R7, RZ, R7 ;  /* 0x00000007ff07423e */ /* 0x000fe200000010ff */
[----:B------:R-:W-:Y:S01]  /*24f0*/  @P4 FFMA.FTZ R92, R129, R130, R92 ;  /* 0x00000082815c4223 */ /* 0x000fe2000001005c */
[----:B------:R-:W-:Y:S01]  /*2500*/  @P4 PRMT R122, R9, 0x7610, R122 ;  /* 0x00007610097a4816 */ /* 0x000fe2000000007a */
[----:B------:R-:W-:Y:S01]  /*2510*/  @P4 FFMA.FTZ R93, R132, R131, R93 ;  /* 0x00000083845d4223 */ /* 0x000fe2000001005d */
[----:B------:R-:W-:Y:S01]  /*2520*/  @P4 PRMT R119, R7, 0x7610, R119 ;  /* 0x0000761007774816 */ /* 0x000fe20000000077 */
[----:B------:R-:W-:Y:S01]  /*2530*/  @P4 FFMA.FTZ R94, R133, R134, R94 ;  /* 0x00000086855e4223 */ /* 0x000fe2000001005e */
[----:B------:R-:W-:Y:S01]  /*2540*/  @P4 SHF.L.U32 R7, R0, 0x10, RZ ;  /* 0x0000001000074819 */ /* 0x000fe200000006ff */
[----:B------:R-:W-:Y:S01]  /*2550*/  @P4 FFMA.FTZ R95, R136, R137, R95 ;  /* 0x00000089885f4223 */ /* 0x000fe2000001005f */
[----:B------:R-:W-:Y:S01]  /*2560*/  @P4 SHF.L.U32 R9, R126, 0x10, RZ ;  /* 0x000000107e094819 */ /* 0x000fe200000006ff */
[----:B------:R-:W-:Y:S01]  /*2570*/  @P4 FFMA.FTZ R88, R135, R141, R88 ;  /* 0x0000008d87584223 */ /* 0x000fe20000010058 */
[----:B------:R-:W-:Y:S01]  /*2580*/  @P4 SHF.L.U32 R10, R123, 0x10, RZ ;  /* 0x000000107b0a4819 */ /* 0x000fe200000006ff */
[----:B------:R-:W-:Y:S01]  /*2590*/  @P4 FFMA.FTZ R89, R144, R140, R89 ;  /* 0x0000008c90594223 */ /* 0x000fe20000010059 */
[----:B------:R-:W-:Y:S01]  /*25a0*/  @P4 F2FP.BF16.F32.PACK_AB R100, RZ, R100 ;  /* 0x00000064ff64423e */ /* 0x000fe200000010ff */
[----:B------:R-:W-:Y:S01]  /*25b0*/  @P4 FFMA.FTZ R90, R139, R145, R90 ;  /* 0x000000918b5a4223 */ /* 0x000fe2000001005a */
[----:B------:R-:W-:Y:S01]  /*25c0*/  @P4 FFMA.FTZ R91, R148, R146, R91 ;  /* 0x00000092945b4223 */ /* 0x000fe2000001005b */
[----:B------:R-:W-:Y:S01]  /*25d0*/  @P4 FFMA.FTZ R84, R7, R101, R84 ;  /* 0x0000006507544223 */ /* 0x000fe20000010054 */
[----:B------:R-:W-:Y:S01]  /*25e0*/  @P4 PRMT R120, R100, 0x7610, R120 ;  /* 0x0000761064784816 */ /* 0x000fe20000000078 */
        /* <DEDUP_REMOVED lines=12> */
.L_x_3937:
[----:B------:R-:W-:Y:S05]  /*26b0*/  BSYNC B0 ;  /* 0x0000000000007941 */ /* 0x000fea0003800000 */
.L_x_3936:
[----:B------:R-:W-:Y:S01]  /*26c0*/  VIADD R4, R4, UR14 ;  /* 0x0000000e04047c36 */ /* 0x000fe20008000000 */
[----:B------:R-:W-:-:S04]  /*26d0*/  SEL R106, RZ, 0x1, P5 ;  /* 0x00000001ff6a7807 */ /* 0x000fc80002800000 */
[----:B------:R-:W-:-:S13]  /*26e0*/  ISETP.GE.AND P0, PT, R4, UR15, PT ;  /* 0x0000000f04007c0c */ /* 0x000fda000bf06270 */
[----:B------:R-:W-:Y:S05]  /*26f0*/  @!P0 BRA `(.L_x_3938) ;  /* 0xffffffdc00488947 */ /* 0x000fea000383ffff */
.L_x_3899:
[----:B------:R-:W1:Y:S01]  /*2700*/  S2UR UR6, SR_CTAID.X ;  /* 0x00000000000679c3 */ /* 0x000e620000002500 */
[----:B------:R-:W-:-:S07]  /*2710*/  LOP3.LUT R11, R2, 0x7f, RZ, 0xc0, !PT ;  /* 0x0000007f020b7812 */ /* 0x000fce00078ec0ff */
[----:B------:R-:W2:Y:S08]  /*2720*/  LDC.64 R4, c[0x0][0x2d0] ;  /* 0x0000b400ff047b82 */ /* 0x000eb00000000a00 */
[----:B------:R-:W3:Y:S08]  /*2730*/  LDC.64 R6, c[0x0][0x2d8] ;  /* 0x0000b600ff067b82 */ /* 0x000ef00000000a00 */
[----:B0-----:R-:W0:Y:S01]  /*2740*/  LDC.64 R8, c[0x0][0x2f0] ;  /* 0x0000bc00ff087b82 */ /* 0x001e220000000a00 */
[----:B-1----:R-:W-:Y:S01]  /*2750*/  LEA.HI R0, R2, UR6, RZ, 0x19 ;  /* 0x0000000602007c11 */ /* 0x002fe2000f8fc8ff */
[----:B------:R-:W-:-:S04]  /*2760*/  ULDC UR6, c[0x0][0x218] ;  /* 0x0000860000067ab9 */ /* 0x000fc80000000800 */
[----:B------:R-:W-:-:S05]  /*2770*/  IMAD R0, R0, UR6, RZ ;  /* 0x0000000600007c24 */ /* 0x000fca000f8e02ff */
[----:B------:R-:W-:-:S05]  /*2780*/  LEA.HI R11, R0, R11, RZ, 0x1e ;  /* 0x0000000b000b7211 */ /* 0x000fca00078ff0ff */
[----:B--2---:R-:W-:-:S04]  /*2790*/  IMAD.WIDE.U32 R2, R11, 0x10, R4 ;  /* 0x000000100b027825 */ /* 0x004fc800078e0004 */
[C---:B---3--:R-:W-:Y:S01]  /*27a0*/  IMAD.WIDE.U32 R4, R11.reuse, 0x10, R6 ;  /* 0x000000100b047825 */ /* 0x048fe200078e0006 */
        /* <DEDUP_REMOVED lines=11> */
.L_x_3903:
[----:B------:R-:W-:Y:S01]  /*2860*/  HFMA2.MMA R132, -RZ, RZ, 0, 9.5367431640625e-07 ;  /* 0x00000010ff847435 */ /* 0x000fe200000001ff */
[----:B------:R-:W-:Y:S01]  /*2870*/  MOV R133, R124 ;  /* 0x0000007c00857202 */ /* 0x000fe20000000f00 */
[----:B------:R-:W-:Y:S01]  /*2880*/  IMAD.MOV.U32 R139, RZ, RZ, 0x1f ;  /* 0x0000001fff8b7424 */ /* 0x000fe200078e00ff */
[----:B------:R-:W-:-:S08]  /*2890*/  MOV R128, 0xffffffff ;  /* 0xffffffff00807802 */ /* 0x000fd00000000f00 */
[----:B-----5:R-:W-:Y:S05]  /*28a0*/  WARPSYNC.COLLECTIVE R128, `(.L_x_3939) ;  /* 0x0000000080087348 */ /* 0x020fea0003c00000 */
[----:B------:R0:W1:Y:S02]  /*28b0*/  SHFL.DOWN P1, R130, R133, R132, R139 ;  /* 0x0800008485827389 */ /* 0x000064000002008b */
[----:B01---5:R-:W-:Y:S01]  /*28c0*/  ENDCOLLECTIVE ;  /* 0x000000000000791b */ /* 0x023fe20003800000 */
.L_x_3939:
[----:B------:R-:W-:Y:S01]  /*28d0*/  IMAD.MOV.U32 R133, RZ, RZ, R125 ;  /* 0x000000ffff857224 */ /* 0x000fe200078e007d */
[----:B------:R-:W-:-:S07]  /*28e0*/  MOV R101, R130 ;  /* 0x0000008200657202 */ /* 0x000fce0000000f00 */
[----:B------:R-:W-:Y:S05]  /*28f0*/  WARPSYNC.COLLECTIVE R128, `(.L_x_3940) ;  /* 0x0000000080087348 */ /* 0x000fea0003c00000 */
[----:B------:R0:W1:Y:S02]  /*2900*/  SHFL.DOWN P1, R130, R133, R132, R139 ;  /* 0x0800008485827389 */ /* 0x000064000002008b */
[----:B01----:R-:W-:Y:S01]  /*2910*/  ENDCOLLECTIVE ;  /* 0x000000000000791b */ /* 0x003fe20003800000 */
.L_x_3940:
[----:B------:R-:W-:-:S05]  /*2920*/  FADD.FTZ R101, R101, R124 ;  /* 0x0000007c65657221 */ /* 0x000fca0000010000 */
[----:B------:R-:W-:Y:S01]  /*2930*/  MOV R133, R101 ;  /* 0x0000006500857202 */ /* 0x000fe20000000f00 */
[----:B------:R-:W-:Y:S01]  /*2940*/  IMAD.MOV.U32 R132, RZ, RZ, 0x8 ;  /* 0x00000008ff847424 */ /* 0x000fe200078e00ff */
[----:B------:R-:W-:-:S07]  /*2950*/  MOV R100, R130 ;  /* 0x0000008200647202 */ /* 0x000fce0000000f00 */
[----:B------:R-:W-:Y:S05]  /*2960*/  WARPSYNC.COLLECTIVE R128, `(.L_x_3941) ;  /* 0x0000000080087348 */ /* 0x000fea0003c00000 */
[----:B------:R0:W1:Y:S02]  /*2970*/  SHFL.DOWN P1, R130, R133, R132, R139 ;  /* 0x0800008485827389 */ /* 0x000064000002008b */
[----:B01----:R-:W-:Y:S01]  /*2980*/  ENDCOLLECTIVE ;  /* 0x000000000000791b */ /* 0x003fe20003800000 */
.L_x_3941:
[----:B------:R-:W-:-:S05]  /*2990*/  FADD.FTZ R100, R100, R125 ;  /* 0x0000007d64647221 */ /* 0x000fca0000010000 */
[----:B------:R-:W-:Y:S02]  /*29a0*/  MOV R133, R100 ;  /* 0x0000006400857202 */ /* 0x000fe40000000f00 */
[----:B------:R-:W-:-:S07]  /*29b0*/  MOV R104, R130 ;  /* 0x0000008200687202 */ /* 0x000fce0000000f00 */
[----:B------:R-:W-:Y:S05]  /*29c0*/  WARPSYNC.COLLECTIVE R128, `(.L_x_3942) ;  /* 0x0000000080087348 */ /* 0x000fea0003c00000 */
[----:B------:R0:W1:Y:S02]  /*29d0*/  SHFL.DOWN P1, R130, R133, R132, R139 ;  /* 0x0800008485827389 */ /* 0x000064000002008b */
[----:B01----:R-:W-:Y:S01]  /*29e0*/  ENDCOLLECTIVE ;  /* 0x000000000000791b */ /* 0x003fe20003800000 */
.L_x_3942:
[----:B------:R-:W-:Y:S01]  /*29f0*/  FADD.FTZ R104, R101, R104 ;  /* 0x0000006865687221 */ /* 0x000fe20000010000 */
[----:B------:R-:W-:-:S04]  /*2a00*/  HFMA2.MMA R132, -RZ, RZ, 0, 2.384185791015625e-07 ;  /* 0x00000004ff847435 */ /* 0x000fc800000001ff */
[----:B------:R-:W-:Y:S01]  /*2a10*/  MOV R133, R104 ;  /* 0x0000006800857202 */ /* 0x000fe20000000f00 */
[----:B------:R-:W-:-:S07]  /*2a20*/  IMAD.MOV.U32 R105, RZ, RZ, R130 ;  /* 0x000000ffff697224 */ /* 0x000fce00078e0082 */
[----:B------:R-:W-:Y:S05]  /*2a30*/  WARPSYNC.COLLECTIVE R128, `(.L_x_3943) ;  /* 0x0000000080087348 */ /* 0x000fea0003c00000 */
[----:B------:R0:W1:Y:S02]  /*2a40*/  SHFL.DOWN P1, R130, R133, R132, R139 ;  /* 0x0800008485827389 */ /* 0x000064000002008b */
[----:B01----:R-:W-:Y:S01]  /*2a50*/  ENDCOLLECTIVE ;  /* 0x000000000000791b */ /* 0x003fe20003800000 */
.L_x_3943:
[----:B------:R-:W-:-:S05]  /*2a60*/  FADD.FTZ R105, R100, R105 ;  /* 0x0000006964697221 */ /* 0x000fca0000010000 */
[----:B------:R-:W-:Y:S01]  /*2a70*/  MOV R133, R105 ;  /* 0x0000006900857202 */ /* 0x000fe20000000f00 */
[----:B------:R-:W-:-:S07]  /*2a80*/  IMAD.MOV.U32 R129, RZ, RZ, R130 ;  /* 0x000000ffff817224 */ /* 0x000fce00078e0082 */
[----:B------:R-:W-:Y:S05]  /*2a90*/  WARPSYNC.COLLECTIVE R128, `(.L_x_3944) ;  /* 0x0000000080087348 */ /* 0x000fea0003c00000 */
[----:B------:R0:W1:Y:S02]  /*2aa0*/  SHFL.DOWN P1, R130, R133, R132, R139 ;  /* 0x0800008485827389 */ /* 0x000064000002008b */
[----:B01----:R-:W-:Y:S01]  /*2ab0*/  ENDCOLLECTIVE ;  /* 0x000000000000791b */ /* 0x003fe20003800000 */
.L_x_3944:
[----:B------:R-:W-:Y:S01]  /*2ac0*/  FADD.FTZ R129, R104, R129 ;  /* 0x0000008168817221 */ /* 0x000fe20000010000 */
[----:B------:R-:W-:-:S03]  /*2ad0*/  HFMA2.MMA R132, -RZ, RZ, 0, 1.1920928955078125e-07 ;  /* 0x00000002ff847435 */ /* 0x000fc600000001ff */
[----:B------:R-:W-:Y:S01]  /*2ae0*/  IMAD.MOV.U32 R133, RZ, RZ, R129 ;  /* 0x000000ffff857224 */ /* 0x000fe200078e0081 */
[----:B------:R-:W-:-:S07]  /*2af0*/  MOV R106, R130 ;  /* 0x00000082006a7202 */ /* 0x000fce0000000f00 */
[----:B------:R-:W-:Y:S05]  /*2b00*/  WARPSYNC.COLLECTIVE R128, `(.L_x_3945) ;  /* 0x0000000080087348 */ /* 0x000fea0003c00000 */
[----:B------:R0:W1:Y:S02]  /*2b10*/  SHFL.DOWN P1, R130, R133, R132, R139 ;  /* 0x0800008485827389 */ /* 0x000064000002008b */
[----:B01----:R-:W-:Y:S01]  /*2b20*/  ENDCOLLECTIVE ;  /* 0x000000000000791b */ /* 0x003fe20003800000 */
.L_x_3945:
[----:B------:R-:W-:-:S04]  /*2b30*/  FADD.FTZ R106, R105, R106 ;  /* 0x0000006a696a7221 */ /* 0x000fc80000010000 */
[----:B------:R-:W-:Y:S01]  /*2b40*/  IMAD.MOV.U32 R133, RZ, RZ, R106 ;  /* 0x000000ffff857224 */ /* 0x000fe200078e006a */
[----:B------:R-:W-:-:S07]  /*2b50*/  MOV R124, R130 ;  /* 0x00000082007c7202 */ /* 0x000fce0000000f00 */
[----:B------:R-:W-:Y:S05]  /*2b60*/  WARPSYNC.COLLECTIVE R128, `(.L_x_3946) ;  /* 0x0000000080087348 */ /* 0x000fea0003c00000 */
[----:B------:R0:W1:Y:S02]  /*2b70*/  SHFL.DOWN P1, R130, R133, R132, R139 ;  /* 0x0800008485827389 */ /* 0x000064000002008b */
[----:B01----:R-:W-:Y:S01]  /*2b80*/  ENDCOLLECTIVE ;  /* 0x000000000000791b */ /* 0x003fe20003800000 */
.L_x_3946:
[----:B------:R-:W-:-:S05]  /*2b90*/  FADD.FTZ R124, R129, R124 ;  /* 0x0000007c817c7221 */ /* 0x000fca0000010000 */
[----:B------:R-:W-:Y:S01]  /*2ba0*/  MOV R133, R124 ;  /* 0x0000007c00857202 */ /* 0x000fe20000000f00 */
[----:B------:R-:W-:Y:S01]  /*2bb0*/  IMAD.MOV.U32 R132, RZ, RZ, 0x1 ;  /* 0x00000001ff847424 */ /* 0x000fe200078e00ff */
[----:B------:R-:W-:-:S07]  /*2bc0*/  MOV R125, R130 ;  /* 0x00000082007d7202 */ /* 0x000fce0000000f00 */
[----:B------:R-:W-:Y:S05]  /*2bd0*/  WARPSYNC.COLLECTIVE R128, `(.L_x_3947) ;  /* 0x0000000080087348 */ /* 0x000fea0003c00000 */
[----:B------:R0:W1:Y:S02]  /*2be0*/  SHFL.DOWN P1, R130, R133, R132, R139 ;  /* 0x0800008485827389 */ /* 0x000064000002008b */
[----:B01----:R-:W-:Y:S01]  /*2bf0*/  ENDCOLLECTIVE ;  /* 0x000000000000791b */ /* 0x003fe20003800000 */
.L_x_3947:
[----:B------:R-:W-:-:S05]  /*2c00*/  FADD.FTZ R125, R106, R125 ;  /* 0x0000007d6a7d7221 */ /* 0x000fca0000010000 */
[----:B------:R-:W-:Y:S02]  /*2c10*/  MOV R133, R125 ;  /* 0x0000007d00857202 */ /* 0x000fe40000000f00 */
[----:B------:R-:W-:-:S07]  /*2c20*/  MOV R131, R130 ;  /* 0x0000008200837202 */ /* 0x000fce0000000f00 */
[----:B------:R-:W-:Y:S05]  /*2c30*/  WARPSYNC.COLLECTIVE R128, `(.L_x_3948) ;  /* 0x0000000080087348 */ /* 0x000fea0003c00000 */
[----:B------:R0:W1:Y:S02]  /*2c40*/  SHFL.DOWN P1, R130, R133, R132, R139 ;  /* 0x0800008485827389 */ /* 0x000064000002008b */
[----:B01----:R-:W-:Y:S01]  /*2c50*/  ENDCOLLECTIVE ;  /* 0x000000000000791b */ /* 0x003fe20003800000 */
.L_x_3948:
[----:B------:R-:W-:Y:S05]  /*2c60*/  BRA `(.L_x_3949) ;  /* 0xffffffe400147947 */ /* 0x000fea000383ffff */
.L_x_3950:
        /* <DEDUP_REMOVED lines=9> */
.L_x_8581:


//--------------------- .text._ZN10layer_norm13ln_bwd_kernelINS_13Kernel_traitsIf13__nv_bfloat16fS2_fjLj1536ELj1ELj1ELj4ELj8ENS_18Kernel_traits_baseILj1536EfS2_fS2_fjLj128EEEEELb1ELb0ELb0ELb0EEEvNS_9BwdParamsE --------------------------
	.section	.text._ZN10layer_norm13ln_bwd_kernelINS_13Kernel_traitsIf13__nv_bfloat16fS2_fjLj1536ELj1ELj1ELj4ELj8ENS_18Kernel_traits_baseILj1536EfS2_fS2_fjLj128EEEEELb1ELb0ELb0ELb0EEEvNS_9BwdParamsE,"ax",@progbits
	.align	128
        .global         _ZN10layer_norm13ln_bwd_kernelINS_13Kernel_traitsIf13__nv_bfloat16fS2_fjLj1536ELj1ELj1ELj4ELj8ENS_18Kernel_traits_baseILj1536EfS2_fS2_fjLj128EEEEELb1ELb0ELb0ELb0EEEvNS_9BwdParamsE
        .type           _ZN10layer_norm13ln_bwd_kernelINS_13Kernel_traitsIf13__nv_bfloat16fS2_fjLj1536ELj1ELj1ELj4ELj8ENS_18Kernel_traits_baseILj1536EfS2_fS2_fjLj128EEEEELb1ELb0ELb0ELb0EEEvNS_9BwdParamsE,@function
        .size           _ZN10layer_norm13ln_bwd_kernelINS_13Kernel_traitsIf13__nv_bfloat16fS2_fjLj1536ELj1ELj1ELj4ELj8ENS_18Kernel_traits_baseILj1536EfS2_fS2_fjLj128EEEEELb1ELb0ELb0ELb0EEEvNS_9BwdParamsE,(.L_x_8582 - _ZN10layer_norm13ln_bwd_kernelINS_13Kernel_traitsIf13__nv_bfloat16fS2_fjLj1536ELj1ELj1ELj4ELj8ENS_18Kernel_traits_baseILj1536EfS2_fS2_fjLj128EEEEELb1ELb0ELb0ELb0EEEvNS_9BwdParamsE)
        .other          _ZN10layer_norm13ln_bwd_kernelINS_13Kernel_traitsIf13__nv_bfloat16fS2_fjLj1536ELj1ELj1ELj4ELj8ENS_18Kernel_traits_baseILj1536EfS2_fS2_fjLj128EEEEELb1ELb0ELb0ELb0EEEvNS_9BwdParamsE,@"STO_CUDA_ENTRY STV_DEFAULT"
_ZN10layer_norm13ln_bwd_kernelINS_13Kernel_traitsIf13__nv_bfloat16fS2_fjLj1536ELj1ELj1ELj4ELj8ENS_18Kernel_traits_baseILj1536EfS2_fS2_fjLj128EEEEELb1ELb0ELb0ELb0EEEvNS_9BwdParamsE:
.text._ZN10layer_norm13ln_bwd_kernelINS_13Kernel_traitsIf13__nv_bfloat16fS2_fjLj1536ELj1ELj1ELj4ELj8ENS_18Kernel_traits_baseILj1536EfS2_fS2_fjLj128EEEEELb1ELb0ELb0ELb0EEEvNS_9BwdParamsE:
        /* <DEDUP_REMOVED lines=18> */
[----:B------:R-:W-:-:S04]  /*0120*/  LOP3.LUT R6, R4, 0x7f, RZ, 0x3c, !PT ;  /* 0x0000007f04067812 */ /* 0x000fc800078e3cff */
[----:B------:R-:W-:-:S04]  /*0130*/  LEA.HI.SX32 R3, R3, R6, 0x1e ;  /* 0x0000000603037211 */ /* 0x000fc800078ff2ff */
[C---:B------:R-:W-:Y:S02]  /*0140*/  LOP3.LUT P3, RZ, R3.reuse, 0xffffff80, RZ, 0xc0, !PT ;  /* 0xffffff8003ff7812 */ /* 0x040fe4000786c0ff */
[C---:B------:R-:W-:Y:S02]  /*0150*/  ISETP.GE.U32.AND P2, PT, R3.reuse, 0x100, PT ;  /* 0x000001000300780c */ /* 0x040fe40003f46070 */
[----:B------:R-:W-:Y:S02]  /*0160*/  ISETP.GE.U32.AND P1, PT, R3, 0x180, PT ;  /* 0x000001800300780c */ /* 0x000fe40003f26070 */
[----:B------:R-:W-:-:S07]  /*0170*/  MOV R3, R4 ;  /* 0x0000000400037202 */ /* 0x000fce0000000f00 */
        /* <DEDUP_REMOVED lines=28> */
[----:B------:R-:W-:Y:S01]  /*0340*/  HFMA2.MMA R72, -RZ, RZ, 0, 5.9604644775390625e-08 ;  /* 0x00000001ff487435 */ /* 0x000fe200000001ff */
[----:B------:R-:W-:Y:S02]  /*0350*/  ISETP.NE.U32.AND P0, PT, RZ, UR6, PT ;  /* 0x00000006ff007c0c */ /* 0x000fe4000bf05070 */
[----:B------:R-:W-:Y:S02]  /*0360*/  MOV R41, RZ ;  /* 0x000000ff00297202 */ /* 0x000fe40000000f00 */
[----:B------:R-:W-:-:S13]  /*0370*/  ISETP.NE.AND.EX P0, PT, RZ, UR7, PT, P0 ;  /* 0x00000007ff007c0c */ /* 0x000fda000bf05300 */
.L_x_3965:
[----:B------:R-:W1:Y:S01]  /*0380*/  LDC.64 R70, c[0x0][0x250] ;  /* 0x00009400ff467b82 */ /* 0x000e620000000a00 */
[----:B------:R-:W-:-:S07]  /*0390*/  SHF.R.S32.HI R2, RZ, 0x1f, R7 ;  /* 0x0000001fff027819 */ /* 0x000fce0000011407 */
[----:B------:R-:W2:Y:S01]  /*03a0*/  @P0 LDC.64 R68, c[0x0][0x270] ;  /* 0x00009c00ff440b82 */ /* 0x000ea20000000a00 */
[----:B-1----:R-:W-:-:S06]  /*03b0*/  IMAD.WIDE R70, R7, 0x4, R70 ;  /* 0x0000000407467825 */ /* 0x002fcc00078e0246 */
[----:B------:R-:W3:Y:S01]  /*03c0*/  LDG.E R70, desc[UR4][R70.64] ;  /* 0x0000000446467981 */ /* 0x000ee2000c1e1900 */
[----:B--2---:R-:W-:-:S04]  /*03d0*/  @P0 LEA R74, P4, R7, R68, 0x1 ;  /* 0x00000044074a0211 */ /* 0x004fc800078808ff */
[----:B------:R-:W-:Y:S02]  /*03e0*/  @P0 LEA.HI.X R75, R7, R69, R2, 0x1, P4 ;  /* 0x00000045074b0211 */ /* 0x000fe400020f0c02 */
[----:B------:R-:W1:Y:S01]  /*03f0*/  LDC.64 R68, c[0x0][0x258] ;  /* 0x00009600ff447b82 */ /* 0x000e620000000a00 */
[----:B------:R-:W-:Y:S01]  /*0400*/  MOV R2, UR20 ;  /* 0x0000001400027c02 */ /* 0x000fe20008000f00 */
[----:B------:R-:W-:Y:S01]  /*0410*/  BSSY B0, `(.L_x_3952) ;  /* 0x0000043000007945 */ /* 0x000fe20003800000 */
[----:B0-----:R-:W-:Y:S01]  /*0420*/  ISETP.NE.AND P5, PT, R5, RZ, PT ;  /* 0x000000ff0500720c */ /* 0x001fe20003fa5270 */
[----:B-----5:R0:W5:Y:S02]  /*0430*/  @P0 LDG.E.U16 R73, desc[UR4][R74.64] ;  /* 0x000000044a490981 */ /* 0x020164000c1e1500 */
[----:B------:R-:W-:-:S05]  /*0440*/  IMAD R4, R7, R2, RZ ;  /* 0x0000000207047224 */ /* 0x000fca00078e02ff */
[----:B------:R-:W-:-:S04]  /*0450*/  SHF.R.S32.HI R11, RZ, 0x1f, R4 ;  /* 0x0000001fff0b7819 */ /* 0x000fc80000011404 */
[----:B------:R-:W-:Y:S02]  /*0460*/  LEA.HI R11, R11, R4, RZ, 0x2 ;  /* 0x000000040b0b7211 */ /* 0x000fe400078f10ff */
[----:B------:R-:W-:-:S04]  /*0470*/  LOP3.LUT R4, R0, 0x7f, RZ, 0xc0, !PT ;  /* 0x0000007f00047812 */ /* 0x000fc800078ec0ff */
[----:B------:R-:W-:Y:S01]  /*0480*/  LEA.HI.SX32 R11, R11, R4, 0x1e ;  /* 0x000000040b0b7211 */ /* 0x000fe200078ff2ff */
[----:B-1----:R-:W-:Y:S01]  /*0490*/  IMAD.WIDE R68, R7, 0x4, R68 ;  /* 0x0000000407447825 */ /* 0x002fe200078e0244 */
[----:B0-----:R-:W-:Y:S02]  /*04a0*/  MOV R75, RZ ;  /* 0x000000ff004b7202 */ /* 0x001fe40000000f00 */
[----:B------:R-:W-:Y:S02]  /*04b0*/  MOV R96, RZ ;  /* 0x000000ff00607202 */ /* 0x000fe40000000f00 */
[----:B------:R0:W5:Y:S01]  /*04c0*/  LDG.E R6, desc[UR4][R68.64] ;  /* 0x0000000444067981 */ /* 0x000162000c1e1900 */
[----:B------:R-:W-:Y:S02]  /*04d0*/  MOV R95, R11 ;  /* 0x0000000b005f7202 */ /* 0x000fe40000000f00 */
[----:B0-----:R-:W-:Y:S02]  /*04e0*/  P2R R68, PR, RZ, 0x20 ;  /* 0x00000020ff447803 */ /* 0x001fe40000000000 */
[----:B---3--:R-:W-:Y:S01]  /*04f0*/  FSEL R74, R70, RZ, !P5 ;  /* 0x000000ff464a7208 */ /* 0x008fe20006800000 */
[----:B------:R-:W-:Y:S06]  /*0500*/  @!P3 BRA `(.L_x_3953) ;  /* 0x0000000000ccb947 */ /* 0x000fec0003800000 */
        /* <DEDUP_REMOVED lines=9> */
[C---:B------:R-:W-:Y:S02]  /*05a0*/  @P4 LEA.HI.X R71, R11.reuse, UR9, RZ, 0x4, P5 ;  /* 0x000000090b474c11 */ /* 0x040fe4000a8f24ff */
[----:B------:R-:W-:-:S03]  /*05b0*/  LEA R76, P5, R11, UR12, 0x2 ;  /* 0x0000000c0b4c7c11 */ /* 0x000fc6000f8a10ff */
[----:B------:R0:W5:Y:S01]  /*05c0*/  @P4 LDG.E.128 R16, desc[UR4][R70.64] ;  /* 0x0000000446104981 */ /* 0x000162000c1e1d00 */
[----:B------:R-:W-:-:S05]  /*05d0*/  LEA.HI.X R77, R11, UR13, RZ, 0x2, P5 ;  /* 0x0000000d0b4d7c11 */ /* 0x000fca000a8f14ff */
[----:B------:R1:W5:Y:S01]  /*05e0*/  LDG.E R8, desc[UR4][R76.64] ;  /* 0x000000044c087981 */ /* 0x000362000c1e1900 */
[C---:B--2---:R-:W-:Y:S01]  /*05f0*/  FADD.FTZ R95, -R74.reuse, R13 ;  /* 0x0000000d4a5f7221 */ /* 0x044fe20000010100 */
[C---:B------:R-:W-:Y:S01]  /*0600*/  FADD.FTZ R97, -R74.reuse, R14 ;  /* 0x0000000e4a617221 */ /* 0x040fe20000010100 */
[----:B------:R-:W-:Y:S01]  /*0610*/  FADD.FTZ R99, -R74, R15 ;  /* 0x0000000f4a637221 */ /* 0x000fe20000010100 */
        /* <DEDUP_REMOVED lines=10> */
[----:B------:R-:W-:Y:S01]  /*06c0*/  FADD.FTZ R28, R28, R13 ;  /* 0x0000000d1c1c7221 */ /* 0x000fe20000010000 */
[----:B------:R-:W-:Y:S01]  /*06d0*/  FFMA.FTZ R40, R3, R13, R40 ;  /* 0x0000000d03287223 */ /* 0x000fe20000010028 */
[----:B------:R-:W-:Y:S01]  /*06e0*/  FADD.FTZ R29, R29, R68 ;  /* 0x000000441d1d7221 */ /* 0x000fe20000010000 */
[-C--:B------:R-:W-:Y:S01]  /*06f0*/  FFMA.FTZ R41, R12, R68.reuse, R41 ;  /* 0x000000440c297223 */ /* 0x080fe20000010029 */
[----:B------:R-:W-:Y:S01]  /*0700*/  FMUL.FTZ R13, R53, R68 ;  /* 0x00000044350d7220 */ /* 0x000fe20000410000 */
[----:B------:R-:W-:Y:S01]  /*0710*/  SHF.L.U32 R75, R75, 0x10, RZ ;  /* 0x000000104b4b7819 */ /* 0x000fe200000006ff */
[----:B------:R-:W-:Y:S01]  /*0720*/  FADD.FTZ R68, RZ, R14 ;  /* 0x0000000eff447221 */ /* 0x000fe20000010000 */
[----:B------:R-:W-:Y:S01]  /*0730*/  FFMA.FTZ R69, R3, R14, RZ ;  /* 0x0000000e03457223 */ /* 0x000fe200000100ff */
[----:B------:R-:W-:Y:S01]  /*0740*/  SHF.L.U32 R96, R96, 0x10, RZ ;  /* 0x0000001060607819 */ /* 0x000fe200000006ff */
[----:B------:R-:W-:Y:S01]  /*0750*/  FMUL.FTZ R15, R6, R97 ;  /* 0x00000061060f7220 */ /* 0x000fe20000410000 */
[----:B0-----:R-:W-:Y:S01]  /*0760*/  FADD.FTZ R71, R68, R13 ;  /* 0x0000000d44477221 */ /* 0x001fe20000010000 */
[----:B-1----:R-:W-:Y:S01]  /*0770*/  FMUL.FTZ R76, R54, R75 ;  /* 0x0000004b364c7220 */ /* 0x002fe20000410000 */
        /* <DEDUP_REMOVED lines=12> */
.L_x_3953:
[----:B------:R-:W-:Y:S05]  /*0840*/  BSYNC B0 ;  /* 0x0000000000007941 */ /* 0x000fea0003800000 */
.L_x_3952:
        /* <DEDUP_REMOVED lines=16> */
[----:B------:R-:W-:Y:S01]  /*0950*/  IADD3 R95, R95, 0x80, RZ ;  /* 0x000000805f5f7810 */ /* 0x000fe20007ffe0ff */
[C---:B--2---:R-:W-:Y:S01]  /*0960*/  FADD.FTZ R97, -R74.reuse, R69 ;  /* 0x000000454a617221 */ /* 0x044fe20000010100 */
[C---:B------:R-:W-:Y:S01]  /*0970*/  FADD.FTZ R99, -R74.reuse, R70 ;  /* 0x000000464a637221 */ /* 0x040fe20000010100 */
[----:B------:R-:W-:-:S03]  /*0980*/  FADD.FTZ R101, -R74, R71 ;  /* 0x000000474a657221 */ /* 0x000fc60000010100 */
[----:B0----5:R-:W-:Y:S01]  /*0990*/  FMUL.FTZ R83, R6, R99 ;  /* 0x0000006306537220 */ /* 0x021fe20000410000 */
[----:B---3--:R-:W-:Y:S02]  /*09a0*/  MOV R79, R80 ;  /* 0x00000050004f7202 */ /* 0x008fe40000000f00 */
[--C-:B------:R-:W-:Y:S02]  /*09b0*/  SHF.R.U64 R80, R80, 0x10, R81.reuse ;  /* 0x0000001050507819 */ /* 0x100fe40000001251 */
[----:B------:R-:W-:Y:S02]  /*09c0*/  MOV R86, R81 ;  /* 0x0000005100567202 */ /* 0x000fe40000000f00 */
[----:B------:R-:W-:Y:S01]  /*09d0*/  SHF.R.U32.HI R98, RZ, 0x10, R81 ;  /* 0x00000010ff627819 */ /* 0x000fe20000011651 */
[----:B------:R-:W-:Y:S01]  /*09e0*/  FADD.FTZ R81, -R74, R68 ;  /* 0x000000444a517221 */ /* 0x000fe20000010100 */
[----:B------:R-:W-:Y:S02]  /*09f0*/  SHF.L.U32 R69, R79, 0x10, RZ ;  /* 0x000000104f457819 */ /* 0x000fe400000006ff */
[----:B------:R-:W-:Y:S01]  /*0a00*/  SHF.L.U32 R68, R80, 0x10, RZ ;  /* 0x0000001050447819 */ /* 0x000fe200000006ff */
[C---:B------:R-:W-:Y:S01]  /*0a10*/  FMUL.FTZ R80, R6.reuse, R97 ;  /* 0x0000006106507220 */ /* 0x040fe20000410000 */
[----:B------:R-:W-:Y:S01]  /*0a20*/  FMUL.FTZ R79, R6, R81 ;  /* 0x00000051064f7220 */ /* 0x000fe20000410000 */
[-C--:B------:R-:W-:Y:S01]  /*0a30*/  FMUL.FTZ R82, R48, R69.reuse ;  /* 0x0000004530527220 */ /* 0x080fe20000410000 */
        /* <DEDUP_REMOVED lines=10> */
[----:B-1----:R-:W-:Y:S01]  /*0ae0*/  FMUL.FTZ R84, R50, R71 ;  /* 0x0000004732547220 */ /* 0x002fe20000410000 */
[----:B------:R-:W-:Y:S01]  /*0af0*/  SHF.L.U32 R98, R98, 0x10, RZ ;  /* 0x0000001062627819 */ /* 0x000fe200000006ff */
        /* <DEDUP_REMOVED lines=10> */
.L_x_3955:
[----:B------:R-:W-:Y:S05]  /*0ba0*/  BSYNC B0 ;  /* 0x0000000000007941 */ /* 0x000fea0003800000 */
.L_x_3954:
        /* <DEDUP_REMOVED lines=18> */
[----:B------:R-:W-:-:S03]  /*0cd0*/  FADD.FTZ R99, -R74, R71 ;  /* 0x000000474a637221 */ /* 0x000fc60000010100 */
[----:B0----5:R-:W-:Y:S01]  /*0ce0*/  FMUL.FTZ R91, R6, R97 ;  /* 0x00000061065b7220 */ /* 0x021fe20000410000 */
[----:B---3--:R-:W-:Y:S02]  /*0cf0*/  MOV R87, R88 ;  /* 0x0000005800577202 */ /* 0x008fe40000000f00 */
[--C-:B------:R-:W-:Y:S02]  /*0d00*/  SHF.R.U64 R98, R88, 0x10, R89.reuse ;  /* 0x0000001058627819 */ /* 0x100fe40000001259 */
[----:B------:R-:W-:Y:S02]  /*0d10*/  SHF.R.U32.HI R88, RZ, 0x10, R89 ;  /* 0x00000010ff587819 */ /* 0x000fe40000011659 */
[----:B------:R-:W-:Y:S01]  /*0d20*/  MOV R94, R89 ;  /* 0x00000059005e7202 */ /* 0x000fe20000000f00 */
[----:B------:R-:W-:Y:S01]  /*0d30*/  FADD.FTZ R89, -R74, R68 ;  /* 0x000000444a597221 */ /* 0x000fe20000010100 */
[----:B------:R-:W-:Y:S02]  /*0d40*/  SHF.L.U32 R69, R87, 0x10, RZ ;  /* 0x0000001057457819 */ /* 0x000fe400000006ff */
[----:B------:R-:W-:-:S02]  /*0d50*/  SHF.L.U32 R68, R98, 0x10, RZ ;  /* 0x0000001062447819 */ /* 0x000fc400000006ff */
        /* <DEDUP_REMOVED lines=25> */
.L_x_3957:
[----:B------:R-:W-:Y:S05]  /*0ef0*/  BSYNC B0 ;  /* 0x0000000000007941 */ /* 0x000fea0003800000 */
.L_x_3956:
        /* <DEDUP_REMOVED lines=27> */
.L_x_3976:
        /* <DEDUP_REMOVED lines=41> */
[----:B------:R-:W-:Y:S01]  /*1340*/  LOP3.LUT P6, RZ, R8, 0xff00, RZ, 0xc0, !PT ;  /* 0x0000ff0008ff7812 */ /* 0x000fe200078cc0ff */
[----:B------:R-:W-:-:S03]  /*1350*/  FMUL.FTZ R102, R6, R71 ;  /* 0x0000004706667220 */ /* 0x000fc60000410000 */
        /* <DEDUP_REMOVED lines=36> */
[C---:B0-----:R-:W-:Y:S01]  /*15a0*/  IMAD.WIDE.U32 R68, R11.reuse, 0x8, R68 ;  /* 0x000000080b447825 */ /* 0x041fe200078e0044 */
[----:B--2---:R-:W-:Y:S02]  /*15b0*/  LOP3.LUT R72, R72, R103, RZ, 0xfc, !PT ;  /* 0x0000006748487212 */ /* 0x004fe400078efcff */
[----:B------:R-:W-:-:S03]  /*15c0*/  IADD3 R11, R11, 0x80, RZ ;  /* 0x000000800b0b7810 */ /* 0x000fc60007ffe0ff */
[----:B------:R1:W-:Y:S04]  /*15d0*/  STG.E.64 desc[UR4][R68.64], R72 ;  /* 0x0000004844007986 */ /* 0x0003e8000c101b04 */
.L_x_3960:
[----:B------:R-:W-:Y:S05]  /*15e0*/  BSYNC B0 ;  /* 0x0000000000007941 */ /* 0x000fea0003800000 */
.L_x_3959:
        /* <DEDUP_REMOVED lines=14> */
[C---:B------:R-:W-:Y:S01]  /*16d0*/  FMUL.FTZ R99, R6.reuse, R73 ;  /* 0x0000004906637220 */ /* 0x040fe20000410000 */
        /* <DEDUP_REMOVED lines=42> */
.L_x_3962:
[----:B------:R-:W-:Y:S05]  /*1980*/  BSYNC B0 ;  /* 0x0000000000007941 */ /* 0x000fea0003800000 */
.L_x_3961:
        /* <DEDUP_REMOVED lines=16> */
[----:B------:R-:W-:-:S02]  /*1a90*/  FMUL.FTZ R98, R6, R71 ;  /* 0x0000004706627220 */ /* 0x000fc40000410000 */
[----:B------:R-:W0:Y:S01]  /*1aa0*/  LDC.64 R70, c[0x0][0x2f8] ;  /* 0x0000be00ff467b82 */ /* 0x000e220000000a00 */
        /* <DEDUP_REMOVED lines=16> */
[----:B------:R-:W-:Y:S01]  /*1bb0*/  SEL R64, R75, R64, P5 ;  /* 0x000000404b407207 */ /* 0x000fe20002800000 */
[----:B------:R-:W1:Y:S01]  /*1bc0*/  F2F.BF16.F32 R6, R6 ;  /* 0x0000000600067304 */ /* 0x000e620000202000 */
[----:B------:R-:W-:Y:S02]  /*1bd0*/  FSEL R99, R69, RZ, P6 ;  /* 0x000000ff45637208 */ /* 0x000fe40003000000 */
[----:B------:R-:W-:Y:S01]  /*1be0*/  LOP3.LUT P6, RZ, R10, 0xff0000, RZ, 0xc0, !PT ;  /* 0x00ff00000aff7812 */ /* 0x000fe200078cc0ff */
[----:B0-----:R-:W-:Y:S01]  /*1bf0*/  IMAD.WIDE.U32 R70, R11, 0x8, R70 ;  /* 0x000000080b467825 */ /* 0x001fe200078e0046 */
[----:B------:R-:W-:Y:S02]  /*1c00*/  SEL R65, R74, R65, P5 ;  /* 0x000000414a417207 */ /* 0x000fe40002800000 */
[----:B------:R-:W-:Y:S01]  /*1c10*/  FSEL R96, R68, RZ, P6 ;  /* 0x000000ff44607208 */ /* 0x000fe20003000000 */
[----:B------:R-:W0:Y:S01]  /*1c20*/  F2F.BF16.F32 R99, R99 ;  /* 0x0000006300637304 */ /* 0x000e220000202000 */
[----:B------:R-:W-:Y:S01]  /*1c30*/  LOP3.LUT P6, RZ, R10, 0xff, RZ, 0xc0, !PT ;  /* 0x000000ff0aff7812 */ /* 0x000fe200078cc0ff */
[----:B------:R-:W2:Y:S01]  /*1c40*/  @P5 LDC.64 R68, c[0x0][0x308] ;  /* 0x0000c200ff445b82 */ /* 0x000ea20000000a00 */
[----:B------:R-:W-:-:S02]  /*1c50*/  SEL R66, R97, R66, P5 ;  /* 0x0000004261427207 */ /* 0x000fc40002800000 */
[----:B------:R-:W-:Y:S01]  /*1c60*/  FSEL R95, R95, RZ, P6 ;  /* 0x000000ff5f5f7208 */ /* 0x000fe20003000000 */
[----:B-1----:R-:W-:Y:S02]  /*1c70*/  IMAD.WIDE.U32 R72, R6, 0x10000, RZ ;  /* 0x0001000006487825 */ /* 0x002fe400078e00ff */
[----:B------:R-:W1:Y:S01]  /*1c80*/  F2F.BF16.F32 R96, R96 ;  /* 0x0000006000607304 */ /* 0x000e620000202000 */
[----:B------:R-:W-:Y:S02]  /*1c90*/  SEL R67, R98, R67, P5 ;  /* 0x0000004362437207 */ /* 0x000fe40002800000 */
[----:B0-----:R-:W-:-:S05]  /*1ca0*/  SHF.L.U32 R99, R99, 0x10, RZ ;  /* 0x0000001063637819 */ /* 0x001fca00000006ff */
[----:B------:R-:W0:Y:S01]  /*1cb0*/  F2F.BF16.F32 R95, R95 ;  /* 0x0000005f005f7304 */ /* 0x000e220000202000 */
[----:B-1----:R-:W-:Y:S01]  /*1cc0*/  LOP3.LUT R73, R73, R99, R96, 0xfe, !PT ;  /* 0x0000006349497212 */ /* 0x002fe200078efe60 */
[----:B--2---:R-:W-:Y:S01]  /*1cd0*/  @P5 IMAD.WIDE.U32 R68, R11, 0x10, R68 ;  /* 0x000000100b445825 */ /* 0x004fe200078e0044 */
[----:B0-----:R-:W-:-:S04]  /*1ce0*/  LOP3.LUT R72, R72, R95, RZ, 0xfc, !PT ;  /* 0x0000005f48487212 */ /* 0x001fc800078efcff */
[----:B------:R0:W-:Y:S04]  /*1cf0*/  @P5 STG.E.128 desc[UR4][R68.64], R64 ;  /* 0x0000004044005986 */ /* 0x0001e8000c101d04 */
[----:B------:R0:W-:Y:S02]  /*1d00*/  STG.E.64 desc[UR4][R70.64], R72 ;  /* 0x0000004846007986 */ /* 0x0001e4000c101b04 */
.L_x_3964:
[----:B------:R-:W-:Y:S05]  /*1d10*/  BSYNC B0 ;  /* 0x0000000000007941 */ /* 0x000fea0003800000 */
.L_x_3963:
[----:B------:R-:W-:Y:S02]  /*1d20*/  IADD3 R7, R7, UR18, RZ ;  /* 0x0000001207077c10 */ /* 0x000fe4000fffe0ff */
[----:B01-3--:R-:W-:Y:S02]  /*1d30*/  SEL R72, RZ, 0x1, P4 ;  /* 0x00000001ff487807 */ /* 0x00bfe40002000000 */
[----:B------:R-:W-:-:S13]  /*1d40*/  ISETP.GE.AND P5, PT, R7, UR19, PT ;  /* 0x0000001307007c0c */ /* 0x000fda000bfa6270 */
[----:B------:R-:W-:Y:S05]  /*1d50*/  @!P5 BRA `(.L_x_3965) ;  /* 0xffffffe40088d947 */ /* 0x000fea000383ffff */
.L_x_3951:
[----:B------:R-:W0:Y:S01]  /*1d60*/  S2R R0, SR_TID.X ;  /* 0x0000000000007919 */ /* 0x000e220000002100 */
[----:B------:R-:W0:Y:S08]  /*1d70*/  S2UR UR6, SR_CTAID.X ;  /* 0x00000000000679c3 */ /* 0x000e300000002500 */
[----:B------:R-:W1:Y:S08]  /*1d80*/  @P3 LDC.64 R6, c[0x0][0x2d0] ;  /* 0x0000b400ff063b82 */ /* 0x000e700000000a00 */
[----:B------:R-:W2:Y:S08]  /*1d90*/  @P3 LDC.64 R8, c[0x0][0x2d8] ;  /* 0x0000b600ff083b82 */ /* 0x000eb00000000a00 */
[----:B------:R-:W3:Y:S01]  /*1da0*/  @P2 LDC.64 R10, c[0x0][0x2d0] ;  /* 0x0000b400ff0a2b82 */ /* 0x000ee20000000a00 */
[----:B0-----:R-:W-:-:S07]  /*1db0*/  LEA.HI R3, R0, UR6, RZ, 0x19 ;  /* 0x0000000600037c11 */ /* 0x001fce000f8fc8ff */
[----:B------:R-:W0:Y:S01]  /*1dc0*/  @P2 LDC.64 R12, c[0x0][0x2d8] ;  /* 0x0000b600ff0c2b82 */ /* 0x000e220000000a00 */
[----:B------:R-:W-:-:S05]  /*1dd0*/  IMAD R3, R3, R2, RZ ;  /* 0x0000000203037224 */ /* 0x000fca00078e02ff */
[----:B------:R-:W-:-:S05]  /*1de0*/  LEA.HI R15, R3, R4, RZ, 0x1e ;  /* 0x00000004030f7211 */ /* 0x000fca00078ff0ff */
[----:B-1----:R-:W-:-:S04]  /*1df0*/  @P3 IMAD.WIDE.U32 R2, R15, 0x10, R6 ;  /* 0x000000100f023825 */ /* 0x002fc800078e0006 */
[C---:B--2---:R-:W-:Y:S01]  /*1e00*/  @P3 IMAD.WIDE.U32 R4, R15.reuse, 0x10, R8 ;  /* 0x000000100f043825 */ /* 0x044fe200078e0008 */
[----:B------:R-:W-:Y:S01]  /*1e10*/  @P3 IADD3 R15, R15, 0x80, RZ ;  /* 0x000000800f0f3810 */ /* 0x000fe20007ffe0ff */
[----:B------:R1:W-:Y:S04]  /*1e20*/  @P3 STG.E.128 desc[UR4][R2.64], R28 ;  /* 0x0000001c02003986 */ /* 0x0003e8000c101d04 */
[C---:B---3--:R-:W-:Y:S01]  /*1e30*/  @P2 IMAD.WIDE.U32 R10, R15.reuse, 0x10, R10 ;  /* 0x000000100f0a2825 */ /* 0x048fe200078e000a */
        /* <DEDUP_REMOVED lines=13> */
.L_x_3958:
[----:B------:R-:W-:Y:S02]  /*1f10*/  MOV R101, R75 ;  /* 0x0000004b00657202 */ /* 0x000fe40000000f00 */
[----:B------:R-:W-:Y:S02]  /*1f20*/  MOV R100, 0x10 ;  /* 0x0000001000647802 */ /* 0x000fe40000000f00 */
[----:B------:R-:W-:Y:S02]  /*1f30*/  MOV R103, 0x1f ;  /* 0x0000001f00677802 */ /* 0x000fe40000000f00 */
[----:B------:R-:W-:-:S07]  /*1f40*/  MOV R98, 0xffffffff ;  /* 0xffffffff00627802 */ /* 0x000fce0000000f00 */
[----:B------:R-:W-:Y:S05]  /*1f50*/  WARPSYNC.COLLECTIVE R98, `(.L_x_3966) ;  /* 0x0000000062087348 */ /* 0x000fea0003c00000 */
[----:B------:R0:W1:Y:S02]  /*1f60*/  SHFL.DOWN P6, R99, R101, R100, R103 ;  /* 0x0800006465637389 */ /* 0x00006400000c0067 */
[----:B01----:R-:W-:Y:S01]  /*1f70*/  ENDCOLLECTIVE ;  /* 0x000000000000791b */ /* 0x003fe20003800000 */
.L_x_3966:
[----:B------:R-:W-:Y:S02]  /*1f80*/  MOV R101, R96 ;  /* 0x0000006000657202 */ /* 0x000fe40000000f00 */
[----:B------:R-:W-:-:S07]  /*1f90*/  MOV R70, R99 ;  /* 0x0000006300467202 */ /* 0x000fce0000000f00 */
[----:B------:R-:W-:Y:S05]  /*1fa0*/  WARPSYNC.COLLECTIVE R98, `(.L_x_3967) ;  /* 0x0000000062087348 */ /* 0x000fea0003c00000 */
[----:B------:R0:W1:Y:S02]  /*1fb0*/  SHFL.DOWN P6, R99, R101, R100, R103 ;  /* 0x0800006465637389 */ /* 0x00006400000c0067 */
[----:B01----:R-:W-:Y:S01]  /*1fc0*/  ENDCOLLECTIVE ;  /* 0x000000000000791b */ /* 0x003fe20003800000 */
.L_x_3967:
[----:B------:R-:W-:-:S05]  /*1fd0*/  FADD.FTZ R70, R70, R75 ;  /* 0x0000004b46467221 */ /* 0x000fca0000010000 */
[----:B------:R-:W-:Y:S02]  /*1fe0*/  MOV R101, R70 ;  /* 0x0000004600657202 */ /* 0x000fe40000000f00 */
[----:B------:R-:W-:Y:S02]  /*1ff0*/  MOV R100, 0x8 ;  /* 0x0000000800647802 */ /* 0x000fe40000000f00 */
[----:B------:R-:W-:-:S07]  /*2000*/  MOV R71, R99 ;  /* 0x0000006300477202 */ /* 0x000fce0000000f00 */
[----:B------:R-:W-:Y:S05]  /*2010*/  WARPSYNC.COLLECTIVE R98, `(.L_x_3968) ;  /* 0x0000000062087348 */ /* 0x000fea0003c00000 */
[----:B------:R0:W1:Y:S02]  /*2020*/  SHFL.DOWN P6, R99, R101, R100, R103 ;  /* 0x0800006465637389 */ /* 0x00006400000c0067 */
[----:B01----:R-:W-:Y:S01]  /*2030*/  ENDCOLLECTIVE ;  /* 0x000000000000791b */ /* 0x003fe20003800000 */
.L_x_3968:
[----:B------:R-:W-:-:S05]  /*2040*/  FADD.FTZ R71, R71, R96 ;  /* 0x0000006047477221 */ /* 0x000fca0000010000 */
[----:B------:R-:W-:Y:S02]  /*2050*/  MOV R101, R71 ;  /* 0x0000004700657202 */ /* 0x000fe40000000f00 */
[----:B------:R-:W-:-:S07]  /*2060*/  MOV R73, R99 ;  /* 0x0000006300497202 */ /* 0x000fce0000000f00 */
[----:B------:R-:W-:Y:S05]  /*2070*/  WARPSYNC.COLLECTIVE R98, `(.L_x_3969) ;  /* 0x0000000062087348 */ /* 0x000fea0003c00000 */
[----:B------:R0:W1:Y:S02]  /*2080*/  SHFL.DOWN P6, R99, R101, R100, R103 ;  /* 0x0800006465637389 */ /* 0x00006400000c0067 */
[----:B01----:R-:W-:Y:S01]  /*2090*/  ENDCOLLECTIVE ;  /* 0x000000000000791b */ /* 0x003fe20003800000 */
.L_x_3969:
[----:B------:R-:W-:-:S05]  /*20a0*/  FADD.FTZ R73, R70, R73 ;  /* 0x0000004946497221 */ /* 0x000fca0000010000 */
[----:B------:R-:W-:Y:S02]  /*20b0*/  MOV R101, R73 ;  /* 0x0000004900657202 */ /* 0x000fe40000000f00 */
[----:B------:R-:W-:Y:S02]  /*20c0*/  MOV R100, 0x4 ;  /* 0x0000000400647802 */ /* 0x000fe40000000f00 */
[----:B------:R-:W-:-:S07]  /*20d0*/  MOV R72, R99 ;  /* 0x0000006300487202 */ /* 0x000fce0000000f00 */
[----:B------:R-:W-:Y:S05]  /*20e0*/  WARPSYNC.COLLECTIVE R98, `(.L_x_3970) ;  /* 0x0000000062087348 */ /* 0x000fea0003c00000 */
[----:B------:R0:W1:Y:S02]  /*20f0*/  SHFL.DOWN P6, R99, R101, R100, R103 ;  /* 0x0800006465637389 */ /* 0x00006400000c0067 */
[----:B01----:R-:W-:Y:S01]  /*2100*/  ENDCOLLECTIVE ;  /* 0x000000000000791b */ /* 0x003fe20003800000 */
.L_x_3970:
[----:B------:R-:W-:-:S05]  /*2110*/  FADD.FTZ R72, R71, R72 ;  /* 0x0000004847487221 */ /* 0x000fca0000010000 */
[----:B------:R-:W-:Y:S02]  /*2120*/  MOV R101, R72 ;  /* 0x0000004800657202 */ /* 0x000fe40000000f00 */
[----:B------:R-:W-:-:S07]  /*2130*/  MOV R74, R99 ;  /* 0x00000063004a7202 */ /* 0x000fce0000000f00 */
[----:B------:R-:W-:Y:S05]  /*2140*/  WARPSYNC.COLLECTIVE R98, `(.L_x_3971) ;  /* 0x0000000062087348 */ /* 0x000fea0003c00000 */
[----:B------:R0:W1:Y:S02]  /*2150*/  SHFL.DOWN P6, R99, R101, R100, R103 ;  /* 0x0800006465637389 */ /* 0x00006400000c0067 */
[----:B01----:R-:W-:Y:S01]  /*2160*/  ENDCOLLECTIVE ;  /* 0x000000000000791b */ /* 0x003fe20003800000 */
.L_x_3971:
[----:B------:R-:W-:-:S05]  /*2170*/  FADD.FTZ R74, R73, R74 ;  /* 0x0000004a494a7221 */ /* 0x000fca0000010000 */
[----:B------:R-:W-:Y:S02]  /*2180*/  MOV R101, R74 ;  /* 0x0000004a00657202 */ /* 0x000fe40000000f00 */
[----:B------:R-:W-:Y:S02]  /*2190*/  MOV R100, 0x2 ;  /* 0x0000000200647802 */ /* 0x000fe40000000f00 */
[----:B------:R-:W-:-:S07]  /*21a0*/  MOV R97, R99 ;  /* 0x0000006300617202 */ /* 0x000fce0000000f00 */
[----:B------:R-:W-:Y:S05]  /*21b0*/  WARPSYNC.COLLECTIVE R98, `(.L_x_3972) ;  /* 0x0000000062087348 */ /* 0x000fea0003c00000 */
[----:B------:R0:W1:Y:S02]  /*21c0*/  SHFL.DOWN P6, R99, R101, R100, R103 ;  /* 0x0800006465637389 */ /* 0x00006400000c0067 */
[----:B01----:R-:W-:Y:S01]  /*21d0*/  ENDCOLLECTIVE ;  /* 0x000000000000791b */ /* 0x003fe20003800000 */
.L_x_3972:
[----:B------:R-:W-:-:S05]  /*21e0*/  FADD.FTZ R97, R72, R97 ;  /* 0x0000006148617221 */ /* 0x000fca0000010000 */
[----:B------:R-:W-:Y:S02]  /*21f0*/  MOV R101, R97 ;  /* 0x0000006100657202 */ /* 0x000fe40000000f00 */
[----:B------:R-:W-:-:S07]  /*2200*/  MOV R75, R99 ;  /* 0x00000063004b7202 */ /* 0x000fce0000000f00 */
[----:B------:R-:W-:Y:S05]  /*2210*/  WARPSYNC.COLLECTIVE R98, `(.L_x_3973) ;  /* 0x0000000062087348 */ /* 0x000fea0003c00000 */
[----:B------:R0:W1:Y:S02]  /*2220*/  SHFL.DOWN P6, R99, R101, R100, R103 ;  /* 0x0800006465637389 */ /* 0x00006400000c0067 */
[----:B01----:R-:W-:Y:S01]  /*2230*/  ENDCOLLECTIVE ;  /* 0x000000000000791b */ /* 0x003fe20003800000 */
.L_x_3973:
[----:B------:R-:W-:-:S05]  /*2240*/  FADD.FTZ R75, R74, R75 ;  /* 0x0000004b4a4b7221 */ /* 0x000fca0000010000 */
[----:B------:R-:W-:Y:S02]  /*2250*/  MOV R101, R75 ;  /* 0x0000004b00657202 */ /* 0x000fe40000000f00 */
[----:B------:R-:W-:Y:S02]  /*2260*/  MOV R100, 0x1 ;  /* 0x0000000100647802 */ /* 0x000fe40000000f00 */
[----:B------:R-:W-:-:S07]  /*2270*/  MOV R96, R99 ;  /* 0x0000006300607202 */ /* 0x000fce0000000f00 */
[----:B------:R-:W-:Y:S05]  /*2280*/  WARPSYNC.COLLECTIVE R98, `(.L_x_3974) ;  /* 0x0000000062087348 */ /* 0x000fea0003c00000 */
[----:B------:R0:W1:Y:S02]  /*2290*/  SHFL.DOWN P6, R99, R101, R100, R103 ;  /* 0x0800006465637389 */ /* 0x00006400000c0067 */
[----:B01----:R-:W-:Y:S01]  /*22a0*/  ENDCOLLECTIVE ;  /* 0x000000000000791b */ /* 0x003fe20003800000 */
.L_x_3974:
[----:B------:R-:W-:-:S05]  /*22b0*/  FADD.FTZ R70, R97, R96 ;  /* 0x0000006061467221 */ /* 0x000fca0000010000 */
[----:B------:R-:W-:Y:S02]  /*22c0*/  MOV R101, R70 ;  /* 0x0000004600657202 */ /* 0x000fe40000000f00 */
[----:B------:R-:W-:-:S07]  /*22d0*/  MOV R96, R99 ;  /* 0x0000006300607202 */ /* 0x000fce0000000f00 */
[----:B------:R-:W-:Y:S05]  /*22e0*/  WARPSYNC.COLLECTIVE R98, `(.L_x_3975) ;  /* 0x0000000062087348 */ /* 0x000fea0003c00000 */
[----:B------:R0:W1:Y:S02]  /*22f0*/  SHFL.DOWN P6, R99, R101, R100, R103 ;  /* 0x0800006465637389 */ /* 0x00006400000c0067 */
[----:B01----:R-:W-:Y:S01]  /*2300*/  ENDCOLLECTIVE ;  /* 0x000000000000791b */ /* 0x003fe20003800000 */
.L_x_3975:
[----:B------:R-:W-:Y:S01]  /*2310*/  MOV R71, R99 ;  /* 0x0000006300477202 */ /* 0x000fe20000000f00 */
[----:B------:R-:W-:Y:S06]  /*2320*/  BRA `(.L_x_3976) ;  /* 0xffffffec00607947 */ /* 0x000fec000383ffff */
.L_x_3977:
        /* <DEDUP_REMOVED lines=13> */
.L_x_8582:


//--------------------- .text._ZN10layer_norm13ln_bwd_kernelINS_13Kernel_traitsIf13__nv_bfloat16fS2_fjLj1536ELj1ELj1ELj4ELj8ENS_18Kernel_traits_baseILj1536EfS2_fS2_fjLj128EEEEELb1ELb0ELb0ELb1EEEvNS_9BwdParamsE --------------------------
	.section	.text._ZN10layer_norm13ln_bwd_kernelINS_13Kernel_traitsIf13__nv_bfloat16fS2_fjLj1536ELj1ELj1ELj4ELj8ENS_18Kernel_traits_baseILj1536EfS2_fS2_fjLj128EEEEELb1ELb0ELb0ELb1EEEvNS_9BwdParamsE,"ax",@progbits
	.align	128
        .global         _ZN10layer_norm13ln_bwd_kernelINS_13Kernel_traitsIf13__nv_bfloat16fS2_fjLj1536ELj1ELj1ELj4ELj8ENS_18Kernel_traits_baseILj1536EfS2_fS2_fjLj128EEEEELb1ELb0ELb0ELb1EEEvNS_9BwdParamsE
        .type           _ZN10layer_norm13ln_bwd_kernelINS_13Kernel_traitsIf13__nv_bfloat16fS2_fjLj1536ELj1ELj1ELj4ELj8ENS_18Kernel_traits_baseILj1536EfS2_fS2_fjLj128EEEEELb1ELb0ELb0ELb1EEEvNS_9BwdParamsE,@function
        .size           _ZN10layer_norm13ln_bwd_kernelINS_13Kernel_traitsIf13__nv_bfloat16fS2_fjLj1536ELj1ELj1ELj4ELj8ENS_18Kernel_traits_baseILj1536EfS2_fS2_fjLj128EEEEELb1ELb0ELb0ELb1EEEvNS_9BwdParamsE,(.L_x_8583 - _ZN10layer_norm13ln_bwd_kernelINS_13Kernel_traitsIf13__nv_bfloat16fS2_fjLj1536ELj1ELj1ELj4ELj8ENS_18Kernel_traits_baseILj1536EfS2_fS2_fjLj128EEEEELb1ELb0ELb0ELb1EEEvNS_9BwdParamsE)
        .other          _ZN10layer_norm13ln_bwd_kernelINS_13Kernel_traitsIf13__nv_bfloat16fS2_fjLj1536ELj1ELj1ELj4ELj8ENS_18Kernel_traits_baseILj1536EfS2_fS2_fjLj128EEEEELb1ELb0ELb0ELb1EEEvNS_9BwdParamsE,@"STO_CUDA_ENTRY STV_DEFAULT"
_ZN10layer_norm13ln_bwd_kernelINS_13Kernel_traitsIf13__nv_bfloat16fS2_fjLj1536ELj1ELj1ELj4ELj8ENS_18Kernel_traits_baseILj1536EfS2_fS2_fjLj128EEEEELb1ELb0ELb0ELb1EEEvNS_9BwdParamsE:
.text._ZN10layer_norm13ln_bwd_kernelINS_13Kernel_traitsIf13__nv_bfloat16fS2_fjLj1536ELj1ELj1ELj4ELj8ENS_18Kernel_traits_baseILj1536EfS2_fS2_fjLj128EEEEELb1ELb0ELb0ELb1EEEvNS_9BwdParamsE:
        /* <DEDUP_REMOVED lines=33> */
.L_x_3978:
        /* <DEDUP_REMOVED lines=14> */
[----:B------:R-:W-:Y:S02]  /*02f0*/  MOV R63, RZ ;  /* 0x000000ff003f7202 */ /* 0x000fe40000000f00 */
        /* <DEDUP_REMOVED lines=9> */
[----:B0-----:R-:W-:-:S07]  /*0390*/  LOP3.LUT R87, R87, 0x3, RZ, 0xc0, !PT ;  /* 0x0000000357577812 */ /* 0x001fce00078ec0ff */
.L_x_3981:
[----:B-1----:R-:W0:Y:S01]  /*03a0*/  @P0 LDC.64 R32, c[0x0][0x270] ;  /* 0x00009c00ff200b82 */ /* 0x002e220000000a00 */
        /* <DEDUP_REMOVED lines=8> */
[----:B0-----:R-:W-:Y:S01]  /*0430*/  @P0 LEA R32, P1, R89, R32, 0x1 ;  /* 0x0000002059200211 */ /* 0x001fe200078208ff */
[C---:B------:R-:W-:Y:S01]  /*0440*/  VIADD R90, R91.reuse, 0x80 ;  /* 0x000000805b5a7836 */ /* 0x040fe20000000000 */
[----:B------:R-:W-:-:S02]  /*0450*/  IADD3 R88, R91, 0x100, RZ ;  /* 0x000001005b587810 */ /* 0x000fc40007ffe0ff */
[----:B------:R-:W-:Y:S02]  /*0460*/  @P0 LEA.HI.X R33, R89, R33, R34, 0x1, P1 ;  /* 0x0000002159210211 */ /* 0x000fe400008f0c22 */
[----:B------:R-:W-:Y:S01]  /*0470*/  LEA R34, P1, R91, UR10, 0x4 ;  /* 0x0000000a5b227c11 */ /* 0x000fe2000f8220ff */
[----:B-1----:R-:W-:Y:S01]  /*0480*/  IMAD.WIDE R38, R89, 0x4, R38 ;  /* 0x0000000459267825 */ /* 0x002fe200078e0226 */
[----:B------:R-:W-:Y:S01]  /*0490*/  LEA R40, P2, R88, UR10, 0x4 ;  /* 0x0000000a58287c11 */ /* 0x000fe2000f8420ff */
[----:B------:R-:W4:Y:S01]  /*04a0*/  @P0 LDG.E.U16 R98, desc[UR4][R32.64] ;  /* 0x0000000420620981 */ /* 0x000f22000c1e1500 */
[C---:B------:R-:W-:Y:S02]  /*04b0*/  LEA.HI.X R35, R91.reuse, UR11, RZ, 0x4, P1 ;  /* 0x0000000b5b237c11 */ /* 0x040fe400088f24ff */
[----:B------:R-:W-:Y:S01]  /*04c0*/  LEA R52, P1, R90, UR10, 0x4 ;  /* 0x0000000a5a347c11 */ /* 0x000fe2000f8220ff */
[----:B------:R-:W4:Y:S01]  /*04d0*/  LDG.E R99, desc[UR4][R38.64] ;  /* 0x0000000426637981 */ /* 0x000f22000c1e1900 */
[----:B--2---:R-:W-:-:S02]  /*04e0*/  IMAD.WIDE.U32 R44, R91, 0x8, R36 ;  /* 0x000000085b2c7825 */ /* 0x004fc400078e0024 */
[----:B------:R-:W-:Y:S02]  /*04f0*/  LEA.HI.X R53, R90, UR11, RZ, 0x4, P1 ;  /* 0x0000000b5a357c11 */ /* 0x000fe400088f24ff */
[----:B------:R-:W-:Y:S01]  /*0500*/  LEA.HI.X R41, R88, UR11, RZ, 0x4, P2 ;  /* 0x0000000b58297c11 */ /* 0x000fe200090f24ff */
[--C-:B------:R-:W-:Y:S01]  /*0510*/  IMAD.WIDE.U32 R46, R90, 0x8, R36.reuse ;  /* 0x000000085a2e7825 */ /* 0x100fe200078e0024 */
[----:B------:R-:W2:Y:S03]  /*0520*/  LDG.E.128 R32, desc[UR4][R34.64] ;  /* 0x0000000422207981 */ /* 0x000ea6000c1e1d00 */
[----:B------:R-:W-:Y:S01]  /*0530*/  IMAD.WIDE.U32 R48, R88, 0x8, R36 ;  /* 0x0000000858307825 */ /* 0x000fe200078e0024 */
[----:B------:R-:W2:Y:S03]  /*0540*/  LDG.E.64 R44, desc[UR4][R44.64] ;  /* 0x000000042c2c7981 */ /* 0x000ea6000c1e1b00 */
[----:B---3--:R-:W-:Y:S01]  /*0550*/  IMAD.WIDE R54, R89, 0x4, R2 ;  /* 0x0000000459367825 */ /* 0x008fe200078e0202 */
[----:B------:R-:W3:Y:S01]  /*0560*/  LDG.E.64 R46, desc[UR4][R46.64] ;  /* 0x000000042e2e7981 */ /* 0x000ee2000c1e1b00 */
[----:B------:R-:W0:Y:S03]  /*0570*/  LDC.64 R2, c[0x0][0x2c8] ;  /* 0x0000b200ff027b82 */ /* 0x000e260000000a00 */
[----:B------:R-:W3:Y:S04]  /*0580*/  LDG.E.64 R48, desc[UR4][R48.64] ;  /* 0x0000000430307981 */ /* 0x000ee8000c1e1b00 */
[----:B------:R1:W3:Y:S04]  /*0590*/  LDG.E.128 R36, desc[UR4][R52.64] ;  /* 0x0000000434247981 */ /* 0x0002e8000c1e1d00 */
[----:B------:R-:W3:Y:S04]  /*05a0*/  LDG.E.128 R40, desc[UR4][R40.64] ;  /* 0x0000000428287981 */ /* 0x000ee8000c1e1d00 */
[----:B------:R1:W3:Y:S01]  /*05b0*/  LDG.E R92, desc[UR4][R54.64] ;  /* 0x00000004365c7981 */ /* 0x0002e2000c1e1900 */
[----:B------:R-:W-:-:S02]  /*05c0*/  LEA R96, P2, R91, UR12, 0x2 ;  /* 0x0000000c5b607c11 */ /* 0x000fc4000f8410ff */
[----:B0-----:R-:W-:-:S04]  /*05d0*/  ISETP.NE.U32.AND P1, PT, R2, RZ, PT ;  /* 0x000000ff0200720c */ /* 0x001fc80003f25070 */
[----:B------:R-:W-:Y:S02]  /*05e0*/  ISETP.NE.AND.EX P1, PT, R3, RZ, PT, P1 ;  /* 0x000000ff0300720c */ /* 0x000fe40003f25310 */
[----:B------:R-:W-:Y:S02]  /*05f0*/  LEA.HI.X R97, R91, UR13, RZ, 0x2, P2 ;  /* 0x0000000d5b617c11 */ /* 0x000fe400090f14ff */
[----:B------:R-:W-:Y:S02]  /*0600*/  LEA R58, P2, R90, UR12, 0x2 ;  /* 0x0000000c5a3a7c11 */ /* 0x000fe4000f8410ff */
[----:B------:R-:W-:Y:S01]  /*0610*/  LEA R50, P4, R88, UR12, 0x2 ;  /* 0x0000000c58327c11 */ /* 0x000fe2000f8810ff */
[----:B-----5:R-:W5:Y:S01]  /*0620*/  LDG.E R93, desc[UR4][R96.64] ;  /* 0x00000004605d7981 */ /* 0x020f62000c1e1900 */
[----:B------:R-:W-:-:S05]  /*0630*/  LEA.HI.X R59, R90, UR13, RZ, 0x2, P2 ;  /* 0x0000000d5a3b7c11 */ /* 0x000fca00090f14ff */
[CC--:B-1----:R-:W-:Y:S01]  /*0640*/  @P1 LEA R52, P2, R91.reuse, R2.reuse, 0x4 ;  /* 0x000000025b341211 */ /* 0x0c2fe200078420ff */
[----:B------:R-:W5:Y:S03]  /*0650*/  LDG.E R58, desc[UR4][R58.64] ;  /* 0x000000043a3a7981 */ /* 0x000f66000c1e1900 */
[-C--:B------:R-:W-:Y:S02]  /*0660*/  @P1 LEA.HI.X R53, R91, R3.reuse, RZ, 0x4, P2 ;  /* 0x000000035b351211 */ /* 0x080fe400010f24ff */
[-C--:B------:R-:W-:Y:S02]  /*0670*/  @P1 LEA R56, P2, R88, R2.reuse, 0x4 ;  /* 0x0000000258381211 */ /* 0x080fe400078420ff */
[----:B------:R-:W-:Y:S01]  /*0680*/  @P1 LEA R54, P3, R90, R2, 0x4 ;  /* 0x000000025a361211 */ /* 0x000fe200078620ff */
[----:B------:R-:W5:Y:S01]  /*0690*/  @P1 LDG.E.128 R16, desc[UR4][R52.64] ;  /* 0x0000000434101981 */ /* 0x000f62000c1e1d00 */
[----:B------:R-:W-:-:S02]  /*06a0*/  @P1 LEA.HI.X R57, R88, R3, RZ, 0x4, P2 ;  /* 0x0000000358391211 */ /* 0x000fc400010f24ff */
[----:B------:R-:W-:Y:S02]  /*06b0*/  ISETP.NE.AND P2, PT, RZ, UR8, PT ;  /* 0x00000008ff007c0c */ /* 0x000fe4000bf45270 */
[----:B------:R-:W-:Y:S01]  /*06c0*/  @P1 LEA.HI.X R55, R90, R3, RZ, 0x4, P3 ;  /* 0x000000035a371211 */ /* 0x000fe200018f24ff */
[----:B------:R2:W5:Y:S01]  /*06d0*/  @P1 LDG.E.128 R24, desc[UR4][R56.64] ;  /* 0x0000000438181981 */ /* 0x000562000c1e1d00 */
[----:B------:R-:W-:Y:S02]  /*06e0*/  LOP3.LUT P3, RZ, R0, 0xff, RZ, 0xc0, !PT ;  /* 0x000000ff00ff7812 */ /* 0x000fe4000786c0ff */
[----:B------:R-:W-:Y:S01]  /*06f0*/  LEA.HI.X R51, R88, UR13, RZ, 0x2, P4 ;  /* 0x0000000d58337c11 */ /* 0x000fe2000a0f14ff */
[----:B------:R-:W5:Y:S01]  /*0700*/  @P1 LDG.E.128 R20, desc[UR4][R54.64] ;  /* 0x0000000436141981 */ /* 0x000f62000c1e1d00 */
[----:B------:R-:W-:-:S03]  /*0710*/  MOV R94, 0x3f800000 ;  /* 0x3f800000005e7802 */ /* 0x000fc60000000f00 */
[----:B------:R0:W5:Y:S01]  /*0720*/  LDG.E R50, desc[UR4][R50.64] ;  /* 0x0000000432327981 */ /* 0x000162000c1e1900 */
[----:B------:R-:W-:Y:S01]  /*0730*/  UMOV UR6, 0xffffffff ;  /* 0xffffffff00067882 */ /* 0x000fe20000000000 */
[----:B----4-:R-:W-:Y:S02]  /*0740*/  @P0 SHF.L.U32 R94, R98, 0x10, RZ ;  /* 0x00000010625e0819 */ /* 0x010fe400000006ff */
[----:B------:R-:W-:-:S05]  /*0750*/  FSEL R99, R99, RZ, !P2 ;  /* 0x000000ff63637208 */ /* 0x000fca0005000000 */
[C---:B--2---:R-:W-:Y:S01]  /*0760*/  FADD.FTZ R57, -R99.reuse, R33 ;  /* 0x0000002163397221 */ /* 0x044fe20000010100 */
[----:B------:R-:W-:Y:S02]  /*0770*/  MOV R0, R44 ;  /* 0x0000002c00007202 */ /* 0x000fe40000000f00 */
[--C-:B------:R-:W-:Y:S02]  /*0780*/  SHF.R.U64 R98, R44, 0x10, R45.reuse ;  /* 0x000000102c627819 */ /* 0x100fe4000000122d */
[----:B------:R-:W-:Y:S02]  /*0790*/  MOV R59, R45 ;  /* 0x0000002d003b7202 */ /* 0x000fe40000000f00 */
[----:B------:R-:W-:Y:S01]  /*07a0*/  SHF.R.U32.HI R100, RZ, 0x10, R45 ;  /* 0x00000010ff647819 */ /* 0x000fe2000001162d */
[C---:B------:R-:W-:Y:S01]  /*07b0*/  FADD.FTZ R45, -R99.reuse, R32 ;  /* 0x00000020632d7221 */ /* 0x040fe20000010100 */
[----:B------:R-:W-:Y:S01]  /*07c0*/  SHF.L.U32 R32, R0, 0x10, RZ ;  /* 0x0000001000207819 */ /* 0x000fe200000006ff */
[C---:B------:R-:W-:Y:S01]  /*07d0*/  FADD.FTZ R53, -R99.reuse, R34 ;  /* 0x0000002263357221 */ /* 0x040fe20000010100 */
[C---:B------:R-:W-:Y:S01]  /*07e0*/  FADD.FTZ R97, -R99.reuse, R35 ;  /* 0x0000002363617221 */ /* 0x040fe20000010100 */
[--C-:B---3--:R-:W-:Y:S01]  /*07f0*/  SHF.R.U64 R102, R46, 0x10, R47.reuse ;  /* 0x000000102e667819 */ /* 0x108fe2000000122f */
[--C-:B------:R-:W-:Y:S01]  /*0800*/  IMAD.MOV.U32 R44, RZ, RZ, R47.reuse ;  /* 0x000000ffff2c7224 */ /* 0x100fe200078e002f */
[----:B------:R-:W-:Y:S01]  /*0810*/  SHF.R.U32.HI R56, RZ, 0x10, R47 ;  /* 0x00000010ff387819 */ /* 0x000fe2000001162f */
[C---:B0-----:R-:W-:Y:S01]  /*0820*/  FADD.FTZ R51, -R99.reuse, R39 ;  /* 0x0000002763337221 */ /* 0x041fe20000010100 */
[--C-:B------:R-:W-:Y:S01]  /*0830*/  SHF.R.U64 R55, R48, 0x10, R49.reuse ;  /* 0x0000001030377819 */ /* 0x100fe20000001231 */
[C---:B------:R-:W-:Y:S01]  /*0840*/  FADD.FTZ R47, -R99.reuse, R36 ;  /* 0x00000024632f7221 */ /* 0x040fe20000010100 */
[----:B------:R-:W-:Y:S01]  /*0850*/  MOV R52, R49 ;  /* 0x0000003100347202 */ /* 0x000fe20000000f00 */
[C---:B------:R-:W-:Y:S01]  /*0860*/  FADD.FTZ R101, -R99.reuse, R38 ;  /* 0x0000002663657221 */ /* 0x040fe20000010100 */
[----:B------:R-:W-:Y:S01]  /*0870*/  SHF.R.U32.HI R54, RZ, 0x10, R49 ;  /* 0x00000010ff367819 */ /* 0x000fe20000011631 */
[C---:B------:R-:W-:Y:S01]  /*0880*/  FADD.FTZ R49, -R99.reuse, R37 ;  /* 0x0000002563317221 */ /* 0x040fe20000010100 */
[----:B------:R-:W-:Y:S01]  /*0890*/  MOV R34, R46 ;  /* 0x0000002e00227202 */ /* 0x000fe20000000f00 */
        /* <DEDUP_REMOVED lines=8> */
[----:B------:R-:W-:Y:S01]  /*0920*/  FMUL.FTZ R59, R12, R32 ;  /* 0x000000200c3b7220 */ /* 0x000fe20000410000 */
[----:B------:R-:W-:Y:S01]  /*0930*/  SHF.L.U32 R38, R56, 0x10, RZ ;  /* 0x0000001038267819 */ /* 0x000fe200000006ff */
[----:B------:R-:W-:Y:S01]  /*0940*/  FADD.FTZ R74, R98, R74 ;  /* 0x0000004a624a7221 */ /* 0x000fe20000010000 */
[----:B------:R-:W-:Y:S01]  /*0950*/  FMUL.FTZ R96, R92, R53 ;  /* 0x000000355c607220 */ /* 0x000fe20000410000 */
[----:B------:R-:W-:Y:S01]  /*0960*/  FFMA.FTZ R86, R57, R98, R86 ;  /* 0x0000006239567223 */ /* 0x000fe20000010056 */
[----:B------:R-:W-:-:S02]  /*0970*/  IMAD.U32 R34, R34, 0x10000, RZ ;  /* 0x0001000022227824 */ /* 0x000fc400078e00ff */
[----:B------:R-:W-:Y:S01]  /*0980*/  FMUL.FTZ R56, R92, R47 ;  /* 0x0000002f5c387220 */ /* 0x000fe20000410000 */
[----:B------:R-:W-:Y:S01]  /*0990*/  FADD.FTZ R73, R32, R73 ;  /* 0x0000004920497221 */ /* 0x000fe20000010000 */
[C---:B------:R-:W-:Y:S01]  /*09a0*/  FFMA.FTZ R85, R0.reuse, R32, R85 ;  /* 0x0000002000557223 */ /* 0x040fe20000010055 */
[----:B------:R-:W-:Y:S01]  /*09b0*/  FMUL.FTZ R98, R13, R98 ;  /* 0x000000620d627220 */ /* 0x000fe20000410000 */
[----:B------:R-:W-:Y:S01]  /*09c0*/  FADD.FTZ R43, RZ, R59 ;  /* 0x0000003bff2b7221 */ /* 0x000fe20000010000 */
[----:B------:R-:W-:Y:S01]  /*09d0*/  FFMA.FTZ R32, R0, R59, RZ ;  /* 0x0000003b00207223 */ /* 0x000fe200000100ff */
[----:B------:R-:W-:Y:S01]  /*09e0*/  SHF.L.U32 R100, R100, 0x10, RZ ;  /* 0x0000001064647819 */ /* 0x000fe200000006ff */
[----:B------:R-:W-:Y:S01]  /*09f0*/  FADD.FTZ R71, R99, R71 ;  /* 0x0000004763477221 */ /* 0x000fe20000010000 */
[----:B------:R-:W-:Y:S01]  /*0a00*/  SHF.L.U32 R40, R55, 0x10, RZ ;  /* 0x0000001037287819 */ /* 0x000fe200000006ff */
[----:B------:R-:W-:Y:S01]  /*0a10*/  FMUL.FTZ R97, R92, R97 ;  /* 0x000000615c617220 */ /* 0x000fe20000410000 */
        /* <DEDUP_REMOVED lines=11> */
[----:B------:R-:W-:Y:S01]  /*0ad0*/  MOV R46, R48 ;  /* 0x00000030002e7202 */ /* 0x000fe20000000f00 */
[----:B------:R-:W-:Y:S01]  /*0ae0*/  FFMA.FTZ R32, R96, R99, R43 ;  /* 0x0000006360207223 */ /* 0x000fe2000001002b */
[----:B------:R-:W-:Y:S01]  /*0af0*/  SHF.L.U32 R48, R102, 0x10, RZ ;  /* 0x0000001066307819 */ /* 0x000fe200000006ff */
[----:B------:R-:W-:Y:S01]  /*0b00*/  FMUL.FTZ R53, R92, R49 ;  /* 0x000000315c357220 */ /* 0x000fe20000410000 */
[----:B------:R-:W-:Y:S01]  /*0b10*/  FADD.FTZ R34, R45, R100 ;  /* 0x000000642d227221 */ /* 0x000fe20000010000 */
[----:B------:R-:W-:Y:S01]  /*0b20*/  SHF.L.U32 R36, R44, 0x10, RZ ;  /* 0x000000102c247819 */ /* 0x000fe200000006ff */
        /* <DEDUP_REMOVED lines=67> */
.L_x_3992:
[----:B------:R-:W3:Y:S01]  /*0f60*/  S2R R38, SR_CgaCtaId ;  /* 0x0000000000267919 */ /* 0x000ee20000008800 */
[----:B------:R-:W-:Y:S01]  /*0f70*/  LOP3.LUT P1, RZ, R95, 0x1f, RZ, 0xc0, !PT ;  /* 0x0000001f5fff7812 */ /* 0x000fe2000782c0ff */
[----:B--2---:R-:W-:Y:S01]  /*0f80*/  FADD.FTZ R41, R39, R36 ;  /* 0x0000002427297221 */ /* 0x004fe20000010000 */
[----:B------:R-:W-:Y:S01]  /*0f90*/  MOV R33, 0x400 ;  /* 0x0000040000217802 */ /* 0x000fe20000000f00 */
[----:B-1----:R-:W-:Y:S01]  /*0fa0*/  FADD.FTZ R40, R35, R34 ;  /* 0x0000002223287221 */ /* 0x002fe20000010000 */
[----:B------:R-:W-:Y:S05]  /*0fb0*/  WARPSYNC.ALL ;  /* 0x0000000000007948 */ /* 0x000fea0003800000 */
[----:B-----5:R-:W-:Y:S01]  /*0fc0*/  LOP3.LUT P5, RZ, R93, 0xff00, RZ, 0xc0, !PT ;  /* 0x0000ff005dff7812 */ /* 0x020fe200078ac0ff */
[----:B------:R-:W-:Y:S01]  /*0fd0*/  VIADD R89, R89, UR20 ;  /* 0x0000001459597c36 */ /* 0x000fe20008000000 */
[----:B------:R-:W-:-:S02]  /*0fe0*/  LOP3.LUT P4, RZ, R93, 0xff000000, RZ, 0xc0, !PT ;  /* 0xff0000005dff7812 */ /* 0x000fc4000788c0ff */
[----:B------:R-:W-:Y:S02]  /*0ff0*/  LOP3.LUT P6, RZ, R93, 0xff0000, RZ, 0xc0, !PT ;  /* 0x00ff00005dff7812 */ /* 0x000fe400078cc0ff */
[----:B---3--:R-:W-:Y:S02]  /*1000*/  LEA R37, R38, R33, 0x18 ;  /* 0x0000002126257211 */ /* 0x008fe400078ec0ff */
[----:B------:R-:W-:Y:S02]  /*1010*/  @!P1 IADD3 R33, R87, R32, RZ ;  /* 0x0000002057219210 */ /* 0x000fe40007ffe0ff */
[-C--:B------:R-:W-:Y:S02]  /*1020*/  LEA R104, R32, R37.reuse, 0x3 ;  /* 0x0000002520687211 */ /* 0x080fe400078e18ff */
[----:B------:R-:W-:-:S05]  /*1030*/  @!P1 LEA R103, R33, R37, 0x3 ;  /* 0x0000002521679211 */ /* 0x000fca00078e18ff */
        /* <DEDUP_REMOVED lines=28> */
[----:B------:R-:W-:Y:S01]  /*1200*/  FMUL.FTZ R36, R92, R97 ;  /* 0x000000615c247220 */ /* 0x000fe20000410000 */
[----:B------:R-:W-:Y:S01]  /*1210*/  FFMA.FTZ R57, R53, R33, R2 ;  /* 0x0000002135397223 */ /* 0x000fe20000010002 */
[----:B------:R-:W-:Y:S01]  /*1220*/  @P1 FADD.FTZ R35, R16, R35 ;  /* 0x0000002310231221 */ /* 0x000fe20000010000 */
[----:B------:R-:W-:Y:S01]  /*1230*/  @P1 FADD.FTZ R0, R17, R0 ;  /* 0x0000000011001221 */ /* 0x000fe20000010000 */
[----:B------:R-:W-:Y:S01]  /*1240*/  @P1 FADD.FTZ R36, R19, R36 ;  /* 0x0000002413241221 */ /* 0x000fe20000010000 */
[----:B------:R-:W-:Y:S01]  /*1250*/  FMUL.FTZ R53, R92, R55 ;  /* 0x000000375c357220 */ /* 0x000fe20000410000 */
[-C--:B------:R-:W-:Y:S01]  /*1260*/  FMUL.FTZ R3, R35, R94.reuse ;  /* 0x0000005e23037220 */ /* 0x080fe20000410000 */
[-C--:B------:R-:W-:Y:S01]  /*1270*/  FMUL.FTZ R32, R0, R94.reuse ;  /* 0x0000005e00207220 */ /* 0x080fe20000410000 */
[-C--:B------:R-:W-:Y:S01]  /*1280*/  FMUL.FTZ R38, R36, R94.reuse ;  /* 0x0000005e24267220 */ /* 0x080fe20000410000 */
[----:B------:R-:W-:Y:S01]  /*1290*/  @P1 FADD.FTZ R53, R20, R53 ;  /* 0x0000003514351221 */ /* 0x000fe20000010000 */
[----:B------:R-:W-:Y:S01]  /*12a0*/  FMUL.FTZ R3, R3, UR15 ;  /* 0x0000000f03037c20 */ /* 0x000fe20008410000 */
[----:B------:R-:W-:Y:S01]  /*12b0*/  FMUL.FTZ R32, R32, UR15 ;  /* 0x0000000f20207c20 */ /* 0x000fe20008410000 */
[----:B------:R-:W-:Y:S01]  /*12c0*/  FMUL.FTZ R39, R38, UR15 ;  /* 0x0000000f26277c20 */ /* 0x000fe20008410000 */
[-CC-:B------:R-:W-:Y:S01]  /*12d0*/  FFMA.FTZ R40, R51, R33.reuse, R2.reuse ;  /* 0x0000002133287223 */ /* 0x180fe20000010002 */
[-CC-:B------:R-:W-:Y:S01]  /*12e0*/  FFMA.FTZ R96, R96, R33.reuse, R2.reuse ;  /* 0x0000002160607223 */ /* 0x180fe20000010002 */
[----:B------:R-:W-:Y:S01]  /*12f0*/  FSEL R3, R3, RZ, P2 ;  /* 0x000000ff03037208 */ /* 0x000fe20001000000 */
[-CC-:B------:R-:W-:Y:S01]  /*1300*/  FFMA.FTZ R54, R54, R33.reuse, R2.reuse ;  /* 0x0000002136367223 */ /* 0x180fe20000010002 */
[----:B------:R-:W-:Y:S01]  /*1310*/  FSEL R32, R32, RZ, P5 ;  /* 0x000000ff20207208 */ /* 0x000fe20002800000 */
[-CC-:B------:R-:W-:Y:S01]  /*1320*/  FFMA.FTZ R55, R52, R33.reuse, R2.reuse ;  /* 0x0000002134377223 */ /* 0x180fe20000010002 */
[----:B------:R0:W-:Y:S01]  /*1330*/  F2F.BF16.F32 R41, R3 ;  /* 0x0000000300297304 */ /* 0x0001e20000202000 */
[----:B------:R-:W-:Y:S01]  /*1340*/  FFMA.FTZ R101, R101, R33, R2 ;  /* 0x0000002165657223 */ /* 0x000fe20000010002 */
[----:B------:R-:W-:Y:S01]  /*1350*/  FADD.FTZ R57, R48, -R57 ;  /* 0x8000003930397221 */ /* 0x000fe20000010000 */
[----:B------:R-:W-:Y:S01]  /*1360*/  LOP3.LUT P2, RZ, R58, 0xff, RZ, 0xc0, !PT ;  /* 0x000000ff3aff7812 */ /* 0x000fe2000784c0ff */
[----:B------:R-:W-:Y:S01]  /*1370*/  FADD.FTZ R37, R99, -R96 ;  /* 0x8000006063257221 */ /* 0x000fe20000010000 */
[----:B------:R-:W-:Y:S01]  /*1380*/  FADD.FTZ R47, R47, -R54 ;  /* 0x800000362f2f7221 */ /* 0x000fe20000010000 */
[----:B------:R-:W-:Y:S01]  /*1390*/  FMUL.FTZ R48, R92, R57 ;  /* 0x000000395c307220 */ /* 0x000fe20000410000 */
[----:B------:R-:W-:Y:S01]  /*13a0*/  FADD.FTZ R101, R46, -R101 ;  /* 0x800000652e657221 */ /* 0x000fe20000010000 */
[----:B------:R1:W-:Y:S01]  /*13b0*/  F2F.BF16.F32 R38, R32 ;  /* 0x0000002000267304 */ /* 0x0003e20000202000 */
[-C--:B0-----:R-:W-:Y:S01]  /*13c0*/  FMUL.FTZ R3, R53, R94.reuse ;  /* 0x0000005e35037220 */ /* 0x081fe20000410000 */
[C---:B------:R-:W-:Y:S01]  /*13d0*/  FMUL.FTZ R37, R92.reuse, R37 ;  /* 0x000000255c257220 */ /* 0x040fe20000410000 */
[----:B------:R-:W-:Y:S01]  /*13e0*/  @P1 FADD.FTZ R48, R21, R48 ;  /* 0x0000003015301221 */ /* 0x000fe20000010000 */
[----:B------:R-:W-:Y:S01]  /*13f0*/  FMUL.FTZ R47, R92, R47 ;  /* 0x0000002f5c2f7220 */ /* 0x000fe20000410000 */
[----:B------:R-:W-:Y:S01]  /*1400*/  FMUL.FTZ R3, R3, UR15 ;  /* 0x0000000f03037c20 */ /* 0x000fe20008410000 */
[----:B------:R-:W-:Y:S01]  /*1410*/  @P1 FADD.FTZ R37, R18, R37 ;  /* 0x0000002512251221 */ /* 0x000fe20000010000 */
[----:B------:R-:W-:Y:S01]  /*1420*/  FSEL R39, R39, RZ, P4 ;  /* 0x000000ff27277208 */ /* 0x000fe20002000000 */
[----:B------:R-:W-:Y:S01]  /*1430*/  @P1 FADD.FTZ R47, R22, R47 ;  /* 0x0000002f162f1221 */ /* 0x000fe20000010000 */
[-CC-:B-1----:R-:W-:Y:S01]  /*1440*/  FFMA.FTZ R32, R49, R33.reuse, R2.reuse ;  /* 0x0000002131207223 */ /* 0x182fe20000010002 */
[----:B------:R-:W-:Y:S01]  /*1450*/  FFMA.FTZ R49, R102, R33, R2 ;  /* 0x0000002166317223 */ /* 0x000fe20000010002 */
[----:B------:R-:W-:Y:S01]  /*1460*/  FADD.FTZ R33, R43, -R40 ;  /* 0x800000282b217221 */ /* 0x000fe20000010000 */
[----:B------:R-:W-:Y:S01]  /*1470*/  FSEL R3, R3, RZ, P2 ;  /* 0x000000ff03037208 */ /* 0x000fe20001000000 */
[-C--:B------:R-:W-:Y:S01]  /*1480*/  FMUL.FTZ R2, R48, R94.reuse ;  /* 0x0000005e30027220 */ /* 0x080fe20000410000 */
[----:B------:R-:W-:Y:S01]  /*1490*/  FADD.FTZ R45, R45, -R32 ;  /* 0x800000202d2d7221 */ /* 0x000fe20000010000 */
[----:B------:R-:W-:Y:S01]  /*14a0*/  FMUL.FTZ R52, R92, R33 ;  /* 0x000000215c347220 */ /* 0x000fe20000410000 */
[----:B------:R0:W-:Y:S01]  /*14b0*/  F2F.BF16.F32 R43, R3 ;  /* 0x00000003002b7304 */ /* 0x0001e20000202000 */
[-C--:B------:R-:W-:Y:S01]  /*14c0*/  FMUL.FTZ R34, R37, R94.reuse ;  /* 0x0000005e25227220 */ /* 0x080fe20000410000 */
[----:B------:R-:W-:Y:S01]  /*14d0*/  LOP3.LUT P4, RZ, R58, 0xff000000, RZ, 0xc0, !PT ;  /* 0xff0000003aff7812 */ /* 0x000fe2000788c0ff */
[----:B------:R-:W-:Y:S01]  /*14e0*/  @P1 FADD.FTZ R52, R23, R52 ;  /* 0x0000003417341221 */ /* 0x000fe20000010000 */
[----:B------:R-:W-:Y:S01]  /*14f0*/  FMUL.FTZ R2, R2, UR15 ;  /* 0x0000000f02027c20 */ /* 0x000fe20008410000 */
[----:B------:R-:W-:Y:S01]  /*1500*/  LOP3.LUT P5, RZ, R58, 0xff00, RZ, 0xc0, !PT ;  /* 0x0000ff003aff7812 */ /* 0x000fe200078ac0ff */
[C---:B------:R-:W-:Y:S01]  /*1510*/  FMUL.FTZ R54, R92.reuse, R101 ;  /* 0x000000655c367220 */ /* 0x040fe20000410000 */
[----:B------:R-:W-:Y:S01]  /*1520*/  FMUL.FTZ R46, R92, R45 ;  /* 0x0000002d5c2e7220 */ /* 0x000fe20000410000 */
[----:B------:R-:W-:Y:S01]  /*1530*/  FMUL.FTZ R34, R34, UR15 ;  /* 0x0000000f22227c20 */ /* 0x000fe20008410000 */
[-C--:B0-----:R-:W-:Y:S01]  /*1540*/  FMUL.FTZ R3, R52, R94.reuse ;  /* 0x0000005e34037220 */ /* 0x081fe20000410000 */
[----:B------:R-:W-:Y:S01]  /*1550*/  FADD.FTZ R49, R44, -R49 ;  /* 0x800000312c317221 */ /* 0x000fe20000010000 */
[----:B------:R-:W-:Y:S01]  /*1560*/  FMUL.FTZ R32, R47, R94 ;  /* 0x0000005e2f207220 */ /* 0x000fe20000410000 */
[----:B------:R-:W-:Y:S01]  /*1570*/  FSEL R2, R2, RZ, P5 ;  /* 0x000000ff02027208 */ /* 0x000fe20002800000 */
[----:B------:R-:W-:Y:S01]  /*1580*/  FMUL.FTZ R3, R3, UR15 ;  /* 0x0000000f03037c20 */ /* 0x000fe20008410000 */
[----:B------:R-:W-:Y:S01]  /*1590*/  @P1 FADD.FTZ R54, R27, R54 ;  /* 0x000000361b361221 */ /* 0x000fe20000010000 */
[----:B------:R-:W-:Y:S01]  /*15a0*/  @P1 FADD.FTZ R46, R25, R46 ;  /* 0x0000002e192e1221 */ /* 0x000fe20000010000 */
[----:B------:R-:W-:Y:S01]  /*15b0*/  FMUL.FTZ R49, R92, R49 ;  /* 0x000000315c317220 */ /* 0x000fe20000410000 */
[----:B------:R-:W-:Y:S01]  /*15c0*/  FSEL R34, R34, RZ, P6 ;  /* 0x000000ff22227208 */ /* 0x000fe20003000000 */
[----:B------:R-:W-:Y:S01]  /*15d0*/  FMUL.FTZ R32, R32, UR15 ;  /* 0x0000000f20207c20 */ /* 0x000fe20008410000 */
[----:B------:R-:W-:Y:S01]  /*15e0*/  FSEL R3, R3, RZ, P4 ;  /* 0x000000ff03037208 */ /* 0x000fe20002000000 */
[----:B------:R0:W-:Y:S01]  /*15f0*/  F2F.BF16.F32 R44, R2 ;  /* 0x00000002002c7304 */ /* 0x0001e20000202000 */
[----:B------:R-:W-:Y:S01]  /*1600*/  LOP3.LUT P6, RZ, R58, 0xff0000, RZ, 0xc0, !PT ;  /* 0x00ff00003aff7812 */ /* 0x000fe200078cc0ff */
[----:B------:R-:W-:Y:S01]  /*1610*/  @P1 FADD.FTZ R49, R26, R49 ;  /* 0x000000311a311221 */ /* 0x000fe20000010000 */
[----:B------:R-:W-:Y:S01]  /*1620*/  FADD.FTZ R55, R42, -R55 ;  /* 0x800000372a377221 */ /* 0x000fe20000010000 */
[----:B------:R-:W-:-:S02]  /*1630*/  LOP3.LUT P4, RZ, R50, 0xff000000, RZ, 0xc0, !PT ;  /* 0xff00000032ff7812 */ /* 0x000fc4000788c0ff */
[----:B------:R-:W-:Y:S01]  /*1640*/  FSEL R32, R32, RZ, P6 ;  /* 0x000000ff20207208 */ /* 0x000fe20003000000 */
[-C--:B------:R-:W-:Y:S01]  /*1650*/  FMUL.FTZ R33, R49, R94.reuse ;  /* 0x0000005e31217220 */ /* 0x080fe20000410000 */
[----:B------:R1:W2:Y:S01]  /*1660*/  F2F.BF16.F32 R45, R3 ;  /* 0x00000003002d7304 */ /* 0x0002a20000202000 */
[-C--:B0-----:R-:W-:Y:S01]  /*1670*/  FMUL.FTZ R2, R46, R94.reuse ;  /* 0x0000005e2e027220 */ /* 0x081fe20000410000 */
[----:B------:R-:W-:Y:S01]  /*1680*/  LOP3.LUT P5, RZ, R50, 0xff00, RZ, 0xc0, !PT ;  /* 0x0000ff0032ff7812 */ /* 0x000fe200078ac0ff */
[----:B------:R-:W-:Y:S01]  /*1690*/  FMUL.FTZ R55, R92, R55 ;  /* 0x000000375c377220 */ /* 0x000fe20000410000 */
[----:B------:R-:W-:Y:S01]  /*16a0*/  ISETP.NE.U32.AND P2, PT, RZ, UR16, PT ;  /* 0x00000010ff007c0c */ /* 0x000fe2000bf45070 */
[----:B------:R-:W-:Y:S01]  /*16b0*/  FMUL.FTZ R2, R2, UR15 ;  /* 0x0000000f02027c20 */ /* 0x000fe20008410000 */
[----:B------:R-:W-:Y:S01]  /*16c0*/  FMUL.FTZ R33, R33, UR15 ;  /* 0x0000000f21217c20 */ /* 0x000fe20008410000 */
[----:B------:R-:W-:Y:S01]  /*16d0*/  @P1 FADD.FTZ R55, R24, R55 ;  /* 0x0000003718371221 */ /* 0x000fe20000010000 */
[----:B------:R0:W-:Y:S01]  /*16e0*/  F2F.BF16.F32 R51, R34 ;  /* 0x0000002200337304 */ /* 0x0001e20000202000 */
[-C--:B-1----:R-:W-:Y:S01]  /*16f0*/  FMUL.FTZ R3, R54, R94.reuse ;  /* 0x0000005e36037220 */ /* 0x082fe20000410000 */
[----:B------:R-:W-:Y:S01]  /*1700*/  ISETP.NE.U32.AND P1, PT, RZ, UR16, PT ;  /* 0x00000010ff007c0c */ /* 0x000fe2000bf25070 */
[----:B------:R-:W-:Y:S01]  /*1710*/  FMUL.FTZ R94, R55, R94 ;  /* 0x0000005e375e7220 */ /* 0x000fe20000410000 */
[----:B------:R-:W-:-:S02]  /*1720*/  ISETP.NE.AND.EX P2, PT, RZ, UR17, PT, P2 ;  /* 0x00000011ff007c0c */ /* 0x000fc4000bf45320 */
[----:B------:R-:W-:Y:S01]  /*1730*/  ISETP.NE.AND.EX P1, PT, RZ, UR17, PT, P1 ;  /* 0x00000011ff007c0c */ /* 0x000fe2000bf25310 */
[----:B------:R-:W-:Y:S01]  /*1740*/  FMUL.FTZ R94, R94, UR15 ;  /* 0x0000000f5e5e7c20 */ /* 0x000fe20008410000 */
[----:B------:R-:W1:Y:S01]  /*1750*/  F2F.BF16.F32 R39, R39 ;  /* 0x0000002700277304 */ /* 0x000e620000202000 */
[----:B0-----:R-:W-:Y:S01]  /*1760*/  FMUL.FTZ R34, R3, UR15 ;  /* 0x0000000f03227c20 */ /* 0x001fe20008410000 */
[----:B--2---:R-:W-:-:S04]  /*1770*/  SHF.L.U32 R45, R45, 0x10, RZ ;  /* 0x000000102d2d7819 */ /* 0x004fc800000006ff */
[----:B------:R-:W-:Y:S02]  /*1780*/  FSEL R40, R34, RZ, P4 ;  /* 0x000000ff22287208 */ /* 0x000fe40002000000 */
[----:B------:R0:W-:Y:S01]  /*1790*/  F2F.BF16.F32 R56, R32 ;  /* 0x0000002000387304 */ /* 0x0001e20000202000 */
[----:B------:R-:W-:Y:S02]  /*17a0*/  SEL R34, R37, R30, P1 ;  /* 0x0000001e25227207 */ /* 0x000fe40000800000 */
[----:B------:R-:W-:-:S04]  /*17b0*/  LOP3.LUT P4, RZ, R50, 0xff, RZ, 0xc0, !PT ;  /* 0x000000ff32ff7812 */ /* 0x000fc8000788c0ff */
[----:B------:R-:W-:Y:S01]  /*17c0*/  FSEL R94, R94, RZ, P4 ;  /* 0x000000ff5e5e7208 */ /* 0x000fe20002000000 */
[----:B------:R-:W2:Y:S01]  /*17d0*/  F2F.BF16.F32 R40, R40 ;  /* 0x0000002800287304 */ /* 0x000ea20000202000 */
[----:B0-----:R-:W-:Y:S02]  /*17e0*/  FSEL R32, R2, RZ, P5 ;  /* 0x000000ff02207208 */ /* 0x001fe40002800000 */
[----:B------:R-:W-:-:S04]  /*17f0*/  LOP3.LUT P5, RZ, R50, 0xff0000, RZ, 0xc0, !PT ;  /* 0x00ff000032ff7812 */ /* 0x000fc800078ac0ff */
[----:B------:R-:W-:Y:S01]  /*1800*/  FSEL R33, R33, RZ, P5 ;  /* 0x000000ff21217208 */ /* 0x000fe20002800000 */
[----:B------:R0:W3:Y:S01]  /*1810*/  F2F.BF16.F32 R42, R32 ;  /* 0x00000020002a7304 */ /* 0x0000e20000202000 */
[----:B------:R-:W-:-:S04]  /*1820*/  @P2 LEA R2, P5, R91, UR16, 0x4 ;  /* 0x000000105b022c11 */ /* 0x000fc8000f8a20ff */
[----:B------:R-:W-:-:S03]  /*1830*/  @P2 LEA.HI.X R3, R91, UR17, RZ, 0x4, P5 ;  /* 0x000000115b032c11 */ /* 0x000fc6000a8f24ff */
[----:B------:R4:W3:Y:S01]  /*1840*/  F2F.BF16.F32 R58, R33 ;  /* 0x00000021003a7304 */ /* 0x0008e20000202000 */
[----:B0-----:R-:W-:Y:S02]  /*1850*/  SEL R32, R35, R28, P1 ;  /* 0x0000001c23207207 */ /* 0x001fe40000800000 */
[----:B------:R-:W-:Y:S01]  /*1860*/  SEL R35, R36, R31, P1 ;  /* 0x0000001f24237207 */ /* 0x000fe20000800000 */
[----:B------:R-:W-:-:S04]  /*1870*/  IMAD.WIDE.U32 R36, R38, 0x10000, RZ ;  /* 0x0001000026247825 */ /* 0x000fc800078e00ff */
[----:B------:R-:W0:Y:S01]  /*1880*/  F2F.BF16.F32 R57, R94 ;  /* 0x0000005e00397304 */ /* 0x000e220000202000 */
[----:B----4-:R-:W-:Y:S02]  /*1890*/  SEL R33, R0, R29, P1 ;  /* 0x0000001d00217207 */ /* 0x010fe40000800000 */
[----:B-1----:R-:W-:Y:S01]  /*18a0*/  SHF.L.U32 R0, R39, 0x10, RZ ;  /* 0x0000001027007819 */ /* 0x002fe200000006ff */
[----:B------:R-:W-:Y:S01]  /*18b0*/  IMAD.WIDE.U32 R38, R44, 0x10000, RZ ;  /* 0x000100002c267825 */ /* 0x000fe200078e00ff */
[----:B------:R-:W-:Y:S01]  /*18c0*/  LOP3.LUT R36, R36, R41, RZ, 0xfc, !PT ;  /* 0x0000002924247212 */ /* 0x000fe200078efcff */
[----:B------:R1:W-:Y:S01]  /*18d0*/  @P2 STG.E.128 desc[UR4][R2.64], R32 ;  /* 0x0000002002002986 */ /* 0x0003e2000c101d04 */
[----:B--2---:R-:W-:Y:S02]  /*18e0*/  SHF.L.U32 R41, R40, 0x10, RZ ;  /* 0x0000001028297819 */ /* 0x004fe400000006ff */
[----:B------:R-:W-:Y:S01]  /*18f0*/  LOP3.LUT R39, R39, R45, R56, 0xfe, !PT ;  /* 0x0000002d27277212 */ /* 0x000fe200078efe38 */
[----:B---3--:R-:W-:Y:S01]  /*1900*/  IMAD.WIDE.U32 R44, R42, 0x10000, RZ ;  /* 0x000100002a2c7825 */ /* 0x008fe200078e00ff */
[----:B------:R-:W-:-:S02]  /*1910*/  LEA R40, P4, R91, UR18, 0x3 ;  /* 0x000000125b287c11 */ /* 0x000fc4000f8818ff */
[----:B------:R-:W-:Y:S02]  /*1920*/  @P2 LEA R42, P5, R90, UR16, 0x4 ;  /* 0x000000105a2a2c11 */ /* 0x000fe4000f8a20ff */
[----:B------:R-:W-:Y:S02]  /*1930*/  LOP3.LUT R45, R45, R41, R58, 0xfe, !PT ;  /* 0x000000292d2d7212 */ /* 0x000fe400078efe3a */
[----:B------:R-:W-:Y:S02]  /*1940*/  LEA.HI.X R41, R91, UR19, RZ, 0x3, P4 ;  /* 0x000000135b297c11 */ /* 0x000fe4000a0f1cff */
[----:B------:R-:W-:Y:S02]  /*1950*/  LOP3.LUT R38, R38, R43, RZ, 0xfc, !PT ;  /* 0x0000002b26267212 */ /* 0x000fe400078efcff */
[----:B------:R-:W-:Y:S02]  /*1960*/  @P2 LEA.HI.X R43, R90, UR17, RZ, 0x4, P5 ;  /* 0x000000115a2b2c11 */ /* 0x000fe4000a8f24ff */
[----:B------:R-:W-:-:S02]  /*1970*/  LOP3.LUT R37, R37, R0, R51, 0xfe, !PT ;  /* 0x0000000025257212 */ /* 0x000fc400078efe33 */
[----:B-1----:R-:W-:Y:S02]  /*1980*/  LEA R2, P4, R90, UR18, 0x3 ;  /* 0x000000125a027c11 */ /* 0x002fe4000f8818ff */
[-C--:B------:R-:W-:Y:S01]  /*1990*/  SEL R33, R48, R29.reuse, P1 ;  /* 0x0000001d30217207 */ /* 0x080fe20000800000 */
[----:B------:R1:W-:Y:S01]  /*19a0*/  STG.E.64 desc[UR4][R40.64], R36 ;  /* 0x0000002428007986 */ /* 0x0003e2000c101b04 */
[----:B------:R-:W-:Y:S02]  /*19b0*/  SEL R29, R46, R29, P1 ;  /* 0x0000001d2e1d7207 */ /* 0x000fe40000800000 */
[----:B------:R-:W-:Y:S02]  /*19c0*/  LEA.HI.X R3, R90, UR19, RZ, 0x3, P4 ;  /* 0x000000135a037c11 */ /* 0x000fe4000a0f1cff */
[C---:B------:R-:W-:Y:S02]  /*19d0*/  @P2 LEA R46, P4, R88.reuse, UR16, 0x4 ;  /* 0x00000010582e2c11 */ /* 0x040fe4000f8820ff */
[----:B------:R-:W-:-:S02]  /*19e0*/  LEA R48, P5, R88, UR18, 0x3 ;  /* 0x0000001258307c11 */ /* 0x000fc4000f8a18ff */
[----:B------:R-:W-:Y:S02]  /*19f0*/  SEL R32, R53, R28, P1 ;  /* 0x0000001c35207207 */ /* 0x000fe40000800000 */
[----:B------:R-:W-:Y:S02]  /*1a00*/  SEL R34, R47, R30, P1 ;  /* 0x0000001e2f227207 */ /* 0x000fe40000800000 */
[-C--:B------:R-:W-:Y:S02]  /*1a10*/  SEL R35, R52, R31.reuse, P1 ;  /* 0x0000001f34237207 */ /* 0x080fe40000800000 */
[----:B------:R-:W-:Y:S02]  /*1a20*/  SEL R28, R55, R28, P1 ;  /* 0x0000001c371c7207 */ /* 0x000fe40000800000 */
[----:B------:R-:W-:Y:S01]  /*1a30*/  SEL R30, R49, R30, P1 ;  /* 0x0000001e311e7207 */ /* 0x000fe20000800000 */
[----:B------:R1:W-:Y:S01]  /*1a40*/  @P2 STG.E.128 desc[UR4][R42.64], R32 ;  /* 0x000000202a002986 */ /* 0x0003e2000c101d04 */
[----:B------:R-:W-:-:S02]  /*1a50*/  SEL R31, R54, R31, P1 ;  /* 0x0000001f361f7207 */ /* 0x000fc40000800000 */
[----:B------:R-:W-:Y:S01]  /*1a60*/  @P2 LEA.HI.X R47, R88, UR17, RZ, 0x4, P4 ;  /* 0x00000011582f2c11 */ /* 0x000fe2000a0f24ff */
[----:B------:R1:W-:Y:S01]  /*1a70*/  STG.E.64 desc[UR4][R2.64], R38 ;  /* 0x0000002602007986 */ /* 0x0003e2000c101b04 */
[----:B0-----:R-:W-:Y:S02]  /*1a80*/  LOP3.LUT R44, R44, R57, RZ, 0xfc, !PT ;  /* 0x000000392c2c7212 */ /* 0x001fe400078efcff */
[----:B------:R-:W-:Y:S01]  /*1a90*/  LEA.HI.X R49, R88, UR19, RZ, 0x3, P5 ;  /* 0x0000001358317c11 */ /* 0x000fe2000a8f1cff */
[----:B------:R1:W-:Y:S01]  /*1aa0*/  @P2 STG.E.128 desc[UR4][R46.64], R28 ;  /* 0x0000001c2e002986 */ /* 0x0003e2000c101d04 */
[----:B------:R-:W-:Y:S02]  /*1ab0*/  ISETP.GE.AND P1, PT, R89, UR21, PT ;  /* 0x0000001559007c0c */ /* 0x000fe4000bf26270 */
        /* <DEDUP_REMOVED lines=21> */
[----:B-1----:R-:W-:Y:S02]  /*1c10*/  MOV R28, R65 ;  /* 0x00000041001c7202 */ /* 0x002fe40000000f00 */
[----:B------:R-:W-:Y:S02]  /*1c20*/  MOV R25, R78 ;  /* 0x0000004e00197202 */ /* 0x000fe40000000f00 */
[----:B------:R-:W-:-:S02]  /*1c30*/  MOV R29, R66 ;  /* 0x00000042001d7202 */ /* 0x000fc40000000f00 */
[----:B------:R-:W-:Y:S02]  /*1c40*/  MOV R30, R63 ;  /* 0x0000003f001e7202 */ /* 0x000fe40000000f00 */
[----:B------:R-:W-:Y:S02]  /*1c50*/  MOV R27, R76 ;  /* 0x0000004c001b7202 */ /* 0x000fe40000000f00 */
[----:B------:R-:W-:-:S07]  /*1c60*/  MOV R31, R64 ;  /* 0x00000040001f7202 */ /* 0x000fce0000000f00 */
.L_x_3979:
        /* <DEDUP_REMOVED lines=17> */
.L_x_3980:
[----:B------:R-:W-:Y:S01]  /*1d80*/  HFMA2.MMA R105, -RZ, RZ, 0, 9.5367431640625e-07 ;  /* 0x00000010ff697435 */ /* 0x000fe200000001ff */
[----:B------:R-:W-:Y:S01]  /*1d90*/  MOV R104, R35 ;  /* 0x0000002300687202 */ /* 0x000fe20000000f00 */
[----:B------:R-:W-:Y:S01]  /*1da0*/  IMAD.MOV.U32 R41, RZ, RZ, -0x1 ;  /* 0xffffffffff297424 */ /* 0x000fe200078e00ff */
[----:B------:R-:W-:-:S08]  /*1db0*/  MOV R106, 0x1f ;  /* 0x0000001f006a7802 */ /* 0x000fd00000000f00 */
[----:B-----5:R-:W-:Y:S05]  /*1dc0*/  WARPSYNC.COLLECTIVE R41, `(.L_x_3982) ;  /* 0x0000000029087348 */ /* 0x020fea0003c00000 */
[----:B------:R0:W1:Y:S02]  /*1dd0*/  SHFL.DOWN P1, R103, R104, R105, R106 ;  /* 0x0800006968677389 */ /* 0x000064000002006a */
[----:B01---5:R-:W-:Y:S01]  /*1de0*/  ENDCOLLECTIVE ;  /* 0x000000000000791b */ /* 0x023fe20003800000 */
.L_x_3982:
[----:B------:R-:W-:Y:S02]  /*1df0*/  MOV R104, R39 ;  /* 0x0000002700687202 */ /* 0x000fe40000000f00 */
[----:B------:R-:W-:-:S07]  /*1e00*/  MOV R34, R103 ;  /* 0x0000006700227202 */ /* 0x000fce0000000f00 */
[----:B------:R-:W-:Y:S05]  /*1e10*/  WARPSYNC.COLLECTIVE R41, `(.L_x_3983) ;  /* 0x0000000029087348 */ /* 0x000fea0003c00000 */
[----:B------:R0:W1:Y:S02]  /*1e20*/  SHFL.DOWN P1, R103, R104, R105, R106 ;  /* 0x0800006968677389 */ /* 0x000064000002006a */
[----:B01----:R-:W-:Y:S01]  /*1e30*/  ENDCOLLECTIVE ;  /* 0x000000000000791b */ /* 0x003fe20003800000 */
.L_x_3983:
[----:B------:R-:W-:Y:S01]  /*1e40*/  FADD.FTZ R34, R35, R34 ;  /* 0x0000002223227221 */ /* 0x000fe20000010000 */
[----:B------:R-:W-:-:S04]  /*1e50*/  HFMA2.MMA R105, -RZ, RZ, 0, 4.76837158203125e-07 ;  /* 0x00000008ff697435 */ /* 0x000fc800000001ff */
[----:B------:R-:W-:Y:S02]  /*1e60*/  MOV R104, R34 ;  /* 0x0000002200687202 */ /* 0x000fe40000000f00 */
[----:B------:R-:W-:-:S07]  /*1e70*/  MOV R36, R103 ;  /* 0x0000006700247202 */ /* 0x000fce0000000f00 */
[----:B------:R-:W-:Y:S05]  /*1e80*/  WARPSYNC.COLLECTIVE R41, `(.L_x_3984) ;  /* 0x0000000029087348 */ /* 0x000fea0003c00000 */
[----:B------:R0:W1:Y:S02]  /*1e90*/  SHFL.DOWN P1, R103, R104, R105, R106 ;  /* 0x0800006968677389 */ /* 0x000064000002006a */
[----:B01----:R-:W-:Y:S01]  /*1ea0*/  ENDCOLLECTIVE ;  /* 0x000000000000791b */ /* 0x003fe20003800000 */
.L_x_3984:
[----:B------:R-:W-:-:S05]  /*1eb0*/  FADD.FTZ R36, R39, R36 ;  /* 0x0000002427247221 */ /* 0x000fca0000010000 */
[----:B------:R-:W-:Y:S02]  /*1ec0*/  MOV R104, R36 ;  /* 0x0000002400687202 */ /* 0x000fe40000000f00 */
[----:B------:R-:W-:-:S07]  /*1ed0*/  MOV R33, R103 ;  /* 0x0000006700217202 */ /* 0x000fce0000000f00 */
[----:B------:R-:W-:Y:S05]  /*1ee0*/  WARPSYNC.COLLECTIVE R41, `(.L_x_3985) ;  /* 0x0000000029087348 */ /* 0x000fea0003c00000 */
[----:B------:R0:W1:Y:S02]  /*1ef0*/  SHFL.DOWN P1, R103, R104, R105, R106 ;  /* 0x0800006968677389 */ /* 0x000064000002006a */
[----:B01----:R-:W-:Y:S01]  /*1f00*/  ENDCOLLECTIVE ;  /* 0x000000000000791b */ /* 0x003fe20003800000 */
.L_x_3985:
[----:B------:R-:W-:Y:S01]  /*1f10*/  FADD.FTZ R33, R34, R33 ;  /* 0x0000002122217221 */ /* 0x000fe20000010000 */
[----:B------:R-:W-:-:S04]  /*1f20*/  HFMA2.MMA R105, -RZ, RZ, 0, 2.384185791015625e-07 ;  /* 0x00000004ff697435 */ /* 0x000fc800000001ff */
[----:B------:R-:W-:Y:S01]  /*1f30*/  MOV R104, R33 ;  /* 0x0000002100687202 */ /* 0x000fe20000000f00 */
[----:B------:R-:W-:-:S07]  /*1f40*/  IMAD.MOV.U32 R37, RZ, RZ, R103 ;  /* 0x000000ffff257224 */ /* 0x000fce00078e0067 */
[----:B------:R-:W-:Y:S05]  /*1f50*/  WARPSYNC.COLLECTIVE R41, `(.L_x_3986) ;  /* 0x0000000029087348 */ /* 0x000fea0003c00000 */
[----:B------:R0:W1:Y:S02]  /*1f60*/  SHFL.DOWN P1, R103, R104, R105, R106 ;  /* 0x0800006968677389 */ /* 0x000064000002006a */
[----:B01----:R-:W-:Y:S01]  /*1f70*/  ENDCOLLECTIVE ;  /* 0x000000000000791b */ /* 0x003fe20003800000 */
.L_x_3986:
[----:B------:R-:W-:-:S05]  /*1f80*/  FADD.FTZ R37, R36, R37 ;  /* 0x0000002524257221 */ /* 0x000fca0000010000 */
[----:B------:R-:W-:Y:S02]  /*1f90*/  MOV R104, R37 ;  /* 0x0000002500687202 */ /* 0x000fe40000000f00 */
[----:B------:R-:W-:-:S07]  /*1fa0*/  MOV R38, R103 ;  /* 0x0000006700267202 */ /* 0x000fce0000000f00 */
[----:B------:R-:W-:Y:S05]  /*1fb0*/  WARPSYNC.COLLECTIVE R41, `(.L_x_3987) ;  /* 0x0000000029087348 */ /* 0x000fea0003c00000 */
[----:B------:R0:W1:Y:S02]  /*1fc0*/  SHFL.DOWN P1, R103, R104, R105, R106 ;  /* 0x0800006968677389 */ /* 0x000064000002006a */
[----:B01----:R-:W-:Y:S01]  /*1fd0*/  ENDCOLLECTIVE ;  /* 0x000000000000791b */ /* 0x003fe20003800000 */
.L_x_3987:
[----:B------:R-:W-:Y:S01]  /*1fe0*/  FADD.FTZ R38, R33, R38 ;  /* 0x0000002621267221 */ /* 0x000fe20000010000 */
[----:B------:R-:W-:-:S04]  /*1ff0*/  HFMA2.MMA R105, -RZ, RZ, 0, 1.1920928955078125e-07 ;  /* 0x00000002ff697435 */ /* 0x000fc800000001ff */
[----:B------:R-:W-:Y:S02]  /*2000*/  MOV R104, R38 ;  /* 0x0000002600687202 */ /* 0x000fe40000000f00 */
[----:B------:R-:W-:-:S07]  /*2010*/  MOV R40, R103 ;  /* 0x0000006700287202 */ /* 0x000fce0000000f00 */
[----:B------:R-:W-:Y:S05]  /*2020*/  WARPSYNC.COLLECTIVE R41, `(.L_x_3988) ;  /* 0x0000000029087348 */ /* 0x000fea0003c00000 */
[----:B------:R0:W1:Y:S02]  /*2030*/  SHFL.DOWN P1, R103, R104, R105, R106 ;  /* 0x0800006968677389 */ /* 0x000064000002006a */
[----:B01----:R-:W-:Y:S01]  /*2040*/  ENDCOLLECTIVE ;  /* 0x000000000000791b */ /* 0x003fe20003800000 */
.L_x_3988:
[----:B------:R-:W-:-:S05]  /*2050*/  FADD.FTZ R40, R37, R40 ;  /* 0x0000002825287221 */ /* 0x000fca0000010000 */
[----:B------:R-:W-:Y:S01]  /*2060*/  MOV R104, R40 ;  /* 0x0000002800687202 */ /* 0x000fe20000000f00 */
[----:B------:R-:W-:-:S07]  /*2070*/  IMAD.MOV.U32 R35, RZ, RZ, R103 ;  /* 0x000000ffff237224 */ /* 0x000fce00078e0067 */
[----:B------:R-:W-:Y:S05]  /*2080*/  WARPSYNC.COLLECTIVE R41, `(.L_x_3989) ;  /* 0x0000000029087348 */ /* 0x000fea0003c00000 */
[----:B------:R0:W1:Y:S02]  /*2090*/  SHFL.DOWN P1, R103, R104, R105, R106 ;  /* 0x0800006968677389 */ /* 0x000064000002006a */
[----:B01----:R-:W-:Y:S01]  /*20a0*/  ENDCOLLECTIVE ;  /* 0x000000000000791b */ /* 0x003fe20003800000 */
.L_x_3989:
[----:B------:R-:W-:Y:S01]  /*20b0*/  FADD.FTZ R35, R38, R35 ;  /* 0x0000002326237221 */ /* 0x000fe20000010000 */
[----:B------:R-:W-:-:S04]  /*20c0*/  HFMA2.MMA R105, -RZ, RZ, 0, 5.9604644775390625e-08 ;  /* 0x00000001ff697435 */ /* 0x000fc800000001ff */
[----:B------:R-:W-:Y:S02]  /*20d0*/  MOV R104, R35 ;  /* 0x0000002300687202 */ /* 0x000fe40000000f00 */
[----:B------:R-:W-:-:S07]  /*20e0*/  MOV R39, R103 ;  /* 0x0000006700277202 */ /* 0x000fce0000000f00 */
[----:B------:R-:W-:Y:S05]  /*20f0*/  WARPSYNC.COLLECTIVE R41, `(.L_x_3990) ;  /* 0x0000000029087348 */ /* 0x000fea0003c00000 */
[----:B------:R0:W1:Y:S02]  /*2100*/  SHFL.DOWN P1, R103, R104, R105, R106 ;  /* 0x0800006968677389 */ /* 0x000064000002006a */
[----:B01----:R-:W-:Y:S01]  /*2110*/  ENDCOLLECTIVE ;  /* 0x000000000000791b */ /* 0x003fe20003800000 */
.L_x_3990:
[----:B------:R-:W-:-:S05]  /*2120*/  FADD.FTZ R39, R40, R39 ;  /* 0x0000002728277221 */ /* 0x000fca0000010000 */
[----:B------:R-:W-:Y:S02]  /*2130*/  MOV R104, R39 ;  /* 0x0000002700687202 */ /* 0x000fe40000000f00 */
[----:B------:R-:W-:-:S07]  /*2140*/  MOV R34, R103 ;  /* 0x0000006700227202 */ /* 0x000fce0000000f00 */
[----:B------:R-:W-:Y:S05]  /*2150*/  WARPSYNC.COLLECTIVE R41, `(.L_x_3991) ;  /* 0x0000000029087348 */ /* 0x000fea0003c00000 */
[----:B------:R0:W1:Y:S02]  /*2160*/  SHFL.DOWN P1, R103, R104, R105, R106 ;  /* 0x0800006968677389 */ /* 0x000064000002006a */
[----:B01----:R-:W-:Y:S01]  /*2170*/  ENDCOLLECTIVE ;  /* 0x000000000000791b */ /* 0x003fe20003800000 */
.L_x_3991:
[----:B------:R-:W-:Y:S01]  /*2180*/  MOV R36, R103 ;  /* 0x0000006700247202 */ /* 0x000fe20000000f00 */
[----:B------:R-:W-:Y:S06]  /*2190*/  BRA `(.L_x_3992) ;  /* 0xffffffec00707947 */ /* 0x000fec000383ffff */
.L_x_3993:
        /* <DEDUP_REMOVED lines=14> */
.L_x_8583:


//--------------------- .text._ZN10layer_norm22ln_bwd_finalize_kernelINS_22Kernel_traits_finalizeILj1536Ef13__nv_bfloat16fS2_fjLb0ELj1024ELj4ENS_18Kernel_traits_baseILj1536EfS2_fS2_fjLj1024EEEEELb0ELb0EEEvNS_9BwdParamsE --------------------------
	.section	.text._ZN10layer_norm22ln_bwd_finalize_kernelINS_22Kernel_traits_finalizeILj1536Ef13__nv_bfloat16fS2_fjLb0ELj1024ELj4ENS_18Kernel_traits_baseILj1536EfS2_fS2_fjLj1024EEEEELb0ELb0EEEvNS_9BwdParamsE,"ax",@progbits
	.align	128
        .global         _ZN10layer_norm22ln_bwd_finalize_kernelINS_22Kernel_traits_finalizeILj1536Ef13__nv_bfloat16fS2_fjLb0ELj1024ELj4ENS_18Kernel_traits_baseILj1536EfS2_fS2_fjLj1024EEEEELb0ELb0EEEvNS_9BwdParamsE
        .type           _ZN10layer_norm22ln_bwd_finalize_kernelINS_22Kernel_traits_finalizeILj1536Ef13__nv_bfloat16fS2_fjLb0ELj1024ELj4ENS_18Kernel_traits_baseILj1536EfS2_fS2_fjLj1024EEEEELb0ELb0EEEvNS_9BwdParamsE,@function
        .size           _ZN10layer_norm22ln_bwd_finalize_kernelINS_22Kernel_traits_finalizeILj1536Ef13__nv_bfloat16fS2_fjLb0ELj1024ELj4ENS_18Kernel_traits_baseILj1536EfS2_fS2_fjLj1024EEEEELb0ELb0EEEvNS_9BwdParamsE,(.L_x_8584 - _ZN10layer_norm22ln_bwd_finalize_kernelINS_22Kernel_traits_finalizeILj1536Ef13__nv_bfloat16fS2_fjLb0ELj1024ELj4ENS_18Kernel_traits_baseILj1536EfS2_fS2_fjLj1024EEEEELb0ELb0EEEvNS_9BwdParamsE)
        .other          _ZN10layer_norm22ln_bwd_finalize_kernelINS_22Kernel_traits_finalizeILj1536Ef13__nv_bfloat16fS2_fjLb0ELj1024ELj4ENS_18Kernel_traits_baseILj1536EfS2_fS2_fjLj1024EEEEELb0ELb0EEEvNS_9BwdParamsE,@"STO_CUDA_ENTRY STV_DEFAULT"
_ZN10layer_norm22ln_bwd_finalize_kernelINS_22Kernel_traits_finalizeILj1536Ef13__nv_bfloat16fS2_fjLb0ELj1024ELj4ENS_18Kernel_traits_baseILj1536EfS2_fS2_fjLj1024EEEEELb0ELb0EEEvNS_9BwdParamsE:
.text._ZN10layer_norm22ln_bwd_finalize_kernelINS_22Kernel_traits_finalizeILj1536Ef13__nv_bfloat16fS2_fjLb0ELj1024ELj4ENS_18Kernel_traits_baseILj1536EfS2_fS2_fjLj1024EEEEELb0ELb0EEEvNS_9BwdParamsE:
        /* <DEDUP_REMOVED lines=25> */
.L_x_4006:
        /* <DEDUP_REMOVED lines=30> */
.L_x_3998:
        /* <DEDUP_REMOVED lines=36> */
.L_x_3997:
[----:B------:R-:W-:Y:S05]  /*05b0*/  BSYNC B1 ;  /* 0x0000000000017941 */ /* 0x000fea0003800000 */
.L_x_3996:
        /* <DEDUP_REMOVED lines=24> */
.L_x_4000:
[----:B------:R-:W-:Y:S05]  /*0740*/  BSYNC B1 ;  /* 0x0000000000017941 */ /* 0x000fea0003800000 */
.L_x_3999:
        /* <DEDUP_REMOVED lines=12> */
.L_x_4001:
[----:B------:R-:W-:Y:S05]  /*0810*/  BSYNC B1 ;  /* 0x0000000000017941 */ /* 0x000fea0003800000 */
.L_x_3995:
[----:B------:R-:W-:Y:S05]  /*0820*/  BSYNC B0 ;  /* 0x0000000000007941 */ /* 0x000fea0003800000 */
.L_x_3994:
        /* <DEDUP_REMOVED lines=29> */
.L_x_4017:
[----:B---3--:R-:W-:Y:S01]  /*0a00*/  FADD.FTZ R9, R18, R9 ;  /* 0x0000000912097221 */ /* 0x008fe20000010000 */
[----:B--2---:R-:W-:-:S04]  /*0a10*/  FADD.FTZ R11, R10, R11 ;  /* 0x0000000b0a0b7221 */ /* 0x004fc80000010000 */
[----:B------:R2:W-:Y:S04]  /*0a20*/  @!P1 STS [R6+0x2000], R9 ;  /* 0x0020000906009388 */ /* 0x0005e80000000800 */
[----:B------:R2:W-:Y:S02]  /*0a30*/  @!P1 STS [R6+0x2080], R11 ;  /* 0x0020800b06009388 */ /* 0x0005e40000000800 */
.L_x_4002:
        /* <DEDUP_REMOVED lines=16> */
.L_x_4005:
[----:B------:R-:W-:Y:S05]  /*0b40*/  BSYNC B0 ;  /* 0x0000000000007941 */ /* 0x000fea0003800000 */
.L_x_4004:
[C---:B------:R-:W-:Y:S01]  /*0b50*/  ISETP.GT.U32.AND P1, PT, R3.reuse, -0x601, PT ;  /* 0xfffff9ff0300780c */ /* 0x040fe20003f24070 */
[----:B------:R-:W-:Y:S01]  /*0b60*/  VIADD R4, R4, 0x300 ;  /* 0x0000030004047836 */ /* 0x000fe20000000000 */
[----:B------:R-:W-:-:S11]  /*0b70*/  IADD3 R3, R3, 0x600, RZ ;  /* 0x0000060003037810 */ /* 0x000fd60007ffe0ff */
[----:B------:R-:W-:Y:S05]  /*0b80*/  @P1 BRA `(.L_x_4006) ;  /* 0xfffffff400801947 */ /* 0x000fea000383ffff */
[----:B------:R-:W-:Y:S05]  /*0b90*/  EXIT ;  /* 0x000000000000794d */ /* 0x000fea0003800000 */
.L_x_4003:
[----:B------:R-:W-:Y:S01]  /*0ba0*/  HFMA2.MMA R21, -RZ, RZ, 0, 5.9604644775390625e-08 ;  /* 0x00000001ff157435 */ /* 0x000fe200000001ff */
[----:B0--3--:R-:W-:Y:S01]  /*0bb0*/  MOV R22, R10 ;  /* 0x0000000a00167202 */ /* 0x009fe20000000f00 */
[----:B------:R-:W-:Y:S01]  /*0bc0*/  IMAD.MOV.U32 R19, RZ, RZ, -0x1 ;  /* 0xffffffffff137424 */ /* 0x000fe200078e00ff */
[----:B------:R-:W-:-:S08]  /*0bd0*/  MOV R24, 0x1f ;  /* 0x0000001f00187802 */ /* 0x000fd00000000f00 */
[----:B-12---:R-:W-:Y:S05]  /*0be0*/  WARPSYNC.COLLECTIVE R19, `(.L_x_4007) ;  /* 0x0000000013087348 */ /* 0x006fea0003c00000 */
[----:B------:R0:W3:Y:S02]  /*0bf0*/  SHFL.BFLY P2, R20, R22, R21, R24 ;  /* 0x0c00001516147389 */ /* 0x0000e40000040018 */
[----:B0123--:R-:W-:Y:S01]  /*0c00*/  ENDCOLLECTIVE ;  /* 0x000000000000791b */ /* 0x00ffe20003800000 */
.L_x_4007:
[----:B------:R-:W-:Y:S01]  /*0c10*/  HFMA2.MMA R21, -RZ, RZ, 0, 1.1920928955078125e-07 ;  /* 0x00000002ff157435 */ /* 0x000fe200000001ff */
[----:B------:R-:W-:-:S05]  /*0c20*/  MOV R11, R20 ;  /* 0x00000014000b7202 */ /* 0x000fca0000000f00 */
[----:B------:R-:W-:-:S05]  /*0c30*/  FADD.FTZ R11, R10, R11 ;  /* 0x0000000b0a0b7221 */ /* 0x000fca0000010000 */
[----:B------:R-:W-:-:S07]  /*0c40*/  MOV R22, R11 ;  /* 0x0000000b00167202 */ /* 0x000fce0000000f00 */
[----:B------:R-:W-:Y:S05]  /*0c50*/  WARPSYNC.COLLECTIVE R19, `(.L_x_4008) ;  /* 0x0000000013087348 */ /* 0x000fea0003c00000 */
[----:B------:R0:W1:Y:S02]  /*0c60*/  SHFL.BFLY P2, R20, R22, R21, R24 ;  /* 0x0c00001516147389 */ /* 0x0000640000040018 */
[----:B01----:R-:W-:Y:S01]  /*0c70*/  ENDCOLLECTIVE ;  /* 0x000000000000791b */ /* 0x003fe20003800000 */
.L_x_4008:
[----:B------:R-:W-:Y:S01]  /*0c80*/  HFMA2.MMA R21, -RZ, RZ, 0, 2.384185791015625e-07 ;  /* 0x00000004ff157435 */ /* 0x000fe200000001ff */
[----:B------:R-:W-:-:S04]  /*0c90*/  IMAD.MOV.U32 R14, RZ, RZ, R20 ;  /* 0x000000ffff0e7224 */ /* 0x000fc800078e0014 */
[----:B------:R-:W-:-:S05]  /*0ca0*/  FADD.FTZ R14, R11, R14 ;  /* 0x0000000e0b0e7221 */ /* 0x000fca0000010000 */
[----:B------:R-:W-:-:S07]  /*0cb0*/  MOV R22, R14 ;  /* 0x0000000e00167202 */ /* 0x000fce0000000f00 */
[----:B------:R-:W-:Y:S05]  /*0cc0*/  WARPSYNC.COLLECTIVE R19, `(.L_x_4009) ;  /* 0x0000000013087348 */ /* 0x000fea0003c00000 */
[----:B------:R0:W1:Y:S02]  /*0cd0*/  SHFL.BFLY P2, R20, R22, R21, R24 ;  /* 0x0c00001516147389 */ /* 0x0000640000040018 */
[----:B01----:R-:W-:Y:S01]  /*0ce0*/  ENDCOLLECTIVE ;  /* 0x000000000000791b */ /* 0x003fe20003800000 */
.L_x_4009:
[----:B------:R-:W-:Y:S01]  /*0cf0*/  IMAD.MOV.U32 R21, RZ, RZ, 0x8 ;  /* 0x00000008ff157424 */ /* 0x000fe200078e00ff */
[----:B------:R-:W-:-:S05]  /*0d00*/  MOV R13, R20 ;  /* 0x00000014000d7202 */ /* 0x000fca0000000f00 */
[----:B------:R-:W-:-:S05]  /*0d10*/  FADD.FTZ R13, R14, R13 ;  /* 0x0000000d0e0d7221 */ /* 0x000fca0000010000 */
[----:B------:R-:W-:-:S07]  /*0d20*/  MOV R22, R13 ;  /* 0x0000000d00167202 */ /* 0x000fce0000000f00 */
[----:B------:R-:W-:Y:S05]  /*0d30*/  WARPSYNC.COLLECTIVE R19, `(.L_x_4010) ;  /* 0x0000000013087348 */ /* 0x000fea0003c00000 */
[----:B------:R0:W1:Y:S02]  /*0d40*/  SHFL.BFLY P2, R20, R22, R21, R24 ;  /* 0x0c00001516147389 */ /* 0x0000640000040018 */
[----:B01----:R-:W-:Y:S01]  /*0d50*/  ENDCOLLECTIVE ;  /* 0x000000000000791b */ /* 0x003fe20003800000 */
.L_x_4010:
[----:B------:R-:W-:Y:S01]  /*0d60*/  HFMA2.MMA R21, -RZ, RZ, 0, 9.5367431640625e-07 ;  /* 0x00000010ff157435 */ /* 0x000fe200000001ff */
[----:B------:R-:W-:-:S05]  /*0d70*/  MOV R10, R20 ;  /* 0x00000014000a7202 */ /* 0x000fca0000000f00 */
[----:B------:R-:W-:-:S05]  /*0d80*/  FADD.FTZ R10, R13, R10 ;  /* 0x0000000a0d0a7221 */ /* 0x000fca0000010000 */
[----:B------:R-:W-:-:S07]  /*0d90*/  MOV R22, R10 ;  /* 0x0000000a00167202 */ /* 0x000fce0000000f00 */
[----:B------:R-:W-:Y:S05]  /*0da0*/  WARPSYNC.COLLECTIVE R19, `(.L_x_4011) ;  /* 0x0000000013087348 */ /* 0x000fea0003c00000 */
[----:B------:R0:W1:Y:S02]  /*0db0*/  SHFL.BFLY P2, R20, R22, R21, R24 ;  /* 0x0c00001516147389 */ /* 0x0000640000040018 */
[----:B01----:R-:W-:Y:S01]  /*0dc0*/  ENDCOLLECTIVE ;  /* 0x000000000000791b */ /* 0x003fe20003800000 */
.L_x_4011:
[----:B------:R-:W-:Y:S01]  /*0dd0*/  HFMA2.MMA R21, -RZ, RZ, 0, 5.9604644775390625e-08 ;  /* 0x00000001ff157435 */ /* 0x000fe200000001ff */
[----:B------:R-:W-:Y:S01]  /*0de0*/  IMAD.MOV.U32 R22, RZ, RZ, R9 ;  /* 0x000000ffff167224 */ /* 0x000fe200078e0009 */
[----:B------:R-:W-:-:S09]  /*0df0*/  MOV R11, R20 ;  /* 0x00000014000b7202 */ /* 0x000fd20000000f00 */
[----:B------:R-:W-:Y:S05]  /*0e00*/  WARPSYNC.COLLECTIVE R19, `(.L_x_4012) ;  /* 0x0000000013087348 */ /* 0x000fea0003c00000 */
[----:B------:R0:W1:Y:S02]  /*0e10*/  SHFL.BFLY P2, R20, R22, R21, R24 ;  /* 0x0c00001516147389 */ /* 0x0000640000040018 */
[----:B01----:R-:W-:Y:S01]  /*0e20*/  ENDCOLLECTIVE ;  /* 0x000000000000791b */ /* 0x003fe20003800000 */
.L_x_4012:
[----:B------:R-:W-:Y:S01]  /*0e30*/  HFMA2.MMA R21, -RZ, RZ, 0, 1.1920928955078125e-07 ;  /* 0x00000002ff157435 */ /* 0x000fe200000001ff */
[----:B------:R-:W-:-:S05]  /*0e40*/  MOV R14, R20 ;  /* 0x00000014000e7202 */ /* 0x000fca0000000f00 */
[----:B------:R-:W-:-:S05]  /*0e50*/  FADD.FTZ R15, R9, R14 ;  /* 0x0000000e090f7221 */ /* 0x000fca0000010000 */
[----:B------:R-:W-:-:S07]  /*0e60*/  MOV R22, R15 ;  /* 0x0000000f00167202 */ /* 0x000fce0000000f00 */
[----:B------:R-:W-:Y:S05]  /*0e70*/  WARPSYNC.COLLECTIVE R19, `(.L_x_4013) ;  /* 0x0000000013087348 */ /* 0x000fea0003c00000 */
[----:B------:R0:W1:Y:S02]  /*0e80*/  SHFL.BFLY P2, R20, R22, R21, R24 ;  /* 0x0c00001516147389 */ /* 0x0000640000040018 */
[----:B01----:R-:W-:Y:S01]  /*0e90*/  ENDCOLLECTIVE ;  /* 0x000000000000791b */ /* 0x003fe20003800000 */
.L_x_4013:
[----:B------:R-:W-:Y:S01]  /*0ea0*/  HFMA2.MMA R21, -RZ, RZ, 0, 2.384185791015625e-07 ;  /* 0x00000004ff157435 */ /* 0x000fe200000001ff */
[----:B------:R-:W-:-:S04]  /*0eb0*/  IMAD.MOV.U32 R16, RZ, RZ, R20 ;  /* 0x000000ffff107224 */ /* 0x000fc800078e0014 */
[----:B------:R-:W-:-:S05]  /*0ec0*/  FADD.FTZ R16, R15, R16 ;  /* 0x000000100f107221 */ /* 0x000fca0000010000 */
[----:B------:R-:W-:-:S07]  /*0ed0*/  MOV R22, R16 ;  /* 0x0000001000167202 */ /* 0x000fce0000000f00 */
[----:B------:R-:W-:Y:S05]  /*0ee0*/  WARPSYNC.COLLECTIVE R19, `(.L_x_4014) ;  /* 0x0000000013087348 */ /* 0x000fea0003c00000 */
[----:B------:R0:W1:Y:S02]  /*0ef0*/  SHFL.BFLY P2, R20, R22, R21, R24 ;  /* 0x0c00001516147389 */ /* 0x0000640000040018 */
[----:B01----:R-:W-:Y:S01]  /*0f00*/  ENDCOLLECTIVE ;  /* 0x000000000000791b */ /* 0x003fe20003800000 */
.L_x_4014:
[----:B------:R-:W-:Y:S01]  /*0f10*/  IMAD.MOV.U32 R21, RZ, RZ, 0x8 ;  /* 0x00000008ff157424 */ /* 0x000fe200078e00ff */
[----:B------:R-:W-:-:S05]  /*0f20*/  MOV R17, R20 ;  /* 0x0000001400117202 */ /* 0x000fca0000000f00 */
[----:B------:R-:W-:-:S05]  /*0f30*/  FADD.FTZ R17, R16, R17 ;  /* 0x0000001110117221 */ /* 0x000fca0000010000 */
[----:B------:R-:W-:-:S07]  /*0f40*/  MOV R22, R17 ;  /* 0x0000001100167202 */ /* 0x000fce0000000f00 */
[----:B------:R-:W-:Y:S05]  /*0f50*/  WARPSYNC.COLLECTIVE R19, `(.L_x_4015) ;  /* 0x0000000013087348 */ /* 0x000fea0003c00000 */
[----:B------:R0:W1:Y:S02]  /*0f60*/  SHFL.BFLY P2, R20, R22, R21, R24 ;  /* 0x0c00001516147389 */ /* 0x0000640000040018 */
[----:B01----:R-:W-:Y:S01]  /*0f70*/  ENDCOLLECTIVE ;  /* 0x000000000000791b */ /* 0x003fe20003800000 */
.L_x_4015:
[----:B------:R-:W-:Y:S01]  /*0f80*/  HFMA2.MMA R21, -RZ, RZ, 0, 9.5367431640625e-07 ;  /* 0x00000010ff157435 */ /* 0x000fe200000001ff */
[----:B------:R-:W-:-:S05]  /*0f90*/  MOV R18, R20 ;  /* 0x0000001400127202 */ /* 0x000fca0000000f00 */
[----:B------:R-:W-:-:S05]  /*0fa0*/  FADD.FTZ R18, R17, R18 ;  /* 0x0000001211127221 */ /* 0x000fca0000010000 */
[----:B------:R-:W-:-:S07]  /*0fb0*/  MOV R22, R18 ;  /* 0x0000001200167202 */ /* 0x000fce0000000f00 */
[----:B------:R-:W-:Y:S05]  /*0fc0*/  WARPSYNC.COLLECTIVE R19, `(.L_x_4016) ;  /* 0x0000000013087348 */ /* 0x000fea0003c00000 */
[----:B------:R0:W1:Y:S02]  /*0fd0*/  SHFL.BFLY P2, R20, R22, R21, R24 ;  /* 0x0c00001516147389 */ /* 0x0000640000040018 */
[----:B01----:R-:W-:Y:S01]  /*0fe0*/  ENDCOLLECTIVE ;  /* 0x000000000000791b */ /* 0x003fe20003800000 */
.L_x_4016:
[----:B------:R-:W-:Y:S01]  /*0ff0*/  MOV R9, R20 ;  /* 0x0000001400097202 */ /* 0x000fe20000000f00 */
[----:B------:R-:W-:Y:S06]  /*1000*/  BRA `(.L_x_4017) ;  /* 0xfffffff8007c7947 */ /* 0x000fec000383ffff */
.L_x_4018:
        /* <DEDUP_REMOVED lines=15> */
.L_x_8584:


//--------------------- .text._ZN10layer_norm13ln_bwd_kernelINS_13Kernel_traitsIf13__nv_bfloat16fS2_fjLj1536ELj1ELj1ELj4ELj8ENS_18Kernel_traits_baseILj1536EfS2_fS2_fjLj128EEEEELb1ELb0ELb1ELb0EEEvNS_9BwdParamsE --------------------------
	.section	.text._ZN10layer_norm13ln_bwd_kernelINS_13Kernel_traitsIf13__nv_bfloat16fS2_fjLj1536ELj1ELj1ELj4ELj8ENS_18Kernel_traits_baseILj1536EfS2_fS2_fjLj128EEEEELb1ELb0ELb1ELb0EEEvNS_9BwdParamsE,"ax",@progbits
	.align	128
        .global         _ZN10layer_norm13ln_bwd_kernelINS_13Kernel_traitsIf13__nv_bfloat16fS2_fjLj1536ELj1ELj1ELj4ELj8ENS_18Kernel_traits_baseILj1536EfS2_fS2_fjLj128EEEEELb1ELb0ELb1ELb0EEEvNS_9BwdParamsE
        .type           _ZN10layer_norm13ln_bwd_kernelINS_13Kernel_traitsIf13__nv_bfloat16fS2_fjLj1536ELj1ELj1ELj4ELj8ENS_18Kernel_traits_baseILj1536EfS2_fS2_fjLj128EEEEELb1ELb0ELb1ELb0EEEvNS_9BwdParamsE,@function
        .size           _ZN10layer_norm13ln_bwd_kernelINS_13Kernel_traitsIf13__nv_bfloat16fS2_fjLj1536ELj1ELj1ELj4ELj8ENS_18Kernel_traits_baseILj1536EfS2_fS2_fjLj128EEEEELb1ELb0ELb1ELb0EEEvNS_9BwdParamsE,(.L_x_8585 - _ZN10layer_norm13ln_bwd_kernelINS_13Kernel_traitsIf13__nv_bfloat16fS2_fjLj1536ELj1ELj1ELj4ELj8ENS_18Kernel_traits_baseILj1536EfS2_fS2_fjLj128EEEEELb1ELb0ELb1ELb0EEEvNS_9BwdParamsE)
        .other          _ZN10layer_norm13ln_bwd_kernelINS_13Kernel_traitsIf13__nv_bfloat16fS2_fjLj1536ELj1ELj1ELj4ELj8ENS_18Kernel_traits_baseILj1536EfS2_fS2_fjLj128EEEEELb1ELb0ELb1ELb0EEEvNS_9BwdParamsE,@"STO_CUDA_ENTRY STV_DEFAULT"
_ZN10layer_norm13ln_bwd_kernelINS_13Kernel_traitsIf13__nv_bfloat16fS2_fjLj1536ELj1ELj1ELj4ELj8ENS_18Kernel_traits_baseILj1536EfS2_fS2_fjLj128EEEEELb1ELb0ELb1ELb0EEEvNS_9BwdParamsE:
.text._ZN10layer_norm13ln_bwd_kernelINS_13Kernel_traitsIf13__nv_bfloat16fS2_fjLj1536ELj1ELj1ELj4ELj8ENS_18Kernel_traits_baseILj1536EfS2_fS2_fjLj128EEEEELb1ELb0ELb1ELb0EEEvNS_9BwdParamsE:
        /* <DEDUP_REMOVED lines=10> */
[----:B------:R-:W-:Y:S02]  /*00a0*/  ULDC.64 UR10, c[0x0][0x210] ;  /* 0x00008400000a7ab9 */ /* 0x000fe40000000a00 */
        /* <DEDUP_REMOVED lines=38> */
.L_x_4066:
        /* <DEDUP_REMOVED lines=38> */
.L_x_4023:
[----:B------:R-:W-:Y:S05]  /*0570*/  BSYNC B1 ;  /* 0x0000000000017941 */ /* 0x000fea0003800000 */
.L_x_4022:
        /* <DEDUP_REMOVED lines=11> */
.L_x_4025:
[----:B------:R-:W-:Y:S05]  /*0630*/  BSYNC B1 ;  /* 0x0000000000017941 */ /* 0x000fea0003800000 */
.L_x_4024:
        /* <DEDUP_REMOVED lines=12> */
.L_x_4021:
        /* <DEDUP_REMOVED lines=30> */
[----:B------:R-:W-:Y:S01]  /*08e0*/  ISETP.NE.U32.AND P0, PT, RZ, UR6, PT ;  /* 0x00000006ff007c0c */ /* 0x000fe2000bf05070 */
[----:B--2---:R-:W-:-:S03]  /*08f0*/  IMAD.WIDE.U32 R96, R103, 0x4, R96 ;  /* 0x0000000467607825 */ /* 0x004fc600078e0060 */
[----:B------:R-:W-:Y:S02]  /*0900*/  ISETP.NE.AND.EX P0, PT, RZ, UR7, PT, P0 ;  /* 0x00000007ff007c0c */ /* 0x000fe4000bf05300 */
[----:B------:R0:W5:Y:S01]  /*0910*/  LDG.E R7, desc[UR4][R96.64] ;  /* 0x0000000460077981 */ /* 0x000162000c1e1900 */
[----:B------:R-:W-:-:S10]  /*0920*/  IADD3 R105, R8, 0x80, RZ ;  /* 0x0000008008697810 */ /* 0x000fd40007ffe0ff */
[----:B------:R1:W5:Y:S01]  /*0930*/  @P0 LDG.E.128 R24, desc[UR4][R74.64] ;  /* 0x000000044a180981 */ /* 0x000362000c1e1d00 */
[----:B------:R-:W-:Y:S01]  /*0940*/  VIADD R107, R107, 0x80 ;  /* 0x000000806b6b7836 */ /* 0x000fe20000000000 */
[----:B------:R-:W-:Y:S02]  /*0950*/  IADD3 R103, R103, 0x80, RZ ;  /* 0x0000008067677810 */ /* 0x000fe40007ffe0ff */
[----:B---3--:R-:W-:Y:S02]  /*0960*/  MOV R91, R94 ;  /* 0x0000005e005b7202 */ /* 0x008fe40000000f00 */
[----:B------:R-:W-:-:S03]  /*0970*/  SHF.R.U64 R99, R94, 0x10, R95 ;  /* 0x000000105e637819 */ /* 0x000fc6000000125f */
[----:B------:R-:W-:Y:S02]  /*0980*/  IMAD.U32 R91, R91, 0x10000, RZ ;  /* 0x000100005b5b7824 */ /* 0x000fe400078e00ff */
[C---:B----4-:R-:W-:Y:S01]  /*0990*/  FADD.FTZ R98, -R102.reuse, R69 ;  /* 0x0000004566627221 */ /* 0x050fe20000010100 */
[----:B------:R-:W-:Y:S01]  /*09a0*/  FADD.FTZ R68, -R102, R68 ;  /* 0x0000004466447221 */ /* 0x000fe20000010100 */
[----:B0-----:R-:W-:Y:S01]  /*09b0*/  SHF.L.U32 R96, R99, 0x10, RZ ;  /* 0x0000001063607819 */ /* 0x001fe200000006ff */
[--C-:B------:R-:W-:Y:S02]  /*09c0*/  IMAD.MOV.U32 R93, RZ, RZ, R95.reuse ;  /* 0x000000ffff5d7224 */ /* 0x100fe400078e005f */
[C---:B------:R-:W-:Y:S01]  /*09d0*/  FMUL.FTZ R98, R9.reuse, R98 ;  /* 0x0000006209627220 */ /* 0x040fe20000410000 */
[----:B------:R-:W-:Y:S01]  /*09e0*/  FMUL.FTZ R101, R9, R68 ;  /* 0x0000004409657220 */ /* 0x000fe20000410000 */
[----:B------:R-:W-:Y:S01]  /*09f0*/  FMUL.FTZ R99, R60, R91 ;  /* 0x0000005b3c637220 */ /* 0x000fe20000410000 */
[----:B------:R-:W-:Y:S01]  /*0a00*/  SHF.R.U32.HI R95, RZ, 0x10, R95 ;  /* 0x00000010ff5f7819 */ /* 0x000fe2000001165f */
[C---:B------:R-:W-:Y:S01]  /*0a10*/  FADD.FTZ R70, -R102.reuse, R70 ;  /* 0x0000004666467221 */ /* 0x040fe20000010100 */
[----:B------:R-:W-:Y:S01]  /*0a20*/  FADD.FTZ R94, -R102, R71 ;  /* 0x00000047665e7221 */ /* 0x000fe20000010100 */
[----:B------:R-:W-:Y:S01]  /*0a30*/  FADD.FTZ R37, R37, R96 ;  /* 0x0000006025257221 */ /* 0x000fe20000010000 */
[----:B------:R-:W-:Y:S01]  /*0a40*/  FFMA.FTZ R49, R98, R96, R49 ;  /* 0x0000006062317223 */ /* 0x000fe20000010031 */
[----:B------:R-:W-:-:S02]  /*0a50*/  IMAD.U32 R93, R93, 0x10000, RZ ;  /* 0x000100005d5d7824 */ /* 0x000fc400078e00ff */
[----:B------:R-:W-:Y:S01]  /*0a60*/  FMUL.FTZ R96, R61, R96 ;  /* 0x000000603d607220 */ /* 0x000fe20000410000 */
[----:B------:R-:W-:Y:S01]  /*0a70*/  FADD.FTZ R69, RZ, R99 ;  /* 0x00000063ff457221 */ /* 0x000fe20000010000 */
[----:B------:R-:W-:Y:S01]  /*0a80*/  FFMA.FTZ R71, R101, R99, RZ ;  /* 0x0000006365477223 */ /* 0x000fe200000100ff */
[----:B-1----:R-:W-:Y:S01]  /*0a90*/  SHF.L.U32 R74, R95, 0x10, RZ ;  /* 0x000000105f4a7819 */ /* 0x002fe200000006ff */
[----:B------:R-:W-:Y:S01]  /*0aa0*/  FMUL.FTZ R97, R9, R70 ;  /* 0x0000004609617220 */ /* 0x000fe20000410000 */
        /* <DEDUP_REMOVED lines=15> */
.L_x_4028:
[----:B------:R-:W-:Y:S05]  /*0ba0*/  BSYNC B1 ;  /* 0x0000000000017941 */ /* 0x000fea0003800000 */
.L_x_4027:
        /* <DEDUP_REMOVED lines=15> */
[----:B------:R-:W-:Y:S01]  /*0ca0*/  VIADD R107, R107, 0x80 ;  /* 0x000000806b6b7836 */ /* 0x000fe20000000000 */
[----:B------:R-:W-:Y:S01]  /*0cb0*/  IADD3 R103, R103, 0x80, RZ ;  /* 0x0000008067677810 */ /* 0x000fe20007ffe0ff */
[----:B------:R-:W-:Y:S02]  /*0cc0*/  VIADD R105, R105, 0x80 ;  /* 0x0000008069697836 */ /* 0x000fe40000000000 */
[----:B---3--:R-:W-:Y:S01]  /*0cd0*/  IMAD.MOV.U32 R82, RZ, RZ, R74 ;  /* 0x000000ffff527224 */ /* 0x008fe200078e004a */
[----:B------:R-:W-:Y:S02]  /*0ce0*/  SHF.R.U64 R89, R74, 0x10, R75 ;  /* 0x000000104a597819 */ /* 0x000fe4000000124b */
[----:B------:R-:W-:Y:S01]  /*0cf0*/  MOV R88, R75 ;  /* 0x0000004b00587202 */ /* 0x000fe20000000f00 */
[----:B----4-:R-:W-:Y:S01]  /*0d00*/  FADD.FTZ R90, -R102, R69 ;  /* 0x00000045665a7221 */ /* 0x010fe20000010100 */
[----:B------:R-:W-:Y:S01]  /*0d10*/  SHF.L.U32 R69, R82, 0x10, RZ ;  /* 0x0000001052457819 */ /* 0x000fe200000006ff */
[C---:B------:R-:W-:Y:S01]  /*0d20*/  FADD.FTZ R68, -R102.reuse, R68 ;  /* 0x0000004466447221 */ /* 0x040fe20000010100 */
[----:B------:R-:W-:Y:S01]  /*0d30*/  FADD.FTZ R74, -R102, R70 ;  /* 0x00000046664a7221 */ /* 0x000fe20000010100 */
[----:B------:R-:W-:-:S02]  /*0d40*/  IMAD.U32 R70, R89, 0x10000, RZ ;  /* 0x0001000059467824 */ /* 0x000fc400078e00ff */
[----:B------:R-:W-:Y:S01]  /*0d50*/  FADD.FTZ R106, -R102, R71 ;  /* 0x00000047666a7221 */ /* 0x000fe20000010100 */
[C---:B------:R-:W-:Y:S01]  /*0d60*/  FMUL.FTZ R89, R9.reuse, R68 ;  /* 0x0000004409597220 */ /* 0x040fe20000410000 */
[-C--:B0-----:R-:W-:Y:S01]  /*0d70*/  FMUL.FTZ R86, R56, R69.reuse ;  /* 0x0000004538567220 */ /* 0x081fe20000410000 */
[----:B------:R-:W-:Y:S01]  /*0d80*/  SHF.L.U32 R71, R88, 0x10, RZ ;  /* 0x0000001058477819 */ /* 0x000fe200000006ff */
[----:B------:R-:W-:Y:S01]  /*0d90*/  FMUL.FTZ R87, R9, R74 ;  /* 0x0000004a09577220 */ /* 0x000fe20000410000 */
[----:B------:R-:W-:Y:S01]  /*0da0*/  SHF.R.U32.HI R75, RZ, 0x10, R75 ;  /* 0x00000010ff4b7819 */ /* 0x000fe2000001164b */
[----:B------:R-:W-:Y:S01]  /*0db0*/  FADD.FTZ R32, R32, R69 ;  /* 0x0000004520207221 */ /* 0x000fe20000010000 */
[----:B------:R-:W-:Y:S01]  /*0dc0*/  FFMA.FTZ R44, R89, R69, R44 ;  /* 0x00000045592c7223 */ /* 0x000fe2000001002c */
[----:B-1----:R-:W-:Y:S01]  /*0dd0*/  FMUL.FTZ R85, R57, R70 ;  /* 0x0000004639557220 */ /* 0x002fe20000410000 */
[----:B------:R-:W-:Y:S01]  /*0de0*/  FADD.FTZ R68, R93, R86 ;  /* 0x000000565d447221 */ /* 0x000fe20000010000 */
[----:B------:R-:W-:Y:S01]  /*0df0*/  FMUL.FTZ R90, R9, R90 ;  /* 0x0000005a095a7220 */ /* 0x000fe20000410000 */
        /* <DEDUP_REMOVED lines=17> */
.L_x_4030:
[----:B------:R-:W-:Y:S05]  /*0f10*/  BSYNC B1 ;  /* 0x0000000000017941 */ /* 0x000fea0003800000 */
.L_x_4029:
        /* <DEDUP_REMOVED lines=23> */
[-C--:B------:R-:W-:Y:S01]  /*1090*/  FMUL.FTZ R79, R52, R15.reuse ;  /* 0x0000000f344f7220 */ /* 0x080fe20000410000 */
[----:B0-----:R-:W-:Y:S01]  /*10a0*/  SHF.L.U32 R77, R78, 0x10, RZ ;  /* 0x000000104e4d7819 */ /* 0x001fe200000006ff */
[C---:B------:R-:W-:Y:S01]  /*10b0*/  FMUL.FTZ R80, R9.reuse, R80 ;  /* 0x0000005009507220 */ /* 0x040fe20000410000 */
[----:B------:R-:W-:Y:S01]  /*10c0*/  SHF.R.U32.HI R75, RZ, 0x10, R75 ;  /* 0x00000010ff4b7819 */ /* 0x000fe2000001164b */
[----:B------:R-:W-:Y:S01]  /*10d0*/  FMUL.FTZ R81, R9, R74 ;  /* 0x0000004a09517220 */ /* 0x000fe20000410000 */
[----:B------:R-:W-:Y:S01]  /*10e0*/  FADD.FTZ R28, R28, R15 ;  /* 0x0000000f1c1c7221 */ /* 0x000fe20000010000 */
[----:B------:R-:W-:Y:S01]  /*10f0*/  FFMA.FTZ R40, R83, R15, R40 ;  /* 0x0000000f53287223 */ /* 0x000fe20000010028 */
[-C--:B------:R-:W-:Y:S01]  /*1100*/  FMUL.FTZ R78, R53, R70.reuse ;  /* 0x00000046354e7220 */ /* 0x080fe20000410000 */
[----:B------:R-:W-:Y:S01]  /*1110*/  FADD.FTZ R93, R93, R79 ;  /* 0x0000004f5d5d7221 */ /* 0x000fe20000010000 */
[----:B------:R-:W-:Y:S01]  /*1120*/  FFMA.FTZ R15, R83, R79, R104 ;  /* 0x0000004f530f7223 */ /* 0x000fe20000010068 */
[----:B------:R-:W-:Y:S01]  /*1130*/  FADD.FTZ R29, R29, R70 ;  /* 0x000000461d1d7221 */ /* 0x000fe20000010000 */
[----:B------:R-:W-:Y:S01]  /*1140*/  FFMA.FTZ R41, R80, R70, R41 ;  /* 0x0000004650297223 */ /* 0x000fe20000010029 */
[----:B------:R-:W-:Y:S01]  /*1150*/  FADD.FTZ R30, R30, R77 ;  /* 0x0000004d1e1e7221 */ /* 0x000fe20000010000 */
[----:B------:R-:W-:Y:S01]  /*1160*/  FFMA.FTZ R42, R81, R77, R42 ;  /* 0x0000004d512a7223 */ /* 0x000fe2000001002a */
[----:B------:R-:W-:Y:S01]  /*1170*/  FADD.FTZ R102, -R102, R71 ;  /* 0x0000004766667221 */ /* 0x000fe20000010100 */
[----:B-1----:R-:W-:-:S02]  /*1180*/  IMAD.U32 R72, R75, 0x10000, RZ ;  /* 0x000100004b487824 */ /* 0x002fc400078e00ff */
        /* <DEDUP_REMOVED lines=11> */
.L_x_4026:
[----:B------:R-:W-:Y:S05]  /*1240*/  BSYNC B0 ;  /* 0x0000000000007941 */ /* 0x000fea0003800000 */
.L_x_4020:
        /* <DEDUP_REMOVED lines=26> */
.L_x_4077:
[----:B------:R-:W4:Y:S01]  /*13f0*/  S2R R73, SR_CgaCtaId ;  /* 0x0000000000497919 */ /* 0x000f220000008800 */
[----:B------:R-:W-:Y:S01]  /*1400*/  LOP3.LUT P6, RZ, R14, 0x1f, RZ, 0xc0, !PT ;  /* 0x0000001f0eff7812 */ /* 0x000fe200078cc0ff */
[----:B--2---:R-:W-:Y:S01]  /*1410*/  FADD.FTZ R92, R93, R92 ;  /* 0x0000005c5d5c7221 */ /* 0x004fe20000010000 */
[----:B------:R-:W-:Y:S01]  /*1420*/  MOV R72, 0x400 ;  /* 0x0000040000487802 */ /* 0x000fe20000000f00 */
[----:B-1-3--:R-:W-:Y:S01]  /*1430*/  FADD.FTZ R93, R70, R71 ;  /* 0x00000047465d7221 */ /* 0x00afe20000010000 */
[----:B------:R-:W-:Y:S05]  /*1440*/  WARPSYNC.ALL ;  /* 0x0000000000007948 */ /* 0x000fea0003800000 */
[----:B------:R-:W-:Y:S01]  /*1450*/  @P1 IADD3 R100, R100, -0x1, RZ ;  /* 0xffffffff64641810 */ /* 0x000fe20007ffe0ff */
[----:B------:R-:W-:Y:S01]  /*1460*/  BSSY B0, `(.L_x_4032) ;  /* 0x0000087000007945 */ /* 0x000fe20003800000 */
[----:B------:R-:W-:-:S02]  /*1470*/  @P1 LOP3.LUT R12, R14, 0x7f, RZ, 0xc0, !PT ;  /* 0x0000007f0e0c1812 */ /* 0x000fc400078ec0ff */
[----:B------:R-:W-:Y:S01]  /*1480*/  @!P6 LOP3.LUT R69, R69, 0x3, RZ, 0xc0, !PT ;  /* 0x000000034545e812 */ /* 0x000fe200078ec0ff */
[----:B------:R-:W-:-:S04]  /*1490*/  @P1 IMAD R100, R100, R13, RZ ;  /* 0x0000000d64641224 */ /* 0x000fc800078e02ff */
[----:B------:R-:W-:Y:S01]  /*14a0*/  @!P6 IMAD.IADD R69, R68, 0x1, R69 ;  /* 0x000000014445e824 */ /* 0x000fe200078e0245 */
[----:B----4-:R-:W-:-:S04]  /*14b0*/  LEA R72, R73, R72, 0x18 ;  /* 0x0000004849487211 */ /* 0x010fc800078ec0ff */
[----:B------:R-:W-:Y:S01]  /*14c0*/  @!P6 LEA R102, R69, R72, 0x3 ;  /* 0x000000484566e211 */ /* 0x000fe200078e18ff */
[----:B------:R-:W-:-:S04]  /*14d0*/  IMAD R103, R68, 0x8, R72 ;  /* 0x0000000844677824 */ /* 0x000fc800078e0248 */
[----:B------:R1:W-:Y:S01]  /*14e0*/  @!P6 STS.64 [R102+0x1800], R92 ;  /* 0x0018005c6600e388 */ /* 0x0003e20000000a00 */
[----:B------:R-:W-:Y:S01]  /*14f0*/  BAR.SYNC.DEFER_BLOCKING 0x0 ;  /* 0x0000000000007b1d */ /* 0x000fe20000010000 */
[----:B0-----:R-:W-:Y:S01]  /*1500*/  ISETP.NE.AND P6, PT, R11, RZ, PT ;  /* 0x000000ff0b00720c */ /* 0x001fe20003fc5270 */
[----:B-1----:R-:W-:-:S04]  /*1510*/  IMAD.MOV.U32 R102, RZ, RZ, RZ ;  /* 0x000000ffff667224 */ /* 0x002fc800078e00ff */
        /* <DEDUP_REMOVED lines=35> */
.L_x_4035:
[----:B------:R-:W-:Y:S05]  /*1750*/  BSYNC B1 ;  /* 0x0000000000017941 */ /* 0x000fea0003800000 */
.L_x_4034:
        /* <DEDUP_REMOVED lines=15> */
.L_x_4037:
[----:B------:R-:W-:Y:S05]  /*1850*/  BSYNC B1 ;  /* 0x0000000000017941 */ /* 0x000fea0003800000 */
.L_x_4036:
        /* <DEDUP_REMOVED lines=15> */
.L_x_4039:
[----:B------:R-:W-:Y:S05]  /*1950*/  BSYNC B1 ;  /* 0x0000000000017941 */ /* 0x000fea0003800000 */
.L_x_4038:
        /* <DEDUP_REMOVED lines=12> */
[----:B------:R-:W-:Y:S01]  /*1a20*/  ISETP.NE.U32.AND P6, PT, R68, RZ, PT ;  /* 0x000000ff4400720c */ /* 0x000fe20003fc5070 */
[----:B------:R-:W-:-:S03]  /*1a30*/  FFMA.FTZ R68, R94, R103, R100 ;  /* 0x000000675e447223 */ /* 0x000fc60000010064 */
[----:B------:R-:W-:Y:S01]  /*1a40*/  ISETP.NE.AND.EX P6, PT, R69, RZ, PT, P6 ;  /* 0x000000ff4500720c */ /* 0x000fe20003fc5360 */
[----:B------:R-:W-:-:S04]  /*1a50*/  FADD.FTZ R68, R91, -R68 ;  /* 0x800000445b447221 */ /* 0x000fc80000010000 */
[----:B------:R-:W-:-:S08]  /*1a60*/  FMUL.FTZ R108, R9, R68 ;  /* 0x00000044096c7220 */ /* 0x000fd00000410000 */
[----:B------:R-:W-:-:S07]  /*1a70*/  @P6 FADD.FTZ R108, R27, R108 ;  /* 0x0000006c1b6c6221 */ /* 0x000fce0000010000 */
.L_x_4041:
[----:B------:R-:W-:Y:S05]  /*1a80*/  BSYNC B1 ;  /* 0x0000000000017941 */ /* 0x000fea0003800000 */
.L_x_4040:
        /* <DEDUP_REMOVED lines=33> */
.L_x_4043:
[----:B------:R-:W-:Y:S05]  /*1ca0*/  BSYNC B1 ;  /* 0x0000000000017941 */ /* 0x000fea0003800000 */
.L_x_4042:
[----:B------:R-:W-:Y:S01]  /*1cb0*/  IADD3 R8, R8, 0x80, RZ ;  /* 0x0000008008087810 */ /* 0x000fe20007ffe0ff */
[----:B------:R-:W-:-:S07]  /*1cc0*/  VIADD R102, R102, 0x80 ;  /* 0x0000008066667836 */ /* 0x000fce0000000000 */
.L_x_4033:
[----:B------:R-:W-:Y:S05]  /*1cd0*/  BSYNC B0 ;  /* 0x0000000000007941 */ /* 0x000fea0003800000 */
.L_x_4032:
        /* <DEDUP_REMOVED lines=20> */
.L_x_4047:
[----:B------:R-:W-:Y:S05]  /*1e20*/  BSYNC B1 ;  /* 0x0000000000017941 */ /* 0x000fea0003800000 */
.L_x_4046:
        /* <DEDUP_REMOVED lines=15> */
.L_x_4049:
[----:B------:R-:W-:Y:S05]  /*1f20*/  BSYNC B1 ;  /* 0x0000000000017941 */ /* 0x000fea0003800000 */
.L_x_4048:
        /* <DEDUP_REMOVED lines=15> */
.L_x_4051:
[----:B------:R-:W-:Y:S05]  /*2020*/  BSYNC B1 ;  /* 0x0000000000017941 */ /* 0x000fea0003800000 */
.L_x_4050:
        /* <DEDUP_REMOVED lines=18> */
.L_x_4053:
[----:B------:R-:W-:Y:S05]  /*2150*/  BSYNC B1 ;  /* 0x0000000000017941 */ /* 0x000fea0003800000 */
.L_x_4052:
        /* <DEDUP_REMOVED lines=33> */
.L_x_4055:
[----:B------:R-:W-:Y:S05]  /*2370*/  BSYNC B1 ;  /* 0x0000000000017941 */ /* 0x000fea0003800000 */
.L_x_4054:
[----:B------:R-:W-:Y:S01]  /*2380*/  IADD3 R8, R8, 0x80, RZ ;  /* 0x0000008008087810 */ /* 0x000fe20007ffe0ff */
[----:B------:R-:W-:-:S07]  /*2390*/  VIADD R102, R102, 0x80 ;  /* 0x0000008066667836 */ /* 0x000fce0000000000 */
.L_x_4045:
[----:B------:R-:W-:Y:S05]  /*23a0*/  BSYNC B0 ;  /* 0x0000000000007941 */ /* 0x000fea0003800000 */
.L_x_4044:
        /* <DEDUP_REMOVED lines=20> */
.L_x_4059:
[----:B------:R-:W-:Y:S05]  /*24f0*/  BSYNC B1 ;  /* 0x0000000000017941 */ /* 0x000fea0003800000 */
.L_x_4058:
        /* <DEDUP_REMOVED lines=15> */
.L_x_4061:
[----:B------:R-:W-:Y:S05]  /*25f0*/  BSYNC B1 ;  /* 0x0000000000017941 */ /* 0x000fea0003800000 */
.L_x_4060:
        /* <DEDUP_REMOVED lines=15> */
.L_x_4063:
[----:B------:R-:W-:Y:S05]  /*26f0*/  BSYNC B1 ;  /* 0x0000000000017941 */ /* 0x000fea0003800000 */
.L_x_4062:
        /* <DEDUP_REMOVED lines=19> */
.L_x_4065:
[----:B------:R-:W-:Y:S05]  /*2830*/  BSYNC B1 ;  /* 0x0000000000017941 */ /* 0x000fea0003800000 */
.L_x_4064:
        /* <DEDUP_REMOVED lines=29> */
.L_x_4057:
[----:B------:R-:W-:Y:S05]  /*2a10*/  BSYNC B0 ;  /* 0x0000000000007941 */ /* 0x000fea0003800000 */
.L_x_4056:
[----:B------:R-:W-:Y:S02]  /*2a20*/  IADD3 R10, R10, UR10, RZ ;  /* 0x0000000a0a0a7c10 */ /* 0x000fe4000fffe0ff */
[----:B------:R-:W-:Y:S02]  /*2a30*/  SEL R92, RZ, 0x1, P0 ;  /* 0x00000001ff5c7807 */ /* 0x000fe40000000000 */
[----:B------:R-:W-:-:S13]  /*2a40*/  ISETP.GE.AND P1, PT, R10, UR11, PT ;  /* 0x0000000b0a007c0c */ /* 0x000fda000bf26270 */
[----:B------:R-:W-:Y:S05]  /*2a50*/  @!P1 BRA `(.L_x_4066) ;  /* 0xffffffd8002c9947 */ /* 0x000fea000383ffff */
.L_x_4019:
        /* <DEDUP_REMOVED lines=28> */
.L_x_4031:
[----:B------:R-:W-:Y:S01]  /*2c20*/  HFMA2.MMA R106, -RZ, RZ, 0, 9.5367431640625e-07 ;  /* 0x00000010ff6a7435 */ /* 0x000fe200000001ff */
[----:B------:R-:W-:Y:S01]  /*2c30*/  IMAD.MOV.U32 R105, RZ, RZ, R93 ;  /* 0x000000ffff697224 */ /* 0x000fe200078e005d */
[----:B------:R-:W-:Y:S01]  /*2c40*/  MOV R102, 0xffffffff ;  /* 0xffffffff00667802 */ /* 0x000fe20000000f00 */
[----:B------:R-:W-:-:S08]  /*2c50*/  IMAD.MOV.U32 R107, RZ, RZ, 0x1f ;  /* 0x0000001fff6b7424 */ /* 0x000fd000078e00ff */
[----:B0----5:R-:W-:Y:S05]  /*2c60*/  WARPSYNC.COLLECTIVE R102, `(.L_x_4067) ;  /* 0x0000000066087348 */ /* 0x021fea0003c00000 */
[----:B------:R1:W2:Y:S02]  /*2c70*/  SHFL.DOWN P6, R103, R105, R106, R107 ;  /* 0x0800006a69677389 */ /* 0x0002a400000c006b */
[----:B012--5:R-:W-:Y:S01]  /*2c80*/  ENDCOLLECTIVE ;  /* 0x000000000000791b */ /* 0x027fe20003800000 */
.L_x_4067:
[----:B------:R-:W-:Y:S01]  /*2c90*/  MOV R105, R104 ;  /* 0x0000006800697202 */ /* 0x000fe20000000f00 */
[----:B------:R-:W-:-:S07]  /*2ca0*/  IMAD.MOV.U32 R70, RZ, RZ, R103 ;  /* 0x000000ffff467224 */ /* 0x000fce00078e0067 */
[----:B------:R-:W-:Y:S05]  /*2cb0*/  WARPSYNC.COLLECTIVE R102, `(.L_x_4068) ;  /* 0x0000000066087348 */ /* 0x000fea0003c00000 */
[----:B------:R0:W1:Y:S02]  /*2cc0*/  SHFL.DOWN P6, R103, R105, R106, R107 ;  /* 0x0800006a69677389 */ /* 0x00006400000c006b */
[----:B01----:R-:W-:Y:S01]  /*2cd0*/  ENDCOLLECTIVE ;  /* 0x000000000000791b */ /* 0x003fe20003800000 */
.L_x_4068:
[----:B------:R-:W-:-:S05]  /*2ce0*/  FADD.FTZ R70, R70, R93 ;  /* 0x0000005d46467221 */ /* 0x000fca0000010000 */
[----:B------:R-:W-:Y:S01]  /*2cf0*/  MOV R105, R70 ;  /* 0x0000004600697202 */ /* 0x000fe20000000f00 */
[----:B------:R-:W-:Y:S02]  /*2d00*/  IMAD.MOV.U32 R106, RZ, RZ, 0x8 ;  /* 0x00000008ff6a7424 */ /* 0x000fe400078e00ff */
[----:B------:R-:W-:-:S07]  /*2d10*/  IMAD.MOV.U32 R71, RZ, RZ, R103 ;  /* 0x000000ffff477224 */ /* 0x000fce00078e0067 */
[----:B------:R-:W-:Y:S05]  /*2d20*/  WARPSYNC.COLLECTIVE R102, `(.L_x_4069) ;  /* 0x0000000066087348 */ /* 0x000fea0003c00000 */
[----:B------:R0:W1:Y:S02]  /*2d30*/  SHFL.DOWN P6, R103, R105, R106, R107 ;  /* 0x0800006a69677389 */ /* 0x00006400000c006b */
[----:B01----:R-:W-:Y:S01]  /*2d40*/  ENDCOLLECTIVE ;  /* 0x000000000000791b */ /* 0x003fe20003800000 */
.L_x_4069:
[----:B------:R-:W-:-:S04]  /*2d50*/  FADD.FTZ R71, R71, R104 ;  /* 0x0000006847477221 */ /* 0x000fc80000010000 */
[----:B------:R-:W-:Y:S01]  /*2d60*/  IMAD.MOV.U32 R105, RZ, RZ, R71 ;  /* 0x000000ffff697224 */ /* 0x000fe200078e0047 */
[----:B------:R-:W-:-:S07]  /*2d70*/  MOV R73, R103 ;  /* 0x0000006700497202 */ /* 0x000fce0000000f00 */
[----:B------:R-:W-:Y:S05]  /*2d80*/  WARPSYNC.COLLECTIVE R102, `(.L_x_4070) ;  /* 0x0000000066087348 */ /* 0x000fea0003c00000 */
[----:B------:R0:W1:Y:S02]  /*2d90*/  SHFL.DOWN P6, R103, R105, R106, R107 ;  /* 0x0800006a69677389 */ /* 0x00006400000c006b */
[----:B01----:R-:W-:Y:S01]  /*2da0*/  ENDCOLLECTIVE ;  /* 0x000000000000791b */ /* 0x003fe20003800000 */
.L_x_4070:
[----:B------:R-:W-:Y:S01]  /*2db0*/  FADD.FTZ R73, R70, R73 ;  /* 0x0000004946497221 */ /* 0x000fe20000010000 */
[----:B------:R-:W-:-:S03]  /*2dc0*/  HFMA2.MMA R106, -RZ, RZ, 0, 2.384185791015625e-07 ;  /* 0x00000004ff6a7435 */ /* 0x000fc600000001ff */
[----:B------:R-:W-:Y:S01]  /*2dd0*/  IMAD.MOV.U32 R105, RZ, RZ, R73 ;  /* 0x000000ffff697224 */ /* 0x000fe200078e0049 */
[----:B------:R-:W-:-:S07]  /*2de0*/  MOV R72, R103 ;  /* 0x0000006700487202 */ /* 0x000fce0000000f00 */
[----:B------:R-:W-:Y:S05]  /*2df0*/  WARPSYNC.COLLECTIVE R102, `(.L_x_4071) ;  /* 0x0000000066087348 */ /* 0x000fea0003c00000 */
[----:B------:R0:W1:Y:S02]  /*2e00*/  SHFL.DOWN P6, R103, R105, R106, R107 ;  /* 0x0800006a69677389 */ /* 0x00006400000c006b */
[----:B01----:R-:W-:Y:S01]  /*2e10*/  ENDCOLLECTIVE ;  /* 0x000000000000791b */ /* 0x003fe20003800000 */
.L_x_4071:
[----:B------:R-:W-:-:S05]  /*2e20*/  FADD.FTZ R72, R71, R72 ;  /* 0x0000004847487221 */ /* 0x000fca0000010000 */
[----:B------:R-:W-:Y:S01]  /*2e30*/  MOV R105, R72 ;  /* 0x0000004800697202 */ /* 0x000fe20000000f00 */
[----:B------:R-:W-:-:S07]  /*2e40*/  IMAD.MOV.U32 R74, RZ, RZ, R103 ;  /* 0x000000ffff4a7224 */ /* 0x000fce00078e0067 */
[----:B------:R-:W-:Y:S05]  /*2e50*/  WARPSYNC.COLLECTIVE R102, `(.L_x_4072) ;  /* 0x0000000066087348 */ /* 0x000fea0003c00000 */
[----:B------:R0:W1:Y:S02]  /*2e60*/  SHFL.DOWN P6, R103, R105, R106, R107 ;  /* 0x0800006a69677389 */ /* 0x00006400000c006b */
[----:B01----:R-:W-:Y:S01]  /*2e70*/  ENDCOLLECTIVE ;  /* 0x000000000000791b */ /* 0x003fe20003800000 */
.L_x_4072:
[----:B------:R-:W-:-:S05]  /*2e80*/  FADD.FTZ R74, R73, R74 ;  /* 0x0000004a494a7221 */ /* 0x000fca0000010000 */
[----:B------:R-:W-:Y:S01]  /*2e90*/  MOV R105, R74 ;  /* 0x0000004a00697202 */ /* 0x000fe20000000f00 */
[----:B------:R-:W-:Y:S02]  /*2ea0*/  IMAD.MOV.U32 R106, RZ, RZ, 0x2 ;  /* 0x00000002ff6a7424 */ /* 0x000fe400078e00ff */
[----:B------:R-:W-:-:S07]  /*2eb0*/  IMAD.MOV.U32 R75, RZ, RZ, R103 ;  /* 0x000000ffff4b7224 */ /* 0x000fce00078e0067 */
[----:B------:R-:W-:Y:S05]  /*2ec0*/  WARPSYNC.COLLECTIVE R102, `(.L_x_4073) ;  /* 0x0000000066087348 */ /* 0x000fea0003c00000 */
[----:B------:R0:W1:Y:S02]  /*2ed0*/  SHFL.DOWN P6, R103, R105, R106, R107 ;  /* 0x0800006a69677389 */ /* 0x00006400000c006b */
[----:B01----:R-:W-:Y:S01]  /*2ee0*/  ENDCOLLECTIVE ;  /* 0x000000000000791b */ /* 0x003fe20003800000 */
.L_x_4073:
[----:B------:R-:W-:-:S04]  /*2ef0*/  FADD.FTZ R75, R72, R75 ;  /* 0x0000004b484b7221 */ /* 0x000fc80000010000 */
[----:B------:R-:W-:Y:S01]  /*2f00*/  IMAD.MOV.U32 R105, RZ, RZ, R75 ;  /* 0x000000ffff697224 */ /* 0x000fe200078e004b */
[----:B------:R-:W-:-:S07]  /*2f10*/  MOV R93, R103 ;  /* 0x00000067005d7202 */ /* 0x000fce0000000f00 */
[----:B------:R-:W-:Y:S05]  /*2f20*/  WARPSYNC.COLLECTIVE R102, `(.L_x_4074) ;  /* 0x0000000066087348 */ /* 0x000fea0003c00000 */
[----:B------:R0:W1:Y:S02]  /*2f30*/  SHFL.DOWN P6, R103, R105, R106, R107 ;  /* 0x0800006a69677389 */ /* 0x00006400000c006b */
[----:B01----:R-:W-:Y:S01]  /*2f40*/  ENDCOLLECTIVE ;  /* 0x000000000000791b */ /* 0x003fe20003800000 */
.L_x_4074:
[----:B------:R-:W-:Y:S01]  /*2f50*/  FADD.FTZ R93, R74, R93 ;  /* 0x0000005d4a5d7221 */ /* 0x000fe20000010000 */
[----:B------:R-:W-:-:S03]  /*2f60*/  HFMA2.MMA R106, -RZ, RZ, 0, 5.9604644775390625e-08 ;  /* 0x00000001ff6a7435 */ /* 0x000fc600000001ff */
[----:B------:R-:W-:Y:S01]  /*2f70*/  IMAD.MOV.U32 R105, RZ, RZ, R93 ;  /* 0x000000ffff697224 */ /* 0x000fe200078e005d */
[----:B------:R-:W-:-:S07]  /*2f80*/  MOV R92, R103 ;  /* 0x00000067005c7202 */ /* 0x000fce0000000f00 */
[----:B------:R-:W-:Y:S05]  /*2f90*/  WARPSYNC.COLLECTIVE R102, `(.L_x_4075) ;  /* 0x0000000066087348 */ /* 0x000fea0003c00000 */
[----:B------:R0:W1:Y:S02]  /*2fa0*/  SHFL.DOWN P6, R103, R105, R106, R107 ;  /* 0x0800006a69677389 */ /* 0x00006400000c006b */
[----:B01----:R-:W-:Y:S01]  /*2fb0*/  ENDCOLLECTIVE ;  /* 0x000000000000791b */ /* 0x003fe20003800000 */
.L_x_4075:
[----:B------:R-:W-:-:S05]  /*2fc0*/  FADD.FTZ R70, R75, R92 ;  /* 0x0000005c4b467221 */ /* 0x000fca0000010000 */
[----:B------:R-:W-:Y:S01]  /*2fd0*/  MOV R105, R70 ;  /* 0x0000004600697202 */ /* 0x000fe20000000f00 */
[----:B------:R-:W-:-:S07]  /*2fe0*/  IMAD.MOV.U32 R92, RZ, RZ, R103 ;  /* 0x000000ffff5c7224 */ /* 0x000fce00078e0067 */
[----:B------:R-:W-:Y:S05]  /*2ff0*/  WARPSYNC.COLLECTIVE R102, `(.L_x_4076) ;  /* 0x0000000066087348 */ /* 0x000fea0003c00000 */
[----:B------:R0:W1:Y:S02]  /*3000*/  SHFL.DOWN P6, R103, R105, R106, R107 ;  /* 0x0800006a69677389 */ /* 0x00006400000c006b */
[----:B01----:R-:W-:Y:S01]  /*3010*/  ENDCOLLECTIVE ;  /* 0x000000000000791b */ /* 0x003fe20003800000 */
.L_x_4076:
[----:B------:R-:W-:Y:S01]  /*3020*/  MOV R71, R103 ;  /* 0x0000006700477202 */ /* 0x000fe20000000f00 */
[----:B------:R-:W-:Y:S06]  /*3030*/  BRA `(.L_x_4077) ;  /* 0xffffffe000ec7947 */ /* 0x000fec000383ffff */
.L_x_4078:
        /* <DEDUP_REMOVED lines=12> */
.L_x_8585:


//--------------------- .text._ZN10layer_norm22ln_bwd_finalize_kernelINS_22Kernel_traits_finalizeILj1536Ef13__nv_bfloat16fS2_fjLb0ELj1024ELj4ENS_18Kernel_traits_baseILj1536EfS2_fS2_fjLj1024EEEEELb0ELb1EEEvNS_9BwdParamsE --------------------------
	.section	.text._ZN10layer_norm22ln_bwd_finalize_kernelINS_22Kernel_traits_finalizeILj1536Ef13__nv_bfloat16fS2_fjLb0ELj1024ELj4ENS_18Kernel_traits_baseILj1536EfS2_fS2_fjLj1024EEEEELb0ELb1EEEvNS_9BwdParamsE,"ax",@progbits
	.align	128
        .global         _ZN10layer_norm22ln_bwd_finalize_kernelINS_22Kernel_traits_finalizeILj1536Ef13__nv_bfloat16fS2_fjLb0ELj1024ELj4ENS_18Kernel_traits_baseILj1536EfS2_fS2_fjLj1024EEEEELb0ELb1EEEvNS_9BwdParamsE
        .type           _ZN10layer_norm22ln_bwd_finalize_kernelINS_22Kernel_traits_finalizeILj1536Ef13__nv_bfloat16fS2_fjLb0ELj1024ELj4ENS_18Kernel_traits_baseILj1536EfS2_fS2_fjLj1024EEEEELb0ELb1EEEvNS_9BwdParamsE,@function
        .size           _ZN10layer_norm22ln_bwd_finalize_kernelINS_22Kernel_traits_finalizeILj1536Ef13__nv_bfloat16fS2_fjLb0ELj1024ELj4ENS_18Kernel_traits_baseILj1536EfS2_fS2_fjLj1024EEEEELb0ELb1EEEvNS_9BwdParamsE,(.L_x_8586 - _ZN10layer_norm22ln_bwd_finalize_kernelINS_22Kernel_traits_finalizeILj1536Ef13__nv_bfloat16fS2_fjLb0ELj1024ELj4ENS_18Kernel_traits_baseILj1536EfS2_fS2_fjLj1024EEEEELb0ELb1EEEvNS_9BwdParamsE)
        .other          _ZN10layer_norm22ln_bwd_finalize_kernelINS_22Kernel_traits_finalizeILj1536Ef13__nv_bfloat16fS2_fjLb0ELj1024ELj4ENS_18Kernel_traits_baseILj1536EfS2_fS2_fjLj1024EEEEELb0ELb1EEEvNS_9BwdParamsE,@"STO_CUDA_ENTRY STV_DEFAULT"
_ZN10layer_norm22ln_bwd_finalize_kernelINS_22Kernel_traits_finalizeILj1536Ef13__nv_bfloat16fS2_fjLb0ELj1024ELj4ENS_18Kernel_traits_baseILj1536EfS2_fS2_fjLj1024EEEEELb0ELb1EEEvNS_9BwdParamsE:
.text._ZN10layer_norm22ln_bwd_finalize_kernelINS_22Kernel_traits_finalizeILj1536Ef13__nv_bfloat16fS2_fjLb0ELj1024ELj4ENS_18Kernel_traits_baseILj1536EfS2_fS2_fjLj1024EEEEELb0ELb1EEEvNS_9BwdParamsE:
        /* <DEDUP_REMOVED lines=26> */
.L_x_4088:
        /* <DEDUP_REMOVED lines=31> */
.L_x_4083:
        /* <DEDUP_REMOVED lines=34> */
.L_x_4082:
[----:B------:R-:W-:Y:S05]  /*05b0*/  BSYNC B1 ;  /* 0x0000000000017941 */ /* 0x000fea0003800000 */
.L_x_4081:
        /* <DEDUP_REMOVED lines=25> */
.L_x_4085:
[----:B------:R-:W-:Y:S05]  /*0750*/  BSYNC B1 ;  /* 0x0000000000017941 */ /* 0x000fea0003800000 */
.L_x_4084:
        /* <DEDUP_REMOVED lines=12> */
.L_x_4080:
[----:B------:R-:W-:Y:S05]  /*0820*/  BSYNC B0 ;  /* 0x0000000000007941 */ /* 0x000fea0003800000 */
.L_x_4079:
        /* <DEDUP_REMOVED lines=29> */
.L_x_4099:
[----:B------:R-:W-:Y:S01]  /*0a00*/  @!P1 SHF.R.U32.HI R12, RZ, 0x3, R0 ;  /* 0x00000003ff0c9819 */ /* 0x000fe20000011600 */
[----:B----4-:R-:W-:Y:S01]  /*0a10*/  FADD.FTZ R14, R9, R14 ;  /* 0x0000000e090e7221 */ /* 0x010fe20000010000 */
[----:B---3--:R-:W-:Y:S02]  /*0a20*/  FADD.FTZ R11, R10, R11 ;  /* 0x0000000b0a0b7221 */ /* 0x008fe40000010000 */
[----:B------:R-:W-:-:S05]  /*0a30*/  @!P1 LOP3.LUT R12, R12, 0x1ffffffc, RZ, 0xc0, !PT ;  /* 0x1ffffffc0c0c9812 */ /* 0x000fca00078ec0ff */
[----:B------:R3:W-:Y:S04]  /*0a40*/  @!P1 STS [R12+UR4+0x2000], R14 ;  /* 0x0020000e0c009988 */ /* 0x0007e80008000804 */
[----:B------:R3:W-:Y:S02]  /*0a50*/  @!P1 STS [R12+UR4+0x2080], R11 ;  /* 0x0020800b0c009988 */ /* 0x0007e40008000804 */
.L_x_4086:
        /* <DEDUP_REMOVED lines=15> */
.L_x_4087:
[----:B------:R-:W-:Y:S01]  /*0b50*/  HFMA2.MMA R19, -RZ, RZ, 0, 5.9604644775390625e-08 ;  /* 0x00000001ff137435 */ /* 0x000fe200000001ff */
[----:B0--3--:R-:W-:Y:S01]  /*0b60*/  MOV R20, R10 ;  /* 0x0000000a00147202 */ /* 0x009fe20000000f00 */
[----:B------:R-:W-:Y:S01]  /*0b70*/  IMAD.MOV.U32 R22, RZ, RZ, 0x1f ;  /* 0x0000001fff167424 */ /* 0x000fe200078e00ff */
[----:B------:R-:W-:-:S08]  /*0b80*/  MOV R17, 0xffffffff ;  /* 0xffffffff00117802 */ /* 0x000fd00000000f00 */
[----:B-12---:R-:W-:Y:S05]  /*0b90*/  WARPSYNC.COLLECTIVE R17, `(.L_x_4089) ;  /* 0x0000000011087348 */ /* 0x006fea0003c00000 */
[----:B------:R0:W3:Y:S02]  /*0ba0*/  SHFL.BFLY P2, R18, R20, R19, R22 ;  /* 0x0c00001314127389 */ /* 0x0000e40000040016 */
[----:B0123--:R-:W-:Y:S01]  /*0bb0*/  ENDCOLLECTIVE ;  /* 0x000000000000791b */ /* 0x00ffe20003800000 */
.L_x_4089:
[----:B------:R-:W-:Y:S01]  /*0bc0*/  HFMA2.MMA R19, -RZ, RZ, 0, 1.1920928955078125e-07 ;  /* 0x00000002ff137435 */ /* 0x000fe200000001ff */
[----:B------:R-:W-:-:S05]  /*0bd0*/  MOV R11, R18 ;  /* 0x00000012000b7202 */ /* 0x000fca0000000f00 */
[----:B------:R-:W-:-:S05]  /*0be0*/  FADD.FTZ R11, R10, R11 ;  /* 0x0000000b0a0b7221 */ /* 0x000fca0000010000 */
[----:B------:R-:W-:-:S07]  /*0bf0*/  MOV R20, R11 ;  /* 0x0000000b00147202 */ /* 0x000fce0000000f00 */
[----:B------:R-:W-:Y:S05]  /*0c00*/  WARPSYNC.COLLECTIVE R17, `(.L_x_4090) ;  /* 0x0000000011087348 */ /* 0x000fea0003c00000 */
[----:B------:R0:W1:Y:S02]  /*0c10*/  SHFL.BFLY P2, R18, R20, R19, R22 ;  /* 0x0c00001314127389 */ /* 0x0000640000040016 */
[----:B01----:R-:W-:Y:S01]  /*0c20*/  ENDCOLLECTIVE ;  /* 0x000000000000791b */ /* 0x003fe20003800000 */
.L_x_4090:
[----:B------:R-:W-:Y:S01]  /*0c30*/  HFMA2.MMA R19, -RZ, RZ, 0, 2.384185791015625e-07 ;  /* 0x00000004ff137435 */ /* 0x000fe200000001ff */
[----:B------:R-:W-:-:S04]  /*0c40*/  IMAD.MOV.U32 R12, RZ, RZ, R18 ;  /* 0x000000ffff0c7224 */ /* 0x000fc800078e0012 */
[----:B------:R-:W-:-:S05]  /*0c50*/  FADD.FTZ R12, R11, R12 ;  /* 0x0000000c0b0c7221 */ /* 0x000fca0000010000 */
[----:B------:R-:W-:-:S07]  /*0c60*/  MOV R20, R12 ;  /* 0x0000000c00147202 */ /* 0x000fce0000000f00 */
[----:B------:R-:W-:Y:S05]  /*0c70*/  WARPSYNC.COLLECTIVE R17, `(.L_x_4091) ;  /* 0x0000000011087348 */ /* 0x000fea0003c00000 */
[----:B------:R0:W1:Y:S02]  /*0c80*/  SHFL.BFLY P2, R18, R20, R19, R22 ;  /* 0x0c00001314127389 */ /* 0x0000640000040016 */
[----:B01----:R-:W-:Y:S01]  /*0c90*/  ENDCOLLECTIVE ;  /* 0x000000000000791b */ /* 0x003fe20003800000 */
.L_x_4091:
[----:B------:R-:W-:Y:S01]  /*0ca0*/  IMAD.MOV.U32 R19, RZ, RZ, 0x8 ;  /* 0x00000008ff137424 */ /* 0x000fe200078e00ff */
[----:B------:R-:W-:-:S05]  /*0cb0*/  MOV R13, R18 ;  /* 0x00000012000d7202 */ /* 0x000fca0000000f00 */
[----:B------:R-:W-:-:S05]  /*0cc0*/  FADD.FTZ R13, R12, R13 ;  /* 0x0000000d0c0d7221 */ /* 0x000fca0000010000 */
[----:B------:R-:W-:-:S07]  /*0cd0*/  MOV R20, R13 ;  /* 0x0000000d00147202 */ /* 0x000fce0000000f00 */
[----:B------:R-:W-:Y:S05]  /*0ce0*/  WARPSYNC.COLLECTIVE R17, `(.L_x_4092) ;  /* 0x0000000011087348 */ /* 0x000fea0003c00000 */
[----:B------:R0:W1:Y:S02]  /*0cf0*/  SHFL.BFLY P2, R18, R20, R19, R22 ;  /* 0x0c00001314127389 */ /* 0x0000640000040016 */
[----:B01----:R-:W-:Y:S01]  /*0d00*/  ENDCOLLECTIVE ;  /* 0x000000000000791b */ /* 0x003fe20003800000 */
.L_x_4092:
[----:B------:R-:W-:Y:S01]  /*0d10*/  HFMA2.MMA R19, -RZ, RZ, 0, 9.5367431640625e-07 ;  /* 0x00000010ff137435 */ /* 0x000fe200000001ff */
[----:B------:R-:W-:-:S05]  /*0d20*/  MOV R10, R18 ;  /* 0x00000012000a7202 */ /* 0x000fca0000000f00 */
[----:B------:R-:W-:-:S05]  /*0d30*/  FADD.FTZ R10, R13, R10 ;  /* 0x0000000a0d0a7221 */ /* 0x000fca0000010000 */
[----:B------:R-:W-:-:S07]  /*0d40*/  MOV R20, R10 ;  /* 0x0000000a00147202 */ /* 0x000fce0000000f00 */
[----:B------:R-:W-:Y:S05]  /*0d50*/  WARPSYNC.COLLECTIVE R17, `(.L_x_4093) ;  /* 0x0000000011087348 */ /* 0x000fea0003c00000 */
[----:B------:R0:W1:Y:S02]  /*0d60*/  SHFL.BFLY P2, R18, R20, R19, R22 ;  /* 0x0c00001314127389 */ /* 0x0000640000040016 */
[----:B01----:R-:W-:Y:S01]  /*0d70*/  ENDCOLLECTIVE ;  /* 0x000000000000791b */ /* 0x003fe20003800000 */
.L_x_4093:
[----:B------:R-:W-:Y:S01]  /*0d80*/  HFMA2.MMA R19, -RZ, RZ, 0, 5.9604644775390625e-08 ;  /* 0x00000001ff137435 */ /* 0x000fe200000001ff */
[----:B------:R-:W-:Y:S01]  /*0d90*/  IMAD.MOV.U32 R20, RZ, RZ, R9 ;  /* 0x000000ffff147224 */ /* 0x000fe200078e0009 */
[----:B------:R-:W-:-:S09]  /*0da0*/  MOV R11, R18 ;  /* 0x00000012000b7202 */ /* 0x000fd20000000f00 */
[----:B------:R-:W-:Y:S05]  /*0db0*/  WARPSYNC.COLLECTIVE R17, `(.L_x_4094) ;  /* 0x0000000011087348 */ /* 0x000fea0003c00000 */
[----:B------:R0:W1:Y:S02]  /*0dc0*/  SHFL.BFLY P2, R18, R20, R19, R22 ;  /* 0x0c00001314127389 */ /* 0x0000640000040016 */
[----:B01----:R-:W-:Y:S01]  /*0dd0*/  ENDCOLLECTIVE ;  /* 0x000000000000791b */ /* 0x003fe20003800000 */
.L_x_4094:
[----:B------:R-:W-:Y:S01]  /*0de0*/  HFMA2.MMA R19, -RZ, RZ, 0, 1.1920928955078125e-07 ;  /* 0x00000002ff137435 */ /* 0x000fe200000001ff */
[----:B------:R-:W-:-:S05]  /*0df0*/  MOV R12, R18 ;  /* 0x00000012000c7202 */ /* 0x000fca0000000f00 */
[----:B------:R-:W-:-:S05]  /*0e00*/  FADD.FTZ R14, R9, R12 ;  /* 0x0000000c090e7221 */ /* 0x000fca0000010000 */
[----:B------:R-:W-:-:S07]  /*0e10*/  MOV R20, R14 ;  /* 0x0000000e00147202 */ /* 0x000fce0000000f00 */
[----:B------:R-:W-:Y:S05]  /*0e20*/  WARPSYNC.COLLECTIVE R17, `(.L_x_4095) ;  /* 0x0000000011087348 */ /* 0x000fea0003c00000 */
[----:B------:R0:W1:Y:S02]  /*0e30*/  SHFL.BFLY P2, R18, R20, R19, R22 ;  /* 0x0c00001314127389 */ /* 0x0000640000040016 */
[----:B01----:R-:W-:Y:S01]  /*0e40*/  ENDCOLLECTIVE ;  /* 0x000000000000791b */ /* 0x003fe20003800000 */
.L_x_4095:
[----:B------:R-:W-:Y:S01]  /*0e50*/  HFMA2.MMA R19, -RZ, RZ, 0, 2.384185791015625e-07 ;  /* 0x00000004ff137435 */ /* 0x000fe200000001ff */
[----:B------:R-:W-:-:S04]  /*0e60*/  IMAD.MOV.U32 R13, RZ, RZ, R18 ;  /* 0x000000ffff0d7224 */ /* 0x000fc800078e0012 */
[----:B------:R-:W-:-:S05]  /*0e70*/  FADD.FTZ R15, R14, R13 ;  /* 0x0000000d0e0f7221 */ /* 0x000fca0000010000 */
[----:B------:R-:W-:-:S07]  /*0e80*/  MOV R20, R15 ;  /* 0x0000000f00147202 */ /* 0x000fce0000000f00 */
[----:B------:R-:W-:Y:S05]  /*0e90*/  WARPSYNC.COLLECTIVE R17, `(.L_x_4096) ;  /* 0x0000000011087348 */ /* 0x000fea0003c00000 */
[----:B------:R0:W1:Y:S02]  /*0ea0*/  SHFL.BFLY P2, R18, R20, R19, R22 ;  /* 0x0c00001314127389 */ /* 0x0000640000040016 */
[----:B01----:R-:W-:Y:S01]  /*0eb0*/  ENDCOLLECTIVE ;  /* 0x000000000000791b */ /* 0x003fe20003800000 */
.L_x_4096:
[----:B------:R-:W-:Y:S01]  /*0ec0*/  IMAD.MOV.U32 R19, RZ, RZ, 0x8 ;  /* 0x00000008ff137424 */ /* 0x000fe200078e00ff */
[----:B------:R-:W-:-:S05]  /*0ed0*/  MOV R16, R18 ;  /* 0x0000001200107202 */ /* 0x000fca0000000f00 */
[----:B------:R-:W-:-:S05]  /*0ee0*/  FADD.FTZ R16, R15, R16 ;  /* 0x000000100f107221 */ /* 0x000fca0000010000 */
[----:B------:R-:W-:-:S07]  /*0ef0*/  MOV R20, R16 ;  /* 0x0000001000147202 */ /* 0x000fce0000000f00 */
[----:B------:R-:W-:Y:S05]  /*0f00*/  WARPSYNC.COLLECTIVE R17, `(.L_x_4097) ;  /* 0x0000000011087348 */ /* 0x000fea0003c00000 */
[----:B------:R0:W1:Y:S02]  /*0f10*/  SHFL.BFLY P2, R18, R20, R19, R22 ;  /* 0x0c00001314127389 */ /* 0x0000640000040016 */
[----:B01----:R-:W-:Y:S01]  /*0f20*/  ENDCOLLECTIVE ;  /* 0x000000000000791b */ /* 0x003fe20003800000 */
.L_x_4097:
[----:B------:R-:W-:Y:S01]  /*0f30*/  HFMA2.MMA R19, -RZ, RZ, 0, 9.5367431640625e-07 ;  /* 0x00000010ff137435 */ /* 0x000fe200000001ff */
[----:B------:R-:W-:-:S05]  /*0f40*/  MOV R9, R18 ;  /* 0x0000001200097202 */ /* 0x000fca0000000f00 */
[----:B------:R-:W-:-:S05]  /*0f50*/  FADD.FTZ R9, R16, R9 ;  /* 0x0000000910097221 */ /* 0x000fca0000010000 */
[----:B------:R-:W-:-:S07]  /*0f60*/  MOV R20, R9 ;  /* 0x0000000900147202 */ /* 0x000fce0000000f00 */
[----:B------:R-:W-:Y:S05]  /*0f70*/  WARPSYNC.COLLECTIVE R17, `(.L_x_4098) ;  /* 0x0000000011087348 */ /* 0x000fea0003c00000 */
[----:B------:R0:W1:Y:S02]  /*0f80*/  SHFL.BFLY P2, R18, R20, R19, R22 ;  /* 0x0c00001314127389 */ /* 0x0000640000040016 */
[----:B01----:R-:W-:Y:S01]  /*0f90*/  ENDCOLLECTIVE ;  /* 0x000000000000791b */ /* 0x003fe20003800000 */
.L_x_4098:
[----:B------:R-:W-:Y:S01]  /*0fa0*/  MOV R14, R18 ;  /* 0x00000012000e7202 */ /* 0x000fe20000000f00 */
[----:B------:R-:W-:Y:S06]  /*0fb0*/  BRA `(.L_x_4099) ;  /* 0xfffffff800907947 */ /* 0x000fec000383ffff */
.L_x_4100:
        /* <DEDUP_REMOVED lines=12> */
.L_x_8586:


//--------------------- .text._ZN10layer_norm13ln_bwd_kernelINS_13Kernel_traitsIf13__nv_bfloat16fS2_fjLj1536ELj1ELj1ELj4ELj8ENS_18Kernel_traits_baseILj1536EfS2_fS2_fjLj128EEEEELb1ELb0ELb1ELb1EEEvNS_9BwdParamsE --------------------------
	.section	.text._ZN10layer_norm13ln_bwd_kernelINS_13Kernel_traitsIf13__nv_bfloat16fS2_fjLj1536ELj1ELj1ELj4ELj8ENS_18Kernel_traits_baseILj1536EfS2_fS2_fjLj128EEEEELb1ELb0ELb1ELb1EEEvNS_9BwdParamsE,"ax",@progbits
	.align	128
        .global         _ZN10layer_norm13ln_bwd_kernelINS_13Kernel_traitsIf13__nv_bfloat16fS2_fjLj1536ELj1ELj1ELj4ELj8ENS_18Kernel_traits_baseILj1536EfS2_fS2_fjLj128EEEEELb1ELb0ELb1ELb1EEEvNS_9BwdParamsE
        .type           _ZN10layer_norm13ln_bwd_kernelINS_13Kernel_traitsIf13__nv_bfloat16fS2_fjLj1536ELj1ELj1ELj4ELj8ENS_18Kernel_traits_baseILj1536EfS2_fS2_fjLj128EEEEELb1ELb0ELb1ELb1EEEvNS_9BwdParamsE,@function
        .size           _ZN10layer_norm13ln_bwd_kernelINS_13Kernel_traitsIf13__nv_bfloat16fS2_fjLj1536ELj1ELj1ELj4ELj8ENS_18Kernel_traits_baseILj1536EfS2_fS2_fjLj128EEEEELb1ELb0ELb1ELb1EEEvNS_9BwdParamsE,(.L_x_8587 - _ZN10layer_norm13ln_bwd_kernelINS_13Kernel_traitsIf13__nv_bfloat16fS2_fjLj1536ELj1ELj1ELj4ELj8ENS_18Kernel_traits_baseILj1536EfS2_fS2_fjLj128EEEEELb1ELb0ELb1ELb1EEEvNS_9BwdParamsE)
        .other          _ZN10layer_norm13ln_bwd_kernelINS_13Kernel_traitsIf13__nv_bfloat16fS2_fjLj1536ELj1ELj1ELj4ELj8ENS_18Kernel_traits_baseILj1536EfS2_fS2_fjLj128EEEEELb1ELb0ELb1ELb1EEEvNS_9BwdParamsE,@"STO_CUDA_ENTRY STV_DEFAULT"
_ZN10layer_norm13ln_bwd_kernelINS_13Kernel_traitsIf13__nv_bfloat16fS2_fjLj1536ELj1ELj1ELj4ELj8ENS_18Kernel_traits_baseILj1536EfS2_fS2_fjLj128EEEEELb1ELb0ELb1ELb1EEEvNS_9BwdParamsE:
.text._ZN10layer_norm13ln_bwd_kernelINS_13Kernel_traitsIf13__nv_bfloat16fS2_fjLj1536ELj1ELj1ELj4ELj8ENS_18Kernel_traits_baseILj1536EfS2_fS2_fjLj128EEEEELb1ELb0ELb1ELb1EEEvNS_9BwdParamsE:
        /* <DEDUP_REMOVED lines=25> */
.L_x_4101:
[----:B------:R-:W-:Y:S01]  /*0190*/  SHF.L.U32 R2, R0, 0x4, RZ ;  /* 0x0000000400027819 */ /* 0x000fe200000006ff */
[----:B------:R-:W-:-:S03]  /*01a0*/  ULDC.64 UR6, c[0x0][0x260] ;  /* 0x0000980000067ab9 */ /* 0x000fc60000000a00 */
[----:B------:R-:W-:-:S04]  /*01b0*/  LOP3.LUT R2, R2, 0x7f0, RZ, 0xc0, !PT ;  /* 0x000007f002027812 */ /* 0x000fc800078ec0ff */
[----:B------:R-:W-:Y:S02]  /*01c0*/  IADD3 R4, P0, R2, UR6, RZ ;  /* 0x0000000602047c10 */ /* 0x000fe4000ff1e0ff */
[----:B------:R-:W0:Y:S03]  /*01d0*/  LDC.U8 R2, c[0x0][0x2a0] ;  /* 0x0000a800ff027b82 */ /* 0x000e260000000000 */
        /* <DEDUP_REMOVED lines=17> */
[----:B-1----:R-:W-:-:S07]  /*02f0*/  CS2R R40, SRZ ;  /* 0x0000000000287805 */ /* 0x002fce000001ff00 */
.L_x_4137:
[----:B------:R-:W1:Y:S08]  /*0300*/  LDC.64 R72, c[0x0][0x288] ;  /* 0x0000a200ff487b82 */ /* 0x000e700000000a00 */
[----:B0--3--:R-:W2:Y:S08]  /*0310*/  LDC.64 R68, c[0x0][0x280] ;  /* 0x0000a000ff447b82 */ /* 0x009eb00000000a00 */
[----:B------:R-:W3:Y:S01]  /*0320*/  LDC R106, c[0x0][0x218] ;  /* 0x00008600ff6a7b82 */ /* 0x000ee20000000800 */
[----:B-1----:R-:W-:-:S07]  /*0330*/  IMAD.WIDE R72, R101, 0x4, R72 ;  /* 0x0000000465487825 */ /* 0x002fce00078e0248 */
[----:B------:R-:W1:Y:S01]  /*0340*/  LDC.64 R70, c[0x0][0x258] ;  /* 0x00009600ff467b82 */ /* 0x000e620000000a00 */
[----:B------:R4:W4:Y:S01]  /*0350*/  LDG.E R92, desc[UR4][R72.64] ;  /* 0x00000004485c7981 */ /* 0x000922000c1e1900 */
[----:B--2---:R-:W-:-:S06]  /*0360*/  IMAD.WIDE R74, R101, 0x4, R68 ;  /* 0x00000004654a7825 */ /* 0x004fcc00078e0244 */
[----:B------:R-:W4:Y:S01]  /*0370*/  LDC.64 R68, c[0x0][0x2c8] ;  /* 0x0000b200ff447b82 */ /* 0x000f220000000a00 */
[----:B-----5:R-:W5:Y:S01]  /*0380*/  LDG.E R107, desc[UR4][R74.64] ;  /* 0x000000044a6b7981 */ /* 0x020f62000c1e1900 */
[----:B---3--:R-:W-:-:S05]  /*0390*/  IMAD R87, R101, R106, RZ ;  /* 0x0000006a65577224 */ /* 0x008fca00078e02ff */
[----:B------:R-:W-:-:S04]  /*03a0*/  SHF.R.S32.HI R88, RZ, 0x1f, R87 ;  /* 0x0000001fff587819 */ /* 0x000fc80000011457 */
[----:B------:R-:W-:Y:S01]  /*03b0*/  LEA.HI R87, R88, R87, RZ, 0x2 ;  /* 0x0000005758577211 */ /* 0x000fe200078f10ff */
[----:B-1----:R-:W-:-:S03]  /*03c0*/  IMAD.WIDE R70, R101, 0x4, R70 ;  /* 0x0000000465467825 */ /* 0x002fc600078e0246 */
[----:B------:R-:W-:Y:S01]  /*03d0*/  LEA.HI.SX32 R94, R87, R100, 0x1e ;  /* 0x00000064575e7211 */ /* 0x000fe200078ff2ff */
[----:B------:R-:W-:Y:S01]  /*03e0*/  BSSY B0, `(.L_x_4103) ;  /* 0x00000c2000007945 */ /* 0x000fe20003800000 */
[----:B------:R1:W5:Y:S02]  /*03f0*/  LDG.E R90, desc[UR4][R70.64] ;  /* 0x00000004465a7981 */ /* 0x000364000c1e1900 */
[C---:B------:R-:W-:Y:S01]  /*0400*/  IADD3 R89, R94.reuse, 0x100, RZ ;  /* 0x000001005e597810 */ /* 0x040fe20007ffe0ff */
[C---:B------:R-:W-:Y:S02]  /*0410*/  VIADD R102, R94.reuse, 0x80 ;  /* 0x000000805e667836 */ /* 0x040fe40000000000 */
[----:B----4-:R-:W-:-:S04]  /*0420*/  IMAD.WIDE.U32 R72, R94, 0x10, R68 ;  /* 0x000000105e487825 */ /* 0x010fc800078e0044 */
[----:B-1----:R-:W-:-:S04]  /*0430*/  IMAD.WIDE.U32 R70, R102, 0x10, R68 ;  /* 0x0000001066467825 */ /* 0x002fc800078e0044 */
[----:B------:R-:W-:Y:S01]  /*0440*/  IMAD.WIDE.U32 R68, R89, 0x10, R68 ;  /* 0x0000001059447825 */ /* 0x000fe200078e0044 */
[----:B------:R-:W-:-:S13]  /*0450*/  ISETP.GT.AND P4, PT, R92, RZ, PT ;  /* 0x000000ff5c00720c */ /* 0x000fda0003f84270 */
[----:B------:R-:W-:Y:S05]  /*0460*/  @P4 BRA `(.L_x_4104) ;  /* 0x00000000006c4947 */ /* 0x000fea0003800000 */
[----:B-----5:R-:W-:Y:S01]  /*0470*/  ISETP.GE.AND P5, PT, R107, 0x1, PT ;  /* 0x000000016b00780c */ /* 0x020fe20003fa6270 */
[----:B------:R-:W1:Y:S01]  /*0480*/  LDC.64 R74, c[0x0][0x240] ;  /* 0x00009000ff4a7b82 */ /* 0x000e620000000a00 */
[----:B------:R-:W-:Y:S01]  /*0490*/  MOV R88, UR14 ;  /* 0x0000000e00587c02 */ /* 0x000fe20008000f00 */
[----:B------:R-:W-:-:S03]  /*04a0*/  IMAD.MOV.U32 R105, RZ, RZ, RZ ;  /* 0x000000ffff697224 */ /* 0x000fc600078e00ff */
[----:B------:R-:W-:-:S07]  /*04b0*/  ISETP.NE.U32.AND P0, PT, R88, RZ, PT ;  /* 0x000000ff5800720c */ /* 0x000fce0003f05070 */
[----:B------:R-:W-:Y:S01]  /*04c0*/  @P5 VIADD R87, R107, 0xffffffff ;  /* 0xffffffff6b575836 */ /* 0x000fe20000000000 */
[----:B------:R-:W-:-:S03]  /*04d0*/  @P5 LOP3.LUT R100, R0, 0x7f, RZ, 0xc0, !PT ;  /* 0x0000007f00645812 */ /* 0x000fc600078ec0ff */
[----:B------:R-:W-:-:S05]  /*04e0*/  @P5 IMAD R87, R87, R106, RZ ;  /* 0x0000006a57575224 */ /* 0x000fca00078e02ff */
[----:B------:R-:W-:-:S04]  /*04f0*/  @P5 SHF.R.S32.HI R92, RZ, 0x1f, R87 ;  /* 0x0000001fff5c5819 */ /* 0x000fc80000011457 */
[----:B------:R-:W-:Y:S02]  /*0500*/  @P5 LEA.HI R93, R92, R87, RZ, 0x2 ;  /* 0x000000575c5d5211 */ /* 0x000fe400078f10ff */
[----:B------:R-:W-:Y:S02]  /*0510*/  MOV R87, UR15 ;  /* 0x0000000f00577c02 */ /* 0x000fe40008000f00 */
[----:B------:R-:W-:Y:S02]  /*0520*/  @P5 LEA.HI.SX32 R105, R93, R100, 0x1e ;  /* 0x000000645d695211 */ /* 0x000fe400078ff2ff */
[----:B------:R-:W-:Y:S02]  /*0530*/  ISETP.NE.AND.EX P0, PT, R87, RZ, PT, P0 ;  /* 0x000000ff5700720c */ /* 0x000fe40003f05300 */
[C---:B------:R-:W-:Y:S01]  /*0540*/  IADD3 R95, R105.reuse, 0x100, RZ ;  /* 0x00000100695f7810 */ /* 0x040fe20007ffe0ff */
[C---:B------:R-:W-:Y:S02]  /*0550*/  VIADD R93, R105.reuse, 0x80 ;  /* 0x00000080695d7836 */ /* 0x040fe40000000000 */
[----:B-1----:R-:W-:-:S04]  /*0560*/  IMAD.WIDE.U32 R104, R105, 0x4, R74 ;  /* 0x0000000469687825 */ /* 0x002fc800078e004a */
[----:B------:R-:W-:-:S04]  /*0570*/  IMAD.WIDE.U32 R92, R93, 0x4, R74 ;  /* 0x000000045d5c7825 */ /* 0x000fc800078e004a */
[----:B------:R-:W-:Y:S01]  /*0580*/  IMAD.WIDE.U32 R74, R95, 0x4, R74 ;  /* 0x000000045f4a7825 */ /* 0x000fe200078e004a */
[----:B------:R1:W5:Y:S04]  /*0590*/  LDG.E R103, desc[UR4][R92.64] ;  /* 0x000000045c677981 */ /* 0x000368000c1e1900 */
[----:B------:R1:W5:Y:S04]  /*05a0*/  LDG.E R95, desc[UR4][R104.64] ;  /* 0x00000004685f7981 */ /* 0x000368000c1e1900 */
[----:B------:R1:W5:Y:S04]  /*05b0*/  LDG.E R99, desc[UR4][R74.64] ;  /* 0x000000044a637981 */ /* 0x000368000c1e1900 */
[----:B------:R1:W5:Y:S04]  /*05c0*/  @P0 LDG.E.128 R24, desc[UR4][R72.64] ;  /* 0x0000000448180981 */ /* 0x000368000c1e1d00 */
[----:B------:R1:W5:Y:S04]  /*05d0*/  @P0 LDG.E.128 R20, desc[UR4][R70.64] ;  /* 0x0000000446140981 */ /* 0x000368000c1e1d00 */
[----:B------:R1:W5:Y:S01]  /*05e0*/  @P0 LDG.E.128 R16, desc[UR4][R68.64] ;  /* 0x0000000444100981 */ /* 0x000362000c1e1d00 */
[----:B------:R-:W-:Y:S01]  /*05f0*/  IMAD.MOV.U32 R109, RZ, RZ, RZ ;  /* 0x000000ffff6d7224 */ /* 0x000fe200078e00ff */
[----:B------:R-:W-:Y:S01]  /*0600*/  MOV R110, RZ ;  /* 0x000000ff006e7202 */ /* 0x000fe20000000f00 */
[----:B------:R-:W-:Y:S06]  /*0610*/  BRA `(.L_x_4105) ;  /* 0x0000000800787947 */ /* 0x000fec0003800000 */
.L_x_4104:
[----:B------:R-:W1:Y:S01]  /*0620*/  LDC.64 R10, c[0x0][0x250] ;  /* 0x00009400ff0a7b82 */ /* 0x000e620000000a00 */
[----:B------:R-:W-:Y:S01]  /*0630*/  VIADD R3, R92, 0xffffffff ;  /* 0xffffffff5c037836 */ /* 0x000fe20000000000 */
[----:B------:R-:W-:-:S03]  /*0640*/  LOP3.LUT R100, R0, 0x7f, RZ, 0xc0, !PT ;  /* 0x0000007f00647812 */ /* 0x000fc600078ec0ff */
[----:B------:R-:W-:-:S03]  /*0650*/  IMAD R3, R3, R106, RZ ;  /* 0x0000006a03037224 */ /* 0x000fc600078e02ff */
[----:B------:R-:W2:Y:S02]  /*0660*/  LDC.64 R74, c[0x0][0x2b8] ;  /* 0x0000ae00ff4a7b82 */ /* 0x000ea40000000a00 */
[----:B------:R-:W-:-:S04]  /*0670*/  SHF.R.S32.HI R4, RZ, 0x1f, R3 ;  /* 0x0000001fff047819 */ /* 0x000fc80000011403 */
[----:B------:R-:W-:Y:S02]  /*0680*/  LEA.HI R3, R4, R3, RZ, 0x2 ;  /* 0x0000000304037211 */ /* 0x000fe400078f10ff */
[----:B------:R-:W3:Y:S02]  /*0690*/  LDC.64 R8, c[0x0][0x238] ;  /* 0x00008e00ff087b82 */ /* 0x000ee40000000a00 */
[----:B------:R-:W-:-:S04]  /*06a0*/  LEA.HI.SX32 R13, R3, R100, 0x1e ;  /* 0x00000064030d7211 */ /* 0x000fc800078ff2ff */
[----:B------:R-:W-:Y:S01]  /*06b0*/  IADD3 R77, R13, 0x80, RZ ;  /* 0x000000800d4d7810 */ /* 0x000fe20007ffe0ff */
[----:B-1----:R-:W-:Y:S01]  /*06c0*/  IMAD.WIDE R10, R101, 0x4, R10 ;  /* 0x00000004650a7825 */ /* 0x002fe200078e020a */
[----:B-----5:R-:W-:Y:S01]  /*06d0*/  ISETP.GE.AND P5, PT, R107, 0x1, PT ;  /* 0x000000016b00780c */ /* 0x020fe20003fa6270 */
[----:B------:R-:W1:Y:S03]  /*06e0*/  LDC.64 R80, c[0x0][0x240] ;  /* 0x00009000ff507b82 */ /* 0x000e660000000a00 */
[----:B------:R-:W4:Y:S01]  /*06f0*/  LDG.E R3, desc[UR4][R10.64] ;  /* 0x000000040a037981 */ /* 0x000f22000c1e1900 */
[----:B--2---:R-:W-:-:S04]  /*0700*/  IMAD.WIDE.U32 R78, R13, 0x8, R74 ;  /* 0x000000080d4e7825 */ /* 0x004fc800078e004a */
[----:B------:R-:W-:Y:S02]  /*0710*/  VIADD R13, R13, 0x100 ;  /* 0x000001000d0d7836 */ /* 0x000fe40000000000 */
[----:B------:R-:W-:Y:S01]  /*0720*/  IMAD.WIDE.U32 R76, R77, 0x8, R74 ;  /* 0x000000084d4c7825 */ /* 0x000fe200078e004a */
[----:B------:R-:W2:Y:S03]  /*0730*/  LDG.E.64 R78, desc[UR4][R78.64] ;  /* 0x000000044e4e7981 */ /* 0x000ea6000c1e1b00 */
[--C-:B---3--:R-:W-:Y:S02]  /*0740*/  IMAD.WIDE.U32 R82, R102, 0x10, R8.reuse ;  /* 0x0000001066527825 */ /* 0x108fe400078e0008 */
[----:B------:R-:W3:Y:S02]  /*0750*/  LDG.E.64 R76, desc[UR4][R76.64] ;  /* 0x000000044c4c7981 */ /* 0x000ee4000c1e1b00 */
[----:B------:R-:W-:-:S04]  /*0760*/  IMAD.WIDE.U32 R4, R94, 0x10, R8 ;  /* 0x000000105e047825 */ /* 0x000fc800078e0008 */
[----:B------:R-:W-:Y:S02]  /*0770*/  IMAD.WIDE.U32 R74, R13, 0x8, R74 ;  /* 0x000000080d4a7825 */ /* 0x000fe400078e004a */
[----:B------:R-:W3:Y:S02]  /*0780*/  LDG.E.128 R4, desc[UR4][R4.64] ;  /* 0x0000000404047981 */ /* 0x000ee4000c1e1d00 */
[----:B------:R-:W-:Y:S02]  /*0790*/  IMAD.WIDE.U32 R12, R89, 0x10, R8 ;  /* 0x00000010590c7825 */ /* 0x000fe400078e0008 */
[----:B------:R1:W3:Y:S04]  /*07a0*/  LDG.E.128 R8, desc[UR4][R82.64] ;  /* 0x0000000452087981 */ /* 0x0002e8000c1e1d00 */
[----:B------:R-:W3:Y:S04]  /*07b0*/  LDG.E.64 R74, desc[UR4][R74.64] ;  /* 0x000000044a4a7981 */ /* 0x000ee8000c1e1b00 */
[----:B------:R-:W3:Y:S01]  /*07c0*/  LDG.E.128 R12, desc[UR4][R12.64] ;  /* 0x000000040c0c7981 */ /* 0x000ee2000c1e1d00 */
[----:B------:R-:W-:Y:S01]  /*07d0*/  @P5 IADD3 R85, R107, -0x1, RZ ;  /* 0xffffffff6b555810 */ /* 0x000fe20007ffe0ff */
[----:B------:R-:W-:-:S02]  /*07e0*/  IMAD.U32 R88, RZ, RZ, UR14 ;  /* 0x0000000eff587e24 */ /* 0x000fc4000f8e00ff */
[----:B------:R-:W-:Y:S02]  /*07f0*/  IMAD.U32 R87, RZ, RZ, UR15 ;  /* 0x0000000fff577e24 */ /* 0x000fe4000f8e00ff */
[----:B------:R-:W-:Y:S01]  /*0800*/  @P5 IMAD R85, R85, R106, RZ ;  /* 0x0000006a55555224 */ /* 0x000fe200078e02ff */
[----:B------:R-:W-:-:S04]  /*0810*/  ISETP.NE.U32.AND P0, PT, R88, RZ, PT ;  /* 0x000000ff5800720c */ /* 0x000fc80003f05070 */
[----:B------:R-:W-:Y:S02]  /*0820*/  @P5 SHF.R.S32.HI R84, RZ, 0x1f, R85 ;  /* 0x0000001fff545819 */ /* 0x000fe40000011455 */
[----:B------:R-:W-:Y:S02]  /*0830*/  ISETP.NE.AND.EX P0, PT, R87, RZ, PT, P0 ;  /* 0x000000ff5700720c */ /* 0x000fe40003f05300 */
[----:B------:R-:W-:Y:S01]  /*0840*/  @P5 LEA.HI R93, R84, R85, RZ, 0x2 ;  /* 0x00000055545d5211 */ /* 0x000fe200078f10ff */
[----:B------:R-:W-:-:S06]  /*0850*/  HFMA2.MMA R85, -RZ, RZ, 0, 0 ;  /* 0x00000000ff557435 */ /* 0x000fcc00000001ff */
[----:B------:R-:W-:-:S04]  /*0860*/  @P5 LEA.HI.SX32 R85, R93, R100, 0x1e ;  /* 0x000000645d555211 */ /* 0x000fc800078ff2ff */
[----:B------:R3:W5:Y:S01]  /*0870*/  @P0 LDG.E.128 R24, desc[UR4][R72.64] ;  /* 0x0000000448180981 */ /* 0x000762000c1e1d00 */
[----:B------:R-:W-:-:S03]  /*0880*/  IADD3 R93, R85, 0x80, RZ ;  /* 0x00000080555d7810 */ /* 0x000fc60007ffe0ff */
[----:B------:R-:W5:Y:S04]  /*0890*/  @P0 LDG.E.128 R20, desc[UR4][R70.64] ;  /* 0x0000000446140981 */ /* 0x000f68000c1e1d00 */
[----:B------:R-:W5:Y:S01]  /*08a0*/  @P0 LDG.E.128 R16, desc[UR4][R68.64] ;  /* 0x0000000444100981 */ /* 0x000f62000c1e1d00 */
[----:B0-----:R-:W-:Y:S01]  /*08b0*/  ISETP.NE.AND P0, PT, R2, RZ, PT ;  /* 0x000000ff0200720c */ /* 0x001fe20003f05270 */
[C---:B------:R-:W-:Y:S02]  /*08c0*/  VIADD R95, R85.reuse, 0x100 ;  /* 0x00000100555f7836 */ /* 0x040fe40000000000 */
[----:B-1----:R-:W-:-:S04]  /*08d0*/  IMAD.WIDE.U32 R82, R85, 0x4, R80 ;  /* 0x0000000455527825 */ /* 0x002fc800078e0050 */
[----:B------:R-:W-:-:S04]  /*08e0*/  IMAD.WIDE.U32 R84, R93, 0x4, R80 ;  /* 0x000000045d547825 */ /* 0x000fc800078e0050 */
[----:B------:R-:W-:Y:S01]  /*08f0*/  IMAD.WIDE.U32 R80, R95, 0x4, R80 ;  /* 0x000000045f507825 */ /* 0x000fe200078e0050 */
[----:B------:R0:W5:Y:S04]  /*0900*/  LDG.E R103, desc[UR4][R84.64] ;  /* 0x0000000454677981 */ /* 0x000168000c1e1900 */
[----:B------:R1:W5:Y:S04]  /*0910*/  LDG.E R95, desc[UR4][R82.64] ;  /* 0x00000004525f7981 */ /* 0x000368000c1e1900 */
[----:B------:R1:W5:Y:S01]  /*0920*/  LDG.E R99, desc[UR4][R80.64] ;  /* 0x0000000450637981 */ /* 0x000362000c1e1900 */
[----:B----4-:R-:W-:-:S02]  /*0930*/  FSEL R86, R3, RZ, !P0 ;  /* 0x000000ff03567208 */ /* 0x010fc40004000000 */
[----:B--2---:R-:W-:Y:S01]  /*0940*/  MOV R105, R78 ;  /* 0x0000004e00697202 */ /* 0x004fe20000000f00 */
[--C-:B------:R-:W-:Y:S01]  /*0950*/  IMAD.MOV.U32 R92, RZ, RZ, R79.reuse ;  /* 0x000000ffff5c7224 */ /* 0x100fe200078e004f */
[--C-:B------:R-:W-:Y:S02]  /*0960*/  SHF.R.U64 R104, R78, 0x10, R79.reuse ;  /* 0x000000104e687819 */ /* 0x100fe4000000124f */
[----:B------:R-:W-:Y:S02]  /*0970*/  SHF.L.U32 R105, R105, 0x10, RZ ;  /* 0x0000001069697819 */ /* 0x000fe400000006ff */
[----:B------:R-:W-:Y:S01]  /*0980*/  SHF.R.U32.HI R93, RZ, 0x10, R79 ;  /* 0x00000010ff5d7819 */ /* 0x000fe2000001164f */
[----:B------:R-:W-:Y:S01]  /*0990*/  IMAD.U32 R104, R104, 0x10000, RZ ;  /* 0x0001000068687824 */ /* 0x000fe200078e00ff */
[----:B---3--:R-:W-:Y:S01]  /*09a0*/  MOV R72, R76 ;  /* 0x0000004c00487202 */ /* 0x008fe20000000f00 */
[C---:B0-----:R-:W-:Y:S01]  /*09b0*/  FADD.FTZ R85, -R86.reuse, R6 ;  /* 0x0000000656557221 */ /* 0x041fe20000010100 */
[C---:B------:R-:W-:Y:S01]  /*09c0*/  FADD.FTZ R9, -R86.reuse, R9 ;  /* 0x0000000956097221 */ /* 0x040fe20000010100 */
[C---:B------:R-:W-:Y:S01]  /*09d0*/  FADD.FTZ R3, -R86.reuse, R4 ;  /* 0x0000000456037221 */ /* 0x040fe20000010100 */
[----:B------:R-:W-:-:S02]  /*09e0*/  FADD.FTZ R79, -R86, R5 ;  /* 0x00000005564f7221 */ /* 0x000fc40000010100 */
[----:B-1----:R-:W-:Y:S01]  /*09f0*/  FMUL.FTZ R82, R90, R9 ;  /* 0x000000095a527220 */ /* 0x002fe20000410000 */
[----:B------:R-:W-:Y:S01]  /*0a00*/  SHF.L.U32 R9, R92, 0x10, RZ ;  /* 0x000000105c097819 */ /* 0x000fe200000006ff */
[----:B------:R-:W-:Y:S01]  /*0a10*/  FADD.FTZ R73, -R86, R7 ;  /* 0x0000000756497221 */ /* 0x000fe20000010100 */
[--C-:B------:R-:W-:Y:S02]  /*0a20*/  IMAD.MOV.U32 R4, RZ, RZ, R77.reuse ;  /* 0x000000ffff047224 */ /* 0x100fe400078e004d */
[----:B------:R-:W-:Y:S01]  /*0a30*/  FMUL.FTZ R85, R90, R85 ;  /* 0x000000555a557220 */ /* 0x000fe20000410000 */
[----:B------:R-:W-:Y:S01]  /*0a40*/  SHF.R.U64 R70, R76, 0x10, R77 ;  /* 0x000000104c467819 */ /* 0x000fe2000000124d */
[----:B------:R-:W-:Y:S01]  /*0a50*/  FMUL.FTZ R76, R36, R105 ;  /* 0x00000069244c7220 */ /* 0x000fe20000410000 */
[--C-:B------:R-:W-:Y:S01]  /*0a60*/  SHF.R.U64 R5, R74, 0x10, R75.reuse ;  /* 0x000000104a057819 */ /* 0x100fe2000000124b */
[----:B------:R-:W-:Y:S01]  /*0a70*/  IMAD.MOV.U32 R6, RZ, RZ, R75 ;  /* 0x000000ffff067224 */ /* 0x000fe200078e004b */
[----:B------:R-:W-:Y:S01]  /*0a80*/  SHF.R.U32.HI R68, RZ, 0x10, R77 ;  /* 0x00000010ff447819 */ /* 0x000fe2000001164d */
[----:B------:R-:W-:Y:S01]  /*0a90*/  FADD.FTZ R77, -R86, R14 ;  /* 0x0000000e564d7221 */ /* 0x000fe20000010100 */
[----:B------:R-:W-:Y:S01]  /*0aa0*/  SHF.R.U32.HI R71, RZ, 0x10, R75 ;  /* 0x00000010ff477819 */ /* 0x000fe2000001164b */
[----:B------:R-:W-:Y:S01]  /*0ab0*/  FMUL.FTZ R3, R90, R3 ;  /* 0x000000035a037220 */ /* 0x000fe20000410000 */
[----:B------:R-:W-:Y:S01]  /*0ac0*/  FADD.FTZ R75, -R86, R12 ;  /* 0x0000000c564b7221 */ /* 0x000fe20000010100 */
[----:B------:R-:W-:Y:S01]  /*0ad0*/  FMUL.FTZ R84, R90, R73 ;  /* 0x000000495a547220 */ /* 0x000fe20000410000 */
[----:B------:R-:W-:Y:S01]  /*0ae0*/  FADD.FTZ R62, R62, R9 ;  /* 0x000000093e3e7221 */ /* 0x000fe20000010000 */
[-C--:B------:R-:W-:Y:S01]  /*0af0*/  FFMA.FTZ R42, R85, R9.reuse, R42 ;  /* 0x00000009552a7223 */ /* 0x080fe2000001002a */
[----:B------:R-:W-:Y:S01]  /*0b00*/  FMUL.FTZ R14, R38, R9 ;  /* 0x00000009260e7220 */ /* 0x000fe20000410000 */
[----:B------:R-:W-:Y:S01]  /*0b10*/  MOV R7, R74 ;  /* 0x0000004a00077202 */ /* 0x000fe20000000f00 */
[----:B------:R-:W-:Y:S01]  /*0b20*/  FADD.FTZ R69, -R86, R15 ;  /* 0x0000000f56457221 */ /* 0x000fe20000010100 */
[----:B------:R-:W-:Y:S01]  /*0b30*/  SHF.L.U32 R9, R72, 0x10, RZ ;  /* 0x0000001048097819 */ /* 0x000fe200000006ff */
[----:B------:R-:W-:Y:S01]  /*0b40*/  FADD.FTZ R83, -R86, R8 ;  /* 0x0000000856537221 */ /* 0x000fe20000010100 */
[----:B------:R-:W-:Y:S01]  /*0b50*/  SHF.L.U32 R73, R4, 0x10, RZ ;  /* 0x0000001004497819 */ /* 0x000fe200000006ff */
[C---:B------:R-:W-:Y:S01]  /*0b60*/  FADD.FTZ R81, -R86.reuse, R10 ;  /* 0x0000000a56517221 */ /* 0x040fe20000010100 */
[C---:B------:R-:W-:Y:S01]  /*0b70*/  FADD.FTZ R11, -R86.reuse, R11 ;  /* 0x0000000b560b7221 */ /* 0x040fe20000010100 */
[----:B------:R-:W-:Y:S01]  /*0b80*/  FADD.FTZ R13, -R86, R13 ;  /* 0x0000000d560d7221 */ /* 0x000fe20000010100 */
[----:B------:R-:W-:Y:S01]  /*0b90*/  FMUL.FTZ R15, R37, R104 ;  /* 0x00000068250f7220 */ /* 0x000fe20000410000 */
[----:B------:R-:W-:-:S02]  /*0ba0*/  IMAD.U32 R72, R5, 0x10000, RZ ;  /* 0x0001000005487824 */ /* 0x000fc400078e00ff */
[----:B------:R-:W-:Y:S01]  /*0bb0*/  FADD.FTZ R4, RZ, R76 ;  /* 0x0000004cff047221 */ /* 0x000fe20000010000 */
[C---:B------:R-:W-:Y:S01]  /*0bc0*/  FMUL.FTZ R86, R90.reuse, R79 ;  /* 0x0000004f5a567220 */ /* 0x040fe20000410000 */
[----:B------:R-:W-:Y:S01]  /*0bd0*/  FFMA.FTZ R5, R3, R76, RZ ;  /* 0x0000004c03057223 */ /* 0x000fe200000100ff */
[----:B------:R-:W-:Y:S01]  /*0be0*/  FMUL.FTZ R79, R90, R75 ;  /* 0x0000004b5a4f7220 */ /* 0x000fe20000410000 */
[----:B------:R-:W-:Y:S01]  /*0bf0*/  SHF.L.U32 R75, R7, 0x10, RZ ;  /* 0x00000010074b7819 */ /* 0x000fe200000006ff */
        /* <DEDUP_REMOVED lines=29> */
[----:B------:R-:W-:Y:S02]  /*0dd0*/  IMAD.U32 R68, R71, 0x10000, RZ ;  /* 0x0001000047447824 */ /* 0x000fe400078e00ff */
[----:B------:R-:W-:Y:S01]  /*0de0*/  FADD.FTZ R59, R59, R8 ;  /* 0x000000083b3b7221 */ /* 0x000fe20000010000 */
[----:B------:R-:W-:Y:S01]  /*0df0*/  FFMA.FTZ R47, R80, R8, R47 ;  /* 0x00000008502f7223 */ /* 0x000fe2000001002f */
        /* <DEDUP_REMOVED lines=32> */
.L_x_4105:
[----:B------:R-:W-:Y:S05]  /*1000*/  BSYNC B0 ;  /* 0x0000000000007941 */ /* 0x000fea0003800000 */
.L_x_4103:
[----:B------:R-:W-:Y:S01]  /*1010*/  LOP3.LUT P6, RZ, R108, 0xff, RZ, 0xc0, !PT ;  /* 0x000000ff6cff7812 */ /* 0x000fe200078cc0ff */
[----:B------:R-:W-:Y:S01]  /*1020*/  UMOV UR6, 0xffffffff ;  /* 0xffffffff00067882 */ /* 0x000fe20000000000 */
[----:B-1----:R-:W-:Y:S02]  /*1030*/  SHF.R.U32.HI R69, RZ, 0x5, R0 ;  /* 0x00000005ff457819 */ /* 0x002fe40000011600 */
[----:B------:R-:W-:Y:S02]  /*1040*/  LOP3.LUT P0, RZ, R0, 0x1f, RZ, 0xc0, !PT ;  /* 0x0000001f00ff7812 */ /* 0x000fe4000780c0ff */
[----:B------:R-:W-:-:S07]  /*1050*/  LOP3.LUT R68, R69, 0x7fffffc, RZ, 0xc0, !PT ;  /* 0x07fffffc45447812 */ /* 0x000fce00078ec0ff */
        /* <DEDUP_REMOVED lines=20> */
.L_x_4148:
[----:B------:R-:W4:Y:S01]  /*11a0*/  S2R R73, SR_CgaCtaId ;  /* 0x0000000000497919 */ /* 0x000f220000008800 */
[----:B------:R-:W-:Y:S01]  /*11b0*/  @!P0 LOP3.LUT R69, R69, 0x3, RZ, 0xc0, !PT ;  /* 0x0000000345458812 */ /* 0x000fe200078ec0ff */
[----:B--2---:R-:W-:Y:S01]  /*11c0*/  FADD.FTZ R92, R93, R92 ;  /* 0x0000005c5d5c7221 */ /* 0x004fe20000010000 */
[----:B------:R-:W-:Y:S01]  /*11d0*/  MOV R72, 0x400 ;  /* 0x0000040000487802 */ /* 0x000fe20000000f00 */
[----:B-1-3--:R-:W-:Y:S01]  /*11e0*/  FADD.FTZ R93, R70, R71 ;  /* 0x00000047465d7221 */ /* 0x00afe20000010000 */
[----:B------:R-:W-:Y:S05]  /*11f0*/  WARPSYNC.ALL ;  /* 0x0000000000007948 */ /* 0x000fea0003800000 */
[----:B------:R-:W-:Y:S01]  /*1200*/  @!P0 IMAD.IADD R69, R68, 0x1, R69 ;  /* 0x0000000144458824 */ /* 0x000fe200078e0245 */
[----:B------:R-:W-:Y:S01]  /*1210*/  @!P4 ISETP.NE.U32.AND P1, PT, R88, RZ, PT ;  /* 0x000000ff5800c20c */ /* 0x000fe20003f25070 */
[----:B------:R-:W-:Y:S01]  /*1220*/  BSSY B0, `(.L_x_4107) ;  /* 0x0000020000007945 */ /* 0x000fe20003800000 */
[----:B0-----:R-:W-:-:S02]  /*1230*/  ISETP.NE.AND P2, PT, R2, RZ, PT ;  /* 0x000000ff0200720c */ /* 0x001fc40003f45270 */
[----:B------:R-:W-:-:S04]  /*1240*/  @!P4 ISETP.NE.AND.EX P1, PT, R87, RZ, PT, P1 ;  /* 0x000000ff5700c20c */ /* 0x000fc80003f25310 */
[----:B-----5:R-:W-:Y:S02]  /*1250*/  @!P4 FSEL R113, R24, RZ, P1 ;  /* 0x000000ff1871c208 */ /* 0x020fe40000800000 */
[----:B----4-:R-:W-:-:S04]  /*1260*/  LEA R72, R73, R72, 0x18 ;  /* 0x0000004849487211 */ /* 0x010fc800078ec0ff */
[----:B------:R-:W-:Y:S01]  /*1270*/  @!P0 LEA R104, R69, R72, 0x3 ;  /* 0x0000004845688211 */ /* 0x000fe200078e18ff */
[----:B------:R-:W-:-:S04]  /*1280*/  IMAD R105, R68, 0x8, R72 ;  /* 0x0000000844697824 */ /* 0x000fc800078e0248 */
[----:B------:R-:W-:Y:S01]  /*1290*/  @!P0 STS.64 [R104+0x1800], R92 ;  /* 0x0018005c68008388 */ /* 0x000fe20000000a00 */
[----:B------:R-:W-:Y:S01]  /*12a0*/  BAR.SYNC.DEFER_BLOCKING 0x0 ;  /* 0x0000000000007b1d */ /* 0x000fe20000010000 */
[----:B------:R-:W-:-:S04]  /*12b0*/  ISETP.NE.U32.AND P0, PT, RZ, UR10, PT ;  /* 0x0000000aff007c0c */ /* 0x000fc8000bf05070 */
[----:B------:R-:W-:Y:S01]  /*12c0*/  ISETP.NE.AND.EX P0, PT, RZ, UR11, PT, P0 ;  /* 0x0000000bff007c0c */ /* 0x000fe2000bf05300 */
[----:B------:R-:W0:Y:S04]  /*12d0*/  LDS.128 R68, [R105+0x1800] ;  /* 0x0018000069447984 */ /* 0x000e280000000c00 */
[----:B------:R-:W1:Y:S01]  /*12e0*/  LDS.128 R72, [R105+0x1810] ;  /* 0x0018100069487984 */ /* 0x000e620000000c00 */
[----:B0-----:R-:W-:Y:S01]  /*12f0*/  FADD.FTZ R109, RZ, R68 ;  /* 0x00000044ff6d7221 */ /* 0x001fe20000010000 */
[----:B------:R-:W-:Y:S02]  /*1300*/  FADD.FTZ R108, RZ, R69 ;  /* 0x00000045ff6c7221 */ /* 0x000fe40000010000 */
[----:B------:R-:W0:Y:S01]  /*1310*/  @P5 LDC.64 R68, c[0x0][0x298] ;  /* 0x0000a600ff445b82 */ /* 0x000e220000000a00 */
        /* <DEDUP_REMOVED lines=16> */
.L_x_4108:
[----:B------:R-:W-:Y:S05]  /*1420*/  BSYNC B0 ;  /* 0x0000000000007941 */ /* 0x000fea0003800000 */
.L_x_4107:
[----:B0-----:R-:W-:Y:S01]  /*1430*/  @P5 FMUL.FTZ R69, R113, R69 ;  /* 0x0000004571455220 */ /* 0x001fe20000410000 */
[----:B------:R-:W0:Y:S01]  /*1440*/  @P5 LDC.64 R72, c[0x0][0x298] ;  /* 0x0000a600ff485b82 */ /* 0x000e220000000a00 */
[C---:B------:R-:W-:Y:S01]  /*1450*/  @!P4 ISETP.NE.U32.AND P3, PT, R88.reuse, RZ, PT ;  /* 0x000000ff5800c20c */ /* 0x040fe20003f65070 */
[----:B------:R-:W-:Y:S01]  /*1460*/  BSSY B0, `(.L_x_4109) ;  /* 0x000001e000007945 */ /* 0x000fe20003800000 */
[----:B------:R-:W-:Y:S01]  /*1470*/  @P5 FMUL.FTZ R74, R69, R68 ;  /* 0x00000044454a5220 */ /* 0x000fe20000410000 */
[----:B------:R-:W-:Y:S02]  /*1480*/  @P5 IADD3 R107, R107, -0x1, RZ ;  /* 0xffffffff6b6b5810 */ /* 0x000fe40007ffe0ff */
[----:B------:R-:W-:Y:S02]  /*1490*/  @!P4 ISETP.NE.AND.EX P3, PT, R87, RZ, PT, P3 ;  /* 0x000000ff5700c20c */ /* 0x000fe40003f65330 */
[----:B------:R-:W1:Y:S01]  /*14a0*/  @P5 LDC.64 R70, c[0x0][0x298] ;  /* 0x0000a600ff465b82 */ /* 0x000e620000000a00 */
[----:B------:R-:W-:Y:S01]  /*14b0*/  @P5 IMAD R107, R107, R106, RZ ;  /* 0x0000006a6b6b5224 */ /* 0x000fe200078e02ff */
[----:B------:R-:W-:Y:S01]  /*14c0*/  @!P4 ISETP.NE.U32.AND P1, PT, R88, RZ, PT ;  /* 0x000000ff5800c20c */ /* 0x000fe20003f25070 */
[----:B------:R-:W-:Y:S01]  /*14d0*/  IMAD.MOV.U32 R106, RZ, RZ, RZ ;  /* 0x000000ffff6a7224 */ /* 0x000fe200078e00ff */
[----:B------:R-:W-:-:S02]  /*14e0*/  @!P4 FSEL R114, R25, RZ, P3 ;  /* 0x000000ff1972c208 */ /* 0x000fc40001800000 */
        /* <DEDUP_REMOVED lines=21> */
.L_x_4110:
[----:B------:R-:W-:Y:S05]  /*1640*/  BSYNC B0 ;  /* 0x0000000000007941 */ /* 0x000fea0003800000 */
.L_x_4109:
        /* <DEDUP_REMOVED lines=9> */
.L_x_4112:
[----:B------:R-:W-:Y:S05]  /*16e0*/  BSYNC B0 ;  /* 0x0000000000007941 */ /* 0x000fea0003800000 */
.L_x_4111:
        /* <DEDUP_REMOVED lines=8> */
.L_x_4114:
[----:B------:R-:W-:Y:S05]  /*1770*/  BSYNC B0 ;  /* 0x0000000000007941 */ /* 0x000fea0003800000 */
.L_x_4113:
[----:B-1----:R-:W-:Y:S01]  /*1780*/  @P5 FMUL.FTZ R71, R115, R71 ;  /* 0x0000004773475220 */ /* 0x002fe20000410000 */
[----:B--2---:R-:W-:Y:S01]  /*1790*/  @P5 FMUL.FTZ R69, R112, R69 ;  /* 0x0000004570455220 */ /* 0x004fe20000410000 */
[----:B------:R-:W-:Y:S01]  /*17a0*/  @P5 LOP3.LUT P3, RZ, R95, 0xff000000, RZ, 0xc0, !PT ;  /* 0xff0000005fff5812 */ /* 0x000fe2000786c0ff */
[----:B------:R-:W-:Y:S01]  /*17b0*/  @P5 FMUL.FTZ R72, R73, R72 ;  /* 0x0000004849485220 */ /* 0x000fe20000410000 */
        /* <DEDUP_REMOVED lines=14> */
[----:B------:R-:W-:Y:S02]  /*18a0*/  SEL R68, R113, R64, P1 ;  /* 0x0000004071447207 */ /* 0x000fe40000800000 */
[----:B------:R-:W-:Y:S01]  /*18b0*/  SEL R69, R114, R65, P1 ;  /* 0x0000004172457207 */ /* 0x000fe20000800000 */
[----:B------:R-:W2:Y:S01]  /*18c0*/  @P0 LDC.64 R108, c[0x0][0x308] ;  /* 0x0000c200ff6c0b82 */ /* 0x000ea20000000a00 */
[----:B------:R-:W-:-:S02]  /*18d0*/  SEL R70, R115, R66, P1 ;  /* 0x0000004273467207 */ /* 0x000fc40000800000 */
[----:B------:R-:W-:Y:S02]  /*18e0*/  SEL R71, R112, R67, P1 ;  /* 0x0000004370477207 */ /* 0x000fe40000800000 */
[----:B------:R-:W-:Y:S02]  /*18f0*/  @P5 PRMT R98, R74, 0x7610, R98 ;  /* 0x000076104a625816 */ /* 0x000fe40000000062 */
[----:B------:R-:W-:Y:S01]  /*1900*/  @P5 F2FP.BF16.F32.PACK_AB R116, RZ, R72 ;  /* 0x00000048ff74523e */ /* 0x000fe200000010ff */
[----:B------:R-:W3:Y:S01]  /*1910*/  @P5 LDC.64 R74, c[0x0][0x298] ;  /* 0x0000a600ff4a5b82 */ /* 0x000ee20000000a00 */
[----:B------:R4:W-:Y:S01]  /*1920*/  @P0 STG.E.128 desc[UR4][R110.64], R68 ;  /* 0x000000446e000986 */ /* 0x0009e2000c101d04 */
[C---:B------:R-:W-:Y:S02]  /*1930*/  @!P4 ISETP.NE.U32.AND P2, PT, R88.reuse, RZ, PT ;  /* 0x000000ff5800c20c */ /* 0x040fe40003f45070 */
[----:B------:R-:W-:Y:S02]  /*1940*/  @!P4 ISETP.NE.U32.AND P3, PT, R88, RZ, PT ;  /* 0x000000ff5800c20c */ /* 0x000fe40003f65070 */
[----:B------:R-:W-:-:S02]  /*1950*/  @!P4 ISETP.NE.AND.EX P2, PT, R87, RZ, PT, P2 ;  /* 0x000000ff5700c20c */ /* 0x000fc40003f45320 */
[----:B------:R-:W0:Y:S01]  /*1960*/  @P5 LDC.64 R72, c[0x0][0x298] ;  /* 0x0000a600ff485b82 */ /* 0x000e220000000a00 */
[----:B------:R-:W-:Y:S02]  /*1970*/  @!P4 ISETP.NE.AND.EX P3, PT, R87, RZ, PT, P3 ;  /* 0x000000ff5700c20c */ /* 0x000fe40003f65330 */
[----:B------:R-:W-:Y:S02]  /*1980*/  @P5 LEA.HI.SX32 R106, R107, R100, 0x1e ;  /* 0x000000646b6a5211 */ /* 0x000fe400078ff2ff */
[----:B------:R-:W-:Y:S02]  /*1990*/  @!P4 FSEL R107, R20, RZ, P2 ;  /* 0x000000ff146bc208 */ /* 0x000fe40001000000 */
[----:B------:R-:W-:Y:S02]  /*19a0*/  @!P4 ISETP.NE.U32.AND P2, PT, R88, RZ, PT ;  /* 0x000000ff5800c20c */ /* 0x000fe40003f45070 */
[----:B------:R-:W-:Y:S02]  /*19b0*/  @P5 PRMT R91, R116, 0x7610, R91 ;  /* 0x00007610745b5816 */ /* 0x000fe4000000005b */
        /* <DEDUP_REMOVED lines=12> */
.L_x_4116:
[----:B------:R-:W-:Y:S05]  /*1a80*/  BSYNC B0 ;  /* 0x0000000000007941 */ /* 0x000fea0003800000 */
.L_x_4115:
        /* <DEDUP_REMOVED lines=8> */
.L_x_4118:
[----:B------:R-:W-:Y:S05]  /*1b10*/  BSYNC B0 ;  /* 0x0000000000007941 */ /* 0x000fea0003800000 */
.L_x_4117:
        /* <DEDUP_REMOVED lines=8> */
.L_x_4120:
[----:B------:R-:W-:Y:S05]  /*1ba0*/  BSYNC B0 ;  /* 0x0000000000007941 */ /* 0x000fea0003800000 */
.L_x_4119:
[----:B0-----:R-:W-:Y:S01]  /*1bb0*/  @P5 FMUL.FTZ R95, R107, R95 ;  /* 0x0000005f6b5f5220 */ /* 0x001fe20000410000 */
[----:B-1----:R-:W-:Y:S01]  /*1bc0*/  @P5 FMUL.FTZ R93, R112, R93 ;  /* 0x0000005d705d5220 */ /* 0x002fe20000410000 */
        /* <DEDUP_REMOVED lines=13> */
.L_x_4122:
[----:B------:R-:W-:Y:S05]  /*1ca0*/  BSYNC B0 ;  /* 0x0000000000007941 */ /* 0x000fea0003800000 */
.L_x_4121:
        /* <DEDUP_REMOVED lines=17> */
.L_x_4124:
[----:B------:R-:W-:Y:S05]  /*1dc0*/  BSYNC B0 ;  /* 0x0000000000007941 */ /* 0x000fea0003800000 */
.L_x_4123:
[----:B------:R-:W-:Y:S01]  /*1dd0*/  @P5 FMUL.FTZ R73, R114, R73 ;  /* 0x0000004972495220 */ /* 0x000fe20000410000 */
[C---:B------:R-:W-:Y:S01]  /*1de0*/  @P5 LOP3.LUT P3, RZ, R103.reuse, 0xff0000, RZ, 0xc0, !PT ;  /* 0x00ff000067ff5812 */ /* 0x040fe2000786c0ff */
        /* <DEDUP_REMOVED lines=45> */
.L_x_4126:
[----:B------:R-:W-:Y:S05]  /*20c0*/  BSYNC B0 ;  /* 0x0000000000007941 */ /* 0x000fea0003800000 */
.L_x_4125:
        /* <DEDUP_REMOVED lines=8> */
.L_x_4128:
[----:B------:R-:W-:Y:S05]  /*2150*/  BSYNC B0 ;  /* 0x0000000000007941 */ /* 0x000fea0003800000 */
.L_x_4127:
        /* <DEDUP_REMOVED lines=8> */
.L_x_4130:
[----:B------:R-:W-:Y:S05]  /*21e0*/  BSYNC B0 ;  /* 0x0000000000007941 */ /* 0x000fea0003800000 */
.L_x_4129:
        /* <DEDUP_REMOVED lines=8> */
.L_x_4132:
[----:B------:R-:W-:Y:S05]  /*2270*/  BSYNC B0 ;  /* 0x0000000000007941 */ /* 0x000fea0003800000 */
.L_x_4131:
        /* <DEDUP_REMOVED lines=8> */
.L_x_4134:
[----:B------:R-:W-:Y:S05]  /*2300*/  BSYNC B0 ;  /* 0x0000000000007941 */ /* 0x000fea0003800000 */
.L_x_4133:
[----:B0-----:R-:W-:Y:S01]  /*2310*/  @P0 IMAD.WIDE.U32 R110, R89, 0x10, R110 ;  /* 0x00000010596e0825 */ /* 0x001fe200078e006e */
[----:B------:R-:W-:-:S03]  /*2320*/  SEL R64, R103, R64, P1 ;  /* 0x0000004067407207 */ /* 0x000fc60000800000 */
[----:B-1----:R-:W-:Y:S01]  /*2330*/  @P5 FMUL.FTZ R73, R103, R73 ;  /* 0x0000004967495220 */ /* 0x002fe20000410000 */
[C---:B------:R-:W-:Y:S01]  /*2340*/  SEL R65, R102.reuse, R65, P1 ;  /* 0x0000004166417207 */ /* 0x040fe20000800000 */
[----:B--2---:R-:W-:Y:S01]  /*2350*/  @P5 FMUL.FTZ R75, R102, R75 ;  /* 0x0000004b664b5220 */ /* 0x004fe20000410000 */
[C---:B------:R-:W-:Y:S01]  /*2360*/  SEL R66, R107.reuse, R66, P1 ;  /* 0x000000426b427207 */ /* 0x040fe20000800000 */
[----:B----4-:R-:W-:Y:S01]  /*2370*/  @P5 FMUL.FTZ R93, R107, R93 ;  /* 0x0000005d6b5d5220 */ /* 0x010fe20000410000 */
[C---:B------:R-:W-:Y:S01]  /*2380*/  SEL R67, R112.reuse, R67, P1 ;  /* 0x0000004370437207 */ /* 0x040fe20000800000 */
[----:B------:R-:W-:Y:S01]  /*2390*/  @P5 FMUL.FTZ R95, R112, R95 ;  /* 0x0000005f705f5220 */ /* 0x000fe20000410000 */
        /* <DEDUP_REMOVED lines=23> */
[----:B---3--:R-:W0:Y:S01]  /*2510*/  LDC.64 R68, c[0x0][0x2f8] ;  /* 0x0000be00ff447b82 */ /* 0x008e220000000a00 */
        /* <DEDUP_REMOVED lines=8> */
.L_x_4136:
[----:B------:R-:W-:Y:S05]  /*25a0*/  BSYNC B0 ;  /* 0x0000000000007941 */ /* 0x000fea0003800000 */
.L_x_4135:
[----:B------:R-:W-:Y:S02]  /*25b0*/  IADD3 R101, R101, UR12, RZ ;  /* 0x0000000c65657c10 */ /* 0x000fe4000fffe0ff */
[----:B------:R-:W-:Y:S02]  /*25c0*/  SEL R108, RZ, 0x1, P6 ;  /* 0x00000001ff6c7807 */ /* 0x000fe40003000000 */
[----:B------:R-:W-:-:S13]  /*25d0*/  ISETP.GE.AND P0, PT, R101, UR13, PT ;  /* 0x0000000d65007c0c */ /* 0x000fda000bf06270 */
[----:B------:R-:W-:Y:S05]  /*25e0*/  @!P0 BRA `(.L_x_4137) ;  /* 0xffffffdc00448947 */ /* 0x000fea000383ffff */
.L_x_4102:
[----:B------:R-:W1:Y:S01]  /*25f0*/  S2UR UR6, SR_CTAID.X ;  /* 0x00000000000679c3 */ /* 0x000e620000002500 */
[----:B------:R-:W-:-:S07]  /*2600*/  LOP3.LUT R7, R0, 0x7f, RZ, 0xc0, !PT ;  /* 0x0000007f00077812 */ /* 0x000fce00078ec0ff */
[----:B------:R-:W2:Y:S08]  /*2610*/  LDC.64 R2, c[0x0][0x2d0] ;  /* 0x0000b400ff027b82 */ /* 0x000eb00000000a00 */
[----:B------:R-:W4:Y:S01]  /*2620*/  LDC.64 R4, c[0x0][0x2d8] ;  /* 0x0000b600ff047b82 */ /* 0x000f220000000a00 */
[----:B-1----:R-:W-:Y:S01]  /*2630*/  LEA.HI R6, R0, UR6, RZ, 0x19 ;  /* 0x0000000600067c11 */ /* 0x002fe2000f8fc8ff */
[----:B------:R-:W-:-:S04]  /*2640*/  ULDC UR6, c[0x0][0x218] ;  /* 0x0000860000067ab9 */ /* 0x000fc80000000800 */
[----:B------:R-:W-:-:S05]  /*2650*/  IMAD R6, R6, UR6, RZ ;  /* 0x0000000606067c24 */ /* 0x000fca000f8e02ff */
[----:B------:R-:W-:-:S05]  /*2660*/  LEA.HI R7, R6, R7, RZ, 0x1e ;  /* 0x0000000706077211 */ /* 0x000fca00078ff0ff */
[----:B--2---:R-:W-:-:S04]  /*2670*/  IMAD.WIDE.U32 R2, R7, 0x10, R2 ;  /* 0x0000001007027825 */ /* 0x004fc800078e0002 */
        /* <DEDUP_REMOVED lines=8> */
.L_x_4106:
[----:B------:R-:W-:Y:S01]  /*2700*/  HFMA2.MMA R108, -RZ, RZ, 0, 9.5367431640625e-07 ;  /* 0x00000010ff6c7435 */ /* 0x000fe200000001ff */
[----:B------:R-:W-:Y:S01]  /*2710*/  IMAD.MOV.U32 R111, RZ, RZ, R109 ;  /* 0x000000ffff6f7224 */ /* 0x000fe200078e006d */
[----:B------:R-:W-:Y:S01]  /*2720*/  MOV R104, 0xffffffff ;  /* 0xffffffff00687802 */ /* 0x000fe20000000f00 */
[----:B------:R-:W-:-:S08]  /*2730*/  IMAD.MOV.U32 R113, RZ, RZ, 0x1f ;  /* 0x0000001fff717424 */ /* 0x000fd000078e00ff */
[----:B0----5:R-:W-:Y:S05]  /*2740*/  WARPSYNC.COLLECTIVE R104, `(.L_x_4138) ;  /* 0x0000000068087348 */ /* 0x021fea0003c00000 */
[----:B------:R1:W2:Y:S02]  /*2750*/  SHFL.DOWN P1, R105, R111, R108, R113 ;  /* 0x0800006c6f697389 */ /* 0x0002a40000020071 */
[----:B012--5:R-:W-:Y:S01]  /*2760*/  ENDCOLLECTIVE ;  /* 0x000000000000791b */ /* 0x027fe20003800000 */
.L_x_4138:
[----:B------:R-:W-:Y:S01]  /*2770*/  MOV R111, R110 ;  /* 0x0000006e006f7202 */ /* 0x000fe20000000f00 */
[----:B------:R-:W-:-:S07]  /*2780*/  IMAD.MOV.U32 R70, RZ, RZ, R105 ;  /* 0x000000ffff467224 */ /* 0x000fce00078e0069 */
[----:B------:R-:W-:Y:S05]  /*2790*/  WARPSYNC.COLLECTIVE R104, `(.L_x_4139) ;  /* 0x0000000068087348 */ /* 0x000fea0003c00000 */
[----:B------:R0:W1:Y:S02]  /*27a0*/  SHFL.DOWN P1, R105, R111, R108, R113 ;  /* 0x0800006c6f697389 */ /* 0x0000640000020071 */
[----:B01----:R-:W-:Y:S01]  /*27b0*/  ENDCOLLECTIVE ;  /* 0x000000000000791b */ /* 0x003fe20003800000 */
.L_x_4139:
[----:B------:R-:W-:Y:S01]  /*27c0*/  FADD.FTZ R70, R70, R109 ;  /* 0x0000006d46467221 */ /* 0x000fe20000010000 */
[----:B------:R-:W-:-:S04]  /*27d0*/  HFMA2.MMA R108, -RZ, RZ, 0, 4.76837158203125e-07 ;  /* 0x00000008ff6c7435 */ /* 0x000fc800000001ff */
[----:B------:R-:W-:Y:S01]  /*27e0*/  MOV R111, R70 ;  /* 0x00000046006f7202 */ /* 0x000fe20000000f00 */
[----:B------:R-:W-:-:S07]  /*27f0*/  IMAD.MOV.U32 R71, RZ, RZ, R105 ;  /* 0x000000ffff477224 */ /* 0x000fce00078e0069 */
[----:B------:R-:W-:Y:S05]  /*2800*/  WARPSYNC.COLLECTIVE R104, `(.L_x_4140) ;  /* 0x0000000068087348 */ /* 0x000fea0003c00000 */
[----:B------:R0:W1:Y:S02]  /*2810*/  SHFL.DOWN P1, R105, R111, R108, R113 ;  /* 0x0800006c6f697389 */ /* 0x0000640000020071 */
[----:B01----:R-:W-:Y:S01]  /*2820*/  ENDCOLLECTIVE ;  /* 0x000000000000791b */ /* 0x003fe20003800000 */
.L_x_4140:
[----:B------:R-:W-:-:S05]  /*2830*/  FADD.FTZ R71, R71, R110 ;  /* 0x0000006e47477221 */ /* 0x000fca0000010000 */
[----:B------:R-:W-:Y:S01]  /*2840*/  MOV R111, R71 ;  /* 0x00000047006f7202 */ /* 0x000fe20000000f00 */
[----:B------:R-:W-:-:S07]  /*2850*/  IMAD.MOV.U32 R73, RZ, RZ, R105 ;  /* 0x000000ffff497224 */ /* 0x000fce00078e0069 */
[----:B------:R-:W-:Y:S05]  /*2860*/  WARPSYNC.COLLECTIVE R104, `(.L_x_4141) ;  /* 0x0000000068087348 */ /* 0x000fea0003c00000 */
[----:B------:R0:W1:Y:S02]  /*2870*/  SHFL.DOWN P1, R105, R111, R108, R113 ;  /* 0x0800006c6f697389 */ /* 0x0000640000020071 */
[----:B01----:R-:W-:Y:S01]  /*2880*/  ENDCOLLECTIVE ;  /* 0x000000000000791b */ /* 0x003fe20003800000 */
.L_x_4141:
[----:B------:R-:W-:Y:S01]  /*2890*/  FADD.FTZ R73, R70, R73 ;  /* 0x0000004946497221 */ /* 0x000fe20000010000 */
[----:B------:R-:W-:-:S03]  /*28a0*/  HFMA2.MMA R108, -RZ, RZ, 0, 2.384185791015625e-07 ;  /* 0x00000004ff6c7435 */ /* 0x000fc600000001ff */
[----:B------:R-:W-:Y:S01]  /*28b0*/  IMAD.MOV.U32 R111, RZ, RZ, R73 ;  /* 0x000000ffff6f7224 */ /* 0x000fe200078e0049 */
[----:B------:R-:W-:-:S07]  /*28c0*/  MOV R72, R105 ;  /* 0x0000006900487202 */ /* 0x000fce0000000f00 */
[----:B------:R-:W-:Y:S05]  /*28d0*/  WARPSYNC.COLLECTIVE R104, `(.L_x_4142) ;  /* 0x0000000068087348 */ /* 0x000fea0003c00000 */
[----:B------:R0:W1:Y:S02]  /*28e0*/  SHFL.DOWN P1, R105, R111, R108, R113 ;  /* 0x0800006c6f697389 */ /* 0x0000640000020071 */
[----:B01----:R-:W-:Y:S01]  /*28f0*/  ENDCOLLECTIVE ;  /* 0x000000000000791b */ /* 0x003fe20003800000 */
.L_x_4142:
[----:B------:R-:W-:-:S04]  /*2900*/  FADD.FTZ R72, R71, R72 ;  /* 0x0000004847487221 */ /* 0x000fc80000010000 */
[----:B------:R-:W-:Y:S01]  /*2910*/  IMAD.MOV.U32 R111, RZ, RZ, R72 ;  /* 0x000000ffff6f7224 */ /* 0x000fe200078e0048 */
[----:B------:R-:W-:-:S07]  /*2920*/  MOV R74, R105 ;  /* 0x00000069004a7202 */ /* 0x000fce0000000f00 */
[----:B------:R-:W-:Y:S05]  /*2930*/  WARPSYNC.COLLECTIVE R104, `(.L_x_4143) ;  /* 0x0000000068087348 */ /* 0x000fea0003c00000 */
[----:B------:R0:W1:Y:S02]  /*2940*/  SHFL.DOWN P1, R105, R111, R108, R113 ;  /* 0x0800006c6f697389 */ /* 0x0000640000020071 */
[----:B01----:R-:W-:Y:S01]  /*2950*/  ENDCOLLECTIVE ;  /* 0x000000000000791b */ /* 0x003fe20003800000 */
.L_x_4143:
[----:B------:R-:W-:-:S05]  /*2960*/  FADD.FTZ R74, R73, R74 ;  /* 0x0000004a494a7221 */ /* 0x000fca0000010000 */
[----:B------:R-:W-:Y:S01]  /*2970*/  MOV R111, R74 ;  /* 0x0000004a006f7202 */ /* 0x000fe20000000f00 */
[----:B------:R-:W-:Y:S01]  /*2980*/  IMAD.MOV.U32 R108, RZ, RZ, 0x2 ;  /* 0x00000002ff6c7424 */ /* 0x000fe200078e00ff */
[----:B------:R-:W-:-:S07]  /*2990*/  MOV R75, R105 ;  /* 0x00000069004b7202 */ /* 0x000fce0000000f00 */
[----:B------:R-:W-:Y:S05]  /*29a0*/  WARPSYNC.COLLECTIVE R104, `(.L_x_4144) ;  /* 0x0000000068087348 */ /* 0x000fea0003c00000 */
[----:B------:R0:W1:Y:S02]  /*29b0*/  SHFL.DOWN P1, R105, R111, R108, R113 ;  /* 0x0800006c6f697389 */ /* 0x0000640000020071 */
[----:B01----:R-:W-:Y:S01]  /*29c0*/  ENDCOLLECTIVE ;  /* 0x000000000000791b */ /* 0x003fe20003800000 */
.L_x_4144:
[----:B------:R-:W-:-:S05]  /*29d0*/  FADD.FTZ R75, R72, R75 ;  /* 0x0000004b484b7221 */ /* 0x000fca0000010000 */
[----:B------:R-:W-:Y:S02]  /*29e0*/  MOV R111, R75 ;  /* 0x0000004b006f7202 */ /* 0x000fe40000000f00 */
[----:B------:R-:W-:-:S07]  /*29f0*/  MOV R93, R105 ;  /* 0x00000069005d7202 */ /* 0x000fce0000000f00 */
[----:B------:R-:W-:Y:S05]  /*2a00*/  WARPSYNC.COLLECTIVE R104, `(.L_x_4145) ;  /* 0x0000000068087348 */ /* 0x000fea0003c00000 */
[----:B------:R0:W1:Y:S02]  /*2a10*/  SHFL.DOWN P1, R105, R111, R108, R113 ;  /* 0x0800006c6f697389 */ /* 0x0000640000020071 */
[----:B01----:R-:W-:Y:S01]  /*2a20*/  ENDCOLLECTIVE ;  /* 0x000000000000791b */ /* 0x003fe20003800000 */
.L_x_4145:
[----:B------:R-:W-:Y:S01]  /*2a30*/  FADD.FTZ R93, R74, R93 ;  /* 0x0000005d4a5d7221 */ /* 0x000fe20000010000 */
[----:B------:R-:W-:-:S04]  /*2a40*/  HFMA2.MMA R108, -RZ, RZ, 0, 5.9604644775390625e-08 ;  /* 0x00000001ff6c7435 */ /* 0x000fc800000001ff */
[----:B------:R-:W-:Y:S01]  /*2a50*/  MOV R111, R93 ;  /* 0x0000005d006f7202 */ /* 0x000fe20000000f00 */
[----:B------:R-:W-:-:S07]  /*2a60*/  IMAD.MOV.U32 R92, RZ, RZ, R105 ;  /* 0x000000ffff5c7224 */ /* 0x000fce00078e0069 */
[----:B------:R-:W-:Y:S05]  /*2a70*/  WARPSYNC.COLLECTIVE R104, `(.L_x_4146) ;  /* 0x0000000068087348 */ /* 0x000fea0003c00000 */
[----:B------:R0:W1:Y:S02]  /*2a80*/  SHFL.DOWN P1, R105, R111, R108, R113 ;  /* 0x0800006c6f697389 */ /* 0x0000640000020071 */
[----:B01----:R-:W-:Y:S01]  /*2a90*/  ENDCOLLECTIVE ;  /* 0x000000000000791b */ /* 0x003fe20003800000 */
.L_x_4146:
[----:B------:R-:W-:-:S05]  /*2aa0*/  FADD.FTZ R70, R75, R92 ;  /* 0x0000005c4b467221 */ /* 0x000fca0000010000 */
[----:B------:R-:W-:Y:S01]  /*2ab0*/  MOV R111, R70 ;  /* 0x00000046006f7202 */ /* 0x000fe20000000f00 */
[----:B------:R-:W-:-:S07]  /*2ac0*/  IMAD.MOV.U32 R92, RZ, RZ, R105 ;  /* 0x000000ffff5c7224 */ /* 0x000fce00078e0069 */
[----:B------:R-:W-:Y:S05]  /*2ad0*/  WARPSYNC.COLLECTIVE R104, `(.L_x_4147) ;  /* 0x0000000068087348 */ /* 0x000fea0003c00000 */
[----:B------:R0:W1:Y:S02]  /*2ae0*/  SHFL.DOWN P1, R105, R111, R108, R113 ;  /* 0x0800006c6f697389 */ /* 0x0000640000020071 */
[----:B01----:R-:W-:Y:S01]  /*2af0*/  ENDCOLLECTIVE ;  /* 0x000000000000791b */ /* 0x003fe20003800000 */
.L_x_4147:
[----:B------:R-:W-:Y:S01]  /*2b00*/  MOV R71, R105 ;  /* 0x0000006900477202 */ /* 0x000fe20000000f00 */
[----:B------:R-:W-:Y:S06]  /*2b10*/  BRA `(.L_x_4148) ;  /* 0xffffffe400a07947 */ /* 0x000fec000383ffff */
.L_x_4149:
        /* <DEDUP_REMOVED lines=14> */
.L_x_8587:


//--------------------- .text._ZN10layer_norm13ln_bwd_kernelINS_13Kernel_traitsIf13__nv_bfloat16fS2_fjLj1536ELj1ELj1ELj4ELj8ENS_18Kernel_traits_baseILj1536EfS2_fS2_fjLj128EEEEELb1ELb1ELb0ELb0EEEvNS_9BwdParamsE --------------------------
	.section	.text._ZN10layer_norm13ln_bwd_kernelINS_13Kernel_traitsIf13__nv_bfloat16fS2_fjLj1536ELj1ELj1ELj4ELj8ENS_18Kernel_traits_baseILj1536EfS2_fS2_fjLj128EEEEELb1ELb1ELb0ELb0EEEvNS_9BwdParamsE,"ax",@progbits
	.align	128
        .global         _ZN10layer_norm13ln_bwd_kernelINS_13Kernel_traitsIf13__nv_bfloat16fS2_fjLj1536ELj1ELj1ELj4ELj8ENS_18Kernel_traits_baseILj1536EfS2_fS2_fjLj128EEEEELb1ELb1ELb0ELb0EEEvNS_9BwdParamsE
        .type           _ZN10layer_norm13ln_bwd_kernelINS_13Kernel_traitsIf13__nv_bfloat16fS2_fjLj1536ELj1ELj1ELj4ELj8ENS_18Kernel_traits_baseILj1536EfS2_fS2_fjLj128EEEEELb1ELb1ELb0ELb0EEEvNS_9BwdParamsE,@function
        .size           _ZN10layer_norm13ln_bwd_kernelINS_13Kernel_traitsIf13__nv_bfloat16fS2_fjLj1536ELj1ELj1ELj4ELj8ENS_18Kernel_traits_baseILj1536EfS2_fS2_fjLj128EEEEELb1ELb1ELb0ELb0EEEvNS_9BwdParamsE,(.L_x_8588 - _ZN10layer_norm13ln_bwd_kernelINS_13Kernel_traitsIf13__nv_bfloat16fS2_fjLj1536ELj1ELj1ELj4ELj8ENS_18Kernel_traits_baseILj1536EfS2_fS2_fjLj128EEEEELb1ELb1ELb0ELb0EEEvNS_9BwdParamsE)
        .other          _ZN10layer_norm13ln_bwd_kernelINS_13Kernel_traitsIf13__nv_bfloat16fS2_fjLj1536ELj1ELj1ELj4ELj8ENS_18Kernel_traits_baseILj1536EfS2_fS2_fjLj128EEEEELb1ELb1ELb0ELb0EEEvNS_9BwdParamsE,@"STO_CUDA_ENTRY STV_DEFAULT"
_ZN10layer_norm13ln_bwd_kernelINS_13Kernel_traitsIf13__nv_bfloat16fS2_fjLj1536ELj1ELj1ELj4ELj8ENS_18Kernel_traits_baseILj1536EfS2_fS2_fjLj128EEEEELb1ELb1ELb0ELb0EEEvNS_9BwdParamsE:
.text._ZN10layer_norm13ln_bwd_kernelINS_13Kernel_traitsIf13__nv_bfloat16fS2_fjLj1536ELj1ELj1ELj4ELj8ENS_18Kernel_traits_baseILj1536EfS2_fS2_fjLj128EEEEELb1ELb1ELb0ELb0EEEvNS_9BwdParamsE:
        /* <DEDUP_REMOVED lines=20> */
[----:B------:R-:W-:-:S04]  /*0140*/  LEA.HI.SX32 R3, R4, R3, 0x1e ;  /* 0x0000000304037211 */ /* 0x000fc800078ff2ff */
[C---:B------:R-:W-:Y:S02]  /*0150*/  ISETP.GE.U32.AND P0, PT, R3.reuse, 0x100, PT ;  /* 0x000001000300780c */ /* 0x040fe40003f06070 */
[C---:B------:R-:W-:Y:S02]  /*0160*/  LOP3.LUT P1, RZ, R3.reuse, 0xffffff80, RZ, 0xc0, !PT ;  /* 0xffffff8003ff7812 */ /* 0x040fe4000782c0ff */
[----:B------:R-:W-:Y:S02]  /*0170*/  ISETP.GE.U32.AND P2, PT, R3, 0x180, PT ;  /* 0x000001800300780c */ /* 0x000fe40003f46070 */
[----:B------:R-:W-:Y:S01]  /*0180*/  MOV R3, R2 ;  /* 0x0000000200037202 */ /* 0x000fe20000000f00 */
[----:B------:R-:W0:Y:S01]  /*0190*/  S2UR UR4, SR_CTAID.X ;  /* 0x00000000000479c3 */ /* 0x000e220000002500 */
[----:B------:R-:W-:-:S07]  /*01a0*/  P2R R8, PR, RZ, 0x4 ;  /* 0x00000004ff087803 */ /* 0x000fce0000000000 */
[----:B------:R-:W1:Y:S01]  /*01b0*/  @P0 LDC.64 R10, c[0x0][0x260] ;  /* 0x00009800ff0a0b82 */ /* 0x000e620000000a00 */
[----:B------:R-:W-:-:S07]  /*01c0*/  @P1 LOP3.LUT R3, R2, 0x80, RZ, 0xfc, !PT ;  /* 0x0000008002031812 */ /* 0x000fce00078efcff */
[----:B------:R-:W2:Y:S08]  /*01d0*/  @P1 LDC.64 R6, c[0x0][0x278] ;  /* 0x00009e00ff061b82 */ /* 0x000eb00000000a00 */
[----:B------:R-:W3:Y:S01]  /*01e0*/  @P0 LDC.64 R12, c[0x0][0x278] ;  /* 0x00009e00ff0c0b82 */ /* 0x000ee20000000a00 */
[----:B-1----:R-:W-:-:S07]  /*01f0*/  @P0 IMAD.WIDE.U32 R10, R3, 0x10, R10 ;  /* 0x00000010030a0825 */ /* 0x002fce00078e000a */
[----:B------:R-:W1:Y:S01]  /*0200*/  @P1 LDC.64 R4, c[0x0][0x260] ;  /* 0x00009800ff041b82 */ /* 0x000e620000000a00 */
[----:B------:R-:W5:Y:S01]  /*0210*/  @P0 LDG.E.128 R68, desc[UR6][R10.64] ;  /* 0x000000060a440981 */ /* 0x000f62000c1e1d00 */
[----:B--2---:R-:W-:-:S06]  /*0220*/  @P1 IMAD.WIDE.U32 R6, R2, 0x10, R6 ;  /* 0x0000001002061825 */ /* 0x004fcc00078e0006 */
[----:B------:R-:W2:Y:S01]  /*0230*/  @P2 LDC.64 R14, c[0x0][0x260] ;  /* 0x00009800ff0e2b82 */ /* 0x000ea20000000a00 */
[----:B------:R-:W5:Y:S01]  /*0240*/  @P1 LDG.E.128 R48, desc[UR6][R6.64] ;  /* 0x0000000606301981 */ /* 0x000f62000c1e1d00 */
[----:B---3--:R-:W-:-:S06]  /*0250*/  @P0 IMAD.WIDE.U32 R12, R3, 0x10, R12 ;  /* 0x00000010030c0825 */ /* 0x008fcc00078e000c */
[----:B------:R-:W3:Y:S01]  /*0260*/  @P2 LDC.64 R16, c[0x0][0x278] ;  /* 0x00009e00ff102b82 */ /* 0x000ee20000000a00 */
[----:B------:R-:W-:Y:S02]  /*0270*/  @P0 IADD3 R3, R3, 0x80, RZ ;  /* 0x0000008003030810 */ /* 0x000fe40007ffe0ff */
[----:B------:R-:W-:Y:S02]  /*0280*/  CS2R R44, SRZ ;  /* 0x00000000002c7805 */ /* 0x000fe4000001ff00 */
[----:B------:R-:W-:Y:S01]  /*0290*/  CS2R R46, SRZ ;  /* 0x00000000002e7805 */ /* 0x000fe2000001ff00 */
[----:B------:R-:W5:Y:S01]  /*02a0*/  @P0 LDG.E.128 R64, desc[UR6][R12.64] ;  /* 0x000000060c400981 */ /* 0x000f62000c1e1d00 */
[----:B-1----:R-:W-:-:S05]  /*02b0*/  @P1 IMAD.WIDE.U32 R4, R2, 0x10, R4 ;  /* 0x0000001002041825 */ /* 0x002fca00078e0004 */
[----:B------:R0:W5:Y:S01]  /*02c0*/  @P1 LDG.E.128 R52, desc[UR6][R4.64] ;  /* 0x0000000604341981 */ /* 0x000162000c1e1d00 */
[----:B--2---:R-:W-:-:S05]  /*02d0*/  @P2 IMAD.WIDE.U32 R14, R3, 0x10, R14 ;  /* 0x00000010030e2825 */ /* 0x004fca00078e000e */
[----:B------:R-:W5:Y:S01]  /*02e0*/  @P2 LDG.E.128 R60, desc[UR6][R14.64] ;  /* 0x000000060e3c2981 */ /* 0x000f62000c1e1d00 */
[----:B---3--:R-:W-:Y:S01]  /*02f0*/  @P2 IMAD.WIDE.U32 R16, R3, 0x10, R16 ;  /* 0x0000001003102825 */ /* 0x008fe200078e0010 */
[----:B------:R-:W-:-:S04]  /*0300*/  SHF.R.U32.HI R3, RZ, 0x7, R0 ;  /* 0x00000007ff037819 */ /* 0x000fc80000011600 */
[----:B0-----:R-:W-:Y:S01]  /*0310*/  IADD3 R4, R3, UR4, RZ ;  /* 0x0000000403047c10 */ /* 0x001fe2000fffe0ff */
[----:B------:R0:W5:Y:S03]  /*0320*/  @P2 LDG.E.128 R56, desc[UR6][R16.64] ;  /* 0x0000000610382981 */ /* 0x000166000c1e1d00 */
[----:B------:R-:W-:Y:S02]  /*0330*/  ISETP.GE.AND P2, PT, R4, UR5, PT ;  /* 0x0000000504007c0c */ /* 0x000fe4000bf46270 */
        /* <DEDUP_REMOVED lines=14> */
[----:B------:R-:W-:-:S02]  /*0420*/  CS2R R12, SRZ ;  /* 0x00000000000c7805 */ /* 0x000fc4000001ff00 */
[----:B------:R-:W-:Y:S01]  /*0430*/  CS2R R14, SRZ ;  /* 0x00000000000e7805 */ /* 0x000fe2000001ff00 */
[----:B------:R-:W-:Y:S06]  /*0440*/  @P2 BRA `(.L_x_4150) ;  /* 0x0000001c00fc2947 */ /* 0x000fec0003800000 */
[----:B------:R-:W-:Y:S01]  /*0450*/  ULDC.64 UR4, c[0x0][0x270] ;  /* 0x00009c0000047ab9 */ /* 0x000fe20000000a00 */
[----:B------:R-:W-:Y:S01]  /*0460*/  SHF.L.U32 R3, R3, 0x2, RZ ;  /* 0x0000000203037819 */ /* 0x000fe200000006ff */
[----:B------:R-:W-:Y:S01]  /*0470*/  HFMA2.MMA R92, -RZ, RZ, 0, 5.9604644775390625e-08 ;  /* 0x00000001ff5c7435 */ /* 0x000fe200000001ff */
[----:B------:R-:W-:Y:S02]  /*0480*/  ISETP.NE.U32.AND P2, PT, RZ, UR4, PT ;  /* 0x00000004ff007c0c */ /* 0x000fe4000bf45070 */
[----:B------:R-:W-:Y:S02]  /*0490*/  MOV R45, RZ ;  /* 0x000000ff002d7202 */ /* 0x000fe40000000f00 */
[----:B------:R-:W-:Y:S02]  /*04a0*/  ISETP.NE.AND.EX P2, PT, RZ, UR5, PT, P2 ;  /* 0x00000005ff007c0c */ /* 0x000fe4000bf45320 */
[----:B------:R-:W-:-:S11]  /*04b0*/  IADD3 R6, R3, 0x4, RZ ;  /* 0x0000000403067810 */ /* 0x000fd60007ffe0ff */
.L_x_4165:
[----:B------:R-:W0:Y:S08]  /*04c0*/  @P2 LDC.64 R10, c[0x0][0x270] ;  /* 0x00009c00ff0a2b82 */ /* 0x000e300000000a00 */
[----:B-12---:R-:W1:Y:S01]  /*04d0*/  LDC.64 R88, c[0x0][0x250] ;  /* 0x00009400ff587b82 */ /* 0x006e620000000a00 */
[----:B0-----:R-:W-:Y:S02]  /*04e0*/  @P2 LEA R90, P3, R4, R10, 0x1 ;  /* 0x0000000a045a2211 */ /* 0x001fe400078608ff */
[----:B------:R-:W-:-:S04]  /*04f0*/  SHF.R.S32.HI R10, RZ, 0x1f, R4 ;  /* 0x0000001fff0a7819 */ /* 0x000fc80000011404 */
[C---:B------:R-:W-:Y:S02]  /*0500*/  @P2 LEA.HI.X R91, R4.reuse, R11, R10, 0x1, P3 ;  /* 0x0000000b045b2211 */ /* 0x040fe400018f0c0a */
[----:B------:R-:W0:Y:S01]  /*0510*/  LDC.64 R10, c[0x0][0x258] ;  /* 0x00009600ff0a7b82 */ /* 0x000e220000000a00 */
[C---:B-1----:R-:W-:Y:S02]  /*0520*/  IMAD.WIDE R94, R4.reuse, 0x4, R88 ;  /* 0x00000004045e7825 */ /* 0x042fe400078e0258 */
[----:B------:R-:W2:Y:S04]  /*0530*/  @P2 LDG.E.U16 R90, desc[UR6][R90.64] ;  /* 0x000000065a5a2981 */ /* 0x000ea8000c1e1500 */
[----:B------:R1:W3:Y:S01]  /*0540*/  LDG.E R94, desc[UR6][R94.64] ;  /* 0x000000065e5e7981 */ /* 0x0002e2000c1e1900 */
[----:B0-----:R-:W-:-:S05]  /*0550*/  IMAD.WIDE R88, R4, 0x4, R10 ;  /* 0x0000000404587825 */ /* 0x001fca00078e020a */
[----:B-----5:R0:W5:Y:S01]  /*0560*/  LDG.E R96, desc[UR6][R88.64] ;  /* 0x0000000658607981 */ /* 0x020162000c1e1900 */
[----:B------:R-:W-:Y:S01]  /*0570*/  MOV R97, UR19 ;  /* 0x0000001300617c02 */ /* 0x000fe20008000f00 */
[----:B------:R-:W-:Y:S01]  /*0580*/  BSSY B0, `(.L_x_4151) ;  /* 0x0000040000007945 */ /* 0x000fe20003800000 */
[----:B------:R-:W-:Y:S02]  /*0590*/  ISETP.NE.AND P4, PT, RZ, UR8, PT ;  /* 0x00000008ff007c0c */ /* 0x000fe4000bf85270 */
[----:B------:R-:W-:Y:S01]  /*05a0*/  MOV R11, 0x3f800000 ;  /* 0x3f800000000b7802 */ /* 0x000fe20000000f00 */
[----:B------:R-:W-:Y:S01]  /*05b0*/  IMAD R10, R4, R97, RZ ;  /* 0x00000061040a7224 */ /* 0x000fe200078e02ff */
[----:B------:R-:W-:-:S04]  /*05c0*/  MOV R123, RZ ;  /* 0x000000ff007b7202 */ /* 0x000fc80000000f00 */
[----:B------:R-:W-:-:S04]  /*05d0*/  SHF.R.S32.HI R93, RZ, 0x1f, R10 ;  /* 0x0000001fff5d7819 */ /* 0x000fc8000001140a */
[----:B------:R-:W-:-:S04]  /*05e0*/  LEA.HI R93, R93, R10, RZ, 0x2 ;  /* 0x0000000a5d5d7211 */ /* 0x000fc800078f10ff */
[----:B------:R-:W-:-:S04]  /*05f0*/  LEA.HI.SX32 R10, R93, R2, 0x1e ;  /* 0x000000025d0a7211 */ /* 0x000fc800078ff2ff */
[----:B-1----:R-:W-:Y:S02]  /*0600*/  MOV R95, R10 ;  /* 0x0000000a005f7202 */ /* 0x002fe40000000f00 */
[----:B--2---:R-:W-:Y:S02]  /*0610*/  @P2 SHF.L.U32 R11, R90, 0x10, RZ ;  /* 0x000000105a0b2819 */ /* 0x004fe400000006ff */
[----:B---3--:R-:W-:Y:S02]  /*0620*/  FSEL R93, R94, RZ, !P4 ;  /* 0x000000ff5e5d7208 */ /* 0x008fe40006000000 */
[----:B------:R-:W-:Y:S01]  /*0630*/  MOV R94, RZ ;  /* 0x000000ff005e7202 */ /* 0x000fe20000000f00 */
        /* <DEDUP_REMOVED lines=24> */
[----:B------:R-:W-:Y:S01]  /*07c0*/  FADD.FTZ R91, -R93, R91 ;  /* 0x0000005b5d5b7221 */ /* 0x000fe20000010100 */
[----:B0-----:R-:W-:-:S02]  /*07d0*/  IMAD.U32 R115, R119, 0x10000, RZ ;  /* 0x0001000077737824 */ /* 0x001fc400078e00ff */
[C---:B-----5:R-:W-:Y:S01]  /*07e0*/  FMUL.FTZ R121, R96.reuse, R121 ;  /* 0x0000007960797220 */ /* 0x060fe20000410000 */
[----:B------:R-:W-:Y:S01]  /*07f0*/  FMUL.FTZ R120, R96, R95 ;  /* 0x0000005f60787220 */ /* 0x000fe20000410000 */
[-C--:B------:R-:W-:Y:S01]  /*0800*/  FMUL.FTZ R119, R52, R89.reuse ;  /* 0x0000005934777220 */ /* 0x080fe20000410000 */
[----:B------:R-:W-:Y:S01]  /*0810*/  FADD.FTZ R32, R32, R89 ;  /* 0x0000005920207221 */ /* 0x000fe20000010000 */
[----:B------:R-:W-:Y:S01]  /*0820*/  FFMA.FTZ R44, R121, R89, R44 ;  /* 0x00000059792c7223 */ /* 0x000fe2000001002c */
[----:B------:R-:W-:Y:S01]  /*0830*/  FMUL.FTZ R117, R96, R123 ;  /* 0x0000007b60757220 */ /* 0x000fe20000410000 */
[----:B------:R-:W-:Y:S01]  /*0840*/  FADD.FTZ R33, R33, R118 ;  /* 0x0000007621217221 */ /* 0x000fe20000010000 */
[-C--:B------:R-:W-:Y:S01]  /*0850*/  FFMA.FTZ R45, R120, R118.reuse, R45 ;  /* 0x00000076782d7223 */ /* 0x080fe2000001002d */
[----:B------:R-:W-:Y:S01]  /*0860*/  FMUL.FTZ R116, R96, R91 ;  /* 0x0000005b60747220 */ /* 0x000fe20000410000 */
        /* <DEDUP_REMOVED lines=17> */
.L_x_4152:
[----:B------:R-:W-:Y:S05]  /*0980*/  BSYNC B0 ;  /* 0x0000000000007941 */ /* 0x000fea0003800000 */
.L_x_4151:
        /* <DEDUP_REMOVED lines=17> */
[----:B--2---:R-:W-:Y:S01]  /*0aa0*/  FADD.FTZ R125, -R93, R89 ;  /* 0x000000595d7d7221 */ /* 0x004fe20000010100 */
[----:B---3--:R-:W-:Y:S02]  /*0ab0*/  MOV R105, R98 ;  /* 0x0000006200697202 */ /* 0x008fe40000000f00 */
[--C-:B------:R-:W-:Y:S02]  /*0ac0*/  SHF.R.U64 R122, R98, 0x10, R99.reuse ;  /* 0x00000010627a7819 */ /* 0x100fe40000001263 */
[----:B------:R-:W-:Y:S02]  /*0ad0*/  SHF.R.U32.HI R98, RZ, 0x10, R99 ;  /* 0x00000010ff627819 */ /* 0x000fe40000011663 */
[----:B------:R-:W-:Y:S01]  /*0ae0*/  SHF.L.U32 R105, R105, 0x10, RZ ;  /* 0x0000001069697819 */ /* 0x000fe200000006ff */
[C---:B------:R-:W-:Y:S01]  /*0af0*/  FADD.FTZ R89, -R93.reuse, R90 ;  /* 0x0000005a5d597221 */ /* 0x040fe20000010100 */
[----:B------:R-:W-:Y:S01]  /*0b00*/  MOV R104, R99 ;  /* 0x0000006300687202 */ /* 0x000fe20000000f00 */
[----:B------:R-:W-:Y:S01]  /*0b10*/  FADD.FTZ R99, -R93, R88 ;  /* 0x000000585d637221 */ /* 0x000fe20000010100 */
[----:B------:R-:W-:-:S02]  /*0b20*/  SHF.L.U32 R90, R122, 0x10, RZ ;  /* 0x000000107a5a7819 */ /* 0x000fc400000006ff */
[----:B------:R-:W-:Y:S01]  /*0b30*/  SHF.L.U32 R88, R98, 0x10, RZ ;  /* 0x0000001062587819 */ /* 0x000fe200000006ff */
[----:B-----5:R-:W-:Y:S01]  /*0b40*/  FMUL.FTZ R98, R96, R125 ;  /* 0x0000007d60627220 */ /* 0x020fe20000410000 */
[----:B0-----:R-:W-:Y:S01]  /*0b50*/  FMUL.FTZ R100, R68, R105 ;  /* 0x0000006944647220 */ /* 0x001fe20000410000 */
        /* <DEDUP_REMOVED lines=24> */
.L_x_4154:
[----:B------:R-:W-:Y:S05]  /*0ce0*/  BSYNC B0 ;  /* 0x0000000000007941 */ /* 0x000fea0003800000 */
.L_x_4153:
        /* <DEDUP_REMOVED lines=25> */
[----:B------:R-:W-:Y:S01]  /*0e80*/  SHF.L.U32 R90, R122, 0x10, RZ ;  /* 0x000000107a5a7819 */ /* 0x000fe200000006ff */
[----:B------:R-:W-:-:S02]  /*0e90*/  IMAD.U32 R88, R106, 0x10000, RZ ;  /* 0x000100006a587824 */ /* 0x000fc400078e00ff */
[----:B-----5:R-:W-:Y:S01]  /*0ea0*/  FMUL.FTZ R106, R96, R89 ;  /* 0x00000059606a7220 */ /* 0x020fe20000410000 */
[----:B0-----:R-:W-:Y:S01]  /*0eb0*/  FMUL.FTZ R108, R60, R95 ;  /* 0x0000005f3c6c7220 */ /* 0x001fe20000410000 */
[----:B------:R-:W-:Y:S01]  /*0ec0*/  FMUL.FTZ R107, R96, R107 ;  /* 0x0000006b606b7220 */ /* 0x000fe20000410000 */
[----:B------:R-:W-:Y:S01]  /*0ed0*/  FADD.FTZ R91, -R93, R91 ;  /* 0x0000005b5d5b7221 */ /* 0x000fe20000010100 */
[----:B------:R-:W-:Y:S01]  /*0ee0*/  FADD.FTZ R25, R25, R90 ;  /* 0x0000005a19197221 */ /* 0x000fe20000010000 */
[-C--:B------:R-:W-:Y:S01]  /*0ef0*/  FFMA.FTZ R37, R106, R90.reuse, R37 ;  /* 0x0000005a6a257223 */ /* 0x080fe20000010025 */
[----:B------:R-:W-:Y:S01]  /*0f00*/  FMUL.FTZ R111, R61, R90 ;  /* 0x0000005a3d6f7220 */ /* 0x000fe20000410000 */
[----:B------:R-:W-:Y:S01]  /*0f10*/  SHF.L.U32 R93, R112, 0x10, RZ ;  /* 0x00000010705d7819 */ /* 0x000fe200000006ff */
        /* <DEDUP_REMOVED lines=18> */
.L_x_4156:
[----:B------:R-:W-:Y:S05]  /*1040*/  BSYNC B0 ;  /* 0x0000000000007941 */ /* 0x000fea0003800000 */
.L_x_4155:
        /* <DEDUP_REMOVED lines=22> */
.L_x_4180:
        /* <DEDUP_REMOVED lines=13> */
.L_x_4158:
        /* <DEDUP_REMOVED lines=25> */
[----:B------:R-:W-:Y:S01]  /*1410*/  FFMA.FTZ R90, R121, R92, R93 ;  /* 0x0000005c795a7223 */ /* 0x000fe2000001005d */
[----:B------:R-:W-:Y:S02]  /*1420*/  LOP3.LUT P4, RZ, R5, 0xff, RZ, 0xc0, !PT ;  /* 0x000000ff05ff7812 */ /* 0x000fe4000788c0ff */
        /* <DEDUP_REMOVED lines=8> */
[----:B------:R-:W-:-:S05]  /*14b0*/  FMUL.FTZ R122, R48, R123 ;  /* 0x0000007b307a7220 */ /* 0x000fca0000410000 */
[----:B------:R-:W-:-:S04]  /*14c0*/  FSEL R122, R122, RZ, P4 ;  /* 0x000000ff7a7a7208 */ /* 0x000fc80002000000 */
[----:B------:R-:W-:Y:S01]  /*14d0*/  F2F.BF16.F32 R125, R122 ;  /* 0x0000007a007d7304 */ /* 0x000fe20000202000 */
[----:B--2---:R-:W-:-:S04]  /*14e0*/  @P4 MOV R91, R88 ;  /* 0x00000058005b4202 */ /* 0x004fc80000000f00 */
[----:B------:R-:W-:Y:S01]  /*14f0*/  @P4 SHF.L.U32 R94, R91, 0x10, RZ ;  /* 0x000000105b5e4819 */ /* 0x000fe200000006ff */
[----:B------:R-:W-:-:S06]  /*1500*/  HFMA2.MMA R91, -RZ, RZ, 0, 0 ;  /* 0x00000000ff5b7435 */ /* 0x000fcc00000001ff */
[----:B------:R-:W-:Y:S01]  /*1510*/  @P4 FMUL.FTZ R91, R123, R94 ;  /* 0x0000005e7b5b4220 */ /* 0x000fe20000410000 */
[----:B------:R-:W-:Y:S01]  /*1520*/  FFMA.FTZ R123, R120, R92, R93 ;  /* 0x0000005c787b7223 */ /* 0x000fe2000001005d */
[----:B------:R-:W-:Y:S02]  /*1530*/  ISETP.NE.U32.AND P4, PT, RZ, UR16, PT ;  /* 0x00000010ff007c0c */ /* 0x000fe4000bf85070 */
[----:B------:R-:W-:Y:S01]  /*1540*/  MOV R94, RZ ;  /* 0x000000ff005e7202 */ /* 0x000fe20000000f00 */
[----:B------:R-:W-:Y:S01]  /*1550*/  FADD.FTZ R123, R118, -R123 ;  /* 0x8000007b767b7221 */ /* 0x000fe20000010000 */
[----:B------:R-:W-:Y:S01]  /*1560*/  ISETP.NE.AND.EX P4, PT, RZ, UR17, PT, P4 ;  /* 0x00000011ff007c0c */ /* 0x000fe2000bf85340 */
[----:B------:R-:W-:Y:S02]  /*1570*/  FADD.FTZ R20, R20, R91 ;  /* 0x0000005b14147221 */ /* 0x000fe40000010000 */
[----:B------:R-:W-:Y:S01]  /*1580*/  FMUL.FTZ R90, R96, R123 ;  /* 0x0000007b605a7220 */ /* 0x000fe20000410000 */
[----:B------:R-:W-:-:S02]  /*1590*/  SEL R84, R95, R84, P4 ;  /* 0x000000545f547207 */ /* 0x000fc40002000000 */
[----:B------:R-:W-:Y:S01]  /*15a0*/  @P6 SHF.R.U64 R95, R88, 0x10, R89 ;  /* 0x00000010585f6819 */ /* 0x000fe20000001259 */
[----:B------:R-:W-:-:S03]  /*15b0*/  @P5 FADD.FTZ R90, R73, R90 ;  /* 0x0000005a495a5221 */ /* 0x000fc60000010000 */
[----:B------:R-:W-:Y:S01]  /*15c0*/  @P6 SHF.L.U32 R95, R95, 0x10, RZ ;  /* 0x000000105f5f6819 */ /* 0x000fe200000006ff */
[C---:B------:R-:W-:Y:S01]  /*15d0*/  FMUL.FTZ R88, R90.reuse, R11 ;  /* 0x0000000b5a587220 */ /* 0x040fe20000410000 */
[----:B------:R-:W-:Y:S01]  /*15e0*/  SEL R85, R90, R85, P4 ;  /* 0x000000555a557207 */ /* 0x000fe20002000000 */
[----:B------:R-:W-:Y:S02]  /*15f0*/  FFMA.FTZ R90, R117, R92, R93 ;  /* 0x0000005c755a7223 */ /* 0x000fe4000001005d */
[----:B------:R-:W-:-:S04]  /*1600*/  FMUL.FTZ R88, R88, UR18 ;  /* 0x0000001258587c20 */ /* 0x000fc80008410000 */
[----:B------:R-:W-:Y:S01]  /*1610*/  @P6 FMUL.FTZ R94, R88, R95 ;  /* 0x0000005f585e6220 */ /* 0x000fe20000410000 */
[----:B------:R-:W-:Y:S01]  /*1620*/  FADD.FTZ R95, R115, -R90 ;  /* 0x8000005a735f7221 */ /* 0x000fe20000010000 */
[----:B------:R-:W-:Y:S02]  /*1630*/  FMUL.FTZ R88, R49, R88 ;  /* 0x0000005831587220 */ /* 0x000fe40000410000 */
[----:B------:R-:W-:Y:S01]  /*1640*/  FADD.FTZ R21, R21, R94 ;  /* 0x0000005e15157221 */ /* 0x000fe20000010000 */
[----:B------:R-:W-:Y:S01]  /*1650*/  FMUL.FTZ R91, R96, R95 ;  /* 0x0000005f605b7220 */ /* 0x000fe20000410000 */
[----:B------:R-:W-:Y:S01]  /*1660*/  HFMA2.MMA R95, -RZ, RZ, 0, 0 ;  /* 0x00000000ff5f7435 */ /* 0x000fe200000001ff */
[----:B------:R-:W-:Y:S02]  /*1670*/  FSEL R88, R88, RZ, P6 ;  /* 0x000000ff58587208 */ /* 0x000fe40003000000 */
[----:B------:R-:W-:Y:S01]  /*1680*/  @P5 FADD.FTZ R91, R74, R91 ;  /* 0x0000005b4a5b5221 */ /* 0x000fe20000010000 */
[----:B------:R-:W-:-:S03]  /*1690*/  LOP3.LUT P6, RZ, R5, 0xff0000, RZ, 0xc0, !PT ;  /* 0x00ff000005ff7812 */ /* 0x000fc600078cc0ff */
[C---:B------:R-:W-:Y:S01]  /*16a0*/  FMUL.FTZ R90, R91.reuse, R11 ;  /* 0x0000000b5b5a7220 */ /* 0x040fe20000410000 */
[----:B------:R-:W-:Y:S01]  /*16b0*/  SEL R86, R91, R86, P4 ;  /* 0x000000565b567207 */ /* 0x000fe20002000000 */
[----:B------:R-:W-:Y:S01]  /*16c0*/  FFMA.FTZ R91, R116, R92, R93 ;  /* 0x0000005c745b7223 */ /* 0x000fe2000001005d */
[----:B------:R-:W-:Y:S01]  /*16d0*/  F2F.BF16.F32 R88, R88 ;  /* 0x0000005800587304 */ /* 0x000fe20000202000 */
[----:B------:R-:W-:Y:S02]  /*16e0*/  FMUL.FTZ R123, R90, UR18 ;  /* 0x000000125a7b7c20 */ /* 0x000fe40008410000 */
[----:B------:R-:W-:-:S04]  /*16f0*/  FADD.FTZ R91, R114, -R91 ;  /* 0x8000005b725b7221 */ /* 0x000fc80000010000 */
[----:B------:R-:W-:Y:S01]  /*1700*/  FMUL.FTZ R90, R96, R91 ;  /* 0x0000005b605a7220 */ /* 0x000fe20000410000 */
[----:B------:R-:W-:-:S03]  /*1710*/  @P6 MOV R94, R89 ;  /* 0x00000059005e6202 */ /* 0x000fc60000000f00 */
[----:B------:R-:W-:Y:S01]  /*1720*/  @P5 FADD.FTZ R90, R75, R90 ;  /* 0x0000005a4b5a5221 */ /* 0x000fe20000010000 */
[----:B------:R-:W-:Y:S02]  /*1730*/  LOP3.LUT P5, RZ, R5, 0xff000000, RZ, 0xc0, !PT ;  /* 0xff00000005ff7812 */ /* 0x000fe400078ac0ff */
[----:B------:R-:W-:Y:S02]  /*1740*/  @P6 SHF.L.U32 R94, R94, 0x10, RZ ;  /* 0x000000105e5e6819 */ /* 0x000fe400000006ff */
[C---:B------:R-:W-:Y:S01]  /*1750*/  SEL R87, R90.reuse, R87, P4 ;  /* 0x000000575a577207 */ /* 0x040fe20002000000 */
[----:B------:R-:W-:Y:S01]  /*1760*/  FMUL.FTZ R90, R90, R11 ;  /* 0x0000000b5a5a7220 */ /* 0x000fe20000410000 */
[----:B------:R-:W-:Y:S01]  /*1770*/  ISETP.NE.U32.AND P4, PT, RZ, UR16, PT ;  /* 0x00000010ff007c0c */ /* 0x000fe2000bf85070 */
[----:B------:R-:W-:Y:S01]  /*1780*/  @P6 FMUL.FTZ R95, R123, R94 ;  /* 0x0000005e7b5f6220 */ /* 0x000fe20000410000 */
[----:B------:R-:W-:Y:S01]  /*1790*/  FMUL.FTZ R123, R50, R123 ;  /* 0x0000007b327b7220 */ /* 0x000fe20000410000 */
[----:B------:R-:W-:Y:S01]  /*17a0*/  FMUL.FTZ R90, R90, UR18 ;  /* 0x000000125a5a7c20 */ /* 0x000fe20008410000 */
[----:B------:R-:W-:Y:S01]  /*17b0*/  ISETP.NE.AND.EX P4, PT, RZ, UR17, PT, P4 ;  /* 0x00000011ff007c0c */ /* 0x000fe2000bf85340 */
[----:B------:R-:W-:-:S02]  /*17c0*/  FADD.FTZ R22, R22, R95 ;  /* 0x0000005f16167221 */ /* 0x000fc40000010000 */
[----:B------:R-:W-:Y:S02]  /*17d0*/  @P5 SHF.R.U32.HI R89, RZ, 0x10, R89 ;  /* 0x00000010ff595819 */ /* 0x000fe40000011659 */
[----:B------:R-:W-:Y:S02]  /*17e0*/  FSEL R123, R123, RZ, P6 ;  /* 0x000000ff7b7b7208 */ /* 0x000fe40003000000 */
[----:B------:R-:W-:-:S04]  /*17f0*/  @P5 SHF.L.U32 R89, R89, 0x10, RZ ;  /* 0x0000001059595819 */ /* 0x000fc800000006ff */
[----:B------:R-:W-:Y:S01]  /*1800*/  F2F.BF16.F32 R123, R123 ;  /* 0x0000007b007b7304 */ /* 0x000fe20000202000 */
[----:B------:R-:W-:Y:S01]  /*1810*/  @P5 FMUL.FTZ R124, R90, R89 ;  /* 0x000000595a7c5220 */ /* 0x000fe20000410000 */
[----:B------:R-:W-:-:S03]  /*1820*/  FMUL.FTZ R89, R51, R90 ;  /* 0x0000005a33597220 */ /* 0x000fc60000410000 */
[----:B------:R-:W-:Y:S02]  /*1830*/  FADD.FTZ R23, R23, R124 ;  /* 0x0000007c17177221 */ /* 0x000fe40000010000 */
[----:B------:R-:W-:Y:S02]  /*1840*/  FSEL R89, R89, RZ, P5 ;  /* 0x000000ff59597208 */ /* 0x000fe40002800000 */
[----:B------:R-:W-:-:S04]  /*1850*/  @P4 LEA R94, P5, R10, UR16, 0x4 ;  /* 0x000000100a5e4c11 */ /* 0x000fc8000f8a20ff */
[----:B------:R-:W0:Y:S01]  /*1860*/  F2F.BF16.F32 R89, R89 ;  /* 0x0000005900597304 */ /* 0x000e220000202000 */
[----:B------:R-:W-:-:S05]  /*1870*/  @P4 LEA.HI.X R95, R10, UR17, RZ, 0x4, P5 ;  /* 0x000000110a5f4c11 */ /* 0x000fca000a8f24ff */
[----:B------:R1:W-:Y:S01]  /*1880*/  @P4 STG.E.128 desc[UR6][R94.64], R84 ;  /* 0x000000545e004986 */ /* 0x0003e2000c101d06 */
[----:B0-----:R-:W-:Y:S01]  /*1890*/  SHF.L.U32 R90, R89, 0x10, RZ ;  /* 0x00000010595a7819 */ /* 0x001fe200000006ff */
[----:B------:R-:W-:-:S05]  /*18a0*/  IMAD.WIDE.U32 R88, R88, 0x10000, RZ ;  /* 0x0001000058587825 */ /* 0x000fca00078e00ff */
[----:B------:R-:W-:Y:S02]  /*18b0*/  LOP3.LUT R91, R89, R90, R123, 0xfe, !PT ;  /* 0x0000005a595b7212 */ /* 0x000fe400078efe7b */
[----:B------:R-:W-:Y:S02]  /*18c0*/  LOP3.LUT R90, R88, R125, RZ, 0xfc, !PT ;  /* 0x0000007d585a7212 */ /* 0x000fe400078efcff */
[----:B------:R-:W-:-:S04]  /*18d0*/  LEA R88, P4, R10, UR20, 0x3 ;  /* 0x000000140a587c11 */ /* 0x000fc8000f8818ff */
[C---:B------:R-:W-:Y:S02]  /*18e0*/  LEA.HI.X R89, R10.reuse, UR21, RZ, 0x3, P4 ;  /* 0x000000150a597c11 */ /* 0x040fe4000a0f1cff */
[----:B------:R-:W-:-:S03]  /*18f0*/  IADD3 R10, R10, 0x80, RZ ;  /* 0x000000800a0a7810 */ /* 0x000fc60007ffe0ff */
[----:B------:R1:W-:Y:S04]  /*1900*/  STG.E.64 desc[UR6][R88.64], R90 ;  /* 0x0000005a58007986 */ /* 0x0003e8000c101b06 */
.L_x_4160:
[----:B------:R-:W-:Y:S05]  /*1910*/  BSYNC B0 ;  /* 0x0000000000007941 */ /* 0x000fea0003800000 */
.L_x_4159:
[----:B------:R-:W-:Y:S04]  /*1920*/  BSSY B0, `(.L_x_4161) ;  /* 0x0000056000007945 */ /* 0x000fe80003800000 */
[----:B------:R-:W-:Y:S05]  /*1930*/  @!P0 BRA `(.L_x_4162) ;  /* 0x0000000400508947 */ /* 0x000fea0003800000 */
[----:B-1----:R-:W0:Y:S02]  /*1940*/  LDC.64 R88, c[0x0][0x220] ;  /* 0x00008800ff587b82 */ /* 0x002e240000000a00 */
[----:B0-----:R-:W-:-:S06]  /*1950*/  IMAD.WIDE.U32 R88, R10, 0x8, R88 ;  /* 0x000000080a587825 */ /* 0x001fcc00078e0058 */
[----:B------:R-:W2:Y:S01]  /*1960*/  LDG.E.64 R88, desc[UR6][R88.64] ;  /* 0x0000000658587981 */ /* 0x000ea2000c1e1b00 */
[----:B------:R-:W-:Y:S01]  /*1970*/  ISETP.NE.U32.AND P5, PT, RZ, UR10, PT ;  /* 0x0000000aff007c0c */ /* 0x000fe2000bfa5070 */
[----:B------:R-:W-:Y:S01]  /*1980*/  FFMA.FTZ R91, R99, R92, R93 ;  /* 0x0000005c635b7223 */ /* 0x000fe2000001005d */
[C---:B------:R-:W-:Y:S02]  /*1990*/  LOP3.LUT P4, RZ, R7.reuse, 0xff, RZ, 0xc0, !PT ;  /* 0x000000ff07ff7812 */ /* 0x040fe4000788c0ff */
[----:B------:R-:W-:Y:S01]  /*19a0*/  ISETP.NE.AND.EX P5, PT, RZ, UR11, PT, P5 ;  /* 0x0000000bff007c0c */ /* 0x000fe2000bfa5350 */
[----:B------:R-:W-:Y:S01]  /*19b0*/  FADD.FTZ R91, R100, -R91 ;  /* 0x8000005b645b7221 */ /* 0x000fe20000010000 */
[----:B------:R-:W-:Y:S02]  /*19c0*/  LOP3.LUT P6, RZ, R7, 0xff00, RZ, 0xc0, !PT ;  /* 0x0000ff0007ff7812 */ /* 0x000fe400078cc0ff */
[----:B------:R-:W-:Y:S01]  /*19d0*/  MOV R124, RZ ;  /* 0x000000ff007c7202 */ /* 0x000fe20000000f00 */
[----:B-----5:R-:W-:-:S08]  /*19e0*/  FMUL.FTZ R95, R96, R91 ;  /* 0x0000005b605f7220 */ /* 0x020fd00000410000 */
[----:B------:R-:W-:-:S04]  /*19f0*/  @P5 FADD.FTZ R95, R76, R95 ;  /* 0x0000005f4c5f5221 */ /* 0x000fc80000010000 */
[----:B------:R-:W-:-:S04]  /*1a00*/  FMUL.FTZ R90, R95, R11 ;  /* 0x0000000b5f5a7220 */ /* 0x000fc80000410000 */
[----:B------:R-:W-:Y:S01]  /*1a10*/  FMUL.FTZ R123, R90, UR18 ;  /* 0x000000125a7b7c20 */ /* 0x000fe20008410000 */
[----:B------:R-:W-:-:S03]  /*1a20*/  FFMA.FTZ R90, R98, R92, R93 ;  /* 0x0000005c625a7223 */ /* 0x000fc6000001005d */
[----:B------:R-:W-:-:S05]  /*1a30*/  FMUL.FTZ R122, R64, R123 ;  /* 0x0000007b407a7220 */ /* 0x000fca0000410000 */
[----:B------:R-:W-:-:S04]  /*1a40*/  FSEL R122, R122, RZ, P4 ;  /* 0x000000ff7a7a7208 */ /* 0x000fc80002000000 */
[----:B------:R-:W-:Y:S01]  /*1a50*/  F2F.BF16.F32 R125, R122 ;  /* 0x0000007a007d7304 */ /* 0x000fe20000202000 */
[----:B--2---:R-:W-:-:S05]  /*1a60*/  @P4 MOV R91, R88 ;  /* 0x00000058005b4202 */ /* 0x004fca0000000f00 */
[----:B------:R-:W-:Y:S01]  /*1a70*/  @P4 IMAD.U32 R94, R91, 0x10000, RZ ;  /* 0x000100005b5e4824 */ /* 0x000fe200078e00ff */
[----:B------:R-:W-:-:S06]  /*1a80*/  HFMA2.MMA R91, -RZ, RZ, 0, 0 ;  /* 0x00000000ff5b7435 */ /* 0x000fcc00000001ff */
[----:B------:R-:W-:Y:S01]  /*1a90*/  @P4 FMUL.FTZ R91, R123, R94 ;  /* 0x0000005e7b5b4220 */ /* 0x000fe20000410000 */
[----:B------:R-:W-:Y:S01]  /*1aa0*/  FADD.FTZ R123, R103, -R90 ;  /* 0x8000005a677b7221 */ /* 0x000fe20000010000 */
[----:B------:R-:W-:Y:S02]  /*1ab0*/  ISETP.NE.U32.AND P4, PT, RZ, UR16, PT ;  /* 0x00000010ff007c0c */ /* 0x000fe4000bf85070 */
[----:B------:R-:W-:Y:S01]  /*1ac0*/  MOV R94, RZ ;  /* 0x000000ff005e7202 */ /* 0x000fe20000000f00 */
[----:B------:R-:W-:Y:S01]  /*1ad0*/  FMUL.FTZ R90, R96, R123 ;  /* 0x0000007b605a7220 */ /* 0x000fe20000410000 */
[----:B------:R-:W-:Y:S01]  /*1ae0*/  ISETP.NE.AND.EX P4, PT, RZ, UR17, PT, P4 ;  /* 0x00000011ff007c0c */ /* 0x000fe2000bf85340 */
[----:B------:R-:W-:Y:S02]  /*1af0*/  FADD.FTZ R16, R16, R91 ;  /* 0x0000005b10107221 */ /* 0x000fe40000010000 */
[----:B------:R-:W-:Y:S01]  /*1b00*/  @P5 FADD.FTZ R90, R77, R90 ;  /* 0x0000005a4d5a5221 */ /* 0x000fe20000010000 */
[----:B------:R-:W-:-:S02]  /*1b10*/  SEL R84, R95, R84, P4 ;  /* 0x000000545f547207 */ /* 0x000fc40002000000 */
[----:B------:R-:W-:Y:S01]  /*1b20*/  @P6 SHF.R.U64 R95, R88, 0x10, R89 ;  /* 0x00000010585f6819 */ /* 0x000fe20000001259 */
[C---:B------:R-:W-:Y:S01]  /*1b30*/  FMUL.FTZ R88, R90.reuse, R11 ;  /* 0x0000000b5a587220 */ /* 0x040fe20000410000 */
[----:B------:R-:W-:Y:S02]  /*1b40*/  SEL R85, R90, R85, P4 ;  /* 0x000000555a557207 */ /* 0x000fe40002000000 */
[----:B------:R-:W-:Y:S01]  /*1b50*/  @P6 SHF.L.U32 R95, R95, 0x10, RZ ;  /* 0x000000105f5f6819 */ /* 0x000fe200000006ff */
[----:B------:R-:W-:-:S04]  /*1b60*/  FMUL.FTZ R88, R88, UR18 ;  /* 0x0000001258587c20 */ /* 0x000fc80008410000 */
[----:B------:R-:W-:Y:S01]  /*1b70*/  @P6 FMUL.FTZ R94, R88, R95 ;  /* 0x0000005f585e6220 */ /* 0x000fe20000410000 */
[----:B------:R-:W-:Y:S01]  /*1b80*/  FFMA.FTZ R95, R101, R92, R93 ;  /* 0x0000005c655f7223 */ /* 0x000fe2000001005d */
[----:B------:R-:W-:Y:S02]  /*1b90*/  FMUL.FTZ R88, R65, R88 ;  /* 0x0000005841587220 */ /* 0x000fe40000410000 */
[----:B------:R-:W-:Y:S01]  /*1ba0*/  FADD.FTZ R17, R17, R94 ;  /* 0x0000005e11117221 */ /* 0x000fe20000010000 */
[----:B------:R-:W-:Y:S02]  /*1bb0*/  FADD.FTZ R95, R102, -R95 ;  /* 0x8000005f665f7221 */ /* 0x000fe40000010000 */
[----:B------:R-:W-:Y:S02]  /*1bc0*/  FSEL R88, R88, RZ, P6 ;  /* 0x000000ff58587208 */ /* 0x000fe40003000000 */
[----:B------:R-:W-:Y:S01]  /*1bd0*/  FMUL.FTZ R91, R96, R95 ;  /* 0x0000005f605b7220 */ /* 0x000fe20000410000 */
[----:B------:R-:W-:Y:S01]  /*1be0*/  LOP3.LUT P6, RZ, R7, 0xff0000, RZ, 0xc0, !PT ;  /* 0x00ff000007ff7812 */ /* 0x000fe200078cc0ff */
[----:B------:R-:W-:-:S02]  /*1bf0*/  HFMA2.MMA R95, -RZ, RZ, 0, 0 ;  /* 0x00000000ff5f7435 */ /* 0x000fc400000001ff */
[----:B------:R-:W-:Y:S01]  /*1c00*/  @P5 FADD.FTZ R91, R78, R91 ;  /* 0x0000005b4e5b5221 */ /* 0x000fe20000010000 */
[----:B------:R-:W-:Y:S03]  /*1c10*/  F2F.BF16.F32 R88, R88 ;  /* 0x0000005800587304 */ /* 0x000fe60000202000 */
[C---:B------:R-:W-:Y:S01]  /*1c20*/  FMUL.FTZ R90, R91.reuse, R11 ;  /* 0x0000000b5b5a7220 */ /* 0x040fe20000410000 */
[----:B------:R-:W-:-:S03]  /*1c30*/  SEL R86, R91, R86, P4 ;  /* 0x000000565b567207 */ /* 0x000fc60002000000 */
[----:B------:R-:W-:Y:S01]  /*1c40*/  FMUL.FTZ R123, R90, UR18 ;  /* 0x000000125a7b7c20 */ /* 0x000fe20008410000 */
[----:B------:R-:W-:Y:S01]  /*1c50*/  FFMA.FTZ R90, R104, R92, R93 ;  /* 0x0000005c685a7223 */ /* 0x000fe2000001005d */
[----:B------:R-:W-:-:S03]  /*1c60*/  @P6 MOV R94, R89 ;  /* 0x00000059005e6202 */ /* 0x000fc60000000f00 */
[----:B------:R-:W-:Y:S01]  /*1c70*/  FADD.FTZ R91, R105, -R90 ;  /* 0x8000005a695b7221 */ /* 0x000fe20000010000 */
[----:B------:R-:W-:-:S03]  /*1c80*/  @P6 SHF.L.U32 R94, R94, 0x10, RZ ;  /* 0x000000105e5e6819 */ /* 0x000fc600000006ff */
[----:B------:R-:W-:Y:S02]  /*1c90*/  FMUL.FTZ R90, R96, R91 ;  /* 0x0000005b605a7220 */ /* 0x000fe40000410000 */
[----:B------:R-:W-:Y:S01]  /*1ca0*/  @P6 FMUL.FTZ R95, R123, R94 ;  /* 0x0000005e7b5f6220 */ /* 0x000fe20000410000 */
[----:B------:R-:W-:Y:S01]  /*1cb0*/  FMUL.FTZ R123, R66, R123 ;  /* 0x0000007b427b7220 */ /* 0x000fe20000410000 */
[----:B------:R-:W-:Y:S01]  /*1cc0*/  @P5 FADD.FTZ R90, R79, R90 ;  /* 0x0000005a4f5a5221 */ /* 0x000fe20000010000 */
[----:B------:R-:W-:Y:S01]  /*1cd0*/  LOP3.LUT P5, RZ, R7, 0xff000000, RZ, 0xc0, !PT ;  /* 0xff00000007ff7812 */ /* 0x000fe200078ac0ff */
[----:B------:R-:W-:Y:S02]  /*1ce0*/  FADD.FTZ R18, R18, R95 ;  /* 0x0000005f12127221 */ /* 0x000fe40000010000 */
[----:B------:R-:W-:Y:S02]  /*1cf0*/  FSEL R123, R123, RZ, P6 ;  /* 0x000000ff7b7b7208 */ /* 0x000fe40003000000 */
[C---:B------:R-:W-:Y:S01]  /*1d00*/  SEL R87, R90.reuse, R87, P4 ;  /* 0x000000575a577207 */ /* 0x040fe20002000000 */
[----:B------:R-:W-:Y:S01]  /*1d10*/  FMUL.FTZ R90, R90, R11 ;  /* 0x0000000b5a5a7220 */ /* 0x000fe20000410000 */
[----:B------:R-:W-:-:S02]  /*1d20*/  ISETP.NE.U32.AND P4, PT, RZ, UR16, PT ;  /* 0x00000010ff007c0c */ /* 0x000fc4000bf85070 */
[----:B------:R-:W-:Y:S01]  /*1d30*/  F2F.BF16.F32 R123, R123 ;  /* 0x0000007b007b7304 */ /* 0x000fe20000202000 */
[----:B------:R-:W-:Y:S01]  /*1d40*/  FMUL.FTZ R90, R90, UR18 ;  /* 0x000000125a5a7c20 */ /* 0x000fe20008410000 */
[----:B------:R-:W-:Y:S02]  /*1d50*/  ISETP.NE.AND.EX P4, PT, RZ, UR17, PT, P4 ;  /* 0x00000011ff007c0c */ /* 0x000fe4000bf85340 */
[----:B------:R-:W-:-:S04]  /*1d60*/  @P5 SHF.R.U32.HI R89, RZ, 0x10, R89 ;  /* 0x00000010ff595819 */ /* 0x000fc80000011659 */
[----:B------:R-:W-:-:S05]  /*1d70*/  @P5 SHF.L.U32 R89, R89, 0x10, RZ ;  /* 0x0000001059595819 */ /* 0x000fca00000006ff */
        /* <DEDUP_REMOVED lines=16> */
.L_x_4162:
[----:B------:R-:W-:Y:S05]  /*1e80*/  BSYNC B0 ;  /* 0x0000000000007941 */ /* 0x000fea0003800000 */
.L_x_4161:
[----:B------:R-:W-:Y:S01]  /*1e90*/  ISETP.NE.AND P4, PT, R8, RZ, PT ;  /* 0x000000ff0800720c */ /* 0x000fe20003f85270 */
[----:B------:R-:W-:-:S12]  /*1ea0*/  BSSY B0, `(.L_x_4163) ;  /* 0x0000055000007945 */ /* 0x000fd80003800000 */
[----:B------:R-:W-:Y:S05]  /*1eb0*/  @!P4 BRA `(.L_x_4164) ;  /* 0x00000004004cc947 */ /* 0x000fea0003800000 */
[----:B-12---:R-:W0:Y:S02]  /*1ec0*/  LDC.64 R88, c[0x0][0x220] ;  /* 0x00008800ff587b82 */ /* 0x006e240000000a00 */
[----:B0-----:R-:W-:-:S06]  /*1ed0*/  IMAD.WIDE.U32 R88, R10, 0x8, R88 ;  /* 0x000000080a587825 */ /* 0x001fcc00078e0058 */
[----:B------:R-:W2:Y:S01]  /*1ee0*/  LDG.E.64 R88, desc[UR6][R88.64] ;  /* 0x0000000658587981 */ /* 0x000ea2000c1e1b00 */
[----:B------:R-:W-:Y:S01]  /*1ef0*/  ISETP.NE.U32.AND P5, PT, RZ, UR10, PT ;  /* 0x0000000aff007c0c */ /* 0x000fe2000bfa5070 */
[----:B------:R-:W-:Y:S01]  /*1f00*/  FFMA.FTZ R91, R107, R92, R93 ;  /* 0x0000005c6b5b7223 */ /* 0x000fe2000001005d */
[C---:B------:R-:W-:Y:S02]  /*1f10*/  LOP3.LUT P4, RZ, R9.reuse, 0xff, RZ, 0xc0, !PT ;  /* 0x000000ff09ff7812 */ /* 0x040fe4000788c0ff */
[----:B------:R-:W-:Y:S01]  /*1f20*/  ISETP.NE.AND.EX P5, PT, RZ, UR11, PT, P5 ;  /* 0x0000000bff007c0c */ /* 0x000fe2000bfa5350 */
[----:B------:R-:W-:Y:S01]  /*1f30*/  FADD.FTZ R91, R108, -R91 ;  /* 0x8000005b6c5b7221 */ /* 0x000fe20000010000 */
[----:B------:R-:W-:-:S03]  /*1f40*/  LOP3.LUT P6, RZ, R9, 0xff00, RZ, 0xc0, !PT ;  /* 0x0000ff0009ff7812 */ /* 0x000fc600078cc0ff */
[----:B-----5:R-:W-:-:S08]  /*1f50*/  FMUL.FTZ R95, R96, R91 ;  /* 0x0000005b605f7220 */ /* 0x020fd00000410000 */
[----:B------:R-:W-:-:S04]  /*1f60*/  @P5 FADD.FTZ R95, R80, R95 ;  /* 0x0000005f505f5221 */ /* 0x000fc80000010000 */
[----:B------:R-:W-:-:S04]  /*1f70*/  FMUL.FTZ R90, R95, R11 ;  /* 0x0000000b5f5a7220 */ /* 0x000fc80000410000 */
[----:B------:R-:W-:Y:S01]  /*1f80*/  FMUL.FTZ R123, R90, UR18 ;  /* 0x000000125a7b7c20 */ /* 0x000fe20008410000 */
[----:B------:R-:W-:-:S03]  /*1f90*/  FFMA.FTZ R90, R106, R92, R93 ;  /* 0x0000005c6a5a7223 */ /* 0x000fc6000001005d */
[----:B------:R-:W-:-:S05]  /*1fa0*/  FMUL.FTZ R122, R56, R123 ;  /* 0x0000007b387a7220 */ /* 0x000fca0000410000 */
[----:B------:R-:W-:Y:S02]  /*1fb0*/  FSEL R122, R122, RZ, P4 ;  /* 0x000000ff7a7a7208 */ /* 0x000fe40002000000 */
[----:B--2---:R-:W-:-:S04]  /*1fc0*/  @P4 MOV R91, R88 ;  /* 0x00000058005b4202 */ /* 0x004fc80000000f00 */
[----:B------:R-:W-:Y:S01]  /*1fd0*/  @P4 SHF.L.U32 R94, R91, 0x10, RZ ;  /* 0x000000105b5e4819 */ /* 0x000fe200000006ff */
[----:B------:R-:W-:-:S06]  /*1fe0*/  HFMA2.MMA R91, -RZ, RZ, 0, 0 ;  /* 0x00000000ff5b7435 */ /* 0x000fcc00000001ff */
[----:B------:R-:W-:Y:S01]  /*1ff0*/  @P4 FMUL.FTZ R91, R123, R94 ;  /* 0x0000005e7b5b4220 */ /* 0x000fe20000410000 */
[----:B------:R-:W-:Y:S01]  /*2000*/  ISETP.NE.U32.AND P4, PT, RZ, UR16, PT ;  /* 0x00000010ff007c0c */ /* 0x000fe2000bf85070 */
[----:B------:R-:W-:Y:S01]  /*2010*/  FADD.FTZ R123, R111, -R90 ;  /* 0x8000005a6f7b7221 */ /* 0x000fe20000010000 */
[----:B------:R-:W-:Y:S01]  /*2020*/  @P6 SHF.R.U64 R94, R88, 0x10, R89 ;  /* 0x00000010585e6819 */ /* 0x000fe20000001259 */
[----:B------:R-:W-:Y:S01]  /*2030*/  FADD.FTZ R12, R12, R91 ;  /* 0x0000005b0c0c7221 */ /* 0x000fe20000010000 */
[----:B------:R-:W-:Y:S01]  /*2040*/  ISETP.NE.AND.EX P4, PT, RZ, UR17, PT, P4 ;  /* 0x00000011ff007c0c */ /* 0x000fe2000bf85340 */
[----:B------:R-:W-:Y:S01]  /*2050*/  FMUL.FTZ R90, R96, R123 ;  /* 0x0000007b605a7220 */ /* 0x000fe20000410000 */
[----:B------:R-:W-:Y:S01]  /*2060*/  @P6 SHF.L.U32 R94, R94, 0x10, RZ ;  /* 0x000000105e5e6819 */ /* 0x000fe200000006ff */
[----:B------:R-:W-:Y:S01]  /*2070*/  HFMA2.MMA R123, -RZ, RZ, 0, 0 ;  /* 0x00000000ff7b7435 */ /* 0x000fe200000001ff */
[----:B------:R-:W-:Y:S01]  /*2080*/  SEL R84, R95, R84, P4 ;  /* 0x000000545f547207 */ /* 0x000fe20002000000 */
[----:B------:R-:W-:Y:S01]  /*2090*/  @P5 FADD.FTZ R90, R81, R90 ;  /* 0x0000005a515a5221 */ /* 0x000fe20000010000 */
[-CC-:B------:R-:W-:Y:S01]  /*20a0*/  FFMA.FTZ R95, R109, R92.reuse, R93.reuse ;  /* 0x0000005c6d5f7223 */ /* 0x180fe2000001005d */
[----:B------:R-:W-:-:S02]  /*20b0*/  FFMA.FTZ R92, R112, R92, R93 ;  /* 0x0000005c705c7223 */ /* 0x000fc4000001005d */
[----:B------:R-:W-:Y:S01]  /*20c0*/  FMUL.FTZ R88, R90, R11 ;  /* 0x0000000b5a587220 */ /* 0x000fe20000410000 */
[----:B------:R-:W-:Y:S01]  /*20d0*/  FADD.FTZ R95, R110, -R95 ;  /* 0x8000005f6e5f7221 */ /* 0x000fe20000010000 */
[----:B------:R-:W-:Y:S02]  /*20e0*/  SEL R85, R90, R85, P4 ;  /* 0x000000555a557207 */ /* 0x000fe40002000000 */
[----:B------:R-:W-:Y:S01]  /*20f0*/  FMUL.FTZ R125, R88, UR18 ;  /* 0x00000012587d7c20 */ /* 0x000fe20008410000 */
[----:B------:R-:W-:Y:S01]  /*2100*/  FMUL.FTZ R91, R96, R95 ;  /* 0x0000005f605b7220 */ /* 0x000fe20000410000 */
[----:B------:R-:W-:Y:S02]  /*2110*/  IMAD.MOV.U32 R88, RZ, RZ, RZ ;  /* 0x000000ffff587224 */ /* 0x000fe400078e00ff */
[----:B------:R-:W-:Y:S01]  /*2120*/  @P6 FMUL.FTZ R88, R125, R94 ;  /* 0x0000005e7d586220 */ /* 0x000fe20000410000 */
[----:B------:R-:W-:Y:S01]  /*2130*/  @P5 FADD.FTZ R91, R82, R91 ;  /* 0x0000005b525b5221 */ /* 0x000fe20000010000 */
[----:B------:R-:W-:-:S02]  /*2140*/  FMUL.FTZ R125, R57, R125 ;  /* 0x0000007d397d7220 */ /* 0x000fc40000410000 */
[----:B------:R-:W-:Y:S01]  /*2150*/  FADD.FTZ R13, R13, R88 ;  /* 0x000000580d0d7221 */ /* 0x000fe20000010000 */
[C---:B------:R-:W-:Y:S01]  /*2160*/  FMUL.FTZ R88, R91.reuse, R11 ;  /* 0x0000000b5b587220 */ /* 0x040fe20000410000 */
[----:B------:R-:W-:Y:S01]  /*2170*/  SEL R86, R91, R86, P4 ;  /* 0x000000565b567207 */ /* 0x000fe20002000000 */
[----:B------:R-:W-:Y:S01]  /*2180*/  FADD.FTZ R91, R113, -R92 ;  /* 0x8000005c715b7221 */ /* 0x000fe20000010000 */
[----:B------:R-:W-:Y:S01]  /*2190*/  FSEL R125, R125, RZ, P6 ;  /* 0x000000ff7d7d7208 */ /* 0x000fe20003000000 */
[----:B------:R-:W-:Y:S01]  /*21a0*/  FMUL.FTZ R95, R88, UR18 ;  /* 0x00000012585f7c20 */ /* 0x000fe20008410000 */
[----:B------:R-:W-:Y:S01]  /*21b0*/  LOP3.LUT P6, RZ, R9, 0xff0000, RZ, 0xc0, !PT ;  /* 0x00ff000009ff7812 */ /* 0x000fe200078cc0ff */
[----:B------:R-:W-:Y:S02]  /*21c0*/  FMUL.FTZ R96, R96, R91 ;  /* 0x0000005b60607220 */ /* 0x000fe40000410000 */
[----:B------:R-:W-:Y:S02]  /*21d0*/  FMUL.FTZ R124, R58, R95 ;  /* 0x0000005f3a7c7220 */ /* 0x000fe40000410000 */
[----:B------:R-:W-:Y:S01]  /*21e0*/  @P5 FADD.FTZ R96, R83, R96 ;  /* 0x0000006053605221 */ /* 0x000fe20000010000 */
[----:B------:R-:W-:-:S02]  /*21f0*/  ISETP.NE.U32.AND P5, PT, RZ, UR16, PT ;  /* 0x00000010ff007c0c */ /* 0x000fc4000bfa5070 */
[----:B------:R-:W-:Y:S01]  /*2200*/  FSEL R124, R124, RZ, P6 ;  /* 0x000000ff7c7c7208 */ /* 0x000fe20003000000 */
[C---:B------:R-:W-:Y:S01]  /*2210*/  FMUL.FTZ R88, R96.reuse, R11 ;  /* 0x0000000b60587220 */ /* 0x040fe20000410000 */
[----:B------:R-:W-:Y:S02]  /*2220*/  ISETP.NE.AND.EX P5, PT, RZ, UR17, PT, P5 ;  /* 0x00000011ff007c0c */ /* 0x000fe4000bfa5350 */
[----:B------:R-:W-:Y:S01]  /*2230*/  SEL R87, R96, R87, P4 ;  /* 0x0000005760577207 */ /* 0x000fe20002000000 */
[----:B------:R-:W-:Y:S01]  /*2240*/  FMUL.FTZ R88, R88, UR18 ;  /* 0x0000001258587c20 */ /* 0x000fe20008410000 */
[----:B------:R-:W-:Y:S01]  /*2250*/  @P6 MOV R90, R89 ;  /* 0x00000059005a6202 */ /* 0x000fe20000000f00 */
[----:B------:R-:W-:Y:S02]  /*2260*/  F2F.BF16.F32 R93, R124 ;  /* 0x0000007c005d7304 */ /* 0x000fe40000202000 */
[----:B------:R-:W-:Y:S01]  /*2270*/  FMUL.FTZ R11, R59, R88 ;  /* 0x000000583b0b7220 */ /* 0x000fe20000410000 */
[----:B------:R-:W-:-:S05]  /*2280*/  @P6 SHF.L.U32 R90, R90, 0x10, RZ ;  /* 0x000000105a5a6819 */ /* 0x000fca00000006ff */
[C---:B------:R-:W-:Y:S01]  /*2290*/  @P5 LEA R94, P4, R10.reuse, UR16, 0x4 ;  /* 0x000000100a5e5c11 */ /* 0x040fe2000f8820ff */
[----:B------:R-:W-:Y:S02]  /*22a0*/  @P6 FMUL.FTZ R123, R95, R90 ;  /* 0x0000005a5f7b6220 */ /* 0x000fe40000410000 */
[----:B------:R-:W0:Y:S01]  /*22b0*/  F2F.BF16.F32 R90, R125 ;  /* 0x0000007d005a7304 */ /* 0x000e220000202000 */
[----:B------:R-:W-:Y:S01]  /*22c0*/  @P5 LEA.HI.X R95, R10, UR17, RZ, 0x4, P4 ;  /* 0x000000110a5f5c11 */ /* 0x000fe2000a0f24ff */
[----:B------:R-:W-:Y:S01]  /*22d0*/  FADD.FTZ R14, R14, R123 ;  /* 0x0000007b0e0e7221 */ /* 0x000fe20000010000 */
[----:B------:R-:W-:-:S03]  /*22e0*/  LOP3.LUT P4, RZ, R9, 0xff000000, RZ, 0xc0, !PT ;  /* 0xff00000009ff7812 */ /* 0x000fc6000788c0ff */
[----:B------:R3:W-:Y:S01]  /*22f0*/  @P5 STG.E.128 desc[UR6][R94.64], R84 ;  /* 0x000000545e005986 */ /* 0x0007e2000c101d06 */
[----:B------:R-:W-:Y:S02]  /*2300*/  FSEL R96, R11, RZ, P4 ;  /* 0x000000ff0b607208 */ /* 0x000fe40002000000 */
[----:B------:R-:W-:Y:S01]  /*2310*/  F2F.BF16.F32 R11, R122 ;  /* 0x0000007a000b7304 */ /* 0x000fe20000202000 */
[----:B0-----:R-:W-:-:S07]  /*2320*/  IMAD.WIDE.U32 R90, R90, 0x10000, RZ ;  /* 0x000100005a5a7825 */ /* 0x001fce00078e00ff */
[----:B------:R-:W0:Y:S02]  /*2330*/  F2F.BF16.F32 R92, R96 ;  /* 0x00000060005c7304 */ /* 0x000e240000202000 */
[----:B0-----:R-:W-:-:S04]  /*2340*/  SHF.L.U32 R92, R92, 0x10, RZ ;  /* 0x000000105c5c7819 */ /* 0x001fc800000006ff */
[----:B------:R-:W-:Y:S02]  /*2350*/  LOP3.LUT R93, R91, R92, R93, 0xfe, !PT ;  /* 0x0000005c5b5d7212 */ /* 0x000fe400078efe5d */
[----:B------:R-:W-:Y:S02]  /*2360*/  LOP3.LUT R92, R90, R11, RZ, 0xfc, !PT ;  /* 0x0000000b5a5c7212 */ /* 0x000fe400078efcff */
[C---:B------:R-:W-:Y:S02]  /*2370*/  LEA R90, P5, R10.reuse, UR20, 0x3 ;  /* 0x000000140a5a7c11 */ /* 0x040fe4000f8a18ff */
[----:B------:R-:W-:Y:S02]  /*2380*/  @P4 SHF.R.U32.HI R11, RZ, 0x10, R89 ;  /* 0x00000010ff0b4819 */ /* 0x000fe40000011659 */
[----:B------:R-:W-:Y:S02]  /*2390*/  LEA.HI.X R91, R10, UR21, RZ, 0x3, P5 ;  /* 0x000000150a5b7c11 */ /* 0x000fe4000a8f1cff */
[----:B------:R-:W-:-:S02]  /*23a0*/  @P4 SHF.L.U32 R11, R11, 0x10, RZ ;  /* 0x000000100b0b4819 */ /* 0x000fc400000006ff */
[----:B------:R-:W-:Y:S01]  /*23b0*/  MOV R10, RZ ;  /* 0x000000ff000a7202 */ /* 0x000fe20000000f00 */
[----:B------:R3:W-:Y:S02]  /*23c0*/  STG.E.64 desc[UR6][R90.64], R92 ;  /* 0x0000005c5a007986 */ /* 0x0007e4000c101b06 */
[----:B------:R-:W-:-:S04]  /*23d0*/  @P4 FMUL.FTZ R10, R88, R11 ;  /* 0x0000000b580a4220 */ /* 0x000fc80000410000 */
[----:B------:R-:W-:-:S07]  /*23e0*/  FADD.FTZ R15, R15, R10 ;  /* 0x0000000a0f0f7221 */ /* 0x000fce0000010000 */
.L_x_4164:
[----:B------:R-:W-:Y:S05]  /*23f0*/  BSYNC B0 ;  /* 0x0000000000007941 */ /* 0x000fea0003800000 */
.L_x_4163:
[----:B------:R-:W-:Y:S02]  /*2400*/  IADD3 R4, R4, UR22, RZ ;  /* 0x0000001604047c10 */ /* 0x000fe4000fffe0ff */
[----:B---3--:R-:W-:Y:S02]  /*2410*/  SEL R92, RZ, 0x1, P3 ;  /* 0x00000001ff5c7807 */ /* 0x008fe40001800000 */
[----:B------:R-:W-:-:S13]  /*2420*/  ISETP.GE.AND P4, PT, R4, UR23, PT ;  /* 0x0000001704007c0c */ /* 0x000fda000bf86270 */
[----:B------:R-:W-:Y:S05]  /*2430*/  @!P4 BRA `(.L_x_4165) ;  /* 0xffffffe00020c947 */ /* 0x000fea000383ffff */
.L_x_4150:
        /* <DEDUP_REMOVED lines=8> */
[----:B------:R-:W3:Y:S08]  /*24c0*/  LDC.64 R4, c[0x0][0x2d8] ;  /* 0x0000b600ff047b82 */ /* 0x000ef00000000a00 */
[----:B------:R-:W4:Y:S01]  /*24d0*/  LDC.64 R6, c[0x0][0x2f0] ;  /* 0x0000bc00ff067b82 */ /* 0x000f220000000a00 */
[----:B0-----:R-:W-:-:S05]  /*24e0*/  IMAD.WIDE.U32 R2, R97, 0x10, R2 ;  /* 0x0000001061027825 */ /* 0x001fca00078e0002 */
[----:B------:R0:W-:Y:S01]  /*24f0*/  STG.E.128 desc[UR6][R2.64], R32 ;  /* 0x0000002002007986 */ /* 0x0001e2000c101d06 */
[----:B---3--:R-:W-:-:S05]  /*2500*/  IMAD.WIDE.U32 R4, R97, 0x10, R4 ;  /* 0x0000001061047825 */ /* 0x008fca00078e0004 */
[----:B------:R0:W-:Y:S01]  /*2510*/  STG.E.128 desc[UR6][R4.64], R44 ;  /* 0x0000002c04007986 */ /* 0x0001e2000c101d06 */
[C---:B----4-:R-:W-:Y:S01]  /*2520*/  IMAD.WIDE.U32 R6, R97.reuse, 0x10, R6 ;  /* 0x0000001061067825 */ /* 0x050fe200078e0006 */
[----:B------:R-:W-:-:S04]  /*2530*/  IADD3 R97, R97, 0x80, RZ ;  /* 0x0000008061617810 */ /* 0x000fc80007ffe0ff */
[----:B------:R0:W-:Y:S03]  /*2540*/  STG.E.128 desc[UR6][R6.64], R20 ;  /* 0x0000001406007986 */ /* 0x0001e6000c101d06 */
.L_x_4167:
[----:B------:R-:W-:Y:S05]  /*2550*/  BSYNC B0 ;  /* 0x0000000000007941 */ /* 0x000fea0003800000 */
.L_x_4166:
[----:B------:R-:W-:Y:S04]  /*2560*/  BSSY B0, `(.L_x_4168) ;  /* 0x000000c000007945 */ /* 0x000fe80003800000 */
[----:B------:R-:W-:Y:S05]  /*2570*/  @!P0 BRA `(.L_x_4169) ;  /* 0x0000000000288947 */ /* 0x000fea0003800000 */
[----:B0-----:R-:W0:Y:S08]  /*2580*/  LDC.64 R2, c[0x0][0x2d0] ;  /* 0x0000b400ff027b82 */ /* 0x001e300000000a00 */
        /* <DEDUP_REMOVED lines=9> */
.L_x_4169:
[----:B------:R-:W-:Y:S05]  /*2620*/  BSYNC B0 ;  /* 0x0000000000007941 */ /* 0x000fea0003800000 */
.L_x_4168:
[----:B------:R-:W-:-:S13]  /*2630*/  ISETP.NE.AND P0, PT, R8, RZ, PT ;  /* 0x000000ff0800720c */ /* 0x000fda0003f05270 */
[----:B------:R-:W-:Y:S05]  /*2640*/  @!P0 EXIT ;  /* 0x000000000000894d */ /* 0x000fea0003800000 */
[----:B0-----:R-:W0:Y:S08]  /*2650*/  LDC.64 R2, c[0x0][0x2d0] ;  /* 0x0000b400ff027b82 */ /* 0x001e300000000a00 */
[----:B------:R-:W3:Y:S08]  /*2660*/  LDC.64 R4, c[0x0][0x2d8] ;  /* 0x0000b600ff047b82 */ /* 0x000ef00000000a00 */
[----:B------:R-:W4:Y:S01]  /*2670*/  LDC.64 R6, c[0x0][0x2f0] ;  /* 0x0000bc00ff067b82 */ /* 0x000f220000000a00 */
[----:B0-----:R-:W-:-:S05]  /*2680*/  IMAD.WIDE.U32 R2, R97, 0x10, R2 ;  /* 0x0000001061027825 */ /* 0x001fca00078e0002 */
[----:B------:R-:W-:Y:S01]  /*2690*/  STG.E.128 desc[UR6][R2.64], R24 ;  /* 0x0000001802007986 */ /* 0x000fe2000c101d06 */
[----:B---3--:R-:W-:-:S05]  /*26a0*/  IMAD.WIDE.U32 R4, R97, 0x10, R4 ;  /* 0x0000001061047825 */ /* 0x008fca00078e0004 */
[----:B------:R-:W-:Y:S01]  /*26b0*/  STG.E.128 desc[UR6][R4.64], R36 ;  /* 0x0000002404007986 */ /* 0x000fe2000c101d06 */
[----:B----4-:R-:W-:-:S05]  /*26c0*/  IMAD.WIDE.U32 R6, R97, 0x10, R6 ;  /* 0x0000001061067825 */ /* 0x010fca00078e0006 */
[----:B------:R-:W-:Y:S01]  /*26d0*/  STG.E.128 desc[UR6][R6.64], R12 ;  /* 0x0000000c06007986 */ /* 0x000fe2000c101d06 */
[----:B------:R-:W-:Y:S05]  /*26e0*/  EXIT ;  /* 0x000000000000794d */ /* 0x000fea0003800000 */
.L_x_4157:
[----:B------:R-:W-:Y:S01]  /*26f0*/  HFMA2.MMA R88, -RZ, RZ, 0, 9.5367431640625e-07 ;  /* 0x00000010ff587435 */ /* 0x000fe200000001ff */
[----:B------:R-:W-:Y:S02]  /*2700*/  MOV R92, R123 ;  /* 0x0000007b005c7202 */ /* 0x000fe40000000f00 */
[----:B------:R-:W-:Y:S02]  /*2710*/  MOV R89, 0x1f ;  /* 0x0000001f00597802 */ /* 0x000fe40000000f00 */
[----:B------:R-:W-:-:S07]  /*2720*/  MOV R91, 0xffffffff ;  /* 0xffffffff005b7802 */ /* 0x000fce0000000f00 */
[----:B-----5:R-:W-:Y:S05]  /*2730*/  WARPSYNC.COLLECTIVE R91, `(.L_x_4170) ;  /* 0x000000005b087348 */ /* 0x020fea0003c00000 */
[----:B------:R0:W1:Y:S02]  /*2740*/  SHFL.DOWN P5, R93, R92, R88, R89 ;  /* 0x080000585c5d7389 */ /* 0x00006400000a0059 */
[----:B01---5:R-:W-:Y:S01]  /*2750*/  ENDCOLLECTIVE ;  /* 0x000000000000791b */ /* 0x023fe20003800000 */
.L_x_4170:
[----:B------:R-:W-:Y:S01]  /*2760*/  MOV R92, R94 ;  /* 0x0000005e005c7202 */ /* 0x000fe20000000f00 */
[----:B------:R-:W-:-:S07]  /*2770*/  FADD.FTZ R122, R93, R123 ;  /* 0x0000007b5d7a7221 */ /* 0x000fce0000010000 */
[----:B------:R-:W-:Y:S05]  /*2780*/  WARPSYNC.COLLECTIVE R91, `(.L_x_4171) ;  /* 0x000000005b087348 */ /* 0x000fea0003c00000 */
[----:B------:R0:W1:Y:S02]  /*2790*/  SHFL.DOWN P5, R93, R92, R88, R89 ;  /* 0x080000585c5d7389 */ /* 0x00006400000a0059 */
[----:B01----:R-:W-:Y:S01]  /*27a0*/  ENDCOLLECTIVE ;  /* 0x000000000000791b */ /* 0x003fe20003800000 */
.L_x_4171:
[----:B------:R-:W-:Y:S01]  /*27b0*/  HFMA2.MMA R88, -RZ, RZ, 0, 4.76837158203125e-07 ;  /* 0x00000008ff587435 */ /* 0x000fe200000001ff */
[----:B------:R-:W-:Y:S01]  /*27c0*/  IMAD.MOV.U32 R92, RZ, RZ, R122 ;  /* 0x000000ffff5c7224 */ /* 0x000fe200078e007a */
[----:B------:R-:W-:-:S09]  /*27d0*/  MOV R95, R93 ;  /* 0x0000005d005f7202 */ /* 0x000fd20000000f00 */
[----:B------:R-:W-:Y:S05]  /*27e0*/  WARPSYNC.COLLECTIVE R91, `(.L_x_4172) ;  /* 0x000000005b087348 */ /* 0x000fea0003c00000 */
[----:B------:R0:W1:Y:S02]  /*27f0*/  SHFL.DOWN P5, R93, R92, R88, R89 ;  /* 0x080000585c5d7389 */ /* 0x00006400000a0059 */
[----:B01----:R-:W-:Y:S01]  /*2800*/  ENDCOLLECTIVE ;  /* 0x000000000000791b */ /* 0x003fe20003800000 */
.L_x_4172:
[----:B------:R-:W-:-:S05]  /*2810*/  FADD.FTZ R95, R95, R94 ;  /* 0x0000005e5f5f7221 */ /* 0x000fca0000010000 */
[----:B------:R-:W-:Y:S01]  /*2820*/  MOV R92, R95 ;  /* 0x0000005f005c7202 */ /* 0x000fe20000000f00 */
[----:B------:R-:W-:-:S07]  /*2830*/  FADD.FTZ R125, R122, R93 ;  /* 0x0000005d7a7d7221 */ /* 0x000fce0000010000 */
[----:B------:R-:W-:Y:S05]  /*2840*/  WARPSYNC.COLLECTIVE R91, `(.L_x_4173) ;  /* 0x000000005b087348 */ /* 0x000fea0003c00000 */
[----:B------:R0:W1:Y:S02]  /*2850*/  SHFL.DOWN P5, R93, R92, R88, R89 ;  /* 0x080000585c5d7389 */ /* 0x00006400000a0059 */
[----:B01----:R-:W-:Y:S01]  /*2860*/  ENDCOLLECTIVE ;  /* 0x000000000000791b */ /* 0x003fe20003800000 */
.L_x_4173:
[----:B------:R-:W-:Y:S01]  /*2870*/  HFMA2.MMA R88, -RZ, RZ, 0, 2.384185791015625e-07 ;  /* 0x00000004ff587435 */ /* 0x000fe200000001ff */
[----:B------:R-:W-:Y:S02]  /*2880*/  MOV R92, R125 ;  /* 0x0000007d005c7202 */ /* 0x000fe40000000f00 */
[----:B------:R-:W-:-:S08]  /*2890*/  MOV R124, R93 ;  /* 0x0000005d007c7202 */ /* 0x000fd00000000f00 */
[----:B------:R-:W-:Y:S05]  /*28a0*/  WARPSYNC.COLLECTIVE R91, `(.L_x_4174) ;  /* 0x000000005b087348 */ /* 0x000fea0003c00000 */
[----:B------:R0:W1:Y:S02]  /*28b0*/  SHFL.DOWN P5, R93, R92, R88, R89 ;  /* 0x080000585c5d7389 */ /* 0x00006400000a0059 */
[----:B01----:R-:W-:Y:S01]  /*28c0*/  ENDCOLLECTIVE ;  /* 0x000000000000791b */ /* 0x003fe20003800000 */
.L_x_4174:
[----:B------:R-:W-:-:S05]  /*28d0*/  FADD.FTZ R124, R95, R124 ;  /* 0x0000007c5f7c7221 */ /* 0x000fca0000010000 */
[----:B------:R-:W-:Y:S01]  /*28e0*/  MOV R92, R124 ;  /* 0x0000007c005c7202 */ /* 0x000fe20000000f00 */
[----:B------:R-:W-:-:S07]  /*28f0*/  FADD.FTZ R125, R125, R93 ;  /* 0x0000005d7d7d7221 */ /* 0x000fce0000010000 */
[----:B------:R-:W-:Y:S05]  /*2900*/  WARPSYNC.COLLECTIVE R91, `(.L_x_4175) ;  /* 0x000000005b087348 */ /* 0x000fea0003c00000 */
[----:B------:R0:W1:Y:S02]  /*2910*/  SHFL.DOWN P5, R93, R92, R88, R89 ;  /* 0x080000585c5d7389 */ /* 0x00006400000a0059 */
[----:B01----:R-:W-:Y:S01]  /*2920*/  ENDCOLLECTIVE ;  /* 0x000000000000791b */ /* 0x003fe20003800000 */
.L_x_4175:
[----:B------:R-:W-:Y:S01]  /*2930*/  HFMA2.MMA R88, -RZ, RZ, 0, 1.1920928955078125e-07 ;  /* 0x00000002ff587435 */ /* 0x000fe200000001ff */
[----:B------:R-:W-:Y:S02]  /*2940*/  MOV R92, R125 ;  /* 0x0000007d005c7202 */ /* 0x000fe40000000f00 */
[----:B------:R-:W-:-:S08]  /*2950*/  MOV R95, R93 ;  /* 0x0000005d005f7202 */ /* 0x000fd00000000f00 */
[----:B------:R-:W-:Y:S05]  /*2960*/  WARPSYNC.COLLECTIVE R91, `(.L_x_4176) ;  /* 0x000000005b087348 */ /* 0x000fea0003c00000 */
[----:B------:R0:W1:Y:S02]  /*2970*/  SHFL.DOWN P5, R93, R92, R88, R89 ;  /* 0x080000585c5d7389 */ /* 0x00006400000a0059 */
[----:B01----:R-:W-:Y:S01]  /*2980*/  ENDCOLLECTIVE ;  /* 0x000000000000791b */ /* 0x003fe20003800000 */
.L_x_4176:
[----:B------:R-:W-:-:S05]  /*2990*/  FADD.FTZ R123, R124, R95 ;  /* 0x0000005f7c7b7221 */ /* 0x000fca0000010000 */
[----:B------:R-:W-:Y:S01]  /*29a0*/  MOV R92, R123 ;  /* 0x0000007b005c7202 */ /* 0x000fe20000000f00 */
[----:B------:R-:W-:-:S07]  /*29b0*/  FADD.FTZ R95, R125, R93 ;  /* 0x0000005d7d5f7221 */ /* 0x000fce0000010000 */
[----:B------:R-:W-:Y:S05]  /*29c0*/  WARPSYNC.COLLECTIVE R91, `(.L_x_4177) ;  /* 0x000000005b087348 */ /* 0x000fea0003c00000 */
[----:B------:R0:W1:Y:S02]  /*29d0*/  SHFL.DOWN P5, R93, R92, R88, R89 ;  /* 0x080000585c5d7389 */ /* 0x00006400000a0059 */
[----:B01----:R-:W-:Y:S01]  /*29e0*/  ENDCOLLECTIVE ;  /* 0x000000000000791b */ /* 0x003fe20003800000 */
.L_x_4177:
[----:B------:R-:W-:Y:S01]  /*29f0*/  HFMA2.MMA R88, -RZ, RZ, 0, 5.9604644775390625e-08 ;  /* 0x00000001ff587435 */ /* 0x000fe200000001ff */
[----:B------:R-:W-:Y:S02]  /*2a00*/  MOV R92, R95 ;  /* 0x0000005f005c7202 */ /* 0x000fe40000000f00 */
[----:B------:R-:W-:-:S08]  /*2a10*/  MOV R94, R93 ;  /* 0x0000005d005e7202 */ /* 0x000fd00000000f00 */
[----:B------:R-:W-:Y:S05]  /*2a20*/  WARPSYNC.COLLECTIVE R91, `(.L_x_4178) ;  /* 0x000000005b087348 */ /* 0x000fea0003c00000 */
[----:B------:R0:W1:Y:S02]  /*2a30*/  SHFL.DOWN P5, R93, R92, R88, R89 ;  /* 0x080000585c5d7389 */ /* 0x00006400000a0059 */
[----:B01----:R-:W-:Y:S01]  /*2a40*/  ENDCOLLECTIVE ;  /* 0x000000000000791b */ /* 0x003fe20003800000 */
.L_x_4178:
[----:B------:R-:W-:-:S05]  /*2a50*/  FADD.FTZ R94, R123, R94 ;  /* 0x0000005e7b5e7221 */ /* 0x000fca0000010000 */
[----:B------:R-:W-:Y:S02]  /*2a60*/  MOV R92, R94 ;  /* 0x0000005e005c7202 */ /* 0x000fe40000000f00 */
[----:B------:R-:W-:-:S07]  /*2a70*/  MOV R122, R93 ;  /* 0x0000005d007a7202 */ /* 0x000fce0000000f00 */
[----:B------:R-:W-:Y:S05]  /*2a80*/  WARPSYNC.COLLECTIVE R91, `(.L_x_4179) ;  /* 0x000000005b087348 */ /* 0x000fea0003c00000 */
[----:B------:R0:W1:Y:S02]  /*2a90*/  SHFL.DOWN P5, R93, R92, R88, R89 ;  /* 0x080000585c5d7389 */ /* 0x00006400000a0059 */
[----:B01----:R-:W-:Y:S01]  /*2aa0*/  ENDCOLLECTIVE ;  /* 0x000000000000791b */ /* 0x003fe20003800000 */
.L_x_4179:
[----:B------:R-:W-:Y:S05]  /*2ab0*/  BRA `(.L_x_4180) ;  /* 0xffffffe400bc7947 */ /* 0x000fea000383ffff */
.L_x_4181:
        /* <DEDUP_REMOVED lines=12> */
.L_x_8588:


//--------------------- .text._ZN10layer_norm13ln_bwd_kernelINS_13Kernel_traitsIf13__nv_bfloat16fS2_fjLj1536ELj1ELj1ELj4ELj8ENS_18Kernel_traits_baseILj1536EfS2_fS2_fjLj128EEEEELb1ELb1ELb0ELb1EEEvNS_9BwdParamsE --------------------------
	.section	.text._ZN10layer_norm13ln_bwd_kernelINS_13Kernel_traitsIf13__nv_bfloat16fS2_fjLj1536ELj1ELj1ELj4ELj8ENS_18Kernel_traits_baseILj1536EfS2_fS2_fjLj128EEEEELb1ELb1ELb0ELb1EEEvNS_9BwdParamsE,"ax",@progbits
	.align	128
        .global         _ZN10layer_norm13ln_bwd_kernelINS_13Kernel_traitsIf13__nv_bfloat16fS2_fjLj1536ELj1ELj1ELj4ELj8ENS_18Kernel_traits_baseILj1536EfS2_fS2_fjLj128EEEEELb1ELb1ELb0ELb1EEEvNS_9BwdParamsE
        .type           _ZN10layer_norm13ln_bwd_kernelINS_13Kernel_traitsIf13__nv_bfloat16fS2_fjLj1536ELj1ELj1ELj4ELj8ENS_18Kernel_traits_baseILj1536EfS2_fS2_fjLj128EEEEELb1ELb1ELb0ELb1EEEvNS_9BwdParamsE,@function
        .size           _ZN10layer_norm13ln_bwd_kernelINS_13Kernel_traitsIf13__nv_bfloat16fS2_fjLj1536ELj1ELj1ELj4ELj8ENS_18Kernel_traits_baseILj1536EfS2_fS2_fjLj128EEEEELb1ELb1ELb0ELb1EEEvNS_9BwdParamsE,(.L_x_8589 - _ZN10layer_norm13ln_bwd_kernelINS_13Kernel_traitsIf13__nv_bfloat16fS2_fjLj1536ELj1ELj1ELj4ELj8ENS_18Kernel_traits_baseILj1536EfS2_fS2_fjLj128EEEEELb1ELb1ELb0ELb1EEEvNS_9BwdParamsE)
        .other          _ZN10layer_norm13ln_bwd_kernelINS_13Kernel_traitsIf13__nv_bfloat16fS2_fjLj1536ELj1ELj1ELj4ELj8ENS_18Kernel_traits_baseILj1536EfS2_fS2_fjLj128EEEEELb1ELb1ELb0ELb1EEEvNS_9BwdParamsE,@"STO_CUDA_ENTRY STV_DEFAULT"
_ZN10layer_norm13ln_bwd_kernelINS_13Kernel_traitsIf13__nv_bfloat16fS2_fjLj1536ELj1ELj1ELj4ELj8ENS_18Kernel_traits_baseILj1536EfS2_fS2_fjLj128EEEEELb1ELb1ELb0ELb1EEEvNS_9BwdParamsE:
.text._ZN10layer_norm13ln_bwd_kernelINS_13Kernel_traitsIf13__nv_bfloat16fS2_fjLj1536ELj1ELj1ELj4ELj8ENS_18Kernel_traits_baseILj1536EfS2_fS2_fjLj128EEEEELb1ELb1ELb0ELb1EEEvNS_9BwdParamsE:
        /* <DEDUP_REMOVED lines=37> */
.L_x_4182:
        /* <DEDUP_REMOVED lines=26> */
[----:B------:R-:W-:Y:S01]  /*03f0*/  MOV R75, RZ ;  /* 0x000000ff004b7202 */ /* 0x000fe20000000f00 */
[----:B------:R-:W5:Y:S01]  /*0400*/  LDG.E.128 R48, desc[UR4][R4.64+0x800] ;  /* 0x0008000404307981 */ /* 0x000f62000c1e1d00 */
[----:B------:R-:W-:Y:S02]  /*0410*/  CS2R R80, SRZ ;  /* 0x0000000000507805 */ /* 0x000fe4000001ff00 */
[----:B------:R-:W-:-:S02]  /*0420*/  CS2R R78, SRZ ;  /* 0x00000000004e7805 */ /* 0x000fc4000001ff00 */
[----:B------:R-:W-:Y:S01]  /*0430*/  CS2R R86, SRZ ;  /* 0x0000000000567805 */ /* 0x000fe2000001ff00 */
[----:B------:R1:W5:Y:S01]  /*0440*/  LDG.E.128 R52, desc[UR4][R4.64+0x1000] ;  /* 0x0010000404347981 */ /* 0x000362000c1e1d00 */
[----:B------:R-:W-:Y:S02]  /*0450*/  CS2R R82, SRZ ;  /* 0x0000000000527805 */ /* 0x000fe4000001ff00 */
[----:B------:R-:W-:Y:S02]  /*0460*/  CS2R R90, SRZ ;  /* 0x00000000005a7805 */ /* 0x000fe4000001ff00 */
[----:B------:R-:W-:Y:S02]  /*0470*/  CS2R R88, SRZ ;  /* 0x0000000000587805 */ /* 0x000fe4000001ff00 */
[----:B0-----:R-:W-:Y:S02]  /*0480*/  CS2R R2, SRZ ;  /* 0x0000000000027805 */ /* 0x001fe4000001ff00 */
[----:B-1----:R-:W-:-:S07]  /*0490*/  CS2R R4, SRZ ;  /* 0x0000000000047805 */ /* 0x002fce000001ff00 */
.L_x_4185:
        /* <DEDUP_REMOVED lines=10> */
[----:B0-----:R-:W-:-:S07]  /*0540*/  @P0 LEA R62, P1, R98, R60, 0x1 ;  /* 0x0000003c623e0211 */ /* 0x001fce00078208ff */
[----:B------:R-:W0:Y:S01]  /*0550*/  LDC.64 R84, c[0x0][0x258] ;  /* 0x00009600ff547b82 */ /* 0x000e220000000a00 */
[C---:B-1----:R-:W-:Y:S01]  /*0560*/  IMAD.WIDE.U32 R106, R101.reuse, 0x8, R102 ;  /* 0x00000008656a7825 */ /* 0x042fe200078e0066 */
[C---:B------:R-:W-:Y:S02]  /*0570*/  IADD3 R96, R101.reuse, 0x100, RZ ;  /* 0x0000010065607810 */ /* 0x040fe40007ffe0ff */
[C---:B------:R-:W-:Y:S02]  /*0580*/  @P0 LEA.HI.X R63, R98.reuse, R61, R66, 0x1, P1 ;  /* 0x0000003d623f0211 */ /* 0x040fe400008f0c42 */
[----:B------:R-:W-:Y:S01]  /*0590*/  IADD3 R97, R101, 0x80, RZ ;  /* 0x0000008065617810 */ /* 0x000fe20007ffe0ff */
[----:B------:R-:W4:Y:S01]  /*05a0*/  LDG.E.64 R106, desc[UR4][R106.64] ;  /* 0x000000046a6a7981 */ /* 0x000f22000c1e1b00 */
[----:B--2---:R-:W-:Y:S01]  /*05b0*/  IMAD.WIDE R108, R98, 0x4, R108 ;  /* 0x00000004626c7825 */ /* 0x004fe200078e026c */
[C---:B------:R-:W-:Y:S01]  /*05c0*/  LEA R68, P1, R96.reuse, UR12, 0x4 ;  /* 0x0000000c60447c11 */ /* 0x040fe2000f8220ff */
[----:B------:R-:W1:Y:S01]  /*05d0*/  LDC.64 R112, c[0x0][0x240] ;  /* 0x00009000ff707b82 */ /* 0x000e620000000a00 */
[----:B------:R-:W2:Y:S02]  /*05e0*/  @P0 LDG.E.U16 R119, desc[UR4][R62.64] ;  /* 0x000000043e770981 */ /* 0x000ea4000c1e1500 */
[----:B------:R-:W-:-:S02]  /*05f0*/  LEA.HI.X R69, R96, UR13, RZ, 0x4, P1 ;  /* 0x0000000d60457c11 */ /* 0x000fc400088f24ff */
[----:B------:R1:W2:Y:S01]  /*0600*/  LDG.E R0, desc[UR4][R108.64] ;  /* 0x000000046c007981 */ /* 0x0002a2000c1e1900 */
[----:B---3--:R-:W-:-:S03]  /*0610*/  IMAD.WIDE.U32 R60, R101, 0x10, R64 ;  /* 0x00000010653c7825 */ /* 0x008fc600078e0040 */
[----:B------:R-:W3:Y:S01]  /*0620*/  LDG.E.128 R68, desc[UR4][R68.64] ;  /* 0x0000000444447981 */ /* 0x000ee2000c1e1d00 */
[----:B------:R-:W-:-:S03]  /*0630*/  IMAD.WIDE.U32 R64, R97, 0x10, R64 ;  /* 0x0000001061407825 */ /* 0x000fc600078e0040 */
[----:B------:R-:W3:Y:S01]  /*0640*/  LDG.E.128 R60, desc[UR4][R60.64] ;  /* 0x000000043c3c7981 */ /* 0x000ee2000c1e1d00 */
[----:B0-----:R-:W-:Y:S02]  /*0650*/  IMAD.WIDE R92, R98, 0x4, R84 ;  /* 0x00000004625c7825 */ /* 0x001fe400078e0254 */
[----:B------:R-:W0:Y:S01]  /*0660*/  LDC.64 R84, c[0x0][0x2c8] ;  /* 0x0000b200ff547b82 */ /* 0x000e220000000a00 */
[----:B------:R-:W3:Y:S01]  /*0670*/  LDG.E.128 R64, desc[UR4][R64.64] ;  /* 0x0000000440407981 */ /* 0x000ee2000c1e1d00 */
[----:B------:R-:W-:-:S03]  /*0680*/  IMAD.WIDE.U32 R104, R97, 0x8, R102 ;  /* 0x0000000861687825 */ /* 0x000fc600078e0066 */
[----:B------:R1:W3:Y:S01]  /*0690*/  LDG.E R95, desc[UR4][R92.64] ;  /* 0x000000045c5f7981 */ /* 0x0002e2000c1e1900 */
[----:B------:R-:W-:-:S03]  /*06a0*/  IMAD.WIDE.U32 R102, R96, 0x8, R102 ;  /* 0x0000000860667825 */ /* 0x000fc600078e0066 */
[----:B------:R-:W3:Y:S04]  /*06b0*/  LDG.E.64 R104, desc[UR4][R104.64] ;  /* 0x0000000468687981 */ /* 0x000ee8000c1e1b00 */
[----:B------:R-:W3:Y:S01]  /*06c0*/  LDG.E.64 R102, desc[UR4][R102.64] ;  /* 0x0000000466667981 */ /* 0x000ee2000c1e1b00 */
[----:B0-----:R-:W-:-:S04]  /*06d0*/  ISETP.NE.U32.AND P1, PT, R84, RZ, PT ;  /* 0x000000ff5400720c */ /* 0x001fc80003f25070 */
[----:B------:R-:W-:-:S13]  /*06e0*/  ISETP.NE.AND.EX P1, PT, R85, RZ, PT, P1 ;  /* 0x000000ff5500720c */ /* 0x000fda0003f25310 */
[----:B------:R-:W0:Y:S08]  /*06f0*/  @P1 LDC.64 R110, c[0x0][0x2c8] ;  /* 0x0000b200ff6e1b82 */ /* 0x000e300000000a00 */
[----:B-1----:R-:W1:Y:S01]  /*0700*/  @P1 LDC.64 R108, c[0x0][0x2c8] ;  /* 0x0000b200ff6c1b82 */ /* 0x002e620000000a00 */
[----:B------:R-:W-:-:S04]  /*0710*/  LEA R116, P3, R96, UR14, 0x2 ;  /* 0x0000000e60747c11 */ /* 0x000fc8000f8610ff */
[C---:B------:R-:W-:Y:S02]  /*0720*/  LEA.HI.X R117, R96.reuse, UR15, RZ, 0x2, P3 ;  /* 0x0000000f60757c11 */ /* 0x040fe400098f14ff */
[----:B------:R-:W-:Y:S01]  /*0730*/  ISETP.NE.AND P3, PT, RZ, UR10, PT ;  /* 0x0000000aff007c0c */ /* 0x000fe2000bf65270 */
[--C-:B------:R-:W-:Y:S01]  /*0740*/  IMAD.WIDE.U32 R114, R101, 0x4, R112.reuse ;  /* 0x0000000465727825 */ /* 0x100fe200078e0070 */
[----:B------:R-:W-:Y:S01]  /*0750*/  @P1 LEA R120, P2, R96, R84, 0x4 ;  /* 0x0000005460781211 */ /* 0x000fe200078420ff */
[----:B-----5:R4:W5:Y:S01]  /*0760*/  LDG.E R94, desc[UR4][R116.64] ;  /* 0x00000004745e7981 */ /* 0x020962000c1e1900 */
[----:B------:R-:W-:Y:S01]  /*0770*/  LOP3.LUT P4, RZ, R118, 0xff, RZ, 0xc0, !PT ;  /* 0x000000ff76ff7812 */ /* 0x000fe2000788c0ff */
[----:B------:R-:W-:Y:S01]  /*0780*/  IMAD.WIDE.U32 R112, R97, 0x4, R112 ;  /* 0x0000000461707825 */ /* 0x000fe200078e0070 */
[----:B------:R-:W-:Y:S01]  /*0790*/  @P1 LEA.HI.X R121, R96, R85, RZ, 0x4, P2 ;  /* 0x0000005560791211 */ /* 0x000fe200010f24ff */
[----:B------:R3:W5:Y:S02]  /*07a0*/  LDG.E R100, desc[UR4][R114.64] ;  /* 0x0000000472647981 */ /* 0x000764000c1e1900 */
[----:B0-----:R-:W-:Y:S01]  /*07b0*/  @P1 IMAD.WIDE.U32 R110, R101, 0x10, R110 ;  /* 0x00000010656e1825 */ /* 0x001fe200078e006e */
[----:B------:R-:W-:Y:S01]  /*07c0*/  MOV R92, 0x3f800000 ;  /* 0x3f800000005c7802 */ /* 0x000fe20000000f00 */
[----:B------:R0:W5:Y:S04]  /*07d0*/  @P1 LDG.E.128 R28, desc[UR4][R120.64] ;  /* 0x00000004781c1981 */ /* 0x000168000c1e1d00 */
[----:B------:R-:W5:Y:S01]  /*07e0*/  LDG.E R93, desc[UR4][R112.64] ;  /* 0x00000004705d7981 */ /* 0x000f62000c1e1900 */
[----:B-1----:R-:W-:-:S03]  /*07f0*/  @P1 IMAD.WIDE.U32 R108, R97, 0x10, R108 ;  /* 0x00000010616c1825 */ /* 0x002fc600078e006c */
[----:B------:R1:W5:Y:S04]  /*0800*/  @P1 LDG.E.128 R24, desc[UR4][R110.64] ;  /* 0x000000046e181981 */ /* 0x000368000c1e1d00 */
[----:B------:R1:W5:Y:S01]  /*0810*/  @P1 LDG.E.128 R20, desc[UR4][R108.64] ;  /* 0x000000046c141981 */ /* 0x000362000c1e1d00 */
[----:B------:R-:W-:Y:S01]  /*0820*/  UMOV UR6, 0xffffffff ;  /* 0xffffffff00067882 */ /* 0x000fe20000000000 */
[----:B------:R-:W-:Y:S02]  /*0830*/  LOP3.LUT P1, RZ, R74, 0x1f, RZ, 0xc0, !PT ;  /* 0x0000001f4aff7812 */ /* 0x000fe4000782c0ff */
[----:B----4-:R-:W-:Y:S02]  /*0840*/  MOV R118, R106 ;  /* 0x0000006a00767202 */ /* 0x010fe40000000f00 */
[----:B------:R-:W-:-:S02]  /*0850*/  SHF.R.U64 R116, R106, 0x10, R107 ;  /* 0x000000106a747819 */ /* 0x000fc4000000126b */
[----:B------:R-:W-:Y:S02]  /*0860*/  SHF.L.U32 R118, R118, 0x10, RZ ;  /* 0x0000001076767819 */ /* 0x000fe400000006ff */
[----:B--2---:R-:W-:-:S03]  /*0870*/  FSEL R0, R0, RZ, !P3 ;  /* 0x000000ff00007208 */ /* 0x004fc60005800000 */
[----:B------:R-:W-:Y:S01]  /*0880*/  FMUL.FTZ R125, R32, R118 ;  /* 0x00000076207d7220 */ /* 0x000fe20000410000 */
[----:B------:R-:W-:Y:S02]  /*0890*/  @P0 SHF.L.U32 R92, R119, 0x10, RZ ;  /* 0x00000010775c0819 */ /* 0x000fe400000006ff */
[----:B------:R-:W-:Y:S01]  /*08a0*/  MOV R117, R107 ;  /* 0x0000006b00757202 */ /* 0x000fe20000000f00 */
[----:B---3--:R-:W-:Y:S01]  /*08b0*/  FADD.FTZ R68, -R0, R68 ;  /* 0x0000004400447221 */ /* 0x008fe20000010100 */
[----:B------:R-:W-:Y:S01]  /*08c0*/  SHF.L.U32 R116, R116, 0x10, RZ ;  /* 0x0000001074747819 */ /* 0x000fe200000006ff */
[C---:B------:R-:W-:Y:S01]  /*08d0*/  FADD.FTZ R114, -R0.reuse, R60 ;  /* 0x0000003c00727221 */ /* 0x040fe20000010100 */
[C---:B------:R-:W-:Y:S01]  /*08e0*/  FADD.FTZ R122, -R0.reuse, R62 ;  /* 0x0000003e007a7221 */ /* 0x040fe20000010100 */
[----:B------:R-:W-:Y:S01]  /*08f0*/  SHF.R.U32.HI R119, RZ, 0x10, R107 ;  /* 0x00000010ff777819 */ /* 0x000fe2000001166b */
[C---:B0-----:R-:W-:Y:S01]  /*0900*/  FADD.FTZ R120, -R0.reuse, R61 ;  /* 0x0000003d00787221 */ /* 0x041fe20000010100 */
[C---:B------:R-:W-:Y:S01]  /*0910*/  FADD.FTZ R124, -R0.reuse, R63 ;  /* 0x0000003f007c7221 */ /* 0x040fe20000010100 */
[C---:B------:R-:W-:Y:S01]  /*0920*/  FADD.FTZ R64, -R0.reuse, R64 ;  /* 0x0000004000407221 */ /* 0x040fe20000010100 */
[C---:B-1----:R-:W-:Y:S01]  /*0930*/  FADD.FTZ R110, -R0.reuse, R65 ;  /* 0x00000041006e7221 */ /* 0x042fe20000010100 */
[C---:B------:R-:W-:Y:S01]  /*0940*/  FADD.FTZ R66, -R0.reuse, R66 ;  /* 0x0000004200427221 */ /* 0x040fe20000010100 */
[C---:B------:R-:W-:Y:S01]  /*0950*/  FADD.FTZ R112, -R0.reuse, R67 ;  /* 0x0000004300707221 */ /* 0x040fe20000010100 */
[C---:B------:R-:W-:Y:S01]  /*0960*/  FADD.FTZ R62, -R0.reuse, R69 ;  /* 0x00000045003e7221 */ /* 0x040fe20000010100 */
[C---:B------:R-:W-:Y:S01]  /*0970*/  FADD.FTZ R70, -R0.reuse, R70 ;  /* 0x0000004600467221 */ /* 0x040fe20000010100 */
[----:B------:R-:W-:Y:S01]  /*0980*/  FADD.FTZ R60, -R0, R71 ;  /* 0x00000047003c7221 */ /* 0x000fe20000010100 */
[----:B------:R-:W-:Y:S01]  /*0990*/  FMUL.FTZ R0, R95, R114 ;  /* 0x000000725f007220 */ /* 0x000fe20000410000 */
[----:B------:R-:W-:Y:S01]  /*09a0*/  SHF.L.U32 R117, R117, 0x10, RZ ;  /* 0x0000001075757819 */ /* 0x000fe200000006ff */
[----:B------:R-:W-:Y:S01]  /*09b0*/  FMUL.FTZ R123, R95, R122 ;  /* 0x0000007a5f7b7220 */ /* 0x000fe20000410000 */
[----:B------:R-:W-:Y:S01]  /*09c0*/  IMAD.MOV.U32 R106, RZ, RZ, R104 ;  /* 0x000000ffff6a7224 */ /* 0x000fe200078e0068 */
[----:B------:R-:W-:Y:S01]  /*09d0*/  SHF.L.U32 R61, R119, 0x10, RZ ;  /* 0x00000010773d7819 */ /* 0x000fe200000006ff */
[----:B------:R-:W-:Y:S01]  /*09e0*/  FMUL.FTZ R122, R33, R116 ;  /* 0x00000074217a7220 */ /* 0x000fe20000410000 */
[C---:B------:R-:W-:Y:S01]  /*09f0*/  FMUL.FTZ R111, R95.reuse, R64 ;  /* 0x000000405f6f7220 */ /* 0x040fe20000410000 */
[----:B------:R-:W-:Y:S01]  /*0a00*/  FADD.FTZ R63, RZ, R125 ;  /* 0x0000007dff3f7221 */ /* 0x000fe20000010000 */
[----:B------:R-:W-:Y:S01]  /*0a10*/  SHF.R.U64 R104, R104, 0x10, R105 ;  /* 0x0000001068687819 */ /* 0x000fe20000001269 */
[C---:B------:R-:W-:Y:S01]  /*0a20*/  FMUL.FTZ R119, R95.reuse, R120 ;  /* 0x000000785f777220 */ /* 0x040fe20000410000 */
[----:B------:R-:W-:Y:S01]  /*0a30*/  MOV R108, R102 ;  /* 0x00000066006c7202 */ /* 0x000fe20000000f00 */
[----:B------:R-:W-:Y:S01]  /*0a40*/  FFMA.FTZ R64, R0, R125, RZ ;  /* 0x0000007d00407223 */ /* 0x000fe200000100ff */
[----:B------:R-:W-:Y:S01]  /*0a50*/  SHF.R.U64 R102, R102, 0x10, R103 ;  /* 0x0000001066667819 */ /* 0x000fe20000001267 */
[----:B------:R-:W-:Y:S01]  /*0a60*/  FMUL.FTZ R121, R95, R124 ;  /* 0x0000007c5f797220 */ /* 0x000fe20000410000 */
[----:B------:R-:W-:Y:S01]  /*0a70*/  FADD.FTZ R91, R118, R91 ;  /* 0x0000005b765b7221 */ /* 0x000fe20000010000 */
[----:B------:R-:W-:Y:S01]  /*0a80*/  FFMA.FTZ R99, R0, R118, R99 ;  /* 0x0000007600637223 */ /* 0x000fe20000010063 */
[----:B------:R-:W-:Y:S01]  /*0a90*/  FMUL.FTZ R118, R34, R117 ;  /* 0x0000007522767220 */ /* 0x000fe20000410000 */
[----:B------:R-:W-:Y:S01]  /*0aa0*/  FADD.FTZ R63, R63, R122 ;  /* 0x0000007a3f3f7221 */ /* 0x000fe20000010000 */
[----:B------:R-:W-:Y:S01]  /*0ab0*/  MOV R109, R103 ;  /* 0x00000067006d7202 */ /* 0x000fe20000000f00 */
[----:B------:R-:W-:Y:S01]  /*0ac0*/  FFMA.FTZ R64, R119, R122, R64 ;  /* 0x0000007a77407223 */ /* 0x000fe20000010040 */
[----:B------:R-:W-:Y:S01]  /*0ad0*/  SHF.L.U32 R114, R104, 0x10, RZ ;  /* 0x0000001068727819 */ /* 0x000fe200000006ff */
[----:B------:R-:W-:Y:S01]  /*0ae0*/  FADD.FTZ R83, R61, R83 ;  /* 0x000000533d537221 */ /* 0x000fe20000010000 */
[----:B------:R-:W-:Y:S01]  /*0af0*/  MOV R107, R105 ;  /* 0x00000069006b7202 */ /* 0x000fe20000000f00 */
[-C--:B------:R-:W-:Y:S01]  /*0b00*/  FFMA.FTZ R86, R121, R61.reuse, R86 ;  /* 0x0000003d79567223 */ /* 0x080fe20000010056 */
[----:B------:R-:W-:Y:S01]  /*0b10*/  SHF.R.U32.HI R103, RZ, 0x10, R103 ;  /* 0x00000010ff677819 */ /* 0x000fe20000011667 */
[----:B------:R-:W-:Y:S01]  /*0b20*/  FMUL.FTZ R120, R35, R61 ;  /* 0x0000003d23787220 */ /* 0x000fe20000410000 */
[----:B------:R-:W-:Y:S01]  /*0b30*/  SHF.L.U32 R104, R102, 0x10, RZ ;  /* 0x0000001066687819 */ /* 0x000fe200000006ff */
[----:B------:R-:W-:Y:S01]  /*0b40*/  IMAD.U32 R61, R108, 0x10000, RZ ;  /* 0x000100006c3d7824 */ /* 0x000fe200078e00ff */
[----:B------:R-:W-:Y:S01]  /*0b50*/  SHF.R.U32.HI R105, RZ, 0x10, R105 ;  /* 0x00000010ff697819 */ /* 0x000fe20000011669 */
[----:B------:R-:W-:Y:S01]  /*0b60*/  FMUL.FTZ R102, R95, R68 ;  /* 0x000000445f667220 */ /* 0x000fe20000410000 */
[----:B------:R-:W-:Y:S01]  /*0b70*/  SHF.L.U32 R106, R106, 0x10, RZ ;  /* 0x000000106a6a7819 */ /* 0x000fe200000006ff */
[----:B------:R-:W-:Y:S01]  /*0b80*/  FADD.FTZ R63, R63, R118 ;  /* 0x000000763f3f7221 */ /* 0x000fe20000010000 */
[----:B------:R-:W-:Y:S01]  /*0b90*/  FFMA.FTZ R64, R123, R118, R64 ;  /* 0x000000767b407223 */ /* 0x000fe20000010040 */
[----:B------:R-:W-:Y:S01]  /*0ba0*/  FADD.FTZ R89, R116, R89 ;  /* 0x0000005974597221 */ /* 0x000fe20000010000 */
[----:B------:R-:W-:Y:S01]  /*0bb0*/  FFMA.FTZ R90, R119, R116, R90 ;  /* 0x00000074775a7223 */ /* 0x000fe2000001005a */
[----:B------:R-:W-:Y:S01]  /*0bc0*/  SHF.L.U32 R108, R103, 0x10, RZ ;  /* 0x00000010676c7819 */ /* 0x000fe200000006ff */
[----:B------:R-:W-:Y:S01]  /*0bd0*/  FMUL.FTZ R113, R95, R110 ;  /* 0x0000006e5f717220 */ /* 0x000fe20000410000 */
[----:B------:R-:W-:Y:S01]  /*0be0*/  SHF.L.U32 R116, R105, 0x10, RZ ;  /* 0x0000001069747819 */ /* 0x000fe200000006ff */
[----:B------:R-:W-:Y:S01]  /*0bf0*/  FADD.FTZ R7, R61, R7 ;  /* 0x000000073d077221 */ /* 0x000fe20000010000 */
[-C--:B------:R-:W-:Y:S01]  /*0c00*/  FFMA.FTZ R3, R102, R61.reuse, R3 ;  /* 0x0000003d66037223 */ /* 0x080fe20000010003 */
[----:B------:R-:W-:Y:S01]  /*0c10*/  FMUL.FTZ R103, R40, R61 ;  /* 0x0000003d28677220 */ /* 0x000fe20000410000 */
[----:B------:R-:W-:Y:S01]  /*0c20*/  FMUL.FTZ R110, R36, R106 ;  /* 0x0000006a246e7220 */ /* 0x000fe20000410000 */
[----:B------:R-:W-:Y:S01]  /*0c30*/  FADD.FTZ R61, R63, R120 ;  /* 0x000000783f3d7221 */ /* 0x000fe20000010000 */
[----:B------:R-:W-:Y:S01]  /*0c40*/  FMUL.FTZ R105, R95, R62 ;  /* 0x0000003e5f697220 */ /* 0x000fe20000410000 */
        /* <DEDUP_REMOVED lines=10> */
[-C--:B------:R-:W-:Y:S01]  /*0cf0*/  FMUL.FTZ R114, R38, R107.reuse ;  /* 0x0000006b26727220 */ /* 0x080fe20000410000 */
        /* <DEDUP_REMOVED lines=18> */
[----:B------:R-:W-:Y:S01]  /*0e20*/  FADD.FTZ R9, R109, R9 ;  /* 0x000000096d097221 */ /* 0x000fe20000010000 */
[-C--:B------:R-:W-:Y:S01]  /*0e30*/  FFMA.FTZ R5, R106, R109.reuse, R5 ;  /* 0x0000006d6a057223 */ /* 0x080fe20000010005 */
[----:B------:R-:W-:Y:S01]  /*0e40*/  FMUL.FTZ R107, R42, R109 ;  /* 0x0000006d2a6b7220 */ /* 0x000fe20000410000 */
[----:B------:R-:W-:Y:S01]  /*0e50*/  FMUL.FTZ R104, R41, R104 ;  /* 0x0000006829687220 */ /* 0x000fe20000410000 */
[----:B------:R-:W-:Y:S01]  /*0e60*/  FMUL.FTZ R109, R95, R60 ;  /* 0x0000003c5f6d7220 */ /* 0x000fe20000410000 */
[----:B------:R-:W-:Y:S01]  /*0e70*/  FADD.FTZ R61, R64, R103 ;  /* 0x00000067403d7221 */ /* 0x000fe20000010000 */
[----:B------:R-:W-:Y:S01]  /*0e80*/  FFMA.FTZ R60, R102, R103, R63 ;  /* 0x00000067663c7223 */ /* 0x000fe2000001003f */
[----:B------:R-:W-:-:S02]  /*0e90*/  SHF.R.U32.HI R62, RZ, 0x5, R74 ;  /* 0x00000005ff3e7819 */ /* 0x000fc4000001164a */
[----:B------:R-:W-:Y:S01]  /*0ea0*/  FADD.FTZ R64, R61, R104 ;  /* 0x000000683d407221 */ /* 0x000fe20000010000 */
[----:B------:R-:W-:Y:S01]  /*0eb0*/  FFMA.FTZ R61, R105, R104, R60 ;  /* 0x00000068693d7223 */ /* 0x000fe2000001003c */
[----:B------:R-:W-:Y:S01]  /*0ec0*/  FADD.FTZ R8, R108, R8 ;  /* 0x000000086c087221 */ /* 0x000fe20000010000 */
[-C--:B------:R-:W-:Y:S01]  /*0ed0*/  FFMA.FTZ R4, R109, R108.reuse, R4 ;  /* 0x0000006c6d047223 */ /* 0x080fe20000010004 */
[----:B------:R-:W-:Y:S01]  /*0ee0*/  FADD.FTZ R63, R64, R107 ;  /* 0x0000006b403f7221 */ /* 0x000fe20000010000 */
[----:B------:R-:W-:Y:S01]  /*0ef0*/  FMUL.FTZ R108, R43, R108 ;  /* 0x0000006c2b6c7220 */ /* 0x000fe20000410000 */
        /* <DEDUP_REMOVED lines=24> */
.L_x_4196:
        /* <DEDUP_REMOVED lines=43> */
[C---:B------:R-:W-:Y:S01]  /*1330*/  FMUL.FTZ R85, R95.reuse, R0 ;  /* 0x000000005f557220 */ /* 0x040fe20000410000 */
[----:B------:R-:W-:Y:S01]  /*1340*/  FADD.FTZ R84, R120, -R121 ;  /* 0x8000007978547221 */ /* 0x000fe20000010000 */
[----:B------:R-:W-:Y:S01]  /*1350*/  LOP3.LUT P6, RZ, R100, 0xff00, RZ, 0xc0, !PT ;  /* 0x0000ff0064ff7812 */ /* 0x000fe200078cc0ff */
[C---:B------:R-:W-:Y:S01]  /*1360*/  FMUL.FTZ R118, R95.reuse, R122 ;  /* 0x0000007a5f767220 */ /* 0x040fe20000410000 */
[----:B------:R-:W-:Y:S01]  /*1370*/  @P2 FADD.FTZ R85, R24, R85 ;  /* 0x0000005518552221 */ /* 0x000fe20000010000 */
[C---:B------:R-:W-:Y:S01]  /*1380*/  FMUL.FTZ R119, R95.reuse, R62 ;  /* 0x0000003e5f777220 */ /* 0x040fe20000410000 */
[----:B------:R-:W-:Y:S01]  /*1390*/  FMUL.FTZ R84, R95, R84 ;  /* 0x000000545f547220 */ /* 0x000fe20000410000 */
[----:B------:R-:W-:-:S02]  /*13a0*/  @P2 FADD.FTZ R118, R25, R118 ;  /* 0x0000007619762221 */ /* 0x000fc40000010000 */
[----:B------:R-:W-:Y:S01]  /*13b0*/  @P2 FADD.FTZ R119, R26, R119 ;  /* 0x000000771a772221 */ /* 0x000fe20000010000 */
[----:B------:R-:W-:Y:S01]  /*13c0*/  @P2 FADD.FTZ R84, R27, R84 ;  /* 0x000000541b542221 */ /* 0x000fe20000010000 */
[----:B0-----:R-:W-:Y:S01]  /*13d0*/  @P1 IMAD.WIDE.U32 R66, R101, 0x10, R60 ;  /* 0x0000001065421825 */ /* 0x001fe200078e003c */
[----:B------:R-:W-:-:S03]  /*13e0*/  SEL R60, R85, R56, P3 ;  /* 0x00000038553c7207 */ /* 0x000fc60001800000 */
[----:B------:R-:W-:Y:S01]  /*13f0*/  FMUL.FTZ R85, R85, R92 ;  /* 0x0000005c55557220 */ /* 0x000fe20000410000 */
[----:B------:R-:W-:Y:S02]  /*1400*/  SEL R61, R118, R57, P3 ;  /* 0x00000039763d7207 */ /* 0x000fe40001800000 */
[----:B------:R-:W-:Y:S01]  /*1410*/  SEL R62, R119, R58, P3 ;  /* 0x0000003a773e7207 */ /* 0x000fe20001800000 */
[----:B------:R-:W-:Y:S01]  /*1420*/  FMUL.FTZ R85, R85, UR17 ;  /* 0x0000001155557c20 */ /* 0x000fe20008410000 */
[C---:B------:R-:W-:Y:S01]  /*1430*/  SEL R63, R84.reuse, R59, P3 ;  /* 0x0000003b543f7207 */ /* 0x040fe20001800000 */
[-C--:B------:R-:W-:Y:S01]  /*1440*/  FMUL.FTZ R119, R119, R92.reuse ;  /* 0x0000005c77777220 */ /* 0x080fe20000410000 */
[----:B------:R-:W-:-:S03]  /*1450*/  FMUL.FTZ R84, R84, R92 ;  /* 0x0000005c54547220 */ /* 0x000fc60000410000 */
[----:B------:R0:W-:Y:S01]  /*1460*/  @P1 STG.E.128 desc[UR4][R66.64], R60 ;  /* 0x0000003c42001986 */ /* 0x0001e2000c101d04 */
[----:B------:R-:W-:Y:S01]  /*1470*/  FMUL.FTZ R119, R119, UR17 ;  /* 0x0000001177777c20 */ /* 0x000fe20008410000 */
[----:B------:R-:W-:Y:S01]  /*1480*/  FMUL.FTZ R84, R84, UR17 ;  /* 0x0000001154547c20 */ /* 0x000fe20008410000 */
[----:B--2---:R-:W-:-:S04]  /*1490*/  @P5 MOV R0, R70 ;  /* 0x0000004600005202 */ /* 0x004fc80000000f00 */
[----:B------:R-:W-:Y:S01]  /*14a0*/  @P5 SHF.L.U32 R120, R0, 0x10, RZ ;  /* 0x0000001000785819 */ /* 0x000fe200000006ff */
[----:B------:R-:W-:-:S06]  /*14b0*/  HFMA2.MMA R0, -RZ, RZ, 0, 0 ;  /* 0x00000000ff007435 */ /* 0x000fcc00000001ff */
[----:B------:R-:W-:Y:S01]  /*14c0*/  @P5 FMUL.FTZ R0, R85, R120 ;  /* 0x0000007855005220 */ /* 0x000fe20000410000 */
[----:B------:R-:W-:Y:S01]  /*14d0*/  FMUL.FTZ R85, R44, R85 ;  /* 0x000000552c557220 */ /* 0x000fe20000410000 */
[----:B------:R-:W-:Y:S01]  /*14e0*/  @P6 SHF.R.U64 R120, R70, 0x10, R71 ;  /* 0x0000001046786819 */ /* 0x000fe20000001247 */
[----:B------:R-:W-:-:S03]  /*14f0*/  FMUL.FTZ R70, R118, R92 ;  /* 0x0000005c76467220 */ /* 0x000fc60000410000 */
[----:B------:R-:W-:Y:S01]  /*1500*/  FSEL R118, R85, RZ, P5 ;  /* 0x000000ff55767208 */ /* 0x000fe20002800000 */
[----:B------:R-:W-:Y:S01]  /*1510*/  FMUL.FTZ R70, R70, UR17 ;  /* 0x0000001146467c20 */ /* 0x000fe20008410000 */
[----:B------:R-:W-:Y:S01]  /*1520*/  LOP3.LUT P5, RZ, R100, 0xff0000, RZ, 0xc0, !PT ;  /* 0x00ff000064ff7812 */ /* 0x000fe200078ac0ff */
[----:B------:R-:W-:Y:S01]  /*1530*/  IMAD.MOV.U32 R85, RZ, RZ, RZ ;  /* 0x000000ffff557224 */ /* 0x000fe200078e00ff */
[----:B0-----:R-:W-:-:S05]  /*1540*/  @P6 SHF.L.U32 R60, R120, 0x10, RZ ;  /* 0x00000010783c6819 */ /* 0x001fca00000006ff */
[----:B------:R-:W-:Y:S01]  /*1550*/  @P6 FMUL.FTZ R85, R70, R60 ;  /* 0x0000003c46556220 */ /* 0x000fe20000410000 */
[----:B------:R-:W-:Y:S01]  /*1560*/  FMUL.FTZ R60, R45, R70 ;  /* 0x000000462d3c7220 */ /* 0x000fe20000410000 */
[----:B------:R-:W-:-:S04]  /*1570*/  HFMA2.MMA R70, -RZ, RZ, 0, 0 ;  /* 0x00000000ff467435 */ /* 0x000fc800000001ff */
[----:B------:R-:W-:Y:S02]  /*1580*/  FSEL R62, R60, RZ, P6 ;  /* 0x000000ff3c3e7208 */ /* 0x000fe40003000000 */
[----:B------:R-:W-:Y:S02]  /*1590*/  @P5 MOV R60, R71 ;  /* 0x00000047003c5202 */ /* 0x000fe40000000f00 */
[----:B------:R-:W-:Y:S02]  /*15a0*/  LOP3.LUT P6, RZ, R100, 0xff000000, RZ, 0xc0, !PT ;  /* 0xff00000064ff7812 */ /* 0x000fe400078cc0ff */
[----:B------:R-:W-:Y:S01]  /*15b0*/  @P5 SHF.L.U32 R60, R60, 0x10, RZ ;  /* 0x000000103c3c5819 */ /* 0x000fe200000006ff */
[----:B------:R-:W0:Y:S04]  /*15c0*/  F2F.BF16.F32 R62, R62 ;  /* 0x0000003e003e7304 */ /* 0x000e280000202000 */
[----:B------:R-:W-:Y:S01]  /*15d0*/  @P5 FMUL.FTZ R70, R119, R60 ;  /* 0x0000003c77465220 */ /* 0x000fe20000410000 */
[----:B------:R-:W-:-:S03]  /*15e0*/  FMUL.FTZ R60, R46, R119 ;  /* 0x000000772e3c7220 */ /* 0x000fc60000410000 */
[----:B------:R-:W1:Y:S02]  /*15f0*/  F2F.BF16.F32 R119, R118 ;  /* 0x0000007600777304 */ /* 0x000e640000202000 */
[----:B------:R-:W-:Y:S01]  /*1600*/  FSEL R66, R60, RZ, P5 ;  /* 0x000000ff3c427208 */ /* 0x000fe20002800000 */
[----:B------:R-:W-:Y:S01]  /*1610*/  FMUL.FTZ R60, R47, R84 ;  /* 0x000000542f3c7220 */ /* 0x000fe20000410000 */
[----:B0-----:R-:W-:-:S04]  /*1620*/  IMAD.WIDE.U32 R62, R62, 0x10000, RZ ;  /* 0x000100003e3e7825 */ /* 0x001fc800078e00ff */
[----:B------:R-:W-:Y:S01]  /*1630*/  FSEL R100, R60, RZ, P6 ;  /* 0x000000ff3c647208 */ /* 0x000fe20003000000 */
[----:B------:R-:W-:Y:S01]  /*1640*/  F2F.BF16.F32 R66, R66 ;  /* 0x0000004200427304 */ /* 0x000fe20000202000 */
[----:B------:R-:W0:Y:S01]  /*1650*/  LDC.64 R60, c[0x0][0x2f8] ;  /* 0x0000be00ff3c7b82 */ /* 0x000e220000000a00 */
[----:B-1----:R-:W-:-:S06]  /*1660*/  LOP3.LUT R62, R62, R119, RZ, 0xfc, !PT ;  /* 0x000000773e3e7212 */ /* 0x002fcc00078efcff */
[----:B------:R-:W1:Y:S02]  /*1670*/  F2F.BF16.F32 R67, R100 ;  /* 0x0000006400437304 */ /* 0x000e640000202000 */
[----:B-1----:R-:W-:Y:S01]  /*1680*/  SHF.L.U32 R67, R67, 0x10, RZ ;  /* 0x0000001043437819 */ /* 0x002fe200000006ff */
[----:B0-----:R-:W-:-:S03]  /*1690*/  IMAD.WIDE.U32 R60, R101, 0x8, R60 ;  /* 0x00000008653c7825 */ /* 0x001fc600078e003c */
[----:B------:R-:W-:Y:S01]  /*16a0*/  LOP3.LUT R63, R63, R67, R66, 0xfe, !PT ;  /* 0x000000433f3f7212 */ /* 0x000fe200078efe42 */
[----:B------:R-:W-:Y:S01]  /*16b0*/  IMAD.WIDE.U32 R66, R97, 0x8, R68 ;  /* 0x0000000861427825 */ /* 0x000fe200078e0044 */
[----:B------:R-:W-:-:S03]  /*16c0*/  @P6 SHF.R.U32.HI R100, RZ, 0x10, R71 ;  /* 0x00000010ff646819 */ /* 0x000fc60000011647 */
[-CC-:B------:R-:W-:Y:S01]  /*16d0*/  FFMA.FTZ R111, R111, R65.reuse, R64.reuse ;  /* 0x000000416f6f7223 */ /* 0x180fe20000010040 */
[----:B------:R0:W-:Y:S01]  /*16e0*/  STG.E.64 desc[UR4][R60.64], R62 ;  /* 0x0000003e3c007986 */ /* 0x0001e2000c101b04 */
[----:B------:R-:W-:Y:S01]  /*16f0*/  LOP3.LUT P5, RZ, R93, 0xff, RZ, 0xc0, !PT ;  /* 0x000000ff5dff7812 */ /* 0x000fe200078ac0ff */
[-CC-:B------:R-:W-:Y:S01]  /*1700*/  FFMA.FTZ R113, R113, R65.reuse, R64.reuse ;  /* 0x0000004171717223 */ /* 0x180fe20000010040 */
[----:B------:R-:W1:Y:S01]  /*1710*/  @P1 LDC.64 R68, c[0x0][0x308] ;  /* 0x0000c200ff441b82 */ /* 0x000e620000000a00 */
[----:B------:R-:W2:Y:S01]  /*1720*/  LDG.E.64 R66, desc[UR4][R66.64] ;  /* 0x0000000442427981 */ /* 0x000ea2000c1e1b00 */
[----:B------:R-:W-:Y:S01]  /*1730*/  MOV R71, RZ ;  /* 0x000000ff00477202 */ /* 0x000fe20000000f00 */
[----:B------:R-:W-:Y:S01]  /*1740*/  FADD.FTZ R110, R110, -R111 ;  /* 0x8000006f6e6e7221 */ /* 0x000fe20000010000 */
[----:B------:R-:W-:Y:S01]  /*1750*/  FADD.FTZ R112, R112, -R113 ;  /* 0x8000007170707221 */ /* 0x000fe20000010000 */
[-CC-:B------:R-:W-:Y:S01]  /*1760*/  FFMA.FTZ R115, R115, R65.reuse, R64.reuse ;  /* 0x0000004173737223 */ /* 0x180fe20000010040 */
[----:B------:R-:W-:Y:S01]  /*1770*/  FFMA.FTZ R117, R117, R65, R64 ;  /* 0x0000004175757223 */ /* 0x000fe20000010040 */
[C---:B------:R-:W-:Y:S01]  /*1780*/  FMUL.FTZ R101, R95.reuse, R110 ;  /* 0x0000006e5f657220 */ /* 0x040fe20000410000 */
[----:B------:R-:W-:Y:S01]  /*1790*/  CS2R R110, SRZ ;  /* 0x00000000006e7805 */ /* 0x000fe2000001ff00 */
[----:B------:R-:W-:Y:S01]  /*17a0*/  FADD.FTZ R114, R114, -R115 ;  /* 0x8000007372727221 */ /* 0x000fe20000010000 */
[----:B------:R-:W-:Y:S01]  /*17b0*/  FADD.FTZ R116, R116, -R117 ;  /* 0x8000007574747221 */ /* 0x000fe20000010000 */
[----:B0-----:R-:W-:Y:S01]  /*17c0*/  @P6 SHF.L.U32 R61, R100, 0x10, RZ ;  /* 0x00000010643d6819 */ /* 0x001fe200000006ff */
[C---:B------:R-:W-:Y:S01]  /*17d0*/  FMUL.FTZ R62, R95.reuse, R112 ;  /* 0x000000705f3e7220 */ /* 0x040fe20000410000 */
[----:B------:R-:W-:Y:S01]  /*17e0*/  @P2 FADD.FTZ R101, R20, R101 ;  /* 0x0000006514652221 */ /* 0x000fe20000010000 */
[C---:B------:R-:W-:Y:S01]  /*17f0*/  FMUL.FTZ R115, R95.reuse, R114 ;  /* 0x000000725f737220 */ /* 0x040fe20000410000 */
[----:B------:R-:W-:Y:S01]  /*1800*/  FMUL.FTZ R112, R95, R116 ;  /* 0x000000745f707220 */ /* 0x000fe20000410000 */
[----:B------:R-:W-:Y:S01]  /*1810*/  @P6 FMUL.FTZ R71, R84, R61 ;  /* 0x0000003d54476220 */ /* 0x000fe20000410000 */
[----:B------:R-:W-:Y:S01]  /*1820*/  LOP3.LUT P6, RZ, R93, 0xff00, RZ, 0xc0, !PT ;  /* 0x0000ff005dff7812 */ /* 0x000fe200078cc0ff */
[----:B------:R-:W-:Y:S01]  /*1830*/  @P2 FADD.FTZ R62, R21, R62 ;  /* 0x0000003e153e2221 */ /* 0x000fe20000010000 */
[-C--:B------:R-:W-:Y:S01]  /*1840*/  FMUL.FTZ R113, R101, R92.reuse ;  /* 0x0000005c65717220 */ /* 0x080fe20000410000 */
[----:B------:R-:W-:Y:S01]  /*1850*/  @P2 FADD.FTZ R115, R22, R115 ;  /* 0x0000007316732221 */ /* 0x000fe20000010000 */
[----:B------:R-:W-:Y:S01]  /*1860*/  @P2 FADD.FTZ R112, R23, R112 ;  /* 0x0000007017702221 */ /* 0x000fe20000010000 */
[C---:B------:R-:W-:Y:S01]  /*1870*/  FMUL.FTZ R84, R62.reuse, R92 ;  /* 0x0000005c3e547220 */ /* 0x040fe20000410000 */
[----:B------:R-:W-:Y:S01]  /*1880*/  FMUL.FTZ R113, R113, UR17 ;  /* 0x0000001171717c20 */ /* 0x000fe20008410000 */
[----:B------:R-:W-:Y:S01]  /*1890*/  SEL R61, R62, R57, P3 ;  /* 0x000000393e3d7207 */ /* 0x000fe20001800000 */
[----:B-1----:R-:W-:-:S04]  /*18a0*/  @P1 IMAD.WIDE.U32 R68, R97, 0x10, R68 ;  /* 0x0000001061441825 */ /* 0x002fc800078e0044 */
[----:B------:R-:W-:Y:S01]  /*18b0*/  FMUL.FTZ R84, R84, UR17 ;  /* 0x0000001154547c20 */ /* 0x000fe20008410000 */
[C---:B------:R-:W-:Y:S01]  /*18c0*/  SEL R62, R115.reuse, R58, P3 ;  /* 0x0000003a733e7207 */ /* 0x040fe20001800000 */
[----:B------:R-:W-:Y:S01]  /*18d0*/  FMUL.FTZ R115, R115, R92 ;  /* 0x0000005c73737220 */ /* 0x000fe20000410000 */
[C---:B------:R-:W-:Y:S01]  /*18e0*/  SEL R63, R112.reuse, R59, P3 ;  /* 0x0000003b703f7207 */ /* 0x040fe20001800000 */
[----:B------:R-:W-:Y:S01]  /*18f0*/  FMUL.FTZ R114, R49, R84 ;  /* 0x0000005431727220 */ /* 0x000fe20000410000 */
[----:B------:R-:W-:-:S04]  /*1900*/  FMUL.FTZ R112, R112, R92 ;  /* 0x0000005c70707220 */ /* 0x000fc80000410000 */
[----:B------:R-:W-:-:S06]  /*1910*/  FSEL R114, R114, RZ, P6 ;  /* 0x000000ff72727208 */ /* 0x000fcc0003000000 */
[----:B------:R-:W0:Y:S01]  /*1920*/  F2F.BF16.F32 R114, R114 ;  /* 0x0000007200727304 */ /* 0x000e220000202000 */
[----:B--2---:R-:W-:Y:S02]  /*1930*/  @P5 MOV R60, R66 ;  /* 0x00000042003c5202 */ /* 0x004fe40000000f00 */
[----:B------:R-:W-:Y:S02]  /*1940*/  @P6 SHF.R.U64 R66, R66, 0x10, R67 ;  /* 0x0000001042426819 */ /* 0x000fe40000001243 */
[----:B------:R-:W-:Y:S02]  /*1950*/  @P5 SHF.L.U32 R60, R60, 0x10, RZ ;  /* 0x000000103c3c5819 */ /* 0x000fe400000006ff */
[----:B------:R-:W-:-:S03]  /*1960*/  @P6 SHF.L.U32 R66, R66, 0x10, RZ ;  /* 0x0000001042426819 */ /* 0x000fc600000006ff */
[----:B------:R-:W-:Y:S01]  /*1970*/  @P5 FMUL.FTZ R110, R113, R60 ;  /* 0x0000003c716e5220 */ /* 0x000fe20000410000 */
[----:B------:R-:W-:Y:S01]  /*1980*/  FMUL.FTZ R113, R48, R113 ;  /* 0x0000007130717220 */ /* 0x000fe20000410000 */
[----:B------:R-:W-:Y:S01]  /*1990*/  SEL R60, R101, R56, P3 ;  /* 0x00000038653c7207 */ /* 0x000fe20001800000 */
[----:B------:R-:W-:Y:S01]  /*19a0*/  @P6 FMUL.FTZ R111, R84, R66 ;  /* 0x00000042546f6220 */ /* 0x000fe20000410000 */
[----:B------:R-:W-:Y:S02]  /*19b0*/  SHF.L.U32 R66, R96, 0x3, RZ ;  /* 0x0000000360427819 */ /* 0x000fe400000006ff */
[----:B------:R-:W-:Y:S01]  /*19c0*/  FSEL R113, R113, RZ, P5 ;  /* 0x000000ff71717208 */ /* 0x000fe20002800000 */
[----:B------:R1:W-:Y:S01]  /*19d0*/  @P1 STG.E.128 desc[UR4][R68.64], R60 ;  /* 0x0000003c44001986 */ /* 0x0003e2000c101d04 */
[----:B------:R-:W-:Y:S02]  /*19e0*/  LEA R100, P5, R97, UR20, 0x3 ;  /* 0x0000001461647c11 */ /* 0x000fe4000f8a18ff */
[----:B------:R-:W-:-:S02]  /*19f0*/  SHF.R.U32.HI R84, RZ, 0x1d, R96 ;  /* 0x0000001dff547819 */ /* 0x000fc40000011660 */
[----:B------:R-:W-:Y:S01]  /*1a00*/  LEA.HI.X R101, R97, UR21, RZ, 0x3, P5 ;  /* 0x0000001561657c11 */ /* 0x000fe2000a8f1cff */
[----:B------:R-:W-:Y:S01]  /*1a10*/  FMUL.FTZ R97, R115, UR17 ;  /* 0x0000001173617c20 */ /* 0x000fe20008410000 */
[----:B------:R-:W-:Y:S01]  /*1a20*/  LOP3.LUT P5, RZ, R93, 0xff0000, RZ, 0xc0, !PT ;  /* 0x00ff00005dff7812 */ /* 0x000fe200078ac0ff */
[----:B------:R-:W2:Y:S01]  /*1a30*/  F2F.BF16.F32 R113, R113 ;  /* 0x0000007100717304 */ /* 0x000ea20000202000 */
[----:B-1----:R-:W-:Y:S01]  /*1a40*/  IADD3 R60, P6, R66, UR22, RZ ;  /* 0x00000016423c7c10 */ /* 0x002fe2000ffde0ff */
[----:B------:R-:W-:Y:S01]  /*1a50*/  FMUL.FTZ R68, R112, UR17 ;  /* 0x0000001170447c20 */ /* 0x000fe20008410000 */
[----:B------:R-:W-:Y:S02]  /*1a60*/  FMUL.FTZ R62, R50, R97 ;  /* 0x00000061323e7220 */ /* 0x000fe40000410000 */
[----:B------:R-:W-:Y:S01]  /*1a70*/  IADD3.X R61, R84, UR23, RZ, P6, !PT ;  /* 0x00000017543d7c10 */ /* 0x000fe2000b7fe4ff */
[----:B------:R-:W-:Y:S01]  /*1a80*/  FMUL.FTZ R63, R51, R68 ;  /* 0x00000044333f7220 */ /* 0x000fe20000410000 */
[----:B------:R-:W-:-:S02]  /*1a90*/  LOP3.LUT P6, RZ, R93, 0xff000000, RZ, 0xc0, !PT ;  /* 0xff0000005dff7812 */ /* 0x000fc400078cc0ff */
[----:B------:R-:W-:Y:S02]  /*1aa0*/  FSEL R69, R62, RZ, P5 ;  /* 0x000000ff3e457208 */ /* 0x000fe40002800000 */
[----:B------:R-:W-:Y:S01]  /*1ab0*/  FSEL R93, R63, RZ, P6 ;  /* 0x000000ff3f5d7208 */ /* 0x000fe20003000000 */
[----:B0-----:R-:W-:-:S03]  /*1ac0*/  IMAD.WIDE.U32 R62, R114, 0x10000, RZ ;  /* 0x00010000723e7825 */ /* 0x001fc600078e00ff */
[----:B------:R-:W-:Y:S01]  /*1ad0*/  F2F.BF16.F32 R69, R69 ;  /* 0x0000004500457304 */ /* 0x000fe20000202000 */
[----:B--2---:R-:W-:-:S07]  /*1ae0*/  LOP3.LUT R62, R62, R113, RZ, 0xfc, !PT ;  /* 0x000000713e3e7212 */ /* 0x004fce00078efcff */
[----:B------:R-:W0:Y:S02]  /*1af0*/  F2F.BF16.F32 R93, R93 ;  /* 0x0000005d005d7304 */ /* 0x000e240000202000 */
[----:B0-----:R-:W-:-:S04]  /*1b00*/  SHF.L.U32 R115, R93, 0x10, RZ ;  /* 0x000000105d737819 */ /* 0x001fc800000006ff */
[----:B------:R-:W-:-:S05]  /*1b10*/  LOP3.LUT R63, R63, R115, R69, 0xfe, !PT ;  /* 0x000000733f3f7212 */ /* 0x000fca00078efe45 */
[----:B------:R0:W-:Y:S04]  /*1b20*/  STG.E.64 desc[UR4][R100.64], R62 ;  /* 0x0000003e64007986 */ /* 0x0001e8000c101b04 */
[----:B------:R-:W2:Y:S01]  /*1b30*/  LDG.E.64 R60, desc[UR4][R60.64] ;  /* 0x000000043c3c7981 */ /* 0x000ea2000c1e1b00 */
        /* <DEDUP_REMOVED lines=9> */
[--C-:B0-----:R-:W-:Y:S01]  /*1bd0*/  @P6 SHF.R.U32.HI R63, RZ, 0x10, R67.reuse ;  /* 0x00000010ff3f6819 */ /* 0x101fe20000011643 */
[C---:B------:R-:W-:Y:S01]  /*1be0*/  FMUL.FTZ R69, R95.reuse, R106 ;  /* 0x0000006a5f457220 */ /* 0x040fe20000410000 */
[----:B------:R-:W-:Y:S01]  /*1bf0*/  FMUL.FTZ R65, R95, R102 ;  /* 0x000000665f417220 */ /* 0x000fe20000410000 */
[----:B------:R-:W-:Y:S01]  /*1c00*/  @P2 FADD.FTZ R104, R29, R104 ;  /* 0x000000681d682221 */ /* 0x000fe20000010000 */
[----:B------:R-:W-:Y:S01]  /*1c10*/  @P6 SHF.L.U32 R63, R63, 0x10, RZ ;  /* 0x000000103f3f6819 */ /* 0x000fe200000006ff */
[----:B------:R-:W-:-:S02]  /*1c20*/  @P5 IMAD.MOV.U32 R64, RZ, RZ, R67 ;  /* 0x000000ffff405224 */ /* 0x000fc400078e0043 */
[----:B------:R-:W-:Y:S01]  /*1c30*/  FMUL.FTZ R108, R95, R108 ;  /* 0x0000006c5f6c7220 */ /* 0x000fe20000410000 */
[----:B------:R-:W-:Y:S01]  /*1c40*/  MOV R67, RZ ;  /* 0x000000ff00437202 */ /* 0x000fe20000000f00 */
[----:B------:R-:W-:Y:S01]  /*1c50*/  @P2 FADD.FTZ R69, R30, R69 ;  /* 0x000000451e452221 */ /* 0x000fe20000010000 */
[----:B------:R-:W-:Y:S01]  /*1c60*/  @P6 FMUL.FTZ R67, R68, R63 ;  /* 0x0000003f44436220 */ /* 0x000fe20000410000 */
[----:B------:R-:W-:Y:S01]  /*1c70*/  FMUL.FTZ R68, R104, R92 ;  /* 0x0000005c68447220 */ /* 0x000fe20000410000 */
[----:B------:R-:W-:Y:S01]  /*1c80*/  @P2 FADD.FTZ R65, R28, R65 ;  /* 0x000000411c412221 */ /* 0x000fe20000010000 */
[----:B------:R-:W-:Y:S01]  /*1c90*/  @P2 FADD.FTZ R108, R31, R108 ;  /* 0x0000006c1f6c2221 */ /* 0x000fe20000010000 */
[C---:B------:R-:W-:Y:S01]  /*1ca0*/  SEL R58, R69.reuse, R58, P3 ;  /* 0x0000003a453a7207 */ /* 0x040fe20001800000 */
[----:B------:R-:W-:Y:S01]  /*1cb0*/  FMUL.FTZ R68, R68, UR17 ;  /* 0x0000001144447c20 */ /* 0x000fe20008410000 */
[-C--:B------:R-:W-:Y:S01]  /*1cc0*/  FMUL.FTZ R69, R69, R92.reuse ;  /* 0x0000005c45457220 */ /* 0x080fe20000410000 */
[-C--:B------:R-:W-:Y:S01]  /*1cd0*/  FMUL.FTZ R93, R65, R92.reuse ;  /* 0x0000005c415d7220 */ /* 0x080fe20000410000 */
[----:B------:R-:W-:Y:S01]  /*1ce0*/  FMUL.FTZ R92, R108, R92 ;  /* 0x0000005c6c5c7220 */ /* 0x000fe20000410000 */
[----:B------:R-:W-:Y:S01]  /*1cf0*/  HFMA2.MMA R100, -RZ, RZ, 0, 0 ;  /* 0x00000000ff647435 */ /* 0x000fe200000001ff */
[----:B------:R-:W-:Y:S01]  /*1d00*/  @P5 SHF.L.U32 R64, R64, 0x10, RZ ;  /* 0x0000001040405819 */ /* 0x000fe200000006ff */
[----:B------:R-:W-:Y:S01]  /*1d10*/  FMUL.FTZ R62, R53, R68 ;  /* 0x00000044353e7220 */ /* 0x000fe20000410000 */
[----:B------:R-:W-:Y:S01]  /*1d20*/  LOP3.LUT P6, RZ, R94, 0xff00, RZ, 0xc0, !PT ;  /* 0x0000ff005eff7812 */ /* 0x000fe200078cc0ff */
[----:B------:R-:W-:Y:S01]  /*1d30*/  FMUL.FTZ R69, R69, UR17 ;  /* 0x0000001145457c20 */ /* 0x000fe20008410000 */
[----:B------:R-:W-:Y:S01]  /*1d40*/  FMUL.FTZ R92, R92, UR17 ;  /* 0x000000115c5c7c20 */ /* 0x000fe20008410000 */
[----:B------:R-:W-:Y:S01]  /*1d50*/  SEL R56, R65, R56, P3 ;  /* 0x0000003841387207 */ /* 0x000fe20001800000 */
[----:B------:R-:W-:Y:S01]  /*1d60*/  @P5 FMUL.FTZ R100, R97, R64 ;  /* 0x0000004061645220 */ /* 0x000fe20000410000 */
[----:B------:R-:W-:Y:S01]  /*1d70*/  FSEL R95, R62, RZ, P6 ;  /* 0x000000ff3e5f7208 */ /* 0x000fe20003000000 */
[----:B------:R-:W-:Y:S01]  /*1d80*/  FMUL.FTZ R63, R54, R69 ;  /* 0x00000045363f7220 */ /* 0x000fe20000410000 */
[----:B------:R-:W-:Y:S01]  /*1d90*/  FMUL.FTZ R65, R55, R92 ;  /* 0x0000005c37417220 */ /* 0x000fe20000410000 */
[----:B------:R-:W-:Y:S01]  /*1da0*/  SEL R57, R104, R57, P3 ;  /* 0x0000003968397207 */ /* 0x000fe20001800000 */
[----:B------:R-:W-:Y:S01]  /*1db0*/  FMUL.FTZ R93, R93, UR17 ;  /* 0x000000115d5d7c20 */ /* 0x000fe20008410000 */
[----:B------:R-:W-:Y:S01]  /*1dc0*/  LOP3.LUT P5, RZ, R94, 0xff0000, RZ, 0xc0, !PT ;  /* 0x00ff00005eff7812 */ /* 0x000fe200078ac0ff */
[----:B------:R0:W1:Y:S01]  /*1dd0*/  F2F.BF16.F32 R101, R95 ;  /* 0x0000005f00657304 */ /* 0x0000620000202000 */
[----:B------:R-:W-:Y:S01]  /*1de0*/  SEL R59, R108, R59, P3 ;  /* 0x0000003b6c3b7207 */ /* 0x000fe20001800000 */
[----:B------:R-:W-:Y:S01]  /*1df0*/  FMUL.FTZ R64, R52, R93 ;  /* 0x0000005d34407220 */ /* 0x000fe20000410000 */
[----:B------:R-:W-:Y:S01]  /*1e00*/  LOP3.LUT P2, RZ, R94, 0xff000000, RZ, 0xc0, !PT ;  /* 0xff0000005eff7812 */ /* 0x000fe2000784c0ff */
[----:B------:R-:W-:Y:S01]  /*1e10*/  FADD.FTZ R16, R67, R16 ;  /* 0x0000001043107221 */ /* 0x000fe20000010000 */
[----:B------:R-:W-:Y:S01]  /*1e20*/  @P1 LEA R62, P3, R96, UR18, 0x4 ;  /* 0x00000012603e1c11 */ /* 0x000fe2000f8620ff */
[----:B------:R-:W-:Y:S01]  /*1e30*/  FADD.FTZ R10, R85, R10 ;  /* 0x0000000a550a7221 */ /* 0x000fe20000010000 */
[----:B------:R-:W-:Y:S01]  /*1e40*/  FSEL R97, R63, RZ, P5 ;  /* 0x000000ff3f617208 */ /* 0x000fe20002800000 */
[----:B------:R-:W-:Y:S01]  /*1e50*/  FADD.FTZ R13, R70, R13 ;  /* 0x0000000d460d7221 */ /* 0x000fe20000010000 */
[----:B0-----:R-:W-:Y:S01]  /*1e60*/  FSEL R95, R65, RZ, P2 ;  /* 0x000000ff415f7208 */ /* 0x001fe20001000000 */
[----:B------:R-:W-:Y:S01]  /*1e70*/  FADD.FTZ R11, R0, R11 ;  /* 0x0000000b000b7221 */ /* 0x000fe20000010000 */
[----:B------:R-:W-:Y:S01]  /*1e80*/  @P1 LEA.HI.X R63, R96, UR19, RZ, 0x4, P3 ;  /* 0x00000013603f1c11 */ /* 0x000fe200098f24ff */
[----:B------:R-:W-:Y:S01]  /*1e90*/  HFMA2.MMA R0, -RZ, RZ, 0, 0 ;  /* 0x00000000ff007435 */ /* 0x000fe200000001ff */
[----:B------:R-:W-:Y:S01]  /*1ea0*/  LOP3.LUT P3, RZ, R94, 0xff, RZ, 0xc0, !PT ;  /* 0x000000ff5eff7812 */ /* 0x000fe2000786c0ff */
[----:B------:R-:W-:Y:S01]  /*1eb0*/  F2F.BF16.F32 R97, R97 ;  /* 0x0000006100617304 */ /* 0x000fe20000202000 */
[----:B------:R-:W-:Y:S01]  /*1ec0*/  IADD3 R98, R98, UR24, RZ ;  /* 0x0000001862627c10 */ /* 0x000fe2000fffe0ff */
[----:B------:R0:W-:Y:S01]  /*1ed0*/  @P1 STG.E.128 desc[UR4][R62.64], R56 ;  /* 0x000000383e001986 */ /* 0x0001e2000c101d04 */
[----:B------:R-:W-:Y:S01]  /*1ee0*/  FSEL R94, R64, RZ, P3 ;  /* 0x000000ff405e7208 */ /* 0x000fe20001800000 */
[----:B-1----:R-:W-:Y:S01]  /*1ef0*/  IMAD.WIDE.U32 R64, R101, 0x10000, RZ ;  /* 0x0001000065407825 */ /* 0x002fe200078e00ff */
[----:B------:R-:W-:-:S03]  /*1f00*/  IADD3 R66, P1, R66, UR20, RZ ;  /* 0x0000001442427c10 */ /* 0x000fc6000ff3e0ff */
[----:B------:R-:W-:Y:S01]  /*1f10*/  FADD.FTZ R12, R71, R12 ;  /* 0x0000000c470c7221 */ /* 0x000fe20000010000 */
[----:B------:R-:W-:Y:S01]  /*1f20*/  MOV R71, RZ ;  /* 0x000000ff00477202 */ /* 0x000fe20000000f00 */
[----:B------:R-:W1:Y:S01]  /*1f30*/  F2F.BF16.F32 R95, R95 ;  /* 0x0000005f005f7304 */ /* 0x000e620000202000 */
[----:B------:R-:W-:Y:S01]  /*1f40*/  IADD3.X R67, R84, UR21, RZ, P1, !PT ;  /* 0x0000001554437c10 */ /* 0x000fe20008ffe4ff */
[----:B------:R-:W-:Y:S01]  /*1f50*/  FADD.FTZ R15, R110, R15 ;  /* 0x0000000f6e0f7221 */ /* 0x000fe20000010000 */
[----:B------:R-:W-:Y:S01]  /*1f60*/  ISETP.GE.AND P1, PT, R98, UR25, PT ;  /* 0x0000001962007c0c */ /* 0x000fe2000bf26270 */
[----:B------:R-:W-:Y:S01]  /*1f70*/  FADD.FTZ R14, R111, R14 ;  /* 0x0000000e6f0e7221 */ /* 0x000fe20000010000 */
[----:B------:R-:W-:Y:S01]  /*1f80*/  FADD.FTZ R17, R100, R17 ;  /* 0x0000001164117221 */ /* 0x000fe20000010000 */
[----:B------:R-:W-:Y:S02]  /*1f90*/  SEL R118, RZ, 0x1, P4 ;  /* 0x00000001ff767807 */ /* 0x000fe40002000000 */
[----:B------:R-:W3:Y:S01]  /*1fa0*/  F2F.BF16.F32 R103, R94 ;  /* 0x0000005e00677304 */ /* 0x000ee20000202000 */
[----:B-1----:R-:W-:-:S04]  /*1fb0*/  SHF.L.U32 R101, R95, 0x10, RZ ;  /* 0x000000105f657819 */ /* 0x002fc800000006ff */
[----:B------:R-:W-:Y:S02]  /*1fc0*/  LOP3.LUT R65, R65, R101, R97, 0xfe, !PT ;  /* 0x0000006541417212 */ /* 0x000fe400078efe61 */
[----:B---3--:R-:W-:-:S05]  /*1fd0*/  LOP3.LUT R64, R64, R103, RZ, 0xfc, !PT ;  /* 0x0000006740407212 */ /* 0x008fca00078efcff */
[----:B------:R1:W-:Y:S01]  /*1fe0*/  STG.E.64 desc[UR4][R66.64], R64 ;  /* 0x0000004042007986 */ /* 0x0003e2000c101b04 */
[----:B--2---:R-:W-:Y:S02]  /*1ff0*/  @P3 MOV R70, R60 ;  /* 0x0000003c00463202 */ /* 0x004fe40000000f00 */
[--C-:B------:R-:W-:Y:S02]  /*2000*/  @P6 SHF.R.U64 R94, R60, 0x10, R61.reuse ;  /* 0x000000103c5e6819 */ /* 0x100fe4000000123d */
[----:B------:R-:W-:Y:S02]  /*2010*/  @P5 MOV R84, R61 ;  /* 0x0000003d00545202 */ /* 0x000fe40000000f00 */
[----:B------:R-:W-:Y:S02]  /*2020*/  @P2 SHF.R.U32.HI R85, RZ, 0x10, R61 ;  /* 0x00000010ff552819 */ /* 0x000fe4000001163d */
[----:B------:R-:W-:Y:S02]  /*2030*/  CS2R R60, SRZ ;  /* 0x00000000003c7805 */ /* 0x000fe4000001ff00 */
[----:B------:R-:W-:Y:S01]  /*2040*/  @P3 SHF.L.U32 R70, R70, 0x10, RZ ;  /* 0x0000001046463819 */ /* 0x000fe200000006ff */
[----:B------:R-:W-:Y:S01]  /*2050*/  @P5 IMAD.U32 R84, R84, 0x10000, RZ ;  /* 0x0001000054545824 */ /* 0x000fe200078e00ff */
[----:B0-----:R-:W-:-:S02]  /*2060*/  @P6 SHF.L.U32 R63, R94, 0x10, RZ ;  /* 0x000000105e3f6819 */ /* 0x001fc400000006ff */
[----:B------:R-:W-:Y:S01]  /*2070*/  @P2 SHF.L.U32 R85, R85, 0x10, RZ ;  /* 0x0000001055552819 */ /* 0x000fe200000006ff */
[----:B------:R-:W-:Y:S01]  /*2080*/  @P3 FMUL.FTZ R0, R93, R70 ;  /* 0x000000465d003220 */ /* 0x000fe20000410000 */
[----:B------:R-:W-:Y:S01]  /*2090*/  @P5 FMUL.FTZ R60, R69, R84 ;  /* 0x00000054453c5220 */ /* 0x000fe20000410000 */
[----:B------:R-:W-:Y:S02]  /*20a0*/  @P6 FMUL.FTZ R61, R68, R63 ;  /* 0x0000003f443d6220 */ /* 0x000fe40000410000 */
[----:B------:R-:W-:Y:S01]  /*20b0*/  @P2 FMUL.FTZ R71, R92, R85 ;  /* 0x000000555c472220 */ /* 0x000fe20000410000 */
[----:B------:R-:W-:Y:S01]  /*20c0*/  FADD.FTZ R19, R0, R19 ;  /* 0x0000001300137221 */ /* 0x000fe20000010000 */
[----:B------:R-:W-:Y:S01]  /*20d0*/  FADD.FTZ R18, R61, R18 ;  /* 0x000000123d127221 */ /* 0x000fe20000010000 */
[----:B------:R-:W-:Y:S01]  /*20e0*/  FADD.FTZ R73, R60, R73 ;  /* 0x000000493c497221 */ /* 0x000fe20000010000 */
[----:B------:R-:W-:Y:S01]  /*20f0*/  FADD.FTZ R72, R71, R72 ;  /* 0x0000004847487221 */ /* 0x000fe20000010000 */
[----:B-1----:R-:W-:Y:S06]  /*2100*/  @!P1 BRA `(.L_x_4185) ;  /* 0xffffffe000e49947 */ /* 0x002fec000383ffff */
[----:B------:R-:W-:Y:S01]  /*2110*/  MOV R40, R7 ;  /* 0x0000000700287202 */ /* 0x000fe20000000f00 */
[----:B------:R-:W-:Y:S01]  /*2120*/  IMAD.MOV.U32 R32, RZ, RZ, R81 ;  /* 0x000000ffff207224 */ /* 0x000fe200078e0051 */
[----:B------:R-:W-:Y:S01]  /*2130*/  MOV R41, R6 ;  /* 0x0000000600297202 */ /* 0x000fe20000000f00 */
[----:B------:R-:W-:Y:S01]  /*2140*/  IMAD.MOV.U32 R42, RZ, RZ, R9 ;  /* 0x000000ffff2a7224 */ /* 0x000fe200078e0009 */
[----:B------:R-:W-:Y:S02]  /*2150*/  MOV R6, R13 ;  /* 0x0000000d00067202 */ /* 0x000fe40000000f00 */
[----:B------:R-:W-:Y:S02]  /*2160*/  MOV R7, R12 ;  /* 0x0000000c00077202 */ /* 0x000fe40000000f00 */
        /* <DEDUP_REMOVED lines=30> */
.L_x_4183:
        /* <DEDUP_REMOVED lines=22> */
.L_x_4184:
[----:B------:R-:W-:Y:S01]  /*24b0*/  HFMA2.MMA R65, -RZ, RZ, 0, 9.5367431640625e-07 ;  /* 0x00000010ff417435 */ /* 0x000fe200000001ff */
[----:B------:R-:W-:Y:S02]  /*24c0*/  MOV R66, 0x1f ;  /* 0x0000001f00427802 */ /* 0x000fe40000000f00 */
[----:B------:R-:W-:-:S08]  /*24d0*/  MOV R63, 0xffffffff ;  /* 0xffffffff003f7802 */ /* 0x000fd00000000f00 */
[----:B-----5:R-:W-:Y:S05]  /*24e0*/  WARPSYNC.COLLECTIVE R63, `(.L_x_4186) ;  /* 0x000000003f087348 */ /* 0x020fea0003c00000 */
[----:B------:R0:W1:Y:S02]  /*24f0*/  SHFL.DOWN P2, R64, R68, R65, R66 ;  /* 0x0800004144407389 */ /* 0x0000640000040042 */
[----:B01---5:R-:W-:Y:S01]  /*2500*/  ENDCOLLECTIVE ;  /* 0x000000000000791b */ /* 0x023fe20003800000 */
.L_x_4186:
[----:B------:R-:W-:Y:S01]  /*2510*/  FADD.FTZ R67, R68, R64 ;  /* 0x0000004044437221 */ /* 0x000fe20000010000 */
[----:B------:R-:W-:-:S07]  /*2520*/  MOV R68, R61 ;  /* 0x0000003d00447202 */ /* 0x000fce0000000f00 */
[----:B------:R-:W-:Y:S05]  /*2530*/  WARPSYNC.COLLECTIVE R63, `(.L_x_4187) ;  /* 0x000000003f087348 */ /* 0x000fea0003c00000 */
[----:B------:R0:W1:Y:S02]  /*2540*/  SHFL.DOWN P2, R64, R68, R65, R66 ;  /* 0x0800004144407389 */ /* 0x0000640000040042 */
[----:B01----:R-:W-:Y:S01]  /*2550*/  ENDCOLLECTIVE ;  /* 0x000000000000791b */ /* 0x003fe20003800000 */
.L_x_4187:
[----:B------:R-:W-:Y:S01]  /*2560*/  HFMA2.MMA R65, -RZ, RZ, 0, 4.76837158203125e-07 ;  /* 0x00000008ff417435 */ /* 0x000fe200000001ff */
[----:B------:R-:W-:Y:S02]  /*2570*/  MOV R68, R67 ;  /* 0x0000004300447202 */ /* 0x000fe40000000f00 */
[----:B------:R-:W-:-:S08]  /*2580*/  MOV R70, R64 ;  /* 0x0000004000467202 */ /* 0x000fd00000000f00 */
[----:B------:R-:W-:Y:S05]  /*2590*/  WARPSYNC.COLLECTIVE R63, `(.L_x_4188) ;  /* 0x000000003f087348 */ /* 0x000fea0003c00000 */
[----:B------:R0:W1:Y:S02]  /*25a0*/  SHFL.DOWN P2, R64, R68, R65, R66 ;  /* 0x0800004144407389 */ /* 0x0000640000040042 */
[----:B01----:R-:W-:Y:S01]  /*25b0*/  ENDCOLLECTIVE ;  /* 0x000000000000791b */ /* 0x003fe20003800000 */
.L_x_4188:
[----:B------:R-:W-:-:S05]  /*25c0*/  FADD.FTZ R70, R61, R70 ;  /* 0x000000463d467221 */ /* 0x000fca0000010000 */
[----:B------:R-:W-:Y:S01]  /*25d0*/  MOV R68, R70 ;  /* 0x0000004600447202 */ /* 0x000fe20000000f00 */
[----:B------:R-:W-:-:S07]  /*25e0*/  FADD.FTZ R124, R67, R64 ;  /* 0x00000040437c7221 */ /* 0x000fce0000010000 */
[----:B------:R-:W-:Y:S05]  /*25f0*/  WARPSYNC.COLLECTIVE R63, `(.L_x_4189) ;  /* 0x000000003f087348 */ /* 0x000fea0003c00000 */
[----:B------:R0:W1:Y:S02]  /*2600*/  SHFL.DOWN P2, R64, R68, R65, R66 ;  /* 0x0800004144407389 */ /* 0x0000640000040042 */
[----:B01----:R-:W-:Y:S01]  /*2610*/  ENDCOLLECTIVE ;  /* 0x000000000000791b */ /* 0x003fe20003800000 */
.L_x_4189:
[----:B------:R-:W-:Y:S01]  /*2620*/  HFMA2.MMA R65, -RZ, RZ, 0, 2.384185791015625e-07 ;  /* 0x00000004ff417435 */ /* 0x000fe200000001ff */
[----:B------:R-:W-:Y:S01]  /*2630*/  IMAD.MOV.U32 R68, RZ, RZ, R124 ;  /* 0x000000ffff447224 */ /* 0x000fe200078e007c */
[----:B------:R-:W-:-:S09]  /*2640*/  MOV R69, R64 ;  /* 0x0000004000457202 */ /* 0x000fd20000000f00 */
[----:B------:R-:W-:Y:S05]  /*2650*/  WARPSYNC.COLLECTIVE R63, `(.L_x_4190) ;  /* 0x000000003f087348 */ /* 0x000fea0003c00000 */
[----:B------:R0:W1:Y:S02]  /*2660*/  SHFL.DOWN P2, R64, R68, R65, R66 ;  /* 0x0800004144407389 */ /* 0x0000640000040042 */
[----:B01----:R-:W-:Y:S01]  /*2670*/  ENDCOLLECTIVE ;  /* 0x000000000000791b */ /* 0x003fe20003800000 */
.L_x_4190:
[----:B------:R-:W-:-:S05]  /*2680*/  FADD.FTZ R69, R70, R69 ;  /* 0x0000004546457221 */ /* 0x000fca0000010000 */
[----:B------:R-:W-:Y:S01]  /*2690*/  MOV R68, R69 ;  /* 0x0000004500447202 */ /* 0x000fe20000000f00 */
[----:B------:R-:W-:-:S07]  /*26a0*/  FADD.FTZ R124, R124, R64 ;  /* 0x000000407c7c7221 */ /* 0x000fce0000010000 */
[----:B------:R-:W-:Y:S05]  /*26b0*/  WARPSYNC.COLLECTIVE R63, `(.L_x_4191) ;  /* 0x000000003f087348 */ /* 0x000fea0003c00000 */
[----:B------:R0:W1:Y:S02]  /*26c0*/  SHFL.DOWN P2, R64, R68, R65, R66 ;  /* 0x0800004144407389 */ /* 0x0000640000040042 */
[----:B01----:R-:W-:Y:S01]  /*26d0*/  ENDCOLLECTIVE ;  /* 0x000000000000791b */ /* 0x003fe20003800000 */
.L_x_4191:
[----:B------:R-:W-:Y:S01]  /*26e0*/  HFMA2.MMA R65, -RZ, RZ, 0, 1.1920928955078125e-07 ;  /* 0x00000002ff417435 */ /* 0x000fe200000001ff */
[----:B------:R-:W-:Y:S02]  /*26f0*/  MOV R68, R124 ;  /* 0x0000007c00447202 */ /* 0x000fe40000000f00 */
[----:B------:R-:W-:-:S08]  /*2700*/  MOV R71, R64 ;  /* 0x0000004000477202 */ /* 0x000fd00000000f00 */
[----:B------:R-:W-:Y:S05]  /*2710*/  WARPSYNC.COLLECTIVE R63, `(.L_x_4192) ;  /* 0x000000003f087348 */ /* 0x000fea0003c00000 */
[----:B------:R0:W1:Y:S02]  /*2720*/  SHFL.DOWN P2, R64, R68, R65, R66 ;  /* 0x0800004144407389 */ /* 0x0000640000040042 */
[----:B01----:R-:W-:Y:S01]  /*2730*/  ENDCOLLECTIVE ;  /* 0x000000000000791b */ /* 0x003fe20003800000 */
.L_x_4192:
[----:B------:R-:W-:-:S05]  /*2740*/  FADD.FTZ R71, R69, R71 ;  /* 0x0000004745477221 */ /* 0x000fca0000010000 */
[----:B------:R-:W-:Y:S01]  /*2750*/  MOV R68, R71 ;  /* 0x0000004700447202 */ /* 0x000fe20000000f00 */
[----:B------:R-:W-:-:S07]  /*2760*/  FADD.FTZ R61, R124, R64 ;  /* 0x000000407c3d7221 */ /* 0x000fce0000010000 */
[----:B------:R-:W-:Y:S05]  /*2770*/  WARPSYNC.COLLECTIVE R63, `(.L_x_4193) ;  /* 0x000000003f087348 */ /* 0x000fea0003c00000 */
[----:B------:R0:W1:Y:S02]  /*2780*/  SHFL.DOWN P2, R64, R68, R65, R66 ;  /* 0x0800004144407389 */ /* 0x0000640000040042 */
[----:B01----:R-:W-:Y:S01]  /*2790*/  ENDCOLLECTIVE ;  /* 0x000000000000791b */ /* 0x003fe20003800000 */
.L_x_4193:
[----:B------:R-:W-:Y:S01]  /*27a0*/  HFMA2.MMA R65, -RZ, RZ, 0, 5.9604644775390625e-08 ;  /* 0x00000001ff417435 */ /* 0x000fe200000001ff */
[----:B------:R-:W-:Y:S02]  /*27b0*/  MOV R68, R61 ;  /* 0x0000003d00447202 */ /* 0x000fe40000000f00 */
[----:B------:R-:W-:-:S08]  /*27c0*/  MOV R70, R64 ;  /* 0x0000004000467202 */ /* 0x000fd00000000f00 */
[----:B------:R-:W-:Y:S05]  /*27d0*/  WARPSYNC.COLLECTIVE R63, `(.L_x_4194) ;  /* 0x000000003f087348 */ /* 0x000fea0003c00000 */
[----:B------:R0:W1:Y:S02]  /*27e0*/  SHFL.DOWN P2, R64, R68, R65, R66 ;  /* 0x0800004144407389 */ /* 0x0000640000040042 */
[----:B01----:R-:W-:Y:S01]  /*27f0*/  ENDCOLLECTIVE ;  /* 0x000000000000791b */ /* 0x003fe20003800000 */
.L_x_4194:
[----:B------:R-:W-:-:S05]  /*2800*/  FADD.FTZ R71, R71, R70 ;  /* 0x0000004647477221 */ /* 0x000fca0000010000 */
[----:B------:R-:W-:Y:S02]  /*2810*/  MOV R68, R71 ;  /* 0x0000004700447202 */ /* 0x000fe40000000f00 */
[----:B------:R-:W-:-:S07]  /*2820*/  MOV R70, R64 ;  /* 0x0000004000467202 */ /* 0x000fce0000000f00 */
[----:B------:R-:W-:Y:S05]  /*2830*/  WARPSYNC.COLLECTIVE R63, `(.L_x_4195) ;  /* 0x000000003f087348 */ /* 0x000fea0003c00000 */
[----:B------:R0:W1:Y:S02]  /*2840*/  SHFL.DOWN P2, R64, R68, R65, R66 ;  /* 0x0800004144407389 */ /* 0x0000640000040042 */
[----:B01----:R-:W-:Y:S01]  /*2850*/  ENDCOLLECTIVE ;  /* 0x000000000000791b */ /* 0x003fe20003800000 */
.L_x_4195:
[----:B------:R-:W-:Y:S05]  /*2860*/  BRA `(.L_x_4196) ;  /* 0xffffffe800047947 */ /* 0x000fea000383ffff */
.L_x_4197:
        /* <DEDUP_REMOVED lines=9> */
.L_x_8589:


//--------------------- .text._ZN10layer_norm22ln_bwd_finalize_kernelINS_22Kernel_traits_finalizeILj1536Ef13__nv_bfloat16fS2_fjLb1ELj1024ELj4ENS_18Kernel_traits_baseILj1536EfS2_fS2_fjLj1024EEEEELb1ELb0EEEvNS_9BwdParamsE --------------------------
	.section	.text._ZN10layer_norm22ln_bwd_finalize_kernelINS_22Kernel_traits_finalizeILj1536Ef13__nv_bfloat16fS2_fjLb1ELj1024ELj4ENS_18Kernel_traits_baseILj1536EfS2_fS2_fjLj1024EEEEELb1ELb0EEEvNS_9BwdParamsE,"ax",@progbits
	.align	128
        .global         _ZN10layer_norm22ln_bwd_finalize_kernelINS_22Kernel_traits_finalizeILj1536Ef13__nv_bfloat16fS2_fjLb1ELj1024ELj4ENS_18Kernel_traits_baseILj1536EfS2_fS2_fjLj1024EEEEELb1ELb0EEEvNS_9BwdParamsE
        .type           _ZN10layer_norm22ln_bwd_finalize_kernelINS_22Kernel_traits_finalizeILj1536Ef13__nv_bfloat16fS2_fjLb1ELj1024ELj4ENS_18Kernel_traits_baseILj1536EfS2_fS2_fjLj1024EEEEELb1ELb0EEEvNS_9BwdParamsE,@function
        .size           _ZN10layer_norm22ln_bwd_finalize_kernelINS_22Kernel_traits_finalizeILj1536Ef13__nv_bfloat16fS2_fjLb1ELj1024ELj4ENS_18Kernel_traits_baseILj1536EfS2_fS2_fjLj1024EEEEELb1ELb0EEEvNS_9BwdParamsE,(.L_x_8590 - _ZN10layer_norm22ln_bwd_finalize_kernelINS_22Kernel_traits_finalizeILj1536Ef13__nv_bfloat16fS2_fjLb1ELj1024ELj4ENS_18Kernel_traits_baseILj1536EfS2_fS2_fjLj1024EEEEELb1ELb0EEEvNS_9BwdParamsE)
        .other          _ZN10layer_norm22ln_bwd_finalize_kernelINS_22Kernel_traits_finalizeILj1536Ef13__nv_bfloat16fS2_fjLb1ELj1024ELj4ENS_18Kernel_traits_baseILj1536EfS2_fS2_fjLj1024EEEEELb1ELb0EEEvNS_9BwdParamsE,@"STO_CUDA_ENTRY STV_DEFAULT"
_ZN10layer_norm22ln_bwd_finalize_kernelINS_22Kernel_traits_finalizeILj1536Ef13__nv_bfloat16fS2_fjLb1ELj1024ELj4ENS_18Kernel_traits_baseILj1536EfS2_fS2_fjLj1024EEEEELb1ELb0EEEvNS_9BwdParamsE:
.text._ZN10layer_norm22ln_bwd_finalize_kernelINS_22Kernel_traits_finalizeILj1536Ef13__nv_bfloat16fS2_fjLb1ELj1024ELj4ENS_18Kernel_traits_baseILj1536EfS2_fS2_fjLj1024EEEEELb1ELb0EEEvNS_9BwdParamsE:
        /* <DEDUP_REMOVED lines=24> */
.L_x_4210:
        /* <DEDUP_REMOVED lines=36> */
.L_x_4202:
        /* <DEDUP_REMOVED lines=49> */
.L_x_4201:
[----:B------:R-:W-:Y:S05]  /*06d0*/  BSYNC B1 ;  /* 0x0000000000017941 */ /* 0x000fea0003800000 */
.L_x_4200:
        /* <DEDUP_REMOVED lines=31> */
.L_x_4204:
[----:B------:R-:W-:Y:S05]  /*08d0*/  BSYNC B1 ;  /* 0x0000000000017941 */ /* 0x000fea0003800000 */
.L_x_4203:
        /* <DEDUP_REMOVED lines=16> */
.L_x_4205:
[----:B------:R-:W-:Y:S05]  /*09e0*/  BSYNC B1 ;  /* 0x0000000000017941 */ /* 0x000fea0003800000 */
.L_x_4199:
[----:B------:R-:W-:Y:S05]  /*09f0*/  BSYNC B0 ;  /* 0x0000000000007941 */ /* 0x000fea0003800000 */
.L_x_4198:
        /* <DEDUP_REMOVED lines=40> */
.L_x_4226:
        /* <DEDUP_REMOVED lines=8> */
.L_x_4206:
        /* <DEDUP_REMOVED lines=20> */
.L_x_4209:
[----:B------:R-:W-:Y:S05]  /*0e40*/  BSYNC B0 ;  /* 0x0000000000007941 */ /* 0x000fea0003800000 */
.L_x_4208:
[C---:B------:R-:W-:Y:S01]  /*0e50*/  ISETP.GT.U32.AND P1, PT, R4.reuse, -0x601, PT ;  /* 0xfffff9ff0400780c */ /* 0x040fe20003f24070 */
[----:B------:R-:W-:Y:S01]  /*0e60*/  VIADD R4, R4, 0x600 ;  /* 0x0000060004047836 */ /* 0x000fe20000000000 */
[----:B------:R-:W-:-:S11]  /*0e70*/  IADD3 R5, R5, 0x300, RZ ;  /* 0x0000030005057810 */ /* 0x000fd60007ffe0ff */
[----:B------:R-:W-:Y:S05]  /*0e80*/  @P1 BRA `(.L_x_4210) ;  /* 0xfffffff000bc1947 */ /* 0x000fea000383ffff */
[----:B------:R-:W-:Y:S05]  /*0e90*/  EXIT ;  /* 0x000000000000794d */ /* 0x000fea0003800000 */
.L_x_4207:
[----:B0-----:R-:W-:Y:S01]  /*0ea0*/  HFMA2.MMA R24, -RZ, RZ, 0, 5.9604644775390625e-08 ;  /* 0x00000001ff187435 */ /* 0x001fe200000001ff */
[----:B----4-:R-:W-:Y:S02]  /*0eb0*/  MOV R23, R10 ;  /* 0x0000000a00177202 */ /* 0x010fe40000000f00 */
[----:B------:R-:W-:Y:S02]  /*0ec0*/  MOV R25, 0x1f ;  /* 0x0000001f00197802 */ /* 0x000fe40000000f00 */
[----:B------:R-:W-:-:S07]  /*0ed0*/  MOV R20, 0xffffffff ;  /* 0xffffffff00147802 */ /* 0x000fce0000000f00 */
[----:B-123--:R-:W-:Y:S05]  /*0ee0*/  WARPSYNC.COLLECTIVE R20, `(.L_x_4211) ;  /* 0x0000000014087348 */ /* 0x00efea0003c00000 */
[----:B------:R0:W4:Y:S02]  /*0ef0*/  SHFL.BFLY P2, R22, R23, R24, R25 ;  /* 0x0c00001817167389 */ /* 0x0001240000040019 */
[----:B01234-:R-:W-:Y:S01]  /*0f00*/  ENDCOLLECTIVE ;  /* 0x000000000000791b */ /* 0x01ffe20003800000 */
.L_x_4211:
[----:B------:R-:W-:Y:S01]  /*0f10*/  IMAD.MOV.U32 R24, RZ, RZ, 0x2 ;  /* 0x00000002ff187424 */ /* 0x000fe200078e00ff */
[----:B------:R-:W-:-:S05]  /*0f20*/  MOV R11, R22 ;  /* 0x00000016000b7202 */ /* 0x000fca0000000f00 */
[----:B------:R-:W-:-:S05]  /*0f30*/  FADD.FTZ R11, R10, R11 ;  /* 0x0000000b0a0b7221 */ /* 0x000fca0000010000 */
[----:B------:R-:W-:-:S07]  /*0f40*/  MOV R23, R11 ;  /* 0x0000000b00177202 */ /* 0x000fce0000000f00 */
[----:B------:R-:W-:Y:S05]  /*0f50*/  WARPSYNC.COLLECTIVE R20, `(.L_x_4212) ;  /* 0x0000000014087348 */ /* 0x000fea0003c00000 */
[----:B------:R0:W1:Y:S02]  /*0f60*/  SHFL.BFLY P2, R22, R23, R24, R25 ;  /* 0x0c00001817167389 */ /* 0x0000640000040019 */
[----:B01----:R-:W-:Y:S01]  /*0f70*/  ENDCOLLECTIVE ;  /* 0x000000000000791b */ /* 0x003fe20003800000 */
.L_x_4212:
[----:B------:R-:W-:Y:S01]  /*0f80*/  HFMA2.MMA R24, -RZ, RZ, 0, 2.384185791015625e-07 ;  /* 0x00000004ff187435 */ /* 0x000fe200000001ff */
[----:B------:R-:W-:-:S05]  /*0f90*/  MOV R14, R22 ;  /* 0x00000016000e7202 */ /* 0x000fca0000000f00 */
[----:B------:R-:W-:-:S05]  /*0fa0*/  FADD.FTZ R14, R11, R14 ;  /* 0x0000000e0b0e7221 */ /* 0x000fca0000010000 */
[----:B------:R-:W-:-:S07]  /*0fb0*/  MOV R23, R14 ;  /* 0x0000000e00177202 */ /* 0x000fce0000000f00 */
[----:B------:R-:W-:Y:S05]  /*0fc0*/  WARPSYNC.COLLECTIVE R20, `(.L_x_4213) ;  /* 0x0000000014087348 */ /* 0x000fea0003c00000 */
[----:B------:R0:W1:Y:S02]  /*0fd0*/  SHFL.BFLY P2, R22, R23, R24, R25 ;  /* 0x0c00001817167389 */ /* 0x0000640000040019 */
[----:B01----:R-:W-:Y:S01]  /*0fe0*/  ENDCOLLECTIVE ;  /* 0x000000000000791b */ /* 0x003fe20003800000 */
.L_x_4213:
[----:B------:R-:W-:Y:S01]  /*0ff0*/  HFMA2.MMA R24, -RZ, RZ, 0, 4.76837158203125e-07 ;  /* 0x00000008ff187435 */ /* 0x000fe200000001ff */
[----:B------:R-:W-:-:S05]  /*1000*/  MOV R13, R22 ;  /* 0x00000016000d7202 */ /* 0x000fca0000000f00 */
[----:B------:R-:W-:-:S05]  /*1010*/  FADD.FTZ R13, R14, R13 ;  /* 0x0000000d0e0d7221 */ /* 0x000fca0000010000 */
[----:B------:R-:W-:-:S07]  /*1020*/  MOV R23, R13 ;  /* 0x0000000d00177202 */ /* 0x000fce0000000f00 */
[----:B------:R-:W-:Y:S05]  /*1030*/  WARPSYNC.COLLECTIVE R20, `(.L_x_4214) ;  /* 0x0000000014087348 */ /* 0x000fea0003c00000 */
[----:B------:R0:W1:Y:S02]  /*1040*/  SHFL.BFLY P2, R22, R23, R24, R25 ;  /* 0x0c00001817167389 */ /* 0x0000640000040019 */
[----:B01----:R-:W-:Y:S01]  /*1050*/  ENDCOLLECTIVE ;  /* 0x000000000000791b */ /* 0x003fe20003800000 */
.L_x_4214:
[----:B------:R-:W-:Y:S01]  /*1060*/  HFMA2.MMA R24, -RZ, RZ, 0, 9.5367431640625e-07 ;  /* 0x00000010ff187435 */ /* 0x000fe200000001ff */
[----:B------:R-:W-:-:S05]  /*1070*/  MOV R10, R22 ;  /* 0x00000016000a7202 */ /* 0x000fca0000000f00 */
[----:B------:R-:W-:-:S04]  /*1080*/  FADD.FTZ R11, R13, R10 ;  /* 0x0000000a0d0b7221 */ /* 0x000fc80000010000 */
[----:B------:R-:W-:-:S07]  /*1090*/  IMAD.MOV.U32 R23, RZ, RZ, R11 ;  /* 0x000000ffff177224 */ /* 0x000fce00078e000b */
[----:B------:R-:W-:Y:S05]  /*10a0*/  WARPSYNC.COLLECTIVE R20, `(.L_x_4215) ;  /* 0x0000000014087348 */ /* 0x000fea0003c00000 */
[----:B------:R0:W1:Y:S02]  /*10b0*/  SHFL.BFLY P2, R22, R23, R24, R25 ;  /* 0x0c00001817167389 */ /* 0x0000640000040019 */
[----:B01----:R-:W-:Y:S01]  /*10c0*/  ENDCOLLECTIVE ;  /* 0x000000000000791b */ /* 0x003fe20003800000 */
.L_x_4215:
[----:B------:R-:W-:Y:S01]  /*10d0*/  HFMA2.MMA R24, -RZ, RZ, 0, 5.9604644775390625e-08 ;  /* 0x00000001ff187435 */ /* 0x000fe200000001ff */
[----:B------:R-:W-:Y:S02]  /*10e0*/  MOV R23, R12 ;  /* 0x0000000c00177202 */ /* 0x000fe40000000f00 */
[----:B------:R-:W-:-:S08]  /*10f0*/  MOV R10, R22 ;  /* 0x00000016000a7202 */ /* 0x000fd00000000f00 */
[----:B------:R-:W-:Y:S05]  /*1100*/  WARPSYNC.COLLECTIVE R20, `(.L_x_4216) ;  /* 0x0000000014087348 */ /* 0x000fea0003c00000 */
[----:B------:R0:W1:Y:S02]  /*1110*/  SHFL.BFLY P2, R22, R23, R24, R25 ;  /* 0x0c00001817167389 */ /* 0x0000640000040019 */
[----:B01----:R-:W-:Y:S01]  /*1120*/  ENDCOLLECTIVE ;  /* 0x000000000000791b */ /* 0x003fe20003800000 */
.L_x_4216:
[----:B------:R-:W-:Y:S01]  /*1130*/  HFMA2.MMA R24, -RZ, RZ, 0, 1.1920928955078125e-07 ;  /* 0x00000002ff187435 */ /* 0x000fe200000001ff */
[----:B------:R-:W-:-:S05]  /*1140*/  MOV R13, R22 ;  /* 0x00000016000d7202 */ /* 0x000fca0000000f00 */
[----:B------:R-:W-:-:S05]  /*1150*/  FADD.FTZ R15, R12, R13 ;  /* 0x0000000d0c0f7221 */ /* 0x000fca0000010000 */
[----:B------:R-:W-:-:S07]  /*1160*/  MOV R23, R15 ;  /* 0x0000000f00177202 */ /* 0x000fce0000000f00 */
[----:B------:R-:W-:Y:S05]  /*1170*/  WARPSYNC.COLLECTIVE R20, `(.L_x_4217) ;  /* 0x0000000014087348 */ /* 0x000fea0003c00000 */
[----:B------:R0:W1:Y:S02]  /*1180*/  SHFL.BFLY P2, R22, R23, R24, R25 ;  /* 0x0c00001817167389 */ /* 0x0000640000040019 */
[----:B01----:R-:W-:Y:S01]  /*1190*/  ENDCOLLECTIVE ;  /* 0x000000000000791b */ /* 0x003fe20003800000 */
.L_x_4217:
[----:B------:R-:W-:Y:S01]  /*11a0*/  HFMA2.MMA R24, -RZ, RZ, 0, 2.384185791015625e-07 ;  /* 0x00000004ff187435 */ /* 0x000fe200000001ff */
[----:B------:R-:W-:-:S04]  /*11b0*/  IMAD.MOV.U32 R16, RZ, RZ, R22 ;  /* 0x000000ffff107224 */ /* 0x000fc800078e0016 */
[----:B------:R-:W-:-:S05]  /*11c0*/  FADD.FTZ R16, R15, R16 ;  /* 0x000000100f107221 */ /* 0x000fca0000010000 */
[----:B------:R-:W-:-:S07]  /*11d0*/  MOV R23, R16 ;  /* 0x0000001000177202 */ /* 0x000fce0000000f00 */
[----:B------:R-:W-:Y:S05]  /*11e0*/  WARPSYNC.COLLECTIVE R20, `(.L_x_4218) ;  /* 0x0000000014087348 */ /* 0x000fea0003c00000 */
[----:B------:R0:W1:Y:S02]  /*11f0*/  SHFL.BFLY P2, R22, R23, R24, R25 ;  /* 0x0c00001817167389 */ /* 0x0000640000040019 */
[----:B01----:R-:W-:Y:S01]  /*1200*/  ENDCOLLECTIVE ;  /* 0x000000000000791b */ /* 0x003fe20003800000 */
.L_x_4218:
[----:B------:R-:W-:Y:S01]  /*1210*/  HFMA2.MMA R24, -RZ, RZ, 0, 4.76837158203125e-07 ;  /* 0x00000008ff187435 */ /* 0x000fe200000001ff */
[----:B------:R-:W-:-:S05]  /*1220*/  MOV R17, R22 ;  /* 0x0000001600117202 */ /* 0x000fca0000000f00 */
[----:B------:R-:W-:-:S05]  /*1230*/  FADD.FTZ R17, R16, R17 ;  /* 0x0000001110117221 */ /* 0x000fca0000010000 */
[----:B------:R-:W-:-:S07]  /*1240*/  MOV R23, R17 ;  /* 0x0000001100177202 */ /* 0x000fce0000000f00 */
[----:B------:R-:W-:Y:S05]  /*1250*/  WARPSYNC.COLLECTIVE R20, `(.L_x_4219) ;  /* 0x0000000014087348 */ /* 0x000fea0003c00000 */
[----:B------:R0:W1:Y:S02]  /*1260*/  SHFL.BFLY P2, R22, R23, R24, R25 ;  /* 0x0c00001817167389 */ /* 0x0000640000040019 */
[----:B01----:R-:W-:Y:S01]  /*1270*/  ENDCOLLECTIVE ;  /* 0x000000000000791b */ /* 0x003fe20003800000 */
.L_x_4219:
[----:B------:R-:W-:Y:S01]  /*1280*/  IMAD.MOV.U32 R24, RZ, RZ, 0x10 ;  /* 0x00000010ff187424 */ /* 0x000fe200078e00ff */
[----:B------:R-:W-:-:S05]  /*1290*/  MOV R12, R22 ;  /* 0x00000016000c7202 */ /* 0x000fca0000000f00 */
[----:B------:R-:W-:-:S05]  /*12a0*/  FADD.FTZ R12, R17, R12 ;  /* 0x0000000c110c7221 */ /* 0x000fca0000010000 */
[----:B------:R-:W-:-:S07]  /*12b0*/  MOV R23, R12 ;  /* 0x0000000c00177202 */ /* 0x000fce0000000f00 */
[----:B------:R-:W-:Y:S05]  /*12c0*/  WARPSYNC.COLLECTIVE R20, `(.L_x_4220) ;  /* 0x0000000014087348 */ /* 0x000fea0003c00000 */
[----:B------:R0:W1:Y:S02]  /*12d0*/  SHFL.BFLY P2, R22, R23, R24, R25 ;  /* 0x0c00001817167389 */ /* 0x0000640000040019 */
[----:B01----:R-:W-:Y:S01]  /*12e0*/  ENDCOLLECTIVE ;  /* 0x000000000000791b */ /* 0x003fe20003800000 */
.L_x_4220:
[----:B------:R-:W-:Y:S01]  /*12f0*/  HFMA2.MMA R24, -RZ, RZ, 0, 5.9604644775390625e-08 ;  /* 0x00000001ff187435 */ /* 0x000fe200000001ff */
[----:B------:R-:W-:Y:S02]  /*1300*/  MOV R23, R8 ;  /* 0x0000000800177202 */ /* 0x000fe40000000f00 */
[----:B------:R-:W-:-:S08]  /*1310*/  MOV R15, R22 ;  /* 0x00000016000f7202 */ /* 0x000fd00000000f00 */
[----:B------:R-:W-:Y:S05]  /*1320*/  WARPSYNC.COLLECTIVE R20, `(.L_x_4221) ;  /* 0x0000000014087348 */ /* 0x000fea0003c00000 */
[----:B------:R0:W1:Y:S02]  /*1330*/  SHFL.BFLY P2, R22, R23, R24, R25 ;  /* 0x0c00001817167389 */ /* 0x0000640000040019 */
[----:B01----:R-:W-:Y:S01]  /*1340*/  ENDCOLLECTIVE ;  /* 0x000000000000791b */ /* 0x003fe20003800000 */
.L_x_4221:
[----:B------:R-:W-:Y:S01]  /*1350*/  HFMA2.MMA R24, -RZ, RZ, 0, 1.1920928955078125e-07 ;  /* 0x00000002ff187435 */ /* 0x000fe200000001ff */
[----:B------:R-:W-:-:S05]  /*1360*/  MOV R17, R22 ;  /* 0x0000001600117202 */ /* 0x000fca0000000f00 */
[----:B------:R-:W-:-:S05]  /*1370*/  FADD.FTZ R18, R8, R17 ;  /* 0x0000001108127221 */ /* 0x000fca0000010000 */
[----:B------:R-:W-:-:S07]  /*1380*/  MOV R23, R18 ;  /* 0x0000001200177202 */ /* 0x000fce0000000f00 */
[----:B------:R-:W-:Y:S05]  /*1390*/  WARPSYNC.COLLECTIVE R20, `(.L_x_4222) ;  /* 0x0000000014087348 */ /* 0x000fea0003c00000 */
[----:B------:R0:W1:Y:S02]  /*13a0*/  SHFL.BFLY P2, R22, R23, R24, R25 ;  /* 0x0c00001817167389 */ /* 0x0000640000040019 */
[----:B01----:R-:W-:Y:S01]  /*13b0*/  ENDCOLLECTIVE ;  /* 0x000000000000791b */ /* 0x003fe20003800000 */
.L_x_4222:
[----:B------:R-:W-:Y:S01]  /*13c0*/  HFMA2.MMA R24, -RZ, RZ, 0, 2.384185791015625e-07 ;  /* 0x00000004ff187435 */ /* 0x000fe200000001ff */
[----:B------:R-:W-:-:S05]  /*13d0*/  MOV R13, R22 ;  /* 0x00000016000d7202 */ /* 0x000fca0000000f00 */
[----:B------:R-:W-:-:S04]  /*13e0*/  FADD.FTZ R19, R18, R13 ;  /* 0x0000000d12137221 */ /* 0x000fc80000010000 */
[----:B------:R-:W-:-:S07]  /*13f0*/  IMAD.MOV.U32 R23, RZ, RZ, R19 ;  /* 0x000000ffff177224 */ /* 0x000fce00078e0013 */
[----:B------:R-:W-:Y:S05]  /*1400*/  WARPSYNC.COLLECTIVE R20, `(.L_x_4223) ;  /* 0x0000000014087348 */ /* 0x000fea0003c00000 */
[----:B------:R0:W1:Y:S02]  /*1410*/  SHFL.BFLY P2, R22, R23, R24, R25 ;  /* 0x0c00001817167389 */ /* 0x0000640000040019 */
[----:B01----:R-:W-:Y:S01]  /*1420*/  ENDCOLLECTIVE ;  /* 0x000000000000791b */ /* 0x003fe20003800000 */
.L_x_4223:
[----:B------:R-:W-:Y:S01]  /*1430*/  HFMA2.MMA R24, -RZ, RZ, 0, 4.76837158203125e-07 ;  /* 0x00000008ff187435 */ /* 0x000fe200000001ff */
[----:B------:R-:W-:-:S05]  /*1440*/  MOV R8, R22 ;  /* 0x0000001600087202 */ /* 0x000fca0000000f00 */
[----:B------:R-:W-:-:S05]  /*1450*/  FADD.FTZ R8, R19, R8 ;  /* 0x0000000813087221 */ /* 0x000fca0000010000 */
[----:B------:R-:W-:-:S07]  /*1460*/  MOV R23, R8 ;  /* 0x0000000800177202 */ /* 0x000fce0000000f00 */
[----:B------:R-:W-:Y:S05]  /*1470*/  WARPSYNC.COLLECTIVE R20, `(.L_x_4224) ;  /* 0x0000000014087348 */ /* 0x000fea0003c00000 */
[----:B------:R0:W1:Y:S02]  /*1480*/  SHFL.BFLY P2, R22, R23, R24, R25 ;  /* 0x0c00001817167389 */ /* 0x0000640000040019 */
[----:B01----:R-:W-:Y:S01]  /*1490*/  ENDCOLLECTIVE ;  /* 0x000000000000791b */ /* 0x003fe20003800000 */
.L_x_4224:
[----:B------:R-:W-:Y:S01]  /*14a0*/  HFMA2.MMA R24, -RZ, RZ, 0, 9.5367431640625e-07 ;  /* 0x00000010ff187435 */ /* 0x000fe200000001ff */
[----:B------:R-:W-:-:S05]  /*14b0*/  MOV R21, R22 ;  /* 0x0000001600157202 */ /* 0x000fca0000000f00 */
[----:B------:R-:W-:-:S05]  /*14c0*/  FADD.FTZ R21, R8, R21 ;  /* 0x0000001508157221 */ /* 0x000fca0000010000 */
[----:B------:R-:W-:-:S07]  /*14d0*/  MOV R23, R21 ;  /* 0x0000001500177202 */ /* 0x000fce0000000f00 */
[----:B------:R-:W-:Y:S05]  /*14e0*/  WARPSYNC.COLLECTIVE R20, `(.L_x_4225) ;  /* 0x0000000014087348 */ /* 0x000fea0003c00000 */
[----:B------:R0:W1:Y:S02]  /*14f0*/  SHFL.BFLY P2, R22, R23, R24, R25 ;  /* 0x0c00001817167389 */ /* 0x0000640000040019 */
[----:B01----:R-:W-:Y:S01]  /*1500*/  ENDCOLLECTIVE ;  /* 0x000000000000791b */ /* 0x003fe20003800000 */
.L_x_4225:
[----:B------:R-:W-:Y:S01]  /*1510*/  MOV R14, R22 ;  /* 0x00000016000e7202 */ /* 0x000fe20000000f00 */
[----:B------:R-:W-:Y:S06]  /*1520*/  BRA `(.L_x_4226) ;  /* 0xfffffff400d47947 */ /* 0x000fec000383ffff */
.L_x_4227:
        /* <DEDUP_REMOVED lines=13> */
.L_x_8590:


//--------------------- .text._ZN10layer_norm13ln_bwd_kernelINS_13Kernel_traitsIf13__nv_bfloat16fS2_fjLj1536ELj1ELj1ELj4ELj8ENS_18Kernel_traits_baseILj1536EfS2_fS2_fjLj128EEEEELb1ELb1ELb1ELb0EEEvNS_9BwdParamsE --------------------------
	.section	.text._ZN10layer_norm13ln_bwd_kernelINS_13Kernel_traitsIf13__nv_bfloat16fS2_fjLj1536ELj1ELj1ELj4ELj8ENS_18Kernel_traits_baseILj1536EfS2_fS2_fjLj128EEEEELb1ELb1ELb1ELb0EEEvNS_9BwdParamsE,"ax",@progbits
	.align	128
        .global         _ZN10layer_norm13ln_bwd_kernelINS_13Kernel_traitsIf13__nv_bfloat16fS2_fjLj1536ELj1ELj1ELj4ELj8ENS_18Kernel_traits_baseILj1536EfS2_fS2_fjLj128EEEEELb1ELb1ELb1ELb0EEEvNS_9BwdParamsE
        .type           _ZN10layer_norm13ln_bwd_kernelINS_13Kernel_traitsIf13__nv_bfloat16fS2_fjLj1536ELj1ELj1ELj4ELj8ENS_18Kernel_traits_baseILj1536EfS2_fS2_fjLj128EEEEELb1ELb1ELb1ELb0EEEvNS_9BwdParamsE,@function
        .size           _ZN10layer_norm13ln_bwd_kernelINS_13Kernel_traitsIf13__nv_bfloat16fS2_fjLj1536ELj1ELj1ELj4ELj8ENS_18Kernel_traits_baseILj1536EfS2_fS2_fjLj128EEEEELb1ELb1ELb1ELb0EEEvNS_9BwdParamsE,(.L_x_8591 - _ZN10layer_norm13ln_bwd_kernelINS_13Kernel_traitsIf13__nv_bfloat16fS2_fjLj1536ELj1ELj1ELj4ELj8ENS_18Kernel_traits_baseILj1536EfS2_fS2_fjLj128EEEEELb1ELb1ELb1ELb0EEEvNS_9BwdParamsE)
        .other          _ZN10layer_norm13ln_bwd_kernelINS_13Kernel_traitsIf13__nv_bfloat16fS2_fjLj1536ELj1ELj1ELj4ELj8ENS_18Kernel_traits_baseILj1536EfS2_fS2_fjLj128EEEEELb1ELb1ELb1ELb0EEEvNS_9BwdParamsE,@"STO_CUDA_ENTRY STV_DEFAULT"
_ZN10layer_norm13ln_bwd_kernelINS_13Kernel_traitsIf13__nv_bfloat16fS2_fjLj1536ELj1ELj1ELj4ELj8ENS_18Kernel_traits_baseILj1536EfS2_fS2_fjLj128EEEEELb1ELb1ELb1ELb0EEEvNS_9BwdParamsE:
.text._ZN10layer_norm13ln_bwd_kernelINS_13Kernel_traitsIf13__nv_bfloat16fS2_fjLj1536ELj1ELj1ELj4ELj8ENS_18Kernel_traits_baseILj1536EfS2_fS2_fjLj128EEEEELb1ELb1ELb1ELb0EEEvNS_9BwdParamsE:
        /* <DEDUP_REMOVED lines=15> */
[----:B------:R-:W-:-:S04]  /*00f0*/  LEA.HI.SX32 R3, R3, R6, 0x1e ;  /* 0x0000000603037211 */ /* 0x000fc800078ff2ff */
[C---:B------:R-:W-:Y:S02]  /*0100*/  LOP3.LUT P1, RZ, R3.reuse, 0xffffff80, RZ, 0xc0, !PT ;  /* 0xffffff8003ff7812 */ /* 0x040fe4000782c0ff */
[C---:B------:R-:W-:Y:S02]  /*0110*/  ISETP.GE.U32.AND P2, PT, R3.reuse, 0x100, PT ;  /* 0x000001000300780c */ /* 0x040fe40003f46070 */
[----:B------:R-:W-:Y:S01]  /*0120*/  ISETP.GE.U32.AND P3, PT, R3, 0x180, PT ;  /* 0x000001800300780c */ /* 0x000fe20003f66070 */
[----:B------:R-:W-:-:S08]  /*0130*/  IMAD.MOV.U32 R3, RZ, RZ, R4 ;  /* 0x000000ffff037224 */ /* 0x000fd000078e0004 */
        /* <DEDUP_REMOVED lines=43> */
[----:B------:R-:W-:Y:S01]  /*03f0*/  HFMA2.MMA R69, -RZ, RZ, 0, 0 ;  /* 0x00000000ff457435 */ /* 0x000fe200000001ff */
[----:B------:R-:W-:-:S10]  /*0400*/  IMAD.MOV.U32 R125, RZ, RZ, 0x1 ;  /* 0x00000001ff7d7424 */ /* 0x000fd400078e00ff */
.L_x_4299:
[----:B01----:R-:W1:Y:S08]  /*0410*/  LDC.64 R106, c[0x0][0x288] ;  /* 0x0000a200ff6a7b82 */ /* 0x003e700000000a00 */
[----:B--2---:R-:W2:Y:S08]  /*0420*/  LDC.64 R102, c[0x0][0x258] ;  /* 0x00009600ff667b82 */ /* 0x004eb00000000a00 */
[----:B------:R-:W3:Y:S01]  /*0430*/  LDC.64 R100, c[0x0][0x280] ;  /* 0x0000a000ff647b82 */ /* 0x000ee20000000a00 */
[----:B-1----:R-:W-:-:S07]  /*0440*/  IMAD.WIDE R106, R7, 0x4, R106 ;  /* 0x00000004076a7825 */ /* 0x002fce00078e026a */
[----:B------:R-:W1:Y:S01]  /*0450*/  LDC.64 R104, c[0x0][0x2c8] ;  /* 0x0000b200ff687b82 */ /* 0x000e620000000a00 */
[----:B------:R1:W4:Y:S01]  /*0460*/  LDG.E R130, desc[UR4][R106.64] ;  /* 0x000000046a827981 */ /* 0x000322000c1e1900 */
        /* <DEDUP_REMOVED lines=32> */
.L_x_4232:
[----:B------:R-:W-:Y:S05]  /*0670*/  BSYNC B1 ;  /* 0x0000000000017941 */ /* 0x000fea0003800000 */
.L_x_4231:
        /* <DEDUP_REMOVED lines=11> */
.L_x_4234:
[----:B------:R-:W-:Y:S05]  /*0730*/  BSYNC B1 ;  /* 0x0000000000017941 */ /* 0x000fea0003800000 */
.L_x_4233:
        /* <DEDUP_REMOVED lines=12> */
.L_x_4230:
        /* <DEDUP_REMOVED lines=18> */
[-C--:B------:R-:W-:Y:S01]  /*0920*/  @P5 LEA.HI.SX32 R133, R129, R4.reuse, 0x1e ;  /* 0x0000000481855211 */ /* 0x080fe200078ff2ff */
[----:B------:R-:W-:Y:S01]  /*0930*/  IMAD.MOV.U32 R129, RZ, RZ, RZ ;  /* 0x000000ffff817224 */ /* 0x000fe200078e00ff */
        /* <DEDUP_REMOVED lines=18> */
[----:B---3--:R-:W-:Y:S02]  /*0a60*/  MOV R3, R22 ;  /* 0x0000001600037202 */ /* 0x008fe40000000f00 */
[--C-:B------:R-:W-:Y:S01]  /*0a70*/  SHF.R.U64 R108, R22, 0x10, R23.reuse ;  /* 0x00000010166c7819 */ /* 0x100fe20000001217 */
[--C-:B------:R-:W-:Y:S01]  /*0a80*/  IMAD.MOV.U32 R19, RZ, RZ, R23.reuse ;  /* 0x000000ffff137224 */ /* 0x100fe200078e0017 */
[----:B------:R-:W-:Y:S01]  /*0a90*/  SHF.R.U32.HI R22, RZ, 0x10, R23 ;  /* 0x00000010ff167819 */ /* 0x000fe20000011617 */
[----:B------:R-:W-:Y:S02]  /*0aa0*/  IMAD.U32 R23, R3, 0x10000, RZ ;  /* 0x0001000003177824 */ /* 0x000fe400078e00ff */
[C---:B----4-:R-:W-:Y:S01]  /*0ab0*/  FADD.FTZ R101, -R132.reuse, R101 ;  /* 0x0000006584657221 */ /* 0x050fe20000010100 */
[C---:B------:R-:W-:Y:S01]  /*0ac0*/  FADD.FTZ R21, -R132.reuse, R100 ;  /* 0x0000006484157221 */ /* 0x040fe20000010100 */
[----:B------:R-:W-:Y:S01]  /*0ad0*/  FADD.FTZ R129, -R132, R102 ;  /* 0x0000006684817221 */ /* 0x000fe20000010100 */
[----:B------:R-:W-:-:S02]  /*0ae0*/  SHF.L.U32 R100, R108, 0x10, RZ ;  /* 0x000000106c647819 */ /* 0x000fc400000006ff */
[----:B------:R-:W-:Y:S01]  /*0af0*/  SHF.L.U32 R102, R22, 0x10, RZ ;  /* 0x0000001016667819 */ /* 0x000fe200000006ff */
[C---:B------:R-:W-:Y:S01]  /*0b00*/  FMUL.FTZ R22, R6.reuse, R101 ;  /* 0x0000006506167220 */ /* 0x040fe20000410000 */
[----:B------:R-:W-:Y:S01]  /*0b10*/  FMUL.FTZ R3, R6, R21 ;  /* 0x0000001506037220 */ /* 0x000fe20000410000 */
[-C--:B------:R-:W-:Y:S01]  /*0b20*/  FMUL.FTZ R110, R92, R23.reuse ;  /* 0x000000175c6e7220 */ /* 0x080fe20000410000 */
[----:B------:R-:W-:Y:S01]  /*0b30*/  FADD.FTZ R139, -R132, R103 ;  /* 0x00000067848b7221 */ /* 0x000fe20000010100 */
[----:B------:R-:W-:Y:S01]  /*0b40*/  FADD.FTZ R57, R57, R100 ;  /* 0x0000006439397221 */ /* 0x000fe20000010000 */
[-C--:B------:R-:W-:Y:S01]  /*0b50*/  FFMA.FTZ R69, R22, R100.reuse, R69 ;  /* 0x0000006416457223 */ /* 0x080fe20000010045 */
[----:B------:R-:W-:Y:S01]  /*0b60*/  FMUL.FTZ R21, R93, R100 ;  /* 0x000000645d157220 */ /* 0x000fe20000410000 */
[----:B------:R-:W-:Y:S02]  /*0b70*/  IMAD.U32 R103, R19, 0x10000, RZ ;  /* 0x0001000013677824 */ /* 0x000fe400078e00ff */
[----:B------:R-:W-:Y:S01]  /*0b80*/  FADD.FTZ R56, R56, R23 ;  /* 0x0000001738387221 */ /* 0x000fe20000010000 */
[C---:B------:R-:W-:Y:S01]  /*0b90*/  FFMA.FTZ R68, R3.reuse, R23, R68 ;  /* 0x0000001703447223 */ /* 0x040fe20000010044 */
[----:B------:R-:W-:Y:S01]  /*0ba0*/  FADD.FTZ R100, RZ, R110 ;  /* 0x0000006eff647221 */ /* 0x000fe20000010000 */
[----:B------:R-:W-:Y:S01]  /*0bb0*/  FFMA.FTZ R23, R3, R110, RZ ;  /* 0x0000006e03177223 */ /* 0x000fe200000100ff */
[----:B------:R-:W-:Y:S01]  /*0bc0*/  FMUL.FTZ R108, R6, R139 ;  /* 0x0000008b066c7220 */ /* 0x000fe20000410000 */
        /* <DEDUP_REMOVED lines=12> */
[----:B0-----:R-:W-:-:S07]  /*0c90*/  FFMA.FTZ R134, R108, R23, R101 ;  /* 0x000000176c867223 */ /* 0x001fce0000010065 */
.L_x_4237:
[----:B------:R-:W-:Y:S05]  /*0ca0*/  BSYNC B1 ;  /* 0x0000000000017941 */ /* 0x000fea0003800000 */
.L_x_4236:
        /* <DEDUP_REMOVED lines=54> */
.L_x_4239:
[----:B------:R-:W-:Y:S05]  /*1010*/  BSYNC B1 ;  /* 0x0000000000017941 */ /* 0x000fea0003800000 */
.L_x_4238:
        /* <DEDUP_REMOVED lines=23> */
[C---:B0-----:R-:W-:Y:S01]  /*1190*/  FMUL.FTZ R122, R6.reuse, R121 ;  /* 0x00000079067a7220 */ /* 0x041fe20000410000 */
        /* <DEDUP_REMOVED lines=15> */
[----:B-1----:R-:W-:Y:S01]  /*1290*/  SHF.L.U32 R104, R106, 0x10, RZ ;  /* 0x000000106a687819 */ /* 0x002fe200000006ff */
        /* <DEDUP_REMOVED lines=10> */
.L_x_4235:
[----:B------:R-:W-:Y:S05]  /*1340*/  BSYNC B0 ;  /* 0x0000000000007941 */ /* 0x000fea0003800000 */
.L_x_4229:
        /* <DEDUP_REMOVED lines=26> */
.L_x_4314:
[----:B------:R-:W4:Y:S01]  /*14f0*/  S2R R104, SR_CgaCtaId ;  /* 0x0000000000687919 */ /* 0x000f220000008800 */
[----:B------:R-:W-:Y:S01]  /*1500*/  @!P0 LOP3.LUT R100, R100, 0x3, RZ, 0xc0, !PT ;  /* 0x0000000364648812 */ /* 0x000fe200078ec0ff */
[----:B--2---:R-:W-:Y:S01]  /*1510*/  FADD.FTZ R130, R129, R130 ;  /* 0x0000008281827221 */ /* 0x004fe20000010000 */
[----:B------:R-:W-:Y:S01]  /*1520*/  MOV R103, 0x400 ;  /* 0x0000040000677802 */ /* 0x000fe20000000f00 */
[----:B-1-3--:R-:W-:Y:S01]  /*1530*/  FADD.FTZ R131, R131, R102 ;  /* 0x0000006683837221 */ /* 0x00afe20000010000 */
[----:B------:R-:W-:Y:S05]  /*1540*/  WARPSYNC.ALL ;  /* 0x0000000000007948 */ /* 0x000fea0003800000 */
[----:B------:R-:W-:Y:S01]  /*1550*/  @!P0 IMAD.IADD R100, R101, 0x1, R100 ;  /* 0x0000000165648824 */ /* 0x000fe200078e0264 */
[----:B------:R-:W-:Y:S01]  /*1560*/  @P5 LOP3.LUT R4, R0, 0x7f, RZ, 0xc0, !PT ;  /* 0x0000007f00045812 */ /* 0x000fe200078ec0ff */
[----:B------:R-:W-:Y:S01]  /*1570*/  @P5 VIADD R133, R127, 0xffffffff ;  /* 0xffffffff7f855836 */ /* 0x000fe20000000000 */
[----:B------:R-:W-:Y:S03]  /*1580*/  BSSY B0, `(.L_x_4241) ;  /* 0x00000a7000007945 */ /* 0x000fe60003800000 */
        /* <DEDUP_REMOVED lines=16> */
[----:B------:R-:W-:Y:S02]  /*1690*/  @P5 LEA.HI R133, R102, R133, RZ, 0x2 ;  /* 0x0000008566855211 */ /* 0x000fe400078f10ff */
[----:B------:R-:W-:Y:S01]  /*16a0*/  FADD.FTZ R106, R106, R127 ;  /* 0x0000007f6a6a7221 */ /* 0x000fe20000010000 */
[----:B------:R-:W-:Y:S01]  /*16b0*/  HFMA2.MMA R127, -RZ, RZ, 0, 0 ;  /* 0x00000000ff7f7435 */ /* 0x000fe200000001ff */
[----:B------:R-:W-:-:S02]  /*16c0*/  FADD.FTZ R100, R107, R100 ;  /* 0x000000646b647221 */ /* 0x000fc40000010000 */
[----:B------:R-:W-:Y:S02]  /*16d0*/  FMUL.FTZ R106, R106, UR8 ;  /* 0x000000086a6a7c20 */ /* 0x000fe40008410000 */
[----:B------:R-:W-:Y:S01]  /*16e0*/  FMUL.FTZ R129, R100, UR8 ;  /* 0x0000000864817c20 */ /* 0x000fe20008410000 */
[----:B------:R-:W-:Y:S02]  /*16f0*/  @P5 LEA.HI.SX32 R127, R133, R4, 0x1e ;  /* 0x00000004857f5211 */ /* 0x000fe400078ff2ff */
        /* <DEDUP_REMOVED lines=21> */
.L_x_4244:
[----:B------:R-:W-:Y:S05]  /*1850*/  BSYNC B1 ;  /* 0x0000000000017941 */ /* 0x000fea0003800000 */
.L_x_4243:
[----:B------:R-:W-:Y:S04]  /*1860*/  BSSY B1, `(.L_x_4245) ;  /* 0x000000d000017945 */ /* 0x000fe80003800000 */
[----:B------:R-:W-:Y:S05]  /*1870*/  @!P5 BRA `(.L_x_4246) ;  /* 0x00000000002cd947 */ /* 0x000fea0003800000 */
[----:B------:R-:W-:Y:S01]  /*1880*/  LOP3.LUT P0, RZ, R9, 0xff, RZ, 0xc0, !PT ;  /* 0x000000ff09ff7812 */ /* 0x000fe2000780c0ff */
[----:B------:R-:W-:-:S04]  /*1890*/  FMUL.FTZ R13, R107, UR11 ;  /* 0x0000000b6b0d7c20 */ /* 0x000fc80008410000 */
[----:B------:R-:W-:Y:S01]  /*18a0*/  FMUL.FTZ R133, R13, UR10 ;  /* 0x0000000a0d857c20 */ /* 0x000fe20008410000 */
[----:B------:R-:W-:-:S03]  /*18b0*/  MOV R13, RZ ;  /* 0x000000ff000d7202 */ /* 0x000fc60000000f00 */
[----:B------:R-:W-:-:S04]  /*18c0*/  FMUL.FTZ R131, R88, R133 ;  /* 0x0000008558837220 */ /* 0x000fc80000410000 */
[----:B------:R-:W-:Y:S02]  /*18d0*/  @P0 SHF.L.U32 R106, R12, 0x10, RZ ;  /* 0x000000100c6a0819 */ /* 0x000fe400000006ff */
[----:B------:R-:W-:-:S03]  /*18e0*/  FSEL R131, R131, RZ, P0 ;  /* 0x000000ff83837208 */ /* 0x000fc60000000000 */
[----:B------:R-:W-:Y:S01]  /*18f0*/  @P0 FMUL.FTZ R13, R133, R106 ;  /* 0x0000006a850d0220 */ /* 0x000fe20000410000 */
[----:B------:R-:W-:-:S03]  /*1900*/  F2FP.BF16.F32.PACK_AB R131, RZ, R131 ;  /* 0x00000083ff83723e */ /* 0x000fc600000010ff */
[--C-:B------:R-:W-:Y:S01]  /*1910*/  FADD.FTZ R44, R44, R13.reuse ;  /* 0x0000000d2c2c7221 */ /* 0x100fe20000010000 */
[----:B------:R-:W-:-:S07]  /*1920*/  PRMT R13, R131, 0x7610, R13 ;  /* 0x00007610830d7816 */ /* 0x000fce000000000d */
.L_x_4246:
[----:B------:R-:W-:Y:S05]  /*1930*/  BSYNC B1 ;  /* 0x0000000000017941 */ /* 0x000fea0003800000 */
.L_x_4245:
        /* <DEDUP_REMOVED lines=13> */
.L_x_4248:
[----:B------:R-:W-:Y:S05]  /*1a10*/  BSYNC B1 ;  /* 0x0000000000017941 */ /* 0x000fea0003800000 */
.L_x_4247:
[----:B------:R-:W-:Y:S04]  /*1a20*/  BSSY B1, `(.L_x_4249) ;  /* 0x000000d000017945 */ /* 0x000fe80003800000 */
[----:B------:R-:W-:Y:S05]  /*1a30*/  @!P5 BRA `(.L_x_4250) ;  /* 0x00000000002cd947 */ /* 0x000fea0003800000 */
[----:B------:R-:W-:Y:S01]  /*1a40*/  LOP3.LUT P0, RZ, R9, 0xff00, RZ, 0xc0, !PT ;  /* 0x0000ff0009ff7812 */ /* 0x000fe2000780c0ff */
        /* <DEDUP_REMOVED lines=10> */
.L_x_4250:
[----:B------:R-:W-:Y:S05]  /*1af0*/  BSYNC B1 ;  /* 0x0000000000017941 */ /* 0x000fea0003800000 */
.L_x_4249:
        /* <DEDUP_REMOVED lines=12> */
.L_x_4252:
[----:B------:R-:W-:Y:S05]  /*1bc0*/  BSYNC B1 ;  /* 0x0000000000017941 */ /* 0x000fea0003800000 */
.L_x_4251:
[----:B------:R-:W-:Y:S04]  /*1bd0*/  BSSY B1, `(.L_x_4253) ;  /* 0x000000d000017945 */ /* 0x000fe80003800000 */
[----:B------:R-:W-:Y:S05]  /*1be0*/  @!P5 BRA `(.L_x_4254) ;  /* 0x00000000002cd947 */ /* 0x000fea0003800000 */
[----:B------:R-:W-:Y:S01]  /*1bf0*/  LOP3.LUT P0, RZ, R9, 0xff0000, RZ, 0xc0, !PT ;  /* 0x00ff000009ff7812 */ /* 0x000fe2000780c0ff */
[----:B------:R-:W-:-:S04]  /*1c00*/  FMUL.FTZ R17, R131, UR11 ;  /* 0x0000000b83117c20 */ /* 0x000fc80008410000 */
[----:B------:R-:W-:Y:S01]  /*1c10*/  FMUL.FTZ R133, R17, UR10 ;  /* 0x0000000a11857c20 */ /* 0x000fe20008410000 */
[----:B------:R-:W-:-:S03]  /*1c20*/  HFMA2.MMA R17, -RZ, RZ, 0, 0 ;  /* 0x00000000ff117435 */ /* 0x000fc600000001ff */
[----:B------:R-:W-:-:S04]  /*1c30*/  FMUL.FTZ R132, R90, R133 ;  /* 0x000000855a847220 */ /* 0x000fc80000410000 */
[----:B------:R-:W-:Y:S01]  /*1c40*/  @P0 IMAD.U32 R106, R16, 0x10000, RZ ;  /* 0x00010000106a0824 */ /* 0x000fe200078e00ff */
[----:B------:R-:W-:-:S03]  /*1c50*/  FSEL R132, R132, RZ, P0 ;  /* 0x000000ff84847208 */ /* 0x000fc60000000000 */
[----:B------:R-:W-:Y:S01]  /*1c60*/  @P0 FMUL.FTZ R17, R133, R106 ;  /* 0x0000006a85110220 */ /* 0x000fe20000410000 */
[----:B------:R-:W-:-:S03]  /*1c70*/  F2FP.BF16.F32.PACK_AB R132, RZ, R132 ;  /* 0x00000084ff84723e */ /* 0x000fc600000010ff */
[--C-:B------:R-:W-:Y:S01]  /*1c80*/  FADD.FTZ R46, R46, R17.reuse ;  /* 0x000000112e2e7221 */ /* 0x100fe20000010000 */
[----:B------:R-:W-:-:S07]  /*1c90*/  PRMT R17, R132, 0x7610, R17 ;  /* 0x0000761084117816 */ /* 0x000fce0000000011 */
.L_x_4254:
[----:B------:R-:W-:Y:S05]  /*1ca0*/  BSYNC B1 ;  /* 0x0000000000017941 */ /* 0x000fea0003800000 */
.L_x_4253:
        /* <DEDUP_REMOVED lines=15> */
.L_x_4256:
[----:B------:R-:W-:Y:S05]  /*1da0*/  BSYNC B1 ;  /* 0x0000000000017941 */ /* 0x000fea0003800000 */
.L_x_4255:
        /* <DEDUP_REMOVED lines=13> */
[----:B------:R-:W-:-:S03]  /*1e80*/  MOV R20, RZ ;  /* 0x000000ff00147202 */ /* 0x000fc60000000f00 */
[----:B------:R-:W-:-:S04]  /*1e90*/  FMUL.FTZ R106, R106, UR10 ;  /* 0x0000000a6a6a7c20 */ /* 0x000fc80008410000 */
[----:B------:R-:W-:-:S04]  /*1ea0*/  FMUL.FTZ R101, R91, R106 ;  /* 0x0000006a5b657220 */ /* 0x000fc80000410000 */
[----:B------:R-:W-:Y:S02]  /*1eb0*/  @P0 SHF.L.U32 R100, R18, 0x10, RZ ;  /* 0x0000001012640819 */ /* 0x000fe400000006ff */
[----:B------:R-:W-:-:S03]  /*1ec0*/  FSEL R101, R101, RZ, P0 ;  /* 0x000000ff65657208 */ /* 0x000fc60000000000 */
[----:B------:R-:W-:Y:S01]  /*1ed0*/  @P0 FMUL.FTZ R20, R106, R100 ;  /* 0x000000646a140220 */ /* 0x000fe20000410000 */
[----:B------:R-:W-:-:S03]  /*1ee0*/  F2FP.BF16.F32.PACK_AB R101, RZ, R101 ;  /* 0x00000065ff65723e */ /* 0x000fc600000010ff */
[--C-:B------:R-:W-:Y:S01]  /*1ef0*/  FADD.FTZ R47, R47, R20.reuse ;  /* 0x000000142f2f7221 */ /* 0x100fe20000010000 */
[----:B------:R-:W-:-:S07]  /*1f00*/  PRMT R20, R101, 0x7610, R20 ;  /* 0x0000761065147816 */ /* 0x000fce0000000014 */
.L_x_4258:
[----:B------:R-:W-:Y:S05]  /*1f10*/  BSYNC B1 ;  /* 0x0000000000017941 */ /* 0x000fea0003800000 */
.L_x_4257:
        /* <DEDUP_REMOVED lines=10> */
.L_x_4260:
[----:B------:R-:W-:Y:S05]  /*1fc0*/  BSYNC B1 ;  /* 0x0000000000017941 */ /* 0x000fea0003800000 */
.L_x_4259:
[----:B------:R-:W-:Y:S01]  /*1fd0*/  VIADD R8, R8, 0x80 ;  /* 0x0000008008087836 */ /* 0x000fe20000000000 */
[----:B------:R-:W-:-:S07]  /*1fe0*/  IADD3 R127, R127, 0x80, RZ ;  /* 0x000000807f7f7810 */ /* 0x000fce0007ffe0ff */
.L_x_4242:
[----:B------:R-:W-:Y:S05]  /*1ff0*/  BSYNC B0 ;  /* 0x0000000000007941 */ /* 0x000fea0003800000 */
.L_x_4241:
        /* <DEDUP_REMOVED lines=21> */
.L_x_4264:
[----:B------:R-:W-:Y:S05]  /*2150*/  BSYNC B1 ;  /* 0x0000000000017941 */ /* 0x000fea0003800000 */
.L_x_4263:
[----:B------:R-:W-:Y:S04]  /*2160*/  BSSY B1, `(.L_x_4265) ;  /* 0x000000d000017945 */ /* 0x000fe80003800000 */
[----:B------:R-:W-:Y:S05]  /*2170*/  @!P5 BRA `(.L_x_4266) ;  /* 0x00000000002cd947 */ /* 0x000fea0003800000 */
[----:B------:R-:W-:Y:S01]  /*2180*/  LOP3.LUT P0, RZ, R10, 0xff, RZ, 0xc0, !PT ;  /* 0x000000ff0aff7812 */ /* 0x000fe2000780c0ff */
[----:B------:R-:W-:-:S04]  /*2190*/  FMUL.FTZ R13, R107, UR11 ;  /* 0x0000000b6b0d7c20 */ /* 0x000fc80008410000 */
[----:B------:R-:W-:Y:S01]  /*21a0*/  FMUL.FTZ R131, R13, UR10 ;  /* 0x0000000a0d837c20 */ /* 0x000fe20008410000 */
[----:B------:R-:W-:-:S03]  /*21b0*/  HFMA2.MMA R13, -RZ, RZ, 0, 0 ;  /* 0x00000000ff0d7435 */ /* 0x000fc600000001ff */
[----:B------:R-:W-:-:S04]  /*21c0*/  FMUL.FTZ R106, R80, R131 ;  /* 0x00000083506a7220 */ /* 0x000fc80000410000 */
[----:B------:R-:W-:Y:S02]  /*21d0*/  @P0 SHF.L.U32 R132, R12, 0x10, RZ ;  /* 0x000000100c840819 */ /* 0x000fe400000006ff */
[----:B------:R-:W-:-:S03]  /*21e0*/  FSEL R106, R106, RZ, P0 ;  /* 0x000000ff6a6a7208 */ /* 0x000fc60000000000 */
[----:B------:R-:W-:Y:S01]  /*21f0*/  @P0 FMUL.FTZ R13, R132, R131 ;  /* 0x00000083840d0220 */ /* 0x000fe20000410000 */
[----:B------:R-:W-:-:S03]  /*2200*/  F2FP.BF16.F32.PACK_AB R106, RZ, R106 ;  /* 0x0000006aff6a723e */ /* 0x000fc600000010ff */
[--C-:B------:R-:W-:Y:S01]  /*2210*/  FADD.FTZ R40, R40, R13.reuse ;  /* 0x0000000d28287221 */ /* 0x100fe20000010000 */
[----:B------:R-:W-:-:S07]  /*2220*/  PRMT R13, R106, 0x7610, R13 ;  /* 0x000076106a0d7816 */ /* 0x000fce000000000d */
.L_x_4266:
[----:B------:R-:W-:Y:S05]  /*2230*/  BSYNC B1 ;  /* 0x0000000000017941 */ /* 0x000fea0003800000 */
.L_x_4265:
        /* <DEDUP_REMOVED lines=13> */
.L_x_4268:
[----:B------:R-:W-:Y:S05]  /*2310*/  BSYNC B1 ;  /* 0x0000000000017941 */ /* 0x000fea0003800000 */
.L_x_4267:
        /* <DEDUP_REMOVED lines=11> */
[----:B------:R-:W-:-:S07]  /*23d0*/  FADD.FTZ R41, R41, R106 ;  /* 0x0000006a29297221 */ /* 0x000fce0000010000 */
.L_x_4270:
[----:B------:R-:W-:Y:S05]  /*23e0*/  BSYNC B1 ;  /* 0x0000000000017941 */ /* 0x000fea0003800000 */
.L_x_4269:
        /* <DEDUP_REMOVED lines=12> */
.L_x_4272:
[----:B------:R-:W-:Y:S05]  /*24b0*/  BSYNC B1 ;  /* 0x0000000000017941 */ /* 0x000fea0003800000 */
.L_x_4271:
[----:B------:R-:W-:Y:S04]  /*24c0*/  BSSY B1, `(.L_x_4273) ;  /* 0x000000d000017945 */ /* 0x000fe80003800000 */
[----:B------:R-:W-:Y:S05]  /*24d0*/  @!P5 BRA `(.L_x_4274) ;  /* 0x00000000002cd947 */ /* 0x000fea0003800000 */
[----:B------:R-:W-:Y:S01]  /*24e0*/  LOP3.LUT P0, RZ, R10, 0xff0000, RZ, 0xc0, !PT ;  /* 0x00ff00000aff7812 */ /* 0x000fe2000780c0ff */
[----:B------:R-:W-:-:S04]  /*24f0*/  FMUL.FTZ R17, R131, UR11 ;  /* 0x0000000b83117c20 */ /* 0x000fc80008410000 */
[----:B------:R-:W-:Y:S01]  /*2500*/  FMUL.FTZ R133, R17, UR10 ;  /* 0x0000000a11857c20 */ /* 0x000fe20008410000 */
[----:B------:R-:W-:-:S03]  /*2510*/  MOV R17, RZ ;  /* 0x000000ff00117202 */ /* 0x000fc60000000f00 */
[----:B------:R-:W-:-:S04]  /*2520*/  FMUL.FTZ R106, R82, R133 ;  /* 0x00000085526a7220 */ /* 0x000fc80000410000 */
[----:B------:R-:W-:Y:S01]  /*2530*/  @P0 IMAD.U32 R132, R16, 0x10000, RZ ;  /* 0x0001000010840824 */ /* 0x000fe200078e00ff */
[----:B------:R-:W-:-:S03]  /*2540*/  FSEL R106, R106, RZ, P0 ;  /* 0x000000ff6a6a7208 */ /* 0x000fc60000000000 */
[----:B------:R-:W-:Y:S01]  /*2550*/  @P0 FMUL.FTZ R17, R132, R133 ;  /* 0x0000008584110220 */ /* 0x000fe20000410000 */
[----:B------:R-:W-:-:S03]  /*2560*/  F2FP.BF16.F32.PACK_AB R106, RZ, R106 ;  /* 0x0000006aff6a723e */ /* 0x000fc600000010ff */
[--C-:B------:R-:W-:Y:S01]  /*2570*/  FADD.FTZ R42, R42, R17.reuse ;  /* 0x000000112a2a7221 */ /* 0x100fe20000010000 */
[----:B------:R-:W-:-:S07]  /*2580*/  PRMT R17, R106, 0x7610, R17 ;  /* 0x000076106a117816 */ /* 0x000fce0000000011 */
.L_x_4274:
[----:B------:R-:W-:Y:S05]  /*2590*/  BSYNC B1 ;  /* 0x0000000000017941 */ /* 0x000fea0003800000 */
.L_x_4273:
        /* <DEDUP_REMOVED lines=15> */
.L_x_4276:
[----:B------:R-:W-:Y:S05]  /*2690*/  BSYNC B1 ;  /* 0x0000000000017941 */ /* 0x000fea0003800000 */
.L_x_4275:
        /* <DEDUP_REMOVED lines=13> */
[----:B------:R-:W-:-:S03]  /*2770*/  HFMA2.MMA R20, -RZ, RZ, 0, 0 ;  /* 0x00000000ff147435 */ /* 0x000fc600000001ff */
        /* <DEDUP_REMOVED lines=8> */
.L_x_4278:
[----:B------:R-:W-:Y:S05]  /*2800*/  BSYNC B1 ;  /* 0x0000000000017941 */ /* 0x000fea0003800000 */
.L_x_4277:
        /* <DEDUP_REMOVED lines=10> */
.L_x_4280:
[----:B------:R-:W-:Y:S05]  /*28b0*/  BSYNC B1 ;  /* 0x0000000000017941 */ /* 0x000fea0003800000 */
.L_x_4279:
[----:B------:R-:W-:Y:S01]  /*28c0*/  VIADD R8, R8, 0x80 ;  /* 0x0000008008087836 */ /* 0x000fe20000000000 */
[----:B------:R-:W-:-:S07]  /*28d0*/  IADD3 R127, R127, 0x80, RZ ;  /* 0x000000807f7f7810 */ /* 0x000fce0007ffe0ff */
.L_x_4262:
[----:B------:R-:W-:Y:S05]  /*28e0*/  BSYNC B0 ;  /* 0x0000000000007941 */ /* 0x000fea0003800000 */
.L_x_4261:
        /* <DEDUP_REMOVED lines=21> */
.L_x_4284:
[----:B------:R-:W-:Y:S05]  /*2a40*/  BSYNC B1 ;  /* 0x0000000000017941 */ /* 0x000fea0003800000 */
.L_x_4283:
        /* <DEDUP_REMOVED lines=13> */
.L_x_4286:
[----:B------:R-:W-:Y:S05]  /*2b20*/  BSYNC B1 ;  /* 0x0000000000017941 */ /* 0x000fea0003800000 */
.L_x_4285:
        /* <DEDUP_REMOVED lines=13> */
.L_x_4288:
[----:B------:R-:W-:Y:S05]  /*2c00*/  BSYNC B1 ;  /* 0x0000000000017941 */ /* 0x000fea0003800000 */
.L_x_4287:
        /* <DEDUP_REMOVED lines=12> */
.L_x_4290:
[----:B------:R-:W-:Y:S05]  /*2cd0*/  BSYNC B1 ;  /* 0x0000000000017941 */ /* 0x000fea0003800000 */
.L_x_4289:
        /* <DEDUP_REMOVED lines=12> */
.L_x_4292:
[----:B------:R-:W-:Y:S05]  /*2da0*/  BSYNC B1 ;  /* 0x0000000000017941 */ /* 0x000fea0003800000 */
.L_x_4291:
        /* <DEDUP_REMOVED lines=13> */
.L_x_4294:
[----:B------:R-:W-:Y:S05]  /*2e80*/  BSYNC B1 ;  /* 0x0000000000017941 */ /* 0x000fea0003800000 */
.L_x_4293:
        /* <DEDUP_REMOVED lines=14> */
.L_x_4296:
[----:B------:R-:W-:Y:S05]  /*2f70*/  BSYNC B1 ;  /* 0x0000000000017941 */ /* 0x000fea0003800000 */
.L_x_4295:
        /* <DEDUP_REMOVED lines=23> */
.L_x_4298:
[----:B------:R-:W-:Y:S05]  /*30f0*/  BSYNC B1 ;  /* 0x0000000000017941 */ /* 0x000fea0003800000 */
.L_x_4297:
        /* <DEDUP_REMOVED lines=9> */
.L_x_4282:
[----:B------:R-:W-:Y:S05]  /*3190*/  BSYNC B0 ;  /* 0x0000000000007941 */ /* 0x000fea0003800000 */
.L_x_4281:
[----:B------:R-:W-:Y:S01]  /*31a0*/  VIADD R7, R7, UR12 ;  /* 0x0000000c07077c36 */ /* 0x000fe20008000000 */
[----:B------:R-:W-:-:S04]  /*31b0*/  ISETP.NE.AND P4, PT, R125, RZ, PT ;  /* 0x000000ff7d00720c */ /* 0x000fc80003f85270 */
[----:B------:R-:W-:Y:S02]  /*31c0*/  ISETP.GE.AND P0, PT, R7, UR13, PT ;  /* 0x0000000d07007c0c */ /* 0x000fe4000bf06270 */
[----:B------:R-:W-:-:S11]  /*31d0*/  SEL R125, RZ, 0x1, P4 ;  /* 0x00000001ff7d7807 */ /* 0x000fd60002000000 */
[----:B------:R-:W-:Y:S05]  /*31e0*/  @!P0 BRA `(.L_x_4299) ;  /* 0xffffffd000888947 */ /* 0x000fea000383ffff */
.L_x_4228:
[----:B------:R-:W3:Y:S01]  /*31f0*/  S2R R0, SR_TID.X ;  /* 0x0000000000007919 */ /* 0x000ee20000002100 */
[----:B------:R-:W3:Y:S01]  /*3200*/  S2UR UR9, SR_CTAID.X ;  /* 0x00000000000979c3 */ /* 0x000ee20000002500 */
[----:B------:R-:W-:Y:S01]  /*3210*/  BSSY B0, `(.L_x_4300) ;  /* 0x0000010000007945 */ /* 0x000fe20003800000 */
[C---:B---3--:R-:W-:Y:S02]  /*3220*/  LEA.HI R3, R0.reuse, UR9, RZ, 0x19 ;  /* 0x0000000900037c11 */ /* 0x048fe4000f8fc8ff */
[----:B-----5:R-:W-:-:S03]  /*3230*/  LOP3.LUT R9, R0, 0x7f, RZ, 0xc0, !PT ;  /* 0x0000007f00097812 */ /* 0x020fc600078ec0ff */
        /* <DEDUP_REMOVED lines=13> */
.L_x_4301:
[----:B------:R-:W-:Y:S05]  /*3310*/  BSYNC B0 ;  /* 0x0000000000007941 */ /* 0x000fea0003800000 */
.L_x_4300:
        /* <DEDUP_REMOVED lines=12> */
.L_x_4303:
[----:B------:R-:W-:Y:S05]  /*33e0*/  BSYNC B0 ;  /* 0x0000000000007941 */ /* 0x000fea0003800000 */
.L_x_4302:
        /* <DEDUP_REMOVED lines=11> */
.L_x_4240:
[----:B------:R-:W-:Y:S01]  /*34a0*/  HFMA2.MMA R136, -RZ, RZ, 0, 9.5367431640625e-07 ;  /* 0x00000010ff887435 */ /* 0x000fe200000001ff */
[----:B------:R-:W-:Y:S01]  /*34b0*/  IMAD.MOV.U32 R135, RZ, RZ, R129 ;  /* 0x000000ffff877224 */ /* 0x000fe200078e0081 */
[----:B------:R-:W-:Y:S01]  /*34c0*/  MOV R137, 0x1f ;  /* 0x0000001f00897802 */ /* 0x000fe20000000f00 */
[----:B------:R-:W-:-:S08]  /*34d0*/  IMAD.MOV.U32 R132, RZ, RZ, -0x1 ;  /* 0xffffffffff847424 */ /* 0x000fd000078e00ff */
[----:B0----5:R-:W-:Y:S05]  /*34e0*/  WARPSYNC.COLLECTIVE R132, `(.L_x_4304) ;  /* 0x0000000084087348 */ /* 0x021fea0003c00000 */
[----:B------:R1:W2:Y:S02]  /*34f0*/  SHFL.DOWN P6, R133, R135, R136, R137 ;  /* 0x0800008887857389 */ /* 0x0002a400000c0089 */
[----:B012--5:R-:W-:Y:S01]  /*3500*/  ENDCOLLECTIVE ;  /* 0x000000000000791b */ /* 0x027fe20003800000 */
.L_x_4304:
[----:B------:R-:W-:Y:S02]  /*3510*/  MOV R135, R134 ;  /* 0x0000008600877202 */ /* 0x000fe40000000f00 */
[----:B------:R-:W-:-:S07]  /*3520*/  MOV R102, R133 ;  /* 0x0000008500667202 */ /* 0x000fce0000000f00 */
[----:B------:R-:W-:Y:S05]  /*3530*/  WARPSYNC.COLLECTIVE R132, `(.L_x_4305) ;  /* 0x0000000084087348 */ /* 0x000fea0003c00000 */
[----:B------:R0:W1:Y:S02]  /*3540*/  SHFL.DOWN P6, R133, R135, R136, R137 ;  /* 0x0800008887857389 */ /* 0x00006400000c0089 */
[----:B01----:R-:W-:Y:S01]  /*3550*/  ENDCOLLECTIVE ;  /* 0x000000000000791b */ /* 0x003fe20003800000 */
.L_x_4305:
[----:B------:R-:W-:Y:S01]  /*3560*/  FADD.FTZ R102, R102, R129 ;  /* 0x0000008166667221 */ /* 0x000fe20000010000 */
[----:B------:R-:W-:-:S04]  /*3570*/  HFMA2.MMA R136, -RZ, RZ, 0, 4.76837158203125e-07 ;  /* 0x00000008ff887435 */ /* 0x000fc800000001ff */
[----:B------:R-:W-:Y:S01]  /*3580*/  MOV R135, R102 ;  /* 0x0000006600877202 */ /* 0x000fe20000000f00 */
[----:B------:R-:W-:-:S07]  /*3590*/  IMAD.MOV.U32 R103, RZ, RZ, R133 ;  /* 0x000000ffff677224 */ /* 0x000fce00078e0085 */
[----:B------:R-:W-:Y:S05]  /*35a0*/  WARPSYNC.COLLECTIVE R132, `(.L_x_4306) ;  /* 0x0000000084087348 */ /* 0x000fea0003c00000 */
[----:B------:R0:W1:Y:S02]  /*35b0*/  SHFL.DOWN P6, R133, R135, R136, R137 ;  /* 0x0800008887857389 */ /* 0x00006400000c0089 */
[----:B01----:R-:W-:Y:S01]  /*35c0*/  ENDCOLLECTIVE ;  /* 0x000000000000791b */ /* 0x003fe20003800000 */
.L_x_4306:
[----:B------:R-:W-:-:S05]  /*35d0*/  FADD.FTZ R103, R103, R134 ;  /* 0x0000008667677221 */ /* 0x000fca0000010000 */
[----:B------:R-:W-:Y:S01]  /*35e0*/  MOV R135, R103 ;  /* 0x0000006700877202 */ /* 0x000fe20000000f00 */
[----:B------:R-:W-:-:S07]  /*35f0*/  IMAD.MOV.U32 R105, RZ, RZ, R133 ;  /* 0x000000ffff697224 */ /* 0x000fce00078e0085 */
[----:B------:R-:W-:Y:S05]  /*3600*/  WARPSYNC.COLLECTIVE R132, `(.L_x_4307) ;  /* 0x0000000084087348 */ /* 0x000fea0003c00000 */
[----:B------:R0:W1:Y:S02]  /*3610*/  SHFL.DOWN P6, R133, R135, R136, R137 ;  /* 0x0800008887857389 */ /* 0x00006400000c0089 */
[----:B01----:R-:W-:Y:S01]  /*3620*/  ENDCOLLECTIVE ;  /* 0x000000000000791b */ /* 0x003fe20003800000 */
.L_x_4307:
[----:B------:R-:W-:Y:S01]  /*3630*/  FADD.FTZ R105, R102, R105 ;  /* 0x0000006966697221 */ /* 0x000fe20000010000 */
[----:B------:R-:W-:-:S03]  /*3640*/  HFMA2.MMA R136, -RZ, RZ, 0, 2.384185791015625e-07 ;  /* 0x00000004ff887435 */ /* 0x000fc600000001ff */
[----:B------:R-:W-:Y:S01]  /*3650*/  IMAD.MOV.U32 R135, RZ, RZ, R105 ;  /* 0x000000ffff877224 */ /* 0x000fe200078e0069 */
[----:B------:R-:W-:-:S07]  /*3660*/  MOV R104, R133 ;  /* 0x0000008500687202 */ /* 0x000fce0000000f00 */
[----:B------:R-:W-:Y:S05]  /*3670*/  WARPSYNC.COLLECTIVE R132, `(.L_x_4308) ;  /* 0x0000000084087348 */ /* 0x000fea0003c00000 */
[----:B------:R0:W1:Y:S02]  /*3680*/  SHFL.DOWN P6, R133, R135, R136, R137 ;  /* 0x0800008887857389 */ /* 0x00006400000c0089 */
[----:B01----:R-:W-:Y:S01]  /*3690*/  ENDCOLLECTIVE ;  /* 0x000000000000791b */ /* 0x003fe20003800000 */
.L_x_4308:
[----:B------:R-:W-:-:S04]  /*36a0*/  FADD.FTZ R104, R103, R104 ;  /* 0x0000006867687221 */ /* 0x000fc80000010000 */
[----:B------:R-:W-:Y:S01]  /*36b0*/  IMAD.MOV.U32 R135, RZ, RZ, R104 ;  /* 0x000000ffff877224 */ /* 0x000fe200078e0068 */
[----:B------:R-:W-:-:S07]  /*36c0*/  MOV R106, R133 ;  /* 0x00000085006a7202 */ /* 0x000fce0000000f00 */
[----:B------:R-:W-:Y:S05]  /*36d0*/  WARPSYNC.COLLECTIVE R132, `(.L_x_4309) ;  /* 0x0000000084087348 */ /* 0x000fea0003c00000 */
[----:B------:R0:W1:Y:S02]  /*36e0*/  SHFL.DOWN P6, R133, R135, R136, R137 ;  /* 0x0800008887857389 */ /* 0x00006400000c0089 */
[----:B01----:R-:W-:Y:S01]  /*36f0*/  ENDCOLLECTIVE ;  /* 0x000000000000791b */ /* 0x003fe20003800000 */
.L_x_4309:
[----:B------:R-:W-:-:S05]  /*3700*/  FADD.FTZ R106, R105, R106 ;  /* 0x0000006a696a7221 */ /* 0x000fca0000010000 */
[----:B------:R-:W-:Y:S01]  /*3710*/  MOV R135, R106 ;  /* 0x0000006a00877202 */ /* 0x000fe20000000f00 */
[----:B------:R-:W-:Y:S01]  /*3720*/  IMAD.MOV.U32 R136, RZ, RZ, 0x2 ;  /* 0x00000002ff887424 */ /* 0x000fe200078e00ff */
[----:B------:R-:W-:-:S07]  /*3730*/  MOV R107, R133 ;  /* 0x00000085006b7202 */ /* 0x000fce0000000f00 */
[----:B------:R-:W-:Y:S05]  /*3740*/  WARPSYNC.COLLECTIVE R132, `(.L_x_4310) ;  /* 0x0000000084087348 */ /* 0x000fea0003c00000 */
[----:B------:R0:W1:Y:S02]  /*3750*/  SHFL.DOWN P6, R133, R135, R136, R137 ;  /* 0x0800008887857389 */ /* 0x00006400000c0089 */
[----:B01----:R-:W-:Y:S01]  /*3760*/  ENDCOLLECTIVE ;  /* 0x000000000000791b */ /* 0x003fe20003800000 */
.L_x_4310:
[----:B------:R-:W-:-:S05]  /*3770*/  FADD.FTZ R107, R104, R107 ;  /* 0x0000006b686b7221 */ /* 0x000fca0000010000 */
[----:B------:R-:W-:Y:S02]  /*3780*/  MOV R135, R107 ;  /* 0x0000006b00877202 */ /* 0x000fe40000000f00 */
[----:B------:R-:W-:-:S07]  /*3790*/  MOV R129, R133 ;  /* 0x0000008500817202 */ /* 0x000fce0000000f00 */
[----:B------:R-:W-:Y:S05]  /*37a0*/  WARPSYNC.COLLECTIVE R132, `(.L_x_4311) ;  /* 0x0000000084087348 */ /* 0x000fea0003c00000 */
[----:B------:R0:W1:Y:S02]  /*37b0*/  SHFL.DOWN P6, R133, R135, R136, R137 ;  /* 0x0800008887857389 */ /* 0x00006400000c0089 */
[----:B01----:R-:W-:Y:S01]  /*37c0*/  ENDCOLLECTIVE ;  /* 0x000000000000791b */ /* 0x003fe20003800000 */
.L_x_4311:
[----:B------:R-:W-:Y:S01]  /*37d0*/  FADD.FTZ R129, R106, R129 ;  /* 0x000000816a817221 */ /* 0x000fe20000010000 */
[----:B------:R-:W-:-:S04]  /*37e0*/  HFMA2.MMA R136, -RZ, RZ, 0, 5.9604644775390625e-08 ;  /* 0x00000001ff887435 */ /* 0x000fc800000001ff */
[----:B------:R-:W-:Y:S01]  /*37f0*/  MOV R135, R129 ;  /* 0x0000008100877202 */ /* 0x000fe20000000f00 */
[----:B------:R-:W-:-:S07]  /*3800*/  IMAD.MOV.U32 R130, RZ, RZ, R133 ;  /* 0x000000ffff827224 */ /* 0x000fce00078e0085 */
[----:B------:R-:W-:Y:S05]  /*3810*/  WARPSYNC.COLLECTIVE R132, `(.L_x_4312) ;  /* 0x0000000084087348 */ /* 0x000fea0003c00000 */
[----:B------:R0:W1:Y:S02]  /*3820*/  SHFL.DOWN P6, R133, R135, R136, R137 ;  /* 0x0800008887857389 */ /* 0x00006400000c0089 */
[----:B01----:R-:W-:Y:S01]  /*3830*/  ENDCOLLECTIVE ;  /* 0x000000000000791b */ /* 0x003fe20003800000 */
.L_x_4312:
[----:B------:R-:W-:-:S05]  /*3840*/  FADD.FTZ R131, R107, R130 ;  /* 0x000000826b837221 */ /* 0x000fca0000010000 */
[----:B------:R-:W-:Y:S01]  /*3850*/  MOV R135, R131 ;  /* 0x0000008300877202 */ /* 0x000fe20000000f00 */
[----:B------:R-:W-:-:S07]  /*3860*/  IMAD.MOV.U32 R130, RZ, RZ, R133 ;  /* 0x000000ffff827224 */ /* 0x000fce00078e0085 */
[----:B------:R-:W-:Y:S05]  /*3870*/  WARPSYNC.COLLECTIVE R132, `(.L_x_4313) ;  /* 0x0000000084087348 */ /* 0x000fea0003c00000 */
[----:B------:R0:W1:Y:S02]  /*3880*/  SHFL.DOWN P6, R133, R135, R136, R137 ;  /* 0x0800008887857389 */ /* 0x00006400000c0089 */
[----:B01----:R-:W-:Y:S01]  /*3890*/  ENDCOLLECTIVE ;  /* 0x000000000000791b */ /* 0x003fe20003800000 */
.L_x_4313:
[----:B------:R-:W-:Y:S01]  /*38a0*/  MOV R102, R133 ;  /* 0x0000008500667202 */ /* 0x000fe20000000f00 */
[----:B------:R-:W-:Y:S06]  /*38b0*/  BRA `(.L_x_4314) ;  /* 0xffffffdc000c7947 */ /* 0x000fec000383ffff */
.L_x_4315:
        /* <DEDUP_REMOVED lines=12> */
.L_x_8591:


//--------------------- .text._ZN10layer_norm22ln_bwd_finalize_kernelINS_22Kernel_traits_finalizeILj1536Ef13__nv_bfloat16fS2_fjLb1ELj1024ELj4ENS_18Kernel_traits_baseILj1536EfS2_fS2_fjLj1024EEEEELb1ELb1EEEvNS_9BwdParamsE --------------------------
	.section	.text._ZN10layer_norm22ln_bwd_finalize_kernelINS_22Kernel_traits_finalizeILj1536Ef13__nv_bfloat16fS2_fjLb1ELj1024ELj4ENS_18Kernel_traits_baseILj1536EfS2_fS2_fjLj1024EEEEELb1ELb1EEEvNS_9BwdParamsE,"ax",@progbits
	.align	128
        .global         _ZN10layer_norm22ln_bwd_finalize_kernelINS_22Kernel_traits_finalizeILj1536Ef13__nv_bfloat16fS2_fjLb1ELj1024ELj4ENS_18Kernel_traits_baseILj1536EfS2_fS2_fjLj1024EEEEELb1ELb1EEEvNS_9BwdParamsE
        .type           _ZN10layer_norm22ln_bwd_finalize_kernelINS_22Kernel_traits_finalizeILj1536Ef13__nv_bfloat16fS2_fjLb1ELj1024ELj4ENS_18Kernel_traits_baseILj1536EfS2_fS2_fjLj1024EEEEELb1ELb1EEEvNS_9BwdParamsE,@function
        .size           _ZN10layer_norm22ln_bwd_finalize_kernelINS_22Kernel_traits_finalizeILj1536Ef13__nv_bfloat16fS2_fjLb1ELj1024ELj4ENS_18Kernel_traits_baseILj1536EfS2_fS2_fjLj1024EEEEELb1ELb1EEEvNS_9BwdParamsE,(.L_x_8592 - _ZN10layer_norm22ln_bwd_finalize_kernelINS_22Kernel_traits_finalizeILj1536Ef13__nv_bfloat16fS2_fjLb1ELj1024ELj4ENS_18Kernel_traits_baseILj1536EfS2_fS2_fjLj1024EEEEELb1ELb1EEEvNS_9BwdParamsE)
        .other          _ZN10layer_norm22ln_bwd_finalize_kernelINS_22Kernel_traits_finalizeILj1536Ef13__nv_bfloat16fS2_fjLb1ELj1024ELj4ENS_18Kernel_traits_baseILj1536EfS2_fS2_fjLj1024EEEEELb1ELb1EEEvNS_9BwdParamsE,@"STO_CUDA_ENTRY STV_DEFAULT"
_ZN10layer_norm22ln_bwd_finalize_kernelINS_22Kernel_traits_finalizeILj1536Ef13__nv_bfloat16fS2_fjLb1ELj1024ELj4ENS_18Kernel_traits_baseILj1536EfS2_fS2_fjLj1024EEEEELb1ELb1EEEvNS_9BwdParamsE:
.text._ZN10layer_norm22ln_bwd_finalize_kernelINS_22Kernel_traits_finalizeILj1536Ef13__nv_bfloat16fS2_fjLb1ELj1024ELj4ENS_18Kernel_traits_baseILj1536EfS2_fS2_fjLj1024EEEEELb1ELb1EEEvNS_9BwdParamsE:
        /* <DEDUP_REMOVED lines=25> */
.L_x_4327:
        /* <DEDUP_REMOVED lines=33> */
.L_x_4320:
        /* <DEDUP_REMOVED lines=49> */
.L_x_4319:
[----:B------:R-:W-:Y:S05]  /*06b0*/  BSYNC B1 ;  /* 0x0000000000017941 */ /* 0x000fea0003800000 */
.L_x_4318:
        /* <DEDUP_REMOVED lines=32> */
.L_x_4322:
[----:B------:R-:W-:Y:S05]  /*08c0*/  BSYNC B1 ;  /* 0x0000000000017941 */ /* 0x000fea0003800000 */
.L_x_4321:
        /* <DEDUP_REMOVED lines=16> */
.L_x_4317:
[----:B------:R-:W-:Y:S05]  /*09d0*/  BSYNC B0 ;  /* 0x0000000000007941 */ /* 0x000fea0003800000 */
.L_x_4316:
        /* <DEDUP_REMOVED lines=40> */
.L_x_4343:
        /* <DEDUP_REMOVED lines=8> */
.L_x_4323:
        /* <DEDUP_REMOVED lines=18> */
.L_x_4326:
[----:B------:R-:W-:Y:S05]  /*0e00*/  BSYNC B0 ;  /* 0x0000000000007941 */ /* 0x000fea0003800000 */
.L_x_4325:
[C---:B------:R-:W-:Y:S01]  /*0e10*/  ISETP.GT.U32.AND P1, PT, R4.reuse, -0x601, PT ;  /* 0xfffff9ff0400780c */ /* 0x040fe20003f24070 */
[----:B------:R-:W-:Y:S01]  /*0e20*/  VIADD R4, R4, 0x600 ;  /* 0x0000060004047836 */ /* 0x000fe20000000000 */
[----:B------:R-:W-:-:S11]  /*0e30*/  IADD3 R5, R5, 0x300, RZ ;  /* 0x0000030005057810 */ /* 0x000fd60007ffe0ff */
[----:B------:R-:W-:Y:S05]  /*0e40*/  @P1 BRA `(.L_x_4327) ;  /* 0xfffffff000d01947 */ /* 0x000fea000383ffff */
[----:B------:R-:W-:Y:S05]  /*0e50*/  EXIT ;  /* 0x000000000000794d */ /* 0x000fea0003800000 */
.L_x_4324:
[----:B------:R-:W-:Y:S01]  /*0e60*/  HFMA2.MMA R22, -RZ, RZ, 0, 5.9604644775390625e-08 ;  /* 0x00000001ff167435 */ /* 0x000fe200000001ff */
[----:B---3--:R-:W-:Y:S02]  /*0e70*/  MOV R23, R8 ;  /* 0x0000000800177202 */ /* 0x008fe40000000f00 */
[----:B------:R-:W-:Y:S02]  /*0e80*/  MOV R25, 0x1f ;  /* 0x0000001f00197802 */ /* 0x000fe40000000f00 */
[----:B------:R-:W-:-:S07]  /*0e90*/  MOV R20, 0xffffffff ;  /* 0xffffffff00147802 */ /* 0x000fce0000000f00 */
[----:B012---:R-:W-:Y:S05]  /*0ea0*/  WARPSYNC.COLLECTIVE R20, `(.L_x_4328) ;  /* 0x0000000014087348 */ /* 0x007fea0003c00000 */
[----:B------:R3:W4:Y:S02]  /*0eb0*/  SHFL.BFLY P2, R21, R23, R22, R25 ;  /* 0x0c00001617157389 */ /* 0x0007240000040019 */
[----:B01234-:R-:W-:Y:S01]  /*0ec0*/  ENDCOLLECTIVE ;  /* 0x000000000000791b */ /* 0x01ffe20003800000 */
.L_x_4328:
[----:B------:R-:W-:Y:S01]  /*0ed0*/  HFMA2.MMA R22, -RZ, RZ, 0, 1.1920928955078125e-07 ;  /* 0x00000002ff167435 */ /* 0x000fe200000001ff */
[----:B------:R-:W-:-:S05]  /*0ee0*/  MOV R9, R21 ;  /* 0x0000001500097202 */ /* 0x000fca0000000f00 */
[----:B------:R-:W-:-:S05]  /*0ef0*/  FADD.FTZ R9, R8, R9 ;  /* 0x0000000908097221 */ /* 0x000fca0000010000 */
[----:B------:R-:W-:-:S07]  /*0f00*/  MOV R23, R9 ;  /* 0x0000000900177202 */ /* 0x000fce0000000f00 */
[----:B------:R-:W-:Y:S05]  /*0f10*/  WARPSYNC.COLLECTIVE R20, `(.L_x_4329) ;  /* 0x0000000014087348 */ /* 0x000fea0003c00000 */
[----:B------:R0:W1:Y:S02]  /*0f20*/  SHFL.BFLY P2, R21, R23, R22, R25 ;  /* 0x0c00001617157389 */ /* 0x0000640000040019 */
[----:B01----:R-:W-:Y:S01]  /*0f30*/  ENDCOLLECTIVE ;  /* 0x000000000000791b */ /* 0x003fe20003800000 */
.L_x_4329:
[----:B------:R-:W-:Y:S01]  /*0f40*/  HFMA2.MMA R22, -RZ, RZ, 0, 2.384185791015625e-07 ;  /* 0x00000004ff167435 */ /* 0x000fe200000001ff */
[----:B------:R-:W-:-:S04]  /*0f50*/  IMAD.MOV.U32 R12, RZ, RZ, R21 ;  /* 0x000000ffff0c7224 */ /* 0x000fc800078e0015 */
[----:B------:R-:W-:-:S05]  /*0f60*/  FADD.FTZ R12, R9, R12 ;  /* 0x0000000c090c7221 */ /* 0x000fca0000010000 */
[----:B------:R-:W-:-:S07]  /*0f70*/  MOV R23, R12 ;  /* 0x0000000c00177202 */ /* 0x000fce0000000f00 */
[----:B------:R-:W-:Y:S05]  /*0f80*/  WARPSYNC.COLLECTIVE R20, `(.L_x_4330) ;  /* 0x0000000014087348 */ /* 0x000fea0003c00000 */
[----:B------:R0:W1:Y:S02]  /*0f90*/  SHFL.BFLY P2, R21, R23, R22, R25 ;  /* 0x0c00001617157389 */ /* 0x0000640000040019 */
[----:B01----:R-:W-:Y:S01]  /*0fa0*/  ENDCOLLECTIVE ;  /* 0x000000000000791b */ /* 0x003fe20003800000 */
.L_x_4330:
[----:B------:R-:W-:Y:S01]  /*0fb0*/  HFMA2.MMA R22, -RZ, RZ, 0, 4.76837158203125e-07 ;  /* 0x00000008ff167435 */ /* 0x000fe200000001ff */
[----:B------:R-:W-:-:S05]  /*0fc0*/  MOV R13, R21 ;  /* 0x00000015000d7202 */ /* 0x000fca0000000f00 */
[----:B------:R-:W-:-:S05]  /*0fd0*/  FADD.FTZ R13, R12, R13 ;  /* 0x0000000d0c0d7221 */ /* 0x000fca0000010000 */
[----:B------:R-:W-:-:S07]  /*0fe0*/  MOV R23, R13 ;  /* 0x0000000d00177202 */ /* 0x000fce0000000f00 */
[----:B------:R-:W-:Y:S05]  /*0ff0*/  WARPSYNC.COLLECTIVE R20, `(.L_x_4331) ;  /* 0x0000000014087348 */ /* 0x000fea0003c00000 */
[----:B------:R0:W1:Y:S02]  /*1000*/  SHFL.BFLY P2, R21, R23, R22, R25 ;  /* 0x0c00001617157389 */ /* 0x0000640000040019 */
[----:B01----:R-:W-:Y:S01]  /*1010*/  ENDCOLLECTIVE ;  /* 0x000000000000791b */ /* 0x003fe20003800000 */
.L_x_4331:
[----:B------:R-:W-:Y:S01]  /*1020*/  HFMA2.MMA R22, -RZ, RZ, 0, 9.5367431640625e-07 ;  /* 0x00000010ff167435 */ /* 0x000fe200000001ff */
[----:B------:R-:W-:-:S05]  /*1030*/  MOV R8, R21 ;  /* 0x0000001500087202 */ /* 0x000fca0000000f00 */
[----:B------:R-:W-:-:S05]  /*1040*/  FADD.FTZ R9, R13, R8 ;  /* 0x000000080d097221 */ /* 0x000fca0000010000 */
[----:B------:R-:W-:-:S07]  /*1050*/  MOV R23, R9 ;  /* 0x0000000900177202 */ /* 0x000fce0000000f00 */
[----:B------:R-:W-:Y:S05]  /*1060*/  WARPSYNC.COLLECTIVE R20, `(.L_x_4332) ;  /* 0x0000000014087348 */ /* 0x000fea0003c00000 */
[----:B------:R0:W1:Y:S02]  /*1070*/  SHFL.BFLY P2, R21, R23, R22, R25 ;  /* 0x0c00001617157389 */ /* 0x0000640000040019 */
[----:B01----:R-:W-:Y:S01]  /*1080*/  ENDCOLLECTIVE ;  /* 0x000000000000791b */ /* 0x003fe20003800000 */
.L_x_4332:
[----:B------:R-:W-:Y:S01]  /*1090*/  HFMA2.MMA R22, -RZ, RZ, 0, 5.9604644775390625e-08 ;  /* 0x00000001ff167435 */ /* 0x000fe200000001ff */
[----:B------:R-:W-:Y:S01]  /*10a0*/  IMAD.MOV.U32 R23, RZ, RZ, R11 ;  /* 0x000000ffff177224 */ /* 0x000fe200078e000b */
[----:B------:R-:W-:-:S09]  /*10b0*/  MOV R8, R21 ;  /* 0x0000001500087202 */ /* 0x000fd20000000f00 */
[----:B------:R-:W-:Y:S05]  /*10c0*/  WARPSYNC.COLLECTIVE R20, `(.L_x_4333) ;  /* 0x0000000014087348 */ /* 0x000fea0003c00000 */
[----:B------:R0:W1:Y:S02]  /*10d0*/  SHFL.BFLY P2, R21, R23, R22, R25 ;  /* 0x0c00001617157389 */ /* 0x0000640000040019 */
[----:B01----:R-:W-:Y:S01]  /*10e0*/  ENDCOLLECTIVE ;  /* 0x000000000000791b */ /* 0x003fe20003800000 */
.L_x_4333:
[----:B------:R-:W-:Y:S01]  /*10f0*/  HFMA2.MMA R22, -RZ, RZ, 0, 1.1920928955078125e-07 ;  /* 0x00000002ff167435 */ /* 0x000fe200000001ff */
[----:B------:R-:W-:-:S05]  /*1100*/  MOV R12, R21 ;  /* 0x00000015000c7202 */ /* 0x000fca0000000f00 */
[----:B------:R-:W-:-:S05]  /*1110*/  FADD.FTZ R14, R11, R12 ;  /* 0x0000000c0b0e7221 */ /* 0x000fca0000010000 */
[----:B------:R-:W-:-:S07]  /*1120*/  MOV R23, R14 ;  /* 0x0000000e00177202 */ /* 0x000fce0000000f00 */
[----:B------:R-:W-:Y:S05]  /*1130*/  WARPSYNC.COLLECTIVE R20, `(.L_x_4334) ;  /* 0x0000000014087348 */ /* 0x000fea0003c00000 */
[----:B------:R0:W1:Y:S02]  /*1140*/  SHFL.BFLY P2, R21, R23, R22, R25 ;  /* 0x0c00001617157389 */ /* 0x0000640000040019 */
[----:B01----:R-:W-:Y:S01]  /*1150*/  ENDCOLLECTIVE ;  /* 0x000000000000791b */ /* 0x003fe20003800000 */
.L_x_4334:
[----:B------:R-:W-:Y:S01]  /*1160*/  HFMA2.MMA R22, -RZ, RZ, 0, 2.384185791015625e-07 ;  /* 0x00000004ff167435 */ /* 0x000fe200000001ff */
[----:B------:R-:W-:-:S05]  /*1170*/  MOV R13, R21 ;  /* 0x00000015000d7202 */ /* 0x000fca0000000f00 */
[----:B------:R-:W-:-:S05]  /*1180*/  FADD.FTZ R15, R14, R13 ;  /* 0x0000000d0e0f7221 */ /* 0x000fca0000010000 */
[----:B------:R-:W-:-:S07]  /*1190*/  MOV R23, R15 ;  /* 0x0000000f00177202 */ /* 0x000fce0000000f00 */
[----:B------:R-:W-:Y:S05]  /*11a0*/  WARPSYNC.COLLECTIVE R20, `(.L_x_4335) ;  /* 0x0000000014087348 */ /* 0x000fea0003c00000 */
[----:B------:R0:W1:Y:S02]  /*11b0*/  SHFL.BFLY P2, R21, R23, R22, R25 ;  /* 0x0c00001617157389 */ /* 0x0000640000040019 */
[----:B01----:R-:W-:Y:S01]  /*11c0*/  ENDCOLLECTIVE ;  /* 0x000000000000791b */ /* 0x003fe20003800000 */
.L_x_4335:
[----:B------:R-:W-:Y:S01]  /*11d0*/  IMAD.MOV.U32 R22, RZ, RZ, 0x8 ;  /* 0x00000008ff167424 */ /* 0x000fe200078e00ff */
[----:B------:R-:W-:-:S05]  /*11e0*/  MOV R16, R21 ;  /* 0x0000001500107202 */ /* 0x000fca0000000f00 */
[----:B------:R-:W-:-:S05]  /*11f0*/  FADD.FTZ R16, R15, R16 ;  /* 0x000000100f107221 */ /* 0x000fca0000010000 */
[----:B------:R-:W-:-:S07]  /*1200*/  MOV R23, R16 ;  /* 0x0000001000177202 */ /* 0x000fce0000000f00 */
[----:B------:R-:W-:Y:S05]  /*1210*/  WARPSYNC.COLLECTIVE R20, `(.L_x_4336) ;  /* 0x0000000014087348 */ /* 0x000fea0003c00000 */
[----:B------:R0:W1:Y:S02]  /*1220*/  SHFL.BFLY P2, R21, R23, R22, R25 ;  /* 0x0c00001617157389 */ /* 0x0000640000040019 */
[----:B01----:R-:W-:Y:S01]  /*1230*/  ENDCOLLECTIVE ;  /* 0x000000000000791b */ /* 0x003fe20003800000 */
.L_x_4336:
[----:B------:R-:W-:Y:S01]  /*1240*/  HFMA2.MMA R22, -RZ, RZ, 0, 9.5367431640625e-07 ;  /* 0x00000010ff167435 */ /* 0x000fe200000001ff */
[----:B------:R-:W-:-:S05]  /*1250*/  MOV R11, R21 ;  /* 0x00000015000b7202 */ /* 0x000fca0000000f00 */
[----:B------:R-:W-:-:S05]  /*1260*/  FADD.FTZ R11, R16, R11 ;  /* 0x0000000b100b7221 */ /* 0x000fca0000010000 */
[----:B------:R-:W-:-:S07]  /*1270*/  MOV R23, R11 ;  /* 0x0000000b00177202 */ /* 0x000fce0000000f00 */
[----:B------:R-:W-:Y:S05]  /*1280*/  WARPSYNC.COLLECTIVE R20, `(.L_x_4337) ;  /* 0x0000000014087348 */ /* 0x000fea0003c00000 */
[----:B------:R0:W1:Y:S02]  /*1290*/  SHFL.BFLY P2, R21, R23, R22, R25 ;  /* 0x0c00001617157389 */ /* 0x0000640000040019 */
[----:B01----:R-:W-:Y:S01]  /*12a0*/  ENDCOLLECTIVE ;  /* 0x000000000000791b */ /* 0x003fe20003800000 */
.L_x_4337:
[----:B------:R-:W-:Y:S01]  /*12b0*/  HFMA2.MMA R22, -RZ, RZ, 0, 5.9604644775390625e-08 ;  /* 0x00000001ff167435 */ /* 0x000fe200000001ff */
[----:B------:R-:W-:Y:S02]  /*12c0*/  MOV R23, R10 ;  /* 0x0000000a00177202 */ /* 0x000fe40000000f00 */
[----:B------:R-:W-:-:S08]  /*12d0*/  MOV R12, R21 ;  /* 0x00000015000c7202 */ /* 0x000fd00000000f00 */
[----:B------:R-:W-:Y:S05]  /*12e0*/  WARPSYNC.COLLECTIVE R20, `(.L_x_4338) ;  /* 0x0000000014087348 */ /* 0x000fea0003c00000 */
[----:B------:R0:W1:Y:S02]  /*12f0*/  SHFL.BFLY P2, R21, R23, R22, R25 ;  /* 0x0c00001617157389 */ /* 0x0000640000040019 */
[----:B01----:R-:W-:Y:S01]  /*1300*/  ENDCOLLECTIVE ;  /* 0x000000000000791b */ /* 0x003fe20003800000 */
.L_x_4338:
[----:B------:R-:W-:Y:S01]  /*1310*/  HFMA2.MMA R22, -RZ, RZ, 0, 1.1920928955078125e-07 ;  /* 0x00000002ff167435 */ /* 0x000fe200000001ff */
[----:B------:R-:W-:-:S05]  /*1320*/  MOV R13, R21 ;  /* 0x00000015000d7202 */ /* 0x000fca0000000f00 */
[----:B------:R-:W-:-:S05]  /*1330*/  FADD.FTZ R17, R10, R13 ;  /* 0x0000000d0a117221 */ /* 0x000fca0000010000 */
[----:B------:R-:W-:-:S07]  /*1340*/  MOV R23, R17 ;  /* 0x0000001100177202 */ /* 0x000fce0000000f00 */
[----:B------:R-:W-:Y:S05]  /*1350*/  WARPSYNC.COLLECTIVE R20, `(.L_x_4339) ;  /* 0x0000000014087348 */ /* 0x000fea0003c00000 */
[----:B------:R0:W1:Y:S02]  /*1360*/  SHFL.BFLY P2, R21, R23, R22, R25 ;  /* 0x0c00001617157389 */ /* 0x0000640000040019 */
[----:B01----:R-:W-:Y:S01]  /*1370*/  ENDCOLLECTIVE ;  /* 0x000000000000791b */ /* 0x003fe20003800000 */
.L_x_4339:
[----:B------:R-:W-:Y:S01]  /*1380*/  HFMA2.MMA R22, -RZ, RZ, 0, 2.384185791015625e-07 ;  /* 0x00000004ff167435 */ /* 0x000fe200000001ff */
[----:B------:R-:W-:-:S04]  /*1390*/  IMAD.MOV.U32 R16, RZ, RZ, R21 ;  /* 0x000000ffff107224 */ /* 0x000fc800078e0015 */
[----:B------:R-:W-:-:S05]  /*13a0*/  FADD.FTZ R18, R17, R16 ;  /* 0x0000001011127221 */ /* 0x000fca0000010000 */
[----:B------:R-:W-:-:S07]  /*13b0*/  MOV R23, R18 ;  /* 0x0000001200177202 */ /* 0x000fce0000000f00 */
[----:B------:R-:W-:Y:S05]  /*13c0*/  WARPSYNC.COLLECTIVE R20, `(.L_x_4340) ;  /* 0x0000000014087348 */ /* 0x000fea0003c00000 */
[----:B------:R0:W1:Y:S02]  /*13d0*/  SHFL.BFLY P2, R21, R23, R22, R25 ;  /* 0x0c00001617157389 */ /* 0x0000640000040019 */
[----:B01----:R-:W-:Y:S01]  /*13e0*/  ENDCOLLECTIVE ;  /* 0x000000000000791b */ /* 0x003fe20003800000 */
.L_x_4340:
[----:B------:R-:W-:Y:S01]  /*13f0*/  HFMA2.MMA R22, -RZ, RZ, 0, 4.76837158203125e-07 ;  /* 0x00000008ff167435 */ /* 0x000fe200000001ff */
[----:B------:R-:W-:-:S05]  /*1400*/  MOV R19, R21 ;  /* 0x0000001500137202 */ /* 0x000fca0000000f00 */
[----:B------:R-:W-:-:S05]  /*1410*/  FADD.FTZ R19, R18, R19 ;  /* 0x0000001312137221 */ /* 0x000fca0000010000 */
[----:B------:R-:W-:-:S07]  /*1420*/  MOV R23, R19 ;  /* 0x0000001300177202 */ /* 0x000fce0000000f00 */
[----:B------:R-:W-:Y:S05]  /*1430*/  WARPSYNC.COLLECTIVE R20, `(.L_x_4341) ;  /* 0x0000000014087348 */ /* 0x000fea0003c00000 */
[----:B------:R0:W1:Y:S02]  /*1440*/  SHFL.BFLY P2, R21, R23, R22, R25 ;  /* 0x0c00001617157389 */ /* 0x0000640000040019 */
[----:B01----:R-:W-:Y:S01]  /*1450*/  ENDCOLLECTIVE ;  /* 0x000000000000791b */ /* 0x003fe20003800000 */
.L_x_4341:
[----:B------:R-:W-:Y:S01]  /*1460*/  HFMA2.MMA R22, -RZ, RZ, 0, 9.5367431640625e-07 ;  /* 0x00000010ff167435 */ /* 0x000fe200000001ff */
[----:B------:R-:W-:-:S05]  /*1470*/  MOV R10, R21 ;  /* 0x00000015000a7202 */ /* 0x000fca0000000f00 */
[----:B------:R-:W-:-:S05]  /*1480*/  FADD.FTZ R10, R19, R10 ;  /* 0x0000000a130a7221 */ /* 0x000fca0000010000 */
[----:B------:R-:W-:-:S07]  /*1490*/  MOV R23, R10 ;  /* 0x0000000a00177202 */ /* 0x000fce0000000f00 */
[----:B------:R-:W-:Y:S05]  /*14a0*/  WARPSYNC.COLLECTIVE R20, `(.L_x_4342) ;  /* 0x0000000014087348 */ /* 0x000fea0003c00000 */
[----:B------:R0:W1:Y:S02]  /*14b0*/  SHFL.BFLY P2, R21, R23, R22, R25 ;  /* 0x0c00001617157389 */ /* 0x0000640000040019 */
[----:B01----:R-:W-:Y:S01]  /*14c0*/  ENDCOLLECTIVE ;  /* 0x000000000000791b */ /* 0x003fe20003800000 */
.L_x_4342:
[----:B------:R-:W-:Y:S01]  /*14d0*/  MOV R15, R21 ;  /* 0x00000015000f7202 */ /* 0x000fe20000000f00 */
[----:B------:R-:W-:Y:S06]  /*14e0*/  BRA `(.L_x_4343) ;  /* 0xfffffff400dc7947 */ /* 0x000fec000383ffff */
.L_x_4344:
        /* <DEDUP_REMOVED lines=9> */
.L_x_8592:


//--------------------- .text._ZN10layer_norm13ln_bwd_kernelINS_13Kernel_traitsIf13__nv_bfloat16fS2_fjLj1536ELj1ELj1ELj4ELj8ENS_18Kernel_traits_baseILj1536EfS2_fS2_fjLj128EEEEELb1ELb1ELb1ELb1EEEvNS_9BwdParamsE --------------------------
	.section	.text._ZN10layer_norm13ln_bwd_kernelINS_13Kernel_traitsIf13__nv_bfloat16fS2_fjLj1536ELj1ELj1ELj4ELj8ENS_18Kernel_traits_baseILj1536EfS2_fS2_fjLj128EEEEELb1ELb1ELb1ELb1EEEvNS_9BwdParamsE,"ax",@progbits
	.align	128
        .global         _ZN10layer_norm13ln_bwd_kernelINS_13Kernel_traitsIf13__nv_bfloat16fS2_fjLj1536ELj1ELj1ELj4ELj8ENS_18Kernel_traits_baseILj1536EfS2_fS2_fjLj128EEEEELb1ELb1ELb1ELb1EEEvNS_9BwdParamsE
        .type           _ZN10layer_norm13ln_bwd_kernelINS_13Kernel_traitsIf13__nv_bfloat16fS2_fjLj1536ELj1ELj1ELj4ELj8ENS_18Kernel_traits_baseILj1536EfS2_fS2_fjLj128EEEEELb1ELb1ELb1ELb1EEEvNS_9BwdParamsE,@function
        .size           _ZN10layer_norm13ln_bwd_kernelINS_13Kernel_traitsIf13__nv_bfloat16fS2_fjLj1536ELj1ELj1ELj4ELj8ENS_18Kernel_traits_baseILj1536EfS2_fS2_fjLj128EEEEELb1ELb1ELb1ELb1EEEvNS_9BwdParamsE,(.L_x_8593 - _ZN10layer_norm13ln_bwd_kernelINS_13Kernel_traitsIf13__nv_bfloat16fS2_fjLj1536ELj1ELj1ELj4ELj8ENS_18Kernel_traits_baseILj1536EfS2_fS2_fjLj128EEEEELb1ELb1ELb1ELb1EEEvNS_9BwdParamsE)
        .other          _ZN10layer_norm13ln_bwd_kernelINS_13Kernel_traitsIf13__nv_bfloat16fS2_fjLj1536ELj1ELj1ELj4ELj8ENS_18Kernel_traits_baseILj1536EfS2_fS2_fjLj128EEEEELb1ELb1ELb1ELb1EEEvNS_9BwdParamsE,@"STO_CUDA_ENTRY STV_DEFAULT"
_ZN10layer_norm13ln_bwd_kernelINS_13Kernel_traitsIf13__nv_bfloat16fS2_fjLj1536ELj1ELj1ELj4ELj8ENS_18Kernel_traits_baseILj1536EfS2_fS2_fjLj128EEEEELb1ELb1ELb1ELb1EEEvNS_9BwdParamsE:
.text._ZN10layer_norm13ln_bwd_kernelINS_13Kernel_traitsIf13__nv_bfloat16fS2_fjLj1536ELj1ELj1ELj4ELj8ENS_18Kernel_traits_baseILj1536EfS2_fS2_fjLj128EEEEELb1ELb1ELb1ELb1EEEvNS_9BwdParamsE:
        /* <DEDUP_REMOVED lines=32> */
.L_x_4345:
        /* <DEDUP_REMOVED lines=35> */
.L_x_4409:
[----:B01----:R-:W0:Y:S08]  /*0430*/  LDC.64 R18, c[0x0][0x288] ;  /* 0x0000a200ff127b82 */ /* 0x003e300000000a00 */
[----:B------:R-:W1:Y:S08]  /*0440*/  LDC.64 R138, c[0x0][0x280] ;  /* 0x0000a000ff8a7b82 */ /* 0x000e700000000a00 */
[----:B------:R-:W2:Y:S01]  /*0450*/  LDC.64 R4, c[0x0][0x258] ;  /* 0x00009600ff047b82 */ /* 0x000ea20000000a00 */
[----:B0-----:R-:W-:-:S07]  /*0460*/  IMAD.WIDE R18, R10, 0x4, R18 ;  /* 0x000000040a127825 */ /* 0x001fce00078e0212 */
[----:B------:R-:W0:Y:S01]  /*0470*/  LDC R137, c[0x0][0x218] ;  /* 0x00008600ff897b82 */ /* 0x000e220000000800 */
[----:B------:R3:W4:Y:S01]  /*0480*/  LDG.E R19, desc[UR4][R18.64] ;  /* 0x0000000412137981 */ /* 0x000722000c1e1900 */
[----:B-1----:R-:W-:-:S06]  /*0490*/  IMAD.WIDE R138, R10, 0x4, R138 ;  /* 0x000000040a8a7825 */ /* 0x002fcc00078e028a */
[----:B------:R-:W1:Y:S01]  /*04a0*/  LDC.64 R122, c[0x0][0x2c8] ;  /* 0x0000b200ff7a7b82 */ /* 0x000e620000000a00 */
[----:B-----5:R0:W5:Y:S01]  /*04b0*/  LDG.E R138, desc[UR4][R138.64] ;  /* 0x000000048a8a7981 */ /* 0x020162000c1e1900 */
[----:B--2---:R-:W-:-:S05]  /*04c0*/  IMAD.WIDE R4, R10, 0x4, R4 ;  /* 0x000000040a047825 */ /* 0x004fca00078e0204 */
[----:B------:R2:W5:Y:S01]  /*04d0*/  LDG.E R7, desc[UR4][R4.64] ;  /* 0x0000000404077981 */ /* 0x000562000c1e1900 */
[----:B0-----:R-:W-:-:S05]  /*04e0*/  IMAD R6, R10, R137, RZ ;  /* 0x000000890a067224 */ /* 0x001fca00078e02ff */
[----:B------:R-:W-:-:S04]  /*04f0*/  SHF.R.S32.HI R97, RZ, 0x1f, R6 ;  /* 0x0000001fff617819 */ /* 0x000fc80000011406 */
[----:B------:R-:W-:-:S04]  /*0500*/  LEA.HI R97, R97, R6, RZ, 0x2 ;  /* 0x0000000661617211 */ /* 0x000fc800078f10ff */
[----:B------:R-:W-:Y:S01]  /*0510*/  LEA.HI.SX32 R133, R97, R8, 0x1e ;  /* 0x0000000861857211 */ /* 0x000fe200078ff2ff */
[----:B------:R-:W-:Y:S03]  /*0520*/  BSSY B0, `(.L_x_4347) ;  /* 0x00000c0000007945 */ /* 0x000fe60003800000 */
[C---:B---3--:R-:W-:Y:S01]  /*0530*/  IADD3 R18, R133.reuse, 0x80, RZ ;  /* 0x0000008085127810 */ /* 0x048fe20007ffe0ff */
[C---:B------:R-:W-:Y:S02]  /*0540*/  VIADD R6, R133.reuse, 0x100 ;  /* 0x0000010085067836 */ /* 0x040fe40000000000 */
[----:B-1----:R-:W-:-:S04]  /*0550*/  IMAD.WIDE.U32 R126, R133, 0x10, R122 ;  /* 0x00000010857e7825 */ /* 0x002fc800078e007a */
[----:B------:R-:W-:-:S04]  /*0560*/  IMAD.WIDE.U32 R124, R18, 0x10, R122 ;  /* 0x00000010127c7825 */ /* 0x000fc800078e007a */
[----:B------:R-:W-:Y:S01]  /*0570*/  IMAD.WIDE.U32 R122, R6, 0x10, R122 ;  /* 0x00000010067a7825 */ /* 0x000fe200078e007a */
[----:B----4-:R-:W-:-:S13]  /*0580*/  ISETP.GT.AND P4, PT, R19, RZ, PT ;  /* 0x000000ff1300720c */ /* 0x010fda0003f84270 */
[----:B--2---:R-:W-:Y:S05]  /*0590*/  @P4 BRA `(.L_x_4348) ;  /* 0x0000000000684947 */ /* 0x004fea0003800000 */
[----:B-----5:R-:W-:Y:S01]  /*05a0*/  ISETP.GE.AND P5, PT, R138, 0x1, PT ;  /* 0x000000018a00780c */ /* 0x020fe20003fa6270 */
[----:B------:R-:W0:Y:S01]  /*05b0*/  LDC.64 R96, c[0x0][0x240] ;  /* 0x00009000ff607b82 */ /* 0x000e220000000a00 */
[----:B------:R-:W-:Y:S01]  /*05c0*/  IMAD.U32 R5, RZ, RZ, UR18 ;  /* 0x00000012ff057e24 */ /* 0x000fe2000f8e00ff */
[----:B------:R-:W-:-:S04]  /*05d0*/  HFMA2.MMA R99, -RZ, RZ, 0, 0 ;  /* 0x00000000ff637435 */ /* 0x000fc800000001ff */
[----:B------:R-:W-:-:S06]  /*05e0*/  ISETP.NE.U32.AND P0, PT, R5, RZ, PT ;  /* 0x000000ff0500720c */ /* 0x000fcc0003f05070 */
[----:B------:R-:W-:Y:S02]  /*05f0*/  @P5 IADD3 R4, R138, -0x1, RZ ;  /* 0xffffffff8a045810 */ /* 0x000fe40007ffe0ff */
[----:B------:R-:W-:-:S03]  /*0600*/  @P5 LOP3.LUT R8, R11, 0x7f, RZ, 0xc0, !PT ;  /* 0x0000007f0b085812 */ /* 0x000fc600078ec0ff */
[----:B------:R-:W-:-:S05]  /*0610*/  @P5 IMAD R4, R4, R137, RZ ;  /* 0x0000008904045224 */ /* 0x000fca00078e02ff */
[----:B------:R-:W-:-:S04]  /*0620*/  @P5 SHF.R.S32.HI R19, RZ, 0x1f, R4 ;  /* 0x0000001fff135819 */ /* 0x000fc80000011404 */
[----:B------:R-:W-:Y:S01]  /*0630*/  @P5 LEA.HI R19, R19, R4, RZ, 0x2 ;  /* 0x0000000413135211 */ /* 0x000fe200078f10ff */
[----:B------:R-:W-:-:S03]  /*0640*/  IMAD.U32 R4, RZ, RZ, UR19 ;  /* 0x00000013ff047e24 */ /* 0x000fc6000f8e00ff */
[----:B------:R-:W-:Y:S02]  /*0650*/  @P5 LEA.HI.SX32 R99, R19, R8, 0x1e ;  /* 0x0000000813635211 */ /* 0x000fe400078ff2ff */
[----:B------:R-:W-:Y:S02]  /*0660*/  ISETP.NE.AND.EX P0, PT, R4, RZ, PT, P0 ;  /* 0x000000ff0400720c */ /* 0x000fe40003f05300 */
[C---:B------:R-:W-:Y:S01]  /*0670*/  IADD3 R101, R99.reuse, 0x80, RZ ;  /* 0x0000008063657810 */ /* 0x040fe20007ffe0ff */
[C---:B------:R-:W-:Y:S02]  /*0680*/  VIADD R19, R99.reuse, 0x100 ;  /* 0x0000010063137836 */ /* 0x040fe40000000000 */
[----:B0-----:R-:W-:-:S04]  /*0690*/  IMAD.WIDE.U32 R98, R99, 0x4, R96 ;  /* 0x0000000463627825 */ /* 0x001fc800078e0060 */
        /* <DEDUP_REMOVED lines=10> */
.L_x_4348:
        /* <DEDUP_REMOVED lines=9> */
[----:B0-----:R-:W-:Y:S01]  /*07d0*/  IMAD.WIDE R4, R10, 0x4, R4 ;  /* 0x000000040a047825 */ /* 0x001fe200078e0204 */
[----:B-----5:R-:W-:Y:S01]  /*07e0*/  ISETP.GE.AND P5, PT, R138, 0x1, PT ;  /* 0x000000018a00780c */ /* 0x020fe20003fa6270 */
[----:B------:R-:W0:Y:S02]  /*07f0*/  LDC.64 R118, c[0x0][0x240] ;  /* 0x00009000ff767b82 */ /* 0x000e240000000a00 */
[C---:B------:R-:W-:Y:S01]  /*0800*/  VIADD R113, R3.reuse, 0x80 ;  /* 0x0000008003717836 */ /* 0x040fe20000000000 */
[----:B------:R3:W4:Y:S01]  /*0810*/  LDG.E R120, desc[UR4][R4.64] ;  /* 0x0000000404787981 */ /* 0x000722000c1e1900 */
[C---:B-1----:R-:W-:Y:S01]  /*0820*/  IMAD.WIDE.U32 R110, R3.reuse, 0x8, R114 ;  /* 0x00000008036e7825 */ /* 0x042fe200078e0072 */
[----:B------:R-:W-:-:S03]  /*0830*/  IADD3 R3, R3, 0x100, RZ ;  /* 0x0000010003037810 */ /* 0x000fc60007ffe0ff */
[----:B------:R-:W-:Y:S02]  /*0840*/  IMAD.WIDE.U32 R112, R113, 0x8, R114 ;  /* 0x0000000871707825 */ /* 0x000fe400078e0072 */
[----:B------:R-:W4:Y:S02]  /*0850*/  LDG.E.64 R110, desc[UR4][R110.64] ;  /* 0x000000046e6e7981 */ /* 0x000f24000c1e1b00 */
[--C-:B--2---:R-:W-:Y:S02]  /*0860*/  IMAD.WIDE.U32 R96, R133, 0x10, R104.reuse ;  /* 0x0000001085607825 */ /* 0x104fe400078e0068 */
[----:B------:R-:W2:Y:S02]  /*0870*/  LDG.E.64 R112, desc[UR4][R112.64] ;  /* 0x0000000470707981 */ /* 0x000ea4000c1e1b00 */
[--C-:B------:R-:W-:Y:S02]  /*0880*/  IMAD.WIDE.U32 R100, R18, 0x10, R104.reuse ;  /* 0x0000001012647825 */ /* 0x100fe400078e0068 */
[----:B------:R-:W2:Y:S02]  /*0890*/  LDG.E.128 R96, desc[UR4][R96.64] ;  /* 0x0000000460607981 */ /* 0x000ea4000c1e1d00 */
[----:B------:R-:W-:-:S02]  /*08a0*/  IMAD.WIDE.U32 R104, R6, 0x10, R104 ;  /* 0x0000001006687825 */ /* 0x000fc400078e0068 */
[----:B------:R-:W2:Y:S02]  /*08b0*/  LDG.E.128 R100, desc[UR4][R100.64] ;  /* 0x0000000464647981 */ /* 0x000ea4000c1e1d00 */
[----:B------:R-:W-:Y:S02]  /*08c0*/  IMAD.WIDE.U32 R114, R3, 0x8, R114 ;  /* 0x0000000803727825 */ /* 0x000fe400078e0072 */
[----:B------:R-:W2:Y:S04]  /*08d0*/  LDG.E.128 R104, desc[UR4][R104.64] ;  /* 0x0000000468687981 */ /* 0x000ea8000c1e1d00 */
[----:B------:R-:W2:Y:S01]  /*08e0*/  LDG.E.64 R114, desc[UR4][R114.64] ;  /* 0x0000000472727981 */ /* 0x000ea2000c1e1b00 */
[----:B---3--:R-:W-:-:S04]  /*08f0*/  @P5 VIADD R4, R138, 0xffffffff ;  /* 0xffffffff8a045836 */ /* 0x008fc80000000000 */
        /* <DEDUP_REMOVED lines=21> */
[----:B----4-:R-:W-:Y:S01]  /*0a50*/  FSEL R134, R120, RZ, !P0 ;  /* 0x000000ff78867208 */ /* 0x010fe20004000000 */
[----:B------:R-:W-:Y:S01]  /*0a60*/  IMAD.MOV.U32 R120, RZ, RZ, R110 ;  /* 0x000000ffff787224 */ /* 0x000fe200078e006e */
[----:B------:R-:W-:-:S02]  /*0a70*/  SHF.R.U64 R130, R110, 0x10, R111 ;  /* 0x000000106e827819 */ /* 0x000fc4000000126f */
[----:B0-----:R-:W-:Y:S01]  /*0a80*/  SHF.R.U32.HI R117, RZ, 0x10, R111 ;  /* 0x00000010ff757819 */ /* 0x001fe2000001166f */
[C---:B--2---:R-:W-:Y:S01]  /*0a90*/  FADD.FTZ R96, -R134.reuse, R96 ;  /* 0x0000006086607221 */ /* 0x044fe20000010100 */
[C---:B------:R-:W-:Y:S01]  /*0aa0*/  FADD.FTZ R110, -R134.reuse, R97 ;  /* 0x00000061866e7221 */ /* 0x040fe20000010100 */
[C---:B------:R-:W-:Y:S01]  /*0ab0*/  FADD.FTZ R116, -R134.reuse, R99 ;  /* 0x0000006386747221 */ /* 0x040fe20000010100 */
[----:B------:R-:W-:Y:S01]  /*0ac0*/  FADD.FTZ R98, -R134, R98 ;  /* 0x0000006286627221 */ /* 0x000fe20000010100 */
[----:B------:R-:W-:Y:S02]  /*0ad0*/  IMAD.U32 R97, R120, 0x10000, RZ ;  /* 0x0001000078617824 */ /* 0x000fe400078e00ff */
[C---:B------:R-:W-:Y:S01]  /*0ae0*/  FMUL.FTZ R3, R7.reuse, R96 ;  /* 0x0000006007037220 */ /* 0x040fe20000410000 */
[----:B------:R-:W-:Y:S01]  /*0af0*/  IMAD.MOV.U32 R99, RZ, RZ, R112 ;  /* 0x000000ffff637224 */ /* 0x000fe200078e0070 */
[----:B------:R-:W-:Y:S01]  /*0b00*/  SHF.L.U32 R96, R130, 0x10, RZ ;  /* 0x0000001082607819 */ /* 0x000fe200000006ff */
[C---:B-1----:R-:W-:Y:S01]  /*0b10*/  FADD.FTZ R118, -R134.reuse, R104 ;  /* 0x0000006886767221 */ /* 0x042fe20000010100 */
[C---:B------:R-:W-:Y:S01]  /*0b20*/  FADD.FTZ R126, -R134.reuse, R106 ;  /* 0x0000006a867e7221 */ /* 0x040fe20000010100 */
[----:B------:R-:W-:Y:S01]  /*0b30*/  MOV R121, R111 ;  /* 0x0000006f00797202 */ /* 0x000fe20000000f00 */
[C---:B------:R-:W-:Y:S01]  /*0b40*/  FADD.FTZ R100, -R134.reuse, R100 ;  /* 0x0000006486647221 */ /* 0x040fe20000010100 */
[----:B------:R-:W-:Y:S01]  /*0b50*/  FADD.FTZ R124, -R134, R105 ;  /* 0x00000069867c7221 */ /* 0x000fe20000010100 */
[C---:B------:R-:W-:Y:S01]  /*0b60*/  FMUL.FTZ R104, R7.reuse, R110 ;  /* 0x0000006e07687220 */ /* 0x040fe20000410000 */
[C---:B------:R-:W-:Y:S01]  /*0b70*/  FMUL.FTZ R106, R7.reuse, R116 ;  /* 0x00000074076a7220 */ /* 0x040fe20000410000 */
[----:B------:R-:W-:Y:S01]  /*0b80*/  SHF.R.U64 R129, R112, 0x10, R113 ;  /* 0x0000001070817819 */ /* 0x000fe20000001271 */
[----:B------:R-:W-:Y:S01]  /*0b90*/  IMAD.MOV.U32 R122, RZ, RZ, R114 ;  /* 0x000000ffff7a7224 */ /* 0x000fe200078e0072 */
[----:B------:R-:W-:Y:S01]  /*0ba0*/  SHF.R.U64 R127, R114, 0x10, R115 ;  /* 0x00000010727f7819 */ /* 0x000fe20000001273 */
[----:B------:R-:W-:Y:S01]  /*0bb0*/  FMUL.FTZ R105, R7, R98 ;  /* 0x0000006207697220 */ /* 0x000fe20000410000 */
[----:B------:R-:W-:Y:S01]  /*0bc0*/  FMUL.FTZ R116, R64, R97 ;  /* 0x0000006140747220 */ /* 0x000fe20000410000 */
[C---:B------:R-:W-:Y:S01]  /*0bd0*/  FADD.FTZ R112, -R134.reuse, R101 ;  /* 0x0000006586707221 */ /* 0x040fe20000010100 */
[C---:B------:R-:W-:Y:S01]  /*0be0*/  FADD.FTZ R102, -R134.reuse, R102 ;  /* 0x0000006686667221 */ /* 0x040fe20000010100 */
[C---:B------:R-:W-:Y:S01]  /*0bf0*/  FADD.FTZ R114, -R134.reuse, R103 ;  /* 0x0000006786727221 */ /* 0x040fe20000010100 */
[----:B------:R-:W-:Y:S01]  /*0c00*/  IMAD.U32 R98, R117, 0x10000, RZ ;  /* 0x0001000075627824 */ /* 0x000fe200078e00ff */
[----:B------:R-:W-:Y:S01]  /*0c10*/  MOV R123, R115 ;  /* 0x00000073007b7202 */ /* 0x000fe20000000f00 */
[----:B------:R-:W-:Y:S01]  /*0c20*/  FADD.FTZ R134, -R134, R107 ;  /* 0x0000006b86867221 */ /* 0x000fe20000010100 */
[----:B------:R-:W-:Y:S01]  /*0c30*/  SHF.R.U32.HI R125, RZ, 0x10, R115 ;  /* 0x00000010ff7d7819 */ /* 0x000fe20000011673 */
[----:B------:R-:W-:Y:S01]  /*0c40*/  FMUL.FTZ R107, R7, R100 ;  /* 0x00000064076b7220 */ /* 0x000fe20000410000 */
[----:B------:R-:W-:Y:S01]  /*0c50*/  SHF.L.U32 R99, R99, 0x10, RZ ;  /* 0x0000001063637819 */ /* 0x000fe200000006ff */
[----:B------:R-:W-:Y:S01]  /*0c60*/  FADD.FTZ R61, R61, R96 ;  /* 0x000000603d3d7221 */ /* 0x000fe20000010000 */
[----:B------:R-:W-:Y:S01]  /*0c70*/  SHF.L.U32 R121, R121, 0x10, RZ ;  /* 0x0000001079797819 */ /* 0x000fe200000006ff */
[-C--:B------:R-:W-:Y:S01]  /*0c80*/  FFMA.FTZ R53, R104, R96.reuse, R53 ;  /* 0x0000006068357223 */ /* 0x080fe20000010035 */
[----:B------:R-:W-:Y:S01]  /*0c90*/  FMUL.FTZ R115, R65, R96 ;  /* 0x0000006041737220 */ /* 0x000fe20000410000 */
[----:B------:R-:W-:Y:S01]  /*0ca0*/  FADD.FTZ R60, R60, R97 ;  /* 0x000000613c3c7221 */ /* 0x000fe20000010000 */
[----:B------:R-:W-:Y:S01]  /*0cb0*/  FFMA.FTZ R52, R3, R97, R52 ;  /* 0x0000006103347223 */ /* 0x000fe20000010034 */
[----:B------:R-:W-:Y:S01]  /*0cc0*/  FADD.FTZ R96, RZ, R116 ;  /* 0x00000074ff607221 */ /* 0x000fe20000010000 */
[----:B------:R-:W-:Y:S01]  /*0cd0*/  MOV R119, R113 ;  /* 0x0000007100777202 */ /* 0x000fe20000000f00 */
[----:B------:R-:W-:Y:S01]  /*0ce0*/  FADD.FTZ R63, R63, R98 ;  /* 0x000000623f3f7221 */ /* 0x000fe20000010000 */
[-C--:B------:R-:W-:Y:S01]  /*0cf0*/  FFMA.FTZ R55, R106, R98.reuse, R55 ;  /* 0x000000626a377223 */ /* 0x080fe20000010037 */
[----:B------:R-:W-:Y:S01]  /*0d00*/  FMUL.FTZ R117, R67, R98 ;  /* 0x0000006243757220 */ /* 0x000fe20000410000 */
[----:B------:R-:W-:Y:S01]  /*0d10*/  FFMA.FTZ R97, R3, R116, RZ ;  /* 0x0000007403617223 */ /* 0x000fe200000100ff */
[----:B------:R-:W-:Y:S01]  /*0d20*/  SHF.L.U32 R98, R129, 0x10, RZ ;  /* 0x0000001081627819 */ /* 0x000fe200000006ff */
[C---:B------:R-:W-:Y:S01]  /*0d30*/  FMUL.FTZ R110, R7.reuse, R112 ;  /* 0x00000070076e7220 */ /* 0x040fe20000410000 */
[----:B------:R-:W-:Y:S01]  /*0d40*/  FMUL.FTZ R111, R7, R118 ;  /* 0x00000076076f7220 */ /* 0x000fe20000410000 */
        /* <DEDUP_REMOVED lines=8> */
[-C--:B------:R-:W-:Y:S01]  /*0dd0*/  FFMA.FTZ R49, R110, R98.reuse, R49 ;  /* 0x000000626e317223 */ /* 0x080fe20000010031 */
[----:B------:R-:W-:Y:S01]  /*0de0*/  FMUL.FTZ R119, R69, R98 ;  /* 0x0000006245777220 */ /* 0x000fe20000410000 */
[----:B------:R-:W-:Y:S01]  /*0df0*/  FADD.FTZ R98, R99, R118 ;  /* 0x0000007663627221 */ /* 0x000fe20000010000 */
[----:B------:R-:W-:-:S03]  /*0e00*/  FFMA.FTZ R97, R105, R118, R96 ;  /* 0x0000007669617223 */ /* 0x000fc60000010060 */
[----:B------:R-:W-:Y:S01]  /*0e10*/  FADD.FTZ R99, R98, R117 ;  /* 0x0000007562637221 */ /* 0x000fe20000010000 */
[----:B------:R-:W-:Y:S01]  /*0e20*/  FFMA.FTZ R98, R106, R117, R97 ;  /* 0x000000756a627223 */ /* 0x000fe20000010061 */
[----:B------:R-:W-:Y:S02]  /*0e30*/  SHF.R.U32.HI R128, RZ, 0x10, R113 ;  /* 0x00000010ff807819 */ /* 0x000fe40000011671 */
[----:B------:R-:W-:Y:S01]  /*0e40*/  FADD.FTZ R96, R99, R120 ;  /* 0x0000007863607221 */ /* 0x000fe20000010000 */
[----:B------:R-:W-:Y:S01]  /*0e50*/  FFMA.FTZ R97, R107, R120, R98 ;  /* 0x000000786b617223 */ /* 0x000fe20000010062 */
[----:B------:R-:W-:Y:S01]  /*0e60*/  SHF.L.U32 R100, R128, 0x10, RZ ;  /* 0x0000001080647819 */ /* 0x000fe200000006ff */
        /* <DEDUP_REMOVED lines=20> */
[----:B------:R-:W-:Y:S01]  /*0fb0*/  SHF.L.U32 R122, R125, 0x10, RZ ;  /* 0x000000107d7a7819 */ /* 0x000fe200000006ff */
        /* <DEDUP_REMOVED lines=22> */
.L_x_4349:
[----:B------:R-:W-:Y:S05]  /*1120*/  BSYNC B0 ;  /* 0x0000000000007941 */ /* 0x000fea0003800000 */
.L_x_4347:
        /* <DEDUP_REMOVED lines=25> */
.L_x_4420:
[----:B------:R-:W3:Y:S01]  /*12c0*/  S2R R101, SR_CgaCtaId ;  /* 0x0000000000657919 */ /* 0x000ee20000008800 */
[----:B------:R-:W-:Y:S01]  /*12d0*/  @!P0 LOP3.LUT R99, R99, 0x3, RZ, 0xc0, !PT ;  /* 0x0000000363638812 */ /* 0x000fe200078ec0ff */
[----:B-1----:R-:W-:Y:S01]  /*12e0*/  FADD.FTZ R124, R102, R125 ;  /* 0x0000007d667c7221 */ /* 0x002fe20000010000 */
[----:B------:R-:W-:Y:S01]  /*12f0*/  MOV R100, 0x400 ;  /* 0x0000040000647802 */ /* 0x000fe20000000f00 */
[----:B--2---:R-:W-:Y:S01]  /*1300*/  FADD.FTZ R125, R103, R126 ;  /* 0x0000007e677d7221 */ /* 0x004fe20000010000 */
[----:B------:R-:W1:Y:S01]  /*1310*/  @P5 LDC.64 R96, c[0x0][0x220] ;  /* 0x00008800ff605b82 */ /* 0x000e620000000a00 */
[----:B------:R-:W-:Y:S01]  /*1320*/  @!P0 IMAD.IADD R99, R98, 0x1, R99 ;  /* 0x0000000162638824 */ /* 0x000fe200078e0263 */
[----:B------:R-:W-:Y:S01]  /*1330*/  @P5 IADD3 R138, R138, -0x1, RZ ;  /* 0xffffffff8a8a5810 */ /* 0x000fe20007ffe0ff */
[----:B------:R-:W-:Y:S05]  /*1340*/  WARPSYNC.ALL ;  /* 0x0000000000007948 */ /* 0x000fea0003800000 */
[----:B------:R-:W-:Y:S01]  /*1350*/  @P5 IMAD R138, R138, R137, RZ ;  /* 0x000000898a8a5224 */ /* 0x000fe200078e02ff */
[----:B------:R-:W-:Y:S01]  /*1360*/  HFMA2.MMA R127, -RZ, RZ, 0, 0 ;  /* 0x00000000ff7f7435 */ /* 0x000fe200000001ff */
[----:B------:R-:W-:-:S03]  /*1370*/  @P5 LOP3.LUT R8, R11, 0x7f, RZ, 0xc0, !PT ;  /* 0x0000007f0b085812 */ /* 0x000fc600078ec0ff */
[----:B------:R-:W-:-:S04]  /*1380*/  @P5 SHF.R.S32.HI R123, RZ, 0x1f, R138 ;  /* 0x0000001fff7b5819 */ /* 0x000fc8000001148a */
[----:B------:R-:W-:-:S04]  /*1390*/  @P5 LEA.HI R123, R123, R138, RZ, 0x2 ;  /* 0x0000008a7b7b5211 */ /* 0x000fc800078f10ff */
[----:B------:R-:W-:-:S05]  /*13a0*/  @P5 LEA.HI.SX32 R127, R123, R8, 0x1e ;  /* 0x000000087b7f5211 */ /* 0x000fca00078ff2ff */
[----:B-1----:R-:W-:Y:S01]  /*13b0*/  @P5 IMAD.WIDE.U32 R122, R127, 0x8, R96 ;  /* 0x000000087f7a5825 */ /* 0x002fe200078e0060 */
[----:B---3--:R-:W-:-:S04]  /*13c0*/  LEA R100, R101, R100, 0x18 ;  /* 0x0000006465647211 */ /* 0x008fc800078ec0ff */
[----:B------:R-:W-:-:S05]  /*13d0*/  @!P0 LEA R126, R99, R100, 0x3 ;  /* 0x00000064637e8211 */ /* 0x000fca00078e18ff */
[----:B------:R-:W-:Y:S01]  /*13e0*/  @!P0 STS.64 [R126+0x1800], R124 ;  /* 0x0018007c7e008388 */ /* 0x000fe20000000a00 */
[----:B------:R-:W-:Y:S06]  /*13f0*/  BAR.SYNC.DEFER_BLOCKING 0x0 ;  /* 0x0000000000007b1d */ /* 0x000fec0000010000 */
[----:B------:R-:W2:Y:S01]  /*1400*/  @P5 LDG.E.64 R122, desc[UR4][R122.64] ;  /* 0x000000047a7a5981 */ /* 0x000ea2000c1e1b00 */
[----:B------:R-:W-:Y:S01]  /*1410*/  LEA R136, R98, R100, 0x3 ;  /* 0x0000006462887211 */ /* 0x000fe200078e18ff */
[----:B------:R-:W-:Y:S01]  /*1420*/  BSSY B0, `(.L_x_4351) ;  /* 0x000002c000007945 */ /* 0x000fe20003800000 */
[----:B------:R-:W-:-:S02]  /*1430*/  ISETP.NE.U32.AND P0, PT, RZ, UR14, PT ;  /* 0x0000000eff007c0c */ /* 0x000fc4000bf05070 */
[C---:B------:R-:W-:Y:S01]  /*1440*/  @!P4 ISETP.NE.U32.AND P1, PT, R5.reuse, RZ, PT ;  /* 0x000000ff0500c20c */ /* 0x040fe20003f25070 */
[----:B------:R-:W1:Y:S01]  /*1450*/  LDS.128 R96, [R136+0x1800] ;  /* 0x0018000088607984 */ /* 0x000e620000000c00 */
[----:B------:R-:W-:Y:S02]  /*1460*/  ISETP.NE.AND.EX P0, PT, RZ, UR15, PT, P0 ;  /* 0x0000000fff007c0c */ /* 0x000fe4000bf05300 */
[C---:B------:R-:W-:Y:S01]  /*1470*/  @!P4 ISETP.NE.AND.EX P1, PT, R4.reuse, RZ, PT, P1 ;  /* 0x000000ff0400c20c */ /* 0x040fe20003f25310 */
[----:B0-----:R-:W0:Y:S01]  /*1480*/  LDS.128 R100, [R136+0x1810] ;  /* 0x0018100088647984 */ /* 0x001e220000000c00 */
[C---:B------:R-:W-:Y:S02]  /*1490*/  @!P4 ISETP.NE.U32.AND P2, PT, R5.reuse, RZ, PT ;  /* 0x000000ff0500c20c */ /* 0x040fe40003f45070 */
[----:B------:R-:W-:Y:S02]  /*14a0*/  @!P4 ISETP.NE.U32.AND P3, PT, R5, RZ, PT ;  /* 0x000000ff0500c20c */ /* 0x000fe40003f65070 */
[----:B------:R-:W-:-:S02]  /*14b0*/  @!P4 ISETP.NE.AND.EX P2, PT, R4, RZ, PT, P2 ;  /* 0x000000ff0400c20c */ /* 0x000fc40003f45320 */
[----:B------:R-:W-:Y:S01]  /*14c0*/  @!P4 ISETP.NE.AND.EX P3, PT, R4, RZ, PT, P3 ;  /* 0x000000ff0400c20c */ /* 0x000fe20003f65330 */
[----:B-1----:R-:W-:Y:S01]  /*14d0*/  FADD.FTZ R137, RZ, R96 ;  /* 0x00000060ff897221 */ /* 0x002fe20000010000 */
[----:B------:R-:W-:-:S03]  /*14e0*/  FADD.FTZ R96, RZ, R97 ;  /* 0x00000061ff607221 */ /* 0x000fc60000010000 */
[----:B------:R-:W-:Y:S01]  /*14f0*/  FADD.FTZ R137, R98, R137 ;  /* 0x0000008962897221 */ /* 0x000fe20000010000 */
[----:B------:R-:W-:Y:S01]  /*1500*/  FADD.FTZ R96, R99, R96 ;  /* 0x0000006063607221 */ /* 0x000fe20000010000 */
[----:B-----5:R-:W-:Y:S02]  /*1510*/  @!P4 FSEL R99, R30, RZ, P2 ;  /* 0x000000ff1e63c208 */ /* 0x020fe40001000000 */
[----:B0-----:R-:W-:Y:S01]  /*1520*/  FADD.FTZ R137, R137, R100 ;  /* 0x0000006489897221 */ /* 0x001fe20000010000 */
[----:B------:R-:W-:Y:S01]  /*1530*/  FADD.FTZ R96, R96, R101 ;  /* 0x0000006560607221 */ /* 0x000fe20000010000 */
[----:B------:R-:W-:Y:S02]  /*1540*/  ISETP.NE.AND P2, PT, R9, RZ, PT ;  /* 0x000000ff0900720c */ /* 0x000fe40003f45270 */
[----:B------:R-:W-:Y:S01]  /*1550*/  FADD.FTZ R102, R102, R137 ;  /* 0x0000008966667221 */ /* 0x000fe20000010000 */
[----:B------:R-:W-:Y:S01]  /*1560*/  FADD.FTZ R103, R103, R96 ;  /* 0x0000006067677221 */ /* 0x000fe20000010000 */
[----:B------:R-:W-:-:S02]  /*1570*/  @!P4 FSEL R137, R28, RZ, P1 ;  /* 0x000000ff1c89c208 */ /* 0x000fc40000800000 */
[----:B------:R-:W-:Y:S01]  /*1580*/  @!P4 ISETP.NE.U32.AND P1, PT, R5, RZ, PT ;  /* 0x000000ff0500c20c */ /* 0x000fe20003f25070 */
[----:B------:R-:W-:Y:S01]  /*1590*/  FMUL.FTZ R102, R102, UR10 ;  /* 0x0000000a66667c20 */ /* 0x000fe20008410000 */
[----:B------:R-:W-:Y:S01]  /*15a0*/  @!P4 FSEL R98, R29, RZ, P3 ;  /* 0x000000ff1d62c208 */ /* 0x000fe20001800000 */
[----:B------:R-:W-:Y:S01]  /*15b0*/  FMUL.FTZ R125, R103, UR10 ;  /* 0x0000000a677d7c20 */ /* 0x000fe20008410000 */
[----:B------:R-:W-:Y:S02]  /*15c0*/  @!P4 ISETP.NE.AND.EX P1, PT, R4, RZ, PT, P1 ;  /* 0x000000ff0400c20c */ /* 0x000fe40003f25310 */
[----:B------:R-:W-:Y:S02]  /*15d0*/  @!P4 ISETP.NE.U32.AND P3, PT, R5, RZ, PT ;  /* 0x000000ff0500c20c */ /* 0x000fe40003f65070 */
[----:B------:R-:W-:Y:S02]  /*15e0*/  @!P4 FSEL R126, R31, RZ, P1 ;  /* 0x000000ff1f7ec208 */ /* 0x000fe40000800000 */
[----:B------:R-:W-:-:S02]  /*15f0*/  FSEL R124, R102, RZ, !P2 ;  /* 0x000000ff667c7208 */ /* 0x000fc40005000000 */
[C-C-:B--2---:R-:W-:Y:S02]  /*1600*/  @P5 SHF.R.U64 R97, R122.reuse, 0x10, R123.reuse ;  /* 0x000000107a615819 */ /* 0x144fe4000000127b */
[----:B------:R-:W-:Y:S02]  /*1610*/  @P5 PRMT R12, R123, 0x7610, R12 ;  /* 0x000076107b0c5816 */ /* 0x000fe4000000000c */
[----:B------:R-:W-:Y:S02]  /*1620*/  @P5 PRMT R0, R97, 0x7610, R0 ;  /* 0x0000761061005816 */ /* 0x000fe40000000000 */
[----:B------:R-:W0:Y:S01]  /*1630*/  @P0 LDC.64 R96, c[0x0][0x308] ;  /* 0x0000c200ff600b82 */ /* 0x000e220000000a00 */
[----:B------:R-:W-:Y:S02]  /*1640*/  @P5 SHF.R.U32.HI R123, RZ, 0x10, R123 ;  /* 0x00000010ff7b5819 */ /* 0x000fe4000001167b */
[----:B------:R-:W-:Y:S02]  /*1650*/  @P5 PRMT R2, R122, 0x7610, R2 ;  /* 0x000076107a025816 */ /* 0x000fe40000000002 */
        /* <DEDUP_REMOVED lines=8> */
.L_x_4352:
[----:B------:R-:W-:Y:S05]  /*16e0*/  BSYNC B0 ;  /* 0x0000000000007941 */ /* 0x000fea0003800000 */
.L_x_4351:
        /* <DEDUP_REMOVED lines=13> */
.L_x_4354:
[----:B------:R-:W-:Y:S05]  /*17c0*/  BSYNC B0 ;  /* 0x0000000000007941 */ /* 0x000fea0003800000 */
.L_x_4353:
        /* <DEDUP_REMOVED lines=8> */
.L_x_4356:
[----:B------:R-:W-:Y:S05]  /*1850*/  BSYNC B0 ;  /* 0x0000000000007941 */ /* 0x000fea0003800000 */
.L_x_4355:
[----:B------:R-:W-:Y:S04]  /*1860*/  BSSY B0, `(.L_x_4357) ;  /* 0x000000d000007945 */ /* 0x000fe80003800000 */
[----:B------:R-:W-:Y:S05]  /*1870*/  @!P5 BRA `(.L_x_4358) ;  /* 0x00000000002cd947 */ /* 0x000fea0003800000 */
[----:B------:R-:W-:Y:S01]  /*1880*/  LOP3.LUT P1, RZ, R135, 0xff00, RZ, 0xc0, !PT ;  /* 0x0000ff0087ff7812 */ /* 0x000fe2000782c0ff */
[----:B------:R-:W-:Y:S01]  /*1890*/  FMUL.FTZ R15, R98, UR13 ;  /* 0x0000000d620f7c20 */ /* 0x000fe20008410000 */
[----:B------:R-:W-:-:S03]  /*18a0*/  MOV R100, RZ ;  /* 0x000000ff00647202 */ /* 0x000fc60000000f00 */
[----:B------:R-:W-:-:S04]  /*18b0*/  FMUL.FTZ R102, R15, UR12 ;  /* 0x0000000c0f667c20 */ /* 0x000fc80008410000 */
[----:B------:R-:W-:-:S04]  /*18c0*/  FMUL.FTZ R101, R77, R102 ;  /* 0x000000664d657220 */ /* 0x000fc80000410000 */
[----:B------:R-:W-:Y:S01]  /*18d0*/  @P1 IMAD.U32 R15, R0, 0x10000, RZ ;  /* 0x00010000000f1824 */ /* 0x000fe200078e00ff */
[----:B------:R-:W-:-:S03]  /*18e0*/  FSEL R101, R101, RZ, P1 ;  /* 0x000000ff65657208 */ /* 0x000fc60000800000 */
[----:B------:R-:W-:Y:S01]  /*18f0*/  @P1 FMUL.FTZ R100, R102, R15 ;  /* 0x0000000f66641220 */ /* 0x000fe20000410000 */
[----:B------:R-:W-:-:S03]  /*1900*/  F2FP.BF16.F32.PACK_AB R101, RZ, R101 ;  /* 0x00000065ff65723e */ /* 0x000fc600000010ff */
[----:B------:R-:W-:Y:S01]  /*1910*/  FADD.FTZ R33, R33, R100 ;  /* 0x0000006421217221 */ /* 0x000fe20000010000 */
[----:B------:R-:W-:-:S07]  /*1920*/  PRMT R15, R101, 0x7610, R15 ;  /* 0x00007610650f7816 */ /* 0x000fce000000000f */
.L_x_4358:
[----:B------:R-:W-:Y:S05]  /*1930*/  BSYNC B0 ;  /* 0x0000000000007941 */ /* 0x000fea0003800000 */
.L_x_4357:
        /* <DEDUP_REMOVED lines=8> */
.L_x_4360:
[----:B------:R-:W-:Y:S05]  /*19c0*/  BSYNC B0 ;  /* 0x0000000000007941 */ /* 0x000fea0003800000 */
.L_x_4359:
[----:B------:R-:W-:Y:S04]  /*19d0*/  BSSY B0, `(.L_x_4361) ;  /* 0x000000d000007945 */ /* 0x000fe80003800000 */
        /* <DEDUP_REMOVED lines=12> */
.L_x_4362:
[----:B------:R-:W-:Y:S05]  /*1aa0*/  BSYNC B0 ;  /* 0x0000000000007941 */ /* 0x000fea0003800000 */
.L_x_4361:
        /* <DEDUP_REMOVED lines=8> */
.L_x_4364:
[----:B------:R-:W-:Y:S05]  /*1b30*/  BSYNC B0 ;  /* 0x0000000000007941 */ /* 0x000fea0003800000 */
.L_x_4363:
        /* <DEDUP_REMOVED lines=13> */
.L_x_4366:
[----:B------:R-:W-:Y:S05]  /*1c10*/  BSYNC B0 ;  /* 0x0000000000007941 */ /* 0x000fea0003800000 */
.L_x_4365:
[----:B------:R-:W-:Y:S01]  /*1c20*/  @!P4 ISETP.NE.AND.EX P3, PT, R4, RZ, PT, P3 ;  /* 0x000000ff0400c20c */ /* 0x000fe20003f65330 */
[----:B0-----:R-:W-:Y:S01]  /*1c30*/  @P0 IMAD.WIDE.U32 R122, R133, 0x10, R96 ;  /* 0x00000010857a0825 */ /* 0x001fe200078e0060 */
[----:B------:R-:W0:Y:S01]  /*1c40*/  @P0 LDC.64 R102, c[0x0][0x308] ;  /* 0x0000c200ff660b82 */ /* 0x000e220000000a00 */
[C---:B------:R-:W-:Y:S01]  /*1c50*/  @!P4 ISETP.NE.U32.AND P1, PT, R5.reuse, RZ, PT ;  /* 0x000000ff0500c20c */ /* 0x040fe20003f25070 */
        /* <DEDUP_REMOVED lines=14> */
[C---:B------:R-:W-:Y:S02]  /*1d40*/  @!P4 ISETP.NE.U32.AND P1, PT, R5.reuse, RZ, PT ;  /* 0x000000ff0500c20c */ /* 0x040fe40003f25070 */
        /* <DEDUP_REMOVED lines=14> */
.L_x_4368:
[----:B------:R-:W-:Y:S05]  /*1e30*/  BSYNC B0 ;  /* 0x0000000000007941 */ /* 0x000fea0003800000 */
.L_x_4367:
[----:B------:R-:W-:Y:S04]  /*1e40*/  BSSY B0, `(.L_x_4369) ;  /* 0x000000b000007945 */ /* 0x000fe80003800000 */
[----:B------:R-:W-:Y:S05]  /*1e50*/  @!P5 BRA `(.L_x_4370) ;  /* 0x000000000024d947 */ /* 0x000fea0003800000 */
[----:B------:R-:W4:Y:S01]  /*1e60*/  LDC.64 R12, c[0x0][0x220] ;  /* 0x00008800ff0c7b82 */ /* 0x000f220000000a00 */
[----:B--23--:R-:W-:-:S05]  /*1e70*/  IADD3 R97, R127, 0x80, RZ ;  /* 0x000000807f617810 */ /* 0x00cfca0007ffe0ff */
[----:B----4-:R-:W-:-:S05]  /*1e80*/  IMAD.WIDE.U32 R96, R97, 0x8, R12 ;  /* 0x0000000861607825 */ /* 0x010fca00078e000c */
[----:B------:R-:W2:Y:S02]  /*1e90*/  LDG.E.64 R12, desc[UR4][R96.64] ;  /* 0x00000004600c7981 */ /* 0x000ea4000c1e1b00 */
[--C-:B--2---:R-:W-:Y:S02]  /*1ea0*/  SHF.R.U32.HI R98, RZ, 0x10, R13.reuse ;  /* 0x00000010ff627819 */ /* 0x104fe4000001160d */
[C-C-:B------:R-:W-:Y:S02]  /*1eb0*/  SHF.R.U64 R0, R12.reuse, 0x10, R13.reuse ;  /* 0x000000100c007819 */ /* 0x140fe4000000120d */
[----:B------:R-:W-:Y:S02]  /*1ec0*/  PRMT R2, R12, 0x7610, R2 ;  /* 0x000076100c027816 */ /* 0x000fe40000000002 */
[----:B------:R-:W-:Y:S02]  /*1ed0*/  PRMT R12, R13, 0x7610, R12 ;  /* 0x000076100d0c7816 */ /* 0x000fe4000000000c */
[----:B------:R-:W-:-:S07]  /*1ee0*/  PRMT R13, R98, 0x7610, R13 ;  /* 0x00007610620d7816 */ /* 0x000fce000000000d */
.L_x_4370:
[----:B------:R-:W-:Y:S05]  /*1ef0*/  BSYNC B0 ;  /* 0x0000000000007941 */ /* 0x000fea0003800000 */
.L_x_4369:
        /* <DEDUP_REMOVED lines=8> */
.L_x_4372:
[----:B------:R-:W-:Y:S05]  /*1f80*/  BSYNC B0 ;  /* 0x0000000000007941 */ /* 0x000fea0003800000 */
.L_x_4371:
[----:B------:R-:W-:Y:S04]  /*1f90*/  BSSY B0, `(.L_x_4373) ;  /* 0x000000c000007945 */ /* 0x000fe80003800000 */
[----:B------:R-:W-:Y:S05]  /*1fa0*/  @!P5 BRA `(.L_x_4374) ;  /* 0x000000000028d947 */ /* 0x000fea0003800000 */
[----:B------:R-:W-:Y:S01]  /*1fb0*/  LOP3.LUT P1, RZ, R108, 0xff, RZ, 0xc0, !PT ;  /* 0x000000ff6cff7812 */ /* 0x000fe2000782c0ff */
[----:B------:R-:W-:Y:S01]  /*1fc0*/  FMUL.FTZ R14, R139, UR13 ;  /* 0x0000000d8b0e7c20 */ /* 0x000fe20008410000 */
[----:B--23--:R-:W-:-:S03]  /*1fd0*/  IMAD.MOV.U32 R97, RZ, RZ, RZ ;  /* 0x000000ffff617224 */ /* 0x00cfc600078e00ff */
[----:B------:R-:W-:-:S04]  /*1fe0*/  FMUL.FTZ R99, R14, UR12 ;  /* 0x0000000c0e637c20 */ /* 0x000fc80008410000 */
[----:B------:R-:W-:-:S04]  /*1ff0*/  FMUL.FTZ R14, R80, R99 ;  /* 0x00000063500e7220 */ /* 0x000fc80000410000 */
[----:B------:R-:W-:Y:S02]  /*2000*/  @P1 SHF.L.U32 R96, R2, 0x10, RZ ;  /* 0x0000001002601819 */ /* 0x000fe400000006ff */
[----:B------:R-:W-:-:S03]  /*2010*/  FSEL R14, R14, RZ, P1 ;  /* 0x000000ff0e0e7208 */ /* 0x000fc60000800000 */
[----:B------:R-:W-:Y:S01]  /*2020*/  @P1 FMUL.FTZ R97, R96, R99 ;  /* 0x0000006360611220 */ /* 0x000fe20000410000 */
[----:B------:R-:W-:-:S03]  /*2030*/  F2FP.BF16.F32.PACK_AB R14, RZ, R14 ;  /* 0x0000000eff0e723e */ /* 0x000fc600000010ff */
[----:B------:R-:W-:-:S07]  /*2040*/  FADD.FTZ R36, R36, R97 ;  /* 0x0000006124247221 */ /* 0x000fce0000010000 */
.L_x_4374:
[----:B------:R-:W-:Y:S05]  /*2050*/  BSYNC B0 ;  /* 0x0000000000007941 */ /* 0x000fea0003800000 */
.L_x_4373:
        /* <DEDUP_REMOVED lines=8> */
.L_x_4376:
[----:B------:R-:W-:Y:S05]  /*20e0*/  BSYNC B0 ;  /* 0x0000000000007941 */ /* 0x000fea0003800000 */
.L_x_4375:
[----:B------:R-:W-:Y:S04]  /*20f0*/  BSSY B0, `(.L_x_4377) ;  /* 0x000000c000007945 */ /* 0x000fe80003800000 */
[----:B------:R-:W-:Y:S05]  /*2100*/  @!P5 BRA `(.L_x_4378) ;  /* 0x000000000028d947 */ /* 0x000fea0003800000 */
[----:B------:R-:W-:Y:S01]  /*2110*/  LOP3.LUT P1, RZ, R108, 0xff00, RZ, 0xc0, !PT ;  /* 0x0000ff006cff7812 */ /* 0x000fe2000782c0ff */
[----:B------:R-:W-:Y:S01]  /*2120*/  FMUL.FTZ R15, R136, UR13 ;  /* 0x0000000d880f7c20 */ /* 0x000fe20008410000 */
[----:B--23--:R-:W-:-:S03]  /*2130*/  MOV R96, RZ ;  /* 0x000000ff00607202 */ /* 0x00cfc60000000f00 */
[----:B------:R-:W-:-:S04]  /*2140*/  FMUL.FTZ R98, R15, UR12 ;  /* 0x0000000c0f627c20 */ /* 0x000fc80008410000 */
[----:B------:R-:W-:-:S04]  /*2150*/  FMUL.FTZ R15, R81, R98 ;  /* 0x00000062510f7220 */ /* 0x000fc80000410000 */
[----:B------:R-:W-:Y:S01]  /*2160*/  @P1 IMAD.U32 R97, R0, 0x10000, RZ ;  /* 0x0001000000611824 */ /* 0x000fe200078e00ff */
[----:B------:R-:W-:-:S03]  /*2170*/  FSEL R15, R15, RZ, P1 ;  /* 0x000000ff0f0f7208 */ /* 0x000fc60000800000 */
[----:B------:R-:W-:Y:S01]  /*2180*/  @P1 FMUL.FTZ R96, R97, R98 ;  /* 0x0000006261601220 */ /* 0x000fe20000410000 */
[----:B------:R-:W-:-:S03]  /*2190*/  F2FP.BF16.F32.PACK_AB R15, RZ, R15 ;  /* 0x0000000fff0f723e */ /* 0x000fc600000010ff */
[----:B------:R-:W-:-:S07]  /*21a0*/  FADD.FTZ R37, R37, R96 ;  /* 0x0000006025257221 */ /* 0x000fce0000010000 */
.L_x_4378:
[----:B------:R-:W-:Y:S05]  /*21b0*/  BSYNC B0 ;  /* 0x0000000000007941 */ /* 0x000fea0003800000 */
.L_x_4377:
        /* <DEDUP_REMOVED lines=8> */
.L_x_4380:
[----:B------:R-:W-:Y:S05]  /*2240*/  BSYNC B0 ;  /* 0x0000000000007941 */ /* 0x000fea0003800000 */
.L_x_4379:
[----:B------:R-:W-:Y:S04]  /*2250*/  BSSY B0, `(.L_x_4381) ;  /* 0x000000c000007945 */ /* 0x000fe80003800000 */
[----:B------:R-:W-:Y:S05]  /*2260*/  @!P5 BRA `(.L_x_4382) ;  /* 0x000000000028d947 */ /* 0x000fea0003800000 */
[----:B------:R-:W-:Y:S01]  /*2270*/  LOP3.LUT P1, RZ, R108, 0xff0000, RZ, 0xc0, !PT ;  /* 0x00ff00006cff7812 */ /* 0x000fe2000782c0ff */
[----:B------:R-:W-:Y:S01]  /*2280*/  FMUL.FTZ R16, R135, UR13 ;  /* 0x0000000d87107c20 */ /* 0x000fe20008410000 */
[----:B--23--:R-:W-:-:S03]  /*2290*/  HFMA2.MMA R97, -RZ, RZ, 0, 0 ;  /* 0x00000000ff617435 */ /* 0x00cfc600000001ff */
[----:B------:R-:W-:-:S04]  /*22a0*/  FMUL.FTZ R99, R16, UR12 ;  /* 0x0000000c10637c20 */ /* 0x000fc80008410000 */
[----:B------:R-:W-:-:S04]  /*22b0*/  FMUL.FTZ R16, R82, R99 ;  /* 0x0000006352107220 */ /* 0x000fc80000410000 */
[----:B------:R-:W-:Y:S02]  /*22c0*/  @P1 SHF.L.U32 R96, R12, 0x10, RZ ;  /* 0x000000100c601819 */ /* 0x000fe400000006ff */
[----:B------:R-:W-:-:S03]  /*22d0*/  FSEL R16, R16, RZ, P1 ;  /* 0x000000ff10107208 */ /* 0x000fc60000800000 */
[----:B------:R-:W-:Y:S01]  /*22e0*/  @P1 FMUL.FTZ R97, R96, R99 ;  /* 0x0000006360611220 */ /* 0x000fe20000410000 */
[----:B------:R-:W-:-:S03]  /*22f0*/  F2FP.BF16.F32.PACK_AB R16, RZ, R16 ;  /* 0x00000010ff10723e */ /* 0x000fc600000010ff */
[----:B------:R-:W-:-:S07]  /*2300*/  FADD.FTZ R38, R38, R97 ;  /* 0x0000006126267221 */ /* 0x000fce0000010000 */
.L_x_4382:
[----:B------:R-:W-:Y:S05]  /*2310*/  BSYNC B0 ;  /* 0x0000000000007941 */ /* 0x000fea0003800000 */
.L_x_4381:
        /* <DEDUP_REMOVED lines=8> */
.L_x_4384:
[----:B------:R-:W-:Y:S05]  /*23a0*/  BSYNC B0 ;  /* 0x0000000000007941 */ /* 0x000fea0003800000 */
.L_x_4383:
        /* <DEDUP_REMOVED lines=12> */
.L_x_4386:
[----:B------:R-:W-:Y:S05]  /*2470*/  BSYNC B0 ;  /* 0x0000000000007941 */ /* 0x000fea0003800000 */
.L_x_4385:
        /* <DEDUP_REMOVED lines=22> */
.L_x_4388:
[----:B------:R-:W-:Y:S05]  /*25e0*/  BSYNC B0 ;  /* 0x0000000000007941 */ /* 0x000fea0003800000 */
.L_x_4387:
[----:B------:R-:W-:Y:S01]  /*25f0*/  BSSY B0, `(.L_x_4389) ;  /* 0x000000b000007945 */ /* 0x000fe20003800000 */
[----:B------:R-:W-:-:S03]  /*2600*/  VIADD R127, R127, 0x100 ;  /* 0x000001007f7f7836 */ /* 0x000fc60000000000 */
[----:B------:R-:W-:Y:S05]  /*2610*/  @!P5 BRA `(.L_x_4390) ;  /* 0x000000000020d947 */ /* 0x000fea0003800000 */
[----:B0-2---:R-:W0:Y:S02]  /*2620*/  LDC.64 R96, c[0x0][0x220] ;  /* 0x00008800ff607b82 */ /* 0x005e240000000a00 */
[----:B0-----:R-:W-:-:S05]  /*2630*/  IMAD.WIDE.U32 R96, R127, 0x8, R96 ;  /* 0x000000087f607825 */ /* 0x001fca00078e0060 */
[----:B------:R-:W2:Y:S02]  /*2640*/  LDG.E.64 R12, desc[UR4][R96.64] ;  /* 0x00000004600c7981 */ /* 0x000ea4000c1e1b00 */
[--C-:B--2---:R-:W-:Y:S02]  /*2650*/  SHF.R.U32.HI R18, RZ, 0x10, R13.reuse ;  /* 0x00000010ff127819 */ /* 0x104fe4000001160d */
[C-C-:B------:R-:W-:Y:S02]  /*2660*/  SHF.R.U64 R0, R12.reuse, 0x10, R13.reuse ;  /* 0x000000100c007819 */ /* 0x140fe4000000120d */
[----:B------:R-:W-:Y:S02]  /*2670*/  PRMT R2, R12, 0x7610, R2 ;  /* 0x000076100c027816 */ /* 0x000fe40000000002 */
[----:B------:R-:W-:Y:S02]  /*2680*/  PRMT R12, R13, 0x7610, R12 ;  /* 0x000076100d0c7816 */ /* 0x000fe4000000000c */
[----:B------:R-:W-:-:S07]  /*2690*/  PRMT R13, R18, 0x7610, R13 ;  /* 0x00007610120d7816 */ /* 0x000fce000000000d */
.L_x_4390:
[----:B------:R-:W-:Y:S05]  /*26a0*/  BSYNC B0 ;  /* 0x0000000000007941 */ /* 0x000fea0003800000 */
.L_x_4389:
        /* <DEDUP_REMOVED lines=8> */
.L_x_4392:
[----:B------:R-:W-:Y:S05]  /*2730*/  BSYNC B0 ;  /* 0x0000000000007941 */ /* 0x000fea0003800000 */
.L_x_4391:
[----:B------:R-:W-:Y:S04]  /*2740*/  BSSY B0, `(.L_x_4393) ;  /* 0x000000c000007945 */ /* 0x000fe80003800000 */
[----:B------:R-:W-:Y:S05]  /*2750*/  @!P5 BRA `(.L_x_4394) ;  /* 0x000000000028d947 */ /* 0x000fea0003800000 */
[----:B------:R-:W-:Y:S01]  /*2760*/  LOP3.LUT P1, RZ, R19, 0xff, RZ, 0xc0, !PT ;  /* 0x000000ff13ff7812 */ /* 0x000fe2000782c0ff */
[----:B------:R-:W-:Y:S01]  /*2770*/  FMUL.FTZ R14, R133, UR13 ;  /* 0x0000000d850e7c20 */ /* 0x000fe20008410000 */
[----:B0-2---:R-:W-:-:S03]  /*2780*/  MOV R97, RZ ;  /* 0x000000ff00617202 */ /* 0x005fc60000000f00 */
[----:B------:R-:W-:-:S04]  /*2790*/  FMUL.FTZ R99, R14, UR12 ;  /* 0x0000000c0e637c20 */ /* 0x000fc80008410000 */
[----:B------:R-:W-:-:S04]  /*27a0*/  FMUL.FTZ R14, R84, R99 ;  /* 0x00000063540e7220 */ /* 0x000fc80000410000 */
[----:B------:R-:W-:Y:S02]  /*27b0*/  @P1 SHF.L.U32 R18, R2, 0x10, RZ ;  /* 0x0000001002121819 */ /* 0x000fe400000006ff */
[----:B------:R-:W-:-:S03]  /*27c0*/  FSEL R14, R14, RZ, P1 ;  /* 0x000000ff0e0e7208 */ /* 0x000fc60000800000 */
[----:B------:R-:W-:Y:S01]  /*27d0*/  @P1 FMUL.FTZ R97, R18, R99 ;  /* 0x0000006312611220 */ /* 0x000fe20000410000 */
[----:B------:R-:W-:-:S03]  /*27e0*/  F2FP.BF16.F32.PACK_AB R14, RZ, R14 ;  /* 0x0000000eff0e723e */ /* 0x000fc600000010ff */
[----:B------:R-:W-:-:S07]  /*27f0*/  FADD.FTZ R40, R40, R97 ;  /* 0x0000006128287221 */ /* 0x000fce0000010000 */
.L_x_4394:
[----:B------:R-:W-:Y:S05]  /*2800*/  BSYNC B0 ;  /* 0x0000000000007941 */ /* 0x000fea0003800000 */
.L_x_4393:
        /* <DEDUP_REMOVED lines=15> */
.L_x_4396:
[----:B------:R-:W-:Y:S05]  /*2900*/  BSYNC B0 ;  /* 0x0000000000007941 */ /* 0x000fea0003800000 */
.L_x_4395:
        /* <DEDUP_REMOVED lines=12> */
.L_x_4398:
[----:B------:R-:W-:Y:S05]  /*29d0*/  BSYNC B0 ;  /* 0x0000000000007941 */ /* 0x000fea0003800000 */
.L_x_4397:
        /* <DEDUP_REMOVED lines=8> */
.L_x_4400:
[----:B------:R-:W-:Y:S05]  /*2a60*/  BSYNC B0 ;  /* 0x0000000000007941 */ /* 0x000fea0003800000 */
.L_x_4399:
[----:B------:R-:W-:Y:S04]  /*2a70*/  BSSY B0, `(.L_x_4401) ;  /* 0x000000c000007945 */ /* 0x000fe80003800000 */
[----:B------:R-:W-:Y:S05]  /*2a80*/  @!P5 BRA `(.L_x_4402) ;  /* 0x000000000028d947 */ /* 0x000fea0003800000 */
[----:B------:R-:W-:Y:S01]  /*2a90*/  LOP3.LUT P1, RZ, R19, 0xff0000, RZ, 0xc0, !PT ;  /* 0x00ff000013ff7812 */ /* 0x000fe2000782c0ff */
[----:B------:R-:W-:Y:S01]  /*2aa0*/  FMUL.FTZ R16, R123, UR13 ;  /* 0x0000000d7b107c20 */ /* 0x000fe20008410000 */
[----:B------:R-:W-:-:S03]  /*2ab0*/  HFMA2.MMA R97, -RZ, RZ, 0, 0 ;  /* 0x00000000ff617435 */ /* 0x000fc600000001ff */
[----:B------:R-:W-:-:S04]  /*2ac0*/  FMUL.FTZ R99, R16, UR12 ;  /* 0x0000000c10637c20 */ /* 0x000fc80008410000 */
[----:B------:R-:W-:-:S04]  /*2ad0*/  FMUL.FTZ R16, R86, R99 ;  /* 0x0000006356107220 */ /* 0x000fc80000410000 */
[----:B------:R-:W-:Y:S01]  /*2ae0*/  @P1 IMAD.U32 R18, R12, 0x10000, RZ ;  /* 0x000100000c121824 */ /* 0x000fe200078e00ff */
[----:B------:R-:W-:-:S03]  /*2af0*/  FSEL R16, R16, RZ, P1 ;  /* 0x000000ff10107208 */ /* 0x000fc60000800000 */
[----:B------:R-:W-:Y:S01]  /*2b00*/  @P1 FMUL.FTZ R97, R18, R99 ;  /* 0x0000006312611220 */ /* 0x000fe20000410000 */
[----:B------:R-:W-:-:S03]  /*2b10*/  F2FP.BF16.F32.PACK_AB R16, RZ, R16 ;  /* 0x00000010ff10723e */ /* 0x000fc600000010ff */
[----:B------:R-:W-:-:S07]  /*2b20*/  FADD.FTZ R42, R42, R97 ;  /* 0x000000612a2a7221 */ /* 0x000fce0000010000 */
.L_x_4402:
[----:B------:R-:W-:Y:S05]  /*2b30*/  BSYNC B0 ;  /* 0x0000000000007941 */ /* 0x000fea0003800000 */
.L_x_4401:
        /* <DEDUP_REMOVED lines=8> */
.L_x_4404:
[----:B------:R-:W-:Y:S05]  /*2bc0*/  BSYNC B0 ;  /* 0x0000000000007941 */ /* 0x000fea0003800000 */
.L_x_4403:
        /* <DEDUP_REMOVED lines=17> */
.L_x_4406:
[----:B------:R-:W-:Y:S05]  /*2ce0*/  BSYNC B0 ;  /* 0x0000000000007941 */ /* 0x000fea0003800000 */
.L_x_4405:
        /* <DEDUP_REMOVED lines=10> */
.L_x_4408:
[----:B------:R-:W-:Y:S05]  /*2d90*/  BSYNC B0 ;  /* 0x0000000000007941 */ /* 0x000fea0003800000 */
.L_x_4407:
[----:B------:R-:W-:Y:S01]  /*2da0*/  VIADD R10, R10, UR16 ;  /* 0x000000100a0a7c36 */ /* 0x000fe20008000000 */
[----:B------:R-:W-:-:S04]  /*2db0*/  SEL R136, RZ, 0x1, P6 ;  /* 0x00000001ff887807 */ /* 0x000fc80003000000 */
[----:B------:R-:W-:-:S13]  /*2dc0*/  ISETP.GE.AND P0, PT, R10, UR17, PT ;  /* 0x000000110a007c0c */ /* 0x000fda000bf06270 */
[----:B------:R-:W-:Y:S05]  /*2dd0*/  @!P0 BRA `(.L_x_4409) ;  /* 0xffffffd400948947 */ /* 0x000fea000383ffff */
.L_x_4346:
        /* <DEDUP_REMOVED lines=22> */
.L_x_4350:
[----:B------:R-:W-:Y:S01]  /*2f40*/  HFMA2.MMA R136, -RZ, RZ, 0, 9.5367431640625e-07 ;  /* 0x00000010ff887435 */ /* 0x000fe200000001ff */
[----:B------:R-:W-:Y:S01]  /*2f50*/  MOV R127, R102 ;  /* 0x00000066007f7202 */ /* 0x000fe20000000f00 */
[----:B------:R-:W-:Y:S01]  /*2f60*/  IMAD.MOV.U32 R139, RZ, RZ, 0x1f ;  /* 0x0000001fff8b7424 */ /* 0x000fe200078e00ff */
[----:B------:R-:W-:-:S08]  /*2f70*/  MOV R124, 0xffffffff ;  /* 0xffffffff007c7802 */ /* 0x000fd00000000f00 */
[----:B-----5:R-:W-:Y:S05]  /*2f80*/  WARPSYNC.COLLECTIVE R124, `(.L_x_4410) ;  /* 0x000000007c087348 */ /* 0x020fea0003c00000 */
[----:B------:R0:W1:Y:S02]  /*2f90*/  SHFL.DOWN P1, R126, R127, R136, R139 ;  /* 0x080000887f7e7389 */ /* 0x000064000002008b */
[----:B01---5:R-:W-:Y:S01]  /*2fa0*/  ENDCOLLECTIVE ;  /* 0x000000000000791b */ /* 0x023fe20003800000 */
.L_x_4410:
[----:B------:R-:W-:Y:S01]  /*2fb0*/  IMAD.MOV.U32 R127, RZ, RZ, R103 ;  /* 0x000000ffff7f7224 */ /* 0x000fe200078e0067 */
[----:B------:R-:W-:-:S07]  /*2fc0*/  MOV R97, R126 ;  /* 0x0000007e00617202 */ /* 0x000fce0000000f00 */
[----:B------:R-:W-:Y:S05]  /*2fd0*/  WARPSYNC.COLLECTIVE R124, `(.L_x_4411) ;  /* 0x000000007c087348 */ /* 0x000fea0003c00000 */
[----:B------:R0:W1:Y:S02]  /*2fe0*/  SHFL.DOWN P1, R126, R127, R136, R139 ;  /* 0x080000887f7e7389 */ /* 0x000064000002008b */
[----:B01----:R-:W-:Y:S01]  /*2ff0*/  ENDCOLLECTIVE ;  /* 0x000000000000791b */ /* 0x003fe20003800000 */
.L_x_4411:
[----:B------:R-:W-:-:S05]  /*3000*/  FADD.FTZ R97, R97, R102 ;  /* 0x0000006661617221 */ /* 0x000fca0000010000 */
[----:B------:R-:W-:Y:S01]  /*3010*/  MOV R127, R97 ;  /* 0x00000061007f7202 */ /* 0x000fe20000000f00 */
[----:B------:R-:W-:Y:S01]  /*3020*/  IMAD.MOV.U32 R136, RZ, RZ, 0x8 ;  /* 0x00000008ff887424 */ /* 0x000fe200078e00ff */
[----:B------:R-:W-:-:S07]  /*3030*/  MOV R96, R126 ;  /* 0x0000007e00607202 */ /* 0x000fce0000000f00 */
[----:B------:R-:W-:Y:S05]  /*3040*/  WARPSYNC.COLLECTIVE R124, `(.L_x_4412) ;  /* 0x000000007c087348 */ /* 0x000fea0003c00000 */
[----:B------:R0:W1:Y:S02]  /*3050*/  SHFL.DOWN P1, R126, R127, R136, R139 ;  /* 0x080000887f7e7389 */ /* 0x000064000002008b */
[----:B01----:R-:W-:Y:S01]  /*3060*/  ENDCOLLECTIVE ;  /* 0x000000000000791b */ /* 0x003fe20003800000 */
.L_x_4412:
[----:B------:R-:W-:-:S05]  /*3070*/  FADD.FTZ R96, R96, R103 ;  /* 0x0000006760607221 */ /* 0x000fca0000010000 */
[----:B------:R-:W-:Y:S02]  /*3080*/  MOV R127, R96 ;  /* 0x00000060007f7202 */ /* 0x000fe40000000f00 */
[----:B------:R-:W-:-:S07]  /*3090*/  MOV R100, R126 ;  /* 0x0000007e00647202 */ /* 0x000fce0000000f00 */
[----:B------:R-:W-:Y:S05]  /*30a0*/  WARPSYNC.COLLECTIVE R124, `(.L_x_4413) ;  /* 0x000000007c087348 */ /* 0x000fea0003c00000 */
[----:B------:R0:W1:Y:S02]  /*30b0*/  SHFL.DOWN P1, R126, R127, R136, R139 ;  /* 0x080000887f7e7389 */ /* 0x000064000002008b */
[----:B01----:R-:W-:Y:S01]  /*30c0*/  ENDCOLLECTIVE ;  /* 0x000000000000791b */ /* 0x003fe20003800000 */
.L_x_4413:
[----:B------:R-:W-:Y:S01]  /*30d0*/  FADD.FTZ R100, R97, R100 ;  /* 0x0000006461647221 */ /* 0x000fe20000010000 */
[----:B------:R-:W-:-:S04]  /*30e0*/  HFMA2.MMA R136, -RZ, RZ, 0, 2.384185791015625e-07 ;  /* 0x00000004ff887435 */ /* 0x000fc800000001ff */
[----:B------:R-:W-:Y:S01]  /*30f0*/  MOV R127, R100 ;  /* 0x00000064007f7202 */ /* 0x000fe20000000f00 */
[----:B------:R-:W-:-:S07]  /*3100*/  IMAD.MOV.U32 R101, RZ, RZ, R126 ;  /* 0x000000ffff657224 */ /* 0x000fce00078e007e */
[----:B------:R-:W-:Y:S05]  /*3110*/  WARPSYNC.COLLECTIVE R124, `(.L_x_4414) ;  /* 0x000000007c087348 */ /* 0x000fea0003c00000 */
[----:B------:R0:W1:Y:S02]  /*3120*/  SHFL.DOWN P1, R126, R127, R136, R139 ;  /* 0x080000887f7e7389 */ /* 0x000064000002008b */
[----:B01----:R-:W-:Y:S01]  /*3130*/  ENDCOLLECTIVE ;  /* 0x000000000000791b */ /* 0x003fe20003800000 */
.L_x_4414:
[----:B------:R-:W-:-:S05]  /*3140*/  FADD.FTZ R101, R96, R101 ;  /* 0x0000006560657221 */ /* 0x000fca0000010000 */
[----:B------:R-:W-:Y:S01]  /*3150*/  MOV R127, R101 ;  /* 0x00000065007f7202 */ /* 0x000fe20000000f00 */
[----:B------:R-:W-:-:S07]  /*3160*/  IMAD.MOV.U32 R123, RZ, RZ, R126 ;  /* 0x000000ffff7b7224 */ /* 0x000fce00078e007e */
[----:B------:R-:W-:Y:S05]  /*3170*/  WARPSYNC.COLLECTIVE R124, `(.L_x_4415) ;  /* 0x000000007c087348 */ /* 0x000fea0003c00000 */
[----:B------:R0:W1:Y:S02]  /*3180*/  SHFL.DOWN P1, R126, R127, R136, R139 ;  /* 0x080000887f7e7389 */ /* 0x000064000002008b */
[----:B01----:R-:W-:Y:S01]  /*3190*/  ENDCOLLECTIVE ;  /* 0x000000000000791b */ /* 0x003fe20003800000 */
.L_x_4415:
[----:B------:R-:W-:Y:S01]  /*31a0*/  FADD.FTZ R123, R100, R123 ;  /* 0x0000007b647b7221 */ /* 0x000fe20000010000 */
[----:B------:R-:W-:-:S03]  /*31b0*/  HFMA2.MMA R136, -RZ, RZ, 0, 1.1920928955078125e-07 ;  /* 0x00000002ff887435 */ /* 0x000fc600000001ff */
[----:B------:R-:W-:Y:S01]  /*31c0*/  IMAD.MOV.U32 R127, RZ, RZ, R123 ;  /* 0x000000ffff7f7224 */ /* 0x000fe200078e007b */
[----:B------:R-:W-:-:S07]  /*31d0*/  MOV R122, R126 ;  /* 0x0000007e007a7202 */ /* 0x000fce0000000f00 */
[----:B------:R-:W-:Y:S05]  /*31e0*/  WARPSYNC.COLLECTIVE R124, `(.L_x_4416) ;  /* 0x000000007c087348 */ /* 0x000fea0003c00000 */
[----:B------:R0:W1:Y:S02]  /*31f0*/  SHFL.DOWN P1, R126, R127, R136, R139 ;  /* 0x080000887f7e7389 */ /* 0x000064000002008b */
[----:B01----:R-:W-:Y:S01]  /*3200*/  ENDCOLLECTIVE ;  /* 0x000000000000791b */ /* 0x003fe20003800000 */
.L_x_4416:
[----:B------:R-:W-:-:S04]  /*3210*/  FADD.FTZ R122, R101, R122 ;  /* 0x0000007a657a7221 */ /* 0x000fc80000010000 */
[----:B------:R-:W-:Y:S01]  /*3220*/  IMAD.MOV.U32 R127, RZ, RZ, R122 ;  /* 0x000000ffff7f7224 */ /* 0x000fe200078e007a */
[----:B------:R-:W-:-:S07]  /*3230*/  MOV R102, R126 ;  /* 0x0000007e00667202 */ /* 0x000fce0000000f00 */
[----:B------:R-:W-:Y:S05]  /*3240*/  WARPSYNC.COLLECTIVE R124, `(.L_x_4417) ;  /* 0x000000007c087348 */ /* 0x000fea0003c00000 */
[----:B------:R0:W1:Y:S02]  /*3250*/  SHFL.DOWN P1, R126, R127, R136, R139 ;  /* 0x080000887f7e7389 */ /* 0x000064000002008b */
[----:B01----:R-:W-:Y:S01]  /*3260*/  ENDCOLLECTIVE ;  /* 0x000000000000791b */ /* 0x003fe20003800000 */
.L_x_4417:
[----:B------:R-:W-:-:S05]  /*3270*/  FADD.FTZ R102, R123, R102 ;  /* 0x000000667b667221 */ /* 0x000fca0000010000 */
[----:B------:R-:W-:Y:S01]  /*3280*/  MOV R127, R102 ;  /* 0x00000066007f7202 */ /* 0x000fe20000000f00 */
[----:B------:R-:W-:Y:S01]  /*3290*/  IMAD.MOV.U32 R136, RZ, RZ, 0x1 ;  /* 0x00000001ff887424 */ /* 0x000fe200078e00ff */
[----:B------:R-:W-:-:S07]  /*32a0*/  MOV R103, R126 ;  /* 0x0000007e00677202 */ /* 0x000fce0000000f00 */
[----:B------:R-:W-:Y:S05]  /*32b0*/  WARPSYNC.COLLECTIVE R124, `(.L_x_4418) ;  /* 0x000000007c087348 */ /* 0x000fea0003c00000 */
[----:B------:R0:W1:Y:S02]  /*32c0*/  SHFL.DOWN P1, R126, R127, R136, R139 ;  /* 0x080000887f7e7389 */ /* 0x000064000002008b */
[----:B01----:R-:W-:Y:S01]  /*32d0*/  ENDCOLLECTIVE ;  /* 0x000000000000791b */ /* 0x003fe20003800000 */
.L_x_4418:
[----:B------:R-:W-:-:S05]  /*32e0*/  FADD.FTZ R103, R122, R103 ;  /* 0x000000677a677221 */ /* 0x000fca0000010000 */
[----:B------:R-:W-:Y:S02]  /*32f0*/  MOV R127, R103 ;  /* 0x00000067007f7202 */ /* 0x000fe40000000f00 */
[----:B------:R-:W-:-:S07]  /*3300*/  MOV R125, R126 ;  /* 0x0000007e007d7202 */ /* 0x000fce0000000f00 */
[----:B------:R-:W-:Y:S05]  /*3310*/  WARPSYNC.COLLECTIVE R124, `(.L_x_4419) ;  /* 0x000000007c087348 */ /* 0x000fea0003c00000 */
[----:B------:R0:W1:Y:S02]  /*3320*/  SHFL.DOWN P1, R126, R127, R136, R139 ;  /* 0x080000887f7e7389 */ /* 0x000064000002008b */
[----:B01----:R-:W-:Y:S01]  /*3330*/  ENDCOLLECTIVE ;  /* 0x000000000000791b */ /* 0x003fe20003800000 */
.L_x_4419:
[----:B------:R-:W-:Y:S05]  /*3340*/  BRA `(.L_x_4420) ;  /* 0xffffffdc00dc7947 */ /* 0x000fea000383ffff */
.L_x_4421:
        /* <DEDUP_REMOVED lines=11> */
.L_x_8593:


//--------------------- .text._ZN10layer_norm13ln_bwd_kernelINS_13Kernel_traitsIf6__halfS2_S2_fjLj1536ELj1ELj1ELj4ELj8ENS_18Kernel_traits_baseILj1536EfS2_S2_S2_fjLj128EEEEELb0ELb0ELb0ELb0EEEvNS_9BwdParamsE --------------------------
	.section	.text._ZN10layer_norm13ln_bwd_kernelINS_13Kernel_traitsIf6__halfS2_S2_fjLj1536ELj1ELj1ELj4ELj8ENS_18Kernel_traits_baseILj1536EfS2_S2_S2_fjLj128EEEEELb0ELb0ELb0ELb0EEEvNS_9BwdParamsE,"ax",@progbits
	.align	128
        .global         _ZN10layer_norm13ln_bwd_kernelINS_13Kernel_traitsIf6__halfS2_S2_fjLj1536ELj1ELj1ELj4ELj8ENS_18Kernel_traits_baseILj1536EfS2_S2_S2_fjLj128EEEEELb0ELb0ELb0ELb0EEEvNS_9BwdParamsE
        .type           _ZN10layer_norm13ln_bwd_kernelINS_13Kernel_traitsIf6__halfS2_S2_fjLj1536ELj1ELj1ELj4ELj8ENS_18Kernel_traits_baseILj1536EfS2_S2_S2_fjLj128EEEEELb0ELb0ELb0ELb0EEEvNS_9BwdParamsE,@function
        .size           _ZN10layer_norm13ln_bwd_kernelINS_13Kernel_traitsIf6__halfS2_S2_fjLj1536ELj1ELj1ELj4ELj8ENS_18Kernel_traits_baseILj1536EfS2_S2_S2_fjLj128EEEEELb0ELb0ELb0ELb0EEEvNS_9BwdParamsE,(.L_x_8594 - _ZN10layer_norm13ln_bwd_kernelINS_13Kernel_traitsIf6__halfS2_S2_fjLj1536ELj1ELj1ELj4ELj8ENS_18Kernel_traits_baseILj1536EfS2_S2_S2_fjLj128EEEEELb0ELb0ELb0ELb0EEEvNS_9BwdParamsE)
        .other          _ZN10layer_norm13ln_bwd_kernelINS_13Kernel_traitsIf6__halfS2_S2_fjLj1536ELj1ELj1ELj4ELj8ENS_18Kernel_traits_baseILj1536EfS2_S2_S2_fjLj128EEEEELb0ELb0ELb0ELb0EEEvNS_9BwdParamsE,@"STO_CUDA_ENTRY STV_DEFAULT"
_ZN10layer_norm13ln_bwd_kernelINS_13Kernel_traitsIf6__halfS2_S2_fjLj1536ELj1ELj1ELj4ELj8ENS_18Kernel_traits_baseILj1536EfS2_S2_S2_fjLj128EEEEELb0ELb0ELb0ELb0EEEvNS_9BwdParamsE:
.text._ZN10layer_norm13ln_bwd_kernelINS_13Kernel_traitsIf6__halfS2_S2_fjLj1536ELj1ELj1ELj4ELj8ENS_18Kernel_traits_baseILj1536EfS2_S2_S2_fjLj128EEEEELb0ELb0ELb0ELb0EEEvNS_9BwdParamsE:
        /* <DEDUP_REMOVED lines=50> */
[----:B------:R-:W-:Y:S01]  /*0320*/  HFMA2.MMA R52, -RZ, RZ, 0, 5.9604644775390625e-08 ;  /* 0x00000001ff347435 */ /* 0x000fe200000001ff */
[----:B------:R-:W-:Y:S02]  /*0330*/  ISETP.NE.U32.AND P0, PT, RZ, UR6, PT ;  /* 0x00000006ff007c0c */ /* 0x000fe4000bf05070 */
[----:B------:R-:W-:Y:S02]  /*0340*/  MOV R33, RZ ;  /* 0x000000ff00217202 */ /* 0x000fe40000000f00 */
[----:B------:R-:W-:-:S13]  /*0350*/  ISETP.NE.AND.EX P0, PT, RZ, UR7, PT, P0 ;  /* 0x00000007ff007c0c */ /* 0x000fda000bf05300 */
.L_x_4439:
        /* <DEDUP_REMOVED lines=52> */
[----:B------:R-:W-:Y:S02]  /*06a0*/  HADD2.F32 R55, -RZ, R55.H0_H0 ;  /* 0x20000037ff377230 */ /* 0x000fe40000004100 */
[----:B------:R-:W-:Y:S01]  /*06b0*/  FMUL.FTZ R81, R84, R79 ;  /* 0x0000004f54517220 */ /* 0x000fe20000410000 */
[----:B------:R-:W-:Y:S02]  /*06c0*/  HADD2.F32 R51, -RZ, R76.H0_H0 ;  /* 0x2000004cff337230 */ /* 0x000fe40000004100 */
[----:B------:R-:W-:Y:S01]  /*06d0*/  FADD.FTZ R21, R21, R50 ;  /* 0x0000003215157221 */ /* 0x000fe20000010000 */
[-C--:B------:R-:W-:Y:S01]  /*06e0*/  FFMA.FTZ R33, R82, R50.reuse, R33 ;  /* 0x0000003252217223 */ /* 0x080fe20000010021 */
[----:B------:R-:W-:Y:S01]  /*06f0*/  FMUL.FTZ R79, R45, R50 ;  /* 0x000000322d4f7220 */ /* 0x000fe20000410000 */
[----:B------:R-:W-:Y:S01]  /*0700*/  FADD.FTZ R20, R20, R49 ;  /* 0x0000003114147221 */ /* 0x000fe20000010000 */
[----:B------:R-:W-:Y:S01]  /*0710*/  FFMA.FTZ R32, R3, R49, R32 ;  /* 0x0000003103207223 */ /* 0x000fe20000010020 */
[----:B------:R-:W-:Y:S01]  /*0720*/  FADD.FTZ R50, RZ, R80 ;  /* 0x00000050ff327221 */ /* 0x000fe20000010000 */
[----:B------:R-:W-:-:S02]  /*0730*/  HADD2.F32 R48, -RZ, R78.H0_H0 ;  /* 0x2000004eff307230 */ /* 0x000fc40000004100 */
        /* <DEDUP_REMOVED lines=14> */
[----:B------:R-:W-:Y:S01]  /*0820*/  IADD3 R77, R83, 0x80, RZ ;  /* 0x00000080534d7810 */ /* 0x000fe20007ffe0ff */
[----:B------:R-:W-:-:S07]  /*0830*/  FFMA.FTZ R76, R74, R75, R50 ;  /* 0x0000004b4a4c7223 */ /* 0x000fce0000010032 */
.L_x_4424:
[----:B------:R-:W-:Y:S05]  /*0840*/  BSYNC B0 ;  /* 0x0000000000007941 */ /* 0x000fea0003800000 */
.L_x_4423:
        /* <DEDUP_REMOVED lines=16> */
[----:B------:R-:W-:Y:S02]  /*0950*/  HADD2.F32 R65, -RZ, R65.H0_H0 ;  /* 0x20000041ff417230 */ /* 0x000fe40000004100 */
        /* <DEDUP_REMOVED lines=9> */
[----:B0-----:R-:W-:Y:S02]  /*09f0*/  HADD2.F32 R60, -RZ, R72.H0_H0 ;  /* 0x20000048ff3c7230 */ /* 0x001fe40000004100 */
[----:B------:R-:W-:Y:S02]  /*0a00*/  HADD2.F32 R48, -RZ, R64.H0_H0 ;  /* 0x20000040ff307230 */ /* 0x000fe40000004100 */
[----:B-----5:R-:W-:Y:S01]  /*0a10*/  FMUL.FTZ R73, R84, R51 ;  /* 0x0000003354497220 */ /* 0x020fe20000410000 */
[----:B------:R-:W-:Y:S01]  /*0a20*/  FMUL.FTZ R64, R40, R49 ;  /* 0x0000003128407220 */ /* 0x000fe20000410000 */
[----:B------:R-:W-:Y:S01]  /*0a30*/  FADD.FTZ R65, -R54, R65 ;  /* 0x0000004136417221 */ /* 0x000fe20000010100 */
[----:B------:R-:W-:Y:S02]  /*0a40*/  HADD2.F32 R51, -RZ, R50.H0_H0 ;  /* 0x20000032ff337230 */ /* 0x000fe40000004100 */
[----:B------:R-:W-:Y:S01]  /*0a50*/  FADD.FTZ R16, R16, R49 ;  /* 0x0000003110107221 */ /* 0x000fe20000010000 */
[----:B------:R-:W-:-:S02]  /*0a60*/  HADD2.F32 R61, -RZ, R63.H0_H0 ;  /* 0x2000003fff3d7230 */ /* 0x000fc40000004100 */
        /* <DEDUP_REMOVED lines=22> */
.L_x_4426:
[----:B------:R-:W-:Y:S05]  /*0bd0*/  BSYNC B0 ;  /* 0x0000000000007941 */ /* 0x000fea0003800000 */
.L_x_4425:
        /* <DEDUP_REMOVED lines=13> */
[--C-:B--2---:R-:W-:Y:S01]  /*0cb0*/  SHF.R.U64 R57, R8, 0x10, R9.reuse ;  /* 0x0000001008397819 */ /* 0x104fe20000001209 */
[----:B------:R-:W-:Y:S02]  /*0cc0*/  HADD2.F32 R51, -RZ, R8.H0_H0 ;  /* 0x20000008ff337230 */ /* 0x000fe40000004100 */
[----:B------:R-:W-:Y:S02]  /*0cd0*/  HADD2.F32 R59, -RZ, R9.H0_H0 ;  /* 0x20000009ff3b7230 */ /* 0x000fe40000004100 */
[----:B------:R-:W-:Y:S01]  /*0ce0*/  HADD2.F32 R57, -RZ, R57.H0_H0 ;  /* 0x20000039ff397230 */ /* 0x000fe20000004100 */
[----:B------:R-:W-:Y:S01]  /*0cf0*/  SHF.R.U32.HI R89, RZ, 0x10, R9 ;  /* 0x00000010ff597819 */ /* 0x000fe20000011609 */
[C---:B------:R-:W-:Y:S01]  /*0d00*/  FADD.FTZ R51, -R54.reuse, R51 ;  /* 0x0000003336337221 */ /* 0x040fe20000010100 */
[----:B------:R-:W-:-:S03]  /*0d10*/  FADD.FTZ R77, -R54, R59 ;  /* 0x0000003b364d7221 */ /* 0x000fc60000010100 */
[----:B-----5:R-:W-:Y:S01]  /*0d20*/  FMUL.FTZ R59, R84, R51 ;  /* 0x00000033543b7220 */ /* 0x020fe20000410000 */
[----:B---3--:R-:W-:Y:S02]  /*0d30*/  MOV R8, R10 ;  /* 0x0000000a00087202 */ /* 0x008fe40000000f00 */
[--C-:B------:R-:W-:Y:S02]  /*0d40*/  SHF.R.U64 R56, R10, 0x10, R11.reuse ;  /* 0x000000100a387819 */ /* 0x100fe4000000120b */
[----:B------:R-:W-:Y:S02]  /*0d50*/  MOV R9, R11 ;  /* 0x0000000b00097202 */ /* 0x000fe40000000f00 */
[----:B------:R-:W-:Y:S01]  /*0d60*/  SHF.R.U32.HI R10, RZ, 0x10, R11 ;  /* 0x00000010ff0a7819 */ /* 0x000fe2000001160b */
[----:B------:R-:W-:Y:S01]  /*0d70*/  FADD.FTZ R11, -R54, R57 ;  /* 0x00000039360b7221 */ /* 0x000fe20000010100 */
[----:B------:R-:W-:Y:S02]  /*0d80*/  HADD2.F32 R57, -RZ, R8.H0_H0 ;  /* 0x20000008ff397230 */ /* 0x000fe40000004100 */
[----:B------:R-:W-:-:S02]  /*0d90*/  HADD2.F32 R89, -RZ, R89.H0_H0 ;  /* 0x20000059ff597230 */ /* 0x000fc40000004100 */
[----:B------:R-:W-:Y:S01]  /*0da0*/  FMUL.FTZ R58, R84, R11 ;  /* 0x0000000b543a7220 */ /* 0x000fe20000410000 */
[----:B------:R-:W-:Y:S02]  /*0db0*/  HADD2.F32 R56, -RZ, R56.H0_H0 ;  /* 0x20000038ff387230 */ /* 0x000fe40000004100 */
[----:B------:R-:W-:Y:S01]  /*0dc0*/  FADD.FTZ R12, R12, R57 ;  /* 0x000000390c0c7221 */ /* 0x000fe20000010000 */
[-C--:B------:R-:W-:Y:S01]  /*0dd0*/  FFMA.FTZ R24, R59, R57.reuse, R24 ;  /* 0x000000393b187223 */ /* 0x080fe20000010018 */
[----:B------:R-:W-:Y:S01]  /*0de0*/  FMUL.FTZ R57, R36, R57 ;  /* 0x0000003924397220 */ /* 0x000fe20000410000 */
[----:B0-----:R-:W-:Y:S01]  /*0df0*/  FADD.FTZ R49, -R54, R89 ;  /* 0x0000005936317221 */ /* 0x001fe20000010100 */
        /* <DEDUP_REMOVED lines=21> */
.L_x_4428:
[----:B------:R-:W-:Y:S05]  /*0f50*/  BSYNC B0 ;  /* 0x0000000000007941 */ /* 0x000fea0003800000 */
.L_x_4427:
        /* <DEDUP_REMOVED lines=27> */
.L_x_4450:
        /* <DEDUP_REMOVED lines=89> */
.L_x_4432:
[----:B------:R1:W-:Y:S01]  /*16a0*/  STG.E.64 desc[UR4][R54.64], R50 ;  /* 0x0000003236007986 */ /* 0x0003e2000c101b04 */
[----:B------:R-:W-:-:S07]  /*16b0*/  IADD3 R83, R83, 0x80, RZ ;  /* 0x0000008053537810 */ /* 0x000fce0007ffe0ff */
.L_x_4431:
[----:B------:R-:W-:Y:S05]  /*16c0*/  BSYNC B0 ;  /* 0x0000000000007941 */ /* 0x000fea0003800000 */
.L_x_4430:
        /* <DEDUP_REMOVED lines=63> */
.L_x_4435:
[----:B------:R2:W-:Y:S01]  /*1ac0*/  STG.E.64 desc[UR4][R48.64], R54 ;  /* 0x0000003630007986 */ /* 0x0005e2000c101b04 */
[----:B------:R-:W-:-:S07]  /*1ad0*/  IADD3 R83, R83, 0x80, RZ ;  /* 0x0000008053537810 */ /* 0x000fce0007ffe0ff */
.L_x_4434:
[----:B------:R-:W-:Y:S05]  /*1ae0*/  BSYNC B0 ;  /* 0x0000000000007941 */ /* 0x000fea0003800000 */
.L_x_4433:
        /* <DEDUP_REMOVED lines=63> */
.L_x_4438:
[----:B------:R3:W-:Y:S02]  /*1ee0*/  STG.E.64 desc[UR4][R54.64], R52 ;  /* 0x0000003436007986 */ /* 0x0007e4000c101b04 */
.L_x_4437:
[----:B------:R-:W-:Y:S05]  /*1ef0*/  BSYNC B0 ;  /* 0x0000000000007941 */ /* 0x000fea0003800000 */
.L_x_4436:
[----:B------:R-:W-:Y:S02]  /*1f00*/  IADD3 R2, R2, UR16, RZ ;  /* 0x0000001002027c10 */ /* 0x000fe4000fffe0ff */
[----:B0--3--:R-:W-:Y:S02]  /*1f10*/  SEL R52, RZ, 0x1, P4 ;  /* 0x00000001ff347807 */ /* 0x009fe40002000000 */
[----:B------:R-:W-:-:S13]  /*1f20*/  ISETP.GE.AND P5, PT, R2, UR17, PT ;  /* 0x0000001102007c0c */ /* 0x000fda000bfa6270 */
[----:B------:R-:W-:Y:S05]  /*1f30*/  @!P5 BRA `(.L_x_4439) ;  /* 0xffffffe40008d947 */ /* 0x000fea000383ffff */
.L_x_4422:
        /* <DEDUP_REMOVED lines=27> */
.L_x_4429:
[----:B------:R-:W-:Y:S02]  /*20f0*/  MOV R91, R55 ;  /* 0x00000037005b7202 */ /* 0x000fe40000000f00 */
[----:B------:R-:W-:Y:S02]  /*2100*/  MOV R50, 0x10 ;  /* 0x0000001000327802 */ /* 0x000fe40000000f00 */
[----:B------:R-:W-:Y:S02]  /*2110*/  MOV R51, 0x1f ;  /* 0x0000001f00337802 */ /* 0x000fe40000000f00 */
[----:B------:R-:W-:-:S07]  /*2120*/  MOV R52, 0xffffffff ;  /* 0xffffffff00347802 */ /* 0x000fce0000000f00 */
[----:B------:R-:W-:Y:S05]  /*2130*/  WARPSYNC.COLLECTIVE R52, `(.L_x_4440) ;  /* 0x0000000034087348 */ /* 0x000fea0003c00000 */
[----:B------:R0:W1:Y:S02]  /*2140*/  SHFL.DOWN P6, R92, R91, R50, R51 ;  /* 0x080000325b5c7389 */ /* 0x00006400000c0033 */
[----:B01----:R-:W-:Y:S01]  /*2150*/  ENDCOLLECTIVE ;  /* 0x000000000000791b */ /* 0x003fe20003800000 */
.L_x_4440:
[----:B------:R-:W-:Y:S02]  /*2160*/  MOV R91, R76 ;  /* 0x0000004c005b7202 */ /* 0x000fe40000000f00 */
[----:B------:R-:W-:-:S07]  /*2170*/  MOV R54, R92 ;  /* 0x0000005c00367202 */ /* 0x000fce0000000f00 */
[----:B------:R-:W-:Y:S05]  /*2180*/  WARPSYNC.COLLECTIVE R52, `(.L_x_4441) ;  /* 0x0000000034087348 */ /* 0x000fea0003c00000 */
[----:B------:R0:W1:Y:S02]  /*2190*/  SHFL.DOWN P6, R92, R91, R50, R51 ;  /* 0x080000325b5c7389 */ /* 0x00006400000c0033 */
[----:B01----:R-:W-:Y:S01]  /*21a0*/  ENDCOLLECTIVE ;  /* 0x000000000000791b */ /* 0x003fe20003800000 */
.L_x_4441:
[----:B------:R-:W-:-:S05]  /*21b0*/  FADD.FTZ R54, R54, R55 ;  /* 0x0000003736367221 */ /* 0x000fca0000010000 */
[----:B------:R-:W-:Y:S02]  /*21c0*/  MOV R91, R54 ;  /* 0x00000036005b7202 */ /* 0x000fe40000000f00 */
[----:B------:R-:W-:Y:S02]  /*21d0*/  MOV R50, 0x8 ;  /* 0x0000000800327802 */ /* 0x000fe40000000f00 */
[----:B------:R-:W-:-:S07]  /*21e0*/  MOV R53, R92 ;  /* 0x0000005c00357202 */ /* 0x000fce0000000f00 */
[----:B------:R-:W-:Y:S05]  /*21f0*/  WARPSYNC.COLLECTIVE R52, `(.L_x_4442) ;  /* 0x0000000034087348 */ /* 0x000fea0003c00000 */
[----:B------:R0:W1:Y:S02]  /*2200*/  SHFL.DOWN P6, R92, R91, R50, R51 ;  /* 0x080000325b5c7389 */ /* 0x00006400000c0033 */
[----:B01----:R-:W-:Y:S01]  /*2210*/  ENDCOLLECTIVE ;  /* 0x000000000000791b */ /* 0x003fe20003800000 */
.L_x_4442:
[----:B------:R-:W-:-:S05]  /*2220*/  FADD.FTZ R53, R53, R76 ;  /* 0x0000004c35357221 */ /* 0x000fca0000010000 */
[----:B------:R-:W-:Y:S02]  /*2230*/  MOV R91, R53 ;  /* 0x00000035005b7202 */ /* 0x000fe40000000f00 */
[----:B------:R-:W-:-:S07]  /*2240*/  MOV R77, R92 ;  /* 0x0000005c004d7202 */ /* 0x000fce0000000f00 */
[----:B------:R-:W-:Y:S05]  /*2250*/  WARPSYNC.COLLECTIVE R52, `(.L_x_4443) ;  /* 0x0000000034087348 */ /* 0x000fea0003c00000 */
[----:B------:R0:W1:Y:S02]  /*2260*/  SHFL.DOWN P6, R92, R91, R50, R51 ;  /* 0x080000325b5c7389 */ /* 0x00006400000c0033 */
[----:B01----:R-:W-:Y:S01]  /*2270*/  ENDCOLLECTIVE ;  /* 0x000000000000791b */ /* 0x003fe20003800000 */
.L_x_4443:
[----:B------:R-:W-:-:S05]  /*2280*/  FADD.FTZ R89, R54, R77 ;  /* 0x0000004d36597221 */ /* 0x000fca0000010000 */
[----:B------:R-:W-:Y:S02]  /*2290*/  MOV R91, R89 ;  /* 0x00000059005b7202 */ /* 0x000fe40000000f00 */
[----:B------:R-:W-:Y:S02]  /*22a0*/  MOV R50, 0x4 ;  /* 0x0000000400327802 */ /* 0x000fe40000000f00 */
[----:B------:R-:W-:-:S07]  /*22b0*/  MOV R88, R92 ;  /* 0x0000005c00587202 */ /* 0x000fce0000000f00 */
[----:B------:R-:W-:Y:S05]  /*22c0*/  WARPSYNC.COLLECTIVE R52, `(.L_x_4444) ;  /* 0x0000000034087348 */ /* 0x000fea0003c00000 */
[----:B------:R0:W1:Y:S02]  /*22d0*/  SHFL.DOWN P6, R92, R91, R50, R51 ;  /* 0x080000325b5c7389 */ /* 0x00006400000c0033 */
[----:B01----:R-:W-:Y:S01]  /*22e0*/  ENDCOLLECTIVE ;  /* 0x000000000000791b */ /* 0x003fe20003800000 */
.L_x_4444:
[----:B------:R-:W-:-:S05]  /*22f0*/  FADD.FTZ R88, R53, R88 ;  /* 0x0000005835587221 */ /* 0x000fca0000010000 */
[----:B------:R-:W-:Y:S02]  /*2300*/  MOV R91, R88 ;  /* 0x00000058005b7202 */ /* 0x000fe40000000f00 */
[----:B------:R-:W-:-:S07]  /*2310*/  MOV R90, R92 ;  /* 0x0000005c005a7202 */ /* 0x000fce0000000f00 */
[----:B------:R-:W-:Y:S05]  /*2320*/  WARPSYNC.COLLECTIVE R52, `(.L_x_4445) ;  /* 0x0000000034087348 */ /* 0x000fea0003c00000 */
[----:B------:R0:W1:Y:S02]  /*2330*/  SHFL.DOWN P6, R92, R91, R50, R51 ;  /* 0x080000325b5c7389 */ /* 0x00006400000c0033 */
[----:B01----:R-:W-:Y:S01]  /*2340*/  ENDCOLLECTIVE ;  /* 0x000000000000791b */ /* 0x003fe20003800000 */
.L_x_4445:
[----:B------:R-:W-:-:S05]  /*2350*/  FADD.FTZ R90, R89, R90 ;  /* 0x0000005a595a7221 */ /* 0x000fca0000010000 */
[----:B------:R-:W-:Y:S02]  /*2360*/  MOV R91, R90 ;  /* 0x0000005a005b7202 */ /* 0x000fe40000000f00 */
[----:B------:R-:W-:Y:S02]  /*2370*/  MOV R50, 0x2 ;  /* 0x0000000200327802 */ /* 0x000fe40000000f00 */
[----:B------:R-:W-:-:S07]  /*2380*/  MOV R77, R92 ;  /* 0x0000005c004d7202 */ /* 0x000fce0000000f00 */
[----:B------:R-:W-:Y:S05]  /*2390*/  WARPSYNC.COLLECTIVE R52, `(.L_x_4446) ;  /* 0x0000000034087348 */ /* 0x000fea0003c00000 */
[----:B------:R0:W1:Y:S02]  /*23a0*/  SHFL.DOWN P6, R92, R91, R50, R51 ;  /* 0x080000325b5c7389 */ /* 0x00006400000c0033 */
[----:B01----:R-:W-:Y:S01]  /*23b0*/  ENDCOLLECTIVE ;  /* 0x000000000000791b */ /* 0x003fe20003800000 */
.L_x_4446:
[----:B------:R-:W-:-:S05]  /*23c0*/  FADD.FTZ R55, R88, R77 ;  /* 0x0000004d58377221 */ /* 0x000fca0000010000 */
[----:B------:R-:W-:Y:S02]  /*23d0*/  MOV R91, R55 ;  /* 0x00000037005b7202 */ /* 0x000fe40000000f00 */
[----:B------:R-:W-:-:S07]  /*23e0*/  MOV R77, R92 ;  /* 0x0000005c004d7202 */ /* 0x000fce0000000f00 */
[----:B------:R-:W-:Y:S05]  /*23f0*/  WARPSYNC.COLLECTIVE R52, `(.L_x_4447) ;  /* 0x0000000034087348 */ /* 0x000fea0003c00000 */
[----:B------:R0:W1:Y:S02]  /*2400*/  SHFL.DOWN P6, R92, R91, R50, R51 ;  /* 0x080000325b5c7389 */ /* 0x00006400000c0033 */
[----:B01----:R-:W-:Y:S01]  /*2410*/  ENDCOLLECTIVE ;  /* 0x000000000000791b */ /* 0x003fe20003800000 */
.L_x_4447:
[----:B------:R-:W-:-:S05]  /*2420*/  FADD.FTZ R76, R90, R77 ;  /* 0x0000004d5a4c7221 */ /* 0x000fca0000010000 */
[----:B------:R-:W-:Y:S02]  /*2430*/  MOV R91, R76 ;  /* 0x0000004c005b7202 */ /* 0x000fe40000000f00 */
[----:B------:R-:W-:Y:S01]  /*2440*/  MOV R50, 0x1 ;  /* 0x0000000100327802 */ /* 0x000fe20000000f00 */
[----:B------:R-:W-:-:S07]  /*2450*/  FADD.FTZ R77, R55, R92 ;  /* 0x0000005c374d7221 */ /* 0x000fce0000010000 */
[----:B------:R-:W-:Y:S05]  /*2460*/  WARPSYNC.COLLECTIVE R52, `(.L_x_4448) ;  /* 0x0000000034087348 */ /* 0x000fea0003c00000 */
[----:B------:R0:W1:Y:S02]  /*2470*/  SHFL.DOWN P6, R92, R91, R50, R51 ;  /* 0x080000325b5c7389 */ /* 0x00006400000c0033 */
[----:B01----:R-:W-:Y:S01]  /*2480*/  ENDCOLLECTIVE ;  /* 0x000000000000791b */ /* 0x003fe20003800000 */
.L_x_4448:
[----:B------:R-:W-:Y:S02]  /*2490*/  MOV R91, R77 ;  /* 0x0000004d005b7202 */ /* 0x000fe40000000f00 */
[----:B------:R-:W-:-:S07]  /*24a0*/  MOV R53, R92 ;  /* 0x0000005c00357202 */ /* 0x000fce0000000f00 */
[----:B------:R-:W-:Y:S05]  /*24b0*/  WARPSYNC.COLLECTIVE R52, `(.L_x_4449) ;  /* 0x0000000034087348 */ /* 0x000fea0003c00000 */
[----:B------:R0:W1:Y:S02]  /*24c0*/  SHFL.DOWN P6, R92, R91, R50, R51 ;  /* 0x080000325b5c7389 */ /* 0x00006400000c0033 */
[----:B01----:R-:W-:Y:S01]  /*24d0*/  ENDCOLLECTIVE ;  /* 0x000000000000791b */ /* 0x003fe20003800000 */
.L_x_4449:
[----:B------:R-:W-:Y:S01]  /*24e0*/  MOV R54, R92 ;  /* 0x0000005c00367202 */ /* 0x000fe20000000f00 */
[----:B------:R-:W-:Y:S06]  /*24f0*/  BRA `(.L_x_4450) ;  /* 0xffffffec00047947 */ /* 0x000fec000383ffff */
.L_x_4451:
        /* <DEDUP_REMOVED lines=16> */
.L_x_8594:


//--------------------- .text._ZN10layer_norm13ln_bwd_kernelINS_13Kernel_traitsIf6__halfS2_S2_fjLj1536ELj1ELj1ELj4ELj8ENS_18Kernel_traits_baseILj1536EfS2_S2_S2_fjLj128EEEEELb0ELb0ELb0ELb1EEEvNS_9BwdParamsE --------------------------
	.section	.text._ZN10layer_norm13ln_bwd_kernelINS_13Kernel_traitsIf6__halfS2_S2_fjLj1536ELj1ELj1ELj4ELj8ENS_18Kernel_traits_baseILj1536EfS2_S2_S2_fjLj128EEEEELb0ELb0ELb0ELb1EEEvNS_9BwdParamsE,"ax",@progbits
	.align	128
        .global         _ZN10layer_norm13ln_bwd_kernelINS_13Kernel_traitsIf6__halfS2_S2_fjLj1536ELj1ELj1ELj4ELj8ENS_18Kernel_traits_baseILj1536EfS2_S2_S2_fjLj128EEEEELb0ELb0ELb0ELb1EEEvNS_9BwdParamsE
        .type           _ZN10layer_norm13ln_bwd_kernelINS_13Kernel_traitsIf6__halfS2_S2_fjLj1536ELj1ELj1ELj4ELj8ENS_18Kernel_traits_baseILj1536EfS2_S2_S2_fjLj128EEEEELb0ELb0ELb0ELb1EEEvNS_9BwdParamsE,@function
        .size           _ZN10layer_norm13ln_bwd_kernelINS_13Kernel_traitsIf6__halfS2_S2_fjLj1536ELj1ELj1ELj4ELj8ENS_18Kernel_traits_baseILj1536EfS2_S2_S2_fjLj128EEEEELb0ELb0ELb0ELb1EEEvNS_9BwdParamsE,(.L_x_8595 - _ZN10layer_norm13ln_bwd_kernelINS_13Kernel_traitsIf6__halfS2_S2_fjLj1536ELj1ELj1ELj4ELj8ENS_18Kernel_traits_baseILj1536EfS2_S2_S2_fjLj128EEEEELb0ELb0ELb0ELb1EEEvNS_9BwdParamsE)
        .other          _ZN10layer_norm13ln_bwd_kernelINS_13Kernel_traitsIf6__halfS2_S2_fjLj1536ELj1ELj1ELj4ELj8ENS_18Kernel_traits_baseILj1536EfS2_S2_S2_fjLj128EEEEELb0ELb0ELb0ELb1EEEvNS_9BwdParamsE,@"STO_CUDA_ENTRY STV_DEFAULT"
_ZN10layer_norm13ln_bwd_kernelINS_13Kernel_traitsIf6__halfS2_S2_fjLj1536ELj1ELj1ELj4ELj8ENS_18Kernel_traits_baseILj1536EfS2_S2_S2_fjLj128EEEEELb0ELb0ELb0ELb1EEEvNS_9BwdParamsE:
.text._ZN10layer_norm13ln_bwd_kernelINS_13Kernel_traitsIf6__halfS2_S2_fjLj1536ELj1ELj1ELj4ELj8ENS_18Kernel_traits_baseILj1536EfS2_S2_S2_fjLj128EEEEELb0ELb0ELb0ELb1EEEvNS_9BwdParamsE:
        /* <DEDUP_REMOVED lines=29> */
.L_x_4452:
        /* <DEDUP_REMOVED lines=9> */
[----:B------:R-:W-:Y:S02]  /*0260*/  HFMA2.MMA R44, -RZ, RZ, 0, 0 ;  /* 0x00000000ff2c7435 */ /* 0x000fe400000001ff */
[----:B------:R-:W-:Y:S01]  /*0270*/  HFMA2.MMA R47, -RZ, RZ, 0, 0 ;  /* 0x00000000ff2f7435 */ /* 0x000fe200000001ff */
[----:B------:R-:W5:Y:S01]  /*0280*/  LDG.E.128 R24, desc[UR6][R2.64+0x800] ;  /* 0x0008000602187981 */ /* 0x000f62000c1e1d00 */
[----:B------:R-:W-:-:S02]  /*0290*/  ISETP.NE.AND.EX P0, PT, RZ, UR5, PT, P0 ;  /* 0x00000005ff007c0c */ /* 0x000fc4000bf05300 */
[----:B------:R-:W-:Y:S02]  /*02a0*/  CS2R R14, SRZ ;  /* 0x00000000000e7805 */ /* 0x000fe4000001ff00 */
[----:B------:R-:W-:Y:S01]  /*02b0*/  MOV R16, RZ ;  /* 0x000000ff00107202 */ /* 0x000fe20000000f00 */
[----:B------:R0:W5:Y:S01]  /*02c0*/  LDG.E.128 R20, desc[UR6][R2.64+0x1000] ;  /* 0x0010000602147981 */ /* 0x000162000c1e1d00 */
        /* <DEDUP_REMOVED lines=9> */
[----:B0-----:R-:W-:-:S07]  /*0360*/  CS2R R2, SRZ ;  /* 0x0000000000027805 */ /* 0x001fce000001ff00 */
.L_x_4459:
        /* <DEDUP_REMOVED lines=12> */
[----:B------:R-:W-:-:S05]  /*0430*/  SHF.L.U32 R68, R63, 0x3, RZ ;  /* 0x000000033f447819 */ /* 0x000fca00000006ff */
[----:B------:R-:W0:Y:S01]  /*0440*/  LDC.64 R60, c[0x0][0x258] ;  /* 0x00009600ff3c7b82 */ /* 0x000e220000000a00 */
[C---:B------:R-:W-:Y:S01]  /*0450*/  IADD3 R78, R49.reuse, 0x100, RZ ;  /* 0x00000100314e7810 */ /* 0x040fe20007ffe0ff */
[----:B-1----:R-:W-:Y:S01]  /*0460*/  IMAD.WIDE.U32 R34, R49, 0x8, R34 ;  /* 0x0000000831227825 */ /* 0x002fe200078e0022 */
[----:B------:R-:W-:Y:S02]  /*0470*/  @P0 LEA.HI.X R59, R45, R59, R38, 0x1, P1 ;  /* 0x0000003b2d3b0211 */ /* 0x000fe400008f0c26 */
[----:B------:R-:W-:Y:S02]  /*0480*/  SHF.R.U32.HI R69, RZ, 0x1d, R63 ;  /* 0x0000001dff457819 */ /* 0x000fe4000001163f */
[----:B------:R-:W-:Y:S01]  /*0490*/  IADD3 R56, P1, R68, UR12, RZ ;  /* 0x0000000c44387c10 */ /* 0x000fe2000ff3e0ff */
[--C-:B--2---:R-:W-:Y:S01]  /*04a0*/  IMAD.WIDE.U32 R38, R49, 0x8, R32.reuse ;  /* 0x0000000831267825 */ /* 0x104fe200078e0020 */
[C---:B------:R-:W-:Y:S01]  /*04b0*/  SHF.L.U32 R70, R78.reuse, 0x3, RZ ;  /* 0x000000034e467819 */ /* 0x040fe200000006ff */
[----:B------:R1:W2:Y:S02]  /*04c0*/  @P0 LDG.E.U16 R77, desc[UR6][R58.64] ;  /* 0x000000063a4d0981 */ /* 0x0002a4000c1e1500 */
[--C-:B------:R-:W-:Y:S01]  /*04d0*/  IMAD.WIDE.U32 R36, R63, 0x8, R32.reuse ;  /* 0x000000083f247825 */ /* 0x100fe200078e0020 */
[----:B------:R-:W-:Y:S01]  /*04e0*/  IADD3.X R57, R69, UR13, RZ, P1, !PT ;  /* 0x0000000d45397c10 */ /* 0x000fe20008ffe4ff */
[----:B------:R-:W4:Y:S02]  /*04f0*/  LDG.E.64 R34, desc[UR6][R34.64] ;  /* 0x0000000622227981 */ /* 0x000f24000c1e1b00 */
[----:B------:R-:W-:Y:S01]  /*0500*/  IMAD.WIDE.U32 R32, R78, 0x8, R32 ;  /* 0x000000084e207825 */ /* 0x000fe200078e0020 */
[----:B------:R-:W-:Y:S01]  /*0510*/  SHF.R.U32.HI R72, RZ, 0x1d, R78 ;  /* 0x0000001dff487819 */ /* 0x000fe2000001164e */
[----:B------:R-:W4:Y:S01]  /*0520*/  LDG.E.64 R38, desc[UR6][R38.64] ;  /* 0x0000000626267981 */ /* 0x000f22000c1e1b00 */
[----:B-1----:R-:W-:Y:S01]  /*0530*/  IADD3 R58, P1, R70, UR12, RZ ;  /* 0x0000000c463a7c10 */ /* 0x002fe2000ff3e0ff */
[----:B---3--:R-:W-:-:S02]  /*0540*/  IMAD.WIDE R66, R45, 0x4, R66 ;  /* 0x000000042d427825 */ /* 0x008fc400078e0242 */
[----:B------:R-:W3:Y:S01]  /*0550*/  LDG.E.64 R36, desc[UR6][R36.64] ;  /* 0x0000000624247981 */ /* 0x000ee2000c1e1b00 */
[----:B------:R-:W-:-:S03]  /*0560*/  IADD3.X R59, R72, UR13, RZ, P1, !PT ;  /* 0x0000000d483b7c10 */ /* 0x000fc60008ffe4ff */
        /* <DEDUP_REMOVED lines=11> */
[----:B------:R-:W-:-:S03]  /*0620*/  @P1 LEA R62, P2, R63, UR10, 0x3 ;  /* 0x0000000a3f3e1c11 */ /* 0x000fc6000f8418ff */
[----:B-----5:R4:W5:Y:S01]  /*0630*/  @P1 LDG.E.64 R52, desc[UR6][R60.64] ;  /* 0x000000063c341981 */ /* 0x020962000c1e1b00 */
[----:B-1----:R-:W-:Y:S02]  /*0640*/  MOV R66, 0x3f800000 ;  /* 0x3f80000000427802 */ /* 0x002fe40000000f00 */
[----:B------:R-:W-:Y:S02]  /*0650*/  ISETP.NE.AND P4, PT, RZ, UR8, PT ;  /* 0x00000008ff007c0c */ /* 0x000fe4000bf85270 */
[----:B------:R-:W-:-:S05]  /*0660*/  @P1 LEA.HI.X R63, R63, UR11, RZ, 0x3, P2 ;  /* 0x0000000b3f3f1c11 */ /* 0x000fca00090f1cff */
[----:B------:R-:W5:Y:S01]  /*0670*/  @P1 LDG.E.64 R54, desc[UR6][R62.64] ;  /* 0x000000063e361981 */ /* 0x000f62000c1e1b00 */
[----:B0-----:R-:W-:-:S05]  /*0680*/  @P1 IMAD.WIDE.U32 R64, R49, 0x8, R64 ;  /* 0x0000000831401825 */ /* 0x001fca00078e0040 */
[----:B------:R0:W5:Y:S01]  /*0690*/  @P1 LDG.E.64 R50, desc[UR6][R64.64] ;  /* 0x0000000640321981 */ /* 0x000162000c1e1b00 */
[----:B------:R-:W-:Y:S01]  /*06a0*/  UMOV UR4, 0xffffffff ;  /* 0xffffffff00047882 */ /* 0x000fe20000000000 */
[----:B------:R-:W-:Y:S01]  /*06b0*/  LOP3.LUT P2, RZ, R17, 0x1f, RZ, 0xc0, !PT ;  /* 0x0000001f11ff7812 */ /* 0x000fe2000784c0ff */
[----:B--2---:R-:W-:Y:S01]  /*06c0*/  @P0 HADD2.F32 R66, -RZ, R77.H0_H0 ;  /* 0x2000004dff420230 */ /* 0x004fe20000004100 */
[----:B----4-:R-:W-:Y:S02]  /*06d0*/  SHF.R.U64 R61, R34, 0x10, R35 ;  /* 0x00000010223d7819 */ /* 0x010fe40000001223 */
[--C-:B------:R-:W-:Y:S02]  /*06e0*/  SHF.R.U64 R80, R38, 0x10, R39.reuse ;  /* 0x0000001026507819 */ /* 0x100fe40000001227 */
[----:B------:R-:W-:Y:S02]  /*06f0*/  MOV R78, R39 ;  /* 0x00000027004e7202 */ /* 0x000fe40000000f00 */
[----:B------:R-:W-:-:S02]  /*0700*/  SHF.R.U32.HI R82, RZ, 0x10, R39 ;  /* 0x00000010ff527819 */ /* 0x000fc40000011627 */
[----:B------:R-:W-:Y:S02]  /*0710*/  MOV R81, R38 ;  /* 0x0000002600517202 */ /* 0x000fe40000000f00 */
[----:B---3--:R-:W-:Y:S02]  /*0720*/  MOV R39, R36 ;  /* 0x0000002400277202 */ /* 0x008fe40000000f00 */
[--C-:B------:R-:W-:Y:S02]  /*0730*/  SHF.R.U64 R36, R36, 0x10, R37.reuse ;  /* 0x0000001024247819 */ /* 0x100fe40000001225 */
[----:B------:R-:W-:Y:S01]  /*0740*/  MOV R38, R37 ;  /* 0x0000002500267202 */ /* 0x000fe20000000f00 */
[----:B------:R-:W-:Y:S01]  /*0750*/  HADD2.F32 R84, -RZ, R56.H0_H0 ;  /* 0x20000038ff547230 */ /* 0x000fe20000004100 */
[----:B------:R-:W-:Y:S02]  /*0760*/  SHF.R.U32.HI R77, RZ, 0x10, R37 ;  /* 0x00000010ff4d7819 */ /* 0x000fe40000011625 */
[----:B------:R-:W-:-:S02]  /*0770*/  MOV R75, R32 ;  /* 0x00000020004b7202 */ /* 0x000fc40000000f00 */
[--C-:B0-----:R-:W-:Y:S02]  /*0780*/  SHF.R.U64 R65, R32, 0x10, R33.reuse ;  /* 0x0000001020417819 */ /* 0x101fe40000001221 */
[----:B------:R-:W-:Y:S02]  /*0790*/  MOV R37, R33 ;  /* 0x0000002100257202 */ /* 0x000fe40000000f00 */
[----:B------:R-:W-:Y:S02]  /*07a0*/  SHF.R.U32.HI R32, RZ, 0x10, R33 ;  /* 0x00000010ff207819 */ /* 0x000fe40000011621 */
[----:B------:R-:W-:Y:S01]  /*07b0*/  SHF.R.U64 R79, R56, 0x10, R57 ;  /* 0x00000010384f7819 */ /* 0x000fe20000001239 */
[----:B------:R-:W-:Y:S01]  /*07c0*/  HADD2.F32 R56, -RZ, R61.H0_H0 ;  /* 0x2000003dff387230 */ /* 0x000fe20000004100 */
[----:B------:R-:W-:Y:S01]  /*07d0*/  FSEL R33, R67, RZ, !P4 ;  /* 0x000000ff43217208 */ /* 0x000fe20006000000 */
[----:B------:R-:W-:Y:S01]  /*07e0*/  HADD2.F32 R60, -RZ, R34.H0_H0 ;  /* 0x20000022ff3c7230 */ /* 0x000fe20000004100 */
[----:B------:R-:W-:Y:S01]  /*07f0*/  SHF.R.U32.HI R64, RZ, 0x10, R35 ;  /* 0x00000010ff407819 */ /* 0x000fe20000011623 */
[----:B------:R-:W-:Y:S01]  /*0800*/  HADD2.F32 R62, -RZ, R35.H0_H0 ;  /* 0x20000023ff3e7230 */ /* 0x000fe20000004100 */
[----:B------:R-:W-:Y:S01]  /*0810*/  SHF.R.U64 R63, R58, 0x10, R59 ;  /* 0x000000103a3f7819 */ /* 0x000fe2000000123b */
[----:B------:R-:W-:-:S02]  /*0820*/  HADD2.F32 R58, -RZ, R58.H0_H0 ;  /* 0x2000003aff3a7230 */ /* 0x000fc40000004100 */
[C---:B------:R-:W-:Y:S01]  /*0830*/  FADD.FTZ R61, -R33.reuse, R56 ;  /* 0x00000038213d7221 */ /* 0x040fe20000010100 */
[----:B------:R-:W-:Y:S01]  /*0840*/  SHF.R.U32.HI R34, RZ, 0x10, R57 ;  /* 0x00000010ff227819 */ /* 0x000fe20000011639 */
[----:B------:R-:W-:Y:S01]  /*0850*/  HADD2.F32 R56, -RZ, R79.H0_H0 ;  /* 0x2000004fff387230 */ /* 0x000fe20000004100 */
[----:B------:R-:W-:Y:S01]  /*0860*/  SHF.R.U32.HI R35, RZ, 0x10, R59 ;  /* 0x00000010ff237819 */ /* 0x000fe2000001163b */
[----:B------:R-:W-:Y:S02]  /*0870*/  HADD2.F32 R64, -RZ, R64.H0_H0 ;  /* 0x20000040ff407230 */ /* 0x000fe40000004100 */
[C---:B------:R-:W-:Y:S01]  /*0880*/  FADD.FTZ R89, -R33.reuse, R60 ;  /* 0x0000003c21597221 */ /* 0x040fe20000010100 */
[----:B------:R-:W-:Y:S02]  /*0890*/  HADD2.F32 R86, -RZ, R57.H0_H0 ;  /* 0x20000039ff567230 */ /* 0x000fe40000004100 */
[----:B------:R-:W-:Y:S01]  /*08a0*/  FADD.FTZ R57, -R33, R62 ;  /* 0x0000003e21397221 */ /* 0x000fe20000010100 */
[----:B------:R-:W-:-:S02]  /*08b0*/  HADD2.F32 R81, -RZ, R81.H0_H0 ;  /* 0x20000051ff517230 */ /* 0x000fc40000004100 */
[C---:B------:R-:W-:Y:S01]  /*08c0*/  FADD.FTZ R83, -R33.reuse, R58 ;  /* 0x0000003a21537221 */ /* 0x040fe20000010100 */
[----:B------:R-:W-:Y:S02]  /*08d0*/  HADD2.F32 R88, -RZ, R59.H0_H0 ;  /* 0x2000003bff587230 */ /* 0x000fe40000004100 */
[C---:B------:R-:W-:Y:S01]  /*08e0*/  FADD.FTZ R79, -R33.reuse, R56 ;  /* 0x00000038214f7221 */ /* 0x040fe20000010100 */
[----:B------:R-:W-:Y:S02]  /*08f0*/  HADD2.F32 R34, -RZ, R34.H0_H0 ;  /* 0x20000022ff227230 */ /* 0x000fe40000004100 */
[----:B------:R-:W-:Y:S01]  /*0900*/  FADD.FTZ R59, -R33, R64 ;  /* 0x00000040213b7221 */ /* 0x000fe20000010100 */
[----:B------:R-:W-:Y:S02]  /*0910*/  HADD2.F32 R58, -RZ, R63.H0_H0 ;  /* 0x2000003fff3a7230 */ /* 0x000fe40000004100 */
[----:B------:R-:W-:Y:S01]  /*0920*/  FMUL.FTZ R56, R74, R89 ;  /* 0x000000594a387220 */ /* 0x000fe20000410000 */
[----:B------:R-:W-:-:S02]  /*0930*/  HADD2.F32 R60, -RZ, R35.H0_H0 ;  /* 0x20000023ff3c7230 */ /* 0x000fc40000004100 */
[C---:B------:R-:W-:Y:S01]  /*0940*/  FADD.FTZ R87, -R33.reuse, R84 ;  /* 0x0000005421577221 */ /* 0x040fe20000010100 */
[----:B------:R-:W-:Y:S02]  /*0950*/  HADD2.F32 R80, -RZ, R80.H0_H0 ;  /* 0x20000050ff507230 */ /* 0x000fe40000004100 */
[----:B------:R-:W-:Y:S01]  /*0960*/  FMUL.FTZ R64, R74, R61 ;  /* 0x0000003d4a407220 */ /* 0x000fe20000410000 */
[----:B------:R-:W-:Y:S02]  /*0970*/  HADD2.F32 R89, -RZ, R78.H0_H0 ;  /* 0x2000004eff597230 */ /* 0x000fe40000004100 */
        /* <DEDUP_REMOVED lines=18> */
[----:B------:R-:W-:Y:S02]  /*0aa0*/  HADD2.F32 R82, -RZ, R82.H0_H0 ;  /* 0x20000052ff527230 */ /* 0x000fe40000004100 */
[----:B------:R-:W-:Y:S01]  /*0ab0*/  FADD.FTZ R87, R87, R60 ;  /* 0x0000003c57577221 */ /* 0x000fe20000010000 */
[----:B------:R-:W-:Y:S02]  /*0ac0*/  HADD2.F32 R91, -RZ, R39.H0_H0 ;  /* 0x20000027ff5b7230 */ /* 0x000fe40000004100 */
[----:B------:R-:W-:Y:S01]  /*0ad0*/  FFMA.FTZ R89, R64, R60, R89 ;  /* 0x0000003c40597223 */ /* 0x000fe20000010059 */
[----:B------:R-:W-:Y:S02]  /*0ae0*/  HADD2.F32 R39, -RZ, R75.H0_H0 ;  /* 0x2000004bff277230 */ /* 0x000fe40000004100 */
[----:B------:R-:W-:Y:S01]  /*0af0*/  FMUL.FTZ R75, R74, R67 ;  /* 0x000000434a4b7220 */ /* 0x000fe20000410000 */
[----:B------:R-:W-:-:S02]  /*0b00*/  HADD2.F32 R34, -RZ, R77.H0_H0 ;  /* 0x2000004dff227230 */ /* 0x000fc40000004100 */
[----:B------:R-:W-:Y:S01]  /*0b10*/  FADD.FTZ R9, R36, R9 ;  /* 0x0000000924097221 */ /* 0x000fe20000010000 */
[-C--:B------:R-:W-:Y:S01]  /*0b20*/  FFMA.FTZ R0, R79, R36.reuse, R0 ;  /* 0x000000244f007223 */ /* 0x080fe20000010000 */
[----:B------:R-:W-:Y:S01]  /*0b30*/  FMUL.FTZ R67, R25, R36 ;  /* 0x0000002419437220 */ /* 0x000fe20000410000 */
[C---:B------:R-:W-:Y:S01]  /*0b40*/  FMUL.FTZ R78, R74.reuse, R63 ;  /* 0x0000003f4a4e7220 */ /* 0x040fe20000410000 */
[----:B------:R-:W-:Y:S01]  /*0b50*/  FMUL.FTZ R57, R31, R82 ;  /* 0x000000521f397220 */ /* 0x000fe20000410000 */
[----:B------:R-:W-:Y:S02]  /*0b60*/  HADD2.F32 R93, -RZ, R38.H0_H0 ;  /* 0x20000026ff5d7230 */ /* 0x000fe40000004100 */
        /* <DEDUP_REMOVED lines=13> */
[----:B------:R-:W-:Y:S02]  /*0c40*/  HADD2.F32 R82, -RZ, R65.H0_H0 ;  /* 0x20000041ff527230 */ /* 0x000fe40000004100 */
        /* <DEDUP_REMOVED lines=15> */
[----:B------:R-:W-:Y:S01]  /*0d40*/  FADD.FTZ R13, R82, R13 ;  /* 0x0000000d520d7221 */ /* 0x000fe20000010000 */
[-C--:B------:R-:W-:Y:S01]  /*0d50*/  FFMA.FTZ R5, R84, R82.reuse, R5 ;  /* 0x0000005254057223 */ /* 0x080fe20000010005 */
        /* <DEDUP_REMOVED lines=41> */
.L_x_4470:
        /* <DEDUP_REMOVED lines=13> */
.L_x_4455:
        /* <DEDUP_REMOVED lines=30> */
[-CC-:B------:R-:W-:Y:S01]  /*12a0*/  FFMA.FTZ R32, R75, R33.reuse, R36.reuse ;  /* 0x000000214b207223 */ /* 0x180fe20000010024 */
[----:B-----5:R-:W-:Y:S01]  /*12b0*/  @P1 SHF.R.U64 R38, R50, 0x10, R51 ;  /* 0x0000001032261819 */ /* 0x020fe20000001233 */
[----:B------:R-:W-:Y:S01]  /*12c0*/  FFMA.FTZ R34, R79, R33, R36 ;  /* 0x000000214f227223 */ /* 0x000fe20000010024 */
[----:B------:R-:W-:Y:S01]  /*12d0*/  FADD.FTZ R37, R60, -R37 ;  /* 0x800000253c257221 */ /* 0x000fe20000010000 */
[----:B------:R-:W-:Y:S01]  /*12e0*/  FADD.FTZ R65, R65, -R32 ;  /* 0x8000002041417221 */ /* 0x000fe20000010000 */
[----:B------:R-:W-:Y:S01]  /*12f0*/  FMUL.FTZ R81, R74, R81 ;  /* 0x000000514a517220 */ /* 0x000fe20000410000 */
[----:B------:R-:W-:Y:S01]  /*1300*/  FADD.FTZ R67, R67, -R34 ;  /* 0x8000002243437221 */ /* 0x000fe20000010000 */
[----:B------:R-:W-:-:S02]  /*1310*/  @P1 HADD2.F32 R32, -RZ, R38.H0_H0 ;  /* 0x20000026ff201230 */ /* 0x000fc40000004100 */
[----:B------:R-:W-:Y:S01]  /*1320*/  FMUL.FTZ R37, R74, R37 ;  /* 0x000000254a257220 */ /* 0x000fe20000410000 */
[----:B------:R-:W-:Y:S01]  /*1330*/  @P1 MOV R34, R51 ;  /* 0x0000003300221202 */ /* 0x000fe20000000f00 */
[----:B------:R-:W-:Y:S01]  /*1340*/  FFMA.FTZ R78, R78, R33, R36 ;  /* 0x000000214e4e7223 */ /* 0x000fe20000010024 */
[----:B------:R-:W-:Y:S01]  /*1350*/  @P1 SHF.R.U32.HI R38, RZ, 0x10, R51 ;  /* 0x00000010ff261819 */ /* 0x000fe20000011633 */
[----:B------:R-:W-:Y:S01]  /*1360*/  @P1 FADD.FTZ R37, R37, R32 ;  /* 0x0000002025251221 */ /* 0x000fe20000010000 */
[----:B------:R-:W-:Y:S01]  /*1370*/  FMUL.FTZ R79, R74, R39 ;  /* 0x000000274a4f7220 */ /* 0x000fe20000410000 */
[----:B------:R-:W-:Y:S02]  /*1380*/  @P1 HADD2.F32 R32, -RZ, R34.H0_H0 ;  /* 0x20000022ff201230 */ /* 0x000fe40000004100 */
[-CC-:B------:R-:W-:Y:S01]  /*1390*/  FFMA.FTZ R83, R83, R33.reuse, R36.reuse ;  /* 0x0000002153537223 */ /* 0x180fe20000010024 */
[-C--:B------:R-:W-:Y:S01]  /*13a0*/  FFMA.FTZ R56, R56, R33.reuse, R36 ;  /* 0x0000002138387223 */ /* 0x080fe20000010024 */
[----:B------:R-:W-:Y:S01]  /*13b0*/  FADD.FTZ R75, R63, -R78 ;  /* 0x8000004e3f4b7221 */ /* 0x000fe20000010000 */
[-C--:B------:R-:W-:Y:S01]  /*13c0*/  FFMA.FTZ R35, R84, R33.reuse, R36 ;  /* 0x0000002154237223 */ /* 0x080fe20000010024 */
[----:B------:R-:W-:Y:S01]  /*13d0*/  @P1 FADD.FTZ R81, R81, R32 ;  /* 0x0000002051511221 */ /* 0x000fe20000010000 */
[----:B------:R-:W-:Y:S01]  /*13e0*/  @P1 HADD2.F32 R32, -RZ, R38.H0_H0 ;  /* 0x20000026ff201230 */ /* 0x000fe20000004100 */
[----:B------:R-:W-:Y:S01]  /*13f0*/  @P1 SHF.R.U64 R38, R54, 0x10, R55 ;  /* 0x0000001036261819 */ /* 0x000fe20000001237 */
[-CC-:B------:R-:W-:Y:S01]  /*1400*/  FFMA.FTZ R85, R85, R33.reuse, R36.reuse ;  /* 0x0000002155557223 */ /* 0x180fe20000010024 */
[----:B------:R-:W-:Y:S01]  /*1410*/  FFMA.FTZ R88, R88, R33, R36 ;  /* 0x0000002158587223 */ /* 0x000fe20000010024 */
[----:B------:R-:W-:Y:S01]  /*1420*/  FADD.FTZ R63, R80, -R83 ;  /* 0x80000053503f7221 */ /* 0x000fe20000010000 */
[----:B------:R-:W-:Y:S01]  /*1430*/  @P1 FADD.FTZ R79, R79, R32 ;  /* 0x000000204f4f1221 */ /* 0x000fe20000010000 */
[----:B------:R-:W-:-:S02]  /*1440*/  @P1 HADD2.F32 R32, -RZ, R38.H0_H0 ;  /* 0x20000026ff201230 */ /* 0x000fc40000004100 */
[----:B------:R-:W-:Y:S01]  /*1450*/  FADD.FTZ R33, R61, -R56 ;  /* 0x800000383d217221 */ /* 0x000fe20000010000 */
[C---:B------:R-:W-:Y:S01]  /*1460*/  FMUL.FTZ R83, R74.reuse, R67 ;  /* 0x000000434a537220 */ /* 0x040fe20000410000 */
[----:B------:R-:W-:Y:S01]  /*1470*/  @P1 SHF.R.U32.HI R56, RZ, 0x10, R55 ;  /* 0x00000010ff381819 */ /* 0x000fe20000011637 */
[----:B------:R-:W-:Y:S01]  /*1480*/  FADD.FTZ R77, R77, -R62 ;  /* 0x8000003e4d4d7221 */ /* 0x000fe20000010000 */
[----:B------:R-:W-:Y:S01]  /*1490*/  @P1 MOV R36, R50 ;  /* 0x0000003200241202 */ /* 0x000fe20000000f00 */
[----:B------:R-:W-:Y:S01]  /*14a0*/  @P1 FADD.FTZ R83, R83, R32 ;  /* 0x0000002053531221 */ /* 0x000fe20000010000 */
[----:B------:R-:W-:Y:S01]  /*14b0*/  @P1 MOV R34, R55 ;  /* 0x0000003700221202 */ /* 0x000fe20000000f00 */
[----:B------:R-:W-:Y:S01]  /*14c0*/  @P1 HADD2.F32 R56, -RZ, R56.H0_H0 ;  /* 0x20000038ff381230 */ /* 0x000fe20000004100 */
[----:B------:R-:W-:Y:S01]  /*14d0*/  @P1 MOV R32, R54 ;  /* 0x0000003600201202 */ /* 0x000fe20000000f00 */
[----:B------:R-:W-:Y:S01]  /*14e0*/  FMUL.FTZ R75, R74, R75 ;  /* 0x0000004b4a4b7220 */ /* 0x000fe20000410000 */
[----:B------:R-:W-:-:S02]  /*14f0*/  @P1 HADD2.F32 R36, -RZ, R36.H0_H0 ;  /* 0x20000024ff241230 */ /* 0x000fc40000004100 */
[C---:B------:R-:W-:Y:S01]  /*1500*/  FMUL.FTZ R33, R74.reuse, R33 ;  /* 0x000000214a217220 */ /* 0x040fe20000410000 */
[----:B------:R-:W-:Y:S02]  /*1510*/  @P1 HADD2.F32 R38, -RZ, R34.H0_H0 ;  /* 0x20000022ff261230 */ /* 0x000fe40000004100 */
[C---:B------:R-:W-:Y:S01]  /*1520*/  FMUL.FTZ R67, R74.reuse, R65 ;  /* 0x000000414a437220 */ /* 0x040fe20000410000 */
[----:B------:R-:W-:Y:S02]  /*1530*/  @P1 HADD2.F32 R32, -RZ, R32.H0_H0 ;  /* 0x20000020ff201230 */ /* 0x000fe40000004100 */
[----:B------:R-:W-:Y:S01]  /*1540*/  @P1 FADD.FTZ R75, R75, R56 ;  /* 0x000000384b4b1221 */ /* 0x000fe20000010000 */
[----:B------:R-:W-:Y:S01]  /*1550*/  FMUL.FTZ R77, R74, R77 ;  /* 0x0000004d4a4d7220 */ /* 0x000fe20000410000 */
[----:B------:R-:W-:Y:S01]  /*1560*/  @P1 MOV R56, R52 ;  /* 0x0000003400381202 */ /* 0x000fe20000000f00 */
[----:B------:R-:W-:Y:S01]  /*1570*/  @P1 FADD.FTZ R33, R33, R36 ;  /* 0x0000002421211221 */ /* 0x000fe20000010000 */
[----:B------:R-:W-:Y:S01]  /*1580*/  FADD.FTZ R35, R82, -R35 ;  /* 0x8000002352237221 */ /* 0x000fe20000010000 */
[-C--:B------:R-:W-:Y:S01]  /*1590*/  FMUL.FTZ R36, R37, R66.reuse ;  /* 0x0000004225247220 */ /* 0x080fe20000410000 */
[-C--:B------:R-:W-:Y:S01]  /*15a0*/  FMUL.FTZ R34, R79, R66.reuse ;  /* 0x000000424f227220 */ /* 0x080fe20000410000 */
[----:B------:R-:W-:Y:S01]  /*15b0*/  @P1 FADD.FTZ R67, R67, R38 ;  /* 0x0000002643431221 */ /* 0x000fe20000010000 */
[----:B------:R-:W-:Y:S01]  /*15c0*/  @P1 FADD.FTZ R77, R77, R32 ;  /* 0x000000204d4d1221 */ /* 0x000fe20000010000 */
[----:B------:R-:W-:Y:S01]  /*15d0*/  FMUL.FTZ R38, R83, R66 ;  /* 0x0000004253267220 */ /* 0x000fe20000410000 */
[----:B------:R-:W-:Y:S01]  /*15e0*/  @P1 MOV R32, R53 ;  /* 0x0000003500201202 */ /* 0x000fe20000000f00 */
[----:B------:R-:W-:-:S02]  /*15f0*/  @P1 HADD2.F32 R56, -RZ, R56.H0_H0 ;  /* 0x20000038ff381230 */ /* 0x000fc40000004100 */
[C---:B------:R-:W-:Y:S01]  /*1600*/  FMUL.FTZ R63, R74.reuse, R63 ;  /* 0x0000003f4a3f7220 */ /* 0x040fe20000410000 */
[----:B------:R-:W-:Y:S01]  /*1610*/  FMUL.FTZ R61, R74, R35 ;  /* 0x000000234a3d7220 */ /* 0x000fe20000410000 */
[-C--:B------:R-:W-:Y:S01]  /*1620*/  FMUL.FTZ R35, R75, R66.reuse ;  /* 0x000000424b237220 */ /* 0x080fe20000410000 */
[-C--:B------:R-:W-:Y:S01]  /*1630*/  FMUL.FTZ R57, R33, R66.reuse ;  /* 0x0000004221397220 */ /* 0x080fe20000410000 */
[-C--:B------:R-:W-:Y:S01]  /*1640*/  FMUL.FTZ R39, R81, R66.reuse ;  /* 0x0000004251277220 */ /* 0x080fe20000410000 */
[----:B------:R-:W-:Y:S01]  /*1650*/  FADD.FTZ R65, R87, -R88 ;  /* 0x8000005857417221 */ /* 0x000fe20000010000 */
[----:B------:R-:W-:Y:S01]  /*1660*/  FADD.FTZ R85, R86, -R85 ;  /* 0x8000005556557221 */ /* 0x000fe20000010000 */
[----:B------:R-:W0:Y:S01]  /*1670*/  F2F.F16.F32 R36, R36 ;  /* 0x0000002400247304 */ /* 0x000e220000200800 */
[----:B------:R-:W-:Y:S01]  /*1680*/  FMUL.FTZ R87, R67, R66 ;  /* 0x0000004243577220 */ /* 0x000fe20000410000 */
[----:B------:R-:W-:Y:S01]  /*1690*/  @P2 F2FP.F16.F32.PACK_AB R64, RZ, R33 ;  /* 0x00000021ff40223e */ /* 0x000fe200000000ff */
[----:B------:R-:W-:-:S02]  /*16a0*/  @P1 HADD2.F32 R60, -RZ, R32.H0_H0 ;  /* 0x20000020ff3c1230 */ /* 0x000fc40000004100 */
[----:B------:R-:W-:Y:S01]  /*16b0*/  @P1 FADD.FTZ R63, R63, R56 ;  /* 0x000000383f3f1221 */ /* 0x000fe20000010000 */
[----:B------:R-:W1:Y:S01]  /*16c0*/  LDC.64 R32, c[0x0][0x2f8] ;  /* 0x0000be00ff207b82 */ /* 0x000e620000000a00 */
[----:B------:R-:W-:Y:S01]  /*16d0*/  FMUL.FTZ R56, R77, R66 ;  /* 0x000000424d387220 */ /* 0x000fe20000410000 */
[----:B------:R-:W-:Y:S01]  /*16e0*/  @P1 SHF.R.U64 R58, R52, 0x10, R53 ;  /* 0x00000010343a1819 */ /* 0x000fe20000001235 */
[----:B------:R-:W2:Y:S01]  /*16f0*/  F2F.F16.F32 R34, R34 ;  /* 0x0000002200227304 */ /* 0x000ea20000200800 */
[C---:B------:R-:W-:Y:S01]  /*1700*/  FMUL.FTZ R59, R74.reuse, R85 ;  /* 0x000000554a3b7220 */ /* 0x040fe20000410000 */
[----:B------:R-:W-:Y:S01]  /*1710*/  @P2 F2FP.F16.F32.PACK_AB R37, RZ, R37 ;  /* 0x00000025ff25223e */ /* 0x000fe200000000ff */
[----:B------:R-:W-:Y:S01]  /*1720*/  FMUL.FTZ R65, R74, R65 ;  /* 0x000000414a417220 */ /* 0x000fe20000410000 */
[----:B------:R-:W-:Y:S02]  /*1730*/  @P1 HADD2.F32 R58, -RZ, R58.H0_H0 ;  /* 0x2000003aff3a1230 */ /* 0x000fe40000004100 */
[----:B------:R-:W-:Y:S01]  /*1740*/  @P1 FADD.FTZ R59, R59, R60 ;  /* 0x0000003c3b3b1221 */ /* 0x000fe20000010000 */
[----:B------:R-:W-:Y:S01]  /*1750*/  @P2 PRMT R71, R37, 0x7610, R71 ;  /* 0x0000761025472816 */ /* 0x000fe20000000047 */
[----:B0-----:R-:W-:Y:S01]  /*1760*/  IMAD.WIDE.U32 R36, R36, 0x10000, RZ ;  /* 0x0001000024247825 */ /* 0x001fe200078e00ff */
[----:B------:R-:W0:Y:S03]  /*1770*/  F2F.F16.F32 R38, R38 ;  /* 0x0000002600267304 */ /* 0x000e260000200800 */
[----:B------:R-:W-:Y:S01]  /*1780*/  @P1 FADD.FTZ R61, R61, R58 ;  /* 0x0000003a3d3d1221 */ /* 0x000fe20000010000 */
[----:B------:R-:W-:-:S02]  /*1790*/  @P2 F2FP.F16.F32.PACK_AB R81, RZ, R81 ;  /* 0x00000051ff51223e */ /* 0x000fc400000000ff */
[----:B------:R-:W-:Y:S02]  /*17a0*/  @P2 F2FP.F16.F32.PACK_AB R79, RZ, R79 ;  /* 0x0000004fff4f223e */ /* 0x000fe400000000ff */
[----:B------:R-:W-:Y:S01]  /*17b0*/  @P2 PRMT R48, R64, 0x7610, R48 ;  /* 0x0000761040302816 */ /* 0x000fe20000000030 */
[----:B------:R0:W3:Y:S01]  /*17c0*/  F2F.F16.F32 R62, R35 ;  /* 0x00000023003e7304 */ /* 0x0000e20000200800 */
[----:B--2---:R-:W-:Y:S02]  /*17d0*/  SHF.L.U32 R58, R34, 0x10, RZ ;  /* 0x00000010223a7819 */ /* 0x004fe400000006ff */
[----:B------:R-:W-:Y:S02]  /*17e0*/  @P2 PRMT R73, R81, 0x7610, R73 ;  /* 0x0000761051492816 */ /* 0x000fe40000000049 */
[----:B------:R-:W-:Y:S02]  /*17f0*/  @P2 F2FP.F16.F32.PACK_AB R83, RZ, R83 ;  /* 0x00000053ff53223e */ /* 0x000fe400000000ff */
[----:B------:R-:W-:Y:S01]  /*1800*/  @P2 PRMT R46, R79, 0x7610, R46 ;  /* 0x000076104f2e2816 */ /* 0x000fe2000000002e */
[----:B------:R-:W2:Y:S01]  /*1810*/  F2F.F16.F32 R57, R57 ;  /* 0x0000003900397304 */ /* 0x000ea20000200800 */
[----:B0-----:R-:W-:Y:S01]  /*1820*/  IMAD.WIDE.U32 R34, R38, 0x10000, RZ ;  /* 0x0001000026227825 */ /* 0x001fe200078e00ff */
[----:B---3--:R-:W-:-:S06]  /*1830*/  SHF.L.U32 R60, R62, 0x10, RZ ;  /* 0x000000103e3c7819 */ /* 0x008fcc00000006ff */
[----:B------:R-:W0:Y:S01]  /*1840*/  F2F.F16.F32 R39, R39 ;  /* 0x0000002700277304 */ /* 0x000e220000200800 */
[----:B--2---:R-:W-:-:S07]  /*1850*/  LOP3.LUT R38, R36, R57, RZ, 0xfc, !PT ;  /* 0x0000003924267212 */ /* 0x004fce00078efcff */
[----:B------:R-:W2:Y:S01]  /*1860*/  F2F.F16.F32 R87, R87 ;  /* 0x0000005700577304 */ /* 0x000ea20000200800 */
[----:B0-----:R-:W-:-:S07]  /*1870*/  LOP3.LUT R39, R37, R58, R39, 0xfe, !PT ;  /* 0x0000003a25277212 */ /* 0x001fce00078efe27 */
[----:B------:R-:W0:Y:S01]  /*1880*/  F2F.F16.F32 R85, R56 ;  /* 0x0000003800557304 */ /* 0x000e220000200800 */
[----:B------:R-:W-:Y:S02]  /*1890*/  @P2 F2FP.F16.F32.PACK_AB R58, RZ, R77 ;  /* 0x0000004dff3a223e */ /* 0x000fe400000000ff */
[----:B--2---:R-:W-:Y:S02]  /*18a0*/  LOP3.LUT R37, R35, R60, R87, 0xfe, !PT ;  /* 0x0000003c23257212 */ /* 0x004fe400078efe57 */
        /* <DEDUP_REMOVED lines=10> */
.L_x_4456:
[----:B------:R-:W-:-:S04]  /*1950*/  IMAD.WIDE.U32 R32, R49, 0x8, R32 ;  /* 0x0000000831207825 */ /* 0x000fc800078e0020 */
[-C--:B0-----:R-:W-:Y:S01]  /*1960*/  FMUL.FTZ R56, R63, R66.reuse ;  /* 0x000000423f387220 */ /* 0x081fe20000410000 */
[----:B------:R-:W-:Y:S01]  /*1970*/  @P2 F2FP.F16.F32.PACK_AB R67, RZ, R67 ;  /* 0x00000043ff43223e */ /* 0x000fe200000000ff */
[----:B------:R-:W-:Y:S01]  /*1980*/  FMUL.FTZ R49, R61, R66 ;  /* 0x000000423d317220 */ /* 0x000fe20000410000 */
[----:B------:R-:W-:Y:S01]  /*1990*/  @P2 F2FP.F16.F32.PACK_AB R75, RZ, R75 ;  /* 0x0000004bff4b223e */ /* 0x000fe200000000ff */
[----:B------:R0:W-:Y:S01]  /*19a0*/  STG.E.64 desc[UR6][R32.64], R38 ;  /* 0x0000002620007986 */ /* 0x0001e2000c101b06 */
[----:B------:R-:W-:Y:S01]  /*19b0*/  IADD3 R34, P4, R68, UR18, RZ ;  /* 0x0000001244227c10 */ /* 0x000fe2000ff9e0ff */
[----:B------:R-:W1:Y:S01]  /*19c0*/  F2F.F16.F32 R56, R56 ;  /* 0x0000003800387304 */ /* 0x000e620000200800 */
        /* <DEDUP_REMOVED lines=15> */
.L_x_4457:
[----:B------:R-:W-:Y:S01]  /*1ac0*/  @P1 HADD2.F32 R38, -RZ, R57.H0_H0 ;  /* 0x20000039ff261230 */ /* 0x000fe20000004100 */
[----:B------:R2:W-:Y:S01]  /*1ad0*/  STG.E.64 desc[UR6][R34.64], R36 ;  /* 0x0000002422007986 */ /* 0x0005e2000c101b06 */
[-C--:B0-----:R-:W-:Y:S01]  /*1ae0*/  FMUL.FTZ R32, R59, R66.reuse ;  /* 0x000000423b207220 */ /* 0x081fe20000410000 */
[----:B------:R-:W0:Y:S01]  /*1af0*/  F2F.F16.F32 R49, R49 ;  /* 0x0000003100317304 */ /* 0x000e220000200800 */
[----:B------:R-:W-:Y:S01]  /*1b00*/  @P2 F2FP.F16.F32.PACK_AB R63, RZ, R63 ;  /* 0x0000003fff3f223e */ /* 0x000fe200000000ff */
[----:B------:R-:W-:Y:S01]  /*1b10*/  @P1 FADD.FTZ R65, R65, R38 ;  /* 0x0000002641411221 */ /* 0x000fe20000010000 */
[----:B------:R-:W-:Y:S02]  /*1b20*/  @P2 F2FP.F16.F32.PACK_AB R61, RZ, R61 ;  /* 0x0000003dff3d223e */ /* 0x000fe400000000ff */
[----:B------:R-:W-:Y:S01]  /*1b30*/  @P2 F2FP.F16.F32.PACK_AB R59, RZ, R59 ;  /* 0x0000003bff3b223e */ /* 0x000fe200000000ff */
[----:B------:R-:W-:Y:S01]  /*1b40*/  FMUL.FTZ R66, R65, R66 ;  /* 0x0000004241427220 */ /* 0x000fe20000410000 */
[----:B------:R-:W-:Y:S01]  /*1b50*/  @P2 F2FP.F16.F32.PACK_AB R65, RZ, R65 ;  /* 0x00000041ff41223e */ /* 0x000fe200000000ff */
[----:B------:R2:W3:Y:S01]  /*1b60*/  F2F.F16.F32 R38, R32 ;  /* 0x0000002000267304 */ /* 0x0004e20000200800 */
[----:B------:R-:W-:-:S02]  /*1b70*/  @P2 PRMT R48, R63, 0x7610, R48 ;  /* 0x000076103f302816 */ /* 0x000fc40000000030 */
[----:B------:R-:W-:Y:S02]  /*1b80*/  @P2 PRMT R71, R61, 0x7610, R71 ;  /* 0x000076103d472816 */ /* 0x000fe40000000047 */
[----:B------:R-:W-:Y:S02]  /*1b90*/  @P2 PRMT R73, R59, 0x7610, R73 ;  /* 0x000076103b492816 */ /* 0x000fe40000000049 */
[----:B------:R-:W-:Y:S01]  /*1ba0*/  @P2 PRMT R46, R65, 0x7610, R46 ;  /* 0x00007610412e2816 */ /* 0x000fe2000000002e */
[----:B------:R-:W4:Y:S01]  /*1bb0*/  F2F.F16.F32 R66, R66 ;  /* 0x0000004200427304 */ /* 0x000f220000200800 */
        /* <DEDUP_REMOVED lines=9> */
.L_x_4458:
[----:B0-----:R-:W-:Y:S01]  /*1c50*/  IMAD.WIDE.U32 R32, R49, 0x10000, RZ ;  /* 0x0001000031207825 */ /* 0x001fe200078e00ff */
[----:B----4-:R-:W-:Y:S02]  /*1c60*/  SHF.L.U32 R35, R66, 0x10, RZ ;  /* 0x0000001042237819 */ /* 0x010fe400000006ff */
[----:B------:R-:W-:Y:S02]  /*1c70*/  IADD3 R34, P1, R70, UR18, RZ ;  /* 0x0000001246227c10 */ /* 0x000fe4000ff3e0ff */
[----:B---3--:R-:W-:Y:S02]  /*1c80*/  LOP3.LUT R33, R33, R35, R38, 0xfe, !PT ;  /* 0x0000002321217212 */ /* 0x008fe400078efe26 */
[----:B-1----:R-:W-:Y:S02]  /*1c90*/  LOP3.LUT R32, R32, R56, RZ, 0xfc, !PT ;  /* 0x0000003820207212 */ /* 0x002fe400078efcff */
[----:B------:R-:W-:Y:S02]  /*1ca0*/  IADD3.X R35, R72, UR19, RZ, P1, !PT ;  /* 0x0000001348237c10 */ /* 0x000fe40008ffe4ff */
        /* <DEDUP_REMOVED lines=27> */
.L_x_4453:
        /* <DEDUP_REMOVED lines=17> */
.L_x_4454:
[----:B------:R-:W-:Y:S01]  /*1f70*/  HFMA2.MMA R36, -RZ, RZ, 0, 9.5367431640625e-07 ;  /* 0x00000010ff247435 */ /* 0x000fe200000001ff */
[----:B------:R-:W-:Y:S02]  /*1f80*/  MOV R37, 0x1f ;  /* 0x0000001f00257802 */ /* 0x000fe40000000f00 */
[----:B------:R-:W-:-:S08]  /*1f90*/  MOV R34, 0xffffffff ;  /* 0xffffffff00227802 */ /* 0x000fd00000000f00 */
[----:B-----5:R-:W-:Y:S05]  /*1fa0*/  WARPSYNC.COLLECTIVE R34, `(.L_x_4460) ;  /* 0x0000000022087348 */ /* 0x020fea0003c00000 */
[----:B------:R0:W1:Y:S02]  /*1fb0*/  SHFL.DOWN P3, R93, R39, R36, R37 ;  /* 0x08000024275d7389 */ /* 0x0000640000060025 */
[----:B01---5:R-:W-:Y:S01]  /*1fc0*/  ENDCOLLECTIVE ;  /* 0x000000000000791b */ /* 0x023fe20003800000 */
.L_x_4460:
[----:B------:R-:W-:-:S05]  /*1fd0*/  MOV R38, R93 ;  /* 0x0000005d00267202 */ /* 0x000fca0000000f00 */
[----:B------:R-:W-:Y:S01]  /*1fe0*/  FADD.FTZ R38, R39, R38 ;  /* 0x0000002627267221 */ /* 0x000fe20000010000 */
[----:B------:R-:W-:-:S07]  /*1ff0*/  MOV R39, R32 ;  /* 0x0000002000277202 */ /* 0x000fce0000000f00 */
[----:B------:R-:W-:Y:S05]  /*2000*/  WARPSYNC.COLLECTIVE R34, `(.L_x_4461) ;  /* 0x0000000022087348 */ /* 0x000fea0003c00000 */
[----:B------:R0:W1:Y:S02]  /*2010*/  SHFL.DOWN P3, R93, R39, R36, R37 ;  /* 0x08000024275d7389 */ /* 0x0000640000060025 */
[----:B01----:R-:W-:Y:S01]  /*2020*/  ENDCOLLECTIVE ;  /* 0x000000000000791b */ /* 0x003fe20003800000 */
.L_x_4461:
[----:B------:R-:W-:Y:S01]  /*2030*/  HFMA2.MMA R36, -RZ, RZ, 0, 4.76837158203125e-07 ;  /* 0x00000008ff247435 */ /* 0x000fe200000001ff */
[----:B------:R-:W-:Y:S02]  /*2040*/  MOV R39, R38 ;  /* 0x0000002600277202 */ /* 0x000fe40000000f00 */
[----:B------:R-:W-:-:S08]  /*2050*/  MOV R33, R93 ;  /* 0x0000005d00217202 */ /* 0x000fd00000000f00 */
[----:B------:R-:W-:Y:S05]  /*2060*/  WARPSYNC.COLLECTIVE R34, `(.L_x_4462) ;  /* 0x0000000022087348 */ /* 0x000fea0003c00000 */
[----:B------:R0:W1:Y:S02]  /*2070*/  SHFL.DOWN P3, R93, R39, R36, R37 ;  /* 0x08000024275d7389 */ /* 0x0000640000060025 */
[----:B01----:R-:W-:Y:S01]  /*2080*/  ENDCOLLECTIVE ;  /* 0x000000000000791b */ /* 0x003fe20003800000 */
.L_x_4462:
[----:B------:R-:W-:-:S05]  /*2090*/  FADD.FTZ R35, R32, R33 ;  /* 0x0000002120237221 */ /* 0x000fca0000010000 */
[----:B------:R-:W-:Y:S02]  /*20a0*/  MOV R39, R35 ;  /* 0x0000002300277202 */ /* 0x000fe40000000f00 */
[----:B------:R-:W-:-:S07]  /*20b0*/  MOV R33, R93 ;  /* 0x0000005d00217202 */ /* 0x000fce0000000f00 */
[----:B------:R-:W-:Y:S05]  /*20c0*/  WARPSYNC.COLLECTIVE R34, `(.L_x_4463) ;  /* 0x0000000022087348 */ /* 0x000fea0003c00000 */
[----:B------:R0:W1:Y:S02]  /*20d0*/  SHFL.DOWN P3, R93, R39, R36, R37 ;  /* 0x08000024275d7389 */ /* 0x0000640000060025 */
[----:B01----:R-:W-:Y:S01]  /*20e0*/  ENDCOLLECTIVE ;  /* 0x000000000000791b */ /* 0x003fe20003800000 */
.L_x_4463:
[----:B------:R-:W-:Y:S01]  /*20f0*/  FADD.FTZ R89, R38, R33 ;  /* 0x0000002126597221 */ /* 0x000fe20000010000 */
[----:B------:R-:W-:-:S04]  /*2100*/  HFMA2.MMA R36, -RZ, RZ, 0, 2.384185791015625e-07 ;  /* 0x00000004ff247435 */ /* 0x000fc800000001ff */
[----:B------:R-:W-:Y:S02]  /*2110*/  MOV R39, R89 ;  /* 0x0000005900277202 */ /* 0x000fe40000000f00 */
[----:B------:R-:W-:-:S07]  /*2120*/  MOV R90, R93 ;  /* 0x0000005d005a7202 */ /* 0x000fce0000000f00 */
[----:B------:R-:W-:Y:S05]  /*2130*/  WARPSYNC.COLLECTIVE R34, `(.L_x_4464) ;  /* 0x0000000022087348 */ /* 0x000fea0003c00000 */
[----:B------:R0:W1:Y:S02]  /*2140*/  SHFL.DOWN P3, R93, R39, R36, R37 ;  /* 0x08000024275d7389 */ /* 0x0000640000060025 */
[----:B01----:R-:W-:Y:S01]  /*2150*/  ENDCOLLECTIVE ;  /* 0x000000000000791b */ /* 0x003fe20003800000 */
.L_x_4464:
[----:B------:R-:W-:-:S05]  /*2160*/  FADD.FTZ R90, R35, R90 ;  /* 0x0000005a235a7221 */ /* 0x000fca0000010000 */
[----:B------:R-:W-:Y:S02]  /*2170*/  MOV R39, R90 ;  /* 0x0000005a00277202 */ /* 0x000fe40000000f00 */
[----:B------:R-:W-:-:S07]  /*2180*/  MOV R92, R93 ;  /* 0x0000005d005c7202 */ /* 0x000fce0000000f00 */
[----:B------:R-:W-:Y:S05]  /*2190*/  WARPSYNC.COLLECTIVE R34, `(.L_x_4465) ;  /* 0x0000000022087348 */ /* 0x000fea0003c00000 */
[----:B------:R0:W1:Y:S02]  /*21a0*/  SHFL.DOWN P3, R93, R39, R36, R37 ;  /* 0x08000024275d7389 */ /* 0x0000640000060025 */
[----:B01----:R-:W-:Y:S01]  /*21b0*/  ENDCOLLECTIVE ;  /* 0x000000000000791b */ /* 0x003fe20003800000 */
.L_x_4465:
[----:B------:R-:W-:Y:S01]  /*21c0*/  FADD.FTZ R92, R89, R92 ;  /* 0x0000005c595c7221 */ /* 0x000fe20000010000 */
[----:B------:R-:W-:-:S04]  /*21d0*/  HFMA2.MMA R36, -RZ, RZ, 0, 1.1920928955078125e-07 ;  /* 0x00000002ff247435 */ /* 0x000fc800000001ff */
[----:B------:R-:W-:Y:S02]  /*21e0*/  MOV R39, R92 ;  /* 0x0000005c00277202 */ /* 0x000fe40000000f00 */
[----:B------:R-:W-:-:S07]  /*21f0*/  MOV R33, R93 ;  /* 0x0000005d00217202 */ /* 0x000fce0000000f00 */
[----:B------:R-:W-:Y:S05]  /*2200*/  WARPSYNC.COLLECTIVE R34, `(.L_x_4466) ;  /* 0x0000000022087348 */ /* 0x000fea0003c00000 */
[----:B------:R0:W1:Y:S02]  /*2210*/  SHFL.DOWN P3, R93, R39, R36, R37 ;  /* 0x08000024275d7389 */ /* 0x0000640000060025 */
[----:B01----:R-:W-:Y:S01]  /*2220*/  ENDCOLLECTIVE ;  /* 0x000000000000791b */ /* 0x003fe20003800000 */
.L_x_4466:
[----:B------:R-:W-:-:S05]  /*2230*/  FADD.FTZ R91, R90, R33 ;  /* 0x000000215a5b7221 */ /* 0x000fca0000010000 */
[----:B------:R-:W-:Y:S02]  /*2240*/  MOV R39, R91 ;  /* 0x0000005b00277202 */ /* 0x000fe40000000f00 */
[----:B------:R-:W-:-:S07]  /*2250*/  MOV R33, R93 ;  /* 0x0000005d00217202 */ /* 0x000fce0000000f00 */
[----:B------:R-:W-:Y:S05]  /*2260*/  WARPSYNC.COLLECTIVE R34, `(.L_x_4467) ;  /* 0x0000000022087348 */ /* 0x000fea0003c00000 */
[----:B------:R0:W1:Y:S02]  /*2270*/  SHFL.DOWN P3, R93, R39, R36, R37 ;  /* 0x08000024275d7389 */ /* 0x0000640000060025 */
[----:B01----:R-:W-:Y:S01]  /*2280*/  ENDCOLLECTIVE ;  /* 0x000000000000791b */ /* 0x003fe20003800000 */
.L_x_4467:
[----:B------:R-:W-:Y:S01]  /*2290*/  FADD.FTZ R32, R92, R33 ;  /* 0x000000215c207221 */ /* 0x000fe20000010000 */
[----:B------:R-:W-:-:S04]  /*22a0*/  HFMA2.MMA R36, -RZ, RZ, 0, 5.9604644775390625e-08 ;  /* 0x00000001ff247435 */ /* 0x000fc800000001ff */
[----:B------:R-:W-:Y:S01]  /*22b0*/  MOV R39, R32 ;  /* 0x0000002000277202 */ /* 0x000fe20000000f00 */
[----:B------:R-:W-:-:S07]  /*22c0*/  FADD.FTZ R33, R91, R93 ;  /* 0x0000005d5b217221 */ /* 0x000fce0000010000 */
[----:B------:R-:W-:Y:S05]  /*22d0*/  WARPSYNC.COLLECTIVE R34, `(.L_x_4468) ;  /* 0x0000000022087348 */ /* 0x000fea0003c00000 */
[----:B------:R0:W1:Y:S02]  /*22e0*/  SHFL.DOWN P3, R93, R39, R36, R37 ;  /* 0x08000024275d7389 */ /* 0x0000640000060025 */
[----:B01----:R-:W-:Y:S01]  /*22f0*/  ENDCOLLECTIVE ;  /* 0x000000000000791b */ /* 0x003fe20003800000 */
.L_x_4468:
[----:B------:R-:W-:Y:S02]  /*2300*/  MOV R39, R33 ;  /* 0x0000002100277202 */ /* 0x000fe40000000f00 */
[----:B------:R-:W-:-:S07]  /*2310*/  MOV R35, R93 ;  /* 0x0000005d00237202 */ /* 0x000fce0000000f00 */
[----:B------:R-:W-:Y:S05]  /*2320*/  WARPSYNC.COLLECTIVE R34, `(.L_x_4469) ;  /* 0x0000000022087348 */ /* 0x000fea0003c00000 */
[----:B------:R0:W1:Y:S02]  /*2330*/  SHFL.DOWN P3, R93, R39, R36, R37 ;  /* 0x08000024275d7389 */ /* 0x0000640000060025 */
[----:B01----:R-:W-:Y:S01]  /*2340*/  ENDCOLLECTIVE ;  /* 0x000000000000791b */ /* 0x003fe20003800000 */
.L_x_4469:
[----:B------:R-:W-:Y:S01]  /*2350*/  MOV R38, R93 ;  /* 0x0000005d00267202 */ /* 0x000fe20000000f00 */
[----:B------:R-:W-:Y:S06]  /*2360*/  BRA `(.L_x_4470) ;  /* 0xffffffec00207947 */ /* 0x000fec000383ffff */
.L_x_4471:
        /* <DEDUP_REMOVED lines=9> */
.L_x_8595:


//--------------------- .text._ZN10layer_norm13ln_bwd_kernelINS_13Kernel_traitsIf6__halfS2_S2_fjLj1536ELj1ELj1ELj4ELj8ENS_18Kernel_traits_baseILj1536EfS2_S2_S2_fjLj128EEEEELb0ELb0ELb1ELb0EEEvNS_9BwdParamsE --------------------------
	.section	.text._ZN10layer_norm13ln_bwd_kernelINS_13Kernel_traitsIf6__halfS2_S2_fjLj1536ELj1ELj1ELj4ELj8ENS_18Kernel_traits_baseILj1536EfS2_S2_S2_fjLj128EEEEELb0ELb0ELb1ELb0EEEvNS_9BwdParamsE,"ax",@progbits
	.align	128
        .global         _ZN10layer_norm13ln_bwd_kernelINS_13Kernel_traitsIf6__halfS2_S2_fjLj1536ELj1ELj1ELj4ELj8ENS_18Kernel_traits_baseILj1536EfS2_S2_S2_fjLj128EEEEELb0ELb0ELb1ELb0EEEvNS_9BwdParamsE
        .type           _ZN10layer_norm13ln_bwd_kernelINS_13Kernel_traitsIf6__halfS2_S2_fjLj1536ELj1ELj1ELj4ELj8ENS_18Kernel_traits_baseILj1536EfS2_S2_S2_fjLj128EEEEELb0ELb0ELb1ELb0EEEvNS_9BwdParamsE,@function
        .size           _ZN10layer_norm13ln_bwd_kernelINS_13Kernel_traitsIf6__halfS2_S2_fjLj1536ELj1ELj1ELj4ELj8ENS_18Kernel_traits_baseILj1536EfS2_S2_S2_fjLj128EEEEELb0ELb0ELb1ELb0EEEvNS_9BwdParamsE,(.L_x_8596 - _ZN10layer_norm13ln_bwd_kernelINS_13Kernel_traitsIf6__halfS2_S2_fjLj1536ELj1ELj1ELj4ELj8ENS_18Kernel_traits_baseILj1536EfS2_S2_S2_fjLj128EEEEELb0ELb0ELb1ELb0EEEvNS_9BwdParamsE)
        .other          _ZN10layer_norm13ln_bwd_kernelINS_13Kernel_traitsIf6__halfS2_S2_fjLj1536ELj1ELj1ELj4ELj8ENS_18Kernel_traits_baseILj1536EfS2_S2_S2_fjLj128EEEEELb0ELb0ELb1ELb0EEEvNS_9BwdParamsE,@"STO_CUDA_ENTRY STV_DEFAULT"
_ZN10layer_norm13ln_bwd_kernelINS_13Kernel_traitsIf6__halfS2_S2_fjLj1536ELj1ELj1ELj4ELj8ENS_18Kernel_traits_baseILj1536EfS2_S2_S2_fjLj128EEEEELb0ELb0ELb1ELb0EEEvNS_9BwdParamsE:
.text._ZN10layer_norm13ln_bwd_kernelINS_13Kernel_traitsIf6__halfS2_S2_fjLj1536ELj1ELj1ELj4ELj8ENS_18Kernel_traits_baseILj1536EfS2_S2_S2_fjLj128EEEEELb0ELb0ELb1ELb0EEEvNS_9BwdParamsE:
        /* <DEDUP_REMOVED lines=52> */
[----:B------:R-:W-:-:S04]  /*0340*/  ISETP.NE.AND.EX P2, PT, RZ, UR7, PT, P2 ;  /* 0x00000007ff007c0c */ /* 0x000fc8000bf45320 */
[----:B------:R-:W-:-:S04]  /*0350*/  ISETP.LT.U32.OR P2, PT, R0, 0x180, !P2 ;  /* 0x000001800000780c */ /* 0x000fc80005741470 */
[----:B------:R-:W-:-:S09]  /*0360*/  P2R R90, PR, RZ, 0x4 ;  /* 0x00000004ff5a7803 */ /* 0x000fd20000000000 */
.L_x_4536:
        /* <DEDUP_REMOVED lines=26> */
.L_x_4477:
[----:B------:R-:W-:-:S07]  /*0510*/  IADD3 R42, R5, 0x80, RZ ;  /* 0x00000080052a7810 */ /* 0x000fce0007ffe0ff */
.L_x_4476:
[----:B------:R-:W-:Y:S05]  /*0520*/  BSYNC B1 ;  /* 0x0000000000017941 */ /* 0x000fea0003800000 */
.L_x_4475:
[----:B------:R-:W-:Y:S04]  /*0530*/  BSSY B1, `(.L_x_4478) ;  /* 0x0000008000017945 */ /* 0x000fe80003800000 */
[----:B------:R-:W-:Y:S05]  /*0540*/  @!P1 BRA `(.L_x_4479) ;  /* 0x0000000000189947 */ /* 0x000fea0003800000 */
[----:B------:R-:W-:-:S04]  /*0550*/  ISETP.NE.U32.AND P3, PT, RZ, UR14, PT ;  /* 0x0000000eff007c0c */ /* 0x000fc8000bf65070 */
[----:B------:R-:W-:-:S13]  /*0560*/  ISETP.NE.AND.EX P3, PT, RZ, UR15, PT, P3 ;  /* 0x0000000fff007c0c */ /* 0x000fda000bf65330 */
[----:B------:R-:W-:Y:S05]  /*0570*/  @!P3 BRA `(.L_x_4480) ;  /* 0x000000000008b947 */ /* 0x000fea0003800000 */
[----:B0-----:R-:W-:-:S05]  /*0580*/  IMAD.WIDE.U32 R40, R42, 0x8, R92 ;  /* 0x000000082a287825 */ /* 0x001fca00078e005c */
[----:B------:R1:W5:Y:S02]  /*0590*/  LDG.E.64 R58, desc[UR4][R40.64] ;  /* 0x00000004283a7981 */ /* 0x000364000c1e1b00 */
.L_x_4480:
[----:B------:R-:W-:-:S07]  /*05a0*/  IADD3 R42, R42, 0x80, RZ ;  /* 0x000000802a2a7810 */ /* 0x000fce0007ffe0ff */
.L_x_4479:
[----:B------:R-:W-:Y:S05]  /*05b0*/  BSYNC B1 ;  /* 0x0000000000017941 */ /* 0x000fea0003800000 */
.L_x_4478:
[----:B------:R-:W-:Y:S01]  /*05c0*/  ISETP.NE.AND P3, PT, R90, RZ, PT ;  /* 0x000000ff5a00720c */ /* 0x000fe20003f65270 */
[----:B------:R-:W-:Y:S01]  /*05d0*/  HFMA2.MMA R72, -RZ, RZ, 0, 0 ;  /* 0x00000000ff487435 */ /* 0x000fe200000001ff */
[----:B------:R-:W-:-:S11]  /*05e0*/  MOV R70, RZ ;  /* 0x000000ff00467202 */ /* 0x000fd60000000f00 */
[----:B------:R-:W-:Y:S05]  /*05f0*/  @P3 BRA `(.L_x_4481) ;  /* 0x0000000800e83947 */ /* 0x000fea0003800000 */
[----:B01----:R-:W-:-:S05]  /*0600*/  IMAD.WIDE.U32 R40, R42, 0x8, R92 ;  /* 0x000000082a287825 */ /* 0x003fca00078e005c */
[----:B------:R2:W5:Y:S01]  /*0610*/  LDG.E.64 R56, desc[UR4][R40.64] ;  /* 0x0000000428387981 */ /* 0x000562000c1e1b00 */
[----:B------:R-:W-:Y:S05]  /*0620*/  BRA `(.L_x_4481) ;  /* 0x0000000800dc7947 */ /* 0x000fea0003800000 */
.L_x_4474:
        /* <DEDUP_REMOVED lines=14> */
[----:B------:R-:W-:Y:S02]  /*0710*/  MOV R70, RZ ;  /* 0x000000ff00467202 */ /* 0x000fe40000000f00 */
        /* <DEDUP_REMOVED lines=31> */
[-C--:B------:R-:W-:Y:S01]  /*0910*/  FFMA.FTZ R16, R0, R7.reuse, R16 ;  /* 0x0000000700107223 */ /* 0x080fe20000010010 */
[----:B------:R-:W-:Y:S01]  /*0920*/  FMUL.FTZ R7, R84, R7 ;  /* 0x0000000754077220 */ /* 0x000fe20000410000 */
[----:B------:R-:W-:Y:S01]  /*0930*/  FMUL.FTZ R8, R4, R41 ;  /* 0x0000002904087220 */ /* 0x000fe20000410000 */
[----:B------:R-:W-:Y:S01]  /*0940*/  FADD.FTZ R29, R29, R74 ;  /* 0x0000004a1d1d7221 */ /* 0x000fe20000010000 */
[-C--:B------:R-:W-:Y:S01]  /*0950*/  FFMA.FTZ R17, R6, R74.reuse, R17 ;  /* 0x0000004a06117223 */ /* 0x080fe20000010011 */
[----:B------:R-:W-:Y:S02]  /*0960*/  HADD2.F32 R9, -RZ, R9.H0_H0 ;  /* 0x20000009ff097230 */ /* 0x000fe40000004100 */
[----:B------:R-:W-:Y:S01]  /*0970*/  FMUL.FTZ R74, R85, R74 ;  /* 0x0000004a554a7220 */ /* 0x000fe20000410000 */
[----:B------:R-:W-:Y:S01]  /*0980*/  FADD.FTZ R30, R30, R43 ;  /* 0x0000002b1e1e7221 */ /* 0x000fe20000010000 */
[-C--:B------:R-:W-:Y:S01]  /*0990*/  FFMA.FTZ R18, R8, R43.reuse, R18 ;  /* 0x0000002b08127223 */ /* 0x080fe20000010012 */
[----:B------:R-:W-:Y:S01]  /*09a0*/  FMUL.FTZ R73, R86, R43 ;  /* 0x0000002b56497220 */ /* 0x000fe20000410000 */
[----:B------:R-:W-:Y:S01]  /*09b0*/  FADD.FTZ R41, RZ, R7 ;  /* 0x00000007ff297221 */ /* 0x000fe20000010000 */
[----:B------:R-:W-:Y:S01]  /*09c0*/  FFMA.FTZ R43, R0, R7, RZ ;  /* 0x00000007002b7223 */ /* 0x000fe200000100ff */
[----:B------:R-:W-:-:S02]  /*09d0*/  HADD2.F32 R40, -RZ, R40.H0_H0 ;  /* 0x20000028ff287230 */ /* 0x000fc40000004100 */
[----:B------:R-:W-:Y:S01]  /*09e0*/  FADD.FTZ R9, -R66, R9 ;  /* 0x0000000942097221 */ /* 0x000fe20000010100 */
[----:B------:R-:W-:Y:S01]  /*09f0*/  FADD.FTZ R70, R41, R74 ;  /* 0x0000004a29467221 */ /* 0x000fe20000010000 */
[----:B------:R-:W-:Y:S01]  /*0a00*/  FFMA.FTZ R41, R6, R74, R43 ;  /* 0x0000004a06297223 */ /* 0x000fe2000001002b */
[-C--:B------:R-:W-:Y:S02]  /*0a10*/  FMUL.FTZ R68, R87, R40.reuse ;  /* 0x0000002857447220 */ /* 0x080fe40000410000 */
[----:B------:R-:W-:Y:S01]  /*0a20*/  FADD.FTZ R43, R70, R73 ;  /* 0x00000049462b7221 */ /* 0x000fe20000010000 */
[----:B------:R-:W-:Y:S01]  /*0a30*/  FMUL.FTZ R9, R4, R9 ;  /* 0x0000000904097220 */ /* 0x000fe20000410000 */
[----:B------:R-:W-:Y:S01]  /*0a40*/  FFMA.FTZ R70, R8, R73, R41 ;  /* 0x0000004908467223 */ /* 0x000fe20000010029 */
[----:B------:R-:W-:Y:S01]  /*0a50*/  FADD.FTZ R31, R31, R40 ;  /* 0x000000281f1f7221 */ /* 0x000fe20000010000 */
[----:B------:R-:W-:Y:S01]  /*0a60*/  FADD.FTZ R72, R43, R68 ;  /* 0x000000442b487221 */ /* 0x000fe20000010000 */
[C---:B------:R-:W-:Y:S01]  /*0a70*/  FFMA.FTZ R19, R9.reuse, R40, R19 ;  /* 0x0000002809137223 */ /* 0x040fe20000010013 */
[----:B------:R-:W-:Y:S01]  /*0a80*/  FFMA.FTZ R70, R9, R68, R70 ;  /* 0x0000004409467223 */ /* 0x000fe20000010046 */
[----:B------:R-:W-:-:S07]  /*0a90*/  IADD3 R43, R5, 0x80, RZ ;  /* 0x00000080052b7810 */ /* 0x000fce0007ffe0ff */
.L_x_4483:
[----:B------:R-:W-:Y:S05]  /*0aa0*/  BSYNC B1 ;  /* 0x0000000000017941 */ /* 0x000fea0003800000 */
.L_x_4482:
        /* <DEDUP_REMOVED lines=42> */
[-C--:B------:R-:W-:Y:S01]  /*0d50*/  FMUL.FTZ R67, R82, R40.reuse ;  /* 0x0000002852437220 */ /* 0x080fe20000410000 */
[-C--:B------:R-:W-:Y:S01]  /*0d60*/  FFMA.FTZ R21, R11, R69.reuse, R21 ;  /* 0x000000450b157223 */ /* 0x080fe20000010015 */
        /* <DEDUP_REMOVED lines=12> */
.L_x_4485:
[----:B------:R-:W-:Y:S05]  /*0e30*/  BSYNC B1 ;  /* 0x0000000000017941 */ /* 0x000fea0003800000 */
.L_x_4484:
        /* <DEDUP_REMOVED lines=14> */
[----:B------:R-:W-:Y:S02]  /*0f20*/  HADD2.F32 R45, -RZ, R41.H0_H0 ;  /* 0x20000029ff2d7230 */ /* 0x000fe40000004100 */
        /* <DEDUP_REMOVED lines=9> */
[C---:B------:R-:W-:Y:S01]  /*0fc0*/  FADD.FTZ R41, -R66.reuse, R49 ;  /* 0x0000003142297221 */ /* 0x040fe20000010100 */
[----:B------:R-:W-:Y:S02]  /*0fd0*/  HADD2.F32 R49, -RZ, R48.H0_H0 ;  /* 0x20000030ff317230 */ /* 0x000fe40000004100 */
[----:B------:R-:W-:Y:S01]  /*0fe0*/  FADD.FTZ R45, -R66, R45 ;  /* 0x0000002d422d7221 */ /* 0x000fe20000010100 */
[----:B------:R-:W-:Y:S02]  /*0ff0*/  HADD2.F32 R40, -RZ, R47.H0_H0 ;  /* 0x2000002fff287230 */ /* 0x000fe40000004100 */
[----:B-----5:R-:W-:Y:S01]  /*1000*/  FMUL.FTZ R14, R4, R43 ;  /* 0x0000002b040e7220 */ /* 0x020fe20000410000 */
[----:B------:R-:W-:Y:S02]  /*1010*/  HADD2.F32 R47, -RZ, R44.H0_H0 ;  /* 0x2000002cff2f7230 */ /* 0x000fe40000004100 */
[----:B------:R-:W-:Y:S01]  /*1020*/  FMUL.FTZ R44, R76, R49 ;  /* 0x000000314c2c7220 */ /* 0x000fe20000410000 */
[----:B------:R-:W-:-:S02]  /*1030*/  HADD2.F32 R42, -RZ, R46.H0_H0 ;  /* 0x2000002eff2a7230 */ /* 0x000fc40000004100 */
        /* <DEDUP_REMOVED lines=22> */
.L_x_4481:
[----:B------:R-:W-:Y:S05]  /*11a0*/  BSYNC B0 ;  /* 0x0000000000007941 */ /* 0x000fea0003800000 */
.L_x_4473:
        /* <DEDUP_REMOVED lines=27> */
.L_x_4547:
        /* <DEDUP_REMOVED lines=47> */
.L_x_4490:
        /* <DEDUP_REMOVED lines=8> */
.L_x_4491:
[----:B------:R-:W-:Y:S05]  /*16d0*/  BSYNC B1 ;  /* 0x0000000000017941 */ /* 0x000fea0003800000 */
.L_x_4489:
        /* <DEDUP_REMOVED lines=15> */
.L_x_4493:
[----:B------:R-:W-:Y:S01]  /*17d0*/  FFMA.FTZ R41, R6, R72, R70 ;  /* 0x0000004806297223 */ /* 0x000fe20000010046 */
[----:B------:R-:W-:-:S03]  /*17e0*/  @P4 SHF.R.U64 R40, R60, 0x10, R61 ;  /* 0x000000103c284819 */ /* 0x000fc6000000123d */
[----:B------:R-:W-:Y:S02]  /*17f0*/  FADD.FTZ R41, R74, -R41 ;  /* 0x800000294a297221 */ /* 0x000fe40000010000 */
[----:B------:R-:W-:Y:S02]  /*1800*/  @P4 HADD2.F32 R40, -RZ, R40.H0_H0 ;  /* 0x20000028ff284230 */ /* 0x000fe40000004100 */
[----:B------:R-:W-:-:S04]  /*1810*/  FMUL.FTZ R41, R4, R41 ;  /* 0x0000002904297220 */ /* 0x000fc80000410000 */
[----:B------:R-:W-:-:S07]  /*1820*/  @P4 FADD.FTZ R41, R41, R40 ;  /* 0x0000002829294221 */ /* 0x000fce0000010000 */
.L_x_4494:
[----:B------:R-:W-:Y:S05]  /*1830*/  BSYNC B1 ;  /* 0x0000000000017941 */ /* 0x000fea0003800000 */
.L_x_4492:
        /* <DEDUP_REMOVED lines=12> */
.L_x_4496:
[----:B------:R-:W-:-:S04]  /*1900*/  FFMA.FTZ R40, R8, R72, R70 ;  /* 0x0000004808287223 */ /* 0x000fc80000010046 */
[----:B------:R-:W-:Y:S01]  /*1910*/  FADD.FTZ R41, R73, -R40 ;  /* 0x8000002849297221 */ /* 0x000fe20000010000 */
[----:B------:R-:W-:-:S03]  /*1920*/  @P4 HADD2.F32 R40, -RZ, R61.H0_H0 ;  /* 0x2000003dff284230 */ /* 0x000fc60000004100 */
[----:B------:R-:W-:-:S04]  /*1930*/  FMUL.FTZ R41, R4, R41 ;  /* 0x0000002904297220 */ /* 0x000fc80000410000 */
[----:B------:R-:W-:-:S07]  /*1940*/  @P4 FADD.FTZ R41, R41, R40 ;  /* 0x0000002829294221 */ /* 0x000fce0000010000 */
.L_x_4497:
[----:B------:R-:W-:Y:S05]  /*1950*/  BSYNC B1 ;  /* 0x0000000000017941 */ /* 0x000fea0003800000 */
.L_x_4495:
        /* <DEDUP_REMOVED lines=13> */
.L_x_4499:
[----:B------:R-:W-:Y:S01]  /*1a30*/  FFMA.FTZ R41, R9, R72, R70 ;  /* 0x0000004809297223 */ /* 0x000fe20000010046 */
[----:B------:R-:W-:-:S03]  /*1a40*/  @P4 SHF.R.U32.HI R40, RZ, 0x10, R61 ;  /* 0x00000010ff284819 */ /* 0x000fc6000001163d */
[----:B------:R-:W-:Y:S02]  /*1a50*/  FADD.FTZ R41, R68, -R41 ;  /* 0x8000002944297221 */ /* 0x000fe40000010000 */
[----:B------:R-:W-:Y:S02]  /*1a60*/  @P4 HADD2.F32 R40, -RZ, R40.H0_H0 ;  /* 0x20000028ff284230 */ /* 0x000fe40000004100 */
[----:B------:R-:W-:-:S04]  /*1a70*/  FMUL.FTZ R41, R4, R41 ;  /* 0x0000002904297220 */ /* 0x000fc80000410000 */
[----:B------:R-:W-:-:S07]  /*1a80*/  @P4 FADD.FTZ R41, R41, R40 ;  /* 0x0000002829294221 */ /* 0x000fce0000010000 */
.L_x_4500:
[----:B------:R-:W-:Y:S05]  /*1a90*/  BSYNC B1 ;  /* 0x0000000000017941 */ /* 0x000fea0003800000 */
.L_x_4498:
        /* <DEDUP_REMOVED lines=15> */
.L_x_4501:
        /* <DEDUP_REMOVED lines=10> */
.L_x_4503:
[----:B------:R-:W-:Y:S05]  /*1c30*/  BSYNC B1 ;  /* 0x0000000000017941 */ /* 0x000fea0003800000 */
.L_x_4502:
[----:B------:R-:W-:Y:S02]  /*1c40*/  IADD3 R5, R5, 0x80, RZ ;  /* 0x0000008005057810 */ /* 0x000fe40007ffe0ff */
[----:B------:R-:W-:-:S07]  /*1c50*/  IADD3 R66, R66, 0x80, RZ ;  /* 0x0000008042427810 */ /* 0x000fce0007ffe0ff */
.L_x_4488:
[----:B------:R-:W-:Y:S05]  /*1c60*/  BSYNC B0 ;  /* 0x0000000000007941 */ /* 0x000fea0003800000 */
.L_x_4487:
        /* <DEDUP_REMOVED lines=11> */
.L_x_4507:
        /* <DEDUP_REMOVED lines=8> */
.L_x_4508:
[----:B------:R-:W-:Y:S05]  /*1da0*/  BSYNC B1 ;  /* 0x0000000000017941 */ /* 0x000fea0003800000 */
.L_x_4506:
        /* <DEDUP_REMOVED lines=15> */
.L_x_4510:
[----:B------:R-:W-:Y:S01]  /*1ea0*/  FFMA.FTZ R40, R11, R72, R70 ;  /* 0x000000480b287223 */ /* 0x000fe20000010046 */
[----:B------:R-:W-:-:S03]  /*1eb0*/  @P4 SHF.R.U64 R42, R58, 0x10, R59 ;  /* 0x000000103a2a4819 */ /* 0x000fc6000000123b */
[----:B------:R-:W-:Y:S02]  /*1ec0*/  FADD.FTZ R41, R69, -R40 ;  /* 0x8000002845297221 */ /* 0x000fe40000010000 */
[----:B------:R-:W-:Y:S02]  /*1ed0*/  @P4 HADD2.F32 R42, -RZ, R42.H0_H0 ;  /* 0x2000002aff2a4230 */ /* 0x000fe40000004100 */
[----:B------:R-:W-:-:S04]  /*1ee0*/  FMUL.FTZ R41, R4, R41 ;  /* 0x0000002904297220 */ /* 0x000fc80000410000 */
[----:B------:R-:W-:-:S07]  /*1ef0*/  @P4 FADD.FTZ R41, R41, R42 ;  /* 0x0000002a29294221 */ /* 0x000fce0000010000 */
.L_x_4511:
[----:B------:R-:W-:Y:S05]  /*1f00*/  BSYNC B1 ;  /* 0x0000000000017941 */ /* 0x000fea0003800000 */
.L_x_4509:
        /* <DEDUP_REMOVED lines=12> */
.L_x_4513:
[----:B------:R-:W-:-:S04]  /*1fd0*/  FFMA.FTZ R40, R12, R72, R70 ;  /* 0x000000480c287223 */ /* 0x000fc80000010046 */
[----:B------:R-:W-:Y:S01]  /*1fe0*/  FADD.FTZ R41, R67, -R40 ;  /* 0x8000002843297221 */ /* 0x000fe20000010000 */
[----:B------:R-:W-:-:S03]  /*1ff0*/  @P4 HADD2.F32 R40, -RZ, R59.H0_H0 ;  /* 0x2000003bff284230 */ /* 0x000fc60000004100 */
[----:B------:R-:W-:-:S04]  /*2000*/  FMUL.FTZ R41, R4, R41 ;  /* 0x0000002904297220 */ /* 0x000fc80000410000 */
[----:B------:R-:W-:-:S07]  /*2010*/  @P4 FADD.FTZ R41, R41, R40 ;  /* 0x0000002829294221 */ /* 0x000fce0000010000 */
.L_x_4514:
[----:B------:R-:W-:Y:S05]  /*2020*/  BSYNC B1 ;  /* 0x0000000000017941 */ /* 0x000fea0003800000 */
.L_x_4512:
        /* <DEDUP_REMOVED lines=13> */
.L_x_4516:
[----:B------:R-:W-:Y:S01]  /*2100*/  FFMA.FTZ R40, R13, R72, R70 ;  /* 0x000000480d287223 */ /* 0x000fe20000010046 */
[----:B------:R-:W-:-:S03]  /*2110*/  @P4 SHF.R.U32.HI R42, RZ, 0x10, R59 ;  /* 0x00000010ff2a4819 */ /* 0x000fc6000001163b */
[----:B------:R-:W-:Y:S02]  /*2120*/  FADD.FTZ R41, R65, -R40 ;  /* 0x8000002841297221 */ /* 0x000fe40000010000 */
[----:B------:R-:W-:Y:S02]  /*2130*/  @P4 HADD2.F32 R42, -RZ, R42.H0_H0 ;  /* 0x2000002aff2a4230 */ /* 0x000fe40000004100 */
[----:B------:R-:W-:-:S04]  /*2140*/  FMUL.FTZ R41, R4, R41 ;  /* 0x0000002904297220 */ /* 0x000fc80000410000 */
[----:B------:R-:W-:-:S07]  /*2150*/  @P4 FADD.FTZ R41, R41, R42 ;  /* 0x0000002a29294221 */ /* 0x000fce0000010000 */
.L_x_4517:
[----:B------:R-:W-:Y:S05]  /*2160*/  BSYNC B1 ;  /* 0x0000000000017941 */ /* 0x000fea0003800000 */
.L_x_4515:
        /* <DEDUP_REMOVED lines=15> */
.L_x_4518:
        /* <DEDUP_REMOVED lines=10> */
.L_x_4520:
[----:B------:R-:W-:Y:S05]  /*2300*/  BSYNC B1 ;  /* 0x0000000000017941 */ /* 0x000fea0003800000 */
.L_x_4519:
[----:B------:R-:W-:Y:S02]  /*2310*/  IADD3 R5, R5, 0x80, RZ ;  /* 0x0000008005057810 */ /* 0x000fe40007ffe0ff */
[----:B------:R-:W-:-:S07]  /*2320*/  IADD3 R66, R66, 0x80, RZ ;  /* 0x0000008042427810 */ /* 0x000fce0007ffe0ff */
.L_x_4505:
[----:B------:R-:W-:Y:S05]  /*2330*/  BSYNC B0 ;  /* 0x0000000000007941 */ /* 0x000fea0003800000 */
.L_x_4504:
        /* <DEDUP_REMOVED lines=12> */
.L_x_4524:
        /* <DEDUP_REMOVED lines=8> */
.L_x_4525:
[----:B------:R-:W-:Y:S05]  /*2480*/  BSYNC B1 ;  /* 0x0000000000017941 */ /* 0x000fea0003800000 */
.L_x_4523:
        /* <DEDUP_REMOVED lines=15> */
.L_x_4527:
[----:B------:R-:W-:Y:S01]  /*2580*/  FFMA.FTZ R41, R15, R72, R70 ;  /* 0x000000480f297223 */ /* 0x000fe20000010046 */
[----:B------:R-:W-:-:S03]  /*2590*/  @P4 SHF.R.U64 R40, R56, 0x10, R57 ;  /* 0x0000001038284819 */ /* 0x000fc60000001239 */
[----:B------:R-:W-:Y:S02]  /*25a0*/  FADD.FTZ R41, R46, -R41 ;  /* 0x800000292e297221 */ /* 0x000fe40000010000 */
[----:B------:R-:W-:Y:S02]  /*25b0*/  @P4 HADD2.F32 R40, -RZ, R40.H0_H0 ;  /* 0x20000028ff284230 */ /* 0x000fe40000004100 */
[----:B------:R-:W-:-:S04]  /*25c0*/  FMUL.FTZ R41, R4, R41 ;  /* 0x0000002904297220 */ /* 0x000fc80000410000 */
[----:B------:R-:W-:-:S07]  /*25d0*/  @P4 FADD.FTZ R41, R41, R40 ;  /* 0x0000002829294221 */ /* 0x000fce0000010000 */
.L_x_4528:
[----:B------:R-:W-:Y:S05]  /*25e0*/  BSYNC B1 ;  /* 0x0000000000017941 */ /* 0x000fea0003800000 */
.L_x_4526:
        /* <DEDUP_REMOVED lines=12> */
.L_x_4530:
[----:B------:R-:W-:-:S04]  /*26b0*/  FFMA.FTZ R40, R45, R72, R70 ;  /* 0x000000482d287223 */ /* 0x000fc80000010046 */
[----:B------:R-:W-:Y:S01]  /*26c0*/  FADD.FTZ R41, R47, -R40 ;  /* 0x800000282f297221 */ /* 0x000fe20000010000 */
[----:B------:R-:W-:-:S03]  /*26d0*/  @P4 HADD2.F32 R40, -RZ, R57.H0_H0 ;  /* 0x20000039ff284230 */ /* 0x000fc60000004100 */
[----:B------:R-:W-:-:S04]  /*26e0*/  FMUL.FTZ R41, R4, R41 ;  /* 0x0000002904297220 */ /* 0x000fc80000410000 */
[----:B------:R-:W-:-:S07]  /*26f0*/  @P4 FADD.FTZ R41, R41, R40 ;  /* 0x0000002829294221 */ /* 0x000fce0000010000 */
.L_x_4531:
[----:B------:R-:W-:Y:S05]  /*2700*/  BSYNC B1 ;  /* 0x0000000000017941 */ /* 0x000fea0003800000 */
.L_x_4529:
        /* <DEDUP_REMOVED lines=13> */
.L_x_4533:
[----:B------:R-:W-:Y:S01]  /*27e0*/  FFMA.FTZ R70, R48, R72, R70 ;  /* 0x0000004830467223 */ /* 0x000fe20000010046 */
[----:B------:R-:W-:-:S03]  /*27f0*/  @P4 SHF.R.U32.HI R40, RZ, 0x10, R57 ;  /* 0x00000010ff284819 */ /* 0x000fc60000011639 */
[----:B------:R-:W-:-:S04]  /*2800*/  FADD.FTZ R41, R49, -R70 ;  /* 0x8000004631297221 */ /* 0x000fc80000010000 */
[----:B------:R-:W-:Y:S01]  /*2810*/  FMUL.FTZ R4, R4, R41 ;  /* 0x0000002904047220 */ /* 0x000fe20000410000 */
[----:B------:R-:W-:-:S05]  /*2820*/  @P4 HADD2.F32 R41, -RZ, R40.H0_H0 ;  /* 0x20000028ff294230 */ /* 0x000fca0000004100 */
[----:B------:R-:W-:-:S07]  /*2830*/  @P4 FADD.FTZ R4, R4, R41 ;  /* 0x0000002904044221 */ /* 0x000fce0000010000 */
.L_x_4534:
[----:B------:R-:W-:Y:S05]  /*2840*/  BSYNC B1 ;  /* 0x0000000000017941 */ /* 0x000fea0003800000 */
.L_x_4532:
        /* <DEDUP_REMOVED lines=14> */
.L_x_4535:
        /* <DEDUP_REMOVED lines=10> */
.L_x_4522:
[----:B------:R-:W-:Y:S05]  /*29d0*/  BSYNC B0 ;  /* 0x0000000000007941 */ /* 0x000fea0003800000 */
.L_x_4521:
[----:B------:R-:W-:Y:S02]  /*29e0*/  IADD3 R3, R3, UR12, RZ ;  /* 0x0000000c03037c10 */ /* 0x000fe4000fffe0ff */
[----:B------:R-:W-:Y:S02]  /*29f0*/  ISETP.NE.AND P3, PT, R88, RZ, PT ;  /* 0x000000ff5800720c */ /* 0x000fe40003f65270 */
[----:B------:R-:W-:Y:S02]  /*2a00*/  ISETP.GE.AND P2, PT, R3, UR13, PT ;  /* 0x0000000d03007c0c */ /* 0x000fe4000bf46270 */
[----:B------:R-:W-:-:S11]  /*2a10*/  SEL R88, RZ, 0x1, P3 ;  /* 0x00000001ff587807 */ /* 0x000fd60001800000 */
[----:B------:R-:W-:Y:S05]  /*2a20*/  @!P2 BRA `(.L_x_4536) ;  /* 0xffffffd80050a947 */ /* 0x000fea000383ffff */
.L_x_4472:
        /* <DEDUP_REMOVED lines=29> */
.L_x_4486:
[----:B------:R-:W-:Y:S01]  /*2c00*/  HFMA2.MMA R40, -RZ, RZ, 0, 9.5367431640625e-07 ;  /* 0x00000010ff287435 */ /* 0x000fe200000001ff */
[----:B------:R-:W-:Y:S02]  /*2c10*/  MOV R66, R72 ;  /* 0x0000004800427202 */ /* 0x000fe40000000f00 */
[----:B------:R-:W-:Y:S02]  /*2c20*/  MOV R41, 0x1f ;  /* 0x0000001f00297802 */ /* 0x000fe40000000f00 */
[----:B------:R-:W-:-:S07]  /*2c30*/  MOV R43, 0xffffffff ;  /* 0xffffffff002b7802 */ /* 0x000fce0000000f00 */
[----:B-----5:R-:W-:Y:S05]  /*2c40*/  WARPSYNC.COLLECTIVE R43, `(.L_x_4537) ;  /* 0x000000002b087348 */ /* 0x020fea0003c00000 */
[----:B------:R0:W1:Y:S02]  /*2c50*/  SHFL.DOWN P4, R91, R66, R40, R41 ;  /* 0x08000028425b7389 */ /* 0x0000640000080029 */
[----:B01---5:R-:W-:Y:S01]  /*2c60*/  ENDCOLLECTIVE ;  /* 0x000000000000791b */ /* 0x023fe20003800000 */
.L_x_4537:
[----:B------:R-:W-:Y:S01]  /*2c70*/  MOV R66, R70 ;  /* 0x0000004600427202 */ /* 0x000fe20000000f00 */
[----:B------:R-:W-:-:S07]  /*2c80*/  FADD.FTZ R72, R91, R72 ;  /* 0x000000485b487221 */ /* 0x000fce0000010000 */
[----:B------:R-:W-:Y:S05]  /*2c90*/  WARPSYNC.COLLECTIVE R43, `(.L_x_4538) ;  /* 0x000000002b087348 */ /* 0x000fea0003c00000 */
[----:B------:R0:W1:Y:S02]  /*2ca0*/  SHFL.DOWN P4, R91, R66, R40, R41 ;  /* 0x08000028425b7389 */ /* 0x0000640000080029 */
[----:B01----:R-:W-:Y:S01]  /*2cb0*/  ENDCOLLECTIVE ;  /* 0x000000000000791b */ /* 0x003fe20003800000 */
.L_x_4538:
[----:B------:R-:W-:Y:S01]  /*2cc0*/  HFMA2.MMA R40, -RZ, RZ, 0, 4.76837158203125e-07 ;  /* 0x00000008ff287435 */ /* 0x000fe200000001ff */
[----:B------:R-:W-:Y:S02]  /*2cd0*/  MOV R66, R72 ;  /* 0x0000004800427202 */ /* 0x000fe40000000f00 */
[----:B------:R-:W-:-:S08]  /*2ce0*/  MOV R92, R91 ;  /* 0x0000005b005c7202 */ /* 0x000fd00000000f00 */
[----:B------:R-:W-:Y:S05]  /*2cf0*/  WARPSYNC.COLLECTIVE R43, `(.L_x_4539) ;  /* 0x000000002b087348 */ /* 0x000fea0003c00000 */
[----:B------:R0:W1:Y:S02]  /*2d00*/  SHFL.DOWN P4, R91, R66, R40, R41 ;  /* 0x08000028425b7389 */ /* 0x0000640000080029 */
[----:B01----:R-:W-:Y:S01]  /*2d10*/  ENDCOLLECTIVE ;  /* 0x000000000000791b */ /* 0x003fe20003800000 */
.L_x_4539:
[----:B------:R-:W-:-:S05]  /*2d20*/  FADD.FTZ R70, R92, R70 ;  /* 0x000000465c467221 */ /* 0x000fca0000010000 */
[----:B------:R-:W-:Y:S01]  /*2d30*/  MOV R66, R70 ;  /* 0x0000004600427202 */ /* 0x000fe20000000f00 */
[----:B------:R-:W-:-:S07]  /*2d40*/  FADD.FTZ R72, R72, R91 ;  /* 0x0000005b48487221 */ /* 0x000fce0000010000 */
[----:B------:R-:W-:Y:S05]  /*2d50*/  WARPSYNC.COLLECTIVE R43, `(.L_x_4540) ;  /* 0x000000002b087348 */ /* 0x000fea0003c00000 */
[----:B------:R0:W1:Y:S02]  /*2d60*/  SHFL.DOWN P4, R91, R66, R40, R41 ;  /* 0x08000028425b7389 */ /* 0x0000640000080029 */
[----:B01----:R-:W-:Y:S01]  /*2d70*/  ENDCOLLECTIVE ;  /* 0x000000000000791b */ /* 0x003fe20003800000 */
.L_x_4540:
[----:B------:R-:W-:Y:S01]  /*2d80*/  HFMA2.MMA R40, -RZ, RZ, 0, 2.384185791015625e-07 ;  /* 0x00000004ff287435 */ /* 0x000fe200000001ff */
[----:B------:R-:W-:Y:S02]  /*2d90*/  MOV R66, R72 ;  /* 0x0000004800427202 */ /* 0x000fe40000000f00 */
[----:B------:R-:W-:-:S08]  /*2da0*/  MOV R92, R91 ;  /* 0x0000005b005c7202 */ /* 0x000fd00000000f00 */
[----:B------:R-:W-:Y:S05]  /*2db0*/  WARPSYNC.COLLECTIVE R43, `(.L_x_4541) ;  /* 0x000000002b087348 */ /* 0x000fea0003c00000 */
[----:B------:R0:W1:Y:S02]  /*2dc0*/  SHFL.DOWN P4, R91, R66, R40, R41 ;  /* 0x08000028425b7389 */ /* 0x0000640000080029 */
[----:B01----:R-:W-:Y:S01]  /*2dd0*/  ENDCOLLECTIVE ;  /* 0x000000000000791b */ /* 0x003fe20003800000 */
.L_x_4541:
[----:B------:R-:W-:-:S05]  /*2de0*/  FADD.FTZ R70, R70, R92 ;  /* 0x0000005c46467221 */ /* 0x000fca0000010000 */
[----:B------:R-:W-:Y:S01]  /*2df0*/  MOV R66, R70 ;  /* 0x0000004600427202 */ /* 0x000fe20000000f00 */
[----:B------:R-:W-:-:S07]  /*2e00*/  FADD.FTZ R72, R72, R91 ;  /* 0x0000005b48487221 */ /* 0x000fce0000010000 */
[----:B------:R-:W-:Y:S05]  /*2e10*/  WARPSYNC.COLLECTIVE R43, `(.L_x_4542) ;  /* 0x000000002b087348 */ /* 0x000fea0003c00000 */
[----:B------:R0:W1:Y:S02]  /*2e20*/  SHFL.DOWN P4, R91, R66, R40, R41 ;  /* 0x08000028425b7389 */ /* 0x0000640000080029 */
[----:B01----:R-:W-:Y:S01]  /*2e30*/  ENDCOLLECTIVE ;  /* 0x000000000000791b */ /* 0x003fe20003800000 */
.L_x_4542:
[----:B------:R-:W-:Y:S01]  /*2e40*/  HFMA2.MMA R40, -RZ, RZ, 0, 1.1920928955078125e-07 ;  /* 0x00000002ff287435 */ /* 0x000fe200000001ff */
[----:B------:R-:W-:Y:S02]  /*2e50*/  MOV R66, R72 ;  /* 0x0000004800427202 */ /* 0x000fe40000000f00 */
[----:B------:R-:W-:-:S08]  /*2e60*/  MOV R92, R91 ;  /* 0x0000005b005c7202 */ /* 0x000fd00000000f00 */
[----:B------:R-:W-:Y:S05]  /*2e70*/  WARPSYNC.COLLECTIVE R43, `(.L_x_4543) ;  /* 0x000000002b087348 */ /* 0x000fea0003c00000 */
[----:B------:R0:W1:Y:S02]  /*2e80*/  SHFL.DOWN P4, R91, R66, R40, R41 ;  /* 0x08000028425b7389 */ /* 0x0000640000080029 */
[----:B01----:R-:W-:Y:S01]  /*2e90*/  ENDCOLLECTIVE ;  /* 0x000000000000791b */ /* 0x003fe20003800000 */
.L_x_4543:
[----:B------:R-:W-:-:S05]  /*2ea0*/  FADD.FTZ R70, R70, R92 ;  /* 0x0000005c46467221 */ /* 0x000fca0000010000 */
[----:B------:R-:W-:Y:S01]  /*2eb0*/  MOV R66, R70 ;  /* 0x0000004600427202 */ /* 0x000fe20000000f00 */
[----:B------:R-:W-:-:S07]  /*2ec0*/  FADD.FTZ R72, R72, R91 ;  /* 0x0000005b48487221 */ /* 0x000fce0000010000 */
[----:B------:R-:W-:Y:S05]  /*2ed0*/  WARPSYNC.COLLECTIVE R43, `(.L_x_4544) ;  /* 0x000000002b087348 */ /* 0x000fea0003c00000 */
[----:B------:R0:W1:Y:S02]  /*2ee0*/  SHFL.DOWN P4, R91, R66, R40, R41 ;  /* 0x08000028425b7389 */ /* 0x0000640000080029 */
[----:B01----:R-:W-:Y:S01]  /*2ef0*/  ENDCOLLECTIVE ;  /* 0x000000000000791b */ /* 0x003fe20003800000 */
.L_x_4544:
[----:B------:R-:W-:Y:S01]  /*2f00*/  HFMA2.MMA R40, -RZ, RZ, 0, 5.9604644775390625e-08 ;  /* 0x00000001ff287435 */ /* 0x000fe200000001ff */
[----:B------:R-:W-:Y:S02]  /*2f10*/  MOV R66, R72 ;  /* 0x0000004800427202 */ /* 0x000fe40000000f00 */
[----:B------:R-:W-:-:S08]  /*2f20*/  MOV R92, R91 ;  /* 0x0000005b005c7202 */ /* 0x000fd00000000f00 */
[----:B------:R-:W-:Y:S05]  /*2f30*/  WARPSYNC.COLLECTIVE R43, `(.L_x_4545) ;  /* 0x000000002b087348 */ /* 0x000fea0003c00000 */
[----:B------:R0:W1:Y:S02]  /*2f40*/  SHFL.DOWN P4, R91, R66, R40, R41 ;  /* 0x08000028425b7389 */ /* 0x0000640000080029 */
[----:B01----:R-:W-:Y:S01]  /*2f50*/  ENDCOLLECTIVE ;  /* 0x000000000000791b */ /* 0x003fe20003800000 */
.L_x_4545:
[----:B------:R-:W-:-:S05]  /*2f60*/  FADD.FTZ R70, R70, R92 ;  /* 0x0000005c46467221 */ /* 0x000fca0000010000 */
[----:B------:R-:W-:Y:S02]  /*2f70*/  MOV R66, R70 ;  /* 0x0000004600427202 */ /* 0x000fe40000000f00 */
[----:B------:R-:W-:-:S07]  /*2f80*/  MOV R92, R91 ;  /* 0x0000005b005c7202 */ /* 0x000fce0000000f00 */
[----:B------:R-:W-:Y:S05]  /*2f90*/  WARPSYNC.COLLECTIVE R43, `(.L_x_4546) ;  /* 0x000000002b087348 */ /* 0x000fea0003c00000 */
[----:B------:R0:W1:Y:S02]  /*2fa0*/  SHFL.DOWN P4, R91, R66, R40, R41 ;  /* 0x08000028425b7389 */ /* 0x0000640000080029 */
[----:B01----:R-:W-:Y:S01]  /*2fb0*/  ENDCOLLECTIVE ;  /* 0x000000000000791b */ /* 0x003fe20003800000 */
.L_x_4546:
[----:B------:R-:W-:Y:S05]  /*2fc0*/  BRA `(.L_x_4547) ;  /* 0xffffffe000e47947 */ /* 0x000fea000383ffff */
.L_x_4548:
        /* <DEDUP_REMOVED lines=11> */
.L_x_8596:


//--------------------- .text._ZN10layer_norm13ln_bwd_kernelINS_13Kernel_traitsIf6__halfS2_S2_fjLj1536ELj1ELj1ELj4ELj8ENS_18Kernel_traits_baseILj1536EfS2_S2_S2_fjLj128EEEEELb0ELb0ELb1ELb1EEEvNS_9BwdParamsE --------------------------
	.section	.text._ZN10layer_norm13ln_bwd_kernelINS_13Kernel_traitsIf6__halfS2_S2_fjLj1536ELj1ELj1ELj4ELj8ENS_18Kernel_traits_baseILj1536EfS2_S2_S2_fjLj128EEEEELb0ELb0ELb1ELb1EEEvNS_9BwdParamsE,"ax",@progbits
	.align	128
        .global         _ZN10layer_norm13ln_bwd_kernelINS_13Kernel_traitsIf6__halfS2_S2_fjLj1536ELj1ELj1ELj4ELj8ENS_18Kernel_traits_baseILj1536EfS2_S2_S2_fjLj128EEEEELb0ELb0ELb1ELb1EEEvNS_9BwdParamsE
        .type           _ZN10layer_norm13ln_bwd_kernelINS_13Kernel_traitsIf6__halfS2_S2_fjLj1536ELj1ELj1ELj4ELj8ENS_18Kernel_traits_baseILj1536EfS2_S2_S2_fjLj128EEEEELb0ELb0ELb1ELb1EEEvNS_9BwdParamsE,@function
        .size           _ZN10layer_norm13ln_bwd_kernelINS_13Kernel_traitsIf6__halfS2_S2_fjLj1536ELj1ELj1ELj4ELj8ENS_18Kernel_traits_baseILj1536EfS2_S2_S2_fjLj128EEEEELb0ELb0ELb1ELb1EEEvNS_9BwdParamsE,(.L_x_8597 - _ZN10layer_norm13ln_bwd_kernelINS_13Kernel_traitsIf6__halfS2_S2_fjLj1536ELj1ELj1ELj4ELj8ENS_18Kernel_traits_baseILj1536EfS2_S2_S2_fjLj128EEEEELb0ELb0ELb1ELb1EEEvNS_9BwdParamsE)
        .other          _ZN10layer_norm13ln_bwd_kernelINS_13Kernel_traitsIf6__halfS2_S2_fjLj1536ELj1ELj1ELj4ELj8ENS_18Kernel_traits_baseILj1536EfS2_S2_S2_fjLj128EEEEELb0ELb0ELb1ELb1EEEvNS_9BwdParamsE,@"STO_CUDA_ENTRY STV_DEFAULT"
_ZN10layer_norm13ln_bwd_kernelINS_13Kernel_traitsIf6__halfS2_S2_fjLj1536ELj1ELj1ELj4ELj8ENS_18Kernel_traits_baseILj1536EfS2_S2_S2_fjLj128EEEEELb0ELb0ELb1ELb1EEEvNS_9BwdParamsE:
.text._ZN10layer_norm13ln_bwd_kernelINS_13Kernel_traitsIf6__halfS2_S2_fjLj1536ELj1ELj1ELj4ELj8ENS_18Kernel_traits_baseILj1536EfS2_S2_S2_fjLj128EEEEELb0ELb0ELb1ELb1EEEvNS_9BwdParamsE:
        /* <DEDUP_REMOVED lines=25> */
.L_x_4549:
[----:B------:R-:W-:Y:S01]  /*0190*/  SHF.L.U32 R0, R6, 0x4, RZ ;  /* 0x0000000406007819 */ /* 0x000fe200000006ff */
[----:B------:R-:W-:Y:S01]  /*01a0*/  ULDC.64 UR6, c[0x0][0x260] ;  /* 0x0000980000067ab9 */ /* 0x000fe20000000a00 */
[----:B------:R-:W0:Y:S02]  /*01b0*/  LDC.U8 R4, c[0x0][0x2a0] ;  /* 0x0000a800ff047b82 */ /* 0x000e240000000000 */
[----:B------:R-:W-:-:S04]  /*01c0*/  LOP3.LUT R0, R0, 0x7f0, RZ, 0xc0, !PT ;  /* 0x000007f000007812 */ /* 0x000fc800078ec0ff */
[----:B------:R-:W-:-:S04]  /*01d0*/  IADD3 R8, P0, R0, UR6, RZ ;  /* 0x0000000600087c10 */ /* 0x000fc8000ff1e0ff */
[----:B------:R-:W-:-:S05]  /*01e0*/  IADD3.X R9, RZ, UR7, RZ, P0, !PT ;  /* 0x00000007ff097c10 */ /* 0x000fca00087fe4ff */
        /* <DEDUP_REMOVED lines=17> */
.L_x_4600:
        /* <DEDUP_REMOVED lines=15> */
[C---:B---3--:R-:W-:Y:S02]  /*03f0*/  IADD3 R9, R7.reuse, 0x80, RZ ;  /* 0x0000008007097810 */ /* 0x048fe40007ffe0ff */
[C---:B------:R-:W-:Y:S01]  /*0400*/  IADD3 R8, R7.reuse, 0x100, RZ ;  /* 0x0000010007087810 */ /* 0x040fe20007ffe0ff */
[----:B------:R0:W5:Y:S01]  /*0410*/  LDG.E R89, desc[UR4][R54.64] ;  /* 0x0000000436597981 */ /* 0x000162000c1e1900 */
[----:B-1----:R-:W-:-:S04]  /*0420*/  IMAD.WIDE.U32 R72, R7, 0x8, R52 ;  /* 0x0000000807487825 */ /* 0x002fc800078e0034 */
[----:B0-----:R-:W-:-:S04]  /*0430*/  IMAD.WIDE.U32 R54, R9, 0x8, R52 ;  /* 0x0000000809367825 */ /* 0x001fc800078e0034 */
[----:B------:R-:W-:Y:S01]  /*0440*/  IMAD.WIDE.U32 R52, R8, 0x8, R52 ;  /* 0x0000000808347825 */ /* 0x000fe200078e0034 */
[----:B----4-:R-:W-:-:S13]  /*0450*/  ISETP.GT.AND P2, PT, R91, RZ, PT ;  /* 0x000000ff5b00720c */ /* 0x010fda0003f44270 */
        /* <DEDUP_REMOVED lines=14> */
.L_x_4552:
        /* <DEDUP_REMOVED lines=25> */
[----:B------:R-:W-:-:S02]  /*06d0*/  MOV R8, UR14 ;  /* 0x0000000e00087c02 */ /* 0x000fc40008000f00 */
[----:B------:R-:W-:Y:S02]  /*06e0*/  MOV R9, UR15 ;  /* 0x0000000f00097c02 */ /* 0x000fe40008000f00 */
[----:B------:R-:W-:-:S04]  /*06f0*/  ISETP.NE.U32.AND P0, PT, R8, RZ, PT ;  /* 0x000000ff0800720c */ /* 0x000fc80003f05070 */
[----:B------:R-:W-:-:S13]  /*0700*/  ISETP.NE.AND.EX P0, PT, R9, RZ, PT, P0 ;  /* 0x000000ff0900720c */ /* 0x000fda0003f05300 */
[----:B------:R-:W5:Y:S04]  /*0710*/  @P0 LDG.E.64 R68, desc[UR4][R72.64] ;  /* 0x0000000448440981 */ /* 0x000f68000c1e1b00 */
[----:B------:R1:W5:Y:S04]  /*0720*/  @P0 LDG.E.64 R66, desc[UR4][R54.64] ;  /* 0x0000000436420981 */ /* 0x000368000c1e1b00 */
[----:B------:R2:W5:Y:S01]  /*0730*/  @P0 LDG.E.64 R64, desc[UR4][R52.64] ;  /* 0x0000000434400981 */ /* 0x000562000c1e1b00 */
[----:B------:R-:W-:Y:S02]  /*0740*/  ISETP.NE.AND P0, PT, R4, RZ, PT ;  /* 0x000000ff0400720c */ /* 0x000fe40003f05270 */
[----:B---3--:R-:W-:-:S02]  /*0750*/  MOV R60, R70 ;  /* 0x00000046003c7202 */ /* 0x008fc40000000f00 */
[--C-:B------:R-:W-:Y:S02]  /*0760*/  SHF.R.U64 R61, R70, 0x10, R71.reuse ;  /* 0x00000010463d7819 */ /* 0x100fe40000001247 */
[----:B0-----:R-:W-:Y:S02]  /*0770*/  MOV R63, R71 ;  /* 0x00000047003f7202 */ /* 0x001fe40000000f00 */
[----:B------:R-:W-:Y:S02]  /*0780*/  SHF.R.U32.HI R62, RZ, 0x10, R71 ;  /* 0x00000010ff3e7819 */ /* 0x000fe40000011647 */
[--C-:B----4-:R-:W-:Y:S02]  /*0790*/  SHF.R.U64 R71, R58, 0x10, R59.reuse ;  /* 0x000000103a477819 */ /* 0x110fe4000000123b */
[----:B-1----:R-:W-:Y:S02]  /*07a0*/  MOV R75, R59 ;  /* 0x0000003b004b7202 */ /* 0x002fe40000000f00 */
[----:B------:R-:W-:-:S02]  /*07b0*/  SHF.R.U32.HI R76, RZ, 0x10, R59 ;  /* 0x00000010ff4c7819 */ /* 0x000fc4000001163b */
[--C-:B------:R-:W-:Y:S02]  /*07c0*/  SHF.R.U64 R54, R56, 0x10, R57.reuse ;  /* 0x0000001038367819 */ /* 0x100fe40000001239 */
[----:B--2---:R-:W-:Y:S02]  /*07d0*/  FSEL R3, R3, RZ, !P0 ;  /* 0x000000ff03037208 */ /* 0x004fe40004000000 */
[----:B------:R-:W-:Y:S01]  /*07e0*/  MOV R52, R57 ;  /* 0x0000003900347202 */ /* 0x000fe20000000f00 */
[----:B------:R-:W-:Y:S01]  /*07f0*/  HADD2.F32 R70, -RZ, R12.H0_H0 ;  /* 0x2000000cff467230 */ /* 0x000fe20000004100 */
[----:B------:R-:W-:Y:S02]  /*0800*/  SHF.R.U32.HI R53, RZ, 0x10, R57 ;  /* 0x00000010ff357819 */ /* 0x000fe40000011639 */
[----:B------:R-:W-:Y:S02]  /*0810*/  MOV R74, R58 ;  /* 0x0000003a004a7202 */ /* 0x000fe40000000f00 */
[----:B------:R-:W-:Y:S01]  /*0820*/  SHF.R.U64 R55, R14, 0x10, R15 ;  /* 0x000000100e377819 */ /* 0x000fe2000000120f */
[----:B------:R-:W-:Y:S01]  /*0830*/  HADD2.F32 R58, -RZ, R13.H0_H0 ;  /* 0x2000000dff3a7230 */ /* 0x000fe20000004100 */
[----:B------:R-:W-:Y:S01]  /*0840*/  SHF.R.U64 R57, R10, 0x10, R11 ;  /* 0x000000100a397819 */ /* 0x000fe2000000120b */
[----:B------:R-:W-:Y:S01]  /*0850*/  HADD2.F32 R59, -RZ, R10.H0_H0 ;  /* 0x2000000aff3b7230 */ /* 0x000fe20000004100 */
[--C-:B------:R-:W-:Y:S01]  /*0860*/  SHF.R.U64 R10, R12, 0x10, R13.reuse ;  /* 0x000000100c0a7819 */ /* 0x100fe2000000120d */
[----:B------:R-:W-:Y:S01]  /*0870*/  HADD2.F32 R78, -RZ, R14.H0_H0 ;  /* 0x2000000eff4e7230 */ /* 0x000fe20000004100 */
[----:B------:R-:W-:Y:S01]  /*0880*/  SHF.R.U32.HI R12, RZ, 0x10, R13 ;  /* 0x00000010ff0c7819 */ /* 0x000fe2000001160d */
[----:B------:R-:W-:Y:S01]  /*0890*/  HADD2.F32 R80, -RZ, R15.H0_H0 ;  /* 0x2000000fff507230 */ /* 0x000fe20000004100 */
[----:B------:R-:W-:Y:S01]  /*08a0*/  SHF.R.U32.HI R14, RZ, 0x10, R15 ;  /* 0x00000010ff0e7819 */ /* 0x000fe2000001160f */
[C---:B------:R-:W-:Y:S01]  /*08b0*/  FADD.FTZ R15, -R3.reuse, R70 ;  /* 0x00000046030f7221 */ /* 0x040fe20000010100 */
[----:B------:R-:W-:Y:S01]  /*08c0*/  HADD2.F32 R70, -RZ, R55.H0_H0 ;  /* 0x20000037ff467230 */ /* 0x000fe20000004100 */
[----:B------:R-:W-:Y:S01]  /*08d0*/  MOV R72, R56 ;  /* 0x0000003800487202 */ /* 0x000fe20000000f00 */
[----:B------:R-:W-:Y:S01]  /*08e0*/  HADD2.F32 R93, -RZ, R57.H0_H0 ;  /* 0x20000039ff5d7230 */ /* 0x000fe20000004100 */
[----:B------:R-:W-:Y:S01]  /*08f0*/  SHF.R.U32.HI R56, RZ, 0x10, R11 ;  /* 0x00000010ff387819 */ /* 0x000fe2000001160b */
[----:B------:R-:W-:Y:S01]  /*0900*/  FADD.FTZ R57, -R3, R58 ;  /* 0x0000003a03397221 */ /* 0x000fe20000010100 */
        /* <DEDUP_REMOVED lines=8> */
[----:B-----5:R-:W-:Y:S01]  /*0990*/  FMUL.FTZ R58, R0, R55 ;  /* 0x00000037003a7220 */ /* 0x020fe20000410000 */
[----:B------:R-:W-:-:S02]  /*09a0*/  HADD2.F32 R55, -RZ, R60.H0_H0 ;  /* 0x2000003cff377230 */ /* 0x000fc40000004100 */
        /* <DEDUP_REMOVED lines=8> */
[----:B------:R-:W-:Y:S02]  /*0a30*/  HADD2.F32 R70, -RZ, R61.H0_H0 ;  /* 0x2000003dff467230 */ /* 0x000fe40000004100 */
[----:B------:R-:W-:-:S02]  /*0a40*/  HADD2.F32 R78, -RZ, R62.H0_H0 ;  /* 0x2000003eff4e7230 */ /* 0x000fc40000004100 */
[----:B------:R-:W-:Y:S01]  /*0a50*/  FMUL.FTZ R62, R40, R55 ;  /* 0x00000037283e7220 */ /* 0x000fe20000410000 */
[C---:B------:R-:W-:Y:S01]  /*0a60*/  FMUL.FTZ R56, R0.reuse, R77 ;  /* 0x0000004d00387220 */ /* 0x040fe20000410000 */
[C---:B------:R-:W-:Y:S01]  /*0a70*/  FMUL.FTZ R11, R0.reuse, R13 ;  /* 0x0000000d000b7220 */ /* 0x040fe20000410000 */
[----:B------:R-:W-:Y:S01]  /*0a80*/  FMUL.FTZ R60, R0, R73 ;  /* 0x00000049003c7220 */ /* 0x000fe20000410000 */
[----:B------:R-:W-:Y:S01]  /*0a90*/  FADD.FTZ R16, R16, R55 ;  /* 0x0000003710107221 */ /* 0x000fe20000010000 */
[----:B------:R-:W-:Y:S01]  /*0aa0*/  FFMA.FTZ R36, R3, R55, R36 ;  /* 0x0000003703247223 */ /* 0x000fe20000010024 */
[----:B------:R-:W-:Y:S02]  /*0ab0*/  HADD2.F32 R77, -RZ, R74.H0_H0 ;  /* 0x2000004aff4d7230 */ /* 0x000fe40000004100 */
[C---:B------:R-:W-:Y:S01]  /*0ac0*/  FMUL.FTZ R13, R0.reuse, R15 ;  /* 0x0000000f000d7220 */ /* 0x040fe20000410000 */
[----:B------:R-:W-:Y:S01]  /*0ad0*/  FMUL.FTZ R10, R0, R93 ;  /* 0x0000005d000a7220 */ /* 0x000fe20000410000 */
[----:B------:R-:W-:-:S02]  /*0ae0*/  HADD2.F32 R63, -RZ, R63.H0_H0 ;  /* 0x2000003fff3f7230 */ /* 0x000fc40000004100 */
[----:B------:R-:W-:Y:S01]  /*0af0*/  FMUL.FTZ R61, R41, R70 ;  /* 0x00000046293d7220 */ /* 0x000fe20000410000 */
[----:B------:R-:W-:Y:S02]  /*0b00*/  HADD2.F32 R55, -RZ, R72.H0_H0 ;  /* 0x20000048ff377230 */ /* 0x000fe40000004100 */
[----:B------:R-:W-:Y:S01]  /*0b10*/  FADD.FTZ R72, RZ, R62 ;  /* 0x0000003eff487221 */ /* 0x000fe20000010000 */
[----:B------:R-:W-:Y:S02]  /*0b20*/  HADD2.F32 R73, -RZ, R52.H0_H0 ;  /* 0x20000034ff497230 */ /* 0x000fe40000004100 */
[----:B------:R-:W-:Y:S02]  /*0b30*/  HADD2.F32 R52, -RZ, R53.H0_H0 ;  /* 0x20000035ff347230 */ /* 0x000fe40000004100 */
[----:B------:R-:W-:Y:S01]  /*0b40*/  FFMA.FTZ R53, R3, R62, RZ ;  /* 0x0000003e03357223 */ /* 0x000fe200000100ff */
[----:B------:R-:W-:Y:S02]  /*0b50*/  HADD2.F32 R80, -RZ, R71.H0_H0 ;  /* 0x20000047ff507230 */ /* 0x000fe40000004100 */
        /* <DEDUP_REMOVED lines=20> */
[----:B------:R-:W-:Y:S02]  /*0ca0*/  HADD2.F32 R75, -RZ, R75.H0_H0 ;  /* 0x2000004bff4b7230 */ /* 0x000fe40000004100 */
[----:B------:R-:W-:Y:S01]  /*0cb0*/  FADD.FTZ R72, R77, R74 ;  /* 0x0000004a4d487221 */ /* 0x000fe20000010000 */
[----:B------:R-:W-:Y:S01]  /*0cc0*/  FADD.FTZ R19, R19, R78 ;  /* 0x0000004e13137221 */ /* 0x000fe20000010000 */
[----:B------:R-:W-:Y:S01]  /*0cd0*/  FFMA.FTZ R53, R13, R74, R80 ;  /* 0x0000004a0d357223 */ /* 0x000fe20000010050 */
[----:B------:R-:W-:Y:S01]  /*0ce0*/  FFMA.FTZ R39, R12, R78, R39 ;  /* 0x0000004e0c277223 */ /* 0x000fe20000010027 */
[----:B------:R-:W-:Y:S01]  /*0cf0*/  FMUL.FTZ R15, R0, R57 ;  /* 0x00000039000f7220 */ /* 0x000fe20000410000 */
[----:B------:R-:W-:-:S02]  /*0d00*/  HADD2.F32 R78, -RZ, R76.H0_H0 ;  /* 0x2000004cff4e7230 */ /* 0x000fc40000004100 */
        /* <DEDUP_REMOVED lines=9> */
[----:B------:R-:W-:Y:S02]  /*0da0*/  HADD2.F32 R54, -RZ, R54.H0_H0 ;  /* 0x20000036ff367230 */ /* 0x000fe40000004100 */
        /* <DEDUP_REMOVED lines=25> */
.L_x_4553:
[----:B------:R-:W-:Y:S05]  /*0f40*/  BSYNC B0 ;  /* 0x0000000000007941 */ /* 0x000fea0003800000 */
.L_x_4551:
        /* <DEDUP_REMOVED lines=25> */
.L_x_4611:
[----:B------:R-:W2:Y:S01]  /*10e0*/  S2R R55, SR_CgaCtaId ;  /* 0x0000000000377919 */ /* 0x000ea20000008800 */
[----:B01----:R-:W-:Y:S01]  /*10f0*/  FADD.FTZ R73, R73, R54 ;  /* 0x0000003649497221 */ /* 0x003fe20000010000 */
[----:B------:R-:W-:Y:S01]  /*1100*/  @!P0 LOP3.LUT R53, R53, 0x3, RZ, 0xc0, !PT ;  /* 0x0000000335358812 */ /* 0x000fe200078ec0ff */
[----:B------:R-:W-:Y:S01]  /*1110*/  FADD.FTZ R72, R92, R93 ;  /* 0x0000005d5c487221 */ /* 0x000fe20000010000 */
[----:B------:R-:W-:Y:S01]  /*1120*/  MOV R54, 0x400 ;  /* 0x0000040000367802 */ /* 0x000fe20000000f00 */
[----:B------:R-:W-:Y:S05]  /*1130*/  WARPSYNC.ALL ;  /* 0x0000000000007948 */ /* 0x000fea0003800000 */
[----:B------:R-:W-:Y:S01]  /*1140*/  @!P0 IADD3 R53, R52, R53, RZ ;  /* 0x0000003534358210 */ /* 0x000fe20007ffe0ff */
[----:B------:R-:W-:Y:S01]  /*1150*/  BSSY B0, `(.L_x_4555) ;  /* 0x000002a000007945 */ /* 0x000fe20003800000 */
[----:B-----5:R-:W-:-:S13]  /*1160*/  ISETP.GE.AND P4, PT, R89, 0x1, PT ;  /* 0x000000015900780c */ /* 0x020fda0003f86270 */
[----:B------:R-:W-:Y:S02]  /*1170*/  @P4 IADD3 R89, R89, -0x1, RZ ;  /* 0xffffffff59594810 */ /* 0x000fe40007ffe0ff */
        /* <DEDUP_REMOVED lines=30> */
[----:B------:R-:W-:Y:S01]  /*1360*/  HADD2.F32 R9, -RZ, R68.H0_H0 ;  /* 0x20000044ff097230 */ /* 0x000fe20000004100 */
[----:B------:R-:W-:Y:S06]  /*1370*/  BRA `(.L_x_4557) ;  /* 0x00000000001c7947 */ /* 0x000fec0003800000 */
.L_x_4556:
[----:B------:R-:W-:-:S04]  /*1380*/  ISETP.NE.U32.AND P0, PT, R8, RZ, PT ;  /* 0x000000ff0800720c */ /* 0x000fc80003f05070 */
[----:B------:R-:W-:Y:S01]  /*1390*/  ISETP.NE.AND.EX P0, PT, R9, RZ, PT, P0 ;  /* 0x000000ff0900720c */ /* 0x000fe20003f05300 */
[----:B------:R-:W-:-:S04]  /*13a0*/  FFMA.FTZ R9, R3, R55, R72 ;  /* 0x0000003703097223 */ /* 0x000fc80000010048 */
[----:B------:R-:W-:-:S04]  /*13b0*/  FADD.FTZ R9, R62, -R9 ;  /* 0x800000093e097221 */ /* 0x000fc80000010000 */
[----:B------:R-:W-:-:S04]  /*13c0*/  FMUL.FTZ R9, R0, R9 ;  /* 0x0000000900097220 */ /* 0x000fc80000410000 */
[----:B------:R-:W-:-:S05]  /*13d0*/  @P0 HADD2.F32 R8, -RZ, R68.H0_H0 ;  /* 0x20000044ff080230 */ /* 0x000fca0000004100 */
[----:B------:R-:W-:-:S07]  /*13e0*/  @P0 FADD.FTZ R9, R9, R8 ;  /* 0x0000000809090221 */ /* 0x000fce0000010000 */
.L_x_4557:
[----:B------:R-:W-:Y:S05]  /*13f0*/  BSYNC B0 ;  /* 0x0000000000007941 */ /* 0x000fea0003800000 */
.L_x_4555:
        /* <DEDUP_REMOVED lines=15> */
.L_x_4559:
[----:B------:R-:W-:Y:S01]  /*14f0*/  FFMA.FTZ R8, R10, R55, R72 ;  /* 0x000000370a087223 */ /* 0x000fe20000010048 */
[----:B------:R-:W-:-:S03]  /*1500*/  @P0 SHF.R.U64 R52, R68, 0x10, R69 ;  /* 0x0000001044340819 */ /* 0x000fc60000001245 */
[----:B------:R-:W-:Y:S02]  /*1510*/  FADD.FTZ R9, R61, -R8 ;  /* 0x800000083d097221 */ /* 0x000fe40000010000 */
[----:B------:R-:W-:Y:S02]  /*1520*/  @P0 HADD2.F32 R52, -RZ, R52.H0_H0 ;  /* 0x20000034ff340230 */ /* 0x000fe40000004100 */
[----:B------:R-:W-:-:S04]  /*1530*/  FMUL.FTZ R9, R0, R9 ;  /* 0x0000000900097220 */ /* 0x000fc80000410000 */
[----:B------:R-:W-:-:S07]  /*1540*/  @P0 FADD.FTZ R9, R9, R52 ;  /* 0x0000003409090221 */ /* 0x000fce0000010000 */
.L_x_4560:
[----:B------:R-:W-:Y:S05]  /*1550*/  BSYNC B0 ;  /* 0x0000000000007941 */ /* 0x000fea0003800000 */
.L_x_4558:
        /* <DEDUP_REMOVED lines=12> */
.L_x_4562:
[----:B------:R-:W-:Y:S01]  /*1620*/  FFMA.FTZ R9, R11, R55, R72 ;  /* 0x000000370b097223 */ /* 0x000fe20000010048 */
[----:B------:R-:W-:-:S03]  /*1630*/  @P0 HADD2.F32 R8, -RZ, R69.H0_H0 ;  /* 0x20000045ff080230 */ /* 0x000fc60000004100 */
[----:B------:R-:W-:-:S04]  /*1640*/  FADD.FTZ R9, R70, -R9 ;  /* 0x8000000946097221 */ /* 0x000fc80000010000 */
[----:B------:R-:W-:-:S04]  /*1650*/  FMUL.FTZ R9, R0, R9 ;  /* 0x0000000900097220 */ /* 0x000fc80000410000 */
[----:B------:R-:W-:-:S07]  /*1660*/  @P0 FADD.FTZ R9, R9, R8 ;  /* 0x0000000809090221 */ /* 0x000fce0000010000 */
.L_x_4563:
[----:B------:R-:W-:Y:S05]  /*1670*/  BSYNC B0 ;  /* 0x0000000000007941 */ /* 0x000fea0003800000 */
.L_x_4561:
        /* <DEDUP_REMOVED lines=13> */
.L_x_4565:
[----:B------:R-:W-:Y:S01]  /*1750*/  FFMA.FTZ R8, R12, R55, R72 ;  /* 0x000000370c087223 */ /* 0x000fe20000010048 */
[----:B------:R-:W-:-:S03]  /*1760*/  @P0 SHF.R.U32.HI R52, RZ, 0x10, R69 ;  /* 0x00000010ff340819 */ /* 0x000fc60000011645 */
[----:B------:R-:W-:Y:S02]  /*1770*/  FADD.FTZ R9, R63, -R8 ;  /* 0x800000083f097221 */ /* 0x000fe40000010000 */
[----:B------:R-:W-:Y:S02]  /*1780*/  @P0 HADD2.F32 R52, -RZ, R52.H0_H0 ;  /* 0x20000034ff340230 */ /* 0x000fe40000004100 */
[----:B------:R-:W-:-:S04]  /*1790*/  FMUL.FTZ R9, R0, R9 ;  /* 0x0000000900097220 */ /* 0x000fc80000410000 */
[----:B------:R-:W-:-:S07]  /*17a0*/  @P0 FADD.FTZ R9, R9, R52 ;  /* 0x0000003409090221 */ /* 0x000fce0000010000 */
.L_x_4566:
[----:B------:R-:W-:Y:S05]  /*17b0*/  BSYNC B0 ;  /* 0x0000000000007941 */ /* 0x000fea0003800000 */
.L_x_4564:
        /* <DEDUP_REMOVED lines=15> */
.L_x_4567:
        /* <DEDUP_REMOVED lines=10> */
.L_x_4569:
[----:B------:R-:W-:Y:S05]  /*1950*/  BSYNC B0 ;  /* 0x0000000000007941 */ /* 0x000fea0003800000 */
.L_x_4568:
[----:B------:R-:W-:Y:S04]  /*1960*/  BSSY B0, `(.L_x_4570) ;  /* 0x000000b000007945 */ /* 0x000fe80003800000 */
[----:B------:R-:W-:Y:S05]  /*1970*/  @P2 BRA `(.L_x_4571) ;  /* 0x0000000000102947 */ /* 0x000fea0003800000 */
[----:B01----:R-:W-:Y:S01]  /*1980*/  HFMA2.MMA R9, -RZ, RZ, 0, 0 ;  /* 0x00000000ff097435 */ /* 0x003fe200000001ff */
[----:B------:R-:W-:Y:S10]  /*1990*/  @!P0 BRA `(.L_x_4572) ;  /* 0x00000000001c8947 */ /* 0x000ff40003800000 */
[----:B------:R-:W-:Y:S01]  /*19a0*/  HADD2.F32 R9, -RZ, R66.H0_H0 ;  /* 0x20000042ff097230 */ /* 0x000fe20000004100 */
[----:B------:R-:W-:Y:S06]  /*19b0*/  BRA `(.L_x_4572) ;  /* 0x0000000000147947 */ /* 0x000fec0003800000 */
.L_x_4571:
[----:B01----:R-:W-:Y:S01]  /*19c0*/  FFMA.FTZ R9, R13, R55, R72 ;  /* 0x000000370d097223 */ /* 0x003fe20000010048 */
[----:B------:R-:W-:-:S03]  /*19d0*/  @P0 HADD2.F32 R8, -RZ, R66.H0_H0 ;  /* 0x20000042ff080230 */ /* 0x000fc60000004100 */
[----:B------:R-:W-:-:S04]  /*19e0*/  FADD.FTZ R9, R74, -R9 ;  /* 0x800000094a097221 */ /* 0x000fc80000010000 */
[----:B------:R-:W-:-:S04]  /*19f0*/  FMUL.FTZ R9, R0, R9 ;  /* 0x0000000900097220 */ /* 0x000fc80000410000 */
[----:B------:R-:W-:-:S07]  /*1a00*/  @P0 FADD.FTZ R9, R9, R8 ;  /* 0x0000000809090221 */ /* 0x000fce0000010000 */
.L_x_4572:
[----:B------:R-:W-:Y:S05]  /*1a10*/  BSYNC B0 ;  /* 0x0000000000007941 */ /* 0x000fea0003800000 */
.L_x_4570:
        /* <DEDUP_REMOVED lines=13> */
.L_x_4574:
[----:B------:R-:W-:Y:S01]  /*1af0*/  FFMA.FTZ R8, R14, R55, R72 ;  /* 0x000000370e087223 */ /* 0x000fe20000010048 */
[----:B------:R-:W-:-:S03]  /*1b00*/  @P0 SHF.R.U64 R52, R66, 0x10, R67 ;  /* 0x0000001042340819 */ /* 0x000fc60000001243 */
[----:B------:R-:W-:Y:S02]  /*1b10*/  FADD.FTZ R9, R71, -R8 ;  /* 0x8000000847097221 */ /* 0x000fe40000010000 */
[----:B------:R-:W-:Y:S02]  /*1b20*/  @P0 HADD2.F32 R52, -RZ, R52.H0_H0 ;  /* 0x20000034ff340230 */ /* 0x000fe40000004100 */
[----:B------:R-:W-:-:S04]  /*1b30*/  FMUL.FTZ R9, R0, R9 ;  /* 0x0000000900097220 */ /* 0x000fc80000410000 */
[----:B------:R-:W-:-:S07]  /*1b40*/  @P0 FADD.FTZ R9, R9, R52 ;  /* 0x0000003409090221 */ /* 0x000fce0000010000 */
.L_x_4575:
[----:B------:R-:W-:Y:S05]  /*1b50*/  BSYNC B0 ;  /* 0x0000000000007941 */ /* 0x000fea0003800000 */
.L_x_4573:
        /* <DEDUP_REMOVED lines=12> */
.L_x_4577:
[----:B------:R-:W-:Y:S01]  /*1c20*/  FFMA.FTZ R9, R15, R55, R72 ;  /* 0x000000370f097223 */ /* 0x000fe20000010048 */
[----:B------:R-:W-:-:S03]  /*1c30*/  @P0 HADD2.F32 R8, -RZ, R67.H0_H0 ;  /* 0x20000043ff080230 */ /* 0x000fc60000004100 */
[----:B------:R-:W-:-:S04]  /*1c40*/  FADD.FTZ R9, R76, -R9 ;  /* 0x800000094c097221 */ /* 0x000fc80000010000 */
[----:B------:R-:W-:-:S04]  /*1c50*/  FMUL.FTZ R9, R0, R9 ;  /* 0x0000000900097220 */ /* 0x000fc80000410000 */
[----:B------:R-:W-:-:S07]  /*1c60*/  @P0 FADD.FTZ R9, R9, R8 ;  /* 0x0000000809090221 */ /* 0x000fce0000010000 */
.L_x_4578:
[----:B------:R-:W-:Y:S05]  /*1c70*/  BSYNC B0 ;  /* 0x0000000000007941 */ /* 0x000fea0003800000 */
.L_x_4576:
        /* <DEDUP_REMOVED lines=13> */
.L_x_4580:
[----:B------:R-:W-:Y:S01]  /*1d50*/  FFMA.FTZ R8, R56, R55, R72 ;  /* 0x0000003738087223 */ /* 0x000fe20000010048 */
[----:B------:R-:W-:-:S03]  /*1d60*/  @P0 SHF.R.U32.HI R52, RZ, 0x10, R67 ;  /* 0x00000010ff340819 */ /* 0x000fc60000011643 */
[----:B------:R-:W-:Y:S02]  /*1d70*/  FADD.FTZ R9, R75, -R8 ;  /* 0x800000084b097221 */ /* 0x000fe40000010000 */
[----:B------:R-:W-:Y:S02]  /*1d80*/  @P0 HADD2.F32 R52, -RZ, R52.H0_H0 ;  /* 0x20000034ff340230 */ /* 0x000fe40000004100 */
[----:B------:R-:W-:-:S04]  /*1d90*/  FMUL.FTZ R9, R0, R9 ;  /* 0x0000000900097220 */ /* 0x000fc80000410000 */
[----:B------:R-:W-:-:S07]  /*1da0*/  @P0 FADD.FTZ R9, R9, R52 ;  /* 0x0000003409090221 */ /* 0x000fce0000010000 */
.L_x_4581:
[----:B------:R-:W-:Y:S05]  /*1db0*/  BSYNC B0 ;  /* 0x0000000000007941 */ /* 0x000fea0003800000 */
.L_x_4579:
        /* <DEDUP_REMOVED lines=16> */
.L_x_4582:
        /* <DEDUP_REMOVED lines=11> */
.L_x_4584:
[----:B------:R-:W-:Y:S05]  /*1f70*/  BSYNC B0 ;  /* 0x0000000000007941 */ /* 0x000fea0003800000 */
.L_x_4583:
[----:B------:R-:W-:Y:S04]  /*1f80*/  BSSY B0, `(.L_x_4585) ;  /* 0x000000b000007945 */ /* 0x000fe80003800000 */
[----:B------:R-:W-:Y:S05]  /*1f90*/  @P2 BRA `(.L_x_4586) ;  /* 0x0000000000102947 */ /* 0x000fea0003800000 */
[----:B01----:R-:W-:Y:S01]  /*1fa0*/  HFMA2.MMA R9, -RZ, RZ, 0, 0 ;  /* 0x00000000ff097435 */ /* 0x003fe200000001ff */
[----:B------:R-:W-:Y:S10]  /*1fb0*/  @!P0 BRA `(.L_x_4587) ;  /* 0x00000000001c8947 */ /* 0x000ff40003800000 */
[----:B------:R-:W-:Y:S01]  /*1fc0*/  HADD2.F32 R9, -RZ, R64.H0_H0 ;  /* 0x20000040ff097230 */ /* 0x000fe20000004100 */
[----:B------:R-:W-:Y:S06]  /*1fd0*/  BRA `(.L_x_4587) ;  /* 0x0000000000147947 */ /* 0x000fec0003800000 */
.L_x_4586:
[----:B01----:R-:W-:Y:S01]  /*1fe0*/  FFMA.FTZ R9, R57, R55, R72 ;  /* 0x0000003739097223 */ /* 0x003fe20000010048 */
[----:B------:R-:W-:-:S03]  /*1ff0*/  @P0 HADD2.F32 R8, -RZ, R64.H0_H0 ;  /* 0x20000040ff080230 */ /* 0x000fc60000004100 */
[----:B------:R-:W-:-:S04]  /*2000*/  FADD.FTZ R9, R78, -R9 ;  /* 0x800000094e097221 */ /* 0x000fc80000010000 */
[----:B------:R-:W-:-:S04]  /*2010*/  FMUL.FTZ R9, R0, R9 ;  /* 0x0000000900097220 */ /* 0x000fc80000410000 */
[----:B------:R-:W-:-:S07]  /*2020*/  @P0 FADD.FTZ R9, R9, R8 ;  /* 0x0000000809090221 */ /* 0x000fce0000010000 */
.L_x_4587:
[----:B------:R-:W-:Y:S05]  /*2030*/  BSYNC B0 ;  /* 0x0000000000007941 */ /* 0x000fea0003800000 */
.L_x_4585:
        /* <DEDUP_REMOVED lines=13> */
.L_x_4589:
[----:B------:R-:W-:Y:S01]  /*2110*/  FFMA.FTZ R8, R58, R55, R72 ;  /* 0x000000373a087223 */ /* 0x000fe20000010048 */
[----:B------:R-:W-:-:S03]  /*2120*/  @P0 SHF.R.U64 R52, R64, 0x10, R65 ;  /* 0x0000001040340819 */ /* 0x000fc60000001241 */
[----:B------:R-:W-:Y:S02]  /*2130*/  FADD.FTZ R9, R77, -R8 ;  /* 0x800000084d097221 */ /* 0x000fe40000010000 */
[----:B------:R-:W-:Y:S02]  /*2140*/  @P0 HADD2.F32 R52, -RZ, R52.H0_H0 ;  /* 0x20000034ff340230 */ /* 0x000fe40000004100 */
[----:B------:R-:W-:-:S04]  /*2150*/  FMUL.FTZ R9, R0, R9 ;  /* 0x0000000900097220 */ /* 0x000fc80000410000 */
[----:B------:R-:W-:-:S07]  /*2160*/  @P0 FADD.FTZ R9, R9, R52 ;  /* 0x0000003409090221 */ /* 0x000fce0000010000 */
.L_x_4590:
[----:B------:R-:W-:Y:S05]  /*2170*/  BSYNC B0 ;  /* 0x0000000000007941 */ /* 0x000fea0003800000 */
.L_x_4588:
        /* <DEDUP_REMOVED lines=12> */
.L_x_4592:
[----:B------:R-:W-:Y:S01]  /*2240*/  FFMA.FTZ R9, R59, R55, R72 ;  /* 0x000000373b097223 */ /* 0x000fe20000010048 */
[----:B------:R-:W-:-:S03]  /*2250*/  @P0 HADD2.F32 R8, -RZ, R65.H0_H0 ;  /* 0x20000041ff080230 */ /* 0x000fc60000004100 */
[----:B------:R-:W-:-:S04]  /*2260*/  FADD.FTZ R9, R80, -R9 ;  /* 0x8000000950097221 */ /* 0x000fc80000010000 */
[----:B------:R-:W-:-:S04]  /*2270*/  FMUL.FTZ R9, R0, R9 ;  /* 0x0000000900097220 */ /* 0x000fc80000410000 */
[----:B------:R-:W-:-:S07]  /*2280*/  @P0 FADD.FTZ R9, R9, R8 ;  /* 0x0000000809090221 */ /* 0x000fce0000010000 */
.L_x_4593:
[----:B------:R-:W-:Y:S05]  /*2290*/  BSYNC B0 ;  /* 0x0000000000007941 */ /* 0x000fea0003800000 */
.L_x_4591:
        /* <DEDUP_REMOVED lines=13> */
.L_x_4595:
[----:B------:R-:W-:Y:S01]  /*2370*/  FFMA.FTZ R72, R60, R55, R72 ;  /* 0x000000373c487223 */ /* 0x000fe20000010048 */
[----:B------:R-:W-:-:S03]  /*2380*/  @P0 SHF.R.U32.HI R8, RZ, 0x10, R65 ;  /* 0x00000010ff080819 */ /* 0x000fc60000011641 */
[----:B------:R-:W-:Y:S02]  /*2390*/  FADD.FTZ R9, R79, -R72 ;  /* 0x800000484f097221 */ /* 0x000fe40000010000 */
[----:B------:R-:W-:Y:S02]  /*23a0*/  @P0 HADD2.F32 R53, -RZ, R8.H0_H0 ;  /* 0x20000008ff350230 */ /* 0x000fe40000004100 */
[----:B------:R-:W-:-:S04]  /*23b0*/  FMUL.FTZ R0, R0, R9 ;  /* 0x0000000900007220 */ /* 0x000fc80000410000 */
[----:B------:R-:W-:-:S07]  /*23c0*/  @P0 FADD.FTZ R0, R0, R53 ;  /* 0x0000003500000221 */ /* 0x000fce0000010000 */
.L_x_4596:
[----:B------:R-:W-:Y:S05]  /*23d0*/  BSYNC B0 ;  /* 0x0000000000007941 */ /* 0x000fea0003800000 */
.L_x_4594:
        /* <DEDUP_REMOVED lines=15> */
.L_x_4597:
        /* <DEDUP_REMOVED lines=12> */
.L_x_4599:
[----:B------:R-:W-:Y:S05]  /*2590*/  BSYNC B0 ;  /* 0x0000000000007941 */ /* 0x000fea0003800000 */
.L_x_4598:
[----:B------:R-:W-:Y:S02]  /*25a0*/  IADD3 R5, R5, UR12, RZ ;  /* 0x0000000c05057c10 */ /* 0x000fe4000fffe0ff */
[----:B------:R-:W-:Y:S02]  /*25b0*/  SEL R92, RZ, 0x1, P3 ;  /* 0x00000001ff5c7807 */ /* 0x000fe40001800000 */
[----:B------:R-:W-:-:S13]  /*25c0*/  ISETP.GE.AND P0, PT, R5, UR13, PT ;  /* 0x0000000d05007c0c */ /* 0x000fda000bf06270 */
[----:B------:R-:W-:Y:S05]  /*25d0*/  @!P0 BRA `(.L_x_4600) ;  /* 0xffffffdc00488947 */ /* 0x000fea000383ffff */
.L_x_4550:
        /* <DEDUP_REMOVED lines=17> */
.L_x_4554:
[----:B------:R-:W-:Y:S01]  /*26f0*/  HFMA2.MMA R72, -RZ, RZ, 0, 9.5367431640625e-07 ;  /* 0x00000010ff487435 */ /* 0x000fe200000001ff */
[----:B------:R-:W-:Y:S02]  /*2700*/  MOV R54, 0xffffffff ;  /* 0xffffffff00367802 */ /* 0x000fe40000000f00 */
[----:B------:R-:W-:-:S08]  /*2710*/  MOV R55, 0x1f ;  /* 0x0000001f00377802 */ /* 0x000fd00000000f00 */
[----:B-----5:R-:W-:Y:S05]  /*2720*/  WARPSYNC.COLLECTIVE R54, `(.L_x_4601) ;  /* 0x0000000036087348 */ /* 0x020fea0003c00000 */
[----:B------:R0:W1:Y:S02]  /*2730*/  SHFL.DOWN P1, R54, R91, R72, R55 ;  /* 0x080000485b367389 */ /* 0x0000640000020037 */
[----:B01---5:R-:W-:Y:S01]  /*2740*/  ENDCOLLECTIVE ;  /* 0x000000000000791b */ /* 0x023fe20003800000 */
.L_x_4601:
[----:B------:R-:W-:Y:S02]  /*2750*/  MOV R92, R54 ;  /* 0x00000036005c7202 */ /* 0x000fe40000000f00 */
[----:B------:R-:W-:-:S03]  /*2760*/  MOV R54, 0xffffffff ;  /* 0xffffffff00367802 */ /* 0x000fc60000000f00 */
[----:B------:R-:W-:Y:S01]  /*2770*/  FADD.FTZ R73, R92, R91 ;  /* 0x0000005b5c497221 */ /* 0x000fe20000010000 */
[----:B------:R-:W-:-:S07]  /*2780*/  MOV R91, R93 ;  /* 0x0000005d005b7202 */ /* 0x000fce0000000f00 */
[----:B------:R-:W-:Y:S05]  /*2790*/  WARPSYNC.COLLECTIVE R54, `(.L_x_4602) ;  /* 0x0000000036087348 */ /* 0x000fea0003c00000 */
[----:B------:R0:W1:Y:S02]  /*27a0*/  SHFL.DOWN P1, R54, R91, R72, R55 ;  /* 0x080000485b367389 */ /* 0x0000640000020037 */
[----:B01----:R-:W-:Y:S01]  /*27b0*/  ENDCOLLECTIVE ;  /* 0x000000000000791b */ /* 0x003fe20003800000 */
.L_x_4602:
        /* <DEDUP_REMOVED lines=8> */
.L_x_4603:
[----:B------:R-:W-:Y:S02]  /*2840*/  MOV R91, R93 ;  /* 0x0000005d005b7202 */ /* 0x000fe40000000f00 */
[----:B------:R-:W-:Y:S02]  /*2850*/  MOV R92, R54 ;  /* 0x00000036005c7202 */ /* 0x000fe40000000f00 */
[----:B------:R-:W-:-:S03]  /*2860*/  MOV R54, 0xffffffff ;  /* 0xffffffff00367802 */ /* 0x000fc60000000f00 */
[----:B------:R-:W-:-:S07]  /*2870*/  FADD.FTZ R92, R73, R92 ;  /* 0x0000005c495c7221 */ /* 0x000fce0000010000 */
[----:B------:R-:W-:Y:S05]  /*2880*/  WARPSYNC.COLLECTIVE R54, `(.L_x_4604) ;  /* 0x0000000036087348 */ /* 0x000fea0003c00000 */
[----:B------:R0:W1:Y:S02]  /*2890*/  SHFL.DOWN P1, R54, R91, R72, R55 ;  /* 0x080000485b367389 */ /* 0x0000640000020037 */
[----:B01----:R-:W-:Y:S01]  /*28a0*/  ENDCOLLECTIVE ;  /* 0x000000000000791b */ /* 0x003fe20003800000 */
.L_x_4604:
        /* <DEDUP_REMOVED lines=8> */
.L_x_4605:
[----:B------:R-:W-:Y:S02]  /*2930*/  MOV R91, R93 ;  /* 0x0000005d005b7202 */ /* 0x000fe40000000f00 */
[----:B------:R-:W-:Y:S02]  /*2940*/  MOV R73, R54 ;  /* 0x0000003600497202 */ /* 0x000fe40000000f00 */
[----:B------:R-:W-:-:S03]  /*2950*/  MOV R54, 0xffffffff ;  /* 0xffffffff00367802 */ /* 0x000fc60000000f00 */
[----:B------:R-:W-:-:S07]  /*2960*/  FADD.FTZ R92, R92, R73 ;  /* 0x000000495c5c7221 */ /* 0x000fce0000010000 */
[----:B------:R-:W-:Y:S05]  /*2970*/  WARPSYNC.COLLECTIVE R54, `(.L_x_4606) ;  /* 0x0000000036087348 */ /* 0x000fea0003c00000 */
[----:B------:R0:W1:Y:S02]  /*2980*/  SHFL.DOWN P1, R54, R91, R72, R55 ;  /* 0x080000485b367389 */ /* 0x0000640000020037 */
[----:B01----:R-:W-:Y:S01]  /*2990*/  ENDCOLLECTIVE ;  /* 0x000000000000791b */ /* 0x003fe20003800000 */
.L_x_4606:
        /* <DEDUP_REMOVED lines=8> */
.L_x_4607:
[----:B------:R-:W-:Y:S01]  /*2a20*/  MOV R91, R73 ;  /* 0x00000049005b7202 */ /* 0x000fe20000000f00 */
[----:B------:R-:W-:Y:S01]  /*2a30*/  FADD.FTZ R92, R92, R54 ;  /* 0x000000365c5c7221 */ /* 0x000fe20000010000 */
[----:B------:R-:W-:-:S07]  /*2a40*/  MOV R54, 0xffffffff ;  /* 0xffffffff00367802 */ /* 0x000fce0000000f00 */
[----:B------:R-:W-:Y:S05]  /*2a50*/  WARPSYNC.COLLECTIVE R54, `(.L_x_4608) ;  /* 0x0000000036087348 */ /* 0x000fea0003c00000 */
[----:B------:R0:W1:Y:S02]  /*2a60*/  SHFL.DOWN P1, R54, R91, R72, R55 ;  /* 0x080000485b367389 */ /* 0x0000640000020037 */
[----:B01----:R-:W-:Y:S01]  /*2a70*/  ENDCOLLECTIVE ;  /* 0x000000000000791b */ /* 0x003fe20003800000 */
.L_x_4608:
[----:B------:R-:W-:Y:S01]  /*2a80*/  HFMA2.MMA R72, -RZ, RZ, 0, 5.9604644775390625e-08 ;  /* 0x00000001ff487435 */ /* 0x000fe200000001ff */
[----:B------:R-:W-:Y:S01]  /*2a90*/  MOV R91, R92 ;  /* 0x0000005c005b7202 */ /* 0x000fe20000000f00 */
[----:B------:R-:W-:Y:S01]  /*2aa0*/  FADD.FTZ R73, R73, R54 ;  /* 0x0000003649497221 */ /* 0x000fe20000010000 */
[----:B------:R-:W-:-:S08]  /*2ab0*/  MOV R54, 0xffffffff ;  /* 0xffffffff00367802 */ /* 0x000fd00000000f00 */
[----:B------:R-:W-:Y:S05]  /*2ac0*/  WARPSYNC.COLLECTIVE R54, `(.L_x_4609) ;  /* 0x0000000036087348 */ /* 0x000fea0003c00000 */
[----:B------:R0:W1:Y:S02]  /*2ad0*/  SHFL.DOWN P1, R54, R91, R72, R55 ;  /* 0x080000485b367389 */ /* 0x0000640000020037 */
[----:B01----:R-:W-:Y:S01]  /*2ae0*/  ENDCOLLECTIVE ;  /* 0x000000000000791b */ /* 0x003fe20003800000 */
.L_x_4609:
[----:B------:R-:W-:Y:S02]  /*2af0*/  MOV R91, R73 ;  /* 0x00000049005b7202 */ /* 0x000fe40000000f00 */
[----:B------:R-:W-:Y:S02]  /*2b00*/  MOV R93, R54 ;  /* 0x00000036005d7202 */ /* 0x000fe40000000f00 */
[----:B------:R-:W-:-:S07]  /*2b10*/  MOV R54, 0xffffffff ;  /* 0xffffffff00367802 */ /* 0x000fce0000000f00 */
[----:B------:R-:W-:Y:S05]  /*2b20*/  WARPSYNC.COLLECTIVE R54, `(.L_x_4610) ;  /* 0x0000000036087348 */ /* 0x000fea0003c00000 */
[----:B------:R0:W1:Y:S02]  /*2b30*/  SHFL.DOWN P1, R54, R91, R72, R55 ;  /* 0x080000485b367389 */ /* 0x0000640000020037 */
[----:B01----:R-:W-:Y:S01]  /*2b40*/  ENDCOLLECTIVE ;  /* 0x000000000000791b */ /* 0x003fe20003800000 */
.L_x_4610:
[----:B------:R-:W-:Y:S05]  /*2b50*/  BRA `(.L_x_4611) ;  /* 0xffffffe400607947 */ /* 0x000fea000383ffff */
.L_x_4612:
        /* <DEDUP_REMOVED lines=10> */
.L_x_8597:


//--------------------- .text._ZN10layer_norm13ln_bwd_kernelINS_13Kernel_traitsIf6__halfS2_S2_fjLj1536ELj1ELj1ELj4ELj8ENS_18Kernel_traits_baseILj1536EfS2_S2_S2_fjLj128EEEEELb0ELb1ELb0ELb0EEEvNS_9BwdParamsE --------------------------
	.section	.text._ZN10layer_norm13ln_bwd_kernelINS_13Kernel_traitsIf6__halfS2_S2_fjLj1536ELj1ELj1ELj4ELj8ENS_18Kernel_traits_baseILj1536EfS2_S2_S2_fjLj128EEEEELb0ELb1ELb0ELb0EEEvNS_9BwdParamsE,"ax",@progbits
	.align	128
        .global         _ZN10layer_norm13ln_bwd_kernelINS_13Kernel_traitsIf6__halfS2_S2_fjLj1536ELj1ELj1ELj4ELj8ENS_18Kernel_traits_baseILj1536EfS2_S2_S2_fjLj128EEEEELb0ELb1ELb0ELb0EEEvNS_9BwdParamsE
        .type           _ZN10layer_norm13ln_bwd_kernelINS_13Kernel_traitsIf6__halfS2_S2_fjLj1536ELj1ELj1ELj4ELj8ENS_18Kernel_traits_baseILj1536EfS2_S2_S2_fjLj128EEEEELb0ELb1ELb0ELb0EEEvNS_9BwdParamsE,@function
        .size           _ZN10layer_norm13ln_bwd_kernelINS_13Kernel_traitsIf6__halfS2_S2_fjLj1536ELj1ELj1ELj4ELj8ENS_18Kernel_traits_baseILj1536EfS2_S2_S2_fjLj128EEEEELb0ELb1ELb0ELb0EEEvNS_9BwdParamsE,(.L_x_8598 - _ZN10layer_norm13ln_bwd_kernelINS_13Kernel_traitsIf6__halfS2_S2_fjLj1536ELj1ELj1ELj4ELj8ENS_18Kernel_traits_baseILj1536EfS2_S2_S2_fjLj128EEEEELb0ELb1ELb0ELb0EEEvNS_9BwdParamsE)
        .other          _ZN10layer_norm13ln_bwd_kernelINS_13Kernel_traitsIf6__halfS2_S2_fjLj1536ELj1ELj1ELj4ELj8ENS_18Kernel_traits_baseILj1536EfS2_S2_S2_fjLj128EEEEELb0ELb1ELb0ELb0EEEvNS_9BwdParamsE,@"STO_CUDA_ENTRY STV_DEFAULT"
_ZN10layer_norm13ln_bwd_kernelINS_13Kernel_traitsIf6__halfS2_S2_fjLj1536ELj1ELj1ELj4ELj8ENS_18Kernel_traits_baseILj1536EfS2_S2_S2_fjLj128EEEEELb0ELb1ELb0ELb0EEEvNS_9BwdParamsE:
.text._ZN10layer_norm13ln_bwd_kernelINS_13Kernel_traitsIf6__halfS2_S2_fjLj1536ELj1ELj1ELj4ELj8ENS_18Kernel_traits_baseILj1536EfS2_S2_S2_fjLj128EEEEELb0ELb1ELb0ELb0EEEvNS_9BwdParamsE:
        /* <DEDUP_REMOVED lines=67> */
[----:B------:R-:W-:Y:S02]  /*0430*/  ISETP.NE.U32.AND P0, PT, RZ, UR6, PT ;  /* 0x00000006ff007c0c */ /* 0x000fe4000bf05070 */
[----:B------:R-:W-:Y:S02]  /*0440*/  MOV R49, RZ ;  /* 0x000000ff00317202 */ /* 0x000fe40000000f00 */
[----:B------:R-:W-:-:S13]  /*0450*/  ISETP.NE.AND.EX P0, PT, RZ, UR7, PT, P0 ;  /* 0x00000007ff007c0c */ /* 0x000fda000bf05300 */
.L_x_4630:
        /* <DEDUP_REMOVED lines=36> */
[----:B------:R-:W-:Y:S01]  /*06a0*/  HADD2.F32 R79, -RZ, R5.H0_H0 ;  /* 0x20000005ff4f7230 */ /* 0x000fe20000004100 */
[----:B------:R-:W-:-:S03]  /*06b0*/  SHF.R.U32.HI R76, RZ, 0x10, R5 ;  /* 0x00000010ff4c7819 */ /* 0x000fc60000011605 */
[----:B------:R-:W-:Y:S02]  /*06c0*/  HADD2.F32 R77, -RZ, R77.H0_H0 ;  /* 0x2000004dff4d7230 */ /* 0x000fe40000004100 */
[----:B------:R-:W-:Y:S01]  /*06d0*/  FADD.FTZ R79, -R104, R79 ;  /* 0x0000004f684f7221 */ /* 0x000fe20000010100 */
[----:B---3--:R-:W-:Y:S02]  /*06e0*/  MOV R3, R6 ;  /* 0x0000000600037202 */ /* 0x008fe40000000f00 */
[--C-:B------:R-:W-:Y:S02]  /*06f0*/  SHF.R.U64 R78, R6, 0x10, R7.reuse ;  /* 0x00000010064e7819 */ /* 0x100fe40000001207 */
[----:B------:R-:W-:Y:S02]  /*0700*/  MOV R10, R7 ;  /* 0x00000007000a7202 */ /* 0x000fe40000000f00 */
[----:B------:R-:W-:Y:S01]  /*0710*/  SHF.R.U32.HI R80, RZ, 0x10, R7 ;  /* 0x00000010ff507819 */ /* 0x000fe20000011607 */
[----:B------:R-:W-:-:S02]  /*0720*/  HADD2.F32 R7, -RZ, R4.H0_H0 ;  /* 0x20000004ff077230 */ /* 0x000fc40000004100 */
[----:B------:R-:W-:-:S03]  /*0730*/  HADD2.F32 R5, -RZ, R3.H0_H0 ;  /* 0x20000003ff057230 */ /* 0x000fc60000004100 */
[----:B------:R-:W-:Y:S01]  /*0740*/  FADD.FTZ R3, -R104, R7 ;  /* 0x0000000768037221 */ /* 0x000fe20000010100 */
[----:B0-----:R-:W-:-:S03]  /*0750*/  HADD2.F32 R8, -RZ, R78.H0_H0 ;  /* 0x2000004eff087230 */ /* 0x001fc60000004100 */
[----:B-----5:R-:W-:Y:S01]  /*0760*/  FMUL.FTZ R3, R108, R3 ;  /* 0x000000036c037220 */ /* 0x020fe20000410000 */
[----:B------:R-:W-:Y:S01]  /*0770*/  FADD.FTZ R77, -R104, R77 ;  /* 0x0000004d684d7221 */ /* 0x000fe20000010100 */
[----:B------:R-:W-:Y:S01]  /*0780*/  FADD.FTZ R36, R36, R5 ;  /* 0x0000000524247221 */ /* 0x000fe20000010000 */
[-C--:B------:R-:W-:Y:S01]  /*0790*/  FMUL.FTZ R6, R72, R5.reuse ;  /* 0x0000000548067220 */ /* 0x080fe20000410000 */
[----:B------:R-:W-:Y:S01]  /*07a0*/  FFMA.FTZ R48, R3, R5, R48 ;  /* 0x0000000503307223 */ /* 0x000fe20000010030 */
[C---:B------:R-:W-:Y:S01]  /*07b0*/  FMUL.FTZ R5, R108.reuse, R79 ;  /* 0x0000004f6c057220 */ /* 0x040fe20000410000 */
[----:B------:R-:W-:Y:S02]  /*07c0*/  HADD2.F32 R79, -RZ, R76.H0_H0 ;  /* 0x2000004cff4f7230 */ /* 0x000fe40000004100 */
[----:B------:R-:W-:Y:S01]  /*07d0*/  FMUL.FTZ R4, R108, R77 ;  /* 0x0000004d6c047220 */ /* 0x000fe20000410000 */
[----:B------:R-:W-:Y:S02]  /*07e0*/  HADD2.F32 R9, -RZ, R10.H0_H0 ;  /* 0x2000000aff097230 */ /* 0x000fe40000004100 */
[----:B------:R-:W-:Y:S01]  /*07f0*/  FMUL.FTZ R7, R73, R8 ;  /* 0x0000000849077220 */ /* 0x000fe20000410000 */
[----:B------:R-:W-:Y:S01]  /*0800*/  FADD.FTZ R10, RZ, R6 ;  /* 0x00000006ff0a7221 */ /* 0x000fe20000010000 */
[----:B------:R-:W-:Y:S01]  /*0810*/  FFMA.FTZ R77, R3, R6, RZ ;  /* 0x00000006034d7223 */ /* 0x000fe200000100ff */
[----:B------:R-:W-:-:S02]  /*0820*/  HADD2.F32 R80, -RZ, R80.H0_H0 ;  /* 0x20000050ff507230 */ /* 0x000fc40000004100 */
        /* <DEDUP_REMOVED lines=17> */
.L_x_4615:
[----:B------:R-:W-:Y:S05]  /*0940*/  BSYNC B0 ;  /* 0x0000000000007941 */ /* 0x000fea0003800000 */
.L_x_4614:
        /* <DEDUP_REMOVED lines=15> */
[----:B------:R-:W-:Y:S01]  /*0a40*/  HADD2.F32 R85, -RZ, R15.H0_H0 ;  /* 0x2000000fff557230 */ /* 0x000fe20000004100 */
[----:B------:R-:W-:-:S03]  /*0a50*/  SHF.R.U32.HI R84, RZ, 0x10, R15 ;  /* 0x00000010ff547819 */ /* 0x000fc6000001160f */
[----:B------:R-:W-:-:S05]  /*0a60*/  HADD2.F32 R79, -RZ, R79.H0_H0 ;  /* 0x2000004fff4f7230 */ /* 0x000fca0000004100 */
[----:B------:R-:W-:Y:S01]  /*0a70*/  FADD.FTZ R79, -R104, R79 ;  /* 0x0000004f684f7221 */ /* 0x000fe20000010100 */
[----:B---3--:R-:W-:Y:S02]  /*0a80*/  MOV R11, R12 ;  /* 0x0000000c000b7202 */ /* 0x008fe40000000f00 */
[--C-:B------:R-:W-:Y:S02]  /*0a90*/  SHF.R.U64 R86, R12, 0x10, R13.reuse ;  /* 0x000000100c567819 */ /* 0x100fe4000000120d */
[----:B------:R-:W-:Y:S02]  /*0aa0*/  MOV R78, R13 ;  /* 0x0000000d004e7202 */ /* 0x000fe40000000f00 */
[----:B------:R-:W-:Y:S01]  /*0ab0*/  SHF.R.U32.HI R80, RZ, 0x10, R13 ;  /* 0x00000010ff507819 */ /* 0x000fe2000001160d */
[----:B------:R-:W-:Y:S02]  /*0ac0*/  HADD2.F32 R13, -RZ, R14.H0_H0 ;  /* 0x2000000eff0d7230 */ /* 0x000fe40000004100 */
[----:B------:R-:W-:-:S03]  /*0ad0*/  HADD2.F32 R15, -RZ, R11.H0_H0 ;  /* 0x2000000bff0f7230 */ /* 0x000fc60000004100 */
[C---:B------:R-:W-:Y:S01]  /*0ae0*/  FADD.FTZ R11, -R104.reuse, R13 ;  /* 0x0000000d680b7221 */ /* 0x040fe20000010100 */
[----:B------:R-:W-:Y:S01]  /*0af0*/  FADD.FTZ R13, -R104, R85 ;  /* 0x00000055680d7221 */ /* 0x000fe20000010100 */
[----:B0-----:R-:W-:Y:S02]  /*0b00*/  HADD2.F32 R76, -RZ, R86.H0_H0 ;  /* 0x20000056ff4c7230 */ /* 0x001fe40000004100 */
[C---:B-----5:R-:W-:Y:S01]  /*0b10*/  FMUL.FTZ R12, R108.reuse, R79 ;  /* 0x0000004f6c0c7220 */ /* 0x060fe20000410000 */
[----:B------:R-:W-:Y:S01]  /*0b20*/  FMUL.FTZ R11, R108, R11 ;  /* 0x0000000b6c0b7220 */ /* 0x000fe20000410000 */
        /* <DEDUP_REMOVED lines=15> */
[----:B------:R-:W-:Y:S02]  /*0c20*/  HADD2.F32 R80, -RZ, R80.H0_H0 ;  /* 0x20000050ff507230 */ /* 0x000fe40000004100 */
        /* <DEDUP_REMOVED lines=10> */
.L_x_4617:
[----:B------:R-:W-:Y:S05]  /*0cd0*/  BSYNC B0 ;  /* 0x0000000000007941 */ /* 0x000fea0003800000 */
.L_x_4616:
        /* <DEDUP_REMOVED lines=17> */
[----:B------:R-:W-:Y:S02]  /*0df0*/  HADD2.F32 R91, -RZ, R77.H0_H0 ;  /* 0x2000004dff5b7230 */ /* 0x000fe40000004100 */
[C---:B------:R-:W-:Y:S01]  /*0e00*/  FADD.FTZ R87, -R104.reuse, R87 ;  /* 0x0000005768577221 */ /* 0x040fe20000010100 */
[----:B------:R-:W-:Y:S01]  /*0e10*/  FADD.FTZ R89, -R104, R89 ;  /* 0x0000005968597221 */ /* 0x000fe20000010100 */
[----:B---3--:R-:W-:Y:S02]  /*0e20*/  MOV R76, R78 ;  /* 0x0000004e004c7202 */ /* 0x008fe40000000f00 */
[----:B------:R-:W-:Y:S02]  /*0e30*/  SHF.R.U64 R88, R78, 0x10, R79 ;  /* 0x000000104e587819 */ /* 0x000fe4000000124f */
[----:B------:R-:W-:-:S02]  /*0e40*/  MOV R77, R79 ;  /* 0x0000004f004d7202 */ /* 0x000fc40000000f00 */
[----:B------:R-:W-:Y:S01]  /*0e50*/  SHF.R.U32.HI R78, RZ, 0x10, R79 ;  /* 0x00000010ff4e7819 */ /* 0x000fe2000001164f */
[----:B------:R-:W-:Y:S02]  /*0e60*/  HADD2.F32 R79, -RZ, R76.H0_H0 ;  /* 0x2000004cff4f7230 */ /* 0x000fe40000004100 */
[----:B------:R-:W-:Y:S02]  /*0e70*/  HADD2.F32 R76, -RZ, R88.H0_H0 ;  /* 0x20000058ff4c7230 */ /* 0x000fe40000004100 */
[C---:B-----5:R-:W-:Y:S01]  /*0e80*/  FMUL.FTZ R88, R108.reuse, R89 ;  /* 0x000000596c587220 */ /* 0x060fe20000410000 */
[----:B------:R-:W-:Y:S01]  /*0e90*/  FMUL.FTZ R87, R108, R87 ;  /* 0x000000576c577220 */ /* 0x000fe20000410000 */
[----:B------:R-:W-:Y:S01]  /*0ea0*/  FMUL.FTZ R90, R56, R79 ;  /* 0x0000004f385a7220 */ /* 0x000fe20000410000 */
[----:B------:R-:W-:Y:S02]  /*0eb0*/  HADD2.F32 R93, -RZ, R93.H0_H0 ;  /* 0x2000005dff5d7230 */ /* 0x000fe40000004100 */
[----:B------:R-:W-:Y:S01]  /*0ec0*/  FADD.FTZ R29, R29, R76 ;  /* 0x0000004c1d1d7221 */ /* 0x000fe20000010000 */
[-C--:B------:R-:W-:Y:S01]  /*0ed0*/  FFMA.FTZ R41, R88, R76.reuse, R41 ;  /* 0x0000004c58297223 */ /* 0x080fe20000010029 */
[----:B------:R-:W-:Y:S01]  /*0ee0*/  FMUL.FTZ R89, R57, R76 ;  /* 0x0000004c39597220 */ /* 0x000fe20000410000 */
[----:B0-----:R-:W-:-:S02]  /*0ef0*/  HADD2.F32 R81, -RZ, R77.H0_H0 ;  /* 0x2000004dff517230 */ /* 0x001fc40000004100 */
[----:B------:R-:W-:Y:S01]  /*0f00*/  FADD.FTZ R76, R105, R90 ;  /* 0x0000005a694c7221 */ /* 0x000fe20000010000 */
[----:B------:R-:W-:Y:S01]  /*0f10*/  FADD.FTZ R91, -R104, R91 ;  /* 0x0000005b685b7221 */ /* 0x000fe20000010100 */
[C---:B------:R-:W-:Y:S01]  /*0f20*/  FFMA.FTZ R77, R87.reuse, R90, R112 ;  /* 0x0000005a574d7223 */ /* 0x040fe20000010070 */
[----:B------:R-:W-:Y:S01]  /*0f30*/  FADD.FTZ R28, R28, R79 ;  /* 0x0000004f1c1c7221 */ /* 0x000fe20000010000 */
[----:B------:R-:W-:Y:S01]  /*0f40*/  FFMA.FTZ R40, R87, R79, R40 ;  /* 0x0000004f57287223 */ /* 0x000fe20000010028 */
[----:B------:R-:W-:Y:S02]  /*0f50*/  HADD2.F32 R80, -RZ, R78.H0_H0 ;  /* 0x2000004eff507230 */ /* 0x000fe40000004100 */
        /* <DEDUP_REMOVED lines=15> */
.L_x_4619:
[----:B------:R-:W-:Y:S05]  /*1050*/  BSYNC B0 ;  /* 0x0000000000007941 */ /* 0x000fea0003800000 */
.L_x_4618:
        /* <DEDUP_REMOVED lines=27> */
.L_x_4645:
        /* <DEDUP_REMOVED lines=98> */
.L_x_4623:
        /* <DEDUP_REMOVED lines=10> */
.L_x_4622:
[----:B------:R-:W-:Y:S05]  /*18d0*/  BSYNC B0 ;  /* 0x0000000000007941 */ /* 0x000fea0003800000 */
.L_x_4621:
        /* <DEDUP_REMOVED lines=68> */
.L_x_4626:
        /* <DEDUP_REMOVED lines=14> */
.L_x_4625:
[----:B------:R-:W-:Y:S05]  /*1e00*/  BSYNC B0 ;  /* 0x0000000000007941 */ /* 0x000fea0003800000 */
.L_x_4624:
        /* <DEDUP_REMOVED lines=11> */
[----:B------:R-:W-:Y:S01]  /*1ec0*/  FADD.FTZ R83, R92, -R83 ;  /* 0x800000535c537221 */ /* 0x000fe20000010000 */
[----:B------:R-:W-:Y:S01]  /*1ed0*/  FADD.FTZ R105, R93, -R80 ;  /* 0x800000505d697221 */ /* 0x000fe20000010000 */
[----:B------:R-:W-:Y:S01]  /*1ee0*/  ISETP.NE.U32.AND P6, PT, RZ, UR14, PT ;  /* 0x0000000eff007c0c */ /* 0x000fe2000bfc5070 */
[C---:B------:R-:W-:Y:S01]  /*1ef0*/  FMUL.FTZ R78, R108.reuse, R79 ;  /* 0x0000004f6c4e7220 */ /* 0x040fe20000410000 */
[C---:B------:R-:W-:Y:S01]  /*1f00*/  FMUL.FTZ R80, R108.reuse, R83 ;  /* 0x000000536c507220 */ /* 0x040fe20000410000 */
[----:B------:R-:W-:Y:S01]  /*1f10*/  FMUL.FTZ R82, R108, R105 ;  /* 0x000000696c527220 */ /* 0x000fe20000410000 */
[----:B------:R-:W-:-:S05]  /*1f20*/  ISETP.NE.AND.EX P6, PT, RZ, UR15, PT, P6 ;  /* 0x0000000fff007c0c */ /* 0x000fca000bfc5360 */
[--C-:B------:R-:W-:Y:S02]  /*1f30*/  @P5 SHF.R.U64 R81, R94, 0x10, R95.reuse ;  /* 0x000000105e515819 */ /* 0x100fe4000000125f */
[----:B------:R-:W-:Y:S02]  /*1f40*/  @P5 SHF.R.U32.HI R83, RZ, 0x10, R95 ;  /* 0x00000010ff535819 */ /* 0x000fe4000001165f */
[----:B------:R-:W-:Y:S01]  /*1f50*/  @P5 MOV R79, R95 ;  /* 0x0000005f004f5202 */ /* 0x000fe20000000f00 */
[----:B------:R-:W-:Y:S02]  /*1f60*/  @P5 HADD2.F32 R81, -RZ, R81.H0_H0 ;  /* 0x20000051ff515230 */ /* 0x000fe40000004100 */
[----:B------:R-:W-:Y:S01]  /*1f70*/  @P5 HADD2.F32 R105, -RZ, R83.H0_H0 ;  /* 0x20000053ff695230 */ /* 0x000fe20000004100 */
[----:B------:R-:W-:Y:S01]  /*1f80*/  @P5 MOV R83, R94 ;  /* 0x0000005e00535202 */ /* 0x000fe20000000f00 */
[----:B------:R-:W-:Y:S02]  /*1f90*/  @P5 HADD2.F32 R79, -RZ, R79.H0_H0 ;  /* 0x2000004fff4f5230 */ /* 0x000fe40000004100 */
[----:B------:R-:W-:Y:S01]  /*1fa0*/  @P5 FADD.FTZ R78, R78, R81 ;  /* 0x000000514e4e5221 */ /* 0x000fe20000010000 */
[----:B------:R-:W-:Y:S01]  /*1fb0*/  FFMA.FTZ R81, R87, R113, R114 ;  /* 0x0000007157517223 */ /* 0x000fe20000010072 */
[----:B------:R-:W-:Y:S01]  /*1fc0*/  @P5 FADD.FTZ R82, R82, R105 ;  /* 0x0000006952525221 */ /* 0x000fe20000010000 */
[----:B------:R-:W-:-:S02]  /*1fd0*/  @P5 HADD2.F32 R105, -RZ, R83.H0_H0 ;  /* 0x20000053ff695230 */ /* 0x000fc40000004100 */
[----:B------:R-:W-:Y:S01]  /*1fe0*/  FMUL.FTZ R112, R78, R107 ;  /* 0x0000006b4e707220 */ /* 0x000fe20000410000 */
[----:B------:R-:W-:Y:S01]  /*1ff0*/  FADD.FTZ R81, R90, -R81 ;  /* 0x800000515a517221 */ /* 0x000fe20000010000 */
[----:B------:R-:W-:Y:S01]  /*2000*/  @P5 FADD.FTZ R80, R80, R79 ;  /* 0x0000004f50505221 */ /* 0x000fe20000010000 */
[----:B------:R-:W-:Y:S01]  /*2010*/  @P6 F2FP.F16.F32.PACK_AB R78, RZ, R78 ;  /* 0x0000004eff4e623e */ /* 0x000fe200000000ff */
[----:B------:R-:W-:Y:S01]  /*2020*/  FMUL.FTZ R79, R53, R112 ;  /* 0x00000070354f7220 */ /* 0x000fe20000410000 */
[----:B------:R-:W-:Y:S01]  /*2030*/  FMUL.FTZ R104, R108, R81 ;  /* 0x000000516c687220 */ /* 0x000fe20000410000 */
[-C--:B------:R-:W-:Y:S01]  /*2040*/  FMUL.FTZ R108, R82, R107.reuse ;  /* 0x0000006b526c7220 */ /* 0x080fe20000410000 */
[----:B------:R-:W-:Y:S01]  /*2050*/  FMUL.FTZ R113, R80, R107 ;  /* 0x0000006b50717220 */ /* 0x000fe20000410000 */
[----:B------:R-:W-:Y:S01]  /*2060*/  @P6 F2FP.F16.F32.PACK_AB R80, RZ, R80 ;  /* 0x00000050ff50623e */ /* 0x000fe200000000ff */
[----:B------:R-:W-:Y:S01]  /*2070*/  @P5 FADD.FTZ R104, R104, R105 ;  /* 0x0000006968685221 */ /* 0x000fe20000010000 */
[----:B------:R-:W-:Y:S01]  /*2080*/  FMUL.FTZ R81, R55, R108 ;  /* 0x0000006c37517220 */ /* 0x000fe20000410000 */
[----:B------:R-:W-:Y:S01]  /*2090*/  FMUL.FTZ R83, R54, R113 ;  /* 0x0000007136537220 */ /* 0x000fe20000410000 */
[----:B------:R-:W0:Y:S01]  /*20a0*/  F2F.F16.F32 R79, R79 ;  /* 0x0000004f004f7304 */ /* 0x000e220000200800 */
[----:B------:R-:W-:Y:S01]  /*20b0*/  FMUL.FTZ R107, R104, R107 ;  /* 0x0000006b686b7220 */ /* 0x000fe20000410000 */
[----:B------:R-:W-:-:S02]  /*20c0*/  @P6 F2FP.F16.F32.PACK_AB R104, RZ, R104 ;  /* 0x00000068ff68623e */ /* 0x000fc400000000ff */
[----:B------:R-:W-:Y:S01]  /*20d0*/  @P6 PRMT R102, R78, 0x7610, R102 ;  /* 0x000076104e666816 */ /* 0x000fe20000000066 */
[----:B------:R-:W-:Y:S01]  /*20e0*/  FMUL.FTZ R105, R52, R107 ;  /* 0x0000006b34697220 */ /* 0x000fe20000410000 */
[----:B------:R-:W-:Y:S02]  /*20f0*/  @P6 PRMT R101, R104, 0x7610, R101 ;  /* 0x0000761068656816 */ /* 0x000fe40000000065 */
[----:B------:R-:W1:Y:S01]  /*2100*/  F2F.F16.F32 R81, R81 ;  /* 0x0000005100517304 */ /* 0x000e620000200800 */
[----:B------:R-:W-:Y:S02]  /*2110*/  @P6 PRMT R103, R80, 0x7610, R103 ;  /* 0x0000761050676816 */ /* 0x000fe40000000067 */
[----:B------:R-:W-:Y:S02]  /*2120*/  LEA R80, P5, R109, UR16, 0x3 ;  /* 0x000000106d507c11 */ /* 0x000fe4000f8a18ff */
[----:B------:R-:W-:Y:S01]  /*2130*/  @P6 F2FP.F16.F32.PACK_AB R114, RZ, R82 ;  /* 0x00000052ff72623e */ /* 0x000fe200000000ff */
[----:B0-----:R-:W-:-:S02]  /*2140*/  IMAD.WIDE.U32 R78, R79, 0x10000, RZ ;  /* 0x000100004f4e7825 */ /* 0x001fc400078e00ff */
[----:B------:R-:W0:Y:S01]  /*2150*/  F2F.F16.F32 R83, R83 ;  /* 0x0000005300537304 */ /* 0x000e220000200800 */
[----:B------:R-:W-:Y:S02]  /*2160*/  @P6 PRMT R106, R114, 0x7610, R106 ;  /* 0x00007610726a6816 */ /* 0x000fe4000000006a */
[----:B-1----:R-:W-:-:S05]  /*2170*/  SHF.L.U32 R104, R81, 0x10, RZ ;  /* 0x0000001051687819 */ /* 0x002fca00000006ff */
[----:B------:R-:W1:Y:S01]  /*2180*/  F2F.F16.F32 R105, R105 ;  /* 0x0000006900697304 */ /* 0x000e620000200800 */
[----:B------:R-:W-:Y:S02]  /*2190*/  LEA.HI.X R81, R109, UR17, RZ, 0x3, P5 ;  /* 0x000000116d517c11 */ /* 0x000fe4000a8f1cff */
[----:B0-----:R-:W-:Y:S02]  /*21a0*/  LOP3.LUT R83, R79, R104, R83, 0xfe, !PT ;  /* 0x000000684f537212 */ /* 0x001fe400078efe53 */
        /* <DEDUP_REMOVED lines=10> */
.L_x_4629:
        /* <DEDUP_REMOVED lines=13> */
.L_x_4628:
[----:B------:R-:W-:Y:S05]  /*2320*/  BSYNC B0 ;  /* 0x0000000000007941 */ /* 0x000fea0003800000 */
.L_x_4627:
[----:B------:R-:W-:Y:S02]  /*2330*/  IADD3 R2, R2, UR18, RZ ;  /* 0x0000001202027c10 */ /* 0x000fe4000fffe0ff */
[----:B------:R-:W-:Y:S02]  /*2340*/  SEL R82, RZ, 0x1, P4 ;  /* 0x00000001ff527807 */ /* 0x000fe40002000000 */
[----:B------:R-:W-:-:S13]  /*2350*/  ISETP.GE.AND P5, PT, R2, UR19, PT ;  /* 0x0000001302007c0c */ /* 0x000fda000bfa6270 */
[----:B------:R-:W-:Y:S05]  /*2360*/  @!P5 BRA `(.L_x_4630) ;  /* 0xffffffe0003cd947 */ /* 0x000fea000383ffff */
.L_x_4613:
        /* <DEDUP_REMOVED lines=17> */
.L_x_4632:
[----:B------:R-:W-:Y:S05]  /*2480*/  BSYNC B0 ;  /* 0x0000000000007941 */ /* 0x000fea0003800000 */
.L_x_4631:
        /* <DEDUP_REMOVED lines=12> */
.L_x_4634:
[----:B------:R-:W-:Y:S05]  /*2550*/  BSYNC B0 ;  /* 0x0000000000007941 */ /* 0x000fea0003800000 */
.L_x_4633:
        /* <DEDUP_REMOVED lines=11> */
.L_x_4620:
[----:B------:R-:W-:Y:S02]  /*2610*/  MOV R116, R105 ;  /* 0x0000006900747202 */ /* 0x000fe40000000f00 */
[----:B------:R-:W-:Y:S02]  /*2620*/  MOV R115, 0x10 ;  /* 0x0000001000737802 */ /* 0x000fe40000000f00 */
[----:B------:R-:W-:Y:S02]  /*2630*/  MOV R118, 0x1f ;  /* 0x0000001f00767802 */ /* 0x000fe40000000f00 */
[----:B------:R-:W-:-:S07]  /*2640*/  MOV R113, 0xffffffff ;  /* 0xffffffff00717802 */ /* 0x000fce0000000f00 */
[----:B------:R-:W-:Y:S05]  /*2650*/  WARPSYNC.COLLECTIVE R113, `(.L_x_4635) ;  /* 0x0000000071087348 */ /* 0x000fea0003c00000 */
[----:B------:R0:W1:Y:S02]  /*2660*/  SHFL.DOWN P6, R114, R116, R115, R118 ;  /* 0x0800007374727389 */ /* 0x00006400000c0076 */
[----:B01----:R-:W-:Y:S01]  /*2670*/  ENDCOLLECTIVE ;  /* 0x000000000000791b */ /* 0x003fe20003800000 */
.L_x_4635:
[----:B------:R-:W-:Y:S02]  /*2680*/  MOV R116, R112 ;  /* 0x0000007000747202 */ /* 0x000fe40000000f00 */
[----:B------:R-:W-:-:S07]  /*2690*/  MOV R78, R114 ;  /* 0x00000072004e7202 */ /* 0x000fce0000000f00 */
[----:B------:R-:W-:Y:S05]  /*26a0*/  WARPSYNC.COLLECTIVE R113, `(.L_x_4636) ;  /* 0x0000000071087348 */ /* 0x000fea0003c00000 */
[----:B------:R0:W1:Y:S02]  /*26b0*/  SHFL.DOWN P6, R114, R116, R115, R118 ;  /* 0x0800007374727389 */ /* 0x00006400000c0076 */
[----:B01----:R-:W-:Y:S01]  /*26c0*/  ENDCOLLECTIVE ;  /* 0x000000000000791b */ /* 0x003fe20003800000 */
.L_x_4636:
[----:B------:R-:W-:-:S05]  /*26d0*/  FADD.FTZ R78, R78, R105 ;  /* 0x000000694e4e7221 */ /* 0x000fca0000010000 */
[----:B------:R-:W-:Y:S02]  /*26e0*/  MOV R116, R78 ;  /* 0x0000004e00747202 */ /* 0x000fe40000000f00 */
[----:B------:R-:W-:Y:S02]  /*26f0*/  MOV R115, 0x8 ;  /* 0x0000000800737802 */ /* 0x000fe40000000f00 */
[----:B------:R-:W-:-:S07]  /*2700*/  MOV R79, R114 ;  /* 0x00000072004f7202 */ /* 0x000fce0000000f00 */
[----:B------:R-:W-:Y:S05]  /*2710*/  WARPSYNC.COLLECTIVE R113, `(.L_x_4637) ;  /* 0x0000000071087348 */ /* 0x000fea0003c00000 */
[----:B------:R0:W1:Y:S02]  /*2720*/  SHFL.DOWN P6, R114, R116, R115, R118 ;  /* 0x0800007374727389 */ /* 0x00006400000c0076 */
[----:B01----:R-:W-:Y:S01]  /*2730*/  ENDCOLLECTIVE ;  /* 0x000000000000791b */ /* 0x003fe20003800000 */
.L_x_4637:
[----:B------:R-:W-:-:S05]  /*2740*/  FADD.FTZ R79, R79, R112 ;  /* 0x000000704f4f7221 */ /* 0x000fca0000010000 */
[----:B------:R-:W-:Y:S02]  /*2750*/  MOV R116, R79 ;  /* 0x0000004f00747202 */ /* 0x000fe40000000f00 */
[----:B------:R-:W-:-:S07]  /*2760*/  MOV R81, R114 ;  /* 0x0000007200517202 */ /* 0x000fce0000000f00 */
[----:B------:R-:W-:Y:S05]  /*2770*/  WARPSYNC.COLLECTIVE R113, `(.L_x_4638) ;  /* 0x0000000071087348 */ /* 0x000fea0003c00000 */
[----:B------:R0:W1:Y:S02]  /*2780*/  SHFL.DOWN P6, R114, R116, R115, R118 ;  /* 0x0800007374727389 */ /* 0x00006400000c0076 */
[----:B01----:R-:W-:Y:S01]  /*2790*/  ENDCOLLECTIVE ;  /* 0x000000000000791b */ /* 0x003fe20003800000 */
.L_x_4638:
[----:B------:R-:W-:-:S05]  /*27a0*/  FADD.FTZ R81, R78, R81 ;  /* 0x000000514e517221 */ /* 0x000fca0000010000 */
[----:B------:R-:W-:Y:S02]  /*27b0*/  MOV R116, R81 ;  /* 0x0000005100747202 */ /* 0x000fe40000000f00 */
[----:B------:R-:W-:Y:S02]  /*27c0*/  MOV R115, 0x4 ;  /* 0x0000000400737802 */ /* 0x000fe40000000f00 */
[----:B------:R-:W-:-:S07]  /*27d0*/  MOV R80, R114 ;  /* 0x0000007200507202 */ /* 0x000fce0000000f00 */
[----:B------:R-:W-:Y:S05]  /*27e0*/  WARPSYNC.COLLECTIVE R113, `(.L_x_4639) ;  /* 0x0000000071087348 */ /* 0x000fea0003c00000 */
[----:B------:R0:W1:Y:S02]  /*27f0*/  SHFL.DOWN P6, R114, R116, R115, R118 ;  /* 0x0800007374727389 */ /* 0x00006400000c0076 */
[----:B01----:R-:W-:Y:S01]  /*2800*/  ENDCOLLECTIVE ;  /* 0x000000000000791b */ /* 0x003fe20003800000 */
.L_x_4639:
[----:B------:R-:W-:-:S05]  /*2810*/  FADD.FTZ R80, R79, R80 ;  /* 0x000000504f507221 */ /* 0x000fca0000010000 */
[----:B------:R-:W-:Y:S02]  /*2820*/  MOV R116, R80 ;  /* 0x0000005000747202 */ /* 0x000fe40000000f00 */
[----:B------:R-:W-:-:S07]  /*2830*/  MOV R82, R114 ;  /* 0x0000007200527202 */ /* 0x000fce0000000f00 */
[----:B------:R-:W-:Y:S05]  /*2840*/  WARPSYNC.COLLECTIVE R113, `(.L_x_4640) ;  /* 0x0000000071087348 */ /* 0x000fea0003c00000 */
[----:B------:R0:W1:Y:S02]  /*2850*/  SHFL.DOWN P6, R114, R116, R115, R118 ;  /* 0x0800007374727389 */ /* 0x00006400000c0076 */
[----:B01----:R-:W-:Y:S01]  /*2860*/  ENDCOLLECTIVE ;  /* 0x000000000000791b */ /* 0x003fe20003800000 */
.L_x_4640:
[----:B------:R-:W-:-:S05]  /*2870*/  FADD.FTZ R82, R81, R82 ;  /* 0x0000005251527221 */ /* 0x000fca0000010000 */
[----:B------:R-:W-:Y:S02]  /*2880*/  MOV R116, R82 ;  /* 0x0000005200747202 */ /* 0x000fe40000000f00 */
[----:B------:R-:W-:Y:S02]  /*2890*/  MOV R115, 0x2 ;  /* 0x0000000200737802 */ /* 0x000fe40000000f00 */
[----:B------:R-:W-:-:S07]  /*28a0*/  MOV R83, R114 ;  /* 0x0000007200537202 */ /* 0x000fce0000000f00 */
[----:B------:R-:W-:Y:S05]  /*28b0*/  WARPSYNC.COLLECTIVE R113, `(.L_x_4641) ;  /* 0x0000000071087348 */ /* 0x000fea0003c00000 */
[----:B------:R0:W1:Y:S02]  /*28c0*/  SHFL.DOWN P6, R114, R116, R115, R118 ;  /* 0x0800007374727389 */ /* 0x00006400000c0076 */
[----:B01----:R-:W-:Y:S01]  /*28d0*/  ENDCOLLECTIVE ;  /* 0x000000000000791b */ /* 0x003fe20003800000 */
.L_x_4641:
[----:B------:R-:W-:-:S05]  /*28e0*/  FADD.FTZ R83, R80, R83 ;  /* 0x0000005350537221 */ /* 0x000fca0000010000 */
[----:B------:R-:W-:Y:S02]  /*28f0*/  MOV R116, R83 ;  /* 0x0000005300747202 */ /* 0x000fe40000000f00 */
[----:B------:R-:W-:-:S07]  /*2900*/  MOV R105, R114 ;  /* 0x0000007200697202 */ /* 0x000fce0000000f00 */
[----:B------:R-:W-:Y:S05]  /*2910*/  WARPSYNC.COLLECTIVE R113, `(.L_x_4642) ;  /* 0x0000000071087348 */ /* 0x000fea0003c00000 */
[----:B------:R0:W1:Y:S02]  /*2920*/  SHFL.DOWN P6, R114, R116, R115, R118 ;  /* 0x0800007374727389 */ /* 0x00006400000c0076 */
[----:B01----:R-:W-:Y:S01]  /*2930*/  ENDCOLLECTIVE ;  /* 0x000000000000791b */ /* 0x003fe20003800000 */
.L_x_4642:
[----:B------:R-:W-:-:S05]  /*2940*/  FADD.FTZ R105, R82, R105 ;  /* 0x0000006952697221 */ /* 0x000fca0000010000 */
[----:B------:R-:W-:Y:S02]  /*2950*/  MOV R116, R105 ;  /* 0x0000006900747202 */ /* 0x000fe40000000f00 */
[----:B------:R-:W-:Y:S02]  /*2960*/  MOV R115, 0x1 ;  /* 0x0000000100737802 */ /* 0x000fe40000000f00 */
[----:B------:R-:W-:-:S07]  /*2970*/  MOV R104, R114 ;  /* 0x0000007200687202 */ /* 0x000fce0000000f00 */
[----:B------:R-:W-:Y:S05]  /*2980*/  WARPSYNC.COLLECTIVE R113, `(.L_x_4643) ;  /* 0x0000000071087348 */ /* 0x000fea0003c00000 */
[----:B------:R0:W1:Y:S02]  /*2990*/  SHFL.DOWN P6, R114, R116, R115, R118 ;  /* 0x0800007374727389 */ /* 0x00006400000c0076 */
[----:B01----:R-:W-:Y:S01]  /*29a0*/  ENDCOLLECTIVE ;  /* 0x000000000000791b */ /* 0x003fe20003800000 */
.L_x_4643:
[----:B------:R-:W-:-:S05]  /*29b0*/  FADD.FTZ R78, R83, R104 ;  /* 0x00000068534e7221 */ /* 0x000fca0000010000 */
[----:B------:R-:W-:Y:S02]  /*29c0*/  MOV R116, R78 ;  /* 0x0000004e00747202 */ /* 0x000fe40000000f00 */
[----:B------:R-:W-:-:S07]  /*29d0*/  MOV R104, R114 ;  /* 0x0000007200687202 */ /* 0x000fce0000000f00 */
[----:B------:R-:W-:Y:S05]  /*29e0*/  WARPSYNC.COLLECTIVE R113, `(.L_x_4644) ;  /* 0x0000000071087348 */ /* 0x000fea0003c00000 */
[----:B------:R0:W1:Y:S02]  /*29f0*/  SHFL.DOWN P6, R114, R116, R115, R118 ;  /* 0x0800007374727389 */ /* 0x00006400000c0076 */
[----:B01----:R-:W-:Y:S01]  /*2a00*/  ENDCOLLECTIVE ;  /* 0x000000000000791b */ /* 0x003fe20003800000 */
.L_x_4644:
[----:B------:R-:W-:Y:S01]  /*2a10*/  MOV R79, R114 ;  /* 0x00000072004f7202 */ /* 0x000fe20000000f00 */
[----:B------:R-:W-:Y:S06]  /*2a20*/  BRA `(.L_x_4645) ;  /* 0xffffffe400f87947 */ /* 0x000fec000383ffff */
.L_x_4646:
        /* <DEDUP_REMOVED lines=13> */
.L_x_8598:


//--------------------- .text._ZN10layer_norm13ln_bwd_kernelINS_13Kernel_traitsIf6__halfS2_S2_fjLj1536ELj1ELj1ELj4ELj8ENS_18Kernel_traits_baseILj1536EfS2_S2_S2_fjLj128EEEEELb0ELb1ELb0ELb1EEEvNS_9BwdParamsE --------------------------
	.section	.text._ZN10layer_norm13ln_bwd_kernelINS_13Kernel_traitsIf6__halfS2_S2_fjLj1536ELj1ELj1ELj4ELj8ENS_18Kernel_traits_baseILj1536EfS2_S2_S2_fjLj128EEEEELb0ELb1ELb0ELb1EEEvNS_9BwdParamsE,"ax",@progbits
	.align	128
        .global         _ZN10layer_norm13ln_bwd_kernelINS_13Kernel_traitsIf6__halfS2_S2_fjLj1536ELj1ELj1ELj4ELj8ENS_18Kernel_traits_baseILj1536EfS2_S2_S2_fjLj128EEEEELb0ELb1ELb0ELb1EEEvNS_9BwdParamsE
        .type           _ZN10layer_norm13ln_bwd_kernelINS_13Kernel_traitsIf6__halfS2_S2_fjLj1536ELj1ELj1ELj4ELj8ENS_18Kernel_traits_baseILj1536EfS2_S2_S2_fjLj128EEEEELb0ELb1ELb0ELb1EEEvNS_9BwdParamsE,@function
        .size           _ZN10layer_norm13ln_bwd_kernelINS_13Kernel_traitsIf6__halfS2_S2_fjLj1536ELj1ELj1ELj4ELj8ENS_18Kernel_traits_baseILj1536EfS2_S2_S2_fjLj128EEEEELb0ELb1ELb0ELb1EEEvNS_9BwdParamsE,(.L_x_8599 - _ZN10layer_norm13ln_bwd_kernelINS_13Kernel_traitsIf6__halfS2_S2_fjLj1536ELj1ELj1ELj4ELj8ENS_18Kernel_traits_baseILj1536EfS2_S2_S2_fjLj128EEEEELb0ELb1ELb0ELb1EEEvNS_9BwdParamsE)
        .other          _ZN10layer_norm13ln_bwd_kernelINS_13Kernel_traitsIf6__halfS2_S2_fjLj1536ELj1ELj1ELj4ELj8ENS_18Kernel_traits_baseILj1536EfS2_S2_S2_fjLj128EEEEELb0ELb1ELb0ELb1EEEvNS_9BwdParamsE,@"STO_CUDA_ENTRY STV_DEFAULT"
_ZN10layer_norm13ln_bwd_kernelINS_13Kernel_traitsIf6__halfS2_S2_fjLj1536ELj1ELj1ELj4ELj8ENS_18Kernel_traits_baseILj1536EfS2_S2_S2_fjLj128EEEEELb0ELb1ELb0ELb1EEEvNS_9BwdParamsE:
.text._ZN10layer_norm13ln_bwd_kernelINS_13Kernel_traitsIf6__halfS2_S2_fjLj1536ELj1ELj1ELj4ELj8ENS_18Kernel_traits_baseILj1536EfS2_S2_S2_fjLj128EEEEELb0ELb1ELb0ELb1EEEvNS_9BwdParamsE:
        /* <DEDUP_REMOVED lines=39> */
.L_x_4647:
[----:B------:R-:W0:Y:S01]  /*0270*/  LDC.64 R4, c[0x0][0x260] ;  /* 0x00009800ff047b82 */ /* 0x000e220000000a00 */
[----:B------:R-:W-:-:S07]  /*0280*/  ULDC.64 UR6, c[0x0][0x270] ;  /* 0x00009c0000067ab9 */ /* 0x000fce0000000a00 */
[----:B------:R-:W1:Y:S01]  /*0290*/  LDC.64 R6, c[0x0][0x278] ;  /* 0x00009e00ff067b82 */ /* 0x000e620000000a00 */
[----:B------:R-:W-:Y:S02]  /*02a0*/  ISETP.NE.U32.AND P0, PT, RZ, UR6, PT ;  /* 0x00000006ff007c0c */ /* 0x000fe4000bf05070 */
[----:B------:R-:W-:Y:S01]  /*02b0*/  SHF.R.U32.HI R86, RZ, 0x5, R93 ;  /* 0x00000005ff567819 */ /* 0x000fe2000001165d */
[----:B------:R-:W-:Y:S02]  /*02c0*/  HFMA2.MMA R89, -RZ, RZ, 0, 5.9604644775390625e-08 ;  /* 0x00000001ff597435 */ /* 0x000fe400000001ff */
[----:B------:R-:W-:Y:S01]  /*02d0*/  HFMA2.MMA R87, -RZ, RZ, 0, 0 ;  /* 0x00000000ff577435 */ /* 0x000fe200000001ff */
[----:B------:R-:W-:Y:S02]  /*02e0*/  ISETP.NE.AND.EX P0, PT, RZ, UR7, PT, P0 ;  /* 0x00000007ff007c0c */ /* 0x000fe4000bf05300 */
[----:B------:R-:W-:Y:S02]  /*02f0*/  CS2R R2, SRZ ;  /* 0x0000000000027805 */ /* 0x000fe4000001ff00 */
[----:B------:R-:W-:-:S02]  /*0300*/  IADD3 R90, R91, 0x4, RZ ;  /* 0x000000045b5a7810 */ /* 0x000fc40007ffe0ff */
        /* <DEDUP_REMOVED lines=18> */
[----:B------:R-:W-:-:S02]  /*0430*/  MOV R68, RZ ;  /* 0x000000ff00447202 */ /* 0x000fc40000000f00 */
[----:B------:R-:W-:Y:S02]  /*0440*/  CS2R R66, SRZ ;  /* 0x0000000000427805 */ /* 0x000fe4000001ff00 */
[----:B------:R-:W-:Y:S01]  /*0450*/  CS2R R20, SRZ ;  /* 0x0000000000147805 */ /* 0x000fe2000001ff00 */
[----:B------:R-:W5:Y:S01]  /*0460*/  LDG.E.128 R28, desc[UR4][R6.64+0x800] ;  /* 0x00080004061c7981 */ /* 0x000f62000c1e1d00 */
[----:B------:R-:W-:Y:S02]  /*0470*/  LOP3.LUT R86, R86, 0x3, RZ, 0xc0, !PT ;  /* 0x0000000356567812 */ /* 0x000fe400078ec0ff */
[----:B0-----:R-:W-:Y:S01]  /*0480*/  CS2R R4, SRZ ;  /* 0x0000000000047805 */ /* 0x001fe2000001ff00 */
[----:B------:R0:W5:Y:S02]  /*0490*/  LDG.E.128 R24, desc[UR4][R6.64+0x1000] ;  /* 0x0010000406187981 */ /* 0x000164000c1e1d00 */
[----:B0-----:R-:W-:-:S07]  /*04a0*/  CS2R R6, SRZ ;  /* 0x0000000000067805 */ /* 0x001fce000001ff00 */
.L_x_4651:
        /* <DEDUP_REMOVED lines=8> */
[C---:B------:R-:W-:Y:S02]  /*0530*/  SHF.L.U32 R88, R101.reuse, 0x3, RZ ;  /* 0x0000000365587819 */ /* 0x040fe400000006ff */
[----:B------:R-:W-:-:S04]  /*0540*/  IADD3 R69, R101, 0x80, RZ ;  /* 0x0000008065457810 */ /* 0x000fc80007ffe0ff */
[----:B------:R-:W3:Y:S01]  /*0550*/  LDC.64 R98, c[0x0][0x258] ;  /* 0x00009600ff627b82 */ /* 0x000ee20000000a00 */
[C---:B0-----:R-:W-:Y:S02]  /*0560*/  @P0 LEA R50, P1, R92.reuse, R48, 0x1 ;  /* 0x000000305c320211 */ /* 0x041fe400078208ff */
[----:B------:R-:W-:Y:S02]  /*0570*/  SHF.R.U32.HI R82, RZ, 0x1d, R101 ;  /* 0x0000001dff527819 */ /* 0x000fe40000011665 */
[----:B------:R-:W-:Y:S02]  /*0580*/  @P0 LEA.HI.X R51, R92, R49, R53, 0x1, P1 ;  /* 0x000000315c330211 */ /* 0x000fe400008f0c35 */
[----:B------:R-:W-:Y:S02]  /*0590*/  IADD3 R48, P1, R88, UR12, RZ ;  /* 0x0000000c58307c10 */ /* 0x000fe4000ff3e0ff */
[----:B------:R-:W-:Y:S01]  /*05a0*/  SHF.L.U32 R83, R69, 0x3, RZ ;  /* 0x0000000345537819 */ /* 0x000fe200000006ff */
[----:B------:R0:W4:Y:S01]  /*05b0*/  @P0 LDG.E.U16 R108, desc[UR4][R50.64] ;  /* 0x00000004326c0981 */ /* 0x000122000c1e1500 */
[----:B------:R-:W-:-:S02]  /*05c0*/  IADD3 R109, R101, 0x100, RZ ;  /* 0x00000100656d7810 */ /* 0x000fc40007ffe0ff */
[----:B------:R-:W-:Y:S02]  /*05d0*/  IADD3.X R49, R82, UR13, RZ, P1, !PT ;  /* 0x0000000d52317c10 */ /* 0x000fe40008ffe4ff */
[----:B------:R-:W-:Y:S01]  /*05e0*/  SHF.R.U32.HI R73, RZ, 0x1d, R69 ;  /* 0x0000001dff497819 */ /* 0x000fe20000011645 */
[----:B-1----:R-:W-:Y:S01]  /*05f0*/  IMAD.WIDE R104, R92, 0x4, R104 ;  /* 0x000000045c687825 */ /* 0x002fe200078e0268 */
[----:B------:R-:W-:Y:S02]  /*0600*/  SHF.L.U32 R72, R109, 0x3, RZ ;  /* 0x000000036d487819 */ /* 0x000fe400000006ff */
[----:B------:R-:W4:Y:S01]  /*0610*/  LDG.E.64 R48, desc[UR4][R48.64] ;  /* 0x0000000430307981 */ /* 0x000f22000c1e1b00 */
[----:B0-----:R-:W-:Y:S01]  /*0620*/  IADD3 R50, P1, R83, UR12, RZ ;  /* 0x0000000c53327c10 */ /* 0x001fe2000ff3e0ff */
[----:B--2---:R-:W-:Y:S01]  /*0630*/  IMAD.WIDE.U32 R84, R101, 0x8, R54 ;  /* 0x0000000865547825 */ /* 0x004fe200078e0036 */
[----:B------:R-:W-:Y:S01]  /*0640*/  SHF.R.U32.HI R71, RZ, 0x1d, R109 ;  /* 0x0000001dff477819 */ /* 0x000fe2000001166d */
[----:B------:R-:W2:Y:S01]  /*0650*/  LDG.E R104, desc[UR4][R104.64] ;  /* 0x0000000468687981 */ /* 0x000ea2000c1e1900 */
[----:B------:R-:W-:Y:S01]  /*0660*/  IADD3.X R51, R73, UR13, RZ, P1, !PT ;  /* 0x0000000d49337c10 */ /* 0x000fe20008ffe4ff */
[--C-:B------:R-:W-:Y:S01]  /*0670*/  IMAD.WIDE.U32 R80, R69, 0x8, R54.reuse ;  /* 0x0000000845507825 */ /* 0x100fe200078e0036 */
[----:B------:R-:W-:Y:S01]  /*0680*/  IADD3 R52, P1, R72, UR12, RZ ;  /* 0x0000000c48347c10 */ /* 0x000fe2000ff3e0ff */
[----:B------:R-:W2:Y:S02]  /*0690*/  LDG.E.64 R84, desc[UR4][R84.64] ;  /* 0x0000000454547981 */ /* 0x000ea4000c1e1b00 */
[----:B------:R-:W-:Y:S01]  /*06a0*/  IMAD.WIDE.U32 R54, R109, 0x8, R54 ;  /* 0x000000086d367825 */ /* 0x000fe200078e0036 */
[----:B------:R-:W-:Y:S01]  /*06b0*/  IADD3.X R53, R71, UR13, RZ, P1, !PT ;  /* 0x0000000d47357c10 */ /* 0x000fe20008ffe4ff */
[----:B------:R-:W2:Y:S02]  /*06c0*/  LDG.E.64 R80, desc[UR4][R80.64] ;  /* 0x0000000450507981 */ /* 0x000ea4000c1e1b00 */
[----:B---3--:R-:W-:-:S02]  /*06d0*/  IMAD.WIDE R106, R92, 0x4, R98 ;  /* 0x000000045c6a7825 */ /* 0x008fc400078e0262 */
        /* <DEDUP_REMOVED lines=13> */
[----:B------:R-:W-:-:S03]  /*07b0*/  @P1 LEA.HI.X R99, R109, UR11, RZ, 0x3, P2 ;  /* 0x0000000b6d631c11 */ /* 0x000fc600090f1cff */
[----:B------:R1:W5:Y:S04]  /*07c0*/  @P1 LDG.E.64 R76, desc[UR4][R100.64] ;  /* 0x00000004644c1981 */ /* 0x000368000c1e1b00 */
[----:B------:R1:W5:Y:S01]  /*07d0*/  @P1 LDG.E.64 R78, desc[UR4][R98.64] ;  /* 0x00000004624e1981 */ /* 0x000362000c1e1b00 */
[----:B------:R-:W-:Y:S02]  /*07e0*/  MOV R69, 0x3f800000 ;  /* 0x3f80000000457802 */ /* 0x000fe40000000f00 */
[----:B------:R-:W-:Y:S01]  /*07f0*/  LOP3.LUT P3, RZ, R89, 0xff, RZ, 0xc0, !PT ;  /* 0x000000ff59ff7812 */ /* 0x000fe2000786c0ff */
[----:B------:R-:W-:Y:S01]  /*0800*/  UMOV UR6, 0xffffffff ;  /* 0xffffffff00067882 */ /* 0x000fe20000000000 */
[----:B----4-:R-:W-:Y:S01]  /*0810*/  SHF.R.U64 R111, R48, 0x10, R49 ;  /* 0x00000010306f7819 */ /* 0x010fe20000001231 */
[----:B------:R-:W-:Y:S01]  /*0820*/  HADD2.F32 R109, -RZ, R48.H0_H0 ;  /* 0x20000030ff6d7230 */ /* 0x000fe20000004100 */
[----:B--2---:R-:W-:-:S03]  /*0830*/  FSEL R104, R104, RZ, !P4 ;  /* 0x000000ff68687208 */ /* 0x004fc60006000000 */
[----:B------:R-:W-:Y:S01]  /*0840*/  HADD2.F32 R111, -RZ, R111.H0_H0 ;  /* 0x2000006fff6f7230 */ /* 0x000fe20000004100 */
[----:B0-----:R-:W-:Y:S02]  /*0850*/  MOV R106, R84 ;  /* 0x00000054006a7202 */ /* 0x001fe40000000f00 */
[----:B------:R-:W-:Y:S02]  /*0860*/  SHF.R.U64 R84, R84, 0x10, R85 ;  /* 0x0000001054547819 */ /* 0x000fe40000001255 */
[----:B------:R-:W-:Y:S02]  /*0870*/  MOV R105, R80 ;  /* 0x0000005000697202 */ /* 0x000fe40000000f00 */
[--C-:B------:R-:W-:Y:S02]  /*0880*/  SHF.R.U64 R80, R80, 0x10, R81.reuse ;  /* 0x0000001050507819 */ /* 0x100fe40000001251 */
[----:B-1----:R-:W-:Y:S02]  /*0890*/  MOV R100, R81 ;  /* 0x0000005100647202 */ /* 0x002fe40000000f00 */
[----:B------:R-:W-:-:S02]  /*08a0*/  SHF.R.U32.HI R99, RZ, 0x10, R81 ;  /* 0x00000010ff637819 */ /* 0x000fc40000011651 */
[----:B---3--:R-:W-:Y:S02]  /*08b0*/  MOV R102, R54 ;  /* 0x0000003600667202 */ /* 0x008fe40000000f00 */
[----:B------:R-:W-:Y:S01]  /*08c0*/  SHF.R.U64 R98, R54, 0x10, R55 ;  /* 0x0000001036627819 */ /* 0x000fe20000001237 */
[----:B------:R-:W-:Y:S01]  /*08d0*/  HADD2.F32 R117, -RZ, R49.H0_H0 ;  /* 0x20000031ff757230 */ /* 0x000fe20000004100 */
[----:B------:R-:W-:Y:S01]  /*08e0*/  MOV R81, R55 ;  /* 0x0000003700517202 */ /* 0x000fe20000000f00 */
[C---:B------:R-:W-:Y:S01]  /*08f0*/  FADD.FTZ R109, -R104.reuse, R109 ;  /* 0x0000006d686d7221 */ /* 0x040fe20000010100 */
[----:B------:R-:W-:Y:S02]  /*0900*/  SHF.R.U32.HI R54, RZ, 0x10, R55 ;  /* 0x00000010ff367819 */ /* 0x000fe40000011637 */
[----:B------:R-:W-:Y:S01]  /*0910*/  SHF.R.U32.HI R115, RZ, 0x10, R49 ;  /* 0x00000010ff737819 */ /* 0x000fe20000011631 */
[----:B------:R-:W-:Y:S01]  /*0920*/  FADD.FTZ R111, -R104, R111 ;  /* 0x0000006f686f7221 */ /* 0x000fe20000010100 */
[--C-:B------:R-:W-:Y:S01]  /*0930*/  SHF.R.U64 R55, R50, 0x10, R51.reuse ;  /* 0x0000001032377819 */ /* 0x100fe20000001233 */
[----:B------:R-:W-:Y:S01]  /*0940*/  HADD2.F32 R119, -RZ, R106.H0_H0 ;  /* 0x2000006aff777230 */ /* 0x000fe20000004100 */
[----:B------:R-:W-:Y:S01]  /*0950*/  SHF.R.U32.HI R48, RZ, 0x10, R51 ;  /* 0x00000010ff307819 */ /* 0x000fe20000011633 */
[----:B------:R-:W-:Y:S01]  /*0960*/  HADD2.F32 R51, -RZ, R51.H0_H0 ;  /* 0x20000033ff337230 */ /* 0x000fe20000004100 */
[--C-:B------:R-:W-:Y:S01]  /*0970*/  SHF.R.U64 R49, R52, 0x10, R53.reuse ;  /* 0x0000001034317819 */ /* 0x100fe20000001235 */
[----:B------:R-:W-:Y:S01]  /*0980*/  @P0 HADD2.F32 R69, -RZ, R108.H0_H0 ;  /* 0x2000006cff450230 */ /* 0x000fe20000004100 */
[----:B------:R-:W-:Y:S01]  /*0990*/  SHF.R.U32.HI R107, RZ, 0x10, R53 ;  /* 0x00000010ff6b7819 */ /* 0x000fe20000011635 */
[----:B------:R-:W-:Y:S01]  /*09a0*/  HADD2.F32 R108, -RZ, R84.H0_H0 ;  /* 0x20000054ff6c7230 */ /* 0x000fe20000004100 */
[----:B------:R-:W-:Y:S01]  /*09b0*/  MOV R89, R85 ;  /* 0x0000005500597202 */ /* 0x000fe20000000f00 */
[----:B------:R-:W-:-:S02]  /*09c0*/  HADD2.F32 R115, -RZ, R115.H0_H0 ;  /* 0x20000073ff737230 */ /* 0x000fc40000004100 */
[----:B------:R-:W-:Y:S01]  /*09d0*/  FMUL.FTZ R84, R70, R109 ;  /* 0x0000006d46547220 */ /* 0x000fe20000410000 */
[----:B------:R-:W-:Y:S02]  /*09e0*/  HADD2.F32 R103, -RZ, R53.H0_H0 ;  /* 0x20000035ff677230 */ /* 0x000fe40000004100 */
[----:B------:R-:W-:Y:S01]  /*09f0*/  FADD.FTZ R117, -R104, R117 ;  /* 0x0000007568757221 */ /* 0x000fe20000010100 */
[----:B------:R-:W-:Y:S01]  /*0a00*/  FMUL.FTZ R111, R70, R111 ;  /* 0x0000006f466f7220 */ /* 0x000fe20000410000 */
[----:B------:R-:W-:Y:S01]  /*0a10*/  FADD.FTZ R53, -R104, R51 ;  /* 0x0000003368357221 */ /* 0x000fe20000010100 */
[----:B------:R-:W-:Y:S01]  /*0a20*/  FMUL.FTZ R109, R44, R119 ;  /* 0x000000772c6d7220 */ /* 0x000fe20000410000 */
[----:B------:R-:W-:Y:S01]  /*0a30*/  SHF.R.U32.HI R85, RZ, 0x10, R85 ;  /* 0x00000010ff557819 */ /* 0x000fe20000011655 */
[----:B------:R-:W-:Y:S02]  /*0a40*/  HADD2.F32 R113, -RZ, R50.H0_H0 ;  /* 0x20000032ff717230 */ /* 0x000fe40000004100 */
[----:B------:R-:W-:Y:S01]  /*0a50*/  FADD.FTZ R68, R119, R68 ;  /* 0x0000004477447221 */ /* 0x000fe20000010000 */
[----:B------:R-:W-:-:S02]  /*0a60*/  HADD2.F32 R101, -RZ, R52.H0_H0 ;  /* 0x20000034ff657230 */ /* 0x000fc40000004100 */
[----:B------:R-:W-:Y:S01]  /*0a70*/  FFMA.FTZ R87, R84, R119, R87 ;  /* 0x0000007754577223 */ /* 0x000fe20000010057 */
[----:B------:R-:W-:Y:S02]  /*0a80*/  HADD2.F32 R55, -RZ, R55.H0_H0 ;  /* 0x20000037ff377230 */ /* 0x000fe40000004100 */
[----:B------:R-:W-:Y:S02]  /*0a90*/  HADD2.F32 R51, -RZ, R48.H0_H0 ;  /* 0x20000030ff337230 */ /* 0x000fe40000004100 */
[----:B------:R-:W-:Y:S02]  /*0aa0*/  HADD2.F32 R49, -RZ, R49.H0_H0 ;  /* 0x20000031ff317230 */ /* 0x000fe40000004100 */
[----:B------:R-:W-:Y:S02]  /*0ab0*/  HADD2.F32 R107, -RZ, R107.H0_H0 ;  /* 0x2000006bff6b7230 */ /* 0x000fe40000004100 */
[----:B------:R-:W-:Y:S01]  /*0ac0*/  FADD.FTZ R115, -R104, R115 ;  /* 0x0000007368737221 */ /* 0x000fe20000010100 */
[----:B------:R-:W-:-:S02]  /*0ad0*/  HADD2.F32 R89, -RZ, R89.H0_H0 ;  /* 0x20000059ff597230 */ /* 0x000fc40000004100 */
[----:B------:R-:W-:Y:S01]  /*0ae0*/  FADD.FTZ R66, R108, R66 ;  /* 0x000000426c427221 */ /* 0x000fe20000010000 */
[----:B------:R-:W-:Y:S01]  /*0af0*/  FMUL.FTZ R110, R70, R117 ;  /* 0x00000075466e7220 */ /* 0x000fe20000410000 */
[-C--:B------:R-:W-:Y:S01]  /*0b00*/  FFMA.FTZ R67, R111, R108.reuse, R67 ;  /* 0x0000006c6f437223 */ /* 0x080fe20000010043 */
[----:B------:R-:W-:Y:S02]  /*0b10*/  HADD2.F32 R119, -RZ, R99.H0_H0 ;  /* 0x20000063ff777230 */ /* 0x000fe40000004100 */
[----:B------:R-:W-:Y:S01]  /*0b20*/  FMUL.FTZ R108, R45, R108 ;  /* 0x0000006c2d6c7220 */ /* 0x000fe20000410000 */
[----:B------:R-:W-:Y:S01]  /*0b30*/  FADD.FTZ R99, RZ, R109 ;  /* 0x0000006dff637221 */ /* 0x000fe20000010000 */
[----:B------:R-:W-:Y:S01]  /*0b40*/  FFMA.FTZ R50, R84, R109, RZ ;  /* 0x0000006d54327223 */ /* 0x000fe200000100ff */
        /* <DEDUP_REMOVED lines=8> */
[----:B------:R-:W-:Y:S01]  /*0bd0*/  FADD.FTZ R64, R89, R64 ;  /* 0x0000004059407221 */ /* 0x000fe20000010000 */
[----:B------:R-:W-:Y:S01]  /*0be0*/  FMUL.FTZ R104, R70, R115 ;  /* 0x0000007346687220 */ /* 0x000fe20000410000 */
[-C--:B------:R-:W-:Y:S01]  /*0bf0*/  FFMA.FTZ R65, R110, R89.reuse, R65 ;  /* 0x000000596e417223 */ /* 0x080fe20000010041 */
[----:B------:R-:W-:Y:S01]  /*0c00*/  FMUL.FTZ R89, R46, R89 ;  /* 0x000000592e597220 */ /* 0x000fe20000410000 */
[----:B------:R-:W-:Y:S01]  /*0c10*/  FMUL.FTZ R116, R70, R53 ;  /* 0x0000003546747220 */ /* 0x000fe20000410000 */
[----:B------:R-:W-:Y:S01]  /*0c20*/  FADD.FTZ R52, R99, R108 ;  /* 0x0000006c63347221 */ /* 0x000fe20000010000 */
[----:B------:R-:W-:Y:S01]  /*0c30*/  FFMA.FTZ R53, R111, R108, R50 ;  /* 0x0000006c6f357223 */ /* 0x000fe20000010032 */
[----:B------:R-:W-:Y:S01]  /*0c40*/  FADD.FTZ R62, R85, R62 ;  /* 0x0000003e553e7221 */ /* 0x000fe20000010000 */
[-C--:B------:R-:W-:Y:S01]  /*0c50*/  FFMA.FTZ R63, R104, R85.reuse, R63 ;  /* 0x00000055683f7223 */ /* 0x080fe2000001003f */
[----:B------:R-:W-:Y:S02]  /*0c60*/  HADD2.F32 R105, -RZ, R105.H0_H0 ;  /* 0x20000069ff697230 */ /* 0x000fe40000004100 */
[----:B------:R-:W-:Y:S01]  /*0c70*/  FMUL.FTZ R85, R47, R85 ;  /* 0x000000552f557220 */ /* 0x000fe20000410000 */
[----:B------:R-:W-:Y:S01]  /*0c80*/  FADD.FTZ R52, R52, R89 ;  /* 0x0000005934347221 */ /* 0x000fe20000010000 */
[----:B------:R-:W-:Y:S01]  /*0c90*/  FFMA.FTZ R53, R110, R89, R53 ;  /* 0x000000596e357223 */ /* 0x000fe20000010035 */
[----:B------:R-:W-:-:S02]  /*0ca0*/  HADD2.F32 R80, -RZ, R80.H0_H0 ;  /* 0x20000050ff507230 */ /* 0x000fc40000004100 */
[----:B------:R-:W-:Y:S01]  /*0cb0*/  FMUL.FTZ R117, R40, R105 ;  /* 0x0000006928757220 */ /* 0x000fe20000410000 */
[----:B------:R-:W-:Y:S01]  /*0cc0*/  FADD.FTZ R52, R52, R85 ;  /* 0x0000005534347221 */ /* 0x000fe20000010000 */
[----:B------:R-:W-:Y:S01]  /*0cd0*/  FMUL.FTZ R112, R70, R113 ;  /* 0x0000007146707220 */ /* 0x000fe20000410000 */
[----:B------:R-:W-:Y:S01]  /*0ce0*/  FFMA.FTZ R53, R104, R85, R53 ;  /* 0x0000005568357223 */ /* 0x000fe20000010035 */
[----:B------:R-:W-:Y:S02]  /*0cf0*/  HADD2.F32 R115, -RZ, R100.H0_H0 ;  /* 0x20000064ff737230 */ /* 0x000fe40000004100 */
[----:B------:R-:W-:Y:S01]  /*0d00*/  FMUL.FTZ R120, R70, R51 ;  /* 0x0000003346787220 */ /* 0x000fe20000410000 */
[----:B------:R-:W-:Y:S01]  /*0d10*/  FMUL.FTZ R114, R41, R80 ;  /* 0x0000005029727220 */ /* 0x000fe20000410000 */
[----:B------:R-:W-:Y:S01]  /*0d20*/  FADD.FTZ R51, R52, R117 ;  /* 0x0000007534337221 */ /* 0x000fe20000010000 */
[----:B------:R-:W-:Y:S01]  /*0d30*/  FMUL.FTZ R118, R70, R55 ;  /* 0x0000003746767220 */ /* 0x000fe20000410000 */
[----:B------:R-:W-:Y:S01]  /*0d40*/  FFMA.FTZ R53, R112, R117, R53 ;  /* 0x0000007570357223 */ /* 0x000fe20000010035 */
[----:B------:R-:W-:Y:S01]  /*0d50*/  FMUL.FTZ R113, R42, R115 ;  /* 0x000000732a717220 */ /* 0x000fe20000410000 */
[----:B------:R-:W-:-:S02]  /*0d60*/  FADD.FTZ R50, R51, R114 ;  /* 0x0000007233327221 */ /* 0x000fc40000010000 */
[----:B------:R-:W-:Y:S01]  /*0d70*/  FFMA.FTZ R53, R118, R114, R53 ;  /* 0x0000007276357223 */ /* 0x000fe20000010035 */
[----:B------:R-:W-:Y:S02]  /*0d80*/  HADD2.F32 R102, -RZ, R102.H0_H0 ;  /* 0x20000066ff667230 */ /* 0x000fe40000004100 */
        /* <DEDUP_REMOVED lines=16> */
[C---:B------:R-:W-:Y:S01]  /*0e90*/  FFMA.FTZ R49, R101.reuse, R99, R52 ;  /* 0x0000006365317223 */ /* 0x040fe20000010034 */
[----:B------:R-:W-:Y:S02]  /*0ea0*/  HADD2.F32 R48, -RZ, R54.H0_H0 ;  /* 0x20000036ff307230 */ /* 0x000fe40000004100 */
[----:B------:R-:W-:Y:S01]  /*0eb0*/  FADD.FTZ R19, R102, R19 ;  /* 0x0000001366137221 */ /* 0x000fe20000010000 */
[----:B------:R-:W-:Y:S01]  /*0ec0*/  FFMA.FTZ R20, R101, R102, R20 ;  /* 0x0000006665147223 */ /* 0x000fe20000010014 */
[----:B------:R-:W-:Y:S01]  /*0ed0*/  FADD.FTZ R51, R50, R105 ;  /* 0x0000006932337221 */ /* 0x000fe20000010000 */
[----:B------:R-:W-:Y:S01]  /*0ee0*/  FMUL.FTZ R103, R70, R103 ;  /* 0x0000006746677220 */ /* 0x000fe20000410000 */
        /* <DEDUP_REMOVED lines=38> */
.L_x_4662:
        /* <DEDUP_REMOVED lines=8> */
[-C--:B------:R-:W-:Y:S02]  /*11d0*/  LEA R115, R49, R50.reuse, 0x3 ;  /* 0x0000003231737211 */ /* 0x080fe400078e18ff */
[----:B------:R-:W-:-:S05]  /*11e0*/  @!P2 LEA R106, R48, R50, 0x3 ;  /* 0x00000032306aa211 */ /* 0x000fca00078e18ff */
[----:B------:R0:W-:Y:S01]  /*11f0*/  @!P2 STS.64 [R106+0x1800], R80 ;  /* 0x001800506a00a388 */ /* 0x0001e20000000a00 */
[----:B------:R-:W-:Y:S01]  /*1200*/  BAR.SYNC.DEFER_BLOCKING 0x0 ;  /* 0x0000000000007b1d */ /* 0x000fe20000010000 */
[----:B------:R-:W-:-:S04]  /*1210*/  ISETP.NE.U32.AND P2, PT, RZ, UR18, PT ;  /* 0x00000012ff007c0c */ /* 0x000fc8000bf45070 */
[----:B------:R-:W-:Y:S02]  /*1220*/  ISETP.NE.AND.EX P2, PT, RZ, UR19, PT, P2 ;  /* 0x00000013ff007c0c */ /* 0x000fe4000bf45320 */
[----:B0----5:R-:W-:-:S05]  /*1230*/  @P1 SHF.R.U32.HI R81, RZ, 0x10, R75 ;  /* 0x00000010ff511819 */ /* 0x021fca000001164b */
        /* <DEDUP_REMOVED lines=10> */
[----:B------:R-:W-:Y:S02]  /*12e0*/  @P1 MOV R52, R76 ;  /* 0x0000004c00341202 */ /* 0x000fe40000000f00 */
[----:B------:R-:W-:Y:S01]  /*12f0*/  FADD.FTZ R54, R54, R121 ;  /* 0x0000007936367221 */ /* 0x000fe20000010000 */
[----:B------:R-:W-:Y:S01]  /*1300*/  FADD.FTZ R48, R55, R48 ;  /* 0x0000003037307221 */ /* 0x000fe20000010000 */
[----:B------:R-:W-:-:S02]  /*1310*/  @P1 HADD2.F32 R55, -RZ, R50.H0_H0 ;  /* 0x20000032ff371230 */ /* 0x000fc40000004100 */
[----:B------:R-:W-:Y:S01]  /*1320*/  FMUL.FTZ R54, R54, UR14 ;  /* 0x0000000e36367c20 */ /* 0x000fe20008410000 */
[----:B------:R-:W-:Y:S01]  /*1330*/  FMUL.FTZ R115, R48, UR14 ;  /* 0x0000000e30737c20 */ /* 0x000fe20008410000 */
[----:B------:R-:W-:-:S03]  /*1340*/  @P1 MOV R48, R74 ;  /* 0x0000004a00301202 */ /* 0x000fc60000000f00 */
[----:B------:R-:W-:Y:S02]  /*1350*/  FSEL R106, R54, RZ, !P4 ;  /* 0x000000ff366a7208 */ /* 0x000fe40006000000 */
[----:B------:R-:W-:Y:S01]  /*1360*/  @P1 HADD2.F32 R53, -RZ, R48.H0_H0 ;  /* 0x20000030ff351230 */ /* 0x000fe20000004100 */
[----:B------:R-:W-:Y:S02]  /*1370*/  @P1 SHF.R.U64 R54, R74, 0x10, R75 ;  /* 0x000000104a361819 */ /* 0x000fe4000000124b */
        /* <DEDUP_REMOVED lines=13> */
[----:B------:R-:W-:-:S02]  /*1450*/  @P1 HADD2.F32 R53, -RZ, R54.H0_H0 ;  /* 0x20000036ff351230 */ /* 0x000fc40000004100 */
[----:B------:R-:W-:Y:S01]  /*1460*/  FFMA.FTZ R49, R118, R115, R106 ;  /* 0x0000007376317223 */ /* 0x000fe2000001006a */
[----:B------:R-:W-:Y:S01]  /*1470*/  @P1 FADD.FTZ R84, R84, R55 ;  /* 0x0000003754541221 */ /* 0x000fe20000010000 */
[----:B------:R-:W-:Y:S01]  /*1480*/  FMUL.FTZ R80, R70, R85 ;  /* 0x0000005546507220 */ /* 0x000fe20000410000 */
[----:B------:R-:W-:Y:S01]  /*1490*/  @P1 SHF.R.U64 R55, R76, 0x10, R77 ;  /* 0x000000104c371819 */ /* 0x000fe2000000124d */
[----:B------:R-:W-:Y:S01]  /*14a0*/  @P1 FADD.FTZ R50, R50, R53 ;  /* 0x0000003532321221 */ /* 0x000fe20000010000 */
[----:B------:R-:W-:Y:S01]  /*14b0*/  FADD.FTZ R117, R117, -R112 ;  /* 0x8000007075757221 */ /* 0x000fe20000010000 */
[----:B------:R-:W-:Y:S01]  /*14c0*/  FFMA.FTZ R116, R116, R115, R106 ;  /* 0x0000007374747223 */ /* 0x000fe2000001006a */
[----:B------:R-:W-:Y:S01]  /*14d0*/  FADD.FTZ R49, R114, -R49 ;  /* 0x8000003172317221 */ /* 0x000fe20000010000 */
[----:B------:R-:W-:Y:S01]  /*14e0*/  FMUL.FTZ R108, R50, R69 ;  /* 0x00000045326c7220 */ /* 0x000fe20000410000 */
[----:B------:R-:W-:Y:S02]  /*14f0*/  @P1 HADD2.F32 R109, -RZ, R52.H0_H0 ;  /* 0x20000034ff6d1230 */ /* 0x000fe40000004100 */
[----:B------:R-:W-:Y:S01]  /*1500*/  @P1 FADD.FTZ R80, R80, R81 ;  /* 0x0000005150501221 */ /* 0x000fe20000010000 */
[----:B------:R-:W-:Y:S01]  /*1510*/  @P1 MOV R53, R77 ;  /* 0x0000004d00351202 */ /* 0x000fe20000000f00 */
[----:B------:R-:W-:Y:S01]  /*1520*/  FMUL.FTZ R51, R33, R108 ;  /* 0x0000006c21337220 */ /* 0x000fe20000410000 */
[----:B------:R-:W-:Y:S01]  /*1530*/  FMUL.FTZ R52, R70, R117 ;  /* 0x0000007546347220 */ /* 0x000fe20000410000 */
[----:B------:R-:W-:-:S02]  /*1540*/  @P1 HADD2.F32 R55, -RZ, R55.H0_H0 ;  /* 0x20000037ff371230 */ /* 0x000fc40000004100 */
[----:B------:R-:W-:Y:S01]  /*1550*/  FADD.FTZ R113, R113, -R116 ;  /* 0x8000007471717221 */ /* 0x000fe20000010000 */
[----:B------:R-:W-:Y:S01]  /*1560*/  FMUL.FTZ R110, R70, R49 ;  /* 0x00000031466e7220 */ /* 0x000fe20000410000 */
[----:B------:R-:W-:Y:S01]  /*1570*/  FFMA.FTZ R120, R120, R115, R106 ;  /* 0x0000007378787223 */ /* 0x000fe2000001006a */
[-C--:B------:R-:W-:Y:S01]  /*1580*/  FMUL.FTZ R104, R80, R69.reuse ;  /* 0x0000004550687220 */ /* 0x080fe20000410000 */
[----:B------:R-:W-:Y:S01]  /*1590*/  @P1 FADD.FTZ R52, R52, R109 ;  /* 0x0000006d34341221 */ /* 0x000fe20000010000 */
[----:B------:R-:W0:Y:S01]  /*15a0*/  F2F.F16.F32 R51, R51 ;  /* 0x0000003300337304 */ /* 0x000e220000200800 */
[----:B------:R-:W-:Y:S01]  /*15b0*/  @P1 HADD2.F32 R81, -RZ, R53.H0_H0 ;  /* 0x20000035ff511230 */ /* 0x000fe20000004100 */
[----:B------:R-:W-:Y:S01]  /*15c0*/  @P1 SHF.R.U32.HI R85, RZ, 0x10, R77 ;  /* 0x00000010ff551819 */ /* 0x000fe2000001164d */
[----:B------:R-:W-:Y:S01]  /*15d0*/  FMUL.FTZ R109, R84, R69 ;  /* 0x00000045546d7220 */ /* 0x000fe20000410000 */
[----:B------:R-:W-:Y:S01]  /*15e0*/  FMUL.FTZ R54, R70, R113 ;  /* 0x0000007146367220 */ /* 0x000fe20000410000 */
[----:B------:R-:W-:Y:S01]  /*15f0*/  @P1 FADD.FTZ R110, R110, R55 ;  /* 0x000000376e6e1221 */ /* 0x000fe20000010000 */
[----:B------:R-:W-:Y:S01]  /*1600*/  @P2 F2FP.F16.F32.PACK_AB R55, RZ, R48 ;  /* 0x00000030ff37223e */ /* 0x000fe200000000ff */
[----:B------:R-:W-:Y:S01]  /*1610*/  FMUL.FTZ R113, R48, R69 ;  /* 0x0000004530717220 */ /* 0x000fe20000410000 */
[----:B------:R-:W-:Y:S01]  /*1620*/  FADD.FTZ R119, R119, -R120 ;  /* 0x8000007877777221 */ /* 0x000fe20000010000 */
[----:B------:R-:W-:Y:S01]  /*1630*/  FMUL.FTZ R49, R35, R104 ;  /* 0x0000006823317220 */ /* 0x000fe20000410000 */
[----:B------:R-:W-:Y:S01]  /*1640*/  @P2 F2FP.F16.F32.PACK_AB R48, RZ, R50 ;  /* 0x00000032ff30223e */ /* 0x000fe200000000ff */
[----:B------:R-:W-:Y:S01]  /*1650*/  FMUL.FTZ R53, R34, R109 ;  /* 0x0000006d22357220 */ /* 0x000fe20000410000 */
[----:B------:R-:W-:Y:S01]  /*1660*/  @P1 FADD.FTZ R54, R54, R81 ;  /* 0x0000005136361221 */ /* 0x000fe20000010000 */
[----:B------:R-:W-:Y:S01]  /*1670*/  @P2 F2FP.F16.F32.PACK_AB R84, RZ, R84 ;  /* 0x00000054ff54223e */ /* 0x000fe200000000ff */
[----:B------:R-:W-:Y:S01]  /*1680*/  @P1 HADD2.F32 R85, -RZ, R85.H0_H0 ;  /* 0x20000055ff551230 */ /* 0x000fe20000004100 */
[----:B------:R-:W-:Y:S01]  /*1690*/  @P2 F2FP.F16.F32.PACK_AB R80, RZ, R80 ;  /* 0x00000050ff50223e */ /* 0x000fe200000000ff */
[----:B------:R-:W-:Y:S01]  /*16a0*/  FMUL.FTZ R112, R70, R119 ;  /* 0x0000007746707220 */ /* 0x000fe20000410000 */
[----:B------:R1:W2:Y:S01]  /*16b0*/  F2F.F16.F32 R89, R49 ;  /* 0x0000003100597304 */ /* 0x0002a20000200800 */
[----:B------:R-:W-:Y:S01]  /*16c0*/  @P2 PRMT R95, R48, 0x7610, R95 ;  /* 0x00007610305f2816 */ /* 0x000fe2000000005f */
[----:B------:R-:W-:Y:S01]  /*16d0*/  FMUL.FTZ R50, R32, R113 ;  /* 0x0000007120327220 */ /* 0x000fe20000410000 */
[----:B------:R-:W-:Y:S01]  /*16e0*/  @P2 PRMT R96, R84, 0x7610, R96 ;  /* 0x0000761054602816 */ /* 0x000fe20000000060 */
[----:B------:R-:W-:Y:S01]  /*16f0*/  @P1 FADD.FTZ R112, R112, R85 ;  /* 0x0000005570701221 */ /* 0x000fe20000010000 */
[----:B------:R-:W-:Y:S01]  /*1700*/  @P2 PRMT R97, R80, 0x7610, R97 ;  /* 0x0000761050612816 */ /* 0x000fe20000000061 */
[-C--:B------:R-:W-:Y:S01]  /*1710*/  FMUL.FTZ R111, R52, R69.reuse ;  /* 0x00000045346f7220 */ /* 0x080fe20000410000 */
[----:B------:R-:W-:Y:S01]  /*1720*/  @P2 PRMT R94, R55, 0x7610, R94 ;  /* 0x00007610375e2816 */ /* 0x000fe2000000005e */
[----:B------:R-:W3:Y:S01]  /*1730*/  F2F.F16.F32 R53, R53 ;  /* 0x0000003500357304 */ /* 0x000ee20000200800 */
[----:B------:R-:W-:Y:S01]  /*1740*/  @P2 F2FP.F16.F32.PACK_AB R48, RZ, R110 ;  /* 0x0000006eff30223e */ /* 0x000fe200000000ff */
[-C--:B------:R-:W-:Y:S01]  /*1750*/  FMUL.FTZ R110, R110, R69.reuse ;  /* 0x000000456e6e7220 */ /* 0x080fe20000410000 */
[----:B-1----:R-:W-:Y:S01]  /*1760*/  @P2 F2FP.F16.F32.PACK_AB R49, RZ, R54 ;  /* 0x00000036ff31223e */ /* 0x002fe200000000ff */
[----:B------:R-:W-:Y:S01]  /*1770*/  FMUL.FTZ R119, R54, R69 ;  /* 0x0000004536777220 */ /* 0x000fe20000410000 */
[----:B------:R-:W-:Y:S01]  /*1780*/  @P2 LOP3.LUT R55, R95, 0xffff, RZ, 0xc0, !PT ;  /* 0x0000ffff5f372812 */ /* 0x000fe200078ec0ff */
[----:B------:R-:W-:Y:S01]  /*1790*/  FMUL.FTZ R114, R29, R110 ;  /* 0x0000006e1d727220 */ /* 0x000fe20000410000 */
[----:B------:R-:W-:Y:S01]  /*17a0*/  @P2 PRMT R85, R96, 0x5410, R97 ;  /* 0x0000541060552816 */ /* 0x000fe20000000061 */
[----:B------:R1:W4:Y:S01]  /*17b0*/  F2F.F16.F32 R81, R50 ;  /* 0x0000003200517304 */ /* 0x0003220000200800 */
[----:B------:R-:W-:Y:S01]  /*17c0*/  @P2 PRMT R95, R48, 0x7610, R95 ;  /* 0x00007610305f2816 */ /* 0x000fe2000000005f */
[----:B------:R-:W-:Y:S01]  /*17d0*/  FMUL.FTZ R117, R28, R111 ;  /* 0x0000006f1c757220 */ /* 0x000fe20000410000 */
[----:B------:R-:W-:Y:S01]  /*17e0*/  @P2 PRMT R96, R49, 0x7610, R96 ;  /* 0x0000761031602816 */ /* 0x000fe20000000060 */
[----:B0-----:R-:W-:Y:S01]  /*17f0*/  IMAD.WIDE.U32 R48, R51, 0x10000, RZ ;  /* 0x0001000033307825 */ /* 0x001fe200078e00ff */
[----:B------:R-:W-:-:S03]  /*1800*/  @P2 F2FP.F16.F32.PACK_AB R84, RZ, R112 ;  /* 0x00000070ff54223e */ /* 0x000fc600000000ff */
[----:B------:R-:W-:Y:S01]  /*1810*/  FMUL.FTZ R112, R112, R69 ;  /* 0x0000004570707220 */ /* 0x000fe20000410000 */
[----:B--2---:R-:W-:Y:S01]  /*1820*/  SHF.L.U32 R80, R89, 0x10, RZ ;  /* 0x0000001059507819 */ /* 0x004fe200000006ff */
[----:B------:R-:W-:Y:S01]  /*1830*/  FMUL.FTZ R116, R30, R119 ;  /* 0x000000771e747220 */ /* 0x000fe20000410000 */
[----:B-1----:R-:W-:Y:S01]  /*1840*/  @P2 IMAD.WIDE.U32 R50, R55, 0x10000, RZ ;  /* 0x0001000037322825 */ /* 0x002fe200078e00ff */
[----:B------:R-:W-:Y:S01]  /*1850*/  @P2 PRMT R97, R84, 0x7610, R97 ;  /* 0x0000761054612816 */ /* 0x000fe20000000061 */
[----:B------:R-:W0:Y:S01]  /*1860*/  F2F.F16.F32 R114, R114 ;  /* 0x0000007200727304 */ /* 0x000e220000200800 */
[----:B------:R-:W-:Y:S02]  /*1870*/  @P2 F2FP.F16.F32.PACK_AB R55, RZ, R52 ;  /* 0x00000034ff37223e */ /* 0x000fe400000000ff */
[----:B------:R-:W-:Y:S02]  /*1880*/  @P2 LOP3.LUT R84, R50, 0xffff, R94, 0xf8, !PT ;  /* 0x0000ffff32542812 */ /* 0x000fe400078ef85e */
[----:B------:R-:W-:-:S02]  /*1890*/  IADD3 R52, P4, R88, UR16, RZ ;  /* 0x0000001058347c10 */ /* 0x000fc4000ff9e0ff */
[C---:B------:R-:W-:Y:S01]  /*18a0*/  @P2 IADD3 R50, P5, R88.reuse, UR18, RZ ;  /* 0x0000001258322c10 */ /* 0x040fe2000ffbe0ff */
[----:B------:R-:W-:Y:S01]  /*18b0*/  F2F.F16.F32 R117, R117 ;  /* 0x0000007500757304 */ /* 0x000fe20000200800 */
[----:B------:R-:W-:Y:S02]  /*18c0*/  IADD3 R88, P6, R88, UR20, RZ ;  /* 0x0000001458587c10 */ /* 0x000fe4000ffde0ff */
[----:B---3--:R-:W-:Y:S02]  /*18d0*/  LOP3.LUT R49, R49, R80, R53, 0xfe, !PT ;  /* 0x0000005031317212 */ /* 0x008fe400078efe35 */
[----:B------:R-:W-:Y:S02]  /*18e0*/  @P2 LOP3.LUT R85, R85, R51, RZ, 0xfc, !PT ;  /* 0x0000003355552212 */ /* 0x000fe400078efcff */
[C---:B------:R-:W-:Y:S02]  /*18f0*/  IADD3.X R53, R82.reuse, UR17, RZ, P4, !PT ;  /* 0x0000001152357c10 */ /* 0x040fe4000a7fe4ff */
[----:B------:R-:W-:-:S02]  /*1900*/  @P2 IADD3.X R51, R82, UR19, RZ, P5, !PT ;  /* 0x0000001352332c10 */ /* 0x000fc4000affe4ff */
[----:B------:R-:W-:Y:S01]  /*1910*/  IADD3.X R89, R82, UR21, RZ, P6, !PT ;  /* 0x0000001552597c10 */ /* 0x000fe2000b7fe4ff */
[----:B------:R-:W-:Y:S01]  /*1920*/  FMUL.FTZ R82, R31, R112 ;  /* 0x000000701f527220 */ /* 0x000fe20000410000 */
[----:B------:R-:W2:Y:S01]  /*1930*/  LDG.E.64 R52, desc[UR4][R52.64] ;  /* 0x0000000434347981 */ /* 0x000ea2000c1e1b00 */
[----:B------:R-:W-:Y:S01]  /*1940*/  F2F.F16.F32 R116, R116 ;  /* 0x0000007400747304 */ /* 0x000fe20000200800 */
[----:B------:R-:W-:Y:S02]  /*1950*/  IADD3 R54, P4, R83, UR16, RZ ;  /* 0x0000001053367c10 */ /* 0x000fe4000ff9e0ff */
[----:B------:R-:W-:Y:S02]  /*1960*/  @P2 PRMT R94, R55, 0x7610, R94 ;  /* 0x00007610375e2816 */ /* 0x000fe4000000005e */
[----:B----4-:R-:W-:-:S03]  /*1970*/  LOP3.LUT R48, R48, R81, RZ, 0xfc, !PT ;  /* 0x0000005130307212 */ /* 0x010fc600078efcff */
[----:B------:R1:W3:Y:S01]  /*1980*/  F2F.F16.F32 R118, R82 ;  /* 0x0000005200767304 */ /* 0x0002e20000200800 */
[----:B------:R-:W-:Y:S02]  /*1990*/  @P2 LOP3.LUT R80, R95, 0xffff, RZ, 0xc0, !PT ;  /* 0x0000ffff5f502812 */ /* 0x000fe400078ec0ff */
[----:B------:R-:W-:Y:S01]  /*19a0*/  IADD3.X R55, R73, UR17, RZ, P4, !PT ;  /* 0x0000001149377c10 */ /* 0x000fe2000a7fe4ff */
[----:B------:R0:W-:Y:S01]  /*19b0*/  @P2 STG.E.64 desc[UR4][R50.64], R84 ;  /* 0x0000005432002986 */ /* 0x0001e2000c101b04 */
[----:B------:R-:W-:Y:S01]  /*19c0*/  @P2 PRMT R121, R96, 0x5410, R97 ;  /* 0x0000541060792816 */ /* 0x000fe20000000061 */
[----:B------:R-:W-:Y:S02]  /*19d0*/  @P2 IMAD.WIDE.U32 R80, R80, 0x10000, RZ ;  /* 0x0001000050502825 */ /* 0x000fe400078e00ff */
[----:B------:R4:W-:Y:S01]  /*19e0*/  STG.E.64 desc[UR4][R88.64], R48 ;  /* 0x0000003058007986 */ /* 0x0009e2000c101b04 */
[----:B-1----:R-:W-:-:S03]  /*19f0*/  @P2 IADD3 R82, P4, R83, UR18, RZ ;  /* 0x0000001253522c10 */ /* 0x002fc6000ff9e0ff */
[----:B------:R-:W2:Y:S01]  /*1a00*/  LDG.E.64 R54, desc[UR4][R54.64] ;  /* 0x0000000436367981 */ /* 0x000ea2000c1e1b00 */
[----:B------:R-:W-:Y:S01]  /*1a10*/  @P2 LOP3.LUT R81, R121, R81, RZ, 0xfc, !PT ;  /* 0x0000005179512212 */ /* 0x000fe200078efcff */
[----:B0-----:R-:W-:Y:S01]  /*1a20*/  IMAD.WIDE.U32 R84, R114, 0x10000, RZ ;  /* 0x0001000072547825 */ /* 0x001fe200078e00ff */
[----:B---3--:R-:W-:Y:S02]  /*1a30*/  SHF.L.U32 R51, R118, 0x10, RZ ;  /* 0x0000001076337819 */ /* 0x008fe400000006ff */
[----:B------:R-:W-:Y:S02]  /*1a40*/  IADD3 R50, P5, R83, UR20, RZ ;  /* 0x0000001453327c10 */ /* 0x000fe4000ffbe0ff */
[----:B----4-:R-:W-:Y:S02]  /*1a50*/  IADD3 R48, P6, R72, UR16, RZ ;  /* 0x0000001048307c10 */ /* 0x010fe4000ffde0ff */
[----:B------:R-:W-:Y:S02]  /*1a60*/  @P2 LOP3.LUT R80, R80, 0xffff, R94, 0xf8, !PT ;  /* 0x0000ffff50502812 */ /* 0x000fe400078ef85e */
[----:B------:R-:W-:-:S02]  /*1a70*/  @P2 IADD3.X R83, R73, UR19, RZ, P4, !PT ;  /* 0x0000001349532c10 */ /* 0x000fc4000a7fe4ff */
[----:B------:R-:W-:Y:S02]  /*1a80*/  LOP3.LUT R85, R85, R51, R116, 0xfe, !PT ;  /* 0x0000003355557212 */ /* 0x000fe400078efe74 */
[----:B------:R-:W-:Y:S02]  /*1a90*/  LOP3.LUT R84, R84, R117, RZ, 0xfc, !PT ;  /* 0x0000007554547212 */ /* 0x000fe400078efcff */
[----:B------:R-:W-:Y:S02]  /*1aa0*/  IADD3.X R51, R73, UR21, RZ, P5, !PT ;  /* 0x0000001549337c10 */ /* 0x000fe4000affe4ff */
[----:B------:R-:W-:Y:S01]  /*1ab0*/  IADD3.X R49, R71, UR17, RZ, P6, !PT ;  /* 0x0000001147317c10 */ /* 0x000fe2000b7fe4ff */
[----:B------:R0:W-:Y:S04]  /*1ac0*/  @P2 STG.E.64 desc[UR4][R82.64], R80 ;  /* 0x0000005052002986 */ /* 0x0001e8000c101b04 */
[----:B------:R1:W-:Y:S04]  /*1ad0*/  STG.E.64 desc[UR4][R50.64], R84 ;  /* 0x0000005432007986 */ /* 0x0003e8000c101b04 */
[----:B------:R-:W3:Y:S01]  /*1ae0*/  LDG.E.64 R48, desc[UR4][R48.64] ;  /* 0x0000000430307981 */ /* 0x000ee2000c1e1b00 */
[-CC-:B------:R-:W-:Y:S01]  /*1af0*/  FFMA.FTZ R100, R100, R115.reuse, R106.reuse ;  /* 0x0000007364647223 */ /* 0x180fe2000001006a */
[-CC-:B------:R-:W-:Y:S01]  /*1b00*/  FFMA.FTZ R103, R103, R115.reuse, R106.reuse ;  /* 0x0000007367677223 */ /* 0x180fe2000001006a */
[----:B------:R-:W-:Y:S01]  /*1b10*/  FFMA.FTZ R107, R107, R115, R106 ;  /* 0x000000736b6b7223 */ /* 0x000fe2000001006a */
[----:B------:R-:W-:-:S02]  /*1b20*/  @P1 SHF.R.U64 R89, R78, 0x10, R79 ;  /* 0x000000104e591819 */ /* 0x000fc4000000124f */
[----:B------:R-:W-:Y:S02]  /*1b30*/  @P1 MOV R73, R79 ;  /* 0x0000004f00491202 */ /* 0x000fe40000000f00 */
[----:B0-----:R-:W-:Y:S01]  /*1b40*/  @P1 SHF.R.U32.HI R81, RZ, 0x10, R79 ;  /* 0x00000010ff511819 */ /* 0x001fe2000001164f */
[----:B------:R-:W-:Y:S01]  /*1b50*/  FADD.FTZ R105, R105, -R100 ;  /* 0x8000006469697221 */ /* 0x000fe20000010000 */
[----:B------:R-:W-:Y:S01]  /*1b60*/  FADD.FTZ R103, R102, -R103 ;  /* 0x8000006766677221 */ /* 0x000fe20000010000 */
[----:B------:R-:W-:Y:S01]  /*1b70*/  FADD.FTZ R107, R98, -R107 ;  /* 0x8000006b626b7221 */ /* 0x000fe20000010000 */
[----:B------:R-:W-:Y:S01]  /*1b80*/  FFMA.FTZ R88, R101, R115, R106 ;  /* 0x0000007365587223 */ /* 0x000fe2000001006a */
[----:B-1----:R-:W-:Y:S01]  /*1b90*/  @P1 HADD2.F32 R51, -RZ, R89.H0_H0 ;  /* 0x20000059ff331230 */ /* 0x002fe20000004100 */
[----:B------:R-:W-:Y:S01]  /*1ba0*/  @P1 MOV R50, R78 ;  /* 0x0000004e00321202 */ /* 0x000fe20000000f00 */
[----:B------:R-:W-:Y:S02]  /*1bb0*/  @P1 HADD2.F32 R73, -RZ, R73.H0_H0 ;  /* 0x20000049ff491230 */ /* 0x000fe40000004100 */
[----:B------:R-:W-:Y:S01]  /*1bc0*/  FMUL.FTZ R82, R70, R105 ;  /* 0x0000006946527220 */ /* 0x000fe20000410000 */
[----:B------:R-:W-:-:S02]  /*1bd0*/  @P1 HADD2.F32 R81, -RZ, R81.H0_H0 ;  /* 0x20000051ff511230 */ /* 0x000fc40000004100 */
[C---:B------:R-:W-:Y:S01]  /*1be0*/  FMUL.FTZ R84, R70.reuse, R103 ;  /* 0x0000006746547220 */ /* 0x040fe20000410000 */
[----:B------:R-:W-:Y:S01]  /*1bf0*/  FMUL.FTZ R98, R70, R107 ;  /* 0x0000006b46627220 */ /* 0x000fe20000410000 */
[----:B------:R-:W-:Y:S01]  /*1c00*/  FADD.FTZ R99, R99, -R88 ;  /* 0x8000005863637221 */ /* 0x000fe20000010000 */
[----:B------:R-:W-:Y:S01]  /*1c10*/  @P1 FADD.FTZ R82, R82, R51 ;  /* 0x0000003352521221 */ /* 0x000fe20000010000 */
[----:B------:R-:W-:Y:S01]  /*1c20*/  @P1 FADD.FTZ R84, R84, R73 ;  /* 0x0000004954541221 */ /* 0x000fe20000010000 */
[----:B------:R-:W-:Y:S01]  /*1c30*/  @P1 FADD.FTZ R98, R98, R81 ;  /* 0x0000005162621221 */ /* 0x000fe20000010000 */
[----:B------:R-:W-:Y:S02]  /*1c40*/  @P1 HADD2.F32 R51, -RZ, R50.H0_H0 ;  /* 0x20000032ff331230 */ /* 0x000fe40000004100 */
[----:B------:R-:W-:Y:S01]  /*1c50*/  FMUL.FTZ R80, R70, R99 ;  /* 0x0000006346507220 */ /* 0x000fe20000410000 */
[----:B------:R-:W-:Y:S02]  /*1c60*/  @P2 F2FP.F16.F32.PACK_AB R50, RZ, R82 ;  /* 0x00000052ff32223e */ /* 0x000fe400000000ff */
[----:B------:R-:W-:Y:S01]  /*1c70*/  @P2 F2FP.F16.F32.PACK_AB R70, RZ, R84 ;  /* 0x00000054ff46223e */ /* 0x000fe200000000ff */
[----:B------:R-:W-:Y:S01]  /*1c80*/  @P1 FADD.FTZ R80, R80, R51 ;  /* 0x0000003350501221 */ /* 0x000fe20000010000 */
[----:B------:R-:W-:Y:S01]  /*1c90*/  @P2 F2FP.F16.F32.PACK_AB R73, RZ, R98 ;  /* 0x00000062ff49223e */ /* 0x000fe200000000ff */
[-C--:B------:R-:W-:Y:S01]  /*1ca0*/  FMUL.FTZ R51, R84, R69.reuse ;  /* 0x0000004554337220 */ /* 0x080fe20000410000 */
[----:B------:R-:W-:Y:S01]  /*1cb0*/  @P2 PRMT R95, R50, 0x7610, R95 ;  /* 0x00007610325f2816 */ /* 0x000fe2000000005f */
[-C--:B------:R-:W-:Y:S01]  /*1cc0*/  FMUL.FTZ R50, R82, R69.reuse ;  /* 0x0000004552327220 */ /* 0x080fe20000410000 */
[----:B------:R-:W-:Y:S01]  /*1cd0*/  @P2 PRMT R96, R70, 0x7610, R96 ;  /* 0x0000761046602816 */ /* 0x000fe20000000060 */
[-C--:B------:R-:W-:Y:S01]  /*1ce0*/  FMUL.FTZ R70, R98, R69.reuse ;  /* 0x0000004562467220 */ /* 0x080fe20000410000 */
[----:B------:R-:W-:Y:S01]  /*1cf0*/  @P2 PRMT R97, R73, 0x7610, R97 ;  /* 0x0000761049612816 */ /* 0x000fe20000000061 */
[----:B------:R-:W-:Y:S01]  /*1d00*/  FMUL.FTZ R73, R80, R69 ;  /* 0x0000004550497220 */ /* 0x000fe20000410000 */
[----:B------:R-:W-:-:S04]  /*1d10*/  @P2 F2FP.F16.F32.PACK_AB R81, RZ, R80 ;  /* 0x00000050ff51223e */ /* 0x000fc800000000ff */
[----:B------:R-:W-:Y:S01]  /*1d20*/  @P2 PRMT R94, R81, 0x7610, R94 ;  /* 0x00007610515e2816 */ /* 0x000fe2000000005e */
[----:B------:R-:W-:Y:S01]  /*1d30*/  FMUL.FTZ R82, R24, R73 ;  /* 0x0000004918527220 */ /* 0x000fe20000410000 */
[----:B------:R-:W-:-:S06]  /*1d40*/  FMUL.FTZ R84, R25, R50 ;  /* 0x0000003219547220 */ /* 0x000fcc0000410000 */
[----:B------:R-:W0:Y:S01]  /*1d50*/  F2F.F16.F32 R84, R84 ;  /* 0x0000005400547304 */ /* 0x000e220000200800 */
[----:B--2---:R-:W-:Y:S02]  /*1d60*/  MOV R69, R52 ;  /* 0x0000003400457202 */ /* 0x004fe40000000f00 */
[--C-:B------:R-:W-:Y:S02]  /*1d70*/  SHF.R.U64 R52, R52, 0x10, R53.reuse ;  /* 0x0000001034347819 */ /* 0x100fe40000001235 */
[----:B------:R-:W-:Y:S01]  /*1d80*/  MOV R80, R53 ;  /* 0x0000003500507202 */ /* 0x000fe20000000f00 */
[----:B------:R-:W-:Y:S01]  /*1d90*/  HADD2.F32 R81, -RZ, R69.H0_H0 ;  /* 0x20000045ff517230 */ /* 0x000fe20000004100 */
[----:B------:R-:W-:Y:S01]  /*1da0*/  SHF.R.U32.HI R53, RZ, 0x10, R53 ;  /* 0x00000010ff357819 */ /* 0x000fe20000011635 */
[----:B------:R-:W-:Y:S02]  /*1db0*/  HADD2.F32 R52, -RZ, R52.H0_H0 ;  /* 0x20000034ff347230 */ /* 0x000fe40000004100 */
[----:B------:R-:W-:-:S02]  /*1dc0*/  HADD2.F32 R83, -RZ, R80.H0_H0 ;  /* 0x20000050ff537230 */ /* 0x000fc40000004100 */
[----:B------:R-:W-:Y:S01]  /*1dd0*/  FFMA.FTZ R12, R81, R113, R12 ;  /* 0x00000071510c7223 */ /* 0x000fe2000001000c */
[----:B------:R-:W-:Y:S01]  /*1de0*/  FFMA.FTZ R13, R52, R108, R13 ;  /* 0x0000006c340d7223 */ /* 0x000fe2000001000d */
[----:B------:R-:W-:Y:S01]  /*1df0*/  HADD2.F32 R52, -RZ, R53.H0_H0 ;  /* 0x20000035ff347230 */ /* 0x000fe20000004100 */
[----:B------:R1:W2:Y:S01]  /*1e00*/  F2F.F16.F32 R69, R82 ;  /* 0x0000005200457304 */ /* 0x0002a20000200800 */
[----:B------:R-:W-:Y:S02]  /*1e10*/  SHF.R.U64 R81, R54, 0x10, R55 ;  /* 0x0000001036517819 */ /* 0x000fe40000001237 */
[----:B------:R-:W-:Y:S02]  /*1e20*/  MOV R53, R54 ;  /* 0x0000003600357202 */ /* 0x000fe40000000f00 */
[----:B------:R-:W-:Y:S01]  /*1e30*/  MOV R80, R55 ;  /* 0x0000003700507202 */ /* 0x000fe20000000f00 */
[----:B------:R-:W-:Y:S01]  /*1e40*/  FFMA.FTZ R11, R52, R104, R11 ;  /* 0x00000068340b7223 */ /* 0x000fe2000001000b */
[----:B-1----:R-:W-:Y:S01]  /*1e50*/  SHF.R.U32.HI R82, RZ, 0x10, R55 ;  /* 0x00000010ff527819 */ /* 0x002fe20000011637 */
[----:B------:R-:W-:Y:S01]  /*1e60*/  FMUL.FTZ R55, R27, R70 ;  /* 0x000000461b377220 */ /* 0x000fe20000410000 */
[----:B------:R-:W-:-:S02]  /*1e70*/  HADD2.F32 R52, -RZ, R81.H0_H0 ;  /* 0x20000051ff347230 */ /* 0x000fc40000004100 */
[----:B------:R-:W-:Y:S02]  /*1e80*/  HADD2.F32 R53, -RZ, R53.H0_H0 ;  /* 0x20000035ff357230 */ /* 0x000fe40000004100 */
[----:B------:R-:W-:Y:S02]  /*1e90*/  HADD2.F32 R81, -RZ, R80.H0_H0 ;  /* 0x20000050ff517230 */ /* 0x000fe40000004100 */
[----:B------:R-:W-:Y:S01]  /*1ea0*/  FFMA.FTZ R9, R52, R110, R9 ;  /* 0x0000006e34097223 */ /* 0x000fe20000010009 */
[----:B------:R-:W1:Y:S01]  /*1eb0*/  F2F.F16.F32 R55, R55 ;  /* 0x0000003700377304 */ /* 0x000e620000200800 */
[----:B------:R-:W-:Y:S01]  /*1ec0*/  FFMA.FTZ R8, R53, R111, R8 ;  /* 0x0000006f35087223 */ /* 0x000fe20000010008 */
[----:B------:R-:W-:Y:S01]  /*1ed0*/  FMUL.FTZ R54, R26, R51 ;  /* 0x000000331a367220 */ /* 0x000fe20000410000 */
[----:B------:R-:W-:Y:S01]  /*1ee0*/  FFMA.FTZ R6, R81, R119, R6 ;  /* 0x0000007751067223 */ /* 0x000fe20000010006 */
[----:B------:R-:W-:-:S04]  /*1ef0*/  FFMA.FTZ R10, R83, R109, R10 ;  /* 0x0000006d530a7223 */ /* 0x000fc8000001000a */
[----:B------:R4:W0:Y:S01]  /*1f00*/  F2F.F16.F32 R83, R54 ;  /* 0x0000003600537304 */ /* 0x0008220000200800 */
[----:B---3--:R-:W-:Y:S02]  /*1f10*/  MOV R52, R48 ;  /* 0x0000003000347202 */ /* 0x008fe40000000f00 */
[--C-:B------:R-:W-:Y:S02]  /*1f20*/  SHF.R.U64 R81, R48, 0x10, R49.reuse ;  /* 0x0000001030517819 */ /* 0x100fe40000001231 */
[----:B------:R-:W-:Y:S02]  /*1f30*/  MOV R53, R49 ;  /* 0x0000003100357202 */ /* 0x000fe40000000f00 */
[----:B------:R-:W-:Y:S01]  /*1f40*/  SHF.R.U32.HI R80, RZ, 0x10, R49 ;  /* 0x00000010ff507819 */ /* 0x000fe20000011631 */
[----:B------:R-:W-:Y:S02]  /*1f50*/  HADD2.F32 R49, -RZ, R52.H0_H0 ;  /* 0x20000034ff317230 */ /* 0x000fe40000004100 */
[----:B------:R-:W-:-:S02]  /*1f60*/  HADD2.F32 R48, -RZ, R82.H0_H0 ;  /* 0x20000052ff307230 */ /* 0x000fc40000004100 */
[----:B------:R-:W-:Y:S02]  /*1f70*/  HADD2.F32 R52, -RZ, R81.H0_H0 ;  /* 0x20000051ff347230 */ /* 0x000fe40000004100 */
[----:B------:R-:W-:Y:S02]  /*1f80*/  HADD2.F32 R53, -RZ, R53.H0_H0 ;  /* 0x20000035ff357230 */ /* 0x000fe40000004100 */
[----:B----4-:R-:W-:Y:S02]  /*1f90*/  HADD2.F32 R54, -RZ, R80.H0_H0 ;  /* 0x20000050ff367230 */ /* 0x010fe40000004100 */
        /* <DEDUP_REMOVED lines=14> */
.L_x_4650:
        /* <DEDUP_REMOVED lines=41> */
.L_x_4648:
        /* <DEDUP_REMOVED lines=22> */
.L_x_4649:
[----:B------:R-:W-:Y:S01]  /*2470*/  HFMA2.MMA R123, -RZ, RZ, 0, 9.5367431640625e-07 ;  /* 0x00000010ff7b7435 */ /* 0x000fe200000001ff */
[----:B------:R-:W-:Y:S02]  /*2480*/  MOV R122, R51 ;  /* 0x00000033007a7202 */ /* 0x000fe40000000f00 */
[----:B------:R-:W-:Y:S02]  /*2490*/  MOV R124, 0x1f ;  /* 0x0000001f007c7802 */ /* 0x000fe40000000f00 */
[----:B------:R-:W-:-:S07]  /*24a0*/  MOV R115, 0xffffffff ;  /* 0xffffffff00737802 */ /* 0x000fce0000000f00 */
[----:B-----5:R-:W-:Y:S05]  /*24b0*/  WARPSYNC.COLLECTIVE R115, `(.L_x_4652) ;  /* 0x0000000073087348 */ /* 0x020fea0003c00000 */
[----:B------:R0:W1:Y:S02]  /*24c0*/  SHFL.DOWN P2, R121, R122, R123, R124 ;  /* 0x0800007b7a797389 */ /* 0x000064000004007c */
[----:B01---5:R-:W-:Y:S01]  /*24d0*/  ENDCOLLECTIVE ;  /* 0x000000000000791b */ /* 0x023fe20003800000 */
.L_x_4652:
[----:B------:R-:W-:Y:S02]  /*24e0*/  MOV R122, R53 ;  /* 0x00000035007a7202 */ /* 0x000fe40000000f00 */
[----:B------:R-:W-:-:S07]  /*24f0*/  MOV R48, R121 ;  /* 0x0000007900307202 */ /* 0x000fce0000000f00 */
[----:B------:R-:W-:Y:S05]  /*2500*/  WARPSYNC.COLLECTIVE R115, `(.L_x_4653) ;  /* 0x0000000073087348 */ /* 0x000fea0003c00000 */
[----:B------:R0:W1:Y:S02]  /*2510*/  SHFL.DOWN P2, R121, R122, R123, R124 ;  /* 0x0800007b7a797389 */ /* 0x000064000004007c */
[----:B01----:R-:W-:Y:S01]  /*2520*/  ENDCOLLECTIVE ;  /* 0x000000000000791b */ /* 0x003fe20003800000 */
.L_x_4653:
[----:B------:R-:W-:Y:S01]  /*2530*/  FADD.FTZ R48, R51, R48 ;  /* 0x0000003033307221 */ /* 0x000fe20000010000 */
[----:B------:R-:W-:-:S04]  /*2540*/  HFMA2.MMA R123, -RZ, RZ, 0, 4.76837158203125e-07 ;  /* 0x00000008ff7b7435 */ /* 0x000fc800000001ff */
[----:B------:R-:W-:Y:S02]  /*2550*/  MOV R122, R48 ;  /* 0x00000030007a7202 */ /* 0x000fe40000000f00 */
[----:B------:R-:W-:-:S07]  /*2560*/  MOV R50, R121 ;  /* 0x0000007900327202 */ /* 0x000fce0000000f00 */
[----:B------:R-:W-:Y:S05]  /*2570*/  WARPSYNC.COLLECTIVE R115, `(.L_x_4654) ;  /* 0x0000000073087348 */ /* 0x000fea0003c00000 */
[----:B------:R0:W1:Y:S02]  /*2580*/  SHFL.DOWN P2, R121, R122, R123, R124 ;  /* 0x0800007b7a797389 */ /* 0x000064000004007c */
[----:B01----:R-:W-:Y:S01]  /*2590*/  ENDCOLLECTIVE ;  /* 0x000000000000791b */ /* 0x003fe20003800000 */
.L_x_4654:
[----:B------:R-:W-:-:S05]  /*25a0*/  FADD.FTZ R50, R53, R50 ;  /* 0x0000003235327221 */ /* 0x000fca0000010000 */
[----:B------:R-:W-:Y:S02]  /*25b0*/  MOV R122, R50 ;  /* 0x00000032007a7202 */ /* 0x000fe40000000f00 */
[----:B------:R-:W-:-:S07]  /*25c0*/  MOV R55, R121 ;  /* 0x0000007900377202 */ /* 0x000fce0000000f00 */
[----:B------:R-:W-:Y:S05]  /*25d0*/  WARPSYNC.COLLECTIVE R115, `(.L_x_4655) ;  /* 0x0000000073087348 */ /* 0x000fea0003c00000 */
[----:B------:R0:W1:Y:S02]  /*25e0*/  SHFL.DOWN P2, R121, R122, R123, R124 ;  /* 0x0800007b7a797389 */ /* 0x000064000004007c */
[----:B01----:R-:W-:Y:S01]  /*25f0*/  ENDCOLLECTIVE ;  /* 0x000000000000791b */ /* 0x003fe20003800000 */
.L_x_4655:
[----:B------:R-:W-:Y:S01]  /*2600*/  FADD.FTZ R55, R48, R55 ;  /* 0x0000003730377221 */ /* 0x000fe20000010000 */
[----:B------:R-:W-:-:S04]  /*2610*/  HFMA2.MMA R123, -RZ, RZ, 0, 2.384185791015625e-07 ;  /* 0x00000004ff7b7435 */ /* 0x000fc800000001ff */
[----:B------:R-:W-:Y:S02]  /*2620*/  MOV R122, R55 ;  /* 0x00000037007a7202 */ /* 0x000fe40000000f00 */
[----:B------:R-:W-:-:S07]  /*2630*/  MOV R81, R121 ;  /* 0x0000007900517202 */ /* 0x000fce0000000f00 */
[----:B------:R-:W-:Y:S05]  /*2640*/  WARPSYNC.COLLECTIVE R115, `(.L_x_4656) ;  /* 0x0000000073087348 */ /* 0x000fea0003c00000 */
[----:B------:R0:W1:Y:S02]  /*2650*/  SHFL.DOWN P2, R121, R122, R123, R124 ;  /* 0x0800007b7a797389 */ /* 0x000064000004007c */
[----:B01----:R-:W-:Y:S01]  /*2660*/  ENDCOLLECTIVE ;  /* 0x000000000000791b */ /* 0x003fe20003800000 */
.L_x_4656:
[----:B------:R-:W-:-:S05]  /*2670*/  FADD.FTZ R52, R50, R81 ;  /* 0x0000005132347221 */ /* 0x000fca0000010000 */
[----:B------:R-:W-:Y:S02]  /*2680*/  MOV R122, R52 ;  /* 0x00000034007a7202 */ /* 0x000fe40000000f00 */
[----:B------:R-:W-:-:S07]  /*2690*/  MOV R54, R121 ;  /* 0x0000007900367202 */ /* 0x000fce0000000f00 */
[----:B------:R-:W-:Y:S05]  /*26a0*/  WARPSYNC.COLLECTIVE R115, `(.L_x_4657) ;  /* 0x0000000073087348 */ /* 0x000fea0003c00000 */
[----:B------:R0:W1:Y:S02]  /*26b0*/  SHFL.DOWN P2, R121, R122, R123, R124 ;  /* 0x0800007b7a797389 */ /* 0x000064000004007c */
[----:B01----:R-:W-:Y:S01]  /*26c0*/  ENDCOLLECTIVE ;  /* 0x000000000000791b */ /* 0x003fe20003800000 */
.L_x_4657:
[----:B------:R-:W-:Y:S01]  /*26d0*/  FADD.FTZ R54, R55, R54 ;  /* 0x0000003637367221 */ /* 0x000fe20000010000 */
[----:B------:R-:W-:-:S04]  /*26e0*/  HFMA2.MMA R123, -RZ, RZ, 0, 1.1920928955078125e-07 ;  /* 0x00000002ff7b7435 */ /* 0x000fc800000001ff */
[----:B------:R-:W-:Y:S02]  /*26f0*/  MOV R122, R54 ;  /* 0x00000036007a7202 */ /* 0x000fe40000000f00 */
[----:B------:R-:W-:-:S07]  /*2700*/  MOV R81, R121 ;  /* 0x0000007900517202 */ /* 0x000fce0000000f00 */
[----:B------:R-:W-:Y:S05]  /*2710*/  WARPSYNC.COLLECTIVE R115, `(.L_x_4658) ;  /* 0x0000000073087348 */ /* 0x000fea0003c00000 */
[----:B------:R0:W1:Y:S02]  /*2720*/  SHFL.DOWN P2, R121, R122, R123, R124 ;  /* 0x0800007b7a797389 */ /* 0x000064000004007c */
[----:B01----:R-:W-:Y:S01]  /*2730*/  ENDCOLLECTIVE ;  /* 0x000000000000791b */ /* 0x003fe20003800000 */
.L_x_4658:
[----:B------:R-:W-:-:S05]  /*2740*/  FADD.FTZ R106, R52, R81 ;  /* 0x00000051346a7221 */ /* 0x000fca0000010000 */
[----:B------:R-:W-:Y:S02]  /*2750*/  MOV R122, R106 ;  /* 0x0000006a007a7202 */ /* 0x000fe40000000f00 */
[----:B------:R-:W-:-:S07]  /*2760*/  MOV R51, R121 ;  /* 0x0000007900337202 */ /* 0x000fce0000000f00 */
[----:B------:R-:W-:Y:S05]  /*2770*/  WARPSYNC.COLLECTIVE R115, `(.L_x_4659) ;  /* 0x0000000073087348 */ /* 0x000fea0003c00000 */
[----:B------:R0:W1:Y:S02]  /*2780*/  SHFL.DOWN P2, R121, R122, R123, R124 ;  /* 0x0800007b7a797389 */ /* 0x000064000004007c */
[----:B01----:R-:W-:Y:S01]  /*2790*/  ENDCOLLECTIVE ;  /* 0x000000000000791b */ /* 0x003fe20003800000 */
.L_x_4659:
[----:B------:R-:W-:Y:S01]  /*27a0*/  FADD.FTZ R80, R54, R51 ;  /* 0x0000003336507221 */ /* 0x000fe20000010000 */
[----:B------:R-:W-:-:S04]  /*27b0*/  HFMA2.MMA R123, -RZ, RZ, 0, 5.9604644775390625e-08 ;  /* 0x00000001ff7b7435 */ /* 0x000fc800000001ff */
[----:B------:R-:W-:Y:S02]  /*27c0*/  MOV R122, R80 ;  /* 0x00000050007a7202 */ /* 0x000fe40000000f00 */
[----:B------:R-:W-:-:S07]  /*27d0*/  MOV R81, R121 ;  /* 0x0000007900517202 */ /* 0x000fce0000000f00 */
[----:B------:R-:W-:Y:S05]  /*27e0*/  WARPSYNC.COLLECTIVE R115, `(.L_x_4660) ;  /* 0x0000000073087348 */ /* 0x000fea0003c00000 */
[----:B------:R0:W1:Y:S02]  /*27f0*/  SHFL.DOWN P2, R121, R122, R123, R124 ;  /* 0x0800007b7a797389 */ /* 0x000064000004007c */
[----:B01----:R-:W-:Y:S01]  /*2800*/  ENDCOLLECTIVE ;  /* 0x000000000000791b */ /* 0x003fe20003800000 */
.L_x_4660:
[----:B------:R-:W-:-:S05]  /*2810*/  FADD.FTZ R81, R106, R81 ;  /* 0x000000516a517221 */ /* 0x000fca0000010000 */
[----:B------:R-:W-:Y:S02]  /*2820*/  MOV R122, R81 ;  /* 0x00000051007a7202 */ /* 0x000fe40000000f00 */
[----:B------:R-:W-:-:S07]  /*2830*/  MOV R51, R121 ;  /* 0x0000007900337202 */ /* 0x000fce0000000f00 */
[----:B------:R-:W-:Y:S05]  /*2840*/  WARPSYNC.COLLECTIVE R115, `(.L_x_4661) ;  /* 0x0000000073087348 */ /* 0x000fea0003c00000 */
[----:B------:R0:W1:Y:S02]  /*2850*/  SHFL.DOWN P2, R121, R122, R123, R124 ;  /* 0x0800007b7a797389 */ /* 0x000064000004007c */
[----:B01----:R-:W-:Y:S01]  /*2860*/  ENDCOLLECTIVE ;  /* 0x000000000000791b */ /* 0x003fe20003800000 */
.L_x_4661:
[----:B------:R-:W-:Y:S01]  /*2870*/  MOV R48, R121 ;  /* 0x0000007900307202 */ /* 0x000fe20000000f00 */
[----:B------:R-:W-:Y:S06]  /*2880*/  BRA `(.L_x_4662) ;  /* 0xffffffe800307947 */ /* 0x000fec000383ffff */
.L_x_4663:
        /* <DEDUP_REMOVED lines=15> */
.L_x_8599:


//--------------------- .text._ZN10layer_norm13ln_bwd_kernelINS_13Kernel_traitsIf6__halfS2_S2_fjLj1536ELj1ELj1ELj4ELj8ENS_18Kernel_traits_baseILj1536EfS2_S2_S2_fjLj128EEEEELb0ELb1ELb1ELb0EEEvNS_9BwdParamsE --------------------------
	.section	.text._ZN10layer_norm13ln_bwd_kernelINS_13Kernel_traitsIf6__halfS2_S2_fjLj1536ELj1ELj1ELj4ELj8ENS_18Kernel_traits_baseILj1536EfS2_S2_S2_fjLj128EEEEELb0ELb1ELb1ELb0EEEvNS_9BwdParamsE,"ax",@progbits
	.align	128
        .global         _ZN10layer_norm13ln_bwd_kernelINS_13Kernel_traitsIf6__halfS2_S2_fjLj1536ELj1ELj1ELj4ELj8ENS_18Kernel_traits_baseILj1536EfS2_S2_S2_fjLj128EEEEELb0ELb1ELb1ELb0EEEvNS_9BwdParamsE
        .type           _ZN10layer_norm13ln_bwd_kernelINS_13Kernel_traitsIf6__halfS2_S2_fjLj1536ELj1ELj1ELj4ELj8ENS_18Kernel_traits_baseILj1536EfS2_S2_S2_fjLj128EEEEELb0ELb1ELb1ELb0EEEvNS_9BwdParamsE,@function
        .size           _ZN10layer_norm13ln_bwd_kernelINS_13Kernel_traitsIf6__halfS2_S2_fjLj1536ELj1ELj1ELj4ELj8ENS_18Kernel_traits_baseILj1536EfS2_S2_S2_fjLj128EEEEELb0ELb1ELb1ELb0EEEvNS_9BwdParamsE,(.L_x_8600 - _ZN10layer_norm13ln_bwd_kernelINS_13Kernel_traitsIf6__halfS2_S2_fjLj1536ELj1ELj1ELj4ELj8ENS_18Kernel_traits_baseILj1536EfS2_S2_S2_fjLj128EEEEELb0ELb1ELb1ELb0EEEvNS_9BwdParamsE)
        .other          _ZN10layer_norm13ln_bwd_kernelINS_13Kernel_traitsIf6__halfS2_S2_fjLj1536ELj1ELj1ELj4ELj8ENS_18Kernel_traits_baseILj1536EfS2_S2_S2_fjLj128EEEEELb0ELb1ELb1ELb0EEEvNS_9BwdParamsE,@"STO_CUDA_ENTRY STV_DEFAULT"
_ZN10layer_norm13ln_bwd_kernelINS_13Kernel_traitsIf6__halfS2_S2_fjLj1536ELj1ELj1ELj4ELj8ENS_18Kernel_traits_baseILj1536EfS2_S2_S2_fjLj128EEEEELb0ELb1ELb1ELb0EEEvNS_9BwdParamsE:
.text._ZN10layer_norm13ln_bwd_kernelINS_13Kernel_traitsIf6__halfS2_S2_fjLj1536ELj1ELj1ELj4ELj8ENS_18Kernel_traits_baseILj1536EfS2_S2_S2_fjLj128EEEEELb0ELb1ELb1ELb0EEEvNS_9BwdParamsE:
        /* <DEDUP_REMOVED lines=35> */
[C---:B0-----:R-:W-:Y:S01]  /*0230*/  @P1 IMAD.WIDE.U32 R40, R47.reuse, 0x10, R12 ;  /* 0x000000102f281825 */ /* 0x041fe200078e000c */
[----:B------:R-:W-:Y:S02]  /*0240*/  @P1 IADD3 R47, R47, 0x80, RZ ;  /* 0x000000802f2f1810 */ /* 0x000fe40007ffe0ff */
[----:B-1----:R-:W-:Y:S02]  /*0250*/  LEA.HI R5, R9, UR6, RZ, 0x19 ;  /* 0x0000000609057c11 */ /* 0x002fe4000f8fc8ff */
[----:B------:R-:W-:Y:S01]  /*0260*/  CS2R R72, SRZ ;  /* 0x0000000000487805 */ /* 0x000fe2000001ff00 */
[----:B------:R0:W5:Y:S01]  /*0270*/  @P1 LDG.E.128 R28, desc[UR4][R40.64] ;  /* 0x00000004281c1981 */ /* 0x000162000c1e1d00 */
        /* <DEDUP_REMOVED lines=20> */
[----:B0-----:R-:W-:Y:S02]  /*03c0*/  CS2R R40, SRZ ;  /* 0x0000000000287805 */ /* 0x001fe4000001ff00 */
        /* <DEDUP_REMOVED lines=10> */
.L_x_4734:
[----:B012---:R-:W1:Y:S08]  /*0470*/  LDC.64 R78, c[0x0][0x288] ;  /* 0x0000a200ff4e7b82 */ /* 0x007e700000000a00 */
[----:B------:R-:W2:Y:S08]  /*0480*/  LDC.64 R104, c[0x0][0x258] ;  /* 0x00009600ff687b82 */ /* 0x000eb00000000a00 */
[----:B------:R-:W3:Y:S01]  /*0490*/  LDC.64 R76, c[0x0][0x280] ;  /* 0x0000a000ff4c7b82 */ /* 0x000ee20000000a00 */
[----:B-1----:R-:W-:Y:S01]  /*04a0*/  IMAD.WIDE R80, R5, 0x4, R78 ;  /* 0x0000000405507825 */ /* 0x002fe200078e024e */
[----:B------:R-:W-:-:S06]  /*04b0*/  MOV R8, UR9 ;  /* 0x0000000900087c02 */ /* 0x000fcc0008000f00 */
[----:B------:R-:W1:Y:S01]  /*04c0*/  LDC.64 R78, c[0x0][0x2c8] ;  /* 0x0000b200ff4e7b82 */ /* 0x000e620000000a00 */
[----:B------:R1:W4:Y:S01]  /*04d0*/  LDG.E R83, desc[UR4][R80.64] ;  /* 0x0000000450537981 */ /* 0x000322000c1e1900 */
        /* <DEDUP_REMOVED lines=8> */
[----:B------:R-:W-:-:S04]  /*0560*/  LEA.HI.SX32 R118, R118, R7, 0x1e ;  /* 0x0000000776767211 */ /* 0x000fc800078ff2ff */
[----:B------:R-:W-:Y:S01]  /*0570*/  MOV R3, R118 ;  /* 0x0000007600037202 */ /* 0x000fe20000000f00 */
        /* <DEDUP_REMOVED lines=10> */
.L_x_4669:
[----:B------:R-:W-:-:S07]  /*0620*/  IADD3 R77, R3, 0x80, RZ ;  /* 0x00000080034d7810 */ /* 0x000fce0007ffe0ff */
.L_x_4668:
[----:B------:R-:W-:Y:S05]  /*0630*/  BSYNC B1 ;  /* 0x0000000000017941 */ /* 0x000fea0003800000 */
.L_x_4667:
[----:B------:R-:W-:Y:S04]  /*0640*/  BSSY B1, `(.L_x_4670) ;  /* 0x0000008000017945 */ /* 0x000fe80003800000 */
[----:B------:R-:W-:Y:S05]  /*0650*/  @!P1 BRA `(.L_x_4671) ;  /* 0x0000000000189947 */ /* 0x000fea0003800000 */
[----:B------:R-:W-:-:S04]  /*0660*/  ISETP.NE.U32.AND P3, PT, RZ, UR14, PT ;  /* 0x0000000eff007c0c */ /* 0x000fc8000bf65070 */
[----:B------:R-:W-:-:S13]  /*0670*/  ISETP.NE.AND.EX P3, PT, RZ, UR15, PT, P3 ;  /* 0x0000000fff007c0c */ /* 0x000fda000bf65330 */
[----:B------:R-:W-:Y:S05]  /*0680*/  @!P3 BRA `(.L_x_4672) ;  /* 0x000000000008b947 */ /* 0x000fea0003800000 */
[----:B------:R-:W-:-:S06]  /*0690*/  IMAD.WIDE.U32 R96, R77, 0x8, R78 ;  /* 0x000000084d607825 */ /* 0x000fcc00078e004e */
[----:B------:R-:W5:Y:S02]  /*06a0*/  LDG.E.64 R96, desc[UR4][R96.64] ;  /* 0x0000000460607981 */ /* 0x000f64000c1e1b00 */
.L_x_4672:
[----:B------:R-:W-:-:S07]  /*06b0*/  IADD3 R77, R77, 0x80, RZ ;  /* 0x000000804d4d7810 */ /* 0x000fce0007ffe0ff */
.L_x_4671:
[----:B------:R-:W-:Y:S05]  /*06c0*/  BSYNC B1 ;  /* 0x0000000000017941 */ /* 0x000fea0003800000 */
.L_x_4670:
[----:B------:R-:W-:Y:S01]  /*06d0*/  ISETP.NE.AND P3, PT, R2, RZ, PT ;  /* 0x000000ff0200720c */ /* 0x000fe20003f65270 */
[----:B------:R-:W-:Y:S01]  /*06e0*/  HFMA2.MMA R83, -RZ, RZ, 0, 0 ;  /* 0x00000000ff537435 */ /* 0x000fe200000001ff */
[----:B------:R-:W-:-:S11]  /*06f0*/  MOV R104, RZ ;  /* 0x000000ff00687202 */ /* 0x000fd60000000f00 */
[----:B------:R-:W-:Y:S05]  /*0700*/  @P3 BRA `(.L_x_4673) ;  /* 0x0000000800e03947 */ /* 0x000fea0003800000 */
[----:B------:R-:W-:-:S05]  /*0710*/  IMAD.WIDE.U32 R78, R77, 0x8, R78 ;  /* 0x000000084d4e7825 */ /* 0x000fca00078e004e */
[----:B------:R2:W5:Y:S01]  /*0720*/  LDG.E.64 R94, desc[UR4][R78.64] ;  /* 0x000000044e5e7981 */ /* 0x000562000c1e1b00 */
[----:B------:R-:W-:Y:S05]  /*0730*/  BRA `(.L_x_4673) ;  /* 0x0000000800d47947 */ /* 0x000fea0003800000 */
.L_x_4666:
[----:B------:R-:W1:Y:S02]  /*0740*/  LDC.64 R76, c[0x0][0x250] ;  /* 0x00009400ff4c7b82 */ /* 0x000e640000000a00 */
[----:B-1----:R-:W-:-:S06]  /*0750*/  IMAD.WIDE R76, R5, 0x4, R76 ;  /* 0x00000004054c7825 */ /* 0x002fcc00078e024c */
[----:B------:R-:W2:Y:S01]  /*0760*/  LDG.E R76, desc[UR4][R76.64] ;  /* 0x000000044c4c7981 */ /* 0x000ea2000c1e1900 */
[----:B------:R-:W-:Y:S01]  /*0770*/  IADD3 R83, R83, -0x1, RZ ;  /* 0xffffffff53537810 */ /* 0x000fe20007ffe0ff */
[----:B------:R-:W-:Y:S01]  /*0780*/  BSSY B1, `(.L_x_4674) ;  /* 0x0000041000017945 */ /* 0x000fe20003800000 */
[----:B------:R-:W-:Y:S02]  /*0790*/  LOP3.LUT R7, R9, 0x7f, RZ, 0xc0, !PT ;  /* 0x0000007f09077812 */ /* 0x000fe400078ec0ff */
[----:B0-----:R-:W-:Y:S01]  /*07a0*/  ISETP.NE.AND P3, PT, R6, RZ, PT ;  /* 0x000000ff0600720c */ /* 0x001fe20003f65270 */
        /* <DEDUP_REMOVED lines=19> */
[----:B------:R-:W-:Y:S02]  /*08e0*/  IADD3 R121, R3, 0x80, RZ ;  /* 0x0000008003797810 */ /* 0x000fe40007ffe0ff */
[--C-:B--2---:R-:W-:Y:S01]  /*08f0*/  SHF.R.U64 R91, R76, 0x10, R77.reuse ;  /* 0x000000104c5b7819 */ /* 0x104fe2000000124d */
[----:B------:R-:W-:Y:S01]  /*0900*/  HADD2.F32 R90, -RZ, R76.H0_H0 ;  /* 0x2000004cff5a7230 */ /* 0x000fe20000004100 */
[----:B------:R-:W-:-:S03]  /*0910*/  SHF.R.U32.HI R83, RZ, 0x10, R77 ;  /* 0x00000010ff537819 */ /* 0x000fc6000001164d */
[----:B0-----:R-:W-:Y:S02]  /*0920*/  HADD2.F32 R80, -RZ, R91.H0_H0 ;  /* 0x2000005bff507230 */ /* 0x001fe40000004100 */
[C---:B------:R-:W-:Y:S01]  /*0930*/  FADD.FTZ R117, -R105.reuse, R90 ;  /* 0x0000005a69757221 */ /* 0x040fe20000010100 */
[----:B---3--:R-:W-:Y:S02]  /*0940*/  MOV R115, R86 ;  /* 0x0000005600737202 */ /* 0x008fe40000000f00 */
[--C-:B------:R-:W-:Y:S01]  /*0950*/  SHF.R.U64 R88, R86, 0x10, R87.reuse ;  /* 0x0000001056587819 */ /* 0x100fe20000001257 */
[----:B------:R-:W-:Y:S01]  /*0960*/  HADD2.F32 R86, -RZ, R77.H0_H0 ;  /* 0x2000004dff567230 */ /* 0x000fe20000004100 */
[----:B------:R-:W-:Y:S01]  /*0970*/  MOV R89, R87 ;  /* 0x0000005700597202 */ /* 0x000fe20000000f00 */
[----:B------:R-:W-:Y:S01]  /*0980*/  HADD2.F32 R115, -RZ, R115.H0_H0 ;  /* 0x20000073ff737230 */ /* 0x000fe20000004100 */
[----:B------:R-:W-:Y:S01]  /*0990*/  SHF.R.U32.HI R104, RZ, 0x10, R87 ;  /* 0x00000010ff687819 */ /* 0x000fe20000011657 */
[C---:B------:R-:W-:Y:S01]  /*09a0*/  FADD.FTZ R81, -R105.reuse, R80 ;  /* 0x0000005069517221 */ /* 0x040fe20000010100 */
        /* <DEDUP_REMOVED lines=30> */
.L_x_4675:
[----:B------:R-:W-:Y:S05]  /*0b90*/  BSYNC B1 ;  /* 0x0000000000017941 */ /* 0x000fea0003800000 */
.L_x_4674:
        /* <DEDUP_REMOVED lines=56> */
.L_x_4677:
[----:B------:R-:W-:Y:S05]  /*0f20*/  BSYNC B1 ;  /* 0x0000000000017941 */ /* 0x000fea0003800000 */
.L_x_4676:
        /* <DEDUP_REMOVED lines=54> */
.L_x_4673:
[----:B------:R-:W-:Y:S05]  /*1290*/  BSYNC B0 ;  /* 0x0000000000007941 */ /* 0x000fea0003800000 */
.L_x_4665:
        /* <DEDUP_REMOVED lines=8> */
[----:B-1----:R-:W1:Y:S04]  /*1320*/  SHFL.DOWN PT, R81, R83, 0x10, 0x1f ;  /* 0x0a001f0053517f89 */ /* 0x002e6800000e0000 */
        /* <DEDUP_REMOVED lines=17> */
.L_x_4749:
        /* <DEDUP_REMOVED lines=29> */
[----:B------:R-:W-:Y:S02]  /*1610*/  @P3 IADD3 R119, R119, -0x1, RZ ;  /* 0xffffffff77773810 */ /* 0x000fe40007ffe0ff */
[----:B------:R-:W-:-:S03]  /*1620*/  @P3 LOP3.LUT R7, R9, 0x7f, RZ, 0xc0, !PT ;  /* 0x0000007f09073812 */ /* 0x000fc600078ec0ff */
        /* <DEDUP_REMOVED lines=14> */
.L_x_4682:
[----:B------:R-:W-:Y:S05]  /*1710*/  BSYNC B1 ;  /* 0x0000000000017941 */ /* 0x000fea0003800000 */
.L_x_4681:
        /* <DEDUP_REMOVED lines=9> */
.L_x_4684:
        /* <DEDUP_REMOVED lines=8> */
.L_x_4685:
[----:B------:R-:W-:Y:S05]  /*1830*/  BSYNC B1 ;  /* 0x0000000000017941 */ /* 0x000fea0003800000 */
.L_x_4683:
        /* <DEDUP_REMOVED lines=18> */
.L_x_4687:
[----:B------:R-:W-:Y:S01]  /*1960*/  FFMA.FTZ R76, R86, R83, R80 ;  /* 0x00000053564c7223 */ /* 0x000fe20000010050 */
[----:B------:R-:W-:-:S03]  /*1970*/  @P4 SHF.R.U64 R78, R98, 0x10, R99 ;  /* 0x00000010624e4819 */ /* 0x000fc60000001263 */
[----:B------:R-:W-:Y:S02]  /*1980*/  FADD.FTZ R77, R89, -R76 ;  /* 0x8000004c594d7221 */ /* 0x000fe40000010000 */
[----:B------:R-:W-:Y:S02]  /*1990*/  @P4 HADD2.F32 R78, -RZ, R78.H0_H0 ;  /* 0x2000004eff4e4230 */ /* 0x000fe40000004100 */
[----:B------:R-:W-:-:S04]  /*19a0*/  FMUL.FTZ R77, R4, R77 ;  /* 0x0000004d044d7220 */ /* 0x000fc80000410000 */
[----:B------:R-:W-:-:S07]  /*19b0*/  @P4 FADD.FTZ R77, R77, R78 ;  /* 0x0000004e4d4d4221 */ /* 0x000fce0000010000 */
.L_x_4688:
[----:B------:R-:W-:Y:S05]  /*19c0*/  BSYNC B1 ;  /* 0x0000000000017941 */ /* 0x000fea0003800000 */
.L_x_4686:
        /* <DEDUP_REMOVED lines=15> */
.L_x_4690:
[----:B------:R-:W-:Y:S01]  /*1ac0*/  FFMA.FTZ R77, R87, R83, R80 ;  /* 0x00000053574d7223 */ /* 0x000fe20000010050 */
[----:B------:R-:W-:-:S03]  /*1ad0*/  @P4 HADD2.F32 R76, -RZ, R99.H0_H0 ;  /* 0x20000063ff4c4230 */ /* 0x000fc60000004100 */
[----:B------:R-:W-:-:S04]  /*1ae0*/  FADD.FTZ R77, R88, -R77 ;  /* 0x8000004d584d7221 */ /* 0x000fc80000010000 */
[----:B------:R-:W-:-:S04]  /*1af0*/  FMUL.FTZ R77, R4, R77 ;  /* 0x0000004d044d7220 */ /* 0x000fc80000410000 */
[----:B------:R-:W-:-:S07]  /*1b00*/  @P4 FADD.FTZ R77, R77, R76 ;  /* 0x0000004c4d4d4221 */ /* 0x000fce0000010000 */
.L_x_4691:
[----:B------:R-:W-:Y:S05]  /*1b10*/  BSYNC B1 ;  /* 0x0000000000017941 */ /* 0x000fea0003800000 */
.L_x_4689:
        /* <DEDUP_REMOVED lines=16> */
.L_x_4693:
[----:B------:R-:W-:Y:S01]  /*1c20*/  FFMA.FTZ R76, R90, R83, R80 ;  /* 0x000000535a4c7223 */ /* 0x000fe20000010050 */
[----:B------:R-:W-:-:S03]  /*1c30*/  @P4 SHF.R.U32.HI R78, RZ, 0x10, R99 ;  /* 0x00000010ff4e4819 */ /* 0x000fc60000011663 */
[----:B------:R-:W-:Y:S02]  /*1c40*/  FADD.FTZ R77, R91, -R76 ;  /* 0x8000004c5b4d7221 */ /* 0x000fe40000010000 */
[----:B------:R-:W-:Y:S02]  /*1c50*/  @P4 HADD2.F32 R78, -RZ, R78.H0_H0 ;  /* 0x2000004eff4e4230 */ /* 0x000fe40000004100 */
[----:B------:R-:W-:-:S04]  /*1c60*/  FMUL.FTZ R77, R4, R77 ;  /* 0x0000004d044d7220 */ /* 0x000fc80000410000 */
[----:B------:R-:W-:-:S07]  /*1c70*/  @P4 FADD.FTZ R77, R77, R78 ;  /* 0x0000004e4d4d4221 */ /* 0x000fce0000010000 */
.L_x_4694:
[----:B------:R-:W-:Y:S05]  /*1c80*/  BSYNC B1 ;  /* 0x0000000000017941 */ /* 0x000fea0003800000 */
.L_x_4692:
        /* <DEDUP_REMOVED lines=16> */
.L_x_4695:
        /* <DEDUP_REMOVED lines=12> */
.L_x_4697:
[----:B------:R-:W-:Y:S05]  /*1e50*/  BSYNC B1 ;  /* 0x0000000000017941 */ /* 0x000fea0003800000 */
.L_x_4696:
[----:B------:R-:W-:Y:S01]  /*1e60*/  @P3 FFMA.FTZ R51, R82, R105, R51 ;  /* 0x0000006952333223 */ /* 0x000fe20000010033 */
[----:B------:R-:W-:-:S07]  /*1e70*/  IADD3 R81, R81, 0x80, RZ ;  /* 0x0000008051517810 */ /* 0x000fce0007ffe0ff */
.L_x_4680:
[----:B------:R-:W-:Y:S05]  /*1e80*/  BSYNC B0 ;  /* 0x0000000000007941 */ /* 0x000fea0003800000 */
.L_x_4679:
        /* <DEDUP_REMOVED lines=11> */
.L_x_4701:
[----:B------:R-:W-:Y:S05]  /*1f40*/  BSYNC B1 ;  /* 0x0000000000017941 */ /* 0x000fea0003800000 */
.L_x_4700:
        /* <DEDUP_REMOVED lines=9> */
.L_x_4703:
        /* <DEDUP_REMOVED lines=8> */
.L_x_4704:
[----:B------:R-:W-:Y:S05]  /*2060*/  BSYNC B1 ;  /* 0x0000000000017941 */ /* 0x000fea0003800000 */
.L_x_4702:
        /* <DEDUP_REMOVED lines=18> */
.L_x_4706:
[----:B------:R-:W-:Y:S01]  /*2190*/  FFMA.FTZ R76, R92, R83, R80 ;  /* 0x000000535c4c7223 */ /* 0x000fe20000010050 */
[----:B------:R-:W-:-:S03]  /*21a0*/  @P4 SHF.R.U64 R78, R96, 0x10, R97 ;  /* 0x00000010604e4819 */ /* 0x000fc60000001261 */
[----:B------:R-:W-:Y:S02]  /*21b0*/  FADD.FTZ R77, R103, -R76 ;  /* 0x8000004c674d7221 */ /* 0x000fe40000010000 */
[----:B------:R-:W-:Y:S02]  /*21c0*/  @P4 HADD2.F32 R78, -RZ, R78.H0_H0 ;  /* 0x2000004eff4e4230 */ /* 0x000fe40000004100 */
[----:B------:R-:W-:-:S04]  /*21d0*/  FMUL.FTZ R77, R4, R77 ;  /* 0x0000004d044d7220 */ /* 0x000fc80000410000 */
[----:B------:R-:W-:-:S07]  /*21e0*/  @P4 FADD.FTZ R77, R77, R78 ;  /* 0x0000004e4d4d4221 */ /* 0x000fce0000010000 */
.L_x_4707:
[----:B------:R-:W-:Y:S05]  /*21f0*/  BSYNC B1 ;  /* 0x0000000000017941 */ /* 0x000fea0003800000 */
.L_x_4705:
        /* <DEDUP_REMOVED lines=15> */
.L_x_4709:
[----:B------:R-:W-:Y:S01]  /*22f0*/  FFMA.FTZ R77, R101, R83, R80 ;  /* 0x00000053654d7223 */ /* 0x000fe20000010050 */
[----:B------:R-:W-:-:S03]  /*2300*/  @P4 HADD2.F32 R76, -RZ, R97.H0_H0 ;  /* 0x20000061ff4c4230 */ /* 0x000fc60000004100 */
[----:B------:R-:W-:-:S04]  /*2310*/  FADD.FTZ R77, R102, -R77 ;  /* 0x8000004d664d7221 */ /* 0x000fc80000010000 */
[----:B------:R-:W-:-:S04]  /*2320*/  FMUL.FTZ R77, R4, R77 ;  /* 0x0000004d044d7220 */ /* 0x000fc80000410000 */
[----:B------:R-:W-:-:S07]  /*2330*/  @P4 FADD.FTZ R77, R77, R76 ;  /* 0x0000004c4d4d4221 */ /* 0x000fce0000010000 */
.L_x_4710:
[----:B------:R-:W-:Y:S05]  /*2340*/  BSYNC B1 ;  /* 0x0000000000017941 */ /* 0x000fea0003800000 */
.L_x_4708:
        /* <DEDUP_REMOVED lines=16> */
.L_x_4712:
[----:B------:R-:W-:Y:S01]  /*2450*/  FFMA.FTZ R76, R106, R83, R80 ;  /* 0x000000536a4c7223 */ /* 0x000fe20000010050 */
[----:B------:R-:W-:-:S03]  /*2460*/  @P4 SHF.R.U32.HI R78, RZ, 0x10, R97 ;  /* 0x00000010ff4e4819 */ /* 0x000fc60000011661 */
[----:B------:R-:W-:Y:S02]  /*2470*/  FADD.FTZ R77, R107, -R76 ;  /* 0x8000004c6b4d7221 */ /* 0x000fe40000010000 */
[----:B------:R-:W-:Y:S02]  /*2480*/  @P4 HADD2.F32 R78, -RZ, R78.H0_H0 ;  /* 0x2000004eff4e4230 */ /* 0x000fe40000004100 */
[----:B------:R-:W-:-:S04]  /*2490*/  FMUL.FTZ R77, R4, R77 ;  /* 0x0000004d044d7220 */ /* 0x000fc80000410000 */
[----:B------:R-:W-:-:S07]  /*24a0*/  @P4 FADD.FTZ R77, R77, R78 ;  /* 0x0000004e4d4d4221 */ /* 0x000fce0000010000 */
.L_x_4713:
[----:B------:R-:W-:Y:S05]  /*24b0*/  BSYNC B1 ;  /* 0x0000000000017941 */ /* 0x000fea0003800000 */
.L_x_4711:
        /* <DEDUP_REMOVED lines=17> */
.L_x_4714:
        /* <DEDUP_REMOVED lines=11> */
.L_x_4716:
[----:B------:R-:W-:Y:S05]  /*2680*/  BSYNC B1 ;  /* 0x0000000000017941 */ /* 0x000fea0003800000 */
.L_x_4715:
[----:B------:R-:W-:Y:S02]  /*2690*/  IADD3 R3, R3, 0x80, RZ ;  /* 0x0000008003037810 */ /* 0x000fe40007ffe0ff */
[----:B------:R-:W-:-:S07]  /*26a0*/  IADD3 R81, R81, 0x80, RZ ;  /* 0x0000008051517810 */ /* 0x000fce0007ffe0ff */
.L_x_4699:
[----:B------:R-:W-:Y:S05]  /*26b0*/  BSYNC B0 ;  /* 0x0000000000007941 */ /* 0x000fea0003800000 */
.L_x_4698:
        /* <DEDUP_REMOVED lines=12> */
.L_x_4720:
[----:B------:R-:W-:Y:S05]  /*2780*/  BSYNC B1 ;  /* 0x0000000000017941 */ /* 0x000fea0003800000 */
.L_x_4719:
        /* <DEDUP_REMOVED lines=9> */
.L_x_4722:
        /* <DEDUP_REMOVED lines=8> */
.L_x_4723:
[----:B------:R-:W-:Y:S05]  /*28a0*/  BSYNC B1 ;  /* 0x0000000000017941 */ /* 0x000fea0003800000 */
.L_x_4721:
        /* <DEDUP_REMOVED lines=18> */
.L_x_4725:
[----:B------:R-:W-:Y:S01]  /*29d0*/  FFMA.FTZ R76, R108, R83, R80 ;  /* 0x000000536c4c7223 */ /* 0x000fe20000010050 */
[----:B------:R-:W-:-:S03]  /*29e0*/  @P4 SHF.R.U64 R78, R94, 0x10, R95 ;  /* 0x000000105e4e4819 */ /* 0x000fc6000000125f */
[----:B------:R-:W-:Y:S02]  /*29f0*/  FADD.FTZ R77, R111, -R76 ;  /* 0x8000004c6f4d7221 */ /* 0x000fe40000010000 */
[----:B------:R-:W-:Y:S02]  /*2a00*/  @P4 HADD2.F32 R78, -RZ, R78.H0_H0 ;  /* 0x2000004eff4e4230 */ /* 0x000fe40000004100 */
[----:B------:R-:W-:-:S04]  /*2a10*/  FMUL.FTZ R77, R4, R77 ;  /* 0x0000004d044d7220 */ /* 0x000fc80000410000 */
[----:B------:R-:W-:-:S07]  /*2a20*/  @P4 FADD.FTZ R77, R77, R78 ;  /* 0x0000004e4d4d4221 */ /* 0x000fce0000010000 */
.L_x_4726:
[----:B------:R-:W-:Y:S05]  /*2a30*/  BSYNC B1 ;  /* 0x0000000000017941 */ /* 0x000fea0003800000 */
.L_x_4724:
        /* <DEDUP_REMOVED lines=15> */
.L_x_4728:
[----:B------:R-:W-:Y:S01]  /*2b30*/  FFMA.FTZ R77, R113, R83, R80 ;  /* 0x00000053714d7223 */ /* 0x000fe20000010050 */
[----:B------:R-:W-:-:S03]  /*2b40*/  @P4 HADD2.F32 R76, -RZ, R95.H0_H0 ;  /* 0x2000005fff4c4230 */ /* 0x000fc60000004100 */
[----:B------:R-:W-:-:S04]  /*2b50*/  FADD.FTZ R77, R112, -R77 ;  /* 0x8000004d704d7221 */ /* 0x000fc80000010000 */
[----:B------:R-:W-:-:S04]  /*2b60*/  FMUL.FTZ R77, R4, R77 ;  /* 0x0000004d044d7220 */ /* 0x000fc80000410000 */
[----:B------:R-:W-:-:S07]  /*2b70*/  @P4 FADD.FTZ R77, R77, R76 ;  /* 0x0000004c4d4d4221 */ /* 0x000fce0000010000 */
.L_x_4729:
[----:B------:R-:W-:Y:S05]  /*2b80*/  BSYNC B1 ;  /* 0x0000000000017941 */ /* 0x000fea0003800000 */
.L_x_4727:
        /* <DEDUP_REMOVED lines=16> */
.L_x_4731:
[----:B------:R-:W-:Y:S01]  /*2c90*/  FFMA.FTZ R83, R116, R83, R80 ;  /* 0x0000005374537223 */ /* 0x000fe20000010050 */
[----:B------:R-:W-:-:S03]  /*2ca0*/  @P4 SHF.R.U32.HI R76, RZ, 0x10, R95 ;  /* 0x00000010ff4c4819 */ /* 0x000fc6000001165f */
[----:B------:R-:W-:Y:S02]  /*2cb0*/  FADD.FTZ R83, R114, -R83 ;  /* 0x8000005372537221 */ /* 0x000fe40000010000 */
[----:B------:R-:W-:Y:S02]  /*2cc0*/  @P4 HADD2.F32 R76, -RZ, R76.H0_H0 ;  /* 0x2000004cff4c4230 */ /* 0x000fe40000004100 */
[----:B------:R-:W-:-:S04]  /*2cd0*/  FMUL.FTZ R83, R4, R83 ;  /* 0x0000005304537220 */ /* 0x000fc80000410000 */
[----:B------:R-:W-:-:S07]  /*2ce0*/  @P4 FADD.FTZ R83, R83, R76 ;  /* 0x0000004c53534221 */ /* 0x000fce0000010000 */
.L_x_4732:
[----:B------:R-:W-:Y:S05]  /*2cf0*/  BSYNC B1 ;  /* 0x0000000000017941 */ /* 0x000fea0003800000 */
.L_x_4730:
        /* <DEDUP_REMOVED lines=16> */
.L_x_4733:
        /* <DEDUP_REMOVED lines=11> */
.L_x_4718:
[----:B------:R-:W-:Y:S05]  /*2eb0*/  BSYNC B0 ;  /* 0x0000000000007941 */ /* 0x000fea0003800000 */
.L_x_4717:
[----:B------:R-:W-:Y:S02]  /*2ec0*/  IADD3 R5, R5, UR12, RZ ;  /* 0x0000000c05057c10 */ /* 0x000fe4000fffe0ff */
[----:B------:R-:W-:Y:S02]  /*2ed0*/  ISETP.NE.AND P3, PT, R120, RZ, PT ;  /* 0x000000ff7800720c */ /* 0x000fe40003f65270 */
[----:B------:R-:W-:Y:S02]  /*2ee0*/  ISETP.GE.AND P2, PT, R5, UR13, PT ;  /* 0x0000000d05007c0c */ /* 0x000fe4000bf46270 */
[----:B------:R-:W-:-:S11]  /*2ef0*/  SEL R82, RZ, 0x1, P3 ;  /* 0x00000001ff527807 */ /* 0x000fd60001800000 */
[----:B------:R-:W-:Y:S05]  /*2f00*/  @!P2 BRA `(.L_x_4734) ;  /* 0xffffffd40058a947 */ /* 0x000fea000383ffff */
.L_x_4664:
        /* <DEDUP_REMOVED lines=18> */
.L_x_4736:
[----:B------:R-:W-:Y:S05]  /*3030*/  BSYNC B0 ;  /* 0x0000000000007941 */ /* 0x000fea0003800000 */
.L_x_4735:
[----:B------:R-:W-:Y:S04]  /*3040*/  BSSY B0, `(.L_x_4737) ;  /* 0x000000c000007945 */ /* 0x000fe80003800000 */
[----:B------:R-:W-:Y:S05]  /*3050*/  @!P1 BRA `(.L_x_4738) ;  /* 0x0000000000289947 */ /* 0x000fea0003800000 */
[----:B---3--:R-:W3:Y:S08]  /*3060*/  LDC.64 R2, c[0x0][0x2d0] ;  /* 0x0000b400ff027b82 */ /* 0x008ef00000000a00 */
        /* <DEDUP_REMOVED lines=9> */
.L_x_4738:
[----:B------:R-:W-:Y:S05]  /*3100*/  BSYNC B0 ;  /* 0x0000000000007941 */ /* 0x000fea0003800000 */
.L_x_4737:
[----:B------:R-:W-:-:S13]  /*3110*/  ISETP.NE.AND P0, PT, R0, RZ, PT ;  /* 0x000000ff0000720c */ /* 0x000fda0003f05270 */
[----:B------:R-:W-:Y:S05]  /*3120*/  @!P0 EXIT ;  /* 0x000000000000894d */ /* 0x000fea0003800000 */
[----:B---3--:R-:W3:Y:S08]  /*3130*/  LDC.64 R2, c[0x0][0x2d0] ;  /* 0x0000b400ff027b82 */ /* 0x008ef00000000a00 */
[----:B------:R-:W4:Y:S08]  /*3140*/  LDC.64 R4, c[0x0][0x2d8] ;  /* 0x0000b600ff047b82 */ /* 0x000f300000000a00 */
        /* <DEDUP_REMOVED lines=8> */
.L_x_4678:
[----:B--2---:R-:W-:Y:S01]  /*31d0*/  HFMA2.MMA R79, -RZ, RZ, 0, 1.847743988037109375e-06 ;  /* 0x0000001fff4f7435 */ /* 0x004fe200000001ff */
[----:B------:R-:W-:Y:S02]  /*31e0*/  MOV R78, 0x10 ;  /* 0x00000010004e7802 */ /* 0x000fe40000000f00 */
[----:B-1----:R-:W-:-:S08]  /*31f0*/  MOV R80, 0xffffffff ;  /* 0xffffffff00507802 */ /* 0x002fd00000000f00 */
[----:B0----5:R-:W-:Y:S05]  /*3200*/  WARPSYNC.COLLECTIVE R80, `(.L_x_4739) ;  /* 0x0000000050087348 */ /* 0x021fea0003c00000 */
[----:B------:R1:W2:Y:S02]  /*3210*/  SHFL.DOWN P4, R81, R83, R78, R79 ;  /* 0x0800004e53517389 */ /* 0x0002a4000008004f */
[----:B012--5:R-:W-:Y:S01]  /*3220*/  ENDCOLLECTIVE ;  /* 0x000000000000791b */ /* 0x027fe20003800000 */
.L_x_4739:
[----:B------:R-:W-:Y:S01]  /*3230*/  FADD.FTZ R82, R81, R83 ;  /* 0x0000005351527221 */ /* 0x000fe20000010000 */
[----:B------:R-:W-:-:S07]  /*3240*/  MOV R83, R104 ;  /* 0x0000006800537202 */ /* 0x000fce0000000f00 */
[----:B------:R-:W-:Y:S05]  /*3250*/  WARPSYNC.COLLECTIVE R80, `(.L_x_4740) ;  /* 0x0000000050087348 */ /* 0x000fea0003c00000 */
[----:B------:R0:W1:Y:S02]  /*3260*/  SHFL.DOWN P4, R81, R83, R78, R79 ;  /* 0x0800004e53517389 */ /* 0x000064000008004f */
[----:B01----:R-:W-:Y:S01]  /*3270*/  ENDCOLLECTIVE ;  /* 0x000000000000791b */ /* 0x003fe20003800000 */
.L_x_4740:
[----:B------:R-:W-:Y:S01]  /*3280*/  HFMA2.MMA R78, -RZ, RZ, 0, 4.76837158203125e-07 ;  /* 0x00000008ff4e7435 */ /* 0x000fe200000001ff */
[----:B------:R-:W-:Y:S02]  /*3290*/  MOV R83, R82 ;  /* 0x0000005200537202 */ /* 0x000fe40000000f00 */
[----:B------:R-:W-:-:S08]  /*32a0*/  MOV R121, R81 ;  /* 0x0000005100797202 */ /* 0x000fd00000000f00 */
[----:B------:R-:W-:Y:S05]  /*32b0*/  WARPSYNC.COLLECTIVE R80, `(.L_x_4741) ;  /* 0x0000000050087348 */ /* 0x000fea0003c00000 */
[----:B------:R0:W1:Y:S02]  /*32c0*/  SHFL.DOWN P4, R81, R83, R78, R79 ;  /* 0x0800004e53517389 */ /* 0x000064000008004f */
[----:B01----:R-:W-:Y:S01]  /*32d0*/  ENDCOLLECTIVE ;  /* 0x000000000000791b */ /* 0x003fe20003800000 */
.L_x_4741:
[----:B------:R-:W-:-:S05]  /*32e0*/  FADD.FTZ R121, R121, R104 ;  /* 0x0000006879797221 */ /* 0x000fca0000010000 */
[----:B------:R-:W-:Y:S01]  /*32f0*/  MOV R83, R121 ;  /* 0x0000007900537202 */ /* 0x000fe20000000f00 */
[----:B------:R-:W-:-:S07]  /*3300*/  FADD.FTZ R124, R82, R81 ;  /* 0x00000051527c7221 */ /* 0x000fce0000010000 */
[----:B------:R-:W-:Y:S05]  /*3310*/  WARPSYNC.COLLECTIVE R80, `(.L_x_4742) ;  /* 0x0000000050087348 */ /* 0x000fea0003c00000 */
[----:B------:R0:W1:Y:S02]  /*3320*/  SHFL.DOWN P4, R81, R83, R78, R79 ;  /* 0x0800004e53517389 */ /* 0x000064000008004f */
[----:B01----:R-:W-:Y:S01]  /*3330*/  ENDCOLLECTIVE ;  /* 0x000000000000791b */ /* 0x003fe20003800000 */
.L_x_4742:
[----:B------:R-:W-:Y:S01]  /*3340*/  HFMA2.MMA R78, -RZ, RZ, 0, 2.384185791015625e-07 ;  /* 0x00000004ff4e7435 */ /* 0x000fe200000001ff */
[----:B------:R-:W-:Y:S02]  /*3350*/  MOV R83, R124 ;  /* 0x0000007c00537202 */ /* 0x000fe40000000f00 */
[----:B------:R-:W-:-:S08]  /*3360*/  MOV R125, R81 ;  /* 0x00000051007d7202 */ /* 0x000fd00000000f00 */
[----:B------:R-:W-:Y:S05]  /*3370*/  WARPSYNC.COLLECTIVE R80, `(.L_x_4743) ;  /* 0x0000000050087348 */ /* 0x000fea0003c00000 */
[----:B------:R0:W1:Y:S02]  /*3380*/  SHFL.DOWN P4, R81, R83, R78, R79 ;  /* 0x0800004e53517389 */ /* 0x000064000008004f */
[----:B01----:R-:W-:Y:S01]  /*3390*/  ENDCOLLECTIVE ;  /* 0x000000000000791b */ /* 0x003fe20003800000 */
.L_x_4743:
[----:B------:R-:W-:-:S05]  /*33a0*/  FADD.FTZ R125, R121, R125 ;  /* 0x0000007d797d7221 */ /* 0x000fca0000010000 */
[----:B------:R-:W-:Y:S01]  /*33b0*/  MOV R83, R125 ;  /* 0x0000007d00537202 */ /* 0x000fe20000000f00 */
[----:B------:R-:W-:-:S07]  /*33c0*/  FADD.FTZ R124, R124, R81 ;  /* 0x000000517c7c7221 */ /* 0x000fce0000010000 */
[----:B------:R-:W-:Y:S05]  /*33d0*/  WARPSYNC.COLLECTIVE R80, `(.L_x_4744) ;  /* 0x0000000050087348 */ /* 0x000fea0003c00000 */
[----:B------:R0:W1:Y:S02]  /*33e0*/  SHFL.DOWN P4, R81, R83, R78, R79 ;  /* 0x0800004e53517389 */ /* 0x000064000008004f */
[----:B01----:R-:W-:Y:S01]  /*33f0*/  ENDCOLLECTIVE ;  /* 0x000000000000791b */ /* 0x003fe20003800000 */
.L_x_4744:
[----:B------:R-:W-:Y:S01]  /*3400*/  HFMA2.MMA R78, -RZ, RZ, 0, 1.1920928955078125e-07 ;  /* 0x00000002ff4e7435 */ /* 0x000fe200000001ff */
[----:B------:R-:W-:Y:S02]  /*3410*/  MOV R83, R124 ;  /* 0x0000007c00537202 */ /* 0x000fe40000000f00 */
[----:B------:R-:W-:-:S08]  /*3420*/  MOV R105, R81 ;  /* 0x0000005100697202 */ /* 0x000fd00000000f00 */
[----:B------:R-:W-:Y:S05]  /*3430*/  WARPSYNC.COLLECTIVE R80, `(.L_x_4745) ;  /* 0x0000000050087348 */ /* 0x000fea0003c00000 */
[----:B------:R0:W1:Y:S02]  /*3440*/  SHFL.DOWN P4, R81, R83, R78, R79 ;  /* 0x0800004e53517389 */ /* 0x000064000008004f */
[----:B01----:R-:W-:Y:S01]  /*3450*/  ENDCOLLECTIVE ;  /* 0x000000000000791b */ /* 0x003fe20003800000 */
.L_x_4745:
[----:B------:R-:W-:-:S05]  /*3460*/  FADD.FTZ R105, R125, R105 ;  /* 0x000000697d697221 */ /* 0x000fca0000010000 */
[----:B------:R-:W-:Y:S01]  /*3470*/  MOV R83, R105 ;  /* 0x0000006900537202 */ /* 0x000fe20000000f00 */
[----:B------:R-:W-:-:S07]  /*3480*/  FADD.FTZ R104, R124, R81 ;  /* 0x000000517c687221 */ /* 0x000fce0000010000 */
[----:B------:R-:W-:Y:S05]  /*3490*/  WARPSYNC.COLLECTIVE R80, `(.L_x_4746) ;  /* 0x0000000050087348 */ /* 0x000fea0003c00000 */
[----:B------:R0:W1:Y:S02]  /*34a0*/  SHFL.DOWN P4, R81, R83, R78, R79 ;  /* 0x0800004e53517389 */ /* 0x000064000008004f */
[----:B01----:R-:W-:Y:S01]  /*34b0*/  ENDCOLLECTIVE ;  /* 0x000000000000791b */ /* 0x003fe20003800000 */
.L_x_4746:
[----:B------:R-:W-:Y:S01]  /*34c0*/  HFMA2.MMA R78, -RZ, RZ, 0, 5.9604644775390625e-08 ;  /* 0x00000001ff4e7435 */ /* 0x000fe200000001ff */
[----:B------:R-:W-:Y:S02]  /*34d0*/  MOV R83, R104 ;  /* 0x0000006800537202 */ /* 0x000fe40000000f00 */
[----:B------:R-:W-:-:S08]  /*34e0*/  MOV R82, R81 ;  /* 0x0000005100527202 */ /* 0x000fd00000000f00 */
[----:B------:R-:W-:Y:S05]  /*34f0*/  WARPSYNC.COLLECTIVE R80, `(.L_x_4747) ;  /* 0x0000000050087348 */ /* 0x000fea0003c00000 */
[----:B------:R0:W1:Y:S02]  /*3500*/  SHFL.DOWN P4, R81, R83, R78, R79 ;  /* 0x0800004e53517389 */ /* 0x000064000008004f */
[----:B01----:R-:W-:Y:S01]  /*3510*/  ENDCOLLECTIVE ;  /* 0x000000000000791b */ /* 0x003fe20003800000 */
.L_x_4747:
[----:B------:R-:W-:-:S05]  /*3520*/  FADD.FTZ R105, R105, R82 ;  /* 0x0000005269697221 */ /* 0x000fca0000010000 */
[----:B------:R-:W-:Y:S02]  /*3530*/  MOV R83, R105 ;  /* 0x0000006900537202 */ /* 0x000fe40000000f00 */
[----:B------:R-:W-:-:S07]  /*3540*/  MOV R121, R81 ;  /* 0x0000005100797202 */ /* 0x000fce0000000f00 */
[----:B------:R-:W-:Y:S05]  /*3550*/  WARPSYNC.COLLECTIVE R80, `(.L_x_4748) ;  /* 0x0000000050087348 */ /* 0x000fea0003c00000 */
[----:B------:R0:W1:Y:S02]  /*3560*/  SHFL.DOWN P4, R81, R83, R78, R79 ;  /* 0x0800004e53517389 */ /* 0x000064000008004f */
[----:B01----:R-:W-:Y:S01]  /*3570*/  ENDCOLLECTIVE ;  /* 0x000000000000791b */ /* 0x003fe20003800000 */
.L_x_4748:
[----:B------:R-:W-:Y:S05]  /*3580*/  BRA `(.L_x_4749) ;  /* 0xffffffdc00ac7947 */ /* 0x000fea000383ffff */
.L_x_4750:
        /* <DEDUP_REMOVED lines=15> */
.L_x_8600:


//--------------------- .text._ZN10layer_norm13ln_bwd_kernelINS_13Kernel_traitsIf6__halfS2_S2_fjLj1536ELj1ELj1ELj4ELj8ENS_18Kernel_traits_baseILj1536EfS2_S2_S2_fjLj128EEEEELb0ELb1ELb1ELb1EEEvNS_9BwdParamsE --------------------------
	.section	.text._ZN10layer_norm13ln_bwd_kernelINS_13Kernel_traitsIf6__halfS2_S2_fjLj1536ELj1ELj1ELj4ELj8ENS_18Kernel_traits_baseILj1536EfS2_S2_S2_fjLj128EEEEELb0ELb1ELb1ELb1EEEvNS_9BwdParamsE,"ax",@progbits
	.align	128
        .global         _ZN10layer_norm13ln_bwd_kernelINS_13Kernel_traitsIf6__halfS2_S2_fjLj1536ELj1ELj1ELj4ELj8ENS_18Kernel_traits_baseILj1536EfS2_S2_S2_fjLj128EEEEELb0ELb1ELb1ELb1EEEvNS_9BwdParamsE
        .type           _ZN10layer_norm13ln_bwd_kernelINS_13Kernel_traitsIf6__halfS2_S2_fjLj1536ELj1ELj1ELj4ELj8ENS_18Kernel_traits_baseILj1536EfS2_S2_S2_fjLj128EEEEELb0ELb1ELb1ELb1EEEvNS_9BwdParamsE,@function
        .size           _ZN10layer_norm13ln_bwd_kernelINS_13Kernel_traitsIf6__halfS2_S2_fjLj1536ELj1ELj1ELj4ELj8ENS_18Kernel_traits_baseILj1536EfS2_S2_S2_fjLj128EEEEELb0ELb1ELb1ELb1EEEvNS_9BwdParamsE,(.L_x_8601 - _ZN10layer_norm13ln_bwd_kernelINS_13Kernel_traitsIf6__halfS2_S2_fjLj1536ELj1ELj1ELj4ELj8ENS_18Kernel_traits_baseILj1536EfS2_S2_S2_fjLj128EEEEELb0ELb1ELb1ELb1EEEvNS_9BwdParamsE)
        .other          _ZN10layer_norm13ln_bwd_kernelINS_13Kernel_traitsIf6__halfS2_S2_fjLj1536ELj1ELj1ELj4ELj8ENS_18Kernel_traits_baseILj1536EfS2_S2_S2_fjLj128EEEEELb0ELb1ELb1ELb1EEEvNS_9BwdParamsE,@"STO_CUDA_ENTRY STV_DEFAULT"
_ZN10layer_norm13ln_bwd_kernelINS_13Kernel_traitsIf6__halfS2_S2_fjLj1536ELj1ELj1ELj4ELj8ENS_18Kernel_traits_baseILj1536EfS2_S2_S2_fjLj128EEEEELb0ELb1ELb1ELb1EEEvNS_9BwdParamsE:
.text._ZN10layer_norm13ln_bwd_kernelINS_13Kernel_traitsIf6__halfS2_S2_fjLj1536ELj1ELj1ELj4ELj8ENS_18Kernel_traits_baseILj1536EfS2_S2_S2_fjLj128EEEEELb0ELb1ELb1ELb1EEEvNS_9BwdParamsE:
        /* <DEDUP_REMOVED lines=31> */
.L_x_4751:
[----:B------:R-:W-:Y:S01]  /*01f0*/  SHF.L.U32 R0, R108, 0x4, RZ ;  /* 0x000000046c007819 */ /* 0x000fe200000006ff */
[----:B------:R-:W-:Y:S01]  /*0200*/  ULDC.64 UR6, c[0x0][0x260] ;  /* 0x0000980000067ab9 */ /* 0x000fe20000000a00 */
[----:B------:R-:W-:Y:S01]  /*0210*/  ULDC.64 UR8, c[0x0][0x278] ;  /* 0x00009e0000087ab9 */ /* 0x000fe20000000a00 */
[----:B------:R-:W0:Y:S01]  /*0220*/  LDC.U8 R104, c[0x0][0x2a0] ;  /* 0x0000a800ff687b82 */ /* 0x000e220000000000 */
[----:B------:R-:W-:-:S04]  /*0230*/  LOP3.LUT R0, R0, 0x7f0, RZ, 0xc0, !PT ;  /* 0x000007f000007812 */ /* 0x000fc800078ec0ff */
[C---:B------:R-:W-:Y:S02]  /*0240*/  IADD3 R2, P0, R0.reuse, UR6, RZ ;  /* 0x0000000600027c10 */ /* 0x040fe4000ff1e0ff */
[----:B------:R-:W-:Y:S02]  /*0250*/  IADD3 R4, P1, R0, UR8, RZ ;  /* 0x0000000800047c10 */ /* 0x000fe4000ff3e0ff */
[----:B------:R-:W-:Y:S02]  /*0260*/  IADD3.X R3, RZ, UR7, RZ, P0, !PT ;  /* 0x00000007ff037c10 */ /* 0x000fe400087fe4ff */
[----:B------:R-:W-:-:S03]  /*0270*/  IADD3.X R5, RZ, UR9, RZ, P1, !PT ;  /* 0x00000009ff057c10 */ /* 0x000fc60008ffe4ff */
[----:B------:R1:W5:Y:S04]  /*0280*/  LDG.E.128 R36, desc[UR4][R2.64] ;  /* 0x0000000402247981 */ /* 0x000368000c1e1d00 */
[----:B------:R1:W5:Y:S04]  /*0290*/  LDG.E.128 R32, desc[UR4][R2.64+0x800] ;  /* 0x0008000402207981 */ /* 0x000368000c1e1d00 */
[----:B------:R1:W5:Y:S04]  /*02a0*/  LDG.E.128 R28, desc[UR4][R2.64+0x1000] ;  /* 0x00100004021c7981 */ /* 0x000368000c1e1d00 */
        /* <DEDUP_REMOVED lines=23> */
.L_x_4806:
[----:B01----:R-:W0:Y:S08]  /*0420*/  LDC.64 R78, c[0x0][0x288] ;  /* 0x0000a200ff4e7b82 */ /* 0x003e300000000a00 */
[----:B------:R-:W1:Y:S08]  /*0430*/  LDC.64 R76, c[0x0][0x280] ;  /* 0x0000a000ff4c7b82 */ /* 0x000e700000000a00 */
        /* <DEDUP_REMOVED lines=14> */
[C---:B------:R-:W-:Y:S02]  /*0520*/  IADD3 R117, R121.reuse, 0x80, RZ ;  /* 0x0000008079757810 */ /* 0x040fe40007ffe0ff */
[----:B------:R-:W-:-:S03]  /*0530*/  IADD3 R91, R121, 0x100, RZ ;  /* 0x00000100795b7810 */ /* 0x000fc60007ffe0ff */
[----:B---3--:R-:W-:-:S04]  /*0540*/  IMAD.WIDE.U32 R78, R117, 0x8, R76 ;  /* 0x00000008754e7825 */ /* 0x008fc800078e004c */
        /* <DEDUP_REMOVED lines=17> */
.L_x_4754:
        /* <DEDUP_REMOVED lines=18> */
[----:B--2---:R-:W-:-:S02]  /*0780*/  IMAD.WIDE R14, R105, 0x4, R14 ;  /* 0x00000004690e7825 */ /* 0x004fc400078e020e */
[----:B------:R-:W2:Y:S02]  /*0790*/  LDG.E.64 R6, desc[UR4][R6.64] ;  /* 0x0000000406067981 */ /* 0x000ea4000c1e1b00 */
[--C-:B------:R-:W-:Y:S02]  /*07a0*/  IMAD.WIDE.U32 R8, R117, 0x8, R10.reuse ;  /* 0x0000000875087825 */ /* 0x100fe400078e000a */
[----:B------:R0:W2:Y:S02]  /*07b0*/  LDG.E R15, desc[UR4][R14.64] ;  /* 0x000000040e0f7981 */ /* 0x0000a4000c1e1900 */
[----:B------:R-:W-:Y:S02]  /*07c0*/  IMAD.WIDE.U32 R10, R91, 0x8, R10 ;  /* 0x000000085b0a7825 */ /* 0x000fe400078e000a */
[----:B------:R-:W2:Y:S04]  /*07d0*/  LDG.E.64 R8, desc[UR4][R8.64] ;  /* 0x0000000408087981 */ /* 0x000ea8000c1e1b00 */
        /* <DEDUP_REMOVED lines=13> */
[----:B----4-:R-:W-:Y:S02]  /*08b0*/  MOV R83, R2 ;  /* 0x0000000200537202 */ /* 0x010fe40000000f00 */
[----:B------:R-:W-:Y:S01]  /*08c0*/  SHF.R.U64 R2, R2, 0x10, R3 ;  /* 0x0000001002027819 */ /* 0x000fe20000001203 */
[----:B--2---:R-:W-:Y:S01]  /*08d0*/  HADD2.F32 R86, -RZ, R7.H0_H0 ;  /* 0x20000007ff567230 */ /* 0x004fe20000004100 */
[----:B------:R-:W-:Y:S01]  /*08e0*/  SHF.R.U64 R94, R6, 0x10, R7 ;  /* 0x00000010065e7819 */ /* 0x000fe20000001207 */
[----:B-1----:R-:W-:Y:S01]  /*08f0*/  HADD2.F32 R78, -RZ, R6.H0_H0 ;  /* 0x20000006ff4e7230 */ /* 0x002fe20000004100 */
[----:B------:R-:W-:-:S02]  /*0900*/  FSEL R15, R15, RZ, !P0 ;  /* 0x000000ff0f0f7208 */ /* 0x000fc40004000000 */
[----:B------:R-:W-:Y:S02]  /*0910*/  MOV R0, R3 ;  /* 0x0000000300007202 */ /* 0x000fe40000000f00 */
[----:B------:R-:W-:Y:S01]  /*0920*/  SHF.R.U64 R13, R8, 0x10, R9 ;  /* 0x00000010080d7819 */ /* 0x000fe20000001209 */
[----:B------:R-:W-:Y:S01]  /*0930*/  HADD2.F32 R88, -RZ, R8.H0_H0 ;  /* 0x20000008ff587230 */ /* 0x000fe20000004100 */
[----:B------:R-:W-:Y:S01]  /*0940*/  SHF.R.U32.HI R103, RZ, 0x10, R3 ;  /* 0x00000010ff677819 */ /* 0x000fe20000011603 */
[----:B------:R-:W-:Y:S01]  /*0950*/  HADD2.F32 R90, -RZ, R9.H0_H0 ;  /* 0x20000009ff5a7230 */ /* 0x000fe20000004100 */
[----:B------:R-:W-:Y:S02]  /*0960*/  SHF.R.U32.HI R124, RZ, 0x10, R7 ;  /* 0x00000010ff7c7819 */ /* 0x000fe40000011607 */
[----:B------:R-:W-:Y:S01]  /*0970*/  SHF.R.U32.HI R6, RZ, 0x10, R9 ;  /* 0x00000010ff067819 */ /* 0x000fe20000011609 */
[----:B------:R-:W-:Y:S01]  /*0980*/  HADD2.F32 R9, -RZ, R10.H0_H0 ;  /* 0x2000000aff097230 */ /* 0x000fe20000004100 */
[----:B------:R-:W-:-:S02]  /*0990*/  SHF.R.U64 R7, R10, 0x10, R11 ;  /* 0x000000100a077819 */ /* 0x000fc4000000120b */
[----:B------:R-:W-:Y:S01]  /*09a0*/  SHF.R.U32.HI R3, RZ, 0x10, R11 ;  /* 0x00000010ff037819 */ /* 0x000fe2000001160b */
[C---:B------:R-:W-:Y:S01]  /*09b0*/  FADD.FTZ R10, -R15.reuse, R86 ;  /* 0x000000560f0a7221 */ /* 0x040fe20000010100 */
[----:B------:R-:W-:Y:S02]  /*09c0*/  HADD2.F32 R86, -RZ, R13.H0_H0 ;  /* 0x2000000dff567230 */ /* 0x000fe40000004100 */
[C---:B------:R-:W-:Y:S01]  /*09d0*/  FADD.FTZ R8, -R15.reuse, R78 ;  /* 0x0000004e0f087221 */ /* 0x040fe20000010100 */
[----:B------:R-:W-:Y:S02]  /*09e0*/  HADD2.F32 R92, -RZ, R11.H0_H0 ;  /* 0x2000000bff5c7230 */ /* 0x000fe40000004100 */
[C---:B------:R-:W-:Y:S01]  /*09f0*/  FADD.FTZ R78, -R15.reuse, R88 ;  /* 0x000000580f4e7221 */ /* 0x040fe20000010100 */
[----:B------:R-:W-:Y:S02]  /*0a00*/  HADD2.F32 R6, -RZ, R6.H0_H0 ;  /* 0x20000006ff067230 */ /* 0x000fe40000004100 */
[----:B------:R-:W-:Y:S01]  /*0a10*/  FADD.FTZ R88, -R15, R90 ;  /* 0x0000005a0f587221 */ /* 0x000fe20000010100 */
[----:B------:R-:W-:-:S02]  /*0a20*/  HADD2.F32 R94, -RZ, R94.H0_H0 ;  /* 0x2000005eff5e7230 */ /* 0x000fc40000004100 */
[----:B------:R-:W-:Y:S02]  /*0a30*/  HADD2.F32 R124, -RZ, R124.H0_H0 ;  /* 0x2000007cff7c7230 */ /* 0x000fe40000004100 */
[----:B------:R-:W-:Y:S02]  /*0a40*/  HADD2.F32 R11, -RZ, R7.H0_H0 ;  /* 0x20000007ff0b7230 */ /* 0x000fe40000004100 */
        /* <DEDUP_REMOVED lines=11> */
[----:B------:R-:W-:Y:S01]  /*0b00*/  HADD2.F32 R7, -RZ, R84.H0_H0 ;  /* 0x20000054ff077230 */ /* 0x000fe20000004100 */
[----:B------:R-:W-:Y:S01]  /*0b10*/  MOV R80, R4 ;  /* 0x0000000400507202 */ /* 0x000fe20000000f00 */
[C---:B------:R-:W-:Y:S01]  /*0b20*/  FMUL.FTZ R3, R93.reuse, R8 ;  /* 0x000000085d037220 */ /* 0x040fe20000410000 */
[--C-:B------:R-:W-:Y:S01]  /*0b30*/  SHF.R.U64 R4, R4, 0x10, R5.reuse ;  /* 0x0000001004047819 */ /* 0x100fe20000001205 */
[----:B------:R-:W-:Y:S01]  /*0b40*/  HADD2.F32 R12, -RZ, R12.H0_H0 ;  /* 0x2000000cff0c7230 */ /* 0x000fe20000004100 */
[----:B------:R-:W-:Y:S01]  /*0b50*/  MOV R76, R5 ;  /* 0x00000005004c7202 */ /* 0x000fe20000000f00 */
[----:B------:R-:W-:Y:S01]  /*0b60*/  FMUL.FTZ R94, R93, R94 ;  /* 0x0000005e5d5e7220 */ /* 0x000fe20000410000 */
[----:B------:R-:W-:Y:S01]  /*0b70*/  SHF.R.U32.HI R5, RZ, 0x10, R5 ;  /* 0x00000010ff057819 */ /* 0x000fe20000011605 */
[----:B------:R-:W-:-:S02]  /*0b80*/  HADD2.F32 R11, -RZ, R14.H0_H0 ;  /* 0x2000000eff0b7230 */ /* 0x000fc40000004100 */
[-C--:B------:R-:W-:Y:S01]  /*0b90*/  FMUL.FTZ R14, R36, R7.reuse ;  /* 0x00000007240e7220 */ /* 0x080fe20000410000 */
[----:B------:R-:W-:Y:S01]  /*0ba0*/  FADD.FTZ R52, R52, R7 ;  /* 0x0000000734347221 */ /* 0x000fe20000010000 */
[----:B------:R-:W-:Y:S01]  /*0bb0*/  FFMA.FTZ R40, R3, R7, R40 ;  /* 0x0000000703287223 */ /* 0x000fe20000010028 */
[----:B------:R-:W-:Y:S02]  /*0bc0*/  HADD2.F32 R2, -RZ, R2.H0_H0 ;  /* 0x20000002ff027230 */ /* 0x000fe40000004100 */
[----:B------:R-:W-:Y:S01]  /*0bd0*/  FMUL.FTZ R89, R93, R10 ;  /* 0x0000000a5d597220 */ /* 0x000fe20000410000 */
[----:B------:R-:W-:Y:S02]  /*0be0*/  HADD2.F32 R7, -RZ, R0.H0_H0 ;  /* 0x20000000ff077230 */ /* 0x000fe40000004100 */
[----:B------:R-:W-:Y:S01]  /*0bf0*/  FADD.FTZ R53, R53, R12 ;  /* 0x0000000c35357221 */ /* 0x000fe20000010000 */
[----:B------:R-:W-:Y:S01]  /*0c00*/  FFMA.FTZ R41, R94, R12, R41 ;  /* 0x0000000c5e297223 */ /* 0x000fe20000010029 */
[----:B------:R-:W-:-:S02]  /*0c10*/  HADD2.F32 R0, -RZ, R5.H0_H0 ;  /* 0x20000005ff007230 */ /* 0x000fc40000004100 */
[----:B------:R-:W-:Y:S01]  /*0c20*/  FMUL.FTZ R12, R37, R12 ;  /* 0x0000000c250c7220 */ /* 0x000fe20000410000 */
[----:B------:R-:W-:Y:S01]  /*0c30*/  FADD.FTZ R5, RZ, R14 ;  /* 0x0000000eff057221 */ /* 0x000fe20000010000 */
[----:B------:R-:W-:Y:S01]  /*0c40*/  FFMA.FTZ R81, R3, R14, RZ ;  /* 0x0000000e03517223 */ /* 0x000fe200000100ff */
[C---:B------:R-:W-:Y:S01]  /*0c50*/  FMUL.FTZ R13, R93.reuse, R92 ;  /* 0x0000005c5d0d7220 */ /* 0x040fe20000410000 */
[----:B------:R-:W-:Y:S02]  /*0c60*/  HADD2.F32 R10, -RZ, R107.H0_H0 ;  /* 0x2000006bff0a7230 */ /* 0x000fe40000004100 */
[----:B------:R-:W-:Y:S01]  /*0c70*/  FMUL.FTZ R92, R93, R124 ;  /* 0x0000007c5d5c7220 */ /* 0x000fe20000410000 */
[----:B------:R-:W-:Y:S01]  /*0c80*/  FADD.FTZ R54, R54, R11 ;  /* 0x0000000b36367221 */ /* 0x000fe20000010000 */
[-C--:B------:R-:W-:Y:S01]  /*0c90*/  FFMA.FTZ R42, R89, R11.reuse, R42 ;  /* 0x0000000b592a7223 */ /* 0x080fe2000001002a */
[----:B------:R-:W-:Y:S02]  /*0ca0*/  HADD2.F32 R79, -RZ, R76.H0_H0 ;  /* 0x2000004cff4f7230 */ /* 0x000fe40000004100 */
        /* <DEDUP_REMOVED lines=8> */
[----:B------:R-:W-:-:S02]  /*0d30*/  HADD2.F32 R83, -RZ, R83.H0_H0 ;  /* 0x20000053ff537230 */ /* 0x000fc40000004100 */
[----:B------:R-:W-:Y:S01]  /*0d40*/  FMUL.FTZ R10, R39, R10 ;  /* 0x0000000a270a7220 */ /* 0x000fe20000410000 */
[----:B------:R-:W-:Y:S01]  /*0d50*/  FADD.FTZ R5, R2, R11 ;  /* 0x0000000b02057221 */ /* 0x000fe20000010000 */
[----:B------:R-:W-:Y:S01]  /*0d60*/  FFMA.FTZ R81, R89, R11, R76 ;  /* 0x0000000b59517223 */ /* 0x000fe2000001004c */
[C---:B------:R-:W-:Y:S01]  /*0d70*/  FMUL.FTZ R85, R93.reuse, R88 ;  /* 0x000000585d557220 */ /* 0x040fe20000410000 */
[C---:B------:R-:W-:Y:S01]  /*0d80*/  FMUL.FTZ R88, R93.reuse, R9 ;  /* 0x000000095d587220 */ /* 0x040fe20000410000 */
[----:B------:R-:W-:Y:S01]  /*0d90*/  FMUL.FTZ R87, R93, R78 ;  /* 0x0000004e5d577220 */ /* 0x000fe20000410000 */
[----:B------:R-:W-:Y:S01]  /*0da0*/  FMUL.FTZ R9, R32, R83 ;  /* 0x0000005320097220 */ /* 0x000fe20000410000 */
[----:B------:R-:W-:Y:S01]  /*0db0*/  FADD.FTZ R2, R5, R10 ;  /* 0x0000000a05027221 */ /* 0x000fe20000010000 */
[----:B------:R-:W-:Y:S01]  /*0dc0*/  FFMA.FTZ R76, R92, R10, R81 ;  /* 0x0000000a5c4c7223 */ /* 0x000fe20000010051 */
[----:B------:R-:W-:Y:S02]  /*0dd0*/  FMUL.FTZ R84, R93, R6 ;  /* 0x000000065d547220 */ /* 0x000fe40000410000 */
[----:B------:R-:W-:Y:S01]  /*0de0*/  FADD.FTZ R5, R2, R9 ;  /* 0x0000000902057221 */ /* 0x000fe20000010000 */
[----:B------:R-:W-:Y:S01]  /*0df0*/  FFMA.FTZ R81, R87, R9, R76 ;  /* 0x0000000957517223 */ /* 0x000fe2000001004c */
[----:B------:R-:W-:-:S02]  /*0e00*/  HADD2.F32 R6, -RZ, R103.H0_H0 ;  /* 0x20000067ff067230 */ /* 0x000fc40000004100 */
[----:B------:R-:W-:Y:S01]  /*0e10*/  FADD.FTZ R58, R58, R7 ;  /* 0x000000073a3a7221 */ /* 0x000fe20000010000 */
[----:B------:R-:W-:Y:S02]  /*0e20*/  HADD2.F32 R77, -RZ, R80.H0_H0 ;  /* 0x20000050ff4d7230 */ /* 0x000fe40000004100 */
[-C--:B------:R-:W-:Y:S01]  /*0e30*/  FFMA.FTZ R46, R85, R7.reuse, R46 ;  /* 0x00000007552e7223 */ /* 0x080fe2000001002e */
[----:B------:R-:W-:Y:S01]  /*0e40*/  FMUL.FTZ R7, R34, R7 ;  /* 0x0000000722077220 */ /* 0x000fe20000410000 */
        /* <DEDUP_REMOVED lines=33> */
.L_x_4755:
[----:B------:R-:W-:Y:S05]  /*1060*/  BSYNC B0 ;  /* 0x0000000000007941 */ /* 0x000fea0003800000 */
.L_x_4753:
        /* <DEDUP_REMOVED lines=25> */
.L_x_4817:
[----:B------:R-:W3:Y:S01]  /*1200*/  S2R R82, SR_CgaCtaId ;  /* 0x0000000000527919 */ /* 0x000ee20000008800 */
[C---:B-----5:R-:W-:Y:S01]  /*1210*/  ISETP.GE.AND P4, PT, R102.reuse, 0x1, PT ;  /* 0x000000016600780c */ /* 0x060fe20003f86270 */
[----:B------:R-:W-:Y:S01]  /*1220*/  HFMA2.MMA R119, -RZ, RZ, 0, 0 ;  /* 0x00000000ff777435 */ /* 0x000fe200000001ff */
[----:B0-2---:R-:W-:Y:S01]  /*1230*/  FADD.FTZ R107, R107, R124 ;  /* 0x0000007c6b6b7221 */ /* 0x005fe20000010000 */
[----:B------:R-:W-:Y:S10]  /*1240*/  WARPSYNC.ALL ;  /* 0x0000000000007948 */ /* 0x000ff40003800000 */
[----:B------:R-:W-:-:S02]  /*1250*/  @P4 IADD3 R77, R102, -0x1, RZ ;  /* 0xffffffff664d4810 */ /* 0x000fc40007ffe0ff */
[----:B------:R-:W-:-:S03]  /*1260*/  @P4 LOP3.LUT R95, R108, 0x7f, RZ, 0xc0, !PT ;  /* 0x0000007f6c5f4812 */ /* 0x000fc600078ec0ff */
[----:B------:R-:W-:Y:S02]  /*1270*/  @P4 IMAD R77, R77, R106, RZ ;  /* 0x0000006a4d4d4224 */ /* 0x000fe400078e02ff */
[----:B-1----:R-:W-:Y:S01]  /*1280*/  FADD.FTZ R106, R80, R81 ;  /* 0x00000051506a7221 */ /* 0x002fe20000010000 */
[----:B------:R-:W-:Y:S02]  /*1290*/  @!P0 LOP3.LUT R81, R79, 0x3, RZ, 0xc0, !PT ;  /* 0x000000034f518812 */ /* 0x000fe400078ec0ff */
[----:B------:R-:W-:Y:S02]  /*12a0*/  MOV R79, 0x400 ;  /* 0x00000400004f7802 */ /* 0x000fe40000000f00 */
[----:B------:R-:W-:Y:S02]  /*12b0*/  @P4 SHF.R.S32.HI R76, RZ, 0x1f, R77 ;  /* 0x0000001fff4c4819 */ /* 0x000fe4000001144d */
[----:B------:R-:W-:Y:S02]  /*12c0*/  @!P0 IADD3 R80, R78, R81, RZ ;  /* 0x000000514e508210 */ /* 0x000fe40007ffe0ff */
[----:B------:R-:W-:-:S02]  /*12d0*/  @P4 LEA.HI R76, R76, R77, RZ, 0x2 ;  /* 0x0000004d4c4c4211 */ /* 0x000fc400078f10ff */
        /* <DEDUP_REMOVED lines=37> */
.L_x_4758:
[----:B------:R-:W-:Y:S01]  /*1530*/  ISETP.NE.U32.AND P0, PT, R118, RZ, PT ;  /* 0x000000ff7600720c */ /* 0x000fe20003f05070 */
[----:B------:R-:W-:-:S03]  /*1540*/  FFMA.FTZ R77, R3, R81, R80 ;  /* 0x00000051034d7223 */ /* 0x000fc60000010050 */
[----:B------:R-:W-:Y:S01]  /*1550*/  ISETP.NE.AND.EX P0, PT, R120, RZ, PT, P0 ;  /* 0x000000ff7800720c */ /* 0x000fe20003f05300 */
[----:B------:R-:W-:-:S04]  /*1560*/  FADD.FTZ R76, R14, -R77 ;  /* 0x8000004d0e4c7221 */ /* 0x000fc80000010000 */
[----:B------:R-:W-:-:S08]  /*1570*/  FMUL.FTZ R76, R93, R76 ;  /* 0x0000004c5d4c7220 */ /* 0x000fd00000410000 */
[----:B------:R-:W-:-:S05]  /*1580*/  @P0 HADD2.F32 R77, -RZ, R96.H0_H0 ;  /* 0x20000060ff4d0230 */ /* 0x000fca0000004100 */
[----:B------:R-:W-:-:S07]  /*1590*/  @P0 FADD.FTZ R76, R76, R77 ;  /* 0x0000004d4c4c0221 */ /* 0x000fce0000010000 */
.L_x_4759:
[----:B------:R-:W-:Y:S05]  /*15a0*/  BSYNC B0 ;  /* 0x0000000000007941 */ /* 0x000fea0003800000 */
.L_x_4757:
        /* <DEDUP_REMOVED lines=18> */
.L_x_4761:
[----:B------:R-:W-:Y:S01]  /*16d0*/  FFMA.FTZ R77, R94, R81, R80 ;  /* 0x000000515e4d7223 */ /* 0x000fe20000010050 */
[----:B------:R-:W-:-:S03]  /*16e0*/  @P0 SHF.R.U64 R78, R96, 0x10, R97 ;  /* 0x00000010604e0819 */ /* 0x000fc60000001261 */
[----:B------:R-:W-:Y:S02]  /*16f0*/  FADD.FTZ R76, R12, -R77 ;  /* 0x8000004d0c4c7221 */ /* 0x000fe40000010000 */
[----:B------:R-:W-:Y:S02]  /*1700*/  @P0 HADD2.F32 R77, -RZ, R78.H0_H0 ;  /* 0x2000004eff4d0230 */ /* 0x000fe40000004100 */
[----:B------:R-:W-:-:S04]  /*1710*/  FMUL.FTZ R76, R93, R76 ;  /* 0x0000004c5d4c7220 */ /* 0x000fc80000410000 */
[----:B------:R-:W-:-:S07]  /*1720*/  @P0 FADD.FTZ R76, R76, R77 ;  /* 0x0000004d4c4c0221 */ /* 0x000fce0000010000 */
.L_x_4762:
[----:B------:R-:W-:Y:S05]  /*1730*/  BSYNC B0 ;  /* 0x0000000000007941 */ /* 0x000fea0003800000 */
.L_x_4760:
        /* <DEDUP_REMOVED lines=15> */
.L_x_4764:
[----:B------:R-:W-:Y:S01]  /*1830*/  FFMA.FTZ R76, R89, R81, R80 ;  /* 0x00000051594c7223 */ /* 0x000fe20000010050 */
[----:B------:R-:W-:-:S03]  /*1840*/  @P0 HADD2.F32 R77, -RZ, R97.H0_H0 ;  /* 0x20000061ff4d0230 */ /* 0x000fc60000004100 */
[----:B------:R-:W-:-:S04]  /*1850*/  FADD.FTZ R76, R11, -R76 ;  /* 0x8000004c0b4c7221 */ /* 0x000fc80000010000 */
[----:B------:R-:W-:-:S04]  /*1860*/  FMUL.FTZ R76, R93, R76 ;  /* 0x0000004c5d4c7220 */ /* 0x000fc80000410000 */
[----:B------:R-:W-:-:S07]  /*1870*/  @P0 FADD.FTZ R76, R76, R77 ;  /* 0x0000004d4c4c0221 */ /* 0x000fce0000010000 */
.L_x_4765:
[----:B------:R-:W-:Y:S05]  /*1880*/  BSYNC B0 ;  /* 0x0000000000007941 */ /* 0x000fea0003800000 */
.L_x_4763:
        /* <DEDUP_REMOVED lines=16> */
.L_x_4767:
[----:B------:R-:W-:Y:S01]  /*1990*/  FFMA.FTZ R77, R92, R81, R80 ;  /* 0x000000515c4d7223 */ /* 0x000fe20000010050 */
[----:B------:R-:W-:-:S03]  /*19a0*/  @P0 SHF.R.U32.HI R78, RZ, 0x10, R97 ;  /* 0x00000010ff4e0819 */ /* 0x000fc60000011661 */
[----:B------:R-:W-:Y:S02]  /*19b0*/  FADD.FTZ R76, R10, -R77 ;  /* 0x8000004d0a4c7221 */ /* 0x000fe40000010000 */
[----:B------:R-:W-:Y:S02]  /*19c0*/  @P0 HADD2.F32 R77, -RZ, R78.H0_H0 ;  /* 0x2000004eff4d0230 */ /* 0x000fe40000004100 */
[----:B------:R-:W-:-:S04]  /*19d0*/  FMUL.FTZ R76, R93, R76 ;  /* 0x0000004c5d4c7220 */ /* 0x000fc80000410000 */
[----:B------:R-:W-:-:S07]  /*19e0*/  @P0 FADD.FTZ R76, R76, R77 ;  /* 0x0000004d4c4c0221 */ /* 0x000fce0000010000 */
.L_x_4768:
[----:B------:R-:W-:Y:S05]  /*19f0*/  BSYNC B0 ;  /* 0x0000000000007941 */ /* 0x000fea0003800000 */
.L_x_4766:
        /* <DEDUP_REMOVED lines=16> */
.L_x_4769:
        /* <DEDUP_REMOVED lines=11> */
.L_x_4771:
[----:B------:R-:W-:Y:S05]  /*1bb0*/  BSYNC B0 ;  /* 0x0000000000007941 */ /* 0x000fea0003800000 */
.L_x_4770:
        /* <DEDUP_REMOVED lines=10> */
.L_x_4773:
[----:B------:R-:W-:Y:S05]  /*1c60*/  BSYNC B0 ;  /* 0x0000000000007941 */ /* 0x000fea0003800000 */
.L_x_4772:
[----:B------:R-:W-:Y:S01]  /*1c70*/  BSSY B0, `(.L_x_4774) ;  /* 0x000000c000007945 */ /* 0x000fe20003800000 */
[----:B------:R-:W-:-:S03]  /*1c80*/  @P4 FFMA.FTZ R75, R82, R83, R75 ;  /* 0x00000053524b4223 */ /* 0x000fc6000001004b */
[----:B------:R-:W-:Y:S05]  /*1c90*/  @P2 BRA `(.L_x_4775) ;  /* 0x0000000000102947 */ /* 0x000fea0003800000 */
[----:B01----:R-:W-:Y:S01]  /*1ca0*/  HFMA2.MMA R76, -RZ, RZ, 0, 0 ;  /* 0x00000000ff4c7435 */ /* 0x003fe200000001ff */
[----:B------:R-:W-:Y:S10]  /*1cb0*/  @!P0 BRA `(.L_x_4776) ;  /* 0x00000000001c8947 */ /* 0x000ff40003800000 */
[----:B------:R-:W-:Y:S01]  /*1cc0*/  HADD2.F32 R76, -RZ, R98.H0_H0 ;  /* 0x20000062ff4c7230 */ /* 0x000fe20000004100 */
[----:B------:R-:W-:Y:S06]  /*1cd0*/  BRA `(.L_x_4776) ;  /* 0x0000000000147947 */ /* 0x000fec0003800000 */
.L_x_4775:
[----:B01----:R-:W-:Y:S01]  /*1ce0*/  FFMA.FTZ R76, R87, R81, R80 ;  /* 0x00000051574c7223 */ /* 0x003fe20000010050 */
[----:B------:R-:W-:-:S03]  /*1cf0*/  @P0 HADD2.F32 R77, -RZ, R98.H0_H0 ;  /* 0x20000062ff4d0230 */ /* 0x000fc60000004100 */
[----:B------:R-:W-:-:S04]  /*1d00*/  FADD.FTZ R76, R9, -R76 ;  /* 0x8000004c094c7221 */ /* 0x000fc80000010000 */
[----:B------:R-:W-:-:S04]  /*1d10*/  FMUL.FTZ R76, R93, R76 ;  /* 0x0000004c5d4c7220 */ /* 0x000fc80000410000 */
[----:B------:R-:W-:-:S07]  /*1d20*/  @P0 FADD.FTZ R76, R76, R77 ;  /* 0x0000004d4c4c0221 */ /* 0x000fce0000010000 */
.L_x_4776:
[----:B------:R-:W-:Y:S05]  /*1d30*/  BSYNC B0 ;  /* 0x0000000000007941 */ /* 0x000fea0003800000 */
.L_x_4774:
        /* <DEDUP_REMOVED lines=16> */
.L_x_4778:
[----:B------:R-:W-:Y:S01]  /*1e40*/  FFMA.FTZ R77, R90, R81, R80 ;  /* 0x000000515a4d7223 */ /* 0x000fe20000010050 */
[----:B------:R-:W-:-:S03]  /*1e50*/  @P0 SHF.R.U64 R78, R98, 0x10, R99 ;  /* 0x00000010624e0819 */ /* 0x000fc60000001263 */
[----:B------:R-:W-:Y:S02]  /*1e60*/  FADD.FTZ R76, R8, -R77 ;  /* 0x8000004d084c7221 */ /* 0x000fe40000010000 */
[----:B------:R-:W-:Y:S02]  /*1e70*/  @P0 HADD2.F32 R77, -RZ, R78.H0_H0 ;  /* 0x2000004eff4d0230 */ /* 0x000fe40000004100 */
[----:B------:R-:W-:-:S04]  /*1e80*/  FMUL.FTZ R76, R93, R76 ;  /* 0x0000004c5d4c7220 */ /* 0x000fc80000410000 */
[----:B------:R-:W-:-:S07]  /*1e90*/  @P0 FADD.FTZ R76, R76, R77 ;  /* 0x0000004d4c4c0221 */ /* 0x000fce0000010000 */
.L_x_4779:
[----:B------:R-:W-:Y:S05]  /*1ea0*/  BSYNC B0 ;  /* 0x0000000000007941 */ /* 0x000fea0003800000 */
.L_x_4777:
        /* <DEDUP_REMOVED lines=15> */
.L_x_4781:
[----:B------:R-:W-:Y:S01]  /*1fa0*/  FFMA.FTZ R76, R85, R81, R80 ;  /* 0x00000051554c7223 */ /* 0x000fe20000010050 */
[----:B------:R-:W-:-:S03]  /*1fb0*/  @P0 HADD2.F32 R77, -RZ, R99.H0_H0 ;  /* 0x20000063ff4d0230 */ /* 0x000fc60000004100 */
[----:B------:R-:W-:-:S04]  /*1fc0*/  FADD.FTZ R76, R7, -R76 ;  /* 0x8000004c074c7221 */ /* 0x000fc80000010000 */
[----:B------:R-:W-:-:S04]  /*1fd0*/  FMUL.FTZ R76, R93, R76 ;  /* 0x0000004c5d4c7220 */ /* 0x000fc80000410000 */
[----:B------:R-:W-:-:S07]  /*1fe0*/  @P0 FADD.FTZ R76, R76, R77 ;  /* 0x0000004d4c4c0221 */ /* 0x000fce0000010000 */
.L_x_4782:
[----:B------:R-:W-:Y:S05]  /*1ff0*/  BSYNC B0 ;  /* 0x0000000000007941 */ /* 0x000fea0003800000 */
.L_x_4780:
[----:B------:R-:W0:Y:S01]  /*2000*/  @P4 LDC R77, c[0x0][0x29c] ;  /* 0x0000a700ff4d4b82 */ /* 0x000e220000000800 */
[----:B------:R-:W-:Y:S01]  /*2010*/  @P4 HADD2.F32 R79, -RZ, R122.H1_H1 ;  /* 0x3000007aff4f4230 */ /* 0x000fe20000004100 */
        /* <DEDUP_REMOVED lines=14> */
.L_x_4784:
[----:B------:R-:W-:Y:S01]  /*2100*/  FFMA.FTZ R77, R88, R81, R80 ;  /* 0x00000051584d7223 */ /* 0x000fe20000010050 */
[----:B------:R-:W-:-:S03]  /*2110*/  @P0 SHF.R.U32.HI R78, RZ, 0x10, R99 ;  /* 0x00000010ff4e0819 */ /* 0x000fc60000011663 */
[----:B------:R-:W-:Y:S02]  /*2120*/  FADD.FTZ R76, R6, -R77 ;  /* 0x8000004d064c7221 */ /* 0x000fe40000010000 */
[----:B------:R-:W-:Y:S02]  /*2130*/  @P0 HADD2.F32 R77, -RZ, R78.H0_H0 ;  /* 0x2000004eff4d0230 */ /* 0x000fe40000004100 */
[----:B------:R-:W-:-:S04]  /*2140*/  FMUL.FTZ R76, R93, R76 ;  /* 0x0000004c5d4c7220 */ /* 0x000fc80000410000 */
[----:B------:R-:W-:-:S07]  /*2150*/  @P0 FADD.FTZ R76, R76, R77 ;  /* 0x0000004d4c4c0221 */ /* 0x000fce0000010000 */
.L_x_4785:
[----:B------:R-:W-:Y:S05]  /*2160*/  BSYNC B0 ;  /* 0x0000000000007941 */ /* 0x000fea0003800000 */
.L_x_4783:
        /* <DEDUP_REMOVED lines=16> */
.L_x_4786:
        /* <DEDUP_REMOVED lines=13> */
.L_x_4788:
[----:B------:R-:W-:Y:S05]  /*2340*/  BSYNC B0 ;  /* 0x0000000000007941 */ /* 0x000fea0003800000 */
.L_x_4787:
        /* <DEDUP_REMOVED lines=9> */
.L_x_4790:
[----:B------:R-:W-:Y:S05]  /*23e0*/  BSYNC B0 ;  /* 0x0000000000007941 */ /* 0x000fea0003800000 */
.L_x_4789:
[----:B------:R-:W-:Y:S01]  /*23f0*/  BSSY B0, `(.L_x_4791) ;  /* 0x000000c000007945 */ /* 0x000fe20003800000 */
[----:B------:R-:W-:-:S03]  /*2400*/  @P4 FFMA.FTZ R71, R102, R82, R71 ;  /* 0x0000005266474223 */ /* 0x000fc60000010047 */
[----:B------:R-:W-:Y:S05]  /*2410*/  @P2 BRA `(.L_x_4792) ;  /* 0x0000000000102947 */ /* 0x000fea0003800000 */
[----:B01----:R-:W-:Y:S01]  /*2420*/  HFMA2.MMA R76, -RZ, RZ, 0, 0 ;  /* 0x00000000ff4c7435 */ /* 0x003fe200000001ff */
[----:B------:R-:W-:Y:S10]  /*2430*/  @!P0 BRA `(.L_x_4793) ;  /* 0x00000000001c8947 */ /* 0x000ff40003800000 */
[----:B------:R-:W-:Y:S01]  /*2440*/  HADD2.F32 R76, -RZ, R100.H0_H0 ;  /* 0x20000064ff4c7230 */ /* 0x000fe20000004100 */
[----:B------:R-:W-:Y:S06]  /*2450*/  BRA `(.L_x_4793) ;  /* 0x0000000000147947 */ /* 0x000fec0003800000 */
.L_x_4792:
[----:B01----:R-:W-:Y:S01]  /*2460*/  FFMA.FTZ R76, R15, R81, R80 ;  /* 0x000000510f4c7223 */ /* 0x003fe20000010050 */
[----:B------:R-:W-:-:S03]  /*2470*/  @P0 HADD2.F32 R77, -RZ, R100.H0_H0 ;  /* 0x20000064ff4d0230 */ /* 0x000fc60000004100 */
[----:B------:R-:W-:-:S04]  /*2480*/  FADD.FTZ R76, R5, -R76 ;  /* 0x8000004c054c7221 */ /* 0x000fc80000010000 */
[----:B------:R-:W-:-:S04]  /*2490*/  FMUL.FTZ R76, R93, R76 ;  /* 0x0000004c5d4c7220 */ /* 0x000fc80000410000 */
[----:B------:R-:W-:-:S07]  /*24a0*/  @P0 FADD.FTZ R76, R76, R77 ;  /* 0x0000004d4c4c0221 */ /* 0x000fce0000010000 */
.L_x_4793:
[----:B------:R-:W-:Y:S05]  /*24b0*/  BSYNC B0 ;  /* 0x0000000000007941 */ /* 0x000fea0003800000 */
.L_x_4791:
        /* <DEDUP_REMOVED lines=16> */
.L_x_4795:
[----:B------:R-:W-:Y:S01]  /*25c0*/  FFMA.FTZ R77, R86, R81, R80 ;  /* 0x00000051564d7223 */ /* 0x000fe20000010050 */
[----:B------:R-:W-:-:S03]  /*25d0*/  @P0 SHF.R.U64 R78, R100, 0x10, R101 ;  /* 0x00000010644e0819 */ /* 0x000fc60000001265 */
[----:B------:R-:W-:Y:S02]  /*25e0*/  FADD.FTZ R76, R4, -R77 ;  /* 0x8000004d044c7221 */ /* 0x000fe40000010000 */
[----:B------:R-:W-:Y:S02]  /*25f0*/  @P0 HADD2.F32 R77, -RZ, R78.H0_H0 ;  /* 0x2000004eff4d0230 */ /* 0x000fe40000004100 */
[----:B------:R-:W-:-:S04]  /*2600*/  FMUL.FTZ R76, R93, R76 ;  /* 0x0000004c5d4c7220 */ /* 0x000fc80000410000 */
[----:B------:R-:W-:-:S07]  /*2610*/  @P0 FADD.FTZ R76, R76, R77 ;  /* 0x0000004d4c4c0221 */ /* 0x000fce0000010000 */
.L_x_4796:
[----:B------:R-:W-:Y:S05]  /*2620*/  BSYNC B0 ;  /* 0x0000000000007941 */ /* 0x000fea0003800000 */
.L_x_4794:
        /* <DEDUP_REMOVED lines=15> */
.L_x_4798:
[----:B------:R-:W-:-:S04]  /*2720*/  FFMA.FTZ R77, R13, R81, R80 ;  /* 0x000000510d4d7223 */ /* 0x000fc80000010050 */
[----:B------:R-:W-:Y:S01]  /*2730*/  FADD.FTZ R76, R2, -R77 ;  /* 0x8000004d024c7221 */ /* 0x000fe20000010000 */
[----:B------:R-:W-:-:S03]  /*2740*/  @P0 HADD2.F32 R77, -RZ, R101.H0_H0 ;  /* 0x20000065ff4d0230 */ /* 0x000fc60000004100 */
[----:B------:R-:W-:-:S04]  /*2750*/  FMUL.FTZ R76, R93, R76 ;  /* 0x0000004c5d4c7220 */ /* 0x000fc80000410000 */
[----:B------:R-:W-:-:S07]  /*2760*/  @P0 FADD.FTZ R76, R76, R77 ;  /* 0x0000004d4c4c0221 */ /* 0x000fce0000010000 */
.L_x_4799:
[----:B------:R-:W-:Y:S05]  /*2770*/  BSYNC B0 ;  /* 0x0000000000007941 */ /* 0x000fea0003800000 */
.L_x_4797:
        /* <DEDUP_REMOVED lines=16> */
.L_x_4801:
[----:B------:R-:W-:Y:S01]  /*2880*/  FFMA.FTZ R81, R84, R81, R80 ;  /* 0x0000005154517223 */ /* 0x000fe20000010050 */
[----:B------:R-:W-:-:S03]  /*2890*/  @P0 SHF.R.U32.HI R77, RZ, 0x10, R101 ;  /* 0x00000010ff4d0819 */ /* 0x000fc60000011665 */
[----:B------:R-:W-:Y:S02]  /*28a0*/  FADD.FTZ R76, R0, -R81 ;  /* 0x80000051004c7221 */ /* 0x000fe40000010000 */
[----:B------:R-:W-:Y:S02]  /*28b0*/  @P0 HADD2.F32 R77, -RZ, R77.H0_H0 ;  /* 0x2000004dff4d0230 */ /* 0x000fe40000004100 */
[----:B------:R-:W-:-:S04]  /*28c0*/  FMUL.FTZ R76, R93, R76 ;  /* 0x0000004c5d4c7220 */ /* 0x000fc80000410000 */
[----:B------:R-:W-:-:S07]  /*28d0*/  @P0 FADD.FTZ R76, R76, R77 ;  /* 0x0000004d4c4c0221 */ /* 0x000fce0000010000 */
.L_x_4802:
[----:B------:R-:W-:Y:S05]  /*28e0*/  BSYNC B0 ;  /* 0x0000000000007941 */ /* 0x000fea0003800000 */
.L_x_4800:
        /* <DEDUP_REMOVED lines=16> */
.L_x_4803:
        /* <DEDUP_REMOVED lines=12> */
.L_x_4805:
[----:B------:R-:W-:Y:S05]  /*2ab0*/  BSYNC B0 ;  /* 0x0000000000007941 */ /* 0x000fea0003800000 */
.L_x_4804:
[----:B------:R-:W-:Y:S02]  /*2ac0*/  IADD3 R105, R105, UR14, RZ ;  /* 0x0000000e69697c10 */ /* 0x000fe4000fffe0ff */
[----:B------:R-:W-:Y:S02]  /*2ad0*/  SEL R82, RZ, 0x1, P3 ;  /* 0x00000001ff527807 */ /* 0x000fe40001800000 */
[----:B------:R-:W-:-:S13]  /*2ae0*/  ISETP.GE.AND P0, PT, R105, UR15, PT ;  /* 0x0000000f69007c0c */ /* 0x000fda000bf06270 */
[----:B------:R-:W-:Y:S05]  /*2af0*/  @!P0 BRA `(.L_x_4806) ;  /* 0xffffffd800488947 */ /* 0x000fea000383ffff */
.L_x_4752:
        /* <DEDUP_REMOVED lines=22> */
.L_x_4756:
[----:B------:R-:W-:Y:S01]  /*2c60*/  HFMA2.MMA R82, -RZ, RZ, 0, 9.5367431640625e-07 ;  /* 0x00000010ff527435 */ /* 0x000fe200000001ff */
[----:B------:R-:W-:Y:S02]  /*2c70*/  MOV R77, 0x1f ;  /* 0x0000001f004d7802 */ /* 0x000fe40000000f00 */
[----:B------:R-:W-:-:S08]  /*2c80*/  MOV R76, 0xffffffff ;  /* 0xffffffff004c7802 */ /* 0x000fd00000000f00 */
[----:B-----5:R-:W-:Y:S05]  /*2c90*/  WARPSYNC.COLLECTIVE R76, `(.L_x_4807) ;  /* 0x000000004c087348 */ /* 0x020fea0003c00000 */
[----:B------:R0:W1:Y:S02]  /*2ca0*/  SHFL.DOWN P1, R119, R83, R82, R77 ;  /* 0x0800005253777389 */ /* 0x000064000002004d */
[----:B01---5:R-:W-:Y:S01]  /*2cb0*/  ENDCOLLECTIVE ;  /* 0x000000000000791b */ /* 0x023fe20003800000 */
.L_x_4807:
[----:B------:R-:W-:Y:S01]  /*2cc0*/  FADD.FTZ R81, R119, R83 ;  /* 0x0000005377517221 */ /* 0x000fe20000010000 */
[----:B------:R-:W-:-:S07]  /*2cd0*/  MOV R83, R103 ;  /* 0x0000006700537202 */ /* 0x000fce0000000f00 */
[----:B------:R-:W-:Y:S05]  /*2ce0*/  WARPSYNC.COLLECTIVE R76, `(.L_x_4808) ;  /* 0x000000004c087348 */ /* 0x000fea0003c00000 */
[----:B------:R0:W1:Y:S02]  /*2cf0*/  SHFL.DOWN P1, R119, R83, R82, R77 ;  /* 0x0800005253777389 */ /* 0x000064000002004d */
[----:B01----:R-:W-:Y:S01]  /*2d00*/  ENDCOLLECTIVE ;  /* 0x000000000000791b */ /* 0x003fe20003800000 */
.L_x_4808:
[----:B------:R-:W-:Y:S01]  /*2d10*/  HFMA2.MMA R82, -RZ, RZ, 0, 4.76837158203125e-07 ;  /* 0x00000008ff527435 */ /* 0x000fe200000001ff */
[----:B------:R-:W-:Y:S02]  /*2d20*/  MOV R83, R81 ;  /* 0x0000005100537202 */ /* 0x000fe40000000f00 */
[----:B------:R-:W-:-:S08]  /*2d30*/  MOV R124, R119 ;  /* 0x00000077007c7202 */ /* 0x000fd00000000f00 */
[----:B------:R-:W-:Y:S05]  /*2d40*/  WARPSYNC.COLLECTIVE R76, `(.L_x_4809) ;  /* 0x000000004c087348 */ /* 0x000fea0003c00000 */
[----:B------:R0:W1:Y:S02]  /*2d50*/  SHFL.DOWN P1, R119, R83, R82, R77 ;  /* 0x0800005253777389 */ /* 0x000064000002004d */
[----:B01----:R-:W-:Y:S01]  /*2d60*/  ENDCOLLECTIVE ;  /* 0x000000000000791b */ /* 0x003fe20003800000 */
.L_x_4809:
[----:B------:R-:W-:-:S05]  /*2d70*/  FADD.FTZ R124, R124, R103 ;  /* 0x000000677c7c7221 */ /* 0x000fca0000010000 */
[----:B------:R-:W-:Y:S01]  /*2d80*/  MOV R83, R124 ;  /* 0x0000007c00537202 */ /* 0x000fe20000000f00 */
[----:B------:R-:W-:-:S07]  /*2d90*/  FADD.FTZ R125, R81, R119 ;  /* 0x00000077517d7221 */ /* 0x000fce0000010000 */
[----:B------:R-:W-:Y:S05]  /*2da0*/  WARPSYNC.COLLECTIVE R76, `(.L_x_4810) ;  /* 0x000000004c087348 */ /* 0x000fea0003c00000 */
[----:B------:R0:W1:Y:S02]  /*2db0*/  SHFL.DOWN P1, R119, R83, R82, R77 ;  /* 0x0800005253777389 */ /* 0x000064000002004d */
[----:B01----:R-:W-:Y:S01]  /*2dc0*/  ENDCOLLECTIVE ;  /* 0x000000000000791b */ /* 0x003fe20003800000 */
.L_x_4810:
[----:B------:R-:W-:Y:S01]  /*2dd0*/  HFMA2.MMA R82, -RZ, RZ, 0, 2.384185791015625e-07 ;  /* 0x00000004ff527435 */ /* 0x000fe200000001ff */
[----:B------:R-:W-:Y:S02]  /*2de0*/  MOV R83, R125 ;  /* 0x0000007d00537202 */ /* 0x000fe40000000f00 */
[----:B------:R-:W-:-:S08]  /*2df0*/  MOV R107, R119 ;  /* 0x00000077006b7202 */ /* 0x000fd00000000f00 */
[----:B------:R-:W-:Y:S05]  /*2e00*/  WARPSYNC.COLLECTIVE R76, `(.L_x_4811) ;  /* 0x000000004c087348 */ /* 0x000fea0003c00000 */
[----:B------:R0:W1:Y:S02]  /*2e10*/  SHFL.DOWN P1, R119, R83, R82, R77 ;  /* 0x0800005253777389 */ /* 0x000064000002004d */
[----:B01----:R-:W-:Y:S01]  /*2e20*/  ENDCOLLECTIVE ;  /* 0x000000000000791b */ /* 0x003fe20003800000 */
.L_x_4811:
[----:B------:R-:W-:-:S05]  /*2e30*/  FADD.FTZ R80, R124, R107 ;  /* 0x0000006b7c507221 */ /* 0x000fca0000010000 */
[----:B------:R-:W-:Y:S01]  /*2e40*/  MOV R83, R80 ;  /* 0x0000005000537202 */ /* 0x000fe20000000f00 */
[----:B------:R-:W-:-:S07]  /*2e50*/  FADD.FTZ R125, R125, R119 ;  /* 0x000000777d7d7221 */ /* 0x000fce0000010000 */
[----:B------:R-:W-:Y:S05]  /*2e60*/  WARPSYNC.COLLECTIVE R76, `(.L_x_4812) ;  /* 0x000000004c087348 */ /* 0x000fea0003c00000 */
[----:B------:R0:W1:Y:S02]  /*2e70*/  SHFL.DOWN P1, R119, R83, R82, R77 ;  /* 0x0800005253777389 */ /* 0x000064000002004d */
[----:B01----:R-:W-:Y:S01]  /*2e80*/  ENDCOLLECTIVE ;  /* 0x000000000000791b */ /* 0x003fe20003800000 */
.L_x_4812:
[----:B------:R-:W-:Y:S01]  /*2e90*/  HFMA2.MMA R82, -RZ, RZ, 0, 1.1920928955078125e-07 ;  /* 0x00000002ff527435 */ /* 0x000fe200000001ff */
[----:B------:R-:W-:Y:S02]  /*2ea0*/  MOV R83, R125 ;  /* 0x0000007d00537202 */ /* 0x000fe40000000f00 */
[----:B------:R-:W-:-:S08]  /*2eb0*/  MOV R107, R119 ;  /* 0x00000077006b7202 */ /* 0x000fd00000000f00 */
[----:B------:R-:W-:Y:S05]  /*2ec0*/  WARPSYNC.COLLECTIVE R76, `(.L_x_4813) ;  /* 0x000000004c087348 */ /* 0x000fea0003c00000 */
[----:B------:R0:W1:Y:S02]  /*2ed0*/  SHFL.DOWN P1, R119, R83, R82, R77 ;  /* 0x0800005253777389 */ /* 0x000064000002004d */
[----:B01----:R-:W-:Y:S01]  /*2ee0*/  ENDCOLLECTIVE ;  /* 0x000000000000791b */ /* 0x003fe20003800000 */
.L_x_4813:
[----:B------:R-:W-:-:S05]  /*2ef0*/  FADD.FTZ R107, R80, R107 ;  /* 0x0000006b506b7221 */ /* 0x000fca0000010000 */
[----:B------:R-:W-:Y:S01]  /*2f00*/  MOV R83, R107 ;  /* 0x0000006b00537202 */ /* 0x000fe20000000f00 */
[----:B------:R-:W-:-:S07]  /*2f10*/  FADD.FTZ R80, R125, R119 ;  /* 0x000000777d507221 */ /* 0x000fce0000010000 */
[----:B------:R-:W-:Y:S05]  /*2f20*/  WARPSYNC.COLLECTIVE R76, `(.L_x_4814) ;  /* 0x000000004c087348 */ /* 0x000fea0003c00000 */
[----:B------:R0:W1:Y:S02]  /*2f30*/  SHFL.DOWN P1, R119, R83, R82, R77 ;  /* 0x0800005253777389 */ /* 0x000064000002004d */
[----:B01----:R-:W-:Y:S01]  /*2f40*/  ENDCOLLECTIVE ;  /* 0x000000000000791b */ /* 0x003fe20003800000 */
.L_x_4814:
[----:B------:R-:W-:Y:S01]  /*2f50*/  HFMA2.MMA R82, -RZ, RZ, 0, 5.9604644775390625e-08 ;  /* 0x00000001ff527435 */ /* 0x000fe200000001ff */
[----:B------:R-:W-:Y:S02]  /*2f60*/  MOV R83, R80 ;  /* 0x0000005000537202 */ /* 0x000fe40000000f00 */
[----:B------:R-:W-:-:S08]  /*2f70*/  MOV R103, R119 ;  /* 0x0000007700677202 */ /* 0x000fd00000000f00 */
[----:B------:R-:W-:Y:S05]  /*2f80*/  WARPSYNC.COLLECTIVE R76, `(.L_x_4815) ;  /* 0x000000004c087348 */ /* 0x000fea0003c00000 */
[----:B------:R0:W1:Y:S02]  /*2f90*/  SHFL.DOWN P1, R119, R83, R82, R77 ;  /* 0x0800005253777389 */ /* 0x000064000002004d */
[----:B01----:R-:W-:Y:S01]  /*2fa0*/  ENDCOLLECTIVE ;  /* 0x000000000000791b */ /* 0x003fe20003800000 */
.L_x_4815:
[----:B------:R-:W-:-:S05]  /*2fb0*/  FADD.FTZ R107, R107, R103 ;  /* 0x000000676b6b7221 */ /* 0x000fca0000010000 */
[----:B------:R-:W-:Y:S02]  /*2fc0*/  MOV R83, R107 ;  /* 0x0000006b00537202 */ /* 0x000fe40000000f00 */
[----:B------:R-:W-:-:S07]  /*2fd0*/  MOV R81, R119 ;  /* 0x0000007700517202 */ /* 0x000fce0000000f00 */
[----:B------:R-:W-:Y:S05]  /*2fe0*/  WARPSYNC.COLLECTIVE R76, `(.L_x_4816) ;  /* 0x000000004c087348 */ /* 0x000fea0003c00000 */
[----:B------:R0:W1:Y:S02]  /*2ff0*/  SHFL.DOWN P1, R119, R83, R82, R77 ;  /* 0x0800005253777389 */ /* 0x000064000002004d */
[----:B01----:R-:W-:Y:S01]  /*3000*/  ENDCOLLECTIVE ;  /* 0x000000000000791b */ /* 0x003fe20003800000 */
.L_x_4816:
[----:B------:R-:W-:Y:S01]  /*3010*/  MOV R124, R119 ;  /* 0x00000077007c7202 */ /* 0x000fe20000000f00 */
[----:B------:R-:W-:Y:S06]  /*3020*/  BRA `(.L_x_4817) ;  /* 0xffffffe000747947 */ /* 0x000fec000383ffff */
.L_x_4818:
        /* <DEDUP_REMOVED lines=13> */
.L_x_8601:


//--------------------- .text._ZN10layer_norm13ln_bwd_kernelINS_13Kernel_traitsIf6__halfS2_S2_fjLj1536ELj1ELj1ELj4ELj8ENS_18Kernel_traits_baseILj1536EfS2_S2_S2_fjLj128EEEEELb1ELb0ELb0ELb0EEEvNS_9BwdParamsE --------------------------
	.section	.text._ZN10layer_norm13ln_bwd_kernelINS_13Kernel_traitsIf6__halfS2_S2_fjLj1536ELj1ELj1ELj4ELj8ENS_18Kernel_traits_baseILj1536EfS2_S2_S2_fjLj128EEEEELb1ELb0ELb0ELb0EEEvNS_9BwdParamsE,"ax",@progbits
	.align	128
        .global         _ZN10layer_norm13ln_bwd_kernelINS_13Kernel_traitsIf6__halfS2_S2_fjLj1536ELj1ELj1ELj4ELj8ENS_18Kernel_traits_baseILj1536EfS2_S2_S2_fjLj128EEEEELb1ELb0ELb0ELb0EEEvNS_9BwdParamsE
        .type           _ZN10layer_norm13ln_bwd_kernelINS_13Kernel_traitsIf6__halfS2_S2_fjLj1536ELj1ELj1ELj4ELj8ENS_18Kernel_traits_baseILj1536EfS2_S2_S2_fjLj128EEEEELb1ELb0ELb0ELb0EEEvNS_9BwdParamsE,@function
        .size           _ZN10layer_norm13ln_bwd_kernelINS_13Kernel_traitsIf6__halfS2_S2_fjLj1536ELj1ELj1ELj4ELj8ENS_18Kernel_traits_baseILj1536EfS2_S2_S2_fjLj128EEEEELb1ELb0ELb0ELb0EEEvNS_9BwdParamsE,(.L_x_8602 - _ZN10layer_norm13ln_bwd_kernelINS_13Kernel_traitsIf6__halfS2_S2_fjLj1536ELj1ELj1ELj4ELj8ENS_18Kernel_traits_baseILj1536EfS2_S2_S2_fjLj128EEEEELb1ELb0ELb0ELb0EEEvNS_9BwdParamsE)
        .other          _ZN10layer_norm13ln_bwd_kernelINS_13Kernel_traitsIf6__halfS2_S2_fjLj1536ELj1ELj1ELj4ELj8ENS_18Kernel_traits_baseILj1536EfS2_S2_S2_fjLj128EEEEELb1ELb0ELb0ELb0EEEvNS_9BwdParamsE,@"STO_CUDA_ENTRY STV_DEFAULT"
_ZN10layer_norm13ln_bwd_kernelINS_13Kernel_traitsIf6__halfS2_S2_fjLj1536ELj1ELj1ELj4ELj8ENS_18Kernel_traits_baseILj1536EfS2_S2_S2_fjLj128EEEEELb1ELb0ELb0ELb0EEEvNS_9BwdParamsE:
.text._ZN10layer_norm13ln_bwd_kernelINS_13Kernel_traitsIf6__halfS2_S2_fjLj1536ELj1ELj1ELj4ELj8ENS_18Kernel_traits_baseILj1536EfS2_S2_S2_fjLj128EEEEELb1ELb0ELb0ELb0EEEvNS_9BwdParamsE:
        /* <DEDUP_REMOVED lines=56> */
.L_x_4836:
        /* <DEDUP_REMOVED lines=43> */
[----:B------:R-:W-:Y:S01]  /*0630*/  SHF.R.U64 R59, R50, 0x10, R51 ;  /* 0x00000010323b7819 */ /* 0x000fe20000001233 */
[----:B------:R-:W-:Y:S01]  /*0640*/  HADD2.F32 R50, -RZ, R48.H0_H0 ;  /* 0x20000030ff327230 */ /* 0x000fe20000004100 */
[----:B------:R-:W-:Y:S01]  /*0650*/  SHF.R.U64 R48, R48, 0x10, R49 ;  /* 0x0000001030307819 */ /* 0x000fe20000001231 */
[----:B------:R-:W-:Y:S01]  /*0660*/  HADD2.F32 R49, -RZ, R3.H0_H0 ;  /* 0x20000003ff317230 */ /* 0x000fe20000004100 */
[----:B------:R-:W-:-:S02]  /*0670*/  MOV R58, R51 ;  /* 0x00000033003a7202 */ /* 0x000fc40000000f00 */
[----:B------:R-:W-:Y:S01]  /*0680*/  SHF.R.U32.HI R51, RZ, 0x10, R51 ;  /* 0x00000010ff337819 */ /* 0x000fe20000011633 */
[C---:B------:R-:W-:Y:S01]  /*0690*/  FADD.FTZ R3, -R55.reuse, R50 ;  /* 0x0000003237037221 */ /* 0x040fe20000010100 */
[----:B------:R-:W-:Y:S02]  /*06a0*/  HADD2.F32 R50, -RZ, R48.H0_H0 ;  /* 0x20000030ff327230 */ /* 0x000fe40000004100 */
[----:B0-----:R-:W-:Y:S02]  /*06b0*/  HADD2.F32 R52, -RZ, R59.H0_H0 ;  /* 0x2000003bff347230 */ /* 0x001fe40000004100 */
[----:B-----5:R-:W-:Y:S01]  /*06c0*/  FMUL.FTZ R3, R64, R3 ;  /* 0x0000000340037220 */ /* 0x020fe20000410000 */
[----:B------:R-:W-:Y:S02]  /*06d0*/  HADD2.F32 R48, -RZ, R51.H0_H0 ;  /* 0x20000033ff307230 */ /* 0x000fe40000004100 */
[C---:B------:R-:W-:Y:S01]  /*06e0*/  FADD.FTZ R51, -R55.reuse, R50 ;  /* 0x0000003237337221 */ /* 0x040fe20000010100 */
[----:B------:R-:W-:Y:S01]  /*06f0*/  FADD.FTZ R59, -R55, R60 ;  /* 0x0000003c373b7221 */ /* 0x000fe20000010100 */
[----:B------:R-:W-:Y:S01]  /*0700*/  FMUL.FTZ R62, R44, R49 ;  /* 0x000000312c3e7220 */ /* 0x000fe20000410000 */
[----:B-1----:R-:W-:-:S02]  /*0710*/  HADD2.F32 R57, -RZ, R58.H0_H0 ;  /* 0x2000003aff397230 */ /* 0x002fc40000004100 */
[----:B------:R-:W-:Y:S01]  /*0720*/  FADD.FTZ R20, R20, R49 ;  /* 0x0000003114147221 */ /* 0x000fe20000010000 */
[----:B------:R-:W-:Y:S02]  /*0730*/  HADD2.F32 R50, -RZ, R11.H0_H0 ;  /* 0x2000000bff327230 */ /* 0x000fe40000004100 */
        /* <DEDUP_REMOVED lines=22> */
.L_x_4821:
[----:B------:R-:W-:Y:S05]  /*08a0*/  BSYNC B0 ;  /* 0x0000000000007941 */ /* 0x000fea0003800000 */
.L_x_4820:
        /* <DEDUP_REMOVED lines=59> */
.L_x_4823:
[----:B------:R-:W-:Y:S05]  /*0c60*/  BSYNC B0 ;  /* 0x0000000000007941 */ /* 0x000fea0003800000 */
.L_x_4822:
        /* <DEDUP_REMOVED lines=58> */
.L_x_4825:
[----:B------:R-:W-:Y:S05]  /*1010*/  BSYNC B0 ;  /* 0x0000000000007941 */ /* 0x000fea0003800000 */
.L_x_4824:
        /* <DEDUP_REMOVED lines=25> */
.L_x_4847:
        /* <DEDUP_REMOVED lines=101> */
.L_x_4829:
[----:B------:R1:W-:Y:S01]  /*1800*/  STG.E.64 desc[UR4][R54.64], R50 ;  /* 0x0000003236007986 */ /* 0x0003e2000c101b04 */
[----:B------:R-:W-:-:S07]  /*1810*/  IADD3 R61, R61, 0x80, RZ ;  /* 0x000000803d3d7810 */ /* 0x000fce0007ffe0ff */
.L_x_4828:
[----:B------:R-:W-:Y:S05]  /*1820*/  BSYNC B0 ;  /* 0x0000000000007941 */ /* 0x000fea0003800000 */
.L_x_4827:
        /* <DEDUP_REMOVED lines=75> */
.L_x_4832:
[----:B------:R2:W-:Y:S01]  /*1ce0*/  STG.E.64 desc[UR4][R48.64], R54 ;  /* 0x0000003630007986 */ /* 0x0005e2000c101b04 */
[----:B------:R-:W-:-:S07]  /*1cf0*/  IADD3 R61, R61, 0x80, RZ ;  /* 0x000000803d3d7810 */ /* 0x000fce0007ffe0ff */
.L_x_4831:
[----:B------:R-:W-:Y:S05]  /*1d00*/  BSYNC B0 ;  /* 0x0000000000007941 */ /* 0x000fea0003800000 */
.L_x_4830:
        /* <DEDUP_REMOVED lines=75> */
.L_x_4835:
[----:B------:R3:W-:Y:S02]  /*21c0*/  STG.E.64 desc[UR4][R54.64], R52 ;  /* 0x0000003436007986 */ /* 0x0007e4000c101b04 */
.L_x_4834:
[----:B------:R-:W-:Y:S05]  /*21d0*/  BSYNC B0 ;  /* 0x0000000000007941 */ /* 0x000fea0003800000 */
.L_x_4833:
[----:B------:R-:W-:Y:S02]  /*21e0*/  IADD3 R5, R5, UR20, RZ ;  /* 0x0000001405057c10 */ /* 0x000fe4000fffe0ff */
[----:B-123--:R-:W-:Y:S02]  /*21f0*/  SEL R54, RZ, 0x1, P4 ;  /* 0x00000001ff367807 */ /* 0x00efe40002000000 */
[----:B------:R-:W-:-:S13]  /*2200*/  ISETP.GE.AND P5, PT, R5, UR21, PT ;  /* 0x0000001505007c0c */ /* 0x000fda000bfa6270 */
[----:B------:R-:W-:Y:S05]  /*2210*/  @!P5 BRA `(.L_x_4836) ;  /* 0xffffffe00058d947 */ /* 0x000fea000383ffff */
.L_x_4819:
        /* <DEDUP_REMOVED lines=27> */
.L_x_4826:
[----:B------:R-:W-:Y:S01]  /*23d0*/  HFMA2.MMA R50, -RZ, RZ, 0, 9.5367431640625e-07 ;  /* 0x00000010ff327435 */ /* 0x000fe200000001ff */
[----:B------:R-:W-:Y:S02]  /*23e0*/  MOV R51, 0x1f ;  /* 0x0000001f00337802 */ /* 0x000fe40000000f00 */
[----:B------:R-:W-:-:S08]  /*23f0*/  MOV R52, 0xffffffff ;  /* 0xffffffff00347802 */ /* 0x000fd00000000f00 */
[----:B-----5:R-:W-:Y:S05]  /*2400*/  WARPSYNC.COLLECTIVE R52, `(.L_x_4837) ;  /* 0x0000000034087348 */ /* 0x020fea0003c00000 */
[----:B------:R0:W1:Y:S02]  /*2410*/  SHFL.DOWN P6, R53, R75, R50, R51 ;  /* 0x080000324b357389 */ /* 0x00006400000c0033 */
[----:B01---5:R-:W-:Y:S01]  /*2420*/  ENDCOLLECTIVE ;  /* 0x000000000000791b */ /* 0x023fe20003800000 */
.L_x_4837:
[----:B------:R-:W-:Y:S01]  /*2430*/  FADD.FTZ R54, R53, R75 ;  /* 0x0000004b35367221 */ /* 0x000fe20000010000 */
[----:B------:R-:W-:-:S07]  /*2440*/  MOV R75, R74 ;  /* 0x0000004a004b7202 */ /* 0x000fce0000000f00 */
[----:B------:R-:W-:Y:S05]  /*2450*/  WARPSYNC.COLLECTIVE R52, `(.L_x_4838) ;  /* 0x0000000034087348 */ /* 0x000fea0003c00000 */
[----:B------:R0:W1:Y:S02]  /*2460*/  SHFL.DOWN P6, R53, R75, R50, R51 ;  /* 0x080000324b357389 */ /* 0x00006400000c0033 */
[----:B01----:R-:W-:Y:S01]  /*2470*/  ENDCOLLECTIVE ;  /* 0x000000000000791b */ /* 0x003fe20003800000 */
.L_x_4838:
[----:B------:R-:W-:Y:S01]  /*2480*/  HFMA2.MMA R50, -RZ, RZ, 0, 4.76837158203125e-07 ;  /* 0x00000008ff327435 */ /* 0x000fe200000001ff */
[----:B------:R-:W-:Y:S02]  /*2490*/  MOV R75, R54 ;  /* 0x00000036004b7202 */ /* 0x000fe40000000f00 */
[----:B------:R-:W-:-:S08]  /*24a0*/  MOV R55, R53 ;  /* 0x0000003500377202 */ /* 0x000fd00000000f00 */
[----:B------:R-:W-:Y:S05]  /*24b0*/  WARPSYNC.COLLECTIVE R52, `(.L_x_4839) ;  /* 0x0000000034087348 */ /* 0x000fea0003c00000 */
[----:B------:R0:W1:Y:S02]  /*24c0*/  SHFL.DOWN P6, R53, R75, R50, R51 ;  /* 0x080000324b357389 */ /* 0x00006400000c0033 */
[----:B01----:R-:W-:Y:S01]  /*24d0*/  ENDCOLLECTIVE ;  /* 0x000000000000791b */ /* 0x003fe20003800000 */
.L_x_4839:
[----:B------:R-:W-:-:S05]  /*24e0*/  FADD.FTZ R55, R55, R74 ;  /* 0x0000004a37377221 */ /* 0x000fca0000010000 */
[----:B------:R-:W-:Y:S01]  /*24f0*/  MOV R75, R55 ;  /* 0x00000037004b7202 */ /* 0x000fe20000000f00 */
[----:B------:R-:W-:-:S07]  /*2500*/  FADD.FTZ R87, R54, R53 ;  /* 0x0000003536577221 */ /* 0x000fce0000010000 */
[----:B------:R-:W-:Y:S05]  /*2510*/  WARPSYNC.COLLECTIVE R52, `(.L_x_4840) ;  /* 0x0000000034087348 */ /* 0x000fea0003c00000 */
[----:B------:R0:W1:Y:S02]  /*2520*/  SHFL.DOWN P6, R53, R75, R50, R51 ;  /* 0x080000324b357389 */ /* 0x00006400000c0033 */
[----:B01----:R-:W-:Y:S01]  /*2530*/  ENDCOLLECTIVE ;  /* 0x000000000000791b */ /* 0x003fe20003800000 */
.L_x_4840:
[----:B------:R-:W-:Y:S01]  /*2540*/  HFMA2.MMA R50, -RZ, RZ, 0, 2.384185791015625e-07 ;  /* 0x00000004ff327435 */ /* 0x000fe200000001ff */
[----:B------:R-:W-:Y:S02]  /*2550*/  MOV R75, R87 ;  /* 0x00000057004b7202 */ /* 0x000fe40000000f00 */
[----:B------:R-:W-:-:S08]  /*2560*/  MOV R92, R53 ;  /* 0x00000035005c7202 */ /* 0x000fd00000000f00 */
[----:B------:R-:W-:Y:S05]  /*2570*/  WARPSYNC.COLLECTIVE R52, `(.L_x_4841) ;  /* 0x0000000034087348 */ /* 0x000fea0003c00000 */
[----:B------:R0:W1:Y:S02]  /*2580*/  SHFL.DOWN P6, R53, R75, R50, R51 ;  /* 0x080000324b357389 */ /* 0x00006400000c0033 */
[----:B01----:R-:W-:Y:S01]  /*2590*/  ENDCOLLECTIVE ;  /* 0x000000000000791b */ /* 0x003fe20003800000 */
.L_x_4841:
[----:B------:R-:W-:-:S05]  /*25a0*/  FADD.FTZ R92, R55, R92 ;  /* 0x0000005c375c7221 */ /* 0x000fca0000010000 */
[----:B------:R-:W-:Y:S01]  /*25b0*/  MOV R75, R92 ;  /* 0x0000005c004b7202 */ /* 0x000fe20000000f00 */
[----:B------:R-:W-:-:S07]  /*25c0*/  FADD.FTZ R87, R87, R53 ;  /* 0x0000003557577221 */ /* 0x000fce0000010000 */
[----:B------:R-:W-:Y:S05]  /*25d0*/  WARPSYNC.COLLECTIVE R52, `(.L_x_4842) ;  /* 0x0000000034087348 */ /* 0x000fea0003c00000 */
[----:B------:R0:W1:Y:S02]  /*25e0*/  SHFL.DOWN P6, R53, R75, R50, R51 ;  /* 0x080000324b357389 */ /* 0x00006400000c0033 */
[----:B01----:R-:W-:Y:S01]  /*25f0*/  ENDCOLLECTIVE ;  /* 0x000000000000791b */ /* 0x003fe20003800000 */
.L_x_4842:
[----:B------:R-:W-:Y:S01]  /*2600*/  HFMA2.MMA R50, -RZ, RZ, 0, 1.1920928955078125e-07 ;  /* 0x00000002ff327435 */ /* 0x000fe200000001ff */
[----:B------:R-:W-:Y:S02]  /*2610*/  MOV R75, R87 ;  /* 0x00000057004b7202 */ /* 0x000fe40000000f00 */
[----:B------:R-:W-:-:S08]  /*2620*/  MOV R93, R53 ;  /* 0x00000035005d7202 */ /* 0x000fd00000000f00 */
[----:B------:R-:W-:Y:S05]  /*2630*/  WARPSYNC.COLLECTIVE R52, `(.L_x_4843) ;  /* 0x0000000034087348 */ /* 0x000fea0003c00000 */
[----:B------:R0:W1:Y:S02]  /*2640*/  SHFL.DOWN P6, R53, R75, R50, R51 ;  /* 0x080000324b357389 */ /* 0x00006400000c0033 */
[----:B01----:R-:W-:Y:S01]  /*2650*/  ENDCOLLECTIVE ;  /* 0x000000000000791b */ /* 0x003fe20003800000 */
.L_x_4843:
[----:B------:R-:W-:-:S05]  /*2660*/  FADD.FTZ R93, R92, R93 ;  /* 0x0000005d5c5d7221 */ /* 0x000fca0000010000 */
[----:B------:R-:W-:Y:S01]  /*2670*/  MOV R75, R93 ;  /* 0x0000005d004b7202 */ /* 0x000fe20000000f00 */
[----:B------:R-:W-:-:S07]  /*2680*/  FADD.FTZ R74, R87, R53 ;  /* 0x00000035574a7221 */ /* 0x000fce0000010000 */
[----:B------:R-:W-:Y:S05]  /*2690*/  WARPSYNC.COLLECTIVE R52, `(.L_x_4844) ;  /* 0x0000000034087348 */ /* 0x000fea0003c00000 */
[----:B------:R0:W1:Y:S02]  /*26a0*/  SHFL.DOWN P6, R53, R75, R50, R51 ;  /* 0x080000324b357389 */ /* 0x00006400000c0033 */
[----:B01----:R-:W-:Y:S01]  /*26b0*/  ENDCOLLECTIVE ;  /* 0x000000000000791b */ /* 0x003fe20003800000 */
.L_x_4844:
[----:B------:R-:W-:Y:S01]  /*26c0*/  HFMA2.MMA R50, -RZ, RZ, 0, 5.9604644775390625e-08 ;  /* 0x00000001ff327435 */ /* 0x000fe200000001ff */
[----:B------:R-:W-:Y:S02]  /*26d0*/  MOV R75, R74 ;  /* 0x0000004a004b7202 */ /* 0x000fe40000000f00 */
[----:B------:R-:W-:-:S08]  /*26e0*/  MOV R54, R53 ;  /* 0x0000003500367202 */ /* 0x000fd00000000f00 */
[----:B------:R-:W-:Y:S05]  /*26f0*/  WARPSYNC.COLLECTIVE R52, `(.L_x_4845) ;  /* 0x0000000034087348 */ /* 0x000fea0003c00000 */
[----:B------:R0:W1:Y:S02]  /*2700*/  SHFL.DOWN P6, R53, R75, R50, R51 ;  /* 0x080000324b357389 */ /* 0x00006400000c0033 */
[----:B01----:R-:W-:Y:S01]  /*2710*/  ENDCOLLECTIVE ;  /* 0x000000000000791b */ /* 0x003fe20003800000 */
.L_x_4845:
[----:B------:R-:W-:-:S05]  /*2720*/  FADD.FTZ R54, R93, R54 ;  /* 0x000000365d367221 */ /* 0x000fca0000010000 */
[----:B------:R-:W-:Y:S02]  /*2730*/  MOV R75, R54 ;  /* 0x00000036004b7202 */ /* 0x000fe40000000f00 */
[----:B------:R-:W-:-:S07]  /*2740*/  MOV R55, R53 ;  /* 0x0000003500377202 */ /* 0x000fce0000000f00 */
[----:B------:R-:W-:Y:S05]  /*2750*/  WARPSYNC.COLLECTIVE R52, `(.L_x_4846) ;  /* 0x0000000034087348 */ /* 0x000fea0003c00000 */
[----:B------:R0:W1:Y:S02]  /*2760*/  SHFL.DOWN P6, R53, R75, R50, R51 ;  /* 0x080000324b357389 */ /* 0x00006400000c0033 */
[----:B01----:R-:W-:Y:S01]  /*2770*/  ENDCOLLECTIVE ;  /* 0x000000000000791b */ /* 0x003fe20003800000 */
.L_x_4846:
[----:B------:R-:W-:Y:S05]  /*2780*/  BRA `(.L_x_4847) ;  /* 0xffffffe800887947 */ /* 0x000fea000383ffff */
.L_x_4848:
        /* <DEDUP_REMOVED lines=15> */
.L_x_8602:


//--------------------- .text._ZN10layer_norm13ln_bwd_kernelINS_13Kernel_traitsIf6__halfS2_S2_fjLj1536ELj1ELj1ELj4ELj8ENS_18Kernel_traits_baseILj1536EfS2_S2_S2_fjLj128EEEEELb1ELb0ELb0ELb1EEEvNS_9BwdParamsE --------------------------
	.section	.text._ZN10layer_norm13ln_bwd_kernelINS_13Kernel_traitsIf6__halfS2_S2_fjLj1536ELj1ELj1ELj4ELj8ENS_18Kernel_traits_baseILj1536EfS2_S2_S2_fjLj128EEEEELb1ELb0ELb0ELb1EEEvNS_9BwdParamsE,"ax",@progbits
	.align	128
        .global         _ZN10layer_norm13ln_bwd_kernelINS_13Kernel_traitsIf6__halfS2_S2_fjLj1536ELj1ELj1ELj4ELj8ENS_18Kernel_traits_baseILj1536EfS2_S2_S2_fjLj128EEEEELb1ELb0ELb0ELb1EEEvNS_9BwdParamsE
        .type           _ZN10layer_norm13ln_bwd_kernelINS_13Kernel_traitsIf6__halfS2_S2_fjLj1536ELj1ELj1ELj4ELj8ENS_18Kernel_traits_baseILj1536EfS2_S2_S2_fjLj128EEEEELb1ELb0ELb0ELb1EEEvNS_9BwdParamsE,@function
        .size           _ZN10layer_norm13ln_bwd_kernelINS_13Kernel_traitsIf6__halfS2_S2_fjLj1536ELj1ELj1ELj4ELj8ENS_18Kernel_traits_baseILj1536EfS2_S2_S2_fjLj128EEEEELb1ELb0ELb0ELb1EEEvNS_9BwdParamsE,(.L_x_8603 - _ZN10layer_norm13ln_bwd_kernelINS_13Kernel_traitsIf6__halfS2_S2_fjLj1536ELj1ELj1ELj4ELj8ENS_18Kernel_traits_baseILj1536EfS2_S2_S2_fjLj128EEEEELb1ELb0ELb0ELb1EEEvNS_9BwdParamsE)
        .other          _ZN10layer_norm13ln_bwd_kernelINS_13Kernel_traitsIf6__halfS2_S2_fjLj1536ELj1ELj1ELj4ELj8ENS_18Kernel_traits_baseILj1536EfS2_S2_S2_fjLj128EEEEELb1ELb0ELb0ELb1EEEvNS_9BwdParamsE,@"STO_CUDA_ENTRY STV_DEFAULT"
_ZN10layer_norm13ln_bwd_kernelINS_13Kernel_traitsIf6__halfS2_S2_fjLj1536ELj1ELj1ELj4ELj8ENS_18Kernel_traits_baseILj1536EfS2_S2_S2_fjLj128EEEEELb1ELb0ELb0ELb1EEEvNS_9BwdParamsE:
.text._ZN10layer_norm13ln_bwd_kernelINS_13Kernel_traitsIf6__halfS2_S2_fjLj1536ELj1ELj1ELj4ELj8ENS_18Kernel_traits_baseILj1536EfS2_S2_S2_fjLj128EEEEELb1ELb0ELb0ELb1EEEvNS_9BwdParamsE:
        /* <DEDUP_REMOVED lines=31> */
.L_x_4849:
        /* <DEDUP_REMOVED lines=21> */
[----:B------:R-:W-:Y:S02]  /*0340*/  MOV R44, RZ ;  /* 0x000000ff002c7202 */ /* 0x000fe40000000f00 */
[----:B------:R-:W-:Y:S02]  /*0350*/  CS2R R42, SRZ ;  /* 0x00000000002a7805 */ /* 0x000fe4000001ff00 */
[----:B------:R-:W-:Y:S02]  /*0360*/  CS2R R16, SRZ ;  /* 0x0000000000107805 */ /* 0x000fe4000001ff00 */
[----:B0-----:R-:W-:-:S07]  /*0370*/  CS2R R2, SRZ ;  /* 0x0000000000027805 */ /* 0x001fce000001ff00 */
.L_x_4855:
        /* <DEDUP_REMOVED lines=9> */
[----:B------:R-:W-:Y:S02]  /*0410*/  IADD3 R69, R71, 0x80, RZ ;  /* 0x0000008047457810 */ /* 0x000fe40007ffe0ff */
[----:B0-----:R-:W-:-:S04]  /*0420*/  @P1 LEA R38, P0, R45, R38, 0x1 ;  /* 0x000000262d261211 */ /* 0x001fc800078008ff */
[----:B------:R-:W0:Y:S01]  /*0430*/  LDC.64 R60, c[0x0][0x250] ;  /* 0x00009400ff3c7b82 */ /* 0x000e220000000a00 */
[----:B------:R-:W-:Y:S02]  /*0440*/  @P1 LEA.HI.X R39, R45, R39, R36, 0x1, P0 ;  /* 0x000000272d271211 */ /* 0x000fe400000f0c24 */
[----:B------:R-:W-:Y:S02]  /*0450*/  SHF.L.U32 R70, R69, 0x3, RZ ;  /* 0x0000000345467819 */ /* 0x000fe400000006ff */
[----:B------:R-:W-:Y:S01]  /*0460*/  IADD3 R81, R71, 0x100, RZ ;  /* 0x0000010047517810 */ /* 0x000fe20007ffe0ff */
[----:B------:R3:W4:Y:S01]  /*0470*/  @P1 LDG.E.U16 R79, desc[UR4][R38.64] ;  /* 0x00000004264f1981 */ /* 0x000722000c1e1500 */
[----:B------:R-:W-:Y:S01]  /*0480*/  SHF.R.U32.HI R72, RZ, 0x1d, R69 ;  /* 0x0000001dff487819 */ /* 0x000fe20000011645 */
[----:B-1----:R-:W-:Y:S01]  /*0490*/  IMAD.WIDE.U32 R54, R69, 0x8, R56 ;  /* 0x0000000845367825 */ /* 0x002fe200078e0038 */
[----:B------:R-:W-:Y:S02]  /*04a0*/  IADD3 R34, P0, R70, UR12, RZ ;  /* 0x0000000c46227c10 */ /* 0x000fe4000ff1e0ff */
[----:B------:R-:W-:Y:S01]  /*04b0*/  SHF.L.U32 R73, R81, 0x3, RZ ;  /* 0x0000000351497819 */ /* 0x000fe200000006ff */
[----:B---3--:R-:W1:Y:S01]  /*04c0*/  LDC.64 R38, c[0x0][0x258] ;  /* 0x00009600ff267b82 */ /* 0x008e620000000a00 */
[----:B------:R-:W-:Y:S01]  /*04d0*/  IADD3.X R35, R72, UR13, RZ, P0, !PT ;  /* 0x0000000d48237c10 */ /* 0x000fe200087fe4ff */
[----:B--2---:R-:W-:Y:S01]  /*04e0*/  IMAD.WIDE.U32 R32, R71, 0x8, R32 ;  /* 0x0000000847207825 */ /* 0x004fe200078e0020 */
[----:B------:R-:W-:Y:S01]  /*04f0*/  SHF.R.U32.HI R74, RZ, 0x1d, R81 ;  /* 0x0000001dff4a7819 */ /* 0x000fe20000011651 */
[----:B------:R-:W2:Y:S01]  /*0500*/  LDG.E.64 R54, desc[UR4][R54.64] ;  /* 0x0000000436367981 */ /* 0x000ea2000c1e1b00 */
[----:B------:R-:W-:Y:S01]  /*0510*/  IADD3 R58, P0, R73, UR12, RZ ;  /* 0x0000000c493a7c10 */ /* 0x000fe2000ff1e0ff */
[----:B------:R-:W-:-:S02]  /*0520*/  IMAD.WIDE.U32 R36, R71, 0x8, R56 ;  /* 0x0000000847247825 */ /* 0x000fc400078e0038 */
[----:B------:R-:W3:Y:S01]  /*0530*/  LDG.E.64 R32, desc[UR4][R32.64] ;  /* 0x0000000420207981 */ /* 0x000ee2000c1e1b00 */
[----:B------:R-:W-:Y:S01]  /*0540*/  IADD3.X R59, R74, UR13, RZ, P0, !PT ;  /* 0x0000000d4a3b7c10 */ /* 0x000fe200087fe4ff */
[----:B0-----:R-:W-:Y:S02]  /*0550*/  IMAD.WIDE R60, R45, 0x4, R60 ;  /* 0x000000042d3c7825 */ /* 0x001fe400078e023c */
[----:B------:R-:W3:Y:S04]  /*0560*/  LDG.E.64 R36, desc[UR4][R36.64] ;  /* 0x0000000424247981 */ /* 0x000ee8000c1e1b00 */
[----:B------:R-:W3:Y:S04]  /*0570*/  LDG.E.64 R58, desc[UR4][R58.64] ;  /* 0x000000043a3a7981 */ /* 0x000ee8000c1e1b00 */
[----:B------:R0:W3:Y:S01]  /*0580*/  LDG.E R84, desc[UR4][R60.64] ;  /* 0x000000043c547981 */ /* 0x0000e2000c1e1900 */
[----:B------:R-:W-:-:S03]  /*0590*/  IMAD.WIDE.U32 R56, R81, 0x8, R56 ;  /* 0x0000000851387825 */ /* 0x000fc600078e0038 */
        /* <DEDUP_REMOVED lines=27> */
[----:B------:R-:W-:Y:S01]  /*0750*/  LOP3.LUT P4, RZ, R0, 0x1f, RZ, 0xc0, !PT ;  /* 0x0000001f00ff7812 */ /* 0x000fe2000788c0ff */
[----:B----4-:R-:W-:Y:S01]  /*0760*/  @P1 HADD2.F32 R66, -RZ, R79.H0_H0 ;  /* 0x2000004fff421230 */ /* 0x010fe20000004100 */
[----:B--2---:R-:W-:Y:S02]  /*0770*/  MOV R82, R54 ;  /* 0x0000003600527202 */ /* 0x004fe40000000f00 */
[----:B---3--:R-:W-:Y:S01]  /*0780*/  SHF.R.U64 R93, R32, 0x10, R33 ;  /* 0x00000010205d7819 */ /* 0x008fe20000001221 */
[----:B------:R-:W-:Y:S01]  /*0790*/  HADD2.F32 R87, -RZ, R32.H0_H0 ;  /* 0x20000020ff577230 */ /* 0x000fe20000004100 */
[----:B------:R-:W-:-:S02]  /*07a0*/  SHF.R.U64 R79, R54, 0x10, R55 ;  /* 0x00000010364f7819 */ /* 0x000fc40000001237 */
[----:B------:R-:W-:Y:S01]  /*07b0*/  MOV R67, R55 ;  /* 0x0000003700437202 */ /* 0x000fe20000000f00 */
[----:B------:R-:W-:Y:S01]  /*07c0*/  HADD2.F32 R93, -RZ, R93.H0_H0 ;  /* 0x2000005dff5d7230 */ /* 0x000fe20000004100 */
[----:B------:R-:W-:Y:S02]  /*07d0*/  SHF.R.U32.HI R54, RZ, 0x10, R55 ;  /* 0x00000010ff367819 */ /* 0x000fe40000011637 */
[--C-:B------:R-:W-:Y:S02]  /*07e0*/  SHF.R.U64 R32, R58, 0x10, R59.reuse ;  /* 0x000000103a207819 */ /* 0x100fe4000000123b */
[----:B------:R-:W-:Y:S02]  /*07f0*/  SHF.R.U32.HI R91, RZ, 0x10, R59 ;  /* 0x00000010ff5b7819 */ /* 0x000fe4000001163b */
[----:B------:R-:W-:Y:S01]  /*0800*/  FSEL R84, R84, RZ, !P5 ;  /* 0x000000ff54547208 */ /* 0x000fe20006800000 */
[----:B-1----:R-:W-:Y:S01]  /*0810*/  HADD2.F32 R39, -RZ, R33.H0_H0 ;  /* 0x20000021ff277230 */ /* 0x002fe20000004100 */
[----:B------:R-:W-:-:S02]  /*0820*/  MOV R55, R36 ;  /* 0x0000002400377202 */ /* 0x000fc40000000f00 */
[----:B------:R-:W-:Y:S01]  /*0830*/  SHF.R.U32.HI R89, RZ, 0x10, R33 ;  /* 0x00000010ff597819 */ /* 0x000fe20000011621 */
[----:B0-----:R-:W-:Y:S01]  /*0840*/  HADD2.F32 R63, -RZ, R34.H0_H0 ;  /* 0x20000022ff3f7230 */ /* 0x001fe20000004100 */
[----:B------:R-:W-:Y:S01]  /*0850*/  SHF.R.U64 R86, R36, 0x10, R37 ;  /* 0x0000001024567819 */ /* 0x000fe20000001225 */
[----:B------:R-:W-:Y:S02]  /*0860*/  HADD2.F32 R33, -RZ, R59.H0_H0 ;  /* 0x2000003bff217230 */ /* 0x000fe40000004100 */
[----:B------:R-:W-:Y:S01]  /*0870*/  FADD.FTZ R93, -R84, R93 ;  /* 0x0000005d545d7221 */ /* 0x000fe20000010100 */
[----:B------:R-:W-:Y:S01]  /*0880*/  HADD2.F32 R59, -RZ, R32.H0_H0 ;  /* 0x20000020ff3b7230 */ /* 0x000fe20000004100 */
[--C-:B------:R-:W-:Y:S01]  /*0890*/  SHF.R.U64 R38, R34, 0x10, R35.reuse ;  /* 0x0000001022267819 */ /* 0x100fe20000001223 */
[----:B------:R-:W-:Y:S01]  /*08a0*/  HADD2.F32 R91, -RZ, R91.H0_H0 ;  /* 0x2000005bff5b7230 */ /* 0x000fe20000004100 */
[----:B------:R-:W-:Y:S01]  /*08b0*/  SHF.R.U32.HI R34, RZ, 0x10, R35 ;  /* 0x00000010ff227819 */ /* 0x000fe20000011623 */
[----:B------:R-:W-:-:S02]  /*08c0*/  HADD2.F32 R55, -RZ, R55.H0_H0 ;  /* 0x20000037ff377230 */ /* 0x000fc40000004100 */
[C---:B------:R-:W-:Y:S01]  /*08d0*/  FADD.FTZ R87, -R84.reuse, R87 ;  /* 0x0000005754577221 */ /* 0x040fe20000010100 */
[----:B------:R-:W-:Y:S02]  /*08e0*/  HADD2.F32 R83, -RZ, R35.H0_H0 ;  /* 0x20000023ff537230 */ /* 0x000fe40000004100 */
[C---:B------:R-:W-:Y:S01]  /*08f0*/  FADD.FTZ R35, -R84.reuse, R63 ;  /* 0x0000003f54237221 */ /* 0x040fe20000010100 */
[----:B------:R-:W-:Y:S01]  /*0900*/  HADD2.F32 R86, -RZ, R86.H0_H0 ;  /* 0x20000056ff567230 */ /* 0x000fe20000004100 */
[----:B------:R-:W-:Y:S01]  /*0910*/  MOV R61, R37 ;  /* 0x00000025003d7202 */ /* 0x000fe20000000f00 */
[----:B------:R-:W-:Y:S01]  /*0920*/  FADD.FTZ R63, -R84, R59 ;  /* 0x0000003b543f7221 */ /* 0x000fe20000010100 */
[----:B------:R-:W-:Y:S01]  /*0930*/  SHF.R.U32.HI R62, RZ, 0x10, R37 ;  /* 0x00000010ff3e7819 */ /* 0x000fe20000011625 */
        /* <DEDUP_REMOVED lines=9> */
[----:B------:R-:W-:-:S02]  /*09d0*/  HADD2.F32 R89, -RZ, R89.H0_H0 ;  /* 0x20000059ff597230 */ /* 0x000fc40000004100 */
[----:B------:R-:W-:Y:S01]  /*09e0*/  FMUL.FTZ R86, R80, R35 ;  /* 0x0000002350567220 */ /* 0x000fe20000410000 */
[----:B------:R-:W-:Y:S02]  /*09f0*/  HADD2.F32 R69, -RZ, R34.H0_H0 ;  /* 0x20000022ff457230 */ /* 0x000fe40000004100 */
[----:B------:R-:W-:Y:S01]  /*0a00*/  FADD.FTZ R39, -R84, R39 ;  /* 0x0000002754277221 */ /* 0x000fe20000010100 */
[----:B------:R-:W-:Y:S02]  /*0a10*/  HADD2.F32 R61, -RZ, R61.H0_H0 ;  /* 0x2000003dff3d7230 */ /* 0x000fe40000004100 */
[----:B------:R-:W-:Y:S01]  /*0a20*/  FADD.FTZ R35, RZ, R91 ;  /* 0x0000005bff237221 */ /* 0x000fe20000010000 */
[----:B------:R-:W-:Y:S02]  /*0a30*/  HADD2.F32 R65, -RZ, R58.H0_H0 ;  /* 0x2000003aff417230 */ /* 0x000fe40000004100 */
[----:B------:R-:W-:Y:S01]  /*0a40*/  FFMA.FTZ R34, R56, R91, RZ ;  /* 0x0000005b38227223 */ /* 0x000fe200000100ff */
[----:B------:R-:W-:Y:S01]  /*0a50*/  HADD2.F32 R85, -RZ, R38.H0_H0 ;  /* 0x20000026ff557230 */ /* 0x000fe20000004100 */
[----:B------:R-:W-:Y:S01]  /*0a60*/  MOV R36, R57 ;  /* 0x0000003900247202 */ /* 0x000fe20000000f00 */
[----:B------:R-:W-:-:S02]  /*0a70*/  HADD2.F32 R62, -RZ, R62.H0_H0 ;  /* 0x2000003eff3e7230 */ /* 0x000fc40000004100 */
[----:B------:R-:W-:Y:S01]  /*0a80*/  FADD.FTZ R89, -R84, R89 ;  /* 0x0000005954597221 */ /* 0x000fe20000010100 */
[----:B------:R-:W-:Y:S02]  /*0a90*/  HADD2.F32 R32, -RZ, R37.H0_H0 ;  /* 0x20000025ff207230 */ /* 0x000fe40000004100 */
        /* <DEDUP_REMOVED lines=9> */
[----:B------:R-:W-:-:S02]  /*0b30*/  HADD2.F32 R84, -RZ, R82.H0_H0 ;  /* 0x20000052ff547230 */ /* 0x000fc40000004100 */
[----:B------:R-:W-:Y:S01]  /*0b40*/  FMUL.FTZ R89, R80, R89 ;  /* 0x0000005950597220 */ /* 0x000fe20000410000 */
[----:B------:R-:W-:Y:S02]  /*0b50*/  HADD2.F32 R58, -RZ, R36.H0_H0 ;  /* 0x20000024ff3a7230 */ /* 0x000fe40000004100 */
[----:B------:R-:W-:Y:S01]  /*0b60*/  FMUL.FTZ R87, R31, R62 ;  /* 0x0000003e1f577220 */ /* 0x000fe20000410000 */
[----:B------:R-:W-:Y:S01]  /*0b70*/  FADD.FTZ R34, R35, R88 ;  /* 0x0000005823227221 */ /* 0x000fe20000010000 */
        /* <DEDUP_REMOVED lines=10> */
[----:B------:R-:W-:Y:S01]  /*0c20*/  FMUL.FTZ R83, R80, R83 ;  /* 0x0000005350537220 */ /* 0x000fe20000410000 */
[-C--:B------:R-:W-:Y:S01]  /*0c30*/  FFMA.FTZ R12, R85, R82.reuse, R12 ;  /* 0x00000052550c7223 */ /* 0x080fe2000001000c */
[----:B------:R-:W-:Y:S01]  /*0c40*/  FMUL.FTZ R82, R25, R82 ;  /* 0x0000005219527220 */ /* 0x000fe20000410000 */
[----:B------:R-:W-:Y:S01]  /*0c50*/  FADD.FTZ R35, R35, R84 ;  /* 0x0000005423237221 */ /* 0x000fe20000010000 */
[----:B------:R-:W-:Y:S01]  /*0c60*/  FFMA.FTZ R34, R86, R84, R37 ;  /* 0x0000005456227223 */ /* 0x000fe20000010025 */
[----:B------:R-:W-:Y:S02]  /*0c70*/  HADD2.F32 R67, -RZ, R54.H0_H0 ;  /* 0x20000036ff437230 */ /* 0x000fe40000004100 */
[----:B------:R-:W-:Y:S01]  /*0c80*/  FADD.FTZ R13, R79, R13 ;  /* 0x0000000d4f0d7221 */ /* 0x000fe20000010000 */
[----:B------:R-:W-:Y:S01]  /*0c90*/  FFMA.FTZ R2, R83, R79, R2 ;  /* 0x0000004f53027223 */ /* 0x000fe20000010002 */
        /* <DEDUP_REMOVED lines=63> */
.L_x_4866:
        /* <DEDUP_REMOVED lines=22> */
[----:B0-----:R-:W-:-:S03]  /*11f0*/  @P2 SHF.R.U64 R54, R52, 0x10, R53 ;  /* 0x0000001034362819 */ /* 0x001fc60000001235 */
        /* <DEDUP_REMOVED lines=14> */
[----:B------:R-:W-:Y:S02]  /*12e0*/  @P2 HADD2.F32 R38, -RZ, R38.H0_H0 ;  /* 0x20000026ff262230 */ /* 0x000fe40000004100 */
[----:B------:R-:W-:Y:S02]  /*12f0*/  FSEL R34, R33, RZ, !P5 ;  /* 0x000000ff21227208 */ /* 0x000fe40006800000 */
[----:B------:R-:W-:Y:S01]  /*1300*/  @P2 HADD2.F32 R32, -RZ, R32.H0_H0 ;  /* 0x20000020ff202230 */ /* 0x000fe20000004100 */
[----:B------:R-:W-:-:S02]  /*1310*/  LOP3.LUT P5, RZ, R81, 0xff0000, RZ, 0xc0, !PT ;  /* 0x00ff000051ff7812 */ /* 0x000fc400078ac0ff */
[-CC-:B------:R-:W-:Y:S01]  /*1320*/  FFMA.FTZ R56, R56, R55.reuse, R34.reuse ;  /* 0x0000003738387223 */ /* 0x180fe20000010022 */
[-CC-:B------:R-:W-:Y:S01]  /*1330*/  FFMA.FTZ R35, R93, R55.reuse, R34.reuse ;  /* 0x000000375d237223 */ /* 0x180fe20000010022 */
[-CC-:B------:R-:W-:Y:S01]  /*1340*/  FFMA.FTZ R36, R89, R55.reuse, R34.reuse ;  /* 0x0000003759247223 */ /* 0x180fe20000010022 */
[----:B------:R-:W-:Y:S01]  /*1350*/  FFMA.FTZ R37, R92, R55, R34 ;  /* 0x000000375c257223 */ /* 0x000fe20000010022 */
[----:B------:R-:W-:Y:S01]  /*1360*/  FADD.FTZ R33, R91, -R56 ;  /* 0x800000385b217221 */ /* 0x000fe20000010000 */
[----:B------:R-:W-:Y:S01]  /*1370*/  FADD.FTZ R35, R90, -R35 ;  /* 0x800000235a237221 */ /* 0x000fe20000010000 */
[----:B------:R-:W-:Y:S01]  /*1380*/  FADD.FTZ R39, R87, -R36 ;  /* 0x8000002457277221 */ /* 0x000fe20000010000 */
[----:B------:R-:W-:Y:S01]  /*1390*/  @P2 MOV R36, R53 ;  /* 0x0000003500242202 */ /* 0x000fe20000000f00 */
[----:B------:R-:W-:Y:S01]  /*13a0*/  FMUL.FTZ R33, R80, R33 ;  /* 0x0000002150217220 */ /* 0x000fe20000410000 */
[----:B------:R-:W-:Y:S01]  /*13b0*/  FADD.FTZ R37, R88, -R37 ;  /* 0x8000002558257221 */ /* 0x000fe20000010000 */
[C---:B------:R-:W-:Y:S01]  /*13c0*/  FMUL.FTZ R35, R80.reuse, R35 ;  /* 0x0000002350237220 */ /* 0x040fe20000410000 */
[----:B------:R-:W-:Y:S01]  /*13d0*/  FMUL.FTZ R39, R80, R39 ;  /* 0x0000002750277220 */ /* 0x000fe20000410000 */
[----:B------:R-:W-:Y:S01]  /*13e0*/  @P2 FADD.FTZ R33, R33, R32 ;  /* 0x0000002021212221 */ /* 0x000fe20000010000 */
[----:B------:R-:W-:-:S02]  /*13f0*/  @P2 HADD2.F32 R32, -RZ, R54.H0_H0 ;  /* 0x20000036ff202230 */ /* 0x000fc40000004100 */
[----:B------:R-:W-:Y:S01]  /*1400*/  FMUL.FTZ R37, R80, R37 ;  /* 0x0000002550257220 */ /* 0x000fe20000410000 */
[----:B------:R-:W-:Y:S02]  /*1410*/  @P2 HADD2.F32 R36, -RZ, R36.H0_H0 ;  /* 0x20000024ff242230 */ /* 0x000fe40000004100 */
[----:B------:R-:W-:Y:S01]  /*1420*/  @P2 FADD.FTZ R39, R39, R38 ;  /* 0x0000002627272221 */ /* 0x000fe20000010000 */
[-C--:B------:R-:W-:Y:S01]  /*1430*/  FFMA.FTZ R78, R63, R55.reuse, R34 ;  /* 0x000000373f4e7223 */ /* 0x080fe20000010022 */
[----:B------:R-:W-:Y:S01]  /*1440*/  @P2 FADD.FTZ R35, R35, R32 ;  /* 0x0000002023232221 */ /* 0x000fe20000010000 */
[-C--:B------:R-:W-:Y:S01]  /*1450*/  FMUL.FTZ R32, R33, R66.reuse ;  /* 0x0000004221207220 */ /* 0x080fe20000410000 */
[----:B------:R-:W-:Y:S01]  /*1460*/  @P2 FADD.FTZ R37, R37, R36 ;  /* 0x0000002425252221 */ /* 0x000fe20000010000 */
[-C--:B------:R-:W-:Y:S01]  /*1470*/  FMUL.FTZ R56, R39, R66.reuse ;  /* 0x0000004227387220 */ /* 0x080fe20000410000 */
[-C--:B------:R-:W-:Y:S01]  /*1480*/  FMUL.FTZ R36, R35, R66.reuse ;  /* 0x0000004223247220 */ /* 0x080fe20000410000 */
[----:B------:R-:W-:Y:S01]  /*1490*/  FMUL.FTZ R32, R32, UR17 ;  /* 0x0000001120207c20 */ /* 0x000fe20008410000 */
[----:B------:R-:W-:Y:S01]  /*14a0*/  FMUL.FTZ R38, R37, R66 ;  /* 0x0000004225267220 */ /* 0x000fe20000410000 */
[-CC-:B------:R-:W-:Y:S01]  /*14b0*/  FFMA.FTZ R85, R85, R55.reuse, R34.reuse ;  /* 0x0000003755557223 */ /* 0x180fe20000010022 */
[----:B------:R-:W-:Y:S01]  /*14c0*/  FMUL.FTZ R36, R36, UR17 ;  /* 0x0000001124247c20 */ /* 0x000fe20008410000 */
[-CC-:B------:R-:W-:Y:S01]  /*14d0*/  FFMA.FTZ R63, R62, R55.reuse, R34.reuse ;  /* 0x000000373e3f7223 */ /* 0x180fe20000010022 */
[----:B------:R-:W-:Y:S01]  /*14e0*/  FSEL R54, R32, RZ, P4 ;  /* 0x000000ff20367208 */ /* 0x000fe20002000000 */
[----:B------:R-:W-:Y:S01]  /*14f0*/  FMUL.FTZ R38, R38, UR17 ;  /* 0x0000001126267c20 */ /* 0x000fe20008410000 */
[----:B------:R-:W-:Y:S01]  /*1500*/  FMUL.FTZ R32, R56, UR17 ;  /* 0x0000001138207c20 */ /* 0x000fe20008410000 */
[----:B------:R-:W-:Y:S01]  /*1510*/  FSEL R36, R36, RZ, P0 ;  /* 0x000000ff24247208 */ /* 0x000fe20000000000 */
[-CC-:B------:R-:W-:Y:S01]  /*1520*/  FFMA.FTZ R81, R86, R55.reuse, R34.reuse ;  /* 0x0000003756517223 */ /* 0x180fe20000010022 */
[----:B------:R-:W-:Y:S01]  /*1530*/  LOP3.LUT P4, RZ, R60, 0xff, RZ, 0xc0, !PT ;  /* 0x000000ff3cff7812 */ /* 0x000fe2000788c0ff */
[-CC-:B------:R-:W-:Y:S01]  /*1540*/  FFMA.FTZ R56, R83, R55.reuse, R34.reuse ;  /* 0x0000003753387223 */ /* 0x180fe20000010022 */
[----:B------:R-:W-:Y:S01]  /*1550*/  FSEL R38, R38, RZ, P5 ;  /* 0x000000ff26267208 */ /* 0x000fe20002800000 */
[-CC-:B------:R-:W-:Y:S01]  /*1560*/  FFMA.FTZ R65, R65, R55.reuse, R34.reuse ;  /* 0x0000003741417223 */ /* 0x180fe20000010022 */
[----:B------:R-:W-:Y:S01]  /*1570*/  FSEL R32, R32, RZ, P6 ;  /* 0x000000ff20207208 */ /* 0x000fe20003000000 */
[-C--:B------:R-:W-:Y:S01]  /*1580*/  FFMA.FTZ R62, R59, R55.reuse, R34 ;  /* 0x000000373b3e7223 */ /* 0x080fe20000010022 */
[----:B------:R-:W-:Y:S01]  /*1590*/  LOP3.LUT P0, RZ, R60, 0xff00, RZ, 0xc0, !PT ;  /* 0x0000ff003cff7812 */ /* 0x000fe2000780c0ff */
[----:B------:R-:W-:Y:S01]  /*15a0*/  FADD.FTZ R85, R82, -R85 ;  /* 0x8000005552557221 */ /* 0x000fe20000010000 */
[C---:B------:R-:W-:Y:S01]  /*15b0*/  LOP3.LUT P5, RZ, R60.reuse, 0xff0000, RZ, 0xc0, !PT ;  /* 0x00ff00003cff7812 */ /* 0x040fe200078ac0ff */
[----:B------:R-:W-:Y:S01]  /*15c0*/  FADD.FTZ R79, R79, -R56 ;  /* 0x800000384f4f7221 */ /* 0x000fe20000010000 */
[----:B------:R-:W-:Y:S01]  /*15d0*/  LOP3.LUT P6, RZ, R60, 0xff000000, RZ, 0xc0, !PT ;  /* 0xff0000003cff7812 */ /* 0x000fe200078cc0ff */
[----:B------:R-:W-:Y:S01]  /*15e0*/  FFMA.FTZ R60, R69, R55, R34 ;  /* 0x00000037453c7223 */ /* 0x000fe20000010022 */
[----:B------:R-:W-:Y:S01]  /*15f0*/  @P2 SHF.R.U64 R34, R50, 0x10, R51 ;  /* 0x0000001032222819 */ /* 0x000fe20000001233 */
[----:B------:R-:W-:Y:S01]  /*1600*/  FADD.FTZ R59, R64, -R65 ;  /* 0x80000041403b7221 */ /* 0x000fe20000010000 */
[----:B------:R-:W-:Y:S01]  /*1610*/  FMUL.FTZ R65, R80, R85 ;  /* 0x0000005550417220 */ /* 0x000fe20000410000 */
[----:B------:R-:W-:Y:S01]  /*1620*/  FADD.FTZ R81, R84, -R81 ;  /* 0x8000005154517221 */ /* 0x000fe20000010000 */
[----:B------:R-:W-:Y:S01]  /*1630*/  FADD.FTZ R83, R58, -R63 ;  /* 0x8000003f3a537221 */ /* 0x000fe20000010000 */
[----:B------:R-:W-:Y:S01]  /*1640*/  @P2 HADD2.F32 R56, -RZ, R34.H0_H0 ;  /* 0x20000022ff382230 */ /* 0x000fe20000004100 */
[----:B------:R-:W-:Y:S01]  /*1650*/  @P2 MOV R34, R50 ;  /* 0x0000003200222202 */ /* 0x000fe20000000f00 */
[----:B------:R-:W-:Y:S01]  /*1660*/  FMUL.FTZ R69, R80, R81 ;  /* 0x0000005150457220 */ /* 0x000fe20000410000 */
[----:B------:R-:W-:Y:S01]  /*1670*/  @P2 MOV R58, R51 ;  /* 0x00000033003a2202 */ /* 0x000fe20000000f00 */
[----:B------:R-:W-:Y:S01]  /*1680*/  FADD.FTZ R67, R67, -R60 ;  /* 0x8000003c43437221 */ /* 0x000fe20000010000 */
[----:B------:R-:W-:Y:S01]  /*1690*/  @P2 FADD.FTZ R65, R65, R56 ;  /* 0x0000003841412221 */ /* 0x000fe20000010000 */
[----:B------:R-:W-:-:S02]  /*16a0*/  @P2 HADD2.F32 R34, -RZ, R34.H0_H0 ;  /* 0x20000022ff222230 */ /* 0x000fc40000004100 */
[C---:B------:R-:W-:Y:S01]  /*16b0*/  FMUL.FTZ R79, R80.reuse, R79 ;  /* 0x0000004f504f7220 */ /* 0x040fe20000410000 */
[----:B------:R-:W-:Y:S01]  /*16c0*/  @P2 SHF.R.U32.HI R60, RZ, 0x10, R51 ;  /* 0x00000010ff3c2819 */ /* 0x000fe20000011633 */
[----:B------:R-:W-:Y:S01]  /*16d0*/  FMUL.FTZ R55, R65, R66 ;  /* 0x0000004241377220 */ /* 0x000fe20000410000 */
[----:B------:R-:W-:Y:S01]  /*16e0*/  FADD.FTZ R85, R57, -R62 ;  /* 0x8000003e39557221 */ /* 0x000fe20000010000 */
[----:B------:R-:W-:Y:S01]  /*16f0*/  @P2 FADD.FTZ R69, R69, R34 ;  /* 0x0000002245452221 */ /* 0x000fe20000010000 */
[----:B------:R-:W-:Y:S02]  /*1700*/  @P2 HADD2.F32 R34, -RZ, R58.H0_H0 ;  /* 0x2000003aff222230 */ /* 0x000fe40000004100 */
[----:B------:R-:W-:Y:S01]  /*1710*/  FMUL.FTZ R56, R55, UR17 ;  /* 0x0000001137387c20 */ /* 0x000fe20008410000 */
[----:B------:R-:W-:Y:S01]  /*1720*/  FMUL.FTZ R67, R80, R67 ;  /* 0x0000004350437220 */ /* 0x000fe20000410000 */
[--C-:B------:R-:W-:Y:S01]  /*1730*/  @P2 SHF.R.U64 R62, R48, 0x10, R49.reuse ;  /* 0x00000010303e2819 */ /* 0x100fe20000001231 */
[----:B------:R-:W-:Y:S01]  /*1740*/  FADD.FTZ R61, R61, -R78 ;  /* 0x8000004e3d3d7221 */ /* 0x000fe20000010000 */
[----:B------:R-:W-:Y:S01]  /*1750*/  @P2 FADD.FTZ R79, R79, R34 ;  /* 0x000000224f4f2221 */ /* 0x000fe20000010000 */
[----:B------:R-:W-:Y:S01]  /*1760*/  FSEL R56, R56, RZ, P0 ;  /* 0x000000ff38387208 */ /* 0x000fe20000000000 */
[----:B------:R-:W-:Y:S01]  /*1770*/  @P2 HADD2.F32 R34, -RZ, R60.H0_H0 ;  /* 0x2000003cff222230 */ /* 0x000fe20000004100 */
[----:B------:R-:W-:Y:S01]  /*1780*/  ISETP.NE.U32.AND P0, PT, RZ, UR18, PT ;  /* 0x00000012ff007c0c */ /* 0x000fe2000bf05070 */
[C---:B------:R-:W-:Y:S01]  /*1790*/  FMUL.FTZ R57, R80.reuse, R61 ;  /* 0x0000003d50397220 */ /* 0x040fe20000410000 */
[----:B------:R-:W-:Y:S01]  /*17a0*/  @P2 MOV R58, R48 ;  /* 0x00000030003a2202 */ /* 0x000fe20000000f00 */
[----:B------:R0:W1:Y:S01]  /*17b0*/  F2F.F16.F32 R81, R38 ;  /* 0x0000002600517304 */ /* 0x0000620000200800 */
[----:B------:R-:W-:Y:S01]  /*17c0*/  ISETP.NE.AND.EX P0, PT, RZ, UR19, PT, P0 ;  /* 0x00000013ff007c0c */ /* 0x000fe2000bf05300 */
[----:B------:R-:W-:Y:S01]  /*17d0*/  @P2 FADD.FTZ R67, R67, R34 ;  /* 0x0000002243432221 */ /* 0x000fe20000010000 */
[----:B------:R-:W-:Y:S01]  /*17e0*/  @P2 HADD2.F32 R34, -RZ, R62.H0_H0 ;  /* 0x2000003eff222230 */ /* 0x000fe20000004100 */
[----:B------:R-:W-:Y:S01]  /*17f0*/  @P2 SHF.R.U32.HI R60, RZ, 0x10, R49 ;  /* 0x00000010ff3c2819 */ /* 0x000fe20000011631 */
[C---:B------:R-:W-:Y:S01]  /*1800*/  FMUL.FTZ R59, R80.reuse, R59 ;  /* 0x0000003b503b7220 */ /* 0x040fe20000410000 */
[C---:B------:R-:W-:Y:S01]  /*1810*/  FMUL.FTZ R61, R80.reuse, R85 ;  /* 0x00000055503d7220 */ /* 0x040fe20000410000 */
[----:B------:R-:W-:Y:S01]  /*1820*/  FMUL.FTZ R55, R80, R83 ;  /* 0x0000005350377220 */ /* 0x000fe20000410000 */
[----:B------:R2:W3:Y:S01]  /*1830*/  F2F.F16.F32 R63, R54 ;  /* 0x00000036003f7304 */ /* 0x0004e20000200800 */
[----:B------:R-:W-:Y:S01]  /*1840*/  @P2 FADD.FTZ R57, R57, R34 ;  /* 0x0000002239392221 */ /* 0x000fe20000010000 */
[----:B------:R-:W-:Y:S01]  /*1850*/  FMUL.FTZ R34, R67, R66 ;  /* 0x0000004243227220 */ /* 0x000fe20000410000 */
[----:B------:R-:W-:-:S03]  /*1860*/  @P2 HADD2.F32 R60, -RZ, R60.H0_H0 ;  /* 0x2000003cff3c2230 */ /* 0x000fc60000004100 */
[----:B0-----:R-:W-:Y:S01]  /*1870*/  @P0 F2FP.F16.F32.PACK_AB R38, RZ, R37 ;  /* 0x00000025ff26023e */ /* 0x001fe200000000ff */
[----:B------:R-:W-:Y:S01]  /*1880*/  FMUL.FTZ R34, R34, UR17 ;  /* 0x0000001122227c20 */ /* 0x000fe20008410000 */
[----:B------:R-:W0:Y:S01]  /*1890*/  F2F.F16.F32 R36, R36 ;  /* 0x0000002400247304 */ /* 0x000e220000200800 */
[----:B--2---:R-:W-:Y:S01]  /*18a0*/  @P2 HADD2.F32 R54, -RZ, R58.H0_H0 ;  /* 0x2000003aff362230 */ /* 0x004fe20000004100 */
[----:B------:R-:W-:Y:S01]  /*18b0*/  @P2 MOV R58, R49 ;  /* 0x00000031003a2202 */ /* 0x000fe20000000f00 */
[----:B------:R-:W-:Y:S01]  /*18c0*/  @P2 FADD.FTZ R61, R61, R60 ;  /* 0x0000003c3d3d2221 */ /* 0x000fe20000010000 */
[----:B------:R-:W-:Y:S02]  /*18d0*/  @P0 F2FP.F16.F32.PACK_AB R33, RZ, R33 ;  /* 0x00000021ff21023e */ /* 0x000fe400000000ff */
[----:B------:R-:W-:Y:S01]  /*18e0*/  @P2 FADD.FTZ R59, R59, R54 ;  /* 0x000000363b3b2221 */ /* 0x000fe20000010000 */
[----:B------:R-:W-:Y:S01]  /*18f0*/  @P2 HADD2.F32 R58, -RZ, R58.H0_H0 ;  /* 0x2000003aff3a2230 */ /* 0x000fe20000004100 */
[----:B------:R-:W2:Y:S01]  /*1900*/  F2F.F16.F32 R37, R56 ;  /* 0x0000003800257304 */ /* 0x000ea20000200800 */
[----:B------:R-:W-:Y:S01]  /*1910*/  @P0 PRMT R75, R33, 0x7610, R75 ;  /* 0x00007610214b0816 */ /* 0x000fe2000000004b */
[----:B------:R-:W-:Y:S01]  /*1920*/  FMUL.FTZ R33, R79, R66 ;  /* 0x000000424f217220 */ /* 0x000fe20000410000 */
[----:B------:R-:W-:Y:S01]  /*1930*/  @P0 F2FP.F16.F32.PACK_AB R35, RZ, R35 ;  /* 0x00000023ff23023e */ /* 0x000fe200000000ff */
[----:B------:R-:W-:Y:S01]  /*1940*/  @P2 FADD.FTZ R55, R55, R58 ;  /* 0x0000003a37372221 */ /* 0x000fe20000010000 */
[----:B------:R-:W-:Y:S01]  /*1950*/  @P0 PRMT R46, R38, 0x7610, R46 ;  /* 0x00007610262e0816 */ /* 0x000fe2000000002e */
[----:B------:R-:W-:Y:S01]  /*1960*/  FMUL.FTZ R38, R33, UR17 ;  /* 0x0000001121267c20 */ /* 0x000fe20008410000 */
[----:B------:R-:W-:Y:S01]  /*1970*/  @P0 PRMT R76, R35, 0x7610, R76 ;  /* 0x00007610234c0816 */ /* 0x000fe2000000004c */
[----:B------:R4:W0:Y:S01]  /*1980*/  F2F.F16.F32 R54, R32 ;  /* 0x0000002000367304 */ /* 0x0008220000200800 */
[----:B------:R-:W-:-:S02]  /*1990*/  @P0 F2FP.F16.F32.PACK_AB R60, RZ, R69 ;  /* 0x00000045ff3c023e */ /* 0x000fc400000000ff */
[----:B----4-:R-:W-:Y:S02]  /*19a0*/  @P0 F2FP.F16.F32.PACK_AB R32, RZ, R39 ;  /* 0x00000027ff20023e */ /* 0x010fe400000000ff */
[----:B------:R-:W-:Y:S02]  /*19b0*/  FSEL R39, R34, RZ, P6 ;  /* 0x000000ff22277208 */ /* 0x000fe40003000000 */
        /* <DEDUP_REMOVED lines=10> */
.L_x_4852:
[----:B-1----:R-:W1:Y:S01]  /*1a60*/  LDC.64 R34, c[0x0][0x2f8] ;  /* 0x0000be00ff227b82 */ /* 0x002e620000000a00 */
[-C--:B------:R-:W-:Y:S01]  /*1a70*/  FMUL.FTZ R32, R59, R66.reuse ;  /* 0x000000423b207220 */ /* 0x080fe20000410000 */
[----:B------:R-:W-:Y:S01]  /*1a80*/  FSEL R38, R38, RZ, P5 ;  /* 0x000000ff26267208 */ /* 0x000fe20002800000 */
[----:B------:R2:W3:Y:S01]  /*1a90*/  F2F.F16.F32 R58, R39 ;  /* 0x00000027003a7304 */ /* 0x0004e20000200800 */
[----:B------:R-:W-:Y:S01]  /*1aa0*/  LOP3.LUT P2, RZ, R68, 0xff, RZ, 0xc0, !PT ;  /* 0x000000ff44ff7812 */ /* 0x000fe2000784c0ff */
[----:B------:R-:W-:Y:S01]  /*1ab0*/  FMUL.FTZ R69, R69, R66 ;  /* 0x0000004245457220 */ /* 0x000fe20000410000 */
[----:B------:R-:W-:Y:S02]  /*1ac0*/  @P0 F2FP.F16.F32.PACK_AB R65, RZ, R65 ;  /* 0x00000041ff41023e */ /* 0x000fe400000000ff */
[----:B------:R-:W-:Y:S01]  /*1ad0*/  @P0 F2FP.F16.F32.PACK_AB R79, RZ, R79 ;  /* 0x0000004fff4f023e */ /* 0x000fe200000000ff */
[----:B------:R-:W-:Y:S01]  /*1ae0*/  FMUL.FTZ R69, R69, UR17 ;  /* 0x0000001145457c20 */ /* 0x000fe20008410000 */
[----:B------:R-:W-:Y:S01]  /*1af0*/  @P0 PRMT R76, R65, 0x7610, R76 ;  /* 0x00007610414c0816 */ /* 0x000fe2000000004c */
[----:B------:R4:W5:Y:S01]  /*1b00*/  F2F.F16.F32 R56, R38 ;  /* 0x0000002600387304 */ /* 0x0009620000200800 */
[----:B--2---:R-:W-:Y:S01]  /*1b10*/  FMUL.FTZ R39, R32, UR17 ;  /* 0x0000001120277c20 */ /* 0x004fe20008410000 */
[----:B0-----:R-:W-:Y:S01]  /*1b20*/  IMAD.WIDE.U32 R32, R36, 0x10000, RZ ;  /* 0x0001000024207825 */ /* 0x001fe200078e00ff */
[----:B------:R-:W-:-:S02]  /*1b30*/  FSEL R69, R69, RZ, P4 ;  /* 0x000000ff45457208 */ /* 0x000fc40002000000 */
[----:B------:R-:W-:Y:S01]  /*1b40*/  @P0 F2FP.F16.F32.PACK_AB R67, RZ, R67 ;  /* 0x00000043ff43023e */ /* 0x000fe200000000ff */
[----:B------:R-:W-:Y:S01]  /*1b50*/  IMAD.WIDE.U32 R36, R37, 0x10000, RZ ;  /* 0x0001000025247825 */ /* 0x000fe200078e00ff */
[----:B---3--:R-:W-:Y:S02]  /*1b60*/  SHF.L.U32 R65, R58, 0x10, RZ ;  /* 0x000000103a417819 */ /* 0x008fe400000006ff */
[----:B----4-:R-:W-:Y:S01]  /*1b70*/  SHF.L.U32 R38, R54, 0x10, RZ ;  /* 0x0000001036267819 */ /* 0x010fe200000006ff */
[----:B------:R-:W0:Y:S01]  /*1b80*/  F2F.F16.F32 R69, R69 ;  /* 0x0000004500457304 */ /* 0x000e220000200800 */
[----:B------:R-:W-:Y:S02]  /*1b90*/  FSEL R54, R39, RZ, P2 ;  /* 0x000000ff27367208 */ /* 0x000fe40001000000 */
[----:B------:R-:W-:Y:S01]  /*1ba0*/  LOP3.LUT R39, R33, R38, R81, 0xfe, !PT ;  /* 0x0000002621277212 */ /* 0x000fe200078efe51 */
[----:B-1----:R-:W-:Y:S01]  /*1bb0*/  IMAD.WIDE.U32 R34, R71, 0x8, R34 ;  /* 0x0000000847227825 */ /* 0x002fe200078e0022 */
[----:B------:R-:W-:-:S02]  /*1bc0*/  LOP3.LUT R38, R32, R63, RZ, 0xfc, !PT ;  /* 0x0000003f20267212 */ /* 0x000fc400078efcff */
[----:B-----5:R-:W-:Y:S01]  /*1bd0*/  LOP3.LUT R37, R37, R65, R56, 0xfe, !PT ;  /* 0x0000004125257212 */ /* 0x020fe200078efe38 */
[----:B------:R-:W1:Y:S01]  /*1be0*/  F2F.F16.F32 R54, R54 ;  /* 0x0000003600367304 */ /* 0x000e620000200800 */
[----:B------:R-:W-:Y:S01]  /*1bf0*/  IADD3 R32, P4, R70, UR20, RZ ;  /* 0x0000001446207c10 */ /* 0x000fe2000ff9e0ff */
[----:B------:R2:W-:Y:S01]  /*1c00*/  STG.E.64 desc[UR4][R34.64], R38 ;  /* 0x0000002622007986 */ /* 0x0005e2000c101b04 */
[----:B------:R-:W-:Y:S01]  /*1c10*/  FMUL.FTZ R56, R57, R66 ;  /* 0x0000004239387220 */ /* 0x000fe20000410000 */
[----:B------:R-:W-:Y:S02]  /*1c20*/  @P0 PRMT R75, R60, 0x7610, R75 ;  /* 0x000076103c4b0816 */ /* 0x000fe4000000004b */
[----:B------:R-:W-:Y:S01]  /*1c30*/  @P0 PRMT R46, R79, 0x7610, R46 ;  /* 0x000076104f2e0816 */ /* 0x000fe2000000002e */
[----:B------:R-:W-:Y:S01]  /*1c40*/  FMUL.FTZ R56, R56, UR17 ;  /* 0x0000001138387c20 */ /* 0x000fe20008410000 */
[----:B------:R-:W-:Y:S02]  /*1c50*/  @P0 PRMT R77, R67, 0x7610, R77 ;  /* 0x00007610434d0816 */ /* 0x000fe4000000004d */
[----:B------:R-:W-:-:S02]  /*1c60*/  LOP3.LUT P2, RZ, R68, 0xff00, RZ, 0xc0, !PT ;  /* 0x0000ff0044ff7812 */ /* 0x000fc4000784c0ff */
[----:B0-----:R-:W-:Y:S02]  /*1c70*/  LOP3.LUT R36, R36, R69, RZ, 0xfc, !PT ;  /* 0x0000004524247212 */ /* 0x001fe400078efcff */
[----:B------:R-:W-:Y:S01]  /*1c80*/  IADD3.X R33, R72, UR21, RZ, P4, !PT ;  /* 0x0000001548217c10 */ /* 0x000fe2000a7fe4ff */
[----:B-1----:R-:W-:Y:S08]  /*1c90*/  @!P0 BRA `(.L_x_4853) ;  /* 0x0000000000208947 */ /* 0x002ff00003800000 */
[----:B--2---:R-:W-:Y:S02]  /*1ca0*/  LOP3.LUT R34, R76, 0xffff, RZ, 0xc0, !PT ;  /* 0x0000ffff4c227812 */ /* 0x004fe400078ec0ff */
[----:B------:R-:W-:Y:S02]  /*1cb0*/  IADD3 R70, P4, R70, UR18, RZ ;  /* 0x0000001246467c10 */ /* 0x000fe4000ff9e0ff */
[----:B------:R-:W-:Y:S01]  /*1cc0*/  PRMT R39, R46, 0x5410, R77 ;  /* 0x000054102e277816 */ /* 0x000fe2000000004d */
[----:B------:R-:W-:Y:S01]  /*1cd0*/  IMAD.WIDE.U32 R34, R34, 0x10000, RZ ;  /* 0x0001000022227825 */ /* 0x000fe200078e00ff */
[----:B------:R-:W-:-:S04]  /*1ce0*/  IADD3.X R71, R72, UR19, RZ, P4, !PT ;  /* 0x0000001348477c10 */ /* 0x000fc8000a7fe4ff */
[----:B------:R-:W-:Y:S02]  /*1cf0*/  LOP3.LUT R35, R39, R35, RZ, 0xfc, !PT ;  /* 0x0000002327237212 */ /* 0x000fe400078efcff */
[----:B------:R-:W-:-:S05]  /*1d00*/  LOP3.LUT R34, R34, 0xffff, R75, 0xf8, !PT ;  /* 0x0000ffff22227812 */ /* 0x000fca00078ef84b */
[----:B------:R0:W-:Y:S02]  /*1d10*/  STG.E.64 desc[UR4][R70.64], R34 ;  /* 0x0000002246007986 */ /* 0x0001e4000c101b04 */
.L_x_4853:
[-C--:B0-2---:R-:W-:Y:S01]  /*1d20*/  FMUL.FTZ R34, R55, R66.reuse ;  /* 0x0000004237227220 */ /* 0x085fe20000410000 */
[----:B------:R-:W-:Y:S01]  /*1d30*/  FMUL.FTZ R66, R61, R66 ;  /* 0x000000423d427220 */ /* 0x000fe20000410000 */
[----:B------:R-:W-:Y:S01]  /*1d40*/  FSEL R56, R56, RZ, P2 ;  /* 0x000000ff38387208 */ /* 0x000fe20001000000 */
[----:B------:R0:W-:Y:S01]  /*1d50*/  STG.E.64 desc[UR4][R32.64], R36 ;  /* 0x0000002420007986 */ /* 0x0001e2000c101b04 */
[----:B------:R-:W-:Y:S01]  /*1d60*/  LOP3.LUT P2, RZ, R68, 0xff000000, RZ, 0xc0, !PT ;  /* 0xff00000044ff7812 */ /* 0x000fe2000784c0ff */
[----:B------:R-:W-:Y:S01]  /*1d70*/  FMUL.FTZ R66, R66, UR17 ;  /* 0x0000001142427c20 */ /* 0x000fe20008410000 */
[----:B------:R-:W-:Y:S01]  /*1d80*/  FMUL.FTZ R34, R34, UR17 ;  /* 0x0000001122227c20 */ /* 0x000fe20008410000 */
[----:B------:R-:W-:Y:S01]  /*1d90*/  LOP3.LUT P4, RZ, R68, 0xff0000, RZ, 0xc0, !PT ;  /* 0x00ff000044ff7812 */ /* 0x000fe2000788c0ff */
[----:B------:R-:W1:Y:S01]  /*1da0*/  F2F.F16.F32 R56, R56 ;  /* 0x0000003800387304 */ /* 0x000e620000200800 */
[----:B------:R-:W-:Y:S02]  /*1db0*/  @P0 F2FP.F16.F32.PACK_AB R59, RZ, R59 ;  /* 0x0000003bff3b023e */ /* 0x000fe400000000ff */
[----:B------:R-:W-:-:S02]  /*1dc0*/  FSEL R66, R66, RZ, P2 ;  /* 0x000000ff42427208 */ /* 0x000fc40001000000 */
[----:B------:R-:W-:Y:S02]  /*1dd0*/  FSEL R34, R34, RZ, P4 ;  /* 0x000000ff22227208 */ /* 0x000fe40002000000 */
[----:B------:R-:W-:Y:S02]  /*1de0*/  @P0 F2FP.F16.F32.PACK_AB R57, RZ, R57 ;  /* 0x00000039ff39023e */ /* 0x000fe400000000ff */
[----:B------:R0:W2:Y:S01]  /*1df0*/  F2F.F16.F32 R38, R34 ;  /* 0x0000002200267304 */ /* 0x0000a20000200800 */
[----:B------:R-:W-:Y:S02]  /*1e00*/  @P0 F2FP.F16.F32.PACK_AB R55, RZ, R55 ;  /* 0x00000037ff37023e */ /* 0x000fe400000000ff */
[----:B------:R-:W-:Y:S02]  /*1e10*/  @P0 F2FP.F16.F32.PACK_AB R61, RZ, R61 ;  /* 0x0000003dff3d023e */ /* 0x000fe400000000ff */
[----:B------:R-:W-:Y:S02]  /*1e20*/  @P0 PRMT R75, R59, 0x7610, R75 ;  /* 0x000076103b4b0816 */ /* 0x000fe4000000004b */
[----:B------:R-:W-:Y:S01]  /*1e30*/  @P0 PRMT R76, R57, 0x7610, R76 ;  /* 0x00007610394c0816 */ /* 0x000fe2000000004c */
[----:B------:R-:W3:Y:S01]  /*1e40*/  F2F.F16.F32 R66, R66 ;  /* 0x0000004200427304 */ /* 0x000ee20000200800 */
        /* <DEDUP_REMOVED lines=11> */
.L_x_4854:
[----:B0-----:R-:W-:Y:S01]  /*1f00*/  IMAD.WIDE.U32 R32, R56, 0x10000, RZ ;  /* 0x0001000038207825 */ /* 0x001fe200078e00ff */
[----:B---3--:R-:W-:Y:S02]  /*1f10*/  SHF.L.U32 R35, R66, 0x10, RZ ;  /* 0x0000001042237819 */ /* 0x008fe400000006ff */
[----:B------:R-:W-:Y:S02]  /*1f20*/  IADD3 R34, P0, R73, UR20, RZ ;  /* 0x0000001449227c10 */ /* 0x000fe4000ff1e0ff */
[----:B--2---:R-:W-:Y:S02]  /*1f30*/  LOP3.LUT R33, R33, R35, R38, 0xfe, !PT ;  /* 0x0000002321217212 */ /* 0x004fe400078efe26 */
        /* <DEDUP_REMOVED lines=31> */
.L_x_4850:
        /* <DEDUP_REMOVED lines=17> */
.L_x_4851:
[----:B------:R-:W-:Y:S01]  /*2240*/  HFMA2.MMA R34, -RZ, RZ, 0, 9.5367431640625e-07 ;  /* 0x00000010ff227435 */ /* 0x000fe200000001ff */
[----:B------:R-:W-:Y:S02]  /*2250*/  MOV R35, 0x1f ;  /* 0x0000001f00237802 */ /* 0x000fe40000000f00 */
[----:B------:R-:W-:-:S08]  /*2260*/  MOV R36, 0xffffffff ;  /* 0xffffffff00247802 */ /* 0x000fd00000000f00 */
[----:B-----5:R-:W-:Y:S05]  /*2270*/  WARPSYNC.COLLECTIVE R36, `(.L_x_4856) ;  /* 0x0000000024087348 */ /* 0x020fea0003c00000 */
[----:B------:R0:W1:Y:S02]  /*2280*/  SHFL.DOWN P0, R38, R37, R34, R35 ;  /* 0x0800002225267389 */ /* 0x0000640000000023 */
[----:B01---5:R-:W-:Y:S01]  /*2290*/  ENDCOLLECTIVE ;  /* 0x000000000000791b */ /* 0x023fe20003800000 */
.L_x_4856:
[----:B------:R-:W-:Y:S01]  /*22a0*/  FADD.FTZ R32, R37, R38 ;  /* 0x0000002625207221 */ /* 0x000fe20000010000 */
[----:B------:R-:W-:-:S07]  /*22b0*/  MOV R37, R33 ;  /* 0x0000002100257202 */ /* 0x000fce0000000f00 */
[----:B------:R-:W-:Y:S05]  /*22c0*/  WARPSYNC.COLLECTIVE R36, `(.L_x_4857) ;  /* 0x0000000024087348 */ /* 0x000fea0003c00000 */
[----:B------:R0:W1:Y:S02]  /*22d0*/  SHFL.DOWN P0, R38, R37, R34, R35 ;  /* 0x0800002225267389 */ /* 0x0000640000000023 */
[----:B01----:R-:W-:Y:S01]  /*22e0*/  ENDCOLLECTIVE ;  /* 0x000000000000791b */ /* 0x003fe20003800000 */
.L_x_4857:
[----:B------:R-:W-:Y:S01]  /*22f0*/  HFMA2.MMA R34, -RZ, RZ, 0, 4.76837158203125e-07 ;  /* 0x00000008ff227435 */ /* 0x000fe200000001ff */
[----:B------:R-:W-:Y:S02]  /*2300*/  MOV R37, R32 ;  /* 0x0000002000257202 */ /* 0x000fe40000000f00 */
[----:B------:R-:W-:-:S08]  /*2310*/  MOV R54, R38 ;  /* 0x0000002600367202 */ /* 0x000fd00000000f00 */
[----:B------:R-:W-:Y:S05]  /*2320*/  WARPSYNC.COLLECTIVE R36, `(.L_x_4858) ;  /* 0x0000000024087348 */ /* 0x000fea0003c00000 */
[----:B------:R0:W1:Y:S02]  /*2330*/  SHFL.DOWN P0, R38, R37, R34, R35 ;  /* 0x0800002225267389 */ /* 0x0000640000000023 */
[----:B01----:R-:W-:Y:S01]  /*2340*/  ENDCOLLECTIVE ;  /* 0x000000000000791b */ /* 0x003fe20003800000 */
.L_x_4858:
[----:B------:R-:W-:-:S05]  /*2350*/  FADD.FTZ R33, R33, R54 ;  /* 0x0000003621217221 */ /* 0x000fca0000010000 */
[----:B------:R-:W-:Y:S01]  /*2360*/  MOV R37, R33 ;  /* 0x0000002100257202 */ /* 0x000fe20000000f00 */
[----:B------:R-:W-:-:S07]  /*2370*/  FADD.FTZ R39, R32, R38 ;  /* 0x0000002620277221 */ /* 0x000fce0000010000 */
[----:B------:R-:W-:Y:S05]  /*2380*/  WARPSYNC.COLLECTIVE R36, `(.L_x_4859) ;  /* 0x0000000024087348 */ /* 0x000fea0003c00000 */
[----:B------:R0:W1:Y:S02]  /*2390*/  SHFL.DOWN P0, R38, R37, R34, R35 ;  /* 0x0800002225267389 */ /* 0x0000640000000023 */
[----:B01----:R-:W-:Y:S01]  /*23a0*/  ENDCOLLECTIVE ;  /* 0x000000000000791b */ /* 0x003fe20003800000 */
.L_x_4859:
[----:B------:R-:W-:Y:S01]  /*23b0*/  HFMA2.MMA R34, -RZ, RZ, 0, 2.384185791015625e-07 ;  /* 0x00000004ff227435 */ /* 0x000fe200000001ff */
[----:B------:R-:W-:Y:S02]  /*23c0*/  MOV R37, R39 ;  /* 0x0000002700257202 */ /* 0x000fe40000000f00 */
[----:B------:R-:W-:-:S08]  /*23d0*/  MOV R54, R38 ;  /* 0x0000002600367202 */ /* 0x000fd00000000f00 */
[----:B------:R-:W-:Y:S05]  /*23e0*/  WARPSYNC.COLLECTIVE R36, `(.L_x_4860) ;  /* 0x0000000024087348 */ /* 0x000fea0003c00000 */
[----:B------:R0:W1:Y:S02]  /*23f0*/  SHFL.DOWN P0, R38, R37, R34, R35 ;  /* 0x0800002225267389 */ /* 0x0000640000000023 */
[----:B01----:R-:W-:Y:S01]  /*2400*/  ENDCOLLECTIVE ;  /* 0x000000000000791b */ /* 0x003fe20003800000 */
.L_x_4860:
[----:B------:R-:W-:-:S05]  /*2410*/  FADD.FTZ R54, R33, R54 ;  /* 0x0000003621367221 */ /* 0x000fca0000010000 */
[----:B------:R-:W-:Y:S01]  /*2420*/  MOV R37, R54 ;  /* 0x0000003600257202 */ /* 0x000fe20000000f00 */
[----:B------:R-:W-:-:S07]  /*2430*/  FADD.FTZ R39, R39, R38 ;  /* 0x0000002627277221 */ /* 0x000fce0000010000 */
[----:B------:R-:W-:Y:S05]  /*2440*/  WARPSYNC.COLLECTIVE R36, `(.L_x_4861) ;  /* 0x0000000024087348 */ /* 0x000fea0003c00000 */
[----:B------:R0:W1:Y:S02]  /*2450*/  SHFL.DOWN P0, R38, R37, R34, R35 ;  /* 0x0800002225267389 */ /* 0x0000640000000023 */
[----:B01----:R-:W-:Y:S01]  /*2460*/  ENDCOLLECTIVE ;  /* 0x000000000000791b */ /* 0x003fe20003800000 */
.L_x_4861:
[----:B------:R-:W-:Y:S01]  /*2470*/  HFMA2.MMA R34, -RZ, RZ, 0, 1.1920928955078125e-07 ;  /* 0x00000002ff227435 */ /* 0x000fe200000001ff */
[----:B------:R-:W-:Y:S02]  /*2480*/  MOV R37, R39 ;  /* 0x0000002700257202 */ /* 0x000fe40000000f00 */
[----:B------:R-:W-:-:S08]  /*2490*/  MOV R55, R38 ;  /* 0x0000002600377202 */ /* 0x000fd00000000f00 */
[----:B------:R-:W-:Y:S05]  /*24a0*/  WARPSYNC.COLLECTIVE R36, `(.L_x_4862) ;  /* 0x0000000024087348 */ /* 0x000fea0003c00000 */
[----:B------:R0:W1:Y:S02]  /*24b0*/  SHFL.DOWN P0, R38, R37, R34, R35 ;  /* 0x0800002225267389 */ /* 0x0000640000000023 */
[----:B01----:R-:W-:Y:S01]  /*24c0*/  ENDCOLLECTIVE ;  /* 0x000000000000791b */ /* 0x003fe20003800000 */
.L_x_4862:
[----:B------:R-:W-:-:S05]  /*24d0*/  FADD.FTZ R55, R54, R55 ;  /* 0x0000003736377221 */ /* 0x000fca0000010000 */
[----:B------:R-:W-:Y:S01]  /*24e0*/  MOV R37, R55 ;  /* 0x0000003700257202 */ /* 0x000fe20000000f00 */
[----:B------:R-:W-:-:S07]  /*24f0*/  FADD.FTZ R54, R39, R38 ;  /* 0x0000002627367221 */ /* 0x000fce0000010000 */
[----:B------:R-:W-:Y:S05]  /*2500*/  WARPSYNC.COLLECTIVE R36, `(.L_x_4863) ;  /* 0x0000000024087348 */ /* 0x000fea0003c00000 */
[----:B------:R0:W1:Y:S02]  /*2510*/  SHFL.DOWN P0, R38, R37, R34, R35 ;  /* 0x0800002225267389 */ /* 0x0000640000000023 */
[----:B01----:R-:W-:Y:S01]  /*2520*/  ENDCOLLECTIVE ;  /* 0x000000000000791b */ /* 0x003fe20003800000 */
.L_x_4863:
[----:B------:R-:W-:Y:S01]  /*2530*/  HFMA2.MMA R34, -RZ, RZ, 0, 5.9604644775390625e-08 ;  /* 0x00000001ff227435 */ /* 0x000fe200000001ff */
[----:B------:R-:W-:Y:S02]  /*2540*/  MOV R37, R54 ;  /* 0x0000003600257202 */ /* 0x000fe40000000f00 */
[----:B------:R-:W-:-:S08]  /*2550*/  MOV R32, R38 ;  /* 0x0000002600207202 */ /* 0x000fd00000000f00 */
[----:B------:R-:W-:Y:S05]  /*2560*/  WARPSYNC.COLLECTIVE R36, `(.L_x_4864) ;  /* 0x0000000024087348 */ /* 0x000fea0003c00000 */
[----:B------:R0:W1:Y:S02]  /*2570*/  SHFL.DOWN P0, R38, R37, R34, R35 ;  /* 0x0800002225267389 */ /* 0x0000640000000023 */
[----:B01----:R-:W-:Y:S01]  /*2580*/  ENDCOLLECTIVE ;  /* 0x000000000000791b */ /* 0x003fe20003800000 */
.L_x_4864:
[----:B------:R-:W-:-:S05]  /*2590*/  FADD.FTZ R55, R55, R32 ;  /* 0x0000002037377221 */ /* 0x000fca0000010000 */
[----:B------:R-:W-:Y:S02]  /*25a0*/  MOV R37, R55 ;  /* 0x0000003700257202 */ /* 0x000fe40000000f00 */
[----:B------:R-:W-:-:S07]  /*25b0*/  MOV R33, R38 ;  /* 0x0000002600217202 */ /* 0x000fce0000000f00 */
[----:B------:R-:W-:Y:S05]  /*25c0*/  WARPSYNC.COLLECTIVE R36, `(.L_x_4865) ;  /* 0x0000000024087348 */ /* 0x000fea0003c00000 */
[----:B------:R0:W1:Y:S02]  /*25d0*/  SHFL.DOWN P0, R38, R37, R34, R35 ;  /* 0x0800002225267389 */ /* 0x0000640000000023 */
[----:B01----:R-:W-:Y:S01]  /*25e0*/  ENDCOLLECTIVE ;  /* 0x000000000000791b */ /* 0x003fe20003800000 */
.L_x_4865:
[----:B------:R-:W-:Y:S01]  /*25f0*/  MOV R32, R38 ;  /* 0x0000002600207202 */ /* 0x000fe20000000f00 */
[----:B------:R-:W-:Y:S06]  /*2600*/  BRA `(.L_x_4866) ;  /* 0xffffffe800a07947 */ /* 0x000fec000383ffff */
.L_x_4867:
        /* <DEDUP_REMOVED lines=15> */
.L_x_8603:


//--------------------- .text._ZN10layer_norm22ln_bwd_finalize_kernelINS_22Kernel_traits_finalizeILj1536Ef6__halfS2_S2_fjLb0ELj1024ELj4ENS_18Kernel_traits_baseILj1536EfS2_S2_S2_fjLj1024EEEEELb0ELb0EEEvNS_9BwdParamsE --------------------------
	.section	.text._ZN10layer_norm22ln_bwd_finalize_kernelINS_22Kernel_traits_finalizeILj1536Ef6__halfS2_S2_fjLb0ELj1024ELj4ENS_18Kernel_traits_baseILj1536EfS2_S2_S2_fjLj1024EEEEELb0ELb0EEEvNS_9BwdParamsE,"ax",@progbits
	.align	128
        .global         _ZN10layer_norm22ln_bwd_finalize_kernelINS_22Kernel_traits_finalizeILj1536Ef6__halfS2_S2_fjLb0ELj1024ELj4ENS_18Kernel_traits_baseILj1536EfS2_S2_S2_fjLj1024EEEEELb0ELb0EEEvNS_9BwdParamsE
        .type           _ZN10layer_norm22ln_bwd_finalize_kernelINS_22Kernel_traits_finalizeILj1536Ef6__halfS2_S2_fjLb0ELj1024ELj4ENS_18Kernel_traits_baseILj1536EfS2_S2_S2_fjLj1024EEEEELb0ELb0EEEvNS_9BwdParamsE,@function
        .size           _ZN10layer_norm22ln_bwd_finalize_kernelINS_22Kernel_traits_finalizeILj1536Ef6__halfS2_S2_fjLb0ELj1024ELj4ENS_18Kernel_traits_baseILj1536EfS2_S2_S2_fjLj1024EEEEELb0ELb0EEEvNS_9BwdParamsE,(.L_x_8604 - _ZN10layer_norm22ln_bwd_finalize_kernelINS_22Kernel_traits_finalizeILj1536Ef6__halfS2_S2_fjLb0ELj1024ELj4ENS_18Kernel_traits_baseILj1536EfS2_S2_S2_fjLj1024EEEEELb0ELb0EEEvNS_9BwdParamsE)
        .other          _ZN10layer_norm22ln_bwd_finalize_kernelINS_22Kernel_traits_finalizeILj1536Ef6__halfS2_S2_fjLb0ELj1024ELj4ENS_18Kernel_traits_baseILj1536EfS2_S2_S2_fjLj1024EEEEELb0ELb0EEEvNS_9BwdParamsE,@"STO_CUDA_ENTRY STV_DEFAULT"
_ZN10layer_norm22ln_bwd_finalize_kernelINS_22Kernel_traits_finalizeILj1536Ef6__halfS2_S2_fjLb0ELj1024ELj4ENS_18Kernel_traits_baseILj1536EfS2_S2_S2_fjLj1024EEEEELb0ELb0EEEvNS_9BwdParamsE:
.text._ZN10layer_norm22ln_bwd_finalize_kernelINS_22Kernel_traits_finalizeILj1536Ef6__halfS2_S2_fjLb0ELj1024ELj4ENS_18Kernel_traits_baseILj1536EfS2_S2_S2_fjLj1024EEEEELb0ELb0EEEvNS_9BwdParamsE:
        /* <DEDUP_REMOVED lines=25> */
.L_x_4880:
        /* <DEDUP_REMOVED lines=30> */
.L_x_4872:
        /* <DEDUP_REMOVED lines=36> */
.L_x_4871:
[----:B------:R-:W-:Y:S05]  /*05b0*/  BSYNC B1 ;  /* 0x0000000000017941 */ /* 0x000fea0003800000 */
.L_x_4870:
        /* <DEDUP_REMOVED lines=24> */
.L_x_4874:
[----:B------:R-:W-:Y:S05]  /*0740*/  BSYNC B1 ;  /* 0x0000000000017941 */ /* 0x000fea0003800000 */
.L_x_4873:
        /* <DEDUP_REMOVED lines=12> */
.L_x_4875:
[----:B------:R-:W-:Y:S05]  /*0810*/  BSYNC B1 ;  /* 0x0000000000017941 */ /* 0x000fea0003800000 */
.L_x_4869:
[----:B------:R-:W-:Y:S05]  /*0820*/  BSYNC B0 ;  /* 0x0000000000007941 */ /* 0x000fea0003800000 */
.L_x_4868:
        /* <DEDUP_REMOVED lines=29> */
.L_x_4891:
[----:B---3--:R-:W-:Y:S01]  /*0a00*/  FADD.FTZ R9, R18, R9 ;  /* 0x0000000912097221 */ /* 0x008fe20000010000 */
[----:B--2---:R-:W-:-:S04]  /*0a10*/  FADD.FTZ R11, R10, R11 ;  /* 0x0000000b0a0b7221 */ /* 0x004fc80000010000 */
[----:B------:R2:W-:Y:S04]  /*0a20*/  @!P1 STS [R6+0x2000], R9 ;  /* 0x0020000906009388 */ /* 0x0005e80000000800 */
[----:B------:R2:W-:Y:S02]  /*0a30*/  @!P1 STS [R6+0x2080], R11 ;  /* 0x0020800b06009388 */ /* 0x0005e40000000800 */
.L_x_4876:
        /* <DEDUP_REMOVED lines=16> */
.L_x_4879:
[----:B------:R-:W-:Y:S05]  /*0b40*/  BSYNC B0 ;  /* 0x0000000000007941 */ /* 0x000fea0003800000 */
.L_x_4878:
[C---:B------:R-:W-:Y:S01]  /*0b50*/  ISETP.GT.U32.AND P1, PT, R3.reuse, -0x601, PT ;  /* 0xfffff9ff0300780c */ /* 0x040fe20003f24070 */
[----:B------:R-:W-:Y:S01]  /*0b60*/  VIADD R4, R4, 0x300 ;  /* 0x0000030004047836 */ /* 0x000fe20000000000 */
[----:B------:R-:W-:-:S11]  /*0b70*/  IADD3 R3, R3, 0x600, RZ ;  /* 0x0000060003037810 */ /* 0x000fd60007ffe0ff */
[----:B------:R-:W-:Y:S05]  /*0b80*/  @P1 BRA `(.L_x_4880) ;  /* 0xfffffff400801947 */ /* 0x000fea000383ffff */
[----:B------:R-:W-:Y:S05]  /*0b90*/  EXIT ;  /* 0x000000000000794d */ /* 0x000fea0003800000 */
.L_x_4877:
[----:B------:R-:W-:Y:S01]  /*0ba0*/  HFMA2.MMA R21, -RZ, RZ, 0, 5.9604644775390625e-08 ;  /* 0x00000001ff157435 */ /* 0x000fe200000001ff */
[----:B0--3--:R-:W-:Y:S01]  /*0bb0*/  MOV R22, R10 ;  /* 0x0000000a00167202 */ /* 0x009fe20000000f00 */
[----:B------:R-:W-:Y:S01]  /*0bc0*/  IMAD.MOV.U32 R19, RZ, RZ, -0x1 ;  /* 0xffffffffff137424 */ /* 0x000fe200078e00ff */
[----:B------:R-:W-:-:S08]  /*0bd0*/  MOV R24, 0x1f ;  /* 0x0000001f00187802 */ /* 0x000fd00000000f00 */
[----:B-12---:R-:W-:Y:S05]  /*0be0*/  WARPSYNC.COLLECTIVE R19, `(.L_x_4881) ;  /* 0x0000000013087348 */ /* 0x006fea0003c00000 */
[----:B------:R0:W3:Y:S02]  /*0bf0*/  SHFL.BFLY P2, R20, R22, R21, R24 ;  /* 0x0c00001516147389 */ /* 0x0000e40000040018 */
[----:B0123--:R-:W-:Y:S01]  /*0c00*/  ENDCOLLECTIVE ;  /* 0x000000000000791b */ /* 0x00ffe20003800000 */
.L_x_4881:
[----:B------:R-:W-:Y:S01]  /*0c10*/  HFMA2.MMA R21, -RZ, RZ, 0, 1.1920928955078125e-07 ;  /* 0x00000002ff157435 */ /* 0x000fe200000001ff */
[----:B------:R-:W-:-:S05]  /*0c20*/  MOV R11, R20 ;  /* 0x00000014000b7202 */ /* 0x000fca0000000f00 */
[----:B------:R-:W-:-:S05]  /*0c30*/  FADD.FTZ R11, R10, R11 ;  /* 0x0000000b0a0b7221 */ /* 0x000fca0000010000 */
[----:B------:R-:W-:-:S07]  /*0c40*/  MOV R22, R11 ;  /* 0x0000000b00167202 */ /* 0x000fce0000000f00 */
[----:B------:R-:W-:Y:S05]  /*0c50*/  WARPSYNC.COLLECTIVE R19, `(.L_x_4882) ;  /* 0x0000000013087348 */ /* 0x000fea0003c00000 */
[----:B------:R0:W1:Y:S02]  /*0c60*/  SHFL.BFLY P2, R20, R22, R21, R24 ;  /* 0x0c00001516147389 */ /* 0x0000640000040018 */
[----:B01----:R-:W-:Y:S01]  /*0c70*/  ENDCOLLECTIVE ;  /* 0x000000000000791b */ /* 0x003fe20003800000 */
.L_x_4882:
[----:B------:R-:W-:Y:S01]  /*0c80*/  HFMA2.MMA R21, -RZ, RZ, 0, 2.384185791015625e-07 ;  /* 0x00000004ff157435 */ /* 0x000fe200000001ff */
[----:B------:R-:W-:-:S04]  /*0c90*/  IMAD.MOV.U32 R14, RZ, RZ, R20 ;  /* 0x000000ffff0e7224 */ /* 0x000fc800078e0014 */
[----:B------:R-:W-:-:S05]  /*0ca0*/  FADD.FTZ R14, R11, R14 ;  /* 0x0000000e0b0e7221 */ /* 0x000fca0000010000 */
[----:B------:R-:W-:-:S07]  /*0cb0*/  MOV R22, R14 ;  /* 0x0000000e00167202 */ /* 0x000fce0000000f00 */
[----:B------:R-:W-:Y:S05]  /*0cc0*/  WARPSYNC.COLLECTIVE R19, `(.L_x_4883) ;  /* 0x0000000013087348 */ /* 0x000fea0003c00000 */
[----:B------:R0:W1:Y:S02]  /*0cd0*/  SHFL.BFLY P2, R20, R22, R21, R24 ;  /* 0x0c00001516147389 */ /* 0x0000640000040018 */
[----:B01----:R-:W-:Y:S01]  /*0ce0*/  ENDCOLLECTIVE ;  /* 0x000000000000791b */ /* 0x003fe20003800000 */
.L_x_4883:
[----:B------:R-:W-:Y:S01]  /*0cf0*/  IMAD.MOV.U32 R21, RZ, RZ, 0x8 ;  /* 0x00000008ff157424 */ /* 0x000fe200078e00ff */
[----:B------:R-:W-:-:S05]  /*0d00*/  MOV R13, R20 ;  /* 0x00000014000d7202 */ /* 0x000fca0000000f00 */
[----:B------:R-:W-:-:S05]  /*0d10*/  FADD.FTZ R13, R14, R13 ;  /* 0x0000000d0e0d7221 */ /* 0x000fca0000010000 */
[----:B------:R-:W-:-:S07]  /*0d20*/  MOV R22, R13 ;  /* 0x0000000d00167202 */ /* 0x000fce0000000f00 */
[----:B------:R-:W-:Y:S05]  /*0d30*/  WARPSYNC.COLLECTIVE R19, `(.L_x_4884) ;  /* 0x0000000013087348 */ /* 0x000fea0003c00000 */
[----:B------:R0:W1:Y:S02]  /*0d40*/  SHFL.BFLY P2, R20, R22, R21, R24 ;  /* 0x0c00001516147389 */ /* 0x0000640000040018 */
[----:B01----:R-:W-:Y:S01]  /*0d50*/  ENDCOLLECTIVE ;  /* 0x000000000000791b */ /* 0x003fe20003800000 */
.L_x_4884:
[----:B------:R-:W-:Y:S01]  /*0d60*/  HFMA2.MMA R21, -RZ, RZ, 0, 9.5367431640625e-07 ;  /* 0x00000010ff157435 */ /* 0x000fe200000001ff */
[----:B------:R-:W-:-:S05]  /*0d70*/  MOV R10, R20 ;  /* 0x00000014000a7202 */ /* 0x000fca0000000f00 */
[----:B------:R-:W-:-:S05]  /*0d80*/  FADD.FTZ R10, R13, R10 ;  /* 0x0000000a0d0a7221 */ /* 0x000fca0000010000 */
[----:B------:R-:W-:-:S07]  /*0d90*/  MOV R22, R10 ;  /* 0x0000000a00167202 */ /* 0x000fce0000000f00 */
[----:B------:R-:W-:Y:S05]  /*0da0*/  WARPSYNC.COLLECTIVE R19, `(.L_x_4885) ;  /* 0x0000000013087348 */ /* 0x000fea0003c00000 */
[----:B------:R0:W1:Y:S02]  /*0db0*/  SHFL.BFLY P2, R20, R22, R21, R24 ;  /* 0x0c00001516147389 */ /* 0x0000640000040018 */
[----:B01----:R-:W-:Y:S01]  /*0dc0*/  ENDCOLLECTIVE ;  /* 0x000000000000791b */ /* 0x003fe20003800000 */
.L_x_4885:
[----:B------:R-:W-:Y:S01]  /*0dd0*/  HFMA2.MMA R21, -RZ, RZ, 0, 5.9604644775390625e-08 ;  /* 0x00000001ff157435 */ /* 0x000fe200000001ff */
[----:B------:R-:W-:Y:S01]  /*0de0*/  IMAD.MOV.U32 R22, RZ, RZ, R9 ;  /* 0x000000ffff167224 */ /* 0x000fe200078e0009 */
[----:B------:R-:W-:-:S09]  /*0df0*/  MOV R11, R20 ;  /* 0x00000014000b7202 */ /* 0x000fd20000000f00 */
[----:B------:R-:W-:Y:S05]  /*0e00*/  WARPSYNC.COLLECTIVE R19, `(.L_x_4886) ;  /* 0x0000000013087348 */ /* 0x000fea0003c00000 */
[----:B------:R0:W1:Y:S02]  /*0e10*/  SHFL.BFLY P2, R20, R22, R21, R24 ;  /* 0x0c00001516147389 */ /* 0x0000640000040018 */
[----:B01----:R-:W-:Y:S01]  /*0e20*/  ENDCOLLECTIVE ;  /* 0x000000000000791b */ /* 0x003fe20003800000 */
.L_x_4886:
[----:B------:R-:W-:Y:S01]  /*0e30*/  HFMA2.MMA R21, -RZ, RZ, 0, 1.1920928955078125e-07 ;  /* 0x00000002ff157435 */ /* 0x000fe200000001ff */
[----:B------:R-:W-:-:S05]  /*0e40*/  MOV R14, R20 ;  /* 0x00000014000e7202 */ /* 0x000fca0000000f00 */
[----:B------:R-:W-:-:S05]  /*0e50*/  FADD.FTZ R15, R9, R14 ;  /* 0x0000000e090f7221 */ /* 0x000fca0000010000 */
[----:B------:R-:W-:-:S07]  /*0e60*/  MOV R22, R15 ;  /* 0x0000000f00167202 */ /* 0x000fce0000000f00 */
[----:B------:R-:W-:Y:S05]  /*0e70*/  WARPSYNC.COLLECTIVE R19, `(.L_x_4887) ;  /* 0x0000000013087348 */ /* 0x000fea0003c00000 */
[----:B------:R0:W1:Y:S02]  /*0e80*/  SHFL.BFLY P2, R20, R22, R21, R24 ;  /* 0x0c00001516147389 */ /* 0x0000640000040018 */
[----:B01----:R-:W-:Y:S01]  /*0e90*/  ENDCOLLECTIVE ;  /* 0x000000000000791b */ /* 0x003fe20003800000 */
.L_x_4887:
[----:B------:R-:W-:Y:S01]  /*0ea0*/  HFMA2.MMA R21, -RZ, RZ, 0, 2.384185791015625e-07 ;  /* 0x00000004ff157435 */ /* 0x000fe200000001ff */
[----:B------:R-:W-:-:S04]  /*0eb0*/  IMAD.MOV.U32 R16, RZ, RZ, R20 ;  /* 0x000000ffff107224 */ /* 0x000fc800078e0014 */
[----:B------:R-:W-:-:S05]  /*0ec0*/  FADD.FTZ R16, R15, R16 ;  /* 0x000000100f107221 */ /* 0x000fca0000010000 */
[----:B------:R-:W-:-:S07]  /*0ed0*/  MOV R22, R16 ;  /* 0x0000001000167202 */ /* 0x000fce0000000f00 */
[----:B------:R-:W-:Y:S05]  /*0ee0*/  WARPSYNC.COLLECTIVE R19, `(.L_x_4888) ;  /* 0x0000000013087348 */ /* 0x000fea0003c00000 */
[----:B------:R0:W1:Y:S02]  /*0ef0*/  SHFL.BFLY P2, R20, R22, R21, R24 ;  /* 0x0c00001516147389 */ /* 0x0000640000040018 */
[----:B01----:R-:W-:Y:S01]  /*0f00*/  ENDCOLLECTIVE ;  /* 0x000000000000791b */ /* 0x003fe20003800000 */
.L_x_4888:
[----:B------:R-:W-:Y:S01]  /*0f10*/  IMAD.MOV.U32 R21, RZ, RZ, 0x8 ;  /* 0x00000008ff157424 */ /* 0x000fe200078e00ff */
[----:B------:R-:W-:-:S05]  /*0f20*/  MOV R17, R20 ;  /* 0x0000001400117202 */ /* 0x000fca0000000f00 */
[----:B------:R-:W-:-:S05]  /*0f30*/  FADD.FTZ R17, R16, R17 ;  /* 0x0000001110117221 */ /* 0x000fca0000010000 */
[----:B------:R-:W-:-:S07]  /*0f40*/  MOV R22, R17 ;  /* 0x0000001100167202 */ /* 0x000fce0000000f00 */
[----:B------:R-:W-:Y:S05]  /*0f50*/  WARPSYNC.COLLECTIVE R19, `(.L_x_4889) ;  /* 0x0000000013087348 */ /* 0x000fea0003c00000 */
[----:B------:R0:W1:Y:S02]  /*0f60*/  SHFL.BFLY P2, R20, R22, R21, R24 ;  /* 0x0c00001516147389 */ /* 0x0000640000040018 */
[----:B01----:R-:W-:Y:S01]  /*0f70*/  ENDCOLLECTIVE ;  /* 0x000000000000791b */ /* 0x003fe20003800000 */
.L_x_4889:
[----:B------:R-:W-:Y:S01]  /*0f80*/  HFMA2.MMA R21, -RZ, RZ, 0, 9.5367431640625e-07 ;  /* 0x00000010ff157435 */ /* 0x000fe200000001ff */
[----:B------:R-:W-:-:S05]  /*0f90*/  MOV R18, R20 ;  /* 0x0000001400127202 */ /* 0x000fca0000000f00 */
[----:B------:R-:W-:-:S05]  /*0fa0*/  FADD.FTZ R18, R17, R18 ;  /* 0x0000001211127221 */ /* 0x000fca0000010000 */
[----:B------:R-:W-:-:S07]  /*0fb0*/  MOV R22, R18 ;  /* 0x0000001200167202 */ /* 0x000fce0000000f00 */
[----:B------:R-:W-:Y:S05]  /*0fc0*/  WARPSYNC.COLLECTIVE R19, `(.L_x_4890) ;  /* 0x0000000013087348 */ /* 0x000fea0003c00000 */
[----:B------:R0:W1:Y:S02]  /*0fd0*/  SHFL.BFLY P2, R20, R22, R21, R24 ;  /* 0x0c00001516147389 */ /* 0x0000640000040018 */
[----:B01----:R-:W-:Y:S01]  /*0fe0*/  ENDCOLLECTIVE ;  /* 0x000000000000791b */ /* 0x003fe20003800000 */
.L_x_4890:
[----:B------:R-:W-:Y:S01]  /*0ff0*/  MOV R9, R20 ;  /* 0x0000001400097202 */ /* 0x000fe20000000f00 */
[----:B------:R-:W-:Y:S06]  /*1000*/  BRA `(.L_x_4891) ;  /* 0xfffffff8007c7947 */ /* 0x000fec000383ffff */
.L_x_4892:
        /* <DEDUP_REMOVED lines=15> */
.L_x_8604:


//--------------------- .text._ZN10layer_norm13ln_bwd_kernelINS_13Kernel_traitsIf6__halfS2_S2_fjLj1536ELj1ELj1ELj4ELj8ENS_18Kernel_traits_baseILj1536EfS2_S2_S2_fjLj128EEEEELb1ELb0ELb1ELb0EEEvNS_9BwdParamsE --------------------------
	.section	.text._ZN10layer_norm13ln_bwd_kernelINS_13Kernel_traitsIf6__halfS2_S2_fjLj1536ELj1ELj1ELj4ELj8ENS_18Kernel_traits_baseILj1536EfS2_S2_S2_fjLj128EEEEELb1ELb0ELb1ELb0EEEvNS_9BwdParamsE,"ax",@progbits
	.align	128
        .global         _ZN10layer_norm13ln_bwd_kernelINS_13Kernel_traitsIf6__halfS2_S2_fjLj1536ELj1ELj1ELj4ELj8ENS_18Kernel_traits_baseILj1536EfS2_S2_S2_fjLj128EEEEELb1ELb0ELb1ELb0EEEvNS_9BwdParamsE
        .type           _ZN10layer_norm13ln_bwd_kernelINS_13Kernel_traitsIf6__halfS2_S2_fjLj1536ELj1ELj1ELj4ELj8ENS_18Kernel_traits_baseILj1536EfS2_S2_S2_fjLj128EEEEELb1ELb0ELb1ELb0EEEvNS_9BwdParamsE,@function
        .size           _ZN10layer_norm13ln_bwd_kernelINS_13Kernel_traitsIf6__halfS2_S2_fjLj1536ELj1ELj1ELj4ELj8ENS_18Kernel_traits_baseILj1536EfS2_S2_S2_fjLj128EEEEELb1ELb0ELb1ELb0EEEvNS_9BwdParamsE,(.L_x_8605 - _ZN10layer_norm13ln_bwd_kernelINS_13Kernel_traitsIf6__halfS2_S2_fjLj1536ELj1ELj1ELj4ELj8ENS_18Kernel_traits_baseILj1536EfS2_S2_S2_fjLj128EEEEELb1ELb0ELb1ELb0EEEvNS_9BwdParamsE)
        .other          _ZN10layer_norm13ln_bwd_kernelINS_13Kernel_traitsIf6__halfS2_S2_fjLj1536ELj1ELj1ELj4ELj8ENS_18Kernel_traits_baseILj1536EfS2_S2_S2_fjLj128EEEEELb1ELb0ELb1ELb0EEEvNS_9BwdParamsE,@"STO_CUDA_ENTRY STV_DEFAULT"
_ZN10layer_norm13ln_bwd_kernelINS_13Kernel_traitsIf6__halfS2_S2_fjLj1536ELj1ELj1ELj4ELj8ENS_18Kernel_traits_baseILj1536EfS2_S2_S2_fjLj128EEEEELb1ELb0ELb1ELb0EEEvNS_9BwdParamsE:
.text._ZN10layer_norm13ln_bwd_kernelINS_13Kernel_traitsIf6__halfS2_S2_fjLj1536ELj1ELj1ELj4ELj8ENS_18Kernel_traits_baseILj1536EfS2_S2_S2_fjLj128EEEEELb1ELb0ELb1ELb0EEEvNS_9BwdParamsE:
        /* <DEDUP_REMOVED lines=49> */
[----:B------:R-:W-:Y:S01]  /*0310*/  HFMA2.MMA R92, -RZ, RZ, 0, 5.9604644775390625e-08 ;  /* 0x00000001ff5c7435 */ /* 0x000fe200000001ff */
[----:B------:R-:W-:-:S10]  /*0320*/  MOV R41, RZ ;  /* 0x000000ff00297202 */ /* 0x000fd40000000f00 */
.L_x_4955:
[----:B012---:R-:W1:Y:S08]  /*0330*/  LDC.64 R58, c[0x0][0x288] ;  /* 0x0000a200ff3a7b82 */ /* 0x007e700000000a00 */
[----:B------:R-:W2:Y:S08]  /*0340*/  LDC.64 R60, c[0x0][0x258] ;  /* 0x00009600ff3c7b82 */ /* 0x000eb00000000a00 */
[----:B------:R-:W3:Y:S01]  /*0350*/  LDC.64 R56, c[0x0][0x280] ;  /* 0x0000a000ff387b82 */ /* 0x000ee20000000a00 */
[----:B-1----:R-:W-:-:S05]  /*0360*/  IMAD.WIDE R58, R0, 0x4, R58 ;  /* 0x00000004003a7825 */ /* 0x002fca00078e023a */
[----:B------:R1:W4:Y:S01]  /*0370*/  LDG.E R93, desc[UR4][R58.64] ;  /* 0x000000043a5d7981 */ /* 0x000322000c1e1900 */
[----:B--2---:R-:W-:-:S05]  /*0380*/  IMAD.WIDE R62, R0, 0x4, R60 ;  /* 0x00000004003e7825 */ /* 0x004fca00078e023c */
[----:B-----5:R2:W5:Y:S01]  /*0390*/  LDG.E R96, desc[UR4][R62.64] ;  /* 0x000000043e607981 */ /* 0x020562000c1e1900 */
[C---:B---3--:R-:W-:Y:S01]  /*03a0*/  IMAD.WIDE R60, R0.reuse, 0x4, R56 ;  /* 0x00000004003c7825 */ /* 0x048fe200078e0238 */
[----:B------:R-:W-:Y:S01]  /*03b0*/  MOV R5, UR14 ;  /* 0x0000000e00057c02 */ /* 0x000fe20008000f00 */
[----:B------:R-:W1:Y:S03]  /*03c0*/  LDC.64 R56, c[0x0][0x2c8] ;  /* 0x0000b200ff387b82 */ /* 0x000e660000000a00 */
        /* <DEDUP_REMOVED lines=28> */
.L_x_4897:
[----:B------:R-:W-:Y:S05]  /*0590*/  BSYNC B1 ;  /* 0x0000000000017941 */ /* 0x000fea0003800000 */
.L_x_4896:
        /* <DEDUP_REMOVED lines=9> */
[----:B------:R-:W-:Y:S02]  /*0630*/  IADD3 R63, R63, 0x80, RZ ;  /* 0x000000803f3f7810 */ /* 0x000fe40007ffe0ff */
[----:B------:R-:W-:-:S07]  /*0640*/  IADD3 R95, R95, 0x80, RZ ;  /* 0x000000805f5f7810 */ /* 0x000fce0007ffe0ff */
.L_x_4899:
[----:B------:R-:W-:Y:S05]  /*0650*/  BSYNC B1 ;  /* 0x0000000000017941 */ /* 0x000fea0003800000 */
.L_x_4898:
        /* <DEDUP_REMOVED lines=13> */
.L_x_4895:
[----:B------:R-:W1:Y:S02]  /*0730*/  LDC.64 R60, c[0x0][0x250] ;  /* 0x00009400ff3c7b82 */ /* 0x000e640000000a00 */
[----:B-1----:R-:W-:-:S06]  /*0740*/  IMAD.WIDE R60, R0, 0x4, R60 ;  /* 0x00000004003c7825 */ /* 0x002fcc00078e023c */
[----:B------:R-:W2:Y:S01]  /*0750*/  LDG.E R60, desc[UR4][R60.64] ;  /* 0x000000043c3c7981 */ /* 0x000ea2000c1e1900 */
[----:B-----5:R-:W-:Y:S01]  /*0760*/  ISETP.GE.AND P3, PT, R97, 0x1, PT ;  /* 0x000000016100780c */ /* 0x020fe20003f66270 */
[----:B------:R-:W-:Y:S01]  /*0770*/  IMAD.MOV.U32 R95, RZ, RZ, RZ ;  /* 0x000000ffff5f7224 */ /* 0x000fe200078e00ff */
[----:B0-----:R-:W-:Y:S01]  /*0780*/  ISETP.NE.AND P4, PT, R2, RZ, PT ;  /* 0x000000ff0200720c */ /* 0x001fe20003f85270 */
[----:B------:R-:W-:Y:S01]  /*0790*/  BSSY B1, `(.L_x_4901) ;  /* 0x000004a000017945 */ /* 0x000fe20003800000 */
[----:B------:R-:W-:Y:S02]  /*07a0*/  MOV R100, RZ ;  /* 0x000000ff00647202 */ /* 0x000fe40000000f00 */
        /* <DEDUP_REMOVED lines=9> */
[----:B------:R-:W-:Y:S01]  /*0840*/  @P3 LEA.HI.SX32 R95, R93, R4, 0x1e ;  /* 0x000000045d5f3211 */ /* 0x000fe200078ff2ff */
[----:B------:R-:W-:Y:S01]  /*0850*/  HFMA2.MMA R93, -RZ, RZ, 0, 0 ;  /* 0x00000000ff5d7435 */ /* 0x000fe200000001ff */
        /* <DEDUP_REMOVED lines=16> */
[----:B------:R-:W-:-:S02]  /*0960*/  IADD3 R99, R7, 0x80, RZ ;  /* 0x0000008007637810 */ /* 0x000fc40007ffe0ff */
[----:B------:R-:W-:Y:S02]  /*0970*/  IADD3 R101, R101, 0x80, RZ ;  /* 0x0000008065657810 */ /* 0x000fe40007ffe0ff */
[----:B------:R-:W-:Y:S02]  /*0980*/  IADD3 R95, R95, 0x80, RZ ;  /* 0x000000805f5f7810 */ /* 0x000fe40007ffe0ff */
[----:B---3--:R-:W-:Y:S02]  /*0990*/  MOV R3, R14 ;  /* 0x0000000e00037202 */ /* 0x008fe40000000f00 */
[--C-:B------:R-:W-:Y:S02]  /*09a0*/  SHF.R.U64 R62, R14, 0x10, R15.reuse ;  /* 0x000000100e3e7819 */ /* 0x100fe4000000120f */
[----:B------:R-:W-:Y:S02]  /*09b0*/  MOV R18, R15 ;  /* 0x0000000f00127202 */ /* 0x000fe40000000f00 */
[----:B------:R-:W-:-:S02]  /*09c0*/  SHF.R.U32.HI R60, RZ, 0x10, R15 ;  /* 0x00000010ff3c7819 */ /* 0x000fc4000001160f */
[--C-:B----4-:R-:W-:Y:S01]  /*09d0*/  SHF.R.U64 R14, R12, 0x10, R13.reuse ;  /* 0x000000100c0e7819 */ /* 0x110fe2000000120d */
[----:B------:R-:W-:Y:S01]  /*09e0*/  HADD2.F32 R15, -RZ, R12.H0_H0 ;  /* 0x2000000cff0f7230 */ /* 0x000fe20000004100 */
[----:B------:R-:W-:Y:S01]  /*09f0*/  SHF.R.U32.HI R63, RZ, 0x10, R13 ;  /* 0x00000010ff3f7819 */ /* 0x000fe2000001160d */
[----:B------:R-:W-:Y:S02]  /*0a00*/  HADD2.F32 R61, -RZ, R13.H0_H0 ;  /* 0x2000000dff3d7230 */ /* 0x000fe40000004100 */
[----:B------:R-:W-:Y:S02]  /*0a10*/  HADD2.F32 R13, -RZ, R3.H0_H0 ;  /* 0x20000003ff0d7230 */ /* 0x000fe40000004100 */
[C---:B------:R-:W-:Y:S01]  /*0a20*/  FADD.FTZ R3, -R98.reuse, R15 ;  /* 0x0000000f62037221 */ /* 0x040fe20000010100 */
[----:B0-----:R-:W-:Y:S02]  /*0a30*/  HADD2.F32 R17, -RZ, R14.H0_H0 ;  /* 0x2000000eff117230 */ /* 0x001fe40000004100 */
[----:B------:R-:W-:Y:S01]  /*0a40*/  FADD.FTZ R61, -R98, R61 ;  /* 0x0000003d623d7221 */ /* 0x000fe20000010100 */
[----:B------:R-:W-:-:S02]  /*0a50*/  HADD2.F32 R63, -RZ, R63.H0_H0 ;  /* 0x2000003fff3f7230 */ /* 0x000fc40000004100 */
[----:B------:R-:W-:Y:S01]  /*0a60*/  FMUL.FTZ R3, R96, R3 ;  /* 0x0000000360037220 */ /* 0x000fe20000410000 */
[----:B------:R-:W-:Y:S02]  /*0a70*/  HADD2.F32 R16, -RZ, R62.H0_H0 ;  /* 0x2000003eff107230 */ /* 0x000fe40000004100 */
[----:B------:R-:W-:Y:S01]  /*0a80*/  FADD.FTZ R17, -R98, R17 ;  /* 0x0000001162117221 */ /* 0x000fe20000010100 */
[----:B------:R-:W-:Y:S01]  /*0a90*/  FMUL.FTZ R14, R52, R13 ;  /* 0x0000000d340e7220 */ /* 0x000fe20000410000 */
[----:B-1----:R-:W-:Y:S02]  /*0aa0*/  HADD2.F32 R59, -RZ, R18.H0_H0 ;  /* 0x20000012ff3b7230 */ /* 0x002fe40000004100 */
        /* <DEDUP_REMOVED lines=8> */
[----:B------:R-:W-:-:S02]  /*0b30*/  HADD2.F32 R60, -RZ, R60.H0_H0 ;  /* 0x2000003cff3c7230 */ /* 0x000fc40000004100 */
        /* <DEDUP_REMOVED lines=15> */
.L_x_4902:
[----:B------:R-:W-:Y:S05]  /*0c30*/  BSYNC B1 ;  /* 0x0000000000017941 */ /* 0x000fea0003800000 */
.L_x_4901:
        /* <DEDUP_REMOVED lines=17> */
[----:B------:R-:W-:Y:S01]  /*0d50*/  IADD3 R99, R99, 0x80, RZ ;  /* 0x0000008063637810 */ /* 0x000fe20007ffe0ff */
[----:B---3--:R-:W-:Y:S01]  /*0d60*/  IMAD.MOV.U32 R19, RZ, RZ, R60 ;  /* 0x000000ffff137224 */ /* 0x008fe200078e003c */
[----:B------:R-:W-:Y:S02]  /*0d70*/  SHF.R.U64 R69, R60, 0x10, R61 ;  /* 0x000000103c457819 */ /* 0x000fe4000000123d */
[----:B------:R-:W-:Y:S02]  /*0d80*/  MOV R66, R61 ;  /* 0x0000003d00427202 */ /* 0x000fe40000000f00 */
[----:B----4-:R-:W-:-:S02]  /*0d90*/  SHF.R.U64 R60, R58, 0x10, R59 ;  /* 0x000000103a3c7819 */ /* 0x010fc4000000123b */
[----:B------:R-:W-:Y:S01]  /*0da0*/  SHF.R.U32.HI R70, RZ, 0x10, R61 ;  /* 0x00000010ff467819 */ /* 0x000fe2000001163d */
[----:B------:R-:W-:Y:S02]  /*0db0*/  HADD2.F32 R61, -RZ, R58.H0_H0 ;  /* 0x2000003aff3d7230 */ /* 0x000fe40000004100 */
[----:B0-----:R-:W-:Y:S01]  /*0dc0*/  HADD2.F32 R63, -RZ, R60.H0_H0 ;  /* 0x2000003cff3f7230 */ /* 0x001fe20000004100 */
[----:B------:R-:W-:Y:S01]  /*0dd0*/  SHF.R.U32.HI R68, RZ, 0x10, R59 ;  /* 0x00000010ff447819 */ /* 0x000fe2000001163b */
[----:B------:R-:W-:Y:S02]  /*0de0*/  HADD2.F32 R67, -RZ, R59.H0_H0 ;  /* 0x2000003bff437230 */ /* 0x000fe40000004100 */
[----:B------:R-:W-:Y:S02]  /*0df0*/  HADD2.F32 R59, -RZ, R19.H0_H0 ;  /* 0x20000013ff3b7230 */ /* 0x000fe40000004100 */
[C---:B------:R-:W-:Y:S01]  /*0e00*/  FADD.FTZ R63, -R98.reuse, R63 ;  /* 0x0000003f623f7221 */ /* 0x040fe20000010100 */
[----:B------:R-:W-:Y:S01]  /*0e10*/  FADD.FTZ R19, -R98, R61 ;  /* 0x0000003d62137221 */ /* 0x000fe20000010100 */
[----:B------:R-:W-:-:S02]  /*0e20*/  HADD2.F32 R58, -RZ, R69.H0_H0 ;  /* 0x20000045ff3a7230 */ /* 0x000fc40000004100 */
[----:B------:R-:W-:Y:S02]  /*0e30*/  HADD2.F32 R61, -RZ, R68.H0_H0 ;  /* 0x20000044ff3d7230 */ /* 0x000fe40000004100 */
[C---:B------:R-:W-:Y:S01]  /*0e40*/  FMUL.FTZ R64, R96.reuse, R63 ;  /* 0x0000003f60407220 */ /* 0x040fe20000410000 */
[----:B------:R-:W-:Y:S02]  /*0e50*/  HADD2.F32 R69, -RZ, R66.H0_H0 ;  /* 0x20000042ff457230 */ /* 0x000fe40000004100 */
[----:B------:R-:W-:Y:S01]  /*0e60*/  FMUL.FTZ R19, R96, R19 ;  /* 0x0000001360137220 */ /* 0x000fe20000410000 */
        /* <DEDUP_REMOVED lines=10> */
[----:B------:R-:W-:-:S02]  /*0f10*/  HADD2.F32 R60, -RZ, R70.H0_H0 ;  /* 0x20000046ff3c7230 */ /* 0x000fc40000004100 */
        /* <DEDUP_REMOVED lines=14> */
.L_x_4904:
[----:B------:R-:W-:Y:S05]  /*1000*/  BSYNC B1 ;  /* 0x0000000000017941 */ /* 0x000fea0003800000 */
.L_x_4903:
        /* <DEDUP_REMOVED lines=15> */
[----:B---3--:R-:W-:Y:S01]  /*1100*/  SHF.R.U64 R73, R60, 0x10, R61 ;  /* 0x000000103c497819 */ /* 0x008fe2000000123d */
[----:B------:R-:W-:-:S04]  /*1110*/  HADD2.F32 R71, -RZ, R60.H0_H0 ;  /* 0x2000003cff477230 */ /* 0x000fc80000004100 */
[----:B------:R-:W-:Y:S01]  /*1120*/  HADD2.F32 R73, -RZ, R73.H0_H0 ;  /* 0x20000049ff497230 */ /* 0x000fe20000004100 */
[----:B----4-:R-:W-:Y:S02]  /*1130*/  MOV R60, R58 ;  /* 0x0000003a003c7202 */ /* 0x010fe40000000f00 */
[----:B------:R-:W-:Y:S02]  /*1140*/  SHF.R.U64 R72, R58, 0x10, R59 ;  /* 0x000000103a487819 */ /* 0x000fe4000000123b */
[C---:B------:R-:W-:Y:S01]  /*1150*/  FADD.FTZ R73, -R98.reuse, R73 ;  /* 0x0000004962497221 */ /* 0x040fe20000010100 */
[----:B------:R-:W-:Y:S01]  /*1160*/  FADD.FTZ R71, -R98, R71 ;  /* 0x0000004762477221 */ /* 0x000fe20000010100 */
[----:B0-----:R-:W-:Y:S01]  /*1170*/  HADD2.F32 R57, -RZ, R60.H0_H0 ;  /* 0x2000003cff397230 */ /* 0x001fe20000004100 */
[----:B------:R-:W-:Y:S01]  /*1180*/  SHF.R.U32.HI R77, RZ, 0x10, R61 ;  /* 0x00000010ff4d7819 */ /* 0x000fe2000001163d */
[----:B------:R-:W-:Y:S01]  /*1190*/  HADD2.F32 R75, -RZ, R61.H0_H0 ;  /* 0x2000003dff4b7230 */ /* 0x000fe20000004100 */
[----:B------:R-:W-:Y:S01]  /*11a0*/  MOV R61, R59 ;  /* 0x0000003b003d7202 */ /* 0x000fe20000000f00 */
[----:B------:R-:W-:-:S02]  /*11b0*/  HADD2.F32 R56, -RZ, R72.H0_H0 ;  /* 0x20000048ff387230 */ /* 0x000fc40000004100 */
[C---:B------:R-:W-:Y:S01]  /*11c0*/  FMUL.FTZ R72, R96.reuse, R73 ;  /* 0x0000004960487220 */ /* 0x040fe20000410000 */
[----:B------:R-:W-:Y:S01]  /*11d0*/  FMUL.FTZ R71, R96, R71 ;  /* 0x0000004760477220 */ /* 0x000fe20000410000 */
[----:B------:R-:W-:Y:S01]  /*11e0*/  FMUL.FTZ R74, R44, R57 ;  /* 0x000000392c4a7220 */ /* 0x000fe20000410000 */
[----:B------:R-:W-:Y:S01]  /*11f0*/  SHF.R.U32.HI R58, RZ, 0x10, R59 ;  /* 0x00000010ff3a7819 */ /* 0x000fe2000001163b */
[----:B------:R-:W-:Y:S01]  /*1200*/  FADD.FTZ R21, R21, R56 ;  /* 0x0000003815157221 */ /* 0x000fe20000010000 */
[-C--:B------:R-:W-:Y:S01]  /*1210*/  FFMA.FTZ R33, R72, R56.reuse, R33 ;  /* 0x0000003848217223 */ /* 0x080fe20000010021 */
[----:B------:R-:W-:Y:S01]  /*1220*/  FMUL.FTZ R73, R45, R56 ;  /* 0x000000382d497220 */ /* 0x000fe20000410000 */
[----:B------:R-:W-:Y:S02]  /*1230*/  HADD2.F32 R77, -RZ, R77.H0_H0 ;  /* 0x2000004dff4d7230 */ /* 0x000fe40000004100 */
[----:B------:R-:W-:Y:S01]  /*1240*/  FADD.FTZ R20, R20, R57 ;  /* 0x0000003914147221 */ /* 0x000fe20000010000 */
[----:B------:R-:W-:-:S02]  /*1250*/  HADD2.F32 R61, -RZ, R61.H0_H0 ;  /* 0x2000003dff3d7230 */ /* 0x000fc40000004100 */
[----:B------:R-:W-:Y:S01]  /*1260*/  FFMA.FTZ R32, R71, R57, R32 ;  /* 0x0000003947207223 */ /* 0x000fe20000010020 */
[----:B------:R-:W-:Y:S01]  /*1270*/  FADD.FTZ R56, R93, R74 ;  /* 0x0000004a5d387221 */ /* 0x000fe20000010000 */
[----:B------:R-:W-:Y:S01]  /*1280*/  FADD.FTZ R75, -R98, R75 ;  /* 0x0000004b624b7221 */ /* 0x000fe20000010100 */
[----:B------:R-:W-:Y:S01]  /*1290*/  FFMA.FTZ R57, R71, R74, R100 ;  /* 0x0000004a47397223 */ /* 0x000fe20000010064 */
[----:B------:R-:W-:Y:S02]  /*12a0*/  HADD2.F32 R60, -RZ, R58.H0_H0 ;  /* 0x2000003aff3c7230 */ /* 0x000fe40000004100 */
[----:B------:R-:W-:Y:S01]  /*12b0*/  FADD.FTZ R59, R56, R73 ;  /* 0x00000049383b7221 */ /* 0x000fe20000010000 */
[----:B-1----:R-:W-:Y:S01]  /*12c0*/  FADD.FTZ R63, -R98, R77 ;  /* 0x0000004d623f7221 */ /* 0x002fe20000010100 */
        /* <DEDUP_REMOVED lines=13> */
.L_x_4900:
[----:B------:R-:W-:Y:S05]  /*13a0*/  BSYNC B0 ;  /* 0x0000000000007941 */ /* 0x000fea0003800000 */
.L_x_4894:
        /* <DEDUP_REMOVED lines=26> */
.L_x_4966:
        /* <DEDUP_REMOVED lines=8> */
[----:B------:R-:W-:-:S02]  /*15d0*/  @P3 IADD3 R100, R97, -0x1, RZ ;  /* 0xffffffff61643810 */ /* 0x000fc40007ffe0ff */
[----:B------:R-:W-:-:S03]  /*15e0*/  @P3 LOP3.LUT R4, R6, 0x7f, RZ, 0xc0, !PT ;  /* 0x0000007f06043812 */ /* 0x000fc600078ec0ff */
        /* <DEDUP_REMOVED lines=34> */
.L_x_4909:
        /* <DEDUP_REMOVED lines=8> */
.L_x_4910:
[----:B------:R-:W-:Y:S05]  /*1890*/  BSYNC B1 ;  /* 0x0000000000017941 */ /* 0x000fea0003800000 */
.L_x_4908:
        /* <DEDUP_REMOVED lines=18> */
.L_x_4912:
[----:B------:R-:W-:Y:S01]  /*19c0*/  FFMA.FTZ R56, R12, R60, R63 ;  /* 0x0000003c0c387223 */ /* 0x000fe2000001003f */
[----:B------:R-:W-:-:S03]  /*19d0*/  @P4 SHF.R.U64 R58, R86, 0x10, R87 ;  /* 0x00000010563a4819 */ /* 0x000fc60000001257 */
[----:B------:R-:W-:Y:S02]  /*19e0*/  FADD.FTZ R57, R15, -R56 ;  /* 0x800000380f397221 */ /* 0x000fe40000010000 */
[----:B------:R-:W-:Y:S02]  /*19f0*/  @P4 HADD2.F32 R59, -RZ, R58.H0_H0 ;  /* 0x2000003aff3b4230 */ /* 0x000fe40000004100 */
[----:B------:R-:W-:-:S04]  /*1a00*/  FMUL.FTZ R58, R96, R57 ;  /* 0x00000039603a7220 */ /* 0x000fc80000410000 */
[----:B------:R-:W-:-:S07]  /*1a10*/  @P4 FADD.FTZ R58, R58, R59 ;  /* 0x0000003b3a3a4221 */ /* 0x000fce0000010000 */
.L_x_4913:
[----:B------:R-:W-:Y:S05]  /*1a20*/  BSYNC B1 ;  /* 0x0000000000017941 */ /* 0x000fea0003800000 */
.L_x_4911:
        /* <DEDUP_REMOVED lines=15> */
.L_x_4915:
[----:B------:R-:W-:Y:S01]  /*1b20*/  FFMA.FTZ R57, R13, R60, R63 ;  /* 0x0000003c0d397223 */ /* 0x000fe2000001003f */
[----:B------:R-:W-:-:S03]  /*1b30*/  @P4 HADD2.F32 R59, -RZ, R87.H0_H0 ;  /* 0x20000057ff3b4230 */ /* 0x000fc60000004100 */
[----:B------:R-:W-:-:S04]  /*1b40*/  FADD.FTZ R57, R16, -R57 ;  /* 0x8000003910397221 */ /* 0x000fc80000010000 */
[----:B------:R-:W-:-:S04]  /*1b50*/  FMUL.FTZ R58, R96, R57 ;  /* 0x00000039603a7220 */ /* 0x000fc80000410000 */
[----:B------:R-:W-:-:S07]  /*1b60*/  @P4 FADD.FTZ R58, R58, R59 ;  /* 0x0000003b3a3a4221 */ /* 0x000fce0000010000 */
.L_x_4916:
[----:B------:R-:W-:Y:S05]  /*1b70*/  BSYNC B1 ;  /* 0x0000000000017941 */ /* 0x000fea0003800000 */
.L_x_4914:
        /* <DEDUP_REMOVED lines=16> */
.L_x_4918:
[----:B------:R-:W-:Y:S01]  /*1c80*/  FFMA.FTZ R56, R18, R60, R63 ;  /* 0x0000003c12387223 */ /* 0x000fe2000001003f */
[----:B------:R-:W-:-:S03]  /*1c90*/  @P4 SHF.R.U32.HI R58, RZ, 0x10, R87 ;  /* 0x00000010ff3a4819 */ /* 0x000fc60000011657 */
[----:B------:R-:W-:Y:S02]  /*1ca0*/  FADD.FTZ R57, R17, -R56 ;  /* 0x8000003811397221 */ /* 0x000fe40000010000 */
[----:B------:R-:W-:Y:S02]  /*1cb0*/  @P4 HADD2.F32 R59, -RZ, R58.H0_H0 ;  /* 0x2000003aff3b4230 */ /* 0x000fe40000004100 */
[----:B------:R-:W-:-:S04]  /*1cc0*/  FMUL.FTZ R58, R96, R57 ;  /* 0x00000039603a7220 */ /* 0x000fc80000410000 */
[----:B------:R-:W-:-:S07]  /*1cd0*/  @P4 FADD.FTZ R58, R58, R59 ;  /* 0x0000003b3a3a4221 */ /* 0x000fce0000010000 */
.L_x_4919:
[----:B------:R-:W-:Y:S05]  /*1ce0*/  BSYNC B1 ;  /* 0x0000000000017941 */ /* 0x000fea0003800000 */
.L_x_4917:
        /* <DEDUP_REMOVED lines=17> */
.L_x_4920:
        /* <DEDUP_REMOVED lines=11> */
.L_x_4922:
[----:B------:R-:W-:Y:S05]  /*1eb0*/  BSYNC B1 ;  /* 0x0000000000017941 */ /* 0x000fea0003800000 */
.L_x_4921:
[----:B------:R-:W-:Y:S02]  /*1ec0*/  IADD3 R7, R7, 0x80, RZ ;  /* 0x0000008007077810 */ /* 0x000fe40007ffe0ff */
[----:B------:R-:W-:-:S07]  /*1ed0*/  IADD3 R61, R61, 0x80, RZ ;  /* 0x000000803d3d7810 */ /* 0x000fce0007ffe0ff */
.L_x_4907:
[----:B------:R-:W-:Y:S05]  /*1ee0*/  BSYNC B0 ;  /* 0x0000000000007941 */ /* 0x000fea0003800000 */
.L_x_4906:
        /* <DEDUP_REMOVED lines=9> */
[----:B-----5:R-:W-:Y:S01]  /*1f80*/  HADD2.F32 R58, -RZ, R84.H0_H0 ;  /* 0x20000054ff3a7230 */ /* 0x020fe20000004100 */
[----:B------:R-:W-:Y:S06]  /*1f90*/  BRA `(.L_x_4927) ;  /* 0x0000000000207947 */ /* 0x000fec0003800000 */
.L_x_4926:
        /* <DEDUP_REMOVED lines=8> */
.L_x_4927:
[----:B------:R-:W-:Y:S05]  /*2020*/  BSYNC B1 ;  /* 0x0000000000017941 */ /* 0x000fea0003800000 */
.L_x_4925:
        /* <DEDUP_REMOVED lines=18> */
.L_x_4929:
[----:B------:R-:W-:Y:S01]  /*2150*/  FFMA.FTZ R56, R64, R60, R63 ;  /* 0x0000003c40387223 */ /* 0x000fe2000001003f */
[----:B------:R-:W-:-:S03]  /*2160*/  @P4 SHF.R.U64 R58, R84, 0x10, R85 ;  /* 0x00000010543a4819 */ /* 0x000fc60000001255 */
[----:B------:R-:W-:Y:S02]  /*2170*/  FADD.FTZ R57, R67, -R56 ;  /* 0x8000003843397221 */ /* 0x000fe40000010000 */
[----:B------:R-:W-:Y:S02]  /*2180*/  @P4 HADD2.F32 R59, -RZ, R58.H0_H0 ;  /* 0x2000003aff3b4230 */ /* 0x000fe40000004100 */
[----:B------:R-:W-:-:S04]  /*2190*/  FMUL.FTZ R58, R96, R57 ;  /* 0x00000039603a7220 */ /* 0x000fc80000410000 */
[----:B------:R-:W-:-:S07]  /*21a0*/  @P4 FADD.FTZ R58, R58, R59 ;  /* 0x0000003b3a3a4221 */ /* 0x000fce0000010000 */
.L_x_4930:
[----:B------:R-:W-:Y:S05]  /*21b0*/  BSYNC B1 ;  /* 0x0000000000017941 */ /* 0x000fea0003800000 */
.L_x_4928:
        /* <DEDUP_REMOVED lines=15> */
.L_x_4932:
[----:B------:R-:W-:Y:S01]  /*22b0*/  FFMA.FTZ R57, R65, R60, R63 ;  /* 0x0000003c41397223 */ /* 0x000fe2000001003f */
[----:B------:R-:W-:-:S03]  /*22c0*/  @P4 HADD2.F32 R59, -RZ, R85.H0_H0 ;  /* 0x20000055ff3b4230 */ /* 0x000fc60000004100 */
[----:B------:R-:W-:-:S04]  /*22d0*/  FADD.FTZ R57, R68, -R57 ;  /* 0x8000003944397221 */ /* 0x000fc80000010000 */
[----:B------:R-:W-:-:S04]  /*22e0*/  FMUL.FTZ R58, R96, R57 ;  /* 0x00000039603a7220 */ /* 0x000fc80000410000 */
[----:B------:R-:W-:-:S07]  /*22f0*/  @P4 FADD.FTZ R58, R58, R59 ;  /* 0x0000003b3a3a4221 */ /* 0x000fce0000010000 */
.L_x_4933:
[----:B------:R-:W-:Y:S05]  /*2300*/  BSYNC B1 ;  /* 0x0000000000017941 */ /* 0x000fea0003800000 */
.L_x_4931:
        /* <DEDUP_REMOVED lines=16> */
.L_x_4935:
[----:B------:R-:W-:Y:S01]  /*2410*/  FFMA.FTZ R56, R70, R60, R63 ;  /* 0x0000003c46387223 */ /* 0x000fe2000001003f */
[----:B------:R-:W-:-:S03]  /*2420*/  @P4 SHF.R.U32.HI R58, RZ, 0x10, R85 ;  /* 0x00000010ff3a4819 */ /* 0x000fc60000011655 */
[----:B------:R-:W-:Y:S02]  /*2430*/  FADD.FTZ R57, R69, -R56 ;  /* 0x8000003845397221 */ /* 0x000fe40000010000 */
[----:B------:R-:W-:Y:S02]  /*2440*/  @P4 HADD2.F32 R59, -RZ, R58.H0_H0 ;  /* 0x2000003aff3b4230 */ /* 0x000fe40000004100 */
[----:B------:R-:W-:-:S04]  /*2450*/  FMUL.FTZ R58, R96, R57 ;  /* 0x00000039603a7220 */ /* 0x000fc80000410000 */
[----:B------:R-:W-:-:S07]  /*2460*/  @P4 FADD.FTZ R58, R58, R59 ;  /* 0x0000003b3a3a4221 */ /* 0x000fce0000010000 */
.L_x_4936:
[----:B------:R-:W-:Y:S05]  /*2470*/  BSYNC B1 ;  /* 0x0000000000017941 */ /* 0x000fea0003800000 */
.L_x_4934:
        /* <DEDUP_REMOVED lines=17> */
.L_x_4937:
        /* <DEDUP_REMOVED lines=11> */
.L_x_4939:
[----:B------:R-:W-:Y:S05]  /*2640*/  BSYNC B1 ;  /* 0x0000000000017941 */ /* 0x000fea0003800000 */
.L_x_4938:
[----:B------:R-:W-:Y:S02]  /*2650*/  IADD3 R7, R7, 0x80, RZ ;  /* 0x0000008007077810 */ /* 0x000fe40007ffe0ff */
[----:B------:R-:W-:-:S07]  /*2660*/  IADD3 R61, R61, 0x80, RZ ;  /* 0x000000803d3d7810 */ /* 0x000fce0007ffe0ff */
.L_x_4924:
[----:B------:R-:W-:Y:S05]  /*2670*/  BSYNC B0 ;  /* 0x0000000000007941 */ /* 0x000fea0003800000 */
.L_x_4923:
        /* <DEDUP_REMOVED lines=12> */
.L_x_4943:
        /* <DEDUP_REMOVED lines=8> */
.L_x_4944:
[----:B------:R-:W-:Y:S05]  /*27c0*/  BSYNC B1 ;  /* 0x0000000000017941 */ /* 0x000fea0003800000 */
.L_x_4942:
        /* <DEDUP_REMOVED lines=18> */
.L_x_4946:
[----:B------:R-:W-:Y:S01]  /*28f0*/  FFMA.FTZ R56, R72, R60, R63 ;  /* 0x0000003c48387223 */ /* 0x000fe2000001003f */
[----:B------:R-:W-:-:S03]  /*2900*/  @P4 SHF.R.U64 R58, R82, 0x10, R83 ;  /* 0x00000010523a4819 */ /* 0x000fc60000001253 */
[----:B------:R-:W-:Y:S02]  /*2910*/  FADD.FTZ R57, R73, -R56 ;  /* 0x8000003849397221 */ /* 0x000fe40000010000 */
[----:B------:R-:W-:Y:S02]  /*2920*/  @P4 HADD2.F32 R59, -RZ, R58.H0_H0 ;  /* 0x2000003aff3b4230 */ /* 0x000fe40000004100 */
[----:B------:R-:W-:-:S04]  /*2930*/  FMUL.FTZ R58, R96, R57 ;  /* 0x00000039603a7220 */ /* 0x000fc80000410000 */
[----:B------:R-:W-:-:S07]  /*2940*/  @P4 FADD.FTZ R58, R58, R59 ;  /* 0x0000003b3a3a4221 */ /* 0x000fce0000010000 */
.L_x_4947:
[----:B------:R-:W-:Y:S05]  /*2950*/  BSYNC B1 ;  /* 0x0000000000017941 */ /* 0x000fea0003800000 */
.L_x_4945:
        /* <DEDUP_REMOVED lines=15> */
.L_x_4949:
[----:B------:R-:W-:Y:S01]  /*2a50*/  FFMA.FTZ R57, R75, R60, R63 ;  /* 0x0000003c4b397223 */ /* 0x000fe2000001003f */
[----:B------:R-:W-:-:S03]  /*2a60*/  @P4 HADD2.F32 R59, -RZ, R83.H0_H0 ;  /* 0x20000053ff3b4230 */ /* 0x000fc60000004100 */
[----:B------:R-:W-:-:S04]  /*2a70*/  FADD.FTZ R57, R76, -R57 ;  /* 0x800000394c397221 */ /* 0x000fc80000010000 */
[----:B------:R-:W-:-:S04]  /*2a80*/  FMUL.FTZ R58, R96, R57 ;  /* 0x00000039603a7220 */ /* 0x000fc80000410000 */
[----:B------:R-:W-:-:S07]  /*2a90*/  @P4 FADD.FTZ R58, R58, R59 ;  /* 0x0000003b3a3a4221 */ /* 0x000fce0000010000 */
.L_x_4950:
[----:B------:R-:W-:Y:S05]  /*2aa0*/  BSYNC B1 ;  /* 0x0000000000017941 */ /* 0x000fea0003800000 */
.L_x_4948:
        /* <DEDUP_REMOVED lines=16> */
.L_x_4952:
[----:B------:R-:W-:Y:S01]  /*2bb0*/  FFMA.FTZ R60, R78, R60, R63 ;  /* 0x0000003c4e3c7223 */ /* 0x000fe2000001003f */
[----:B------:R-:W-:-:S03]  /*2bc0*/  @P4 SHF.R.U32.HI R56, RZ, 0x10, R83 ;  /* 0x00000010ff384819 */ /* 0x000fc60000011653 */
[----:B------:R-:W-:Y:S02]  /*2bd0*/  FADD.FTZ R57, R77, -R60 ;  /* 0x8000003c4d397221 */ /* 0x000fe40000010000 */
[----:B------:R-:W-:Y:S02]  /*2be0*/  @P4 HADD2.F32 R59, -RZ, R56.H0_H0 ;  /* 0x20000038ff3b4230 */ /* 0x000fe40000004100 */
[----:B------:R-:W-:-:S04]  /*2bf0*/  FMUL.FTZ R96, R96, R57 ;  /* 0x0000003960607220 */ /* 0x000fc80000410000 */
[----:B------:R-:W-:-:S07]  /*2c00*/  @P4 FADD.FTZ R96, R96, R59 ;  /* 0x0000003b60604221 */ /* 0x000fce0000010000 */
.L_x_4953:
[----:B------:R-:W-:Y:S05]  /*2c10*/  BSYNC B1 ;  /* 0x0000000000017941 */ /* 0x000fea0003800000 */
.L_x_4951:
        /* <DEDUP_REMOVED lines=17> */
.L_x_4954:
        /* <DEDUP_REMOVED lines=10> */
.L_x_4941:
[----:B------:R-:W-:Y:S05]  /*2dd0*/  BSYNC B0 ;  /* 0x0000000000007941 */ /* 0x000fea0003800000 */
.L_x_4940:
[----:B------:R-:W-:Y:S01]  /*2de0*/  VIADD R0, R0, UR12 ;  /* 0x0000000c00007c36 */ /* 0x000fe20008000000 */
[----:B------:R-:W-:-:S04]  /*2df0*/  ISETP.NE.AND P3, PT, R95, RZ, PT ;  /* 0x000000ff5f00720c */ /* 0x000fc80003f65270 */
[----:B------:R-:W-:Y:S02]  /*2e00*/  ISETP.GE.AND P2, PT, R0, UR13, PT ;  /* 0x0000000d00007c0c */ /* 0x000fe4000bf46270 */
[----:B------:R-:W-:-:S11]  /*2e10*/  SEL R92, RZ, 0x1, P3 ;  /* 0x00000001ff5c7807 */ /* 0x000fd60001800000 */
[----:B------:R-:W-:Y:S05]  /*2e20*/  @!P2 BRA `(.L_x_4955) ;  /* 0xffffffd40040a947 */ /* 0x000fea000383ffff */
.L_x_4893:
        /* <DEDUP_REMOVED lines=29> */
.L_x_4905:
[----:B------:R-:W-:Y:S01]  /*3000*/  HFMA2.MMA R102, -RZ, RZ, 0, 9.5367431640625e-07 ;  /* 0x00000010ff667435 */ /* 0x000fe200000001ff */
[----:B------:R-:W-:Y:S02]  /*3010*/  MOV R101, R93 ;  /* 0x0000005d00657202 */ /* 0x000fe40000000f00 */
[----:B------:R-:W-:Y:S02]  /*3020*/  MOV R103, 0x1f ;  /* 0x0000001f00677802 */ /* 0x000fe40000000f00 */
[----:B------:R-:W-:-:S07]  /*3030*/  MOV R98, 0xffffffff ;  /* 0xffffffff00627802 */ /* 0x000fce0000000f00 */
[----:B0-23-5:R-:W-:Y:S05]  /*3040*/  WARPSYNC.COLLECTIVE R98, `(.L_x_4956) ;  /* 0x0000000062087348 */ /* 0x02dfea0003c00000 */
[----:B------:R1:W4:Y:S02]  /*3050*/  SHFL.DOWN P5, R99, R101, R102, R103 ;  /* 0x0800006665637389 */ /* 0x00032400000a0067 */
[----:B012345:R-:W-:Y:S01]  /*3060*/  ENDCOLLECTIVE ;  /* 0x000000000000791b */ /* 0x03ffe20003800000 */
.L_x_4956:
[----:B------:R-:W-:Y:S02]  /*3070*/  MOV R101, R100 ;  /* 0x0000006400657202 */ /* 0x000fe40000000f00 */
[----:B------:R-:W-:-:S07]  /*3080*/  MOV R58, R99 ;  /* 0x00000063003a7202 */ /* 0x000fce0000000f00 */
[----:B------:R-:W-:Y:S05]  /*3090*/  WARPSYNC.COLLECTIVE R98, `(.L_x_4957) ;  /* 0x0000000062087348 */ /* 0x000fea0003c00000 */
[----:B------:R0:W1:Y:S02]  /*30a0*/  SHFL.DOWN P5, R99, R101, R102, R103 ;  /* 0x0800006665637389 */ /* 0x00006400000a0067 */
[----:B01----:R-:W-:Y:S01]  /*30b0*/  ENDCOLLECTIVE ;  /* 0x000000000000791b */ /* 0x003fe20003800000 */
.L_x_4957:
[----:B------:R-:W-:Y:S01]  /*30c0*/  FADD.FTZ R58, R58, R93 ;  /* 0x0000005d3a3a7221 */ /* 0x000fe20000010000 */
[----:B------:R-:W-:-:S03]  /*30d0*/  HFMA2.MMA R102, -RZ, RZ, 0, 4.76837158203125e-07 ;  /* 0x00000008ff667435 */ /* 0x000fc600000001ff */
[----:B------:R-:W-:Y:S01]  /*30e0*/  IMAD.MOV.U32 R101, RZ, RZ, R58 ;  /* 0x000000ffff657224 */ /* 0x000fe200078e003a */
[----:B------:R-:W-:-:S07]  /*30f0*/  MOV R59, R99 ;  /* 0x00000063003b7202 */ /* 0x000fce0000000f00 */
[----:B------:R-:W-:Y:S05]  /*3100*/  WARPSYNC.COLLECTIVE R98, `(.L_x_4958) ;  /* 0x0000000062087348 */ /* 0x000fea0003c00000 */
[----:B------:R0:W1:Y:S02]  /*3110*/  SHFL.DOWN P5, R99, R101, R102, R103 ;  /* 0x0800006665637389 */ /* 0x00006400000a0067 */
[----:B01----:R-:W-:Y:S01]  /*3120*/  ENDCOLLECTIVE ;  /* 0x000000000000791b */ /* 0x003fe20003800000 */
.L_x_4958:
[----:B------:R-:W-:-:S05]  /*3130*/  FADD.FTZ R59, R59, R100 ;  /* 0x000000643b3b7221 */ /* 0x000fca0000010000 */
[----:B------:R-:W-:Y:S02]  /*3140*/  MOV R101, R59 ;  /* 0x0000003b00657202 */ /* 0x000fe40000000f00 */
[----:B------:R-:W-:-:S07]  /*3150*/  MOV R61, R99 ;  /* 0x00000063003d7202 */ /* 0x000fce0000000f00 */
[----:B------:R-:W-:Y:S05]  /*3160*/  WARPSYNC.COLLECTIVE R98, `(.L_x_4959) ;  /* 0x0000000062087348 */ /* 0x000fea0003c00000 */
[----:B------:R0:W1:Y:S02]  /*3170*/  SHFL.DOWN P5, R99, R101, R102, R103 ;  /* 0x0800006665637389 */ /* 0x00006400000a0067 */
[----:B01----:R-:W-:Y:S01]  /*3180*/  ENDCOLLECTIVE ;  /* 0x000000000000791b */ /* 0x003fe20003800000 */
.L_x_4959:
[----:B------:R-:W-:Y:S01]  /*3190*/  FADD.FTZ R61, R58, R61 ;  /* 0x0000003d3a3d7221 */ /* 0x000fe20000010000 */
[----:B------:R-:W-:-:S04]  /*31a0*/  HFMA2.MMA R102, -RZ, RZ, 0, 2.384185791015625e-07 ;  /* 0x00000004ff667435 */ /* 0x000fc800000001ff */
[----:B------:R-:W-:Y:S02]  /*31b0*/  MOV R101, R61 ;  /* 0x0000003d00657202 */ /* 0x000fe40000000f00 */
[----:B------:R-:W-:-:S07]  /*31c0*/  MOV R60, R99 ;  /* 0x00000063003c7202 */ /* 0x000fce0000000f00 */
[----:B------:R-:W-:Y:S05]  /*31d0*/  WARPSYNC.COLLECTIVE R98, `(.L_x_4960) ;  /* 0x0000000062087348 */ /* 0x000fea0003c00000 */
[----:B------:R0:W1:Y:S02]  /*31e0*/  SHFL.DOWN P5, R99, R101, R102, R103 ;  /* 0x0800006665637389 */ /* 0x00006400000a0067 */
[----:B01----:R-:W-:Y:S01]  /*31f0*/  ENDCOLLECTIVE ;  /* 0x000000000000791b */ /* 0x003fe20003800000 */
.L_x_4960:
[----:B------:R-:W-:-:S05]  /*3200*/  FADD.FTZ R60, R59, R60 ;  /* 0x0000003c3b3c7221 */ /* 0x000fca0000010000 */
[----:B------:R-:W-:Y:S02]  /*3210*/  MOV R101, R60 ;  /* 0x0000003c00657202 */ /* 0x000fe40000000f00 */
[----:B------:R-:W-:-:S07]  /*3220*/  MOV R62, R99 ;  /* 0x00000063003e7202 */ /* 0x000fce0000000f00 */
[----:B------:R-:W-:Y:S05]  /*3230*/  WARPSYNC.COLLECTIVE R98, `(.L_x_4961) ;  /* 0x0000000062087348 */ /* 0x000fea0003c00000 */
[----:B------:R0:W1:Y:S02]  /*3240*/  SHFL.DOWN P5, R99, R101, R102, R103 ;  /* 0x0800006665637389 */ /* 0x00006400000a0067 */
[----:B01----:R-:W-:Y:S01]  /*3250*/  ENDCOLLECTIVE ;  /* 0x000000000000791b */ /* 0x003fe20003800000 */
.L_x_4961:
[----:B------:R-:W-:Y:S01]  /*3260*/  FADD.FTZ R62, R61, R62 ;  /* 0x0000003e3d3e7221 */ /* 0x000fe20000010000 */
[----:B------:R-:W-:-:S03]  /*3270*/  HFMA2.MMA R102, -RZ, RZ, 0, 1.1920928955078125e-07 ;  /* 0x00000002ff667435 */ /* 0x000fc600000001ff */
[----:B------:R-:W-:Y:S01]  /*3280*/  IMAD.MOV.U32 R101, RZ, RZ, R62 ;  /* 0x000000ffff657224 */ /* 0x000fe200078e003e */
[----:B------:R-:W-:-:S07]  /*3290*/  MOV R63, R99 ;  /* 0x00000063003f7202 */ /* 0x000fce0000000f00 */
[----:B------:R-:W-:Y:S05]  /*32a0*/  WARPSYNC.COLLECTIVE R98, `(.L_x_4962) ;  /* 0x0000000062087348 */ /* 0x000fea0003c00000 */
[----:B------:R0:W1:Y:S02]  /*32b0*/  SHFL.DOWN P5, R99, R101, R102, R103 ;  /* 0x0800006665637389 */ /* 0x00006400000a0067 */
[----:B01----:R-:W-:Y:S01]  /*32c0*/  ENDCOLLECTIVE ;  /* 0x000000000000791b */ /* 0x003fe20003800000 */
.L_x_4962:
[----:B------:R-:W-:-:S05]  /*32d0*/  FADD.FTZ R63, R60, R63 ;  /* 0x0000003f3c3f7221 */ /* 0x000fca0000010000 */
[----:B------:R-:W-:Y:S02]  /*32e0*/  MOV R101, R63 ;  /* 0x0000003f00657202 */ /* 0x000fe40000000f00 */
[----:B------:R-:W-:-:S07]  /*32f0*/  MOV R93, R99 ;  /* 0x00000063005d7202 */ /* 0x000fce0000000f00 */
[----:B------:R-:W-:Y:S05]  /*3300*/  WARPSYNC.COLLECTIVE R98, `(.L_x_4963) ;  /* 0x0000000062087348 */ /* 0x000fea0003c00000 */
[----:B------:R0:W1:Y:S02]  /*3310*/  SHFL.DOWN P5, R99, R101, R102, R103 ;  /* 0x0800006665637389 */ /* 0x00006400000a0067 */
[----:B01----:R-:W-:Y:S01]  /*3320*/  ENDCOLLECTIVE ;  /* 0x000000000000791b */ /* 0x003fe20003800000 */
.L_x_4963:
[----:B------:R-:W-:Y:S01]  /*3330*/  FADD.FTZ R93, R62, R93 ;  /* 0x0000005d3e5d7221 */ /* 0x000fe20000010000 */
[----:B------:R-:W-:-:S04]  /*3340*/  HFMA2.MMA R102, -RZ, RZ, 0, 5.9604644775390625e-08 ;  /* 0x00000001ff667435 */ /* 0x000fc800000001ff */
[----:B------:R-:W-:Y:S02]  /*3350*/  MOV R101, R93 ;  /* 0x0000005d00657202 */ /* 0x000fe40000000f00 */
[----:B------:R-:W-:-:S07]  /*3360*/  MOV R92, R99 ;  /* 0x00000063005c7202 */ /* 0x000fce0000000f00 */
[----:B------:R-:W-:Y:S05]  /*3370*/  WARPSYNC.COLLECTIVE R98, `(.L_x_4964) ;  /* 0x0000000062087348 */ /* 0x000fea0003c00000 */
[----:B------:R0:W1:Y:S02]  /*3380*/  SHFL.DOWN P5, R99, R101, R102, R103 ;  /* 0x0800006665637389 */ /* 0x00006400000a0067 */
[----:B01----:R-:W-:Y:S01]  /*3390*/  ENDCOLLECTIVE ;  /* 0x000000000000791b */ /* 0x003fe20003800000 */
.L_x_4964:
[----:B------:R-:W-:-:S05]  /*33a0*/  FADD.FTZ R58, R63, R92 ;  /* 0x0000005c3f3a7221 */ /* 0x000fca0000010000 */
[----:B------:R-:W-:Y:S02]  /*33b0*/  MOV R101, R58 ;  /* 0x0000003a00657202 */ /* 0x000fe40000000f00 */
[----:B------:R-:W-:-:S07]  /*33c0*/  MOV R92, R99 ;  /* 0x00000063005c7202 */ /* 0x000fce0000000f00 */
[----:B------:R-:W-:Y:S05]  /*33d0*/  WARPSYNC.COLLECTIVE R98, `(.L_x_4965) ;  /* 0x0000000062087348 */ /* 0x000fea0003c00000 */
[----:B------:R0:W1:Y:S02]  /*33e0*/  SHFL.DOWN P5, R99, R101, R102, R103 ;  /* 0x0800006665637389 */ /* 0x00006400000a0067 */
[----:B01----:R-:W-:Y:S01]  /*33f0*/  ENDCOLLECTIVE ;  /* 0x000000000000791b */ /* 0x003fe20003800000 */
.L_x_4965:
[----:B------:R-:W-:Y:S01]  /*3400*/  MOV R59, R99 ;  /* 0x00000063003b7202 */ /* 0x000fe20000000f00 */
[----:B------:R-:W-:Y:S06]  /*3410*/  BRA `(.L_x_4966) ;  /* 0xffffffe0004c7947 */ /* 0x000fec000383ffff */
.L_x_4967:
        /* <DEDUP_REMOVED lines=14> */
.L_x_8605:


//--------------------- .text._ZN10layer_norm22ln_bwd_finalize_kernelINS_22Kernel_traits_finalizeILj1536Ef6__halfS2_S2_fjLb0ELj1024ELj4ENS_18Kernel_traits_baseILj1536EfS2_S2_S2_fjLj1024EEEEELb0ELb1EEEvNS_9BwdParamsE --------------------------
	.section	.text._ZN10layer_norm22ln_bwd_finalize_kernelINS_22Kernel_traits_finalizeILj1536Ef6__halfS2_S2_fjLb0ELj1024ELj4ENS_18Kernel_traits_baseILj1536EfS2_S2_S2_fjLj1024EEEEELb0ELb1EEEvNS_9BwdParamsE,"ax",@progbits
	.align	128
        .global         _ZN10layer_norm22ln_bwd_finalize_kernelINS_22Kernel_traits_finalizeILj1536Ef6__halfS2_S2_fjLb0ELj1024ELj4ENS_18Kernel_traits_baseILj1536EfS2_S2_S2_fjLj1024EEEEELb0ELb1EEEvNS_9BwdParamsE
        .type           _ZN10layer_norm22ln_bwd_finalize_kernelINS_22Kernel_traits_finalizeILj1536Ef6__halfS2_S2_fjLb0ELj1024ELj4ENS_18Kernel_traits_baseILj1536EfS2_S2_S2_fjLj1024EEEEELb0ELb1EEEvNS_9BwdParamsE,@function
        .size           _ZN10layer_norm22ln_bwd_finalize_kernelINS_22Kernel_traits_finalizeILj1536Ef6__halfS2_S2_fjLb0ELj1024ELj4ENS_18Kernel_traits_baseILj1536EfS2_S2_S2_fjLj1024EEEEELb0ELb1EEEvNS_9BwdParamsE,(.L_x_8606 - _ZN10layer_norm22ln_bwd_finalize_kernelINS_22Kernel_traits_finalizeILj1536Ef6__halfS2_S2_fjLb0ELj1024ELj4ENS_18Kernel_traits_baseILj1536EfS2_S2_S2_fjLj1024EEEEELb0ELb1EEEvNS_9BwdParamsE)
        .other          _ZN10layer_norm22ln_bwd_finalize_kernelINS_22Kernel_traits_finalizeILj1536Ef6__halfS2_S2_fjLb0ELj1024ELj4ENS_18Kernel_traits_baseILj1536EfS2_S2_S2_fjLj1024EEEEELb0ELb1EEEvNS_9BwdParamsE,@"STO_CUDA_ENTRY STV_DEFAULT"
_ZN10layer_norm22ln_bwd_finalize_kernelINS_22Kernel_traits_finalizeILj1536Ef6__halfS2_S2_fjLb0ELj1024ELj4ENS_18Kernel_traits_baseILj1536EfS2_S2_S2_fjLj1024EEEEELb0ELb1EEEvNS_9BwdParamsE:
.text._ZN10layer_norm22ln_bwd_finalize_kernelINS_22Kernel_traits_finalizeILj1536Ef6__halfS2_S2_fjLb0ELj1024ELj4ENS_18Kernel_traits_baseILj1536EfS2_S2_S2_fjLj1024EEEEELb0ELb1EEEvNS_9BwdParamsE:
        /* <DEDUP_REMOVED lines=26> */
.L_x_4977:
        /* <DEDUP_REMOVED lines=31> */
.L_x_4972:
        /* <DEDUP_REMOVED lines=34> */
.L_x_4971:
[----:B------:R-:W-:Y:S05]  /*05b0*/  BSYNC B1 ;  /* 0x0000000000017941 */ /* 0x000fea0003800000 */
.L_x_4970:
        /* <DEDUP_REMOVED lines=25> */
.L_x_4974:
[----:B------:R-:W-:Y:S05]  /*0750*/  BSYNC B1 ;  /* 0x0000000000017941 */ /* 0x000fea0003800000 */
.L_x_4973:
        /* <DEDUP_REMOVED lines=12> */
.L_x_4969:
[----:B------:R-:W-:Y:S05]  /*0820*/  BSYNC B0 ;  /* 0x0000000000007941 */ /* 0x000fea0003800000 */
.L_x_4968:
        /* <DEDUP_REMOVED lines=29> */
.L_x_4988:
[----:B------:R-:W-:Y:S01]  /*0a00*/  @!P1 SHF.R.U32.HI R12, RZ, 0x3, R0 ;  /* 0x00000003ff0c9819 */ /* 0x000fe20000011600 */
[----:B----4-:R-:W-:Y:S01]  /*0a10*/  FADD.FTZ R14, R9, R14 ;  /* 0x0000000e090e7221 */ /* 0x010fe20000010000 */
[----:B---3--:R-:W-:Y:S02]  /*0a20*/  FADD.FTZ R11, R10, R11 ;  /* 0x0000000b0a0b7221 */ /* 0x008fe40000010000 */
[----:B------:R-:W-:-:S05]  /*0a30*/  @!P1 LOP3.LUT R12, R12, 0x1ffffffc, RZ, 0xc0, !PT ;  /* 0x1ffffffc0c0c9812 */ /* 0x000fca00078ec0ff */
[----:B------:R3:W-:Y:S04]  /*0a40*/  @!P1 STS [R12+UR4+0x2000], R14 ;  /* 0x0020000e0c009988 */ /* 0x0007e80008000804 */
[----:B------:R3:W-:Y:S02]  /*0a50*/  @!P1 STS [R12+UR4+0x2080], R11 ;  /* 0x0020800b0c009988 */ /* 0x0007e40008000804 */
.L_x_4975:
        /* <DEDUP_REMOVED lines=15> */
.L_x_4976:
[----:B------:R-:W-:Y:S01]  /*0b50*/  HFMA2.MMA R19, -RZ, RZ, 0, 5.9604644775390625e-08 ;  /* 0x00000001ff137435 */ /* 0x000fe200000001ff */
[----:B0--3--:R-:W-:Y:S01]  /*0b60*/  MOV R20, R10 ;  /* 0x0000000a00147202 */ /* 0x009fe20000000f00 */
[----:B------:R-:W-:Y:S01]  /*0b70*/  IMAD.MOV.U32 R22, RZ, RZ, 0x1f ;  /* 0x0000001fff167424 */ /* 0x000fe200078e00ff */
[----:B------:R-:W-:-:S08]  /*0b80*/  MOV R17, 0xffffffff ;  /* 0xffffffff00117802 */ /* 0x000fd00000000f00 */
[----:B-12---:R-:W-:Y:S05]  /*0b90*/  WARPSYNC.COLLECTIVE R17, `(.L_x_4978) ;  /* 0x0000000011087348 */ /* 0x006fea0003c00000 */
[----:B------:R0:W3:Y:S02]  /*0ba0*/  SHFL.BFLY P2, R18, R20, R19, R22 ;  /* 0x0c00001314127389 */ /* 0x0000e40000040016 */
[----:B0123--:R-:W-:Y:S01]  /*0bb0*/  ENDCOLLECTIVE ;  /* 0x000000000000791b */ /* 0x00ffe20003800000 */
.L_x_4978:
[----:B------:R-:W-:Y:S01]  /*0bc0*/  HFMA2.MMA R19, -RZ, RZ, 0, 1.1920928955078125e-07 ;  /* 0x00000002ff137435 */ /* 0x000fe200000001ff */
[----:B------:R-:W-:-:S05]  /*0bd0*/  MOV R11, R18 ;  /* 0x00000012000b7202 */ /* 0x000fca0000000f00 */
[----:B------:R-:W-:-:S05]  /*0be0*/  FADD.FTZ R11, R10, R11 ;  /* 0x0000000b0a0b7221 */ /* 0x000fca0000010000 */
[----:B------:R-:W-:-:S07]  /*0bf0*/  MOV R20, R11 ;  /* 0x0000000b00147202 */ /* 0x000fce0000000f00 */
[----:B------:R-:W-:Y:S05]  /*0c00*/  WARPSYNC.COLLECTIVE R17, `(.L_x_4979) ;  /* 0x0000000011087348 */ /* 0x000fea0003c00000 */
[----:B------:R0:W1:Y:S02]  /*0c10*/  SHFL.BFLY P2, R18, R20, R19, R22 ;  /* 0x0c00001314127389 */ /* 0x0000640000040016 */
[----:B01----:R-:W-:Y:S01]  /*0c20*/  ENDCOLLECTIVE ;  /* 0x000000000000791b */ /* 0x003fe20003800000 */
.L_x_4979:
[----:B------:R-:W-:Y:S01]  /*0c30*/  HFMA2.MMA R19, -RZ, RZ, 0, 2.384185791015625e-07 ;  /* 0x00000004ff137435 */ /* 0x000fe200000001ff */
[----:B------:R-:W-:-:S04]  /*0c40*/  IMAD.MOV.U32 R12, RZ, RZ, R18 ;  /* 0x000000ffff0c7224 */ /* 0x000fc800078e0012 */
[----:B------:R-:W-:-:S05]  /*0c50*/  FADD.FTZ R12, R11, R12 ;  /* 0x0000000c0b0c7221 */ /* 0x000fca0000010000 */
[----:B------:R-:W-:-:S07]  /*0c60*/  MOV R20, R12 ;  /* 0x0000000c00147202 */ /* 0x000fce0000000f00 */
[----:B------:R-:W-:Y:S05]  /*0c70*/  WARPSYNC.COLLECTIVE R17, `(.L_x_4980) ;  /* 0x0000000011087348 */ /* 0x000fea0003c00000 */
[----:B------:R0:W1:Y:S02]  /*0c80*/  SHFL.BFLY P2, R18, R20, R19, R22 ;  /* 0x0c00001314127389 */ /* 0x0000640000040016 */
[----:B01----:R-:W-:Y:S01]  /*0c90*/  ENDCOLLECTIVE ;  /* 0x000000000000791b */ /* 0x003fe20003800000 */
.L_x_4980:
[----:B------:R-:W-:Y:S01]  /*0ca0*/  IMAD.MOV.U32 R19, RZ, RZ, 0x8 ;  /* 0x00000008ff137424 */ /* 0x000fe200078e00ff */
[----:B------:R-:W-:-:S05]  /*0cb0*/  MOV R13, R18 ;  /* 0x00000012000d7202 */ /* 0x000fca0000000f00 */
[----:B------:R-:W-:-:S05]  /*0cc0*/  FADD.FTZ R13, R12, R13 ;  /* 0x0000000d0c0d7221 */ /* 0x000fca0000010000 */
[----:B------:R-:W-:-:S07]  /*0cd0*/  MOV R20, R13 ;  /* 0x0000000d00147202 */ /* 0x000fce0000000f00 */
[----:B------:R-:W-:Y:S05]  /*0ce0*/  WARPSYNC.COLLECTIVE R17, `(.L_x_4981) ;  /* 0x0000000011087348 */ /* 0x000fea0003c00000 */
[----:B------:R0:W1:Y:S02]  /*0cf0*/  SHFL.BFLY P2, R18, R20, R19, R22 ;  /* 0x0c00001314127389 */ /* 0x0000640000040016 */
[----:B01----:R-:W-:Y:S01]  /*0d00*/  ENDCOLLECTIVE ;  /* 0x000000000000791b */ /* 0x003fe20003800000 */
.L_x_4981:
[----:B------:R-:W-:Y:S01]  /*0d10*/  HFMA2.MMA R19, -RZ, RZ, 0, 9.5367431640625e-07 ;  /* 0x00000010ff137435 */ /* 0x000fe200000001ff */
[----:B------:R-:W-:-:S05]  /*0d20*/  MOV R10, R18 ;  /* 0x00000012000a7202 */ /* 0x000fca0000000f00 */
[----:B------:R-:W-:-:S05]  /*0d30*/  FADD.FTZ R10, R13, R10 ;  /* 0x0000000a0d0a7221 */ /* 0x000fca0000010000 */
[----:B------:R-:W-:-:S07]  /*0d40*/  MOV R20, R10 ;  /* 0x0000000a00147202 */ /* 0x000fce0000000f00 */
[----:B------:R-:W-:Y:S05]  /*0d50*/  WARPSYNC.COLLECTIVE R17, `(.L_x_4982) ;  /* 0x0000000011087348 */ /* 0x000fea0003c00000 */
[----:B------:R0:W1:Y:S02]  /*0d60*/  SHFL.BFLY P2, R18, R20, R19, R22 ;  /* 0x0c00001314127389 */ /* 0x0000640000040016 */
[----:B01----:R-:W-:Y:S01]  /*0d70*/  ENDCOLLECTIVE ;  /* 0x000000000000791b */ /* 0x003fe20003800000 */
.L_x_4982:
[----:B------:R-:W-:Y:S01]  /*0d80*/  HFMA2.MMA R19, -RZ, RZ, 0, 5.9604644775390625e-08 ;  /* 0x00000001ff137435 */ /* 0x000fe200000001ff */
[----:B------:R-:W-:Y:S01]  /*0d90*/  IMAD.MOV.U32 R20, RZ, RZ, R9 ;  /* 0x000000ffff147224 */ /* 0x000fe200078e0009 */
[----:B------:R-:W-:-:S09]  /*0da0*/  MOV R11, R18 ;  /* 0x00000012000b7202 */ /* 0x000fd20000000f00 */
[----:B------:R-:W-:Y:S05]  /*0db0*/  WARPSYNC.COLLECTIVE R17, `(.L_x_4983) ;  /* 0x0000000011087348 */ /* 0x000fea0003c00000 */
[----:B------:R0:W1:Y:S02]  /*0dc0*/  SHFL.BFLY P2, R18, R20, R19, R22 ;  /* 0x0c00001314127389 */ /* 0x0000640000040016 */
[----:B01----:R-:W-:Y:S01]  /*0dd0*/  ENDCOLLECTIVE ;  /* 0x000000000000791b */ /* 0x003fe20003800000 */
.L_x_4983:
[----:B------:R-:W-:Y:S01]  /*0de0*/  HFMA2.MMA R19, -RZ, RZ, 0, 1.1920928955078125e-07 ;  /* 0x00000002ff137435 */ /* 0x000fe200000001ff */
[----:B------:R-:W-:-:S05]  /*0df0*/  MOV R12, R18 ;  /* 0x00000012000c7202 */ /* 0x000fca0000000f00 */
[----:B------:R-:W-:-:S05]  /*0e00*/  FADD.FTZ R14, R9, R12 ;  /* 0x0000000c090e7221 */ /* 0x000fca0000010000 */
[----:B------:R-:W-:-:S07]  /*0e10*/  MOV R20, R14 ;  /* 0x0000000e00147202 */ /* 0x000fce0000000f00 */
[----:B------:R-:W-:Y:S05]  /*0e20*/  WARPSYNC.COLLECTIVE R17, `(.L_x_4984) ;  /* 0x0000000011087348 */ /* 0x000fea0003c00000 */
[----:B------:R0:W1:Y:S02]  /*0e30*/  SHFL.BFLY P2, R18, R20, R19, R22 ;  /* 0x0c00001314127389 */ /* 0x0000640000040016 */
[----:B01----:R-:W-:Y:S01]  /*0e40*/  ENDCOLLECTIVE ;  /* 0x000000000000791b */ /* 0x003fe20003800000 */
.L_x_4984:
[----:B------:R-:W-:Y:S01]  /*0e50*/  HFMA2.MMA R19, -RZ, RZ, 0, 2.384185791015625e-07 ;  /* 0x00000004ff137435 */ /* 0x000fe200000001ff */
[----:B------:R-:W-:-:S04]  /*0e60*/  IMAD.MOV.U32 R13, RZ, RZ, R18 ;  /* 0x000000ffff0d7224 */ /* 0x000fc800078e0012 */
[----:B------:R-:W-:-:S05]  /*0e70*/  FADD.FTZ R15, R14, R13 ;  /* 0x0000000d0e0f7221 */ /* 0x000fca0000010000 */
[----:B------:R-:W-:-:S07]  /*0e80*/  MOV R20, R15 ;  /* 0x0000000f00147202 */ /* 0x000fce0000000f00 */
[----:B------:R-:W-:Y:S05]  /*0e90*/  WARPSYNC.COLLECTIVE R17, `(.L_x_4985) ;  /* 0x0000000011087348 */ /* 0x000fea0003c00000 */
[----:B------:R0:W1:Y:S02]  /*0ea0*/  SHFL.BFLY P2, R18, R20, R19, R22 ;  /* 0x0c00001314127389 */ /* 0x0000640000040016 */
[----:B01----:R-:W-:Y:S01]  /*0eb0*/  ENDCOLLECTIVE ;  /* 0x000000000000791b */ /* 0x003fe20003800000 */
.L_x_4985:
[----:B------:R-:W-:Y:S01]  /*0ec0*/  IMAD.MOV.U32 R19, RZ, RZ, 0x8 ;  /* 0x00000008ff137424 */ /* 0x000fe200078e00ff */
[----:B------:R-:W-:-:S05]  /*0ed0*/  MOV R16, R18 ;  /* 0x0000001200107202 */ /* 0x000fca0000000f00 */
[----:B------:R-:W-:-:S05]  /*0ee0*/  FADD.FTZ R16, R15, R16 ;  /* 0x000000100f107221 */ /* 0x000fca0000010000 */
[----:B------:R-:W-:-:S07]  /*0ef0*/  MOV R20, R16 ;  /* 0x0000001000147202 */ /* 0x000fce0000000f00 */
[----:B------:R-:W-:Y:S05]  /*0f00*/  WARPSYNC.COLLECTIVE R17, `(.L_x_4986) ;  /* 0x0000000011087348 */ /* 0x000fea0003c00000 */
[----:B------:R0:W1:Y:S02]  /*0f10*/  SHFL.BFLY P2, R18, R20, R19, R22 ;  /* 0x0c00001314127389 */ /* 0x0000640000040016 */
[----:B01----:R-:W-:Y:S01]  /*0f20*/  ENDCOLLECTIVE ;  /* 0x000000000000791b */ /* 0x003fe20003800000 */
.L_x_4986:
[----:B------:R-:W-:Y:S01]  /*0f30*/  HFMA2.MMA R19, -RZ, RZ, 0, 9.5367431640625e-07 ;  /* 0x00000010ff137435 */ /* 0x000fe200000001ff */
[----:B------:R-:W-:-:S05]  /*0f40*/  MOV R9, R18 ;  /* 0x0000001200097202 */ /* 0x000fca0000000f00 */
[----:B------:R-:W-:-:S05]  /*0f50*/  FADD.FTZ R9, R16, R9 ;  /* 0x0000000910097221 */ /* 0x000fca0000010000 */
[----:B------:R-:W-:-:S07]  /*0f60*/  MOV R20, R9 ;  /* 0x0000000900147202 */ /* 0x000fce0000000f00 */
[----:B------:R-:W-:Y:S05]  /*0f70*/  WARPSYNC.COLLECTIVE R17, `(.L_x_4987) ;  /* 0x0000000011087348 */ /* 0x000fea0003c00000 */
[----:B------:R0:W1:Y:S02]  /*0f80*/  SHFL.BFLY P2, R18, R20, R19, R22 ;  /* 0x0c00001314127389 */ /* 0x0000640000040016 */
[----:B01----:R-:W-:Y:S01]  /*0f90*/  ENDCOLLECTIVE ;  /* 0x000000000000791b */ /* 0x003fe20003800000 */
.L_x_4987:
[----:B------:R-:W-:Y:S01]  /*0fa0*/  MOV R14, R18 ;  /* 0x00000012000e7202 */ /* 0x000fe20000000f00 */
[----:B------:R-:W-:Y:S06]  /*0fb0*/  BRA `(.L_x_4988) ;  /* 0xfffffff800907947 */ /* 0x000fec000383ffff */
.L_x_4989:
        /* <DEDUP_REMOVED lines=12> */
.L_x_8606:


//--------------------- .text._ZN10layer_norm13ln_bwd_kernelINS_13Kernel_traitsIf6__halfS2_S2_fjLj1536ELj1ELj1ELj4ELj8ENS_18Kernel_traits_baseILj1536EfS2_S2_S2_fjLj128EEEEELb1ELb0ELb1ELb1EEEvNS_9BwdParamsE --------------------------
	.section	.text._ZN10layer_norm13ln_bwd_kernelINS_13Kernel_traitsIf6__halfS2_S2_fjLj1536ELj1ELj1ELj4ELj8ENS_18Kernel_traits_baseILj1536EfS2_S2_S2_fjLj128EEEEELb1ELb0ELb1ELb1EEEvNS_9BwdParamsE,"ax",@progbits
	.align	128
        .global         _ZN10layer_norm13ln_bwd_kernelINS_13Kernel_traitsIf6__halfS2_S2_fjLj1536ELj1ELj1ELj4ELj8ENS_18Kernel_traits_baseILj1536EfS2_S2_S2_fjLj128EEEEELb1ELb0ELb1ELb1EEEvNS_9BwdParamsE
        .type           _ZN10layer_norm13ln_bwd_kernelINS_13Kernel_traitsIf6__halfS2_S2_fjLj1536ELj1ELj1ELj4ELj8ENS_18Kernel_traits_baseILj1536EfS2_S2_S2_fjLj128EEEEELb1ELb0ELb1ELb1EEEvNS_9BwdParamsE,@function
        .size           _ZN10layer_norm13ln_bwd_kernelINS_13Kernel_traitsIf6__halfS2_S2_fjLj1536ELj1ELj1ELj4ELj8ENS_18Kernel_traits_baseILj1536EfS2_S2_S2_fjLj128EEEEELb1ELb0ELb1ELb1EEEvNS_9BwdParamsE,(.L_x_8607 - _ZN10layer_norm13ln_bwd_kernelINS_13Kernel_traitsIf6__halfS2_S2_fjLj1536ELj1ELj1ELj4ELj8ENS_18Kernel_traits_baseILj1536EfS2_S2_S2_fjLj128EEEEELb1ELb0ELb1ELb1EEEvNS_9BwdParamsE)
        .other          _ZN10layer_norm13ln_bwd_kernelINS_13Kernel_traitsIf6__halfS2_S2_fjLj1536ELj1ELj1ELj4ELj8ENS_18Kernel_traits_baseILj1536EfS2_S2_S2_fjLj128EEEEELb1ELb0ELb1ELb1EEEvNS_9BwdParamsE,@"STO_CUDA_ENTRY STV_DEFAULT"
_ZN10layer_norm13ln_bwd_kernelINS_13Kernel_traitsIf6__halfS2_S2_fjLj1536ELj1ELj1ELj4ELj8ENS_18Kernel_traits_baseILj1536EfS2_S2_S2_fjLj128EEEEELb1ELb0ELb1ELb1EEEvNS_9BwdParamsE:
.text._ZN10layer_norm13ln_bwd_kernelINS_13Kernel_traitsIf6__halfS2_S2_fjLj1536ELj1ELj1ELj4ELj8ENS_18Kernel_traits_baseILj1536EfS2_S2_S2_fjLj128EEEEELb1ELb0ELb1ELb1EEEvNS_9BwdParamsE:
        /* <DEDUP_REMOVED lines=25> */
.L_x_4990:
        /* <DEDUP_REMOVED lines=23> */
.L_x_5041:
        /* <DEDUP_REMOVED lines=49> */
.L_x_4993:
        /* <DEDUP_REMOVED lines=24> */
[----:B------:R1:W2:Y:S04]  /*0790*/  LDG.E R17, desc[UR4][R14.64] ;  /* 0x000000040e117981 */ /* 0x0002a8000c1e1900 */
        /* <DEDUP_REMOVED lines=8> */
[C---:B------:R-:W-:Y:S02]  /*0820*/  IADD3 R19, R95.reuse, 0x80, RZ ;  /* 0x000000805f137810 */ /* 0x040fe40007ffe0ff */
[C---:B-1----:R-:W-:Y:S01]  /*0830*/  IADD3 R15, R95.reuse, 0x100, RZ ;  /* 0x000001005f0f7810 */ /* 0x042fe20007ffe0ff */
        /* <DEDUP_REMOVED lines=14> */
[----:B---3--:R-:W-:Y:S02]  /*0920*/  MOV R16, R12 ;  /* 0x0000000c00107202 */ /* 0x008fe40000000f00 */
[----:B------:R-:W-:Y:S02]  /*0930*/  SHF.R.U64 R93, R12, 0x10, R13 ;  /* 0x000000100c5d7819 */ /* 0x000fe4000000120d */
[--C-:B----4-:R-:W-:Y:S02]  /*0940*/  SHF.R.U64 R71, R10, 0x10, R11.reuse ;  /* 0x000000100a477819 */ /* 0x110fe4000000120b */
[----:B------:R-:W-:Y:S02]  /*0950*/  MOV R0, R11 ;  /* 0x0000000b00007202 */ /* 0x000fe40000000f00 */
[----:B------:R-:W-:Y:S02]  /*0960*/  SHF.R.U32.HI R70, RZ, 0x10, R11 ;  /* 0x00000010ff467819 */ /* 0x000fe4000001160b */
[----:B------:R-:W-:-:S02]  /*0970*/  SHF.R.U64 R23, R2, 0x10, R3 ;  /* 0x0000001002177819 */ /* 0x000fc40000001203 */
[----:B0-----:R-:W-:Y:S01]  /*0980*/  SHF.R.U32.HI R18, RZ, 0x10, R3 ;  /* 0x00000010ff127819 */ /* 0x001fe20000011603 */
[----:B------:R-:W-:Y:S01]  /*0990*/  HADD2.F32 R3, -RZ, R3.H0_H0 ;  /* 0x20000003ff037230 */ /* 0x000fe20000004100 */
[--C-:B--2---:R-:W-:Y:S01]  /*09a0*/  SHF.R.U64 R22, R4, 0x10, R5.reuse ;  /* 0x0000001004167819 */ /* 0x104fe20000001205 */
[----:B------:R-:W-:Y:S01]  /*09b0*/  HADD2.F32 R2, -RZ, R2.H0_H0 ;  /* 0x20000002ff027230 */ /* 0x000fe20000004100 */
[----:B-1----:R-:W-:Y:S02]  /*09c0*/  SHF.R.U32.HI R21, RZ, 0x10, R5 ;  /* 0x00000010ff157819 */ /* 0x002fe40000011605 */
[----:B------:R-:W-:Y:S01]  /*09d0*/  FSEL R108, R17, RZ, !P0 ;  /* 0x000000ff116c7208 */ /* 0x000fe20004000000 */
[----:B------:R-:W-:Y:S01]  /*09e0*/  HADD2.F32 R11, -RZ, R4.H0_H0 ;  /* 0x20000004ff0b7230 */ /* 0x000fe20000004100 */
[----:B------:R-:W-:Y:S02]  /*09f0*/  MOV R14, R13 ;  /* 0x0000000d000e7202 */ /* 0x000fe40000000f00 */
[----:B------:R-:W-:Y:S01]  /*0a00*/  SHF.R.U32.HI R12, RZ, 0x10, R13 ;  /* 0x00000010ff0c7819 */ /* 0x000fe2000001160d */
        /* <DEDUP_REMOVED lines=8> */
[----:B------:R-:W-:Y:S02]  /*0a90*/  HADD2.F32 R7, -RZ, R21.H0_H0 ;  /* 0x20000015ff077230 */ /* 0x000fe40000004100 */
[----:B------:R-:W-:Y:S02]  /*0aa0*/  HADD2.F32 R3, -RZ, R18.H0_H0 ;  /* 0x20000012ff037230 */ /* 0x000fe40000004100 */
[----:B------:R-:W-:Y:S01]  /*0ab0*/  FADD.FTZ R18, -R108, R11 ;  /* 0x0000000b6c127221 */ /* 0x000fe20000010100 */
[----:B------:R-:W-:Y:S02]  /*0ac0*/  HADD2.F32 R2, -RZ, R23.H0_H0 ;  /* 0x20000017ff027230 */ /* 0x000fe40000004100 */
[----:B------:R-:W-:-:S02]  /*0ad0*/  HADD2.F32 R11, -RZ, R20.H0_H0 ;  /* 0x20000014ff0b7230 */ /* 0x000fc40000004100 */
[C---:B------:R-:W-:Y:S01]  /*0ae0*/  FADD.FTZ R20, -R108.reuse, R5 ;  /* 0x000000056c147221 */ /* 0x040fe20000010100 */
[C---:B------:R-:W-:Y:S01]  /*0af0*/  FADD.FTZ R66, -R108.reuse, R7 ;  /* 0x000000076c427221 */ /* 0x040fe20000010100 */
[----:B------:R-:W-:Y:S01]  /*0b00*/  HADD2.F32 R5, -RZ, R16.H0_H0 ;  /* 0x20000010ff057230 */ /* 0x000fe20000004100 */
[----:B------:R-:W-:Y:S01]  /*0b10*/  MOV R92, R10 ;  /* 0x0000000a005c7202 */ /* 0x000fe20000000f00 */
[----:B------:R-:W-:Y:S02]  /*0b20*/  HADD2.F32 R7, -RZ, R14.H0_H0 ;  /* 0x2000000eff077230 */ /* 0x000fe40000004100 */
[C---:B------:R-:W-:Y:S01]  /*0b30*/  FADD.FTZ R64, -R108.reuse, R13 ;  /* 0x0000000d6c407221 */ /* 0x040fe20000010100 */
[C---:B------:R-:W-:Y:S01]  /*0b40*/  FADD.FTZ R24, -R108.reuse, R2 ;  /* 0x000000026c187221 */ /* 0x040fe20000010100 */
[----:B------:R-:W-:Y:S01]  /*0b50*/  FADD.FTZ R22, -R108, R3 ;  /* 0x000000036c167221 */ /* 0x000fe20000010100 */
[----:B------:R-:W-:Y:S01]  /*0b60*/  FMUL.FTZ R23, R73, R6 ;  /* 0x0000000649177220 */ /* 0x000fe20000410000 */
[----:B------:R-:W-:-:S02]  /*0b70*/  HADD2.F32 R13, -RZ, R19.H0_H0 ;  /* 0x20000013ff0d7230 */ /* 0x000fc40000004100 */
[C---:B------:R-:W-:Y:S01]  /*0b80*/  FMUL.FTZ R3, R73.reuse, R4 ;  /* 0x0000000449037220 */ /* 0x040fe20000410000 */
[----:B------:R-:W-:Y:S02]  /*0b90*/  HADD2.F32 R4, -RZ, R93.H0_H0 ;  /* 0x2000005dff047230 */ /* 0x000fe40000004100 */
[----:B------:R-:W-:Y:S01]  /*0ba0*/  FMUL.FTZ R14, R36, R5 ;  /* 0x00000005240e7220 */ /* 0x000fe20000410000 */
[----:B------:R-:W-:Y:S01]  /*0bb0*/  HADD2.F32 R6, -RZ, R12.H0_H0 ;  /* 0x2000000cff067230 */ /* 0x000fe20000004100 */
[----:B------:R-:W-:Y:S01]  /*0bc0*/  MOV R10, R9 ;  /* 0x00000009000a7202 */ /* 0x000fe20000000f00 */
[----:B------:R-:W-:Y:S01]  /*0bd0*/  FMUL.FTZ R24, R73, R24 ;  /* 0x0000001849187220 */ /* 0x000fe20000410000 */
[----:B------:R-:W-:Y:S01]  /*0be0*/  FADD.FTZ R62, R62, R7 ;  /* 0x000000073e3e7221 */ /* 0x000fe20000010000 */
[-C--:B------:R-:W-:Y:S01]  /*0bf0*/  FFMA.FTZ R42, R23, R7.reuse, R42 ;  /* 0x00000007172a7223 */ /* 0x080fe2000001002a */
[----:B------:R-:W-:Y:S01]  /*0c00*/  FMUL.FTZ R12, R38, R7 ;  /* 0x00000007260c7220 */ /* 0x000fe20000410000 */
[----:B------:R-:W-:Y:S01]  /*0c10*/  HADD2.F32 R7, -RZ, R92.H0_H0 ;  /* 0x2000005cff077230 */ /* 0x000fe20000004100 */
[----:B------:R-:W-:Y:S01]  /*0c20*/  MOV R68, R8 ;  /* 0x0000000800447202 */ /* 0x000fe20000000f00 */
[----:B------:R-:W-:Y:S01]  /*0c30*/  FADD.FTZ R2, -R108, R13 ;  /* 0x0000000d6c027221 */ /* 0x000fe20000010100 */
[----:B------:R-:W-:Y:S01]  /*0c40*/  FMUL.FTZ R21, R73, R18 ;  /* 0x0000001249157220 */ /* 0x000fe20000410000 */
[----:B------:R-:W-:Y:S01]  /*0c50*/  HADD2.F32 R65, -RZ, R0.H0_H0 ;  /* 0x20000000ff417230 */ /* 0x000fe20000004100 */
[----:B------:R-:W-:Y:S01]  /*0c60*/  SHF.R.U64 R8, R8, 0x10, R9 ;  /* 0x0000001008087819 */ /* 0x000fe20000001209 */
[----:B------:R-:W-:Y:S01]  /*0c70*/  FADD.FTZ R60, R60, R5 ;  /* 0x000000053c3c7221 */ /* 0x000fe20000010000 */
[----:B------:R-:W-:Y:S01]  /*0c80*/  FFMA.FTZ R40, R3, R5, R40 ;  /* 0x0000000503287223 */ /* 0x000fe20000010028 */
[-C--:B------:R-:W-:Y:S01]  /*0c90*/  FMUL.FTZ R13, R37, R4.reuse ;  /* 0x00000004250d7220 */ /* 0x080fe20000410000 */
[----:B------:R-:W-:Y:S01]  /*0ca0*/  FADD.FTZ R0, RZ, R14 ;  /* 0x0000000eff007221 */ /* 0x000fe20000010000 */
[----:B------:R-:W-:Y:S01]  /*0cb0*/  SHF.R.U32.HI R9, RZ, 0x10, R9 ;  /* 0x00000010ff097819 */ /* 0x000fe20000011609 */
[----:B------:R-:W-:Y:S01]  /*0cc0*/  FADD.FTZ R61, R61, R4 ;  /* 0x000000043d3d7221 */ /* 0x000fe20000010000 */
[----:B------:R-:W-:Y:S01]  /*0cd0*/  FFMA.FTZ R41, R24, R4, R41 ;  /* 0x0000000418297223 */ /* 0x000fe20000010029 */
[----:B------:R-:W-:Y:S01]  /*0ce0*/  FFMA.FTZ R5, R3, R14, RZ ;  /* 0x0000000e03057223 */ /* 0x000fe200000100ff */
[----:B------:R-:W-:-:S02]  /*0cf0*/  HADD2.F32 R4, -RZ, R71.H0_H0 ;  /* 0x20000047ff047230 */ /* 0x000fc40000004100 */
[----:B------:R-:W-:Y:S01]  /*0d00*/  FMUL.FTZ R20, R73, R20 ;  /* 0x0000001449147220 */ /* 0x000fe20000410000 */
[----:B------:R-:W-:Y:S02]  /*0d10*/  HADD2.F32 R69, -RZ, R10.H0_H0 ;  /* 0x2000000aff457230 */ /* 0x000fe40000004100 */
[----:B------:R-:W-:Y:S01]  /*0d20*/  FADD.FTZ R56, R56, R7 ;  /* 0x0000000738387221 */ /* 0x000fe20000010000 */
[-C--:B------:R-:W-:Y:S01]  /*0d30*/  FFMA.FTZ R44, R21, R7.reuse, R44 ;  /* 0x00000007152c7223 */ /* 0x080fe2000001002c */
[----:B------:R-:W-:Y:S01]  /*0d40*/  FMUL.FTZ R10, R32, R7 ;  /* 0x00000007200a7220 */ /* 0x000fe20000410000 */
[----:B------:R-:W-:Y:S01]  /*0d50*/  FADD.FTZ R7, R0, R13 ;  /* 0x0000000d00077221 */ /* 0x000fe20000010000 */
[----:B------:R-:W-:Y:S01]  /*0d60*/  FMUL.FTZ R18, R73, R66 ;  /* 0x0000004249127220 */ /* 0x000fe20000410000 */
[----:B------:R-:W-:Y:S01]  /*0d70*/  FFMA.FTZ R0, R24, R13, R5 ;  /* 0x0000000d18007223 */ /* 0x000fe20000010005 */
[----:B------:R-:W-:Y:S02]  /*0d80*/  HADD2.F32 R66, -RZ, R9.H0_H0 ;  /* 0x20000009ff427230 */ /* 0x000fe40000004100 */
        /* <DEDUP_REMOVED lines=12> */
[----:B------:R-:W-:Y:S02]  /*0e50*/  HADD2.F32 R64, -RZ, R8.H0_H0 ;  /* 0x20000008ff407230 */ /* 0x000fe40000004100 */
        /* <DEDUP_REMOVED lines=43> */
.L_x_4994:
[----:B------:R-:W-:Y:S05]  /*1110*/  BSYNC B0 ;  /* 0x0000000000007941 */ /* 0x000fea0003800000 */
.L_x_4992:
        /* <DEDUP_REMOVED lines=25> */
.L_x_5052:
        /* <DEDUP_REMOVED lines=41> */
.L_x_4997:
[----:B------:R-:W-:Y:S01]  /*1540*/  ISETP.NE.U32.AND P0, PT, R98, RZ, PT ;  /* 0x000000ff6200720c */ /* 0x000fe20003f05070 */
[----:B------:R-:W-:-:S03]  /*1550*/  FFMA.FTZ R65, R3, R68, R71 ;  /* 0x0000004403417223 */ /* 0x000fc60000010047 */
[----:B------:R-:W-:Y:S01]  /*1560*/  ISETP.NE.AND.EX P0, PT, R96, RZ, PT, P0 ;  /* 0x000000ff6000720c */ /* 0x000fe20003f05300 */
[----:B------:R-:W-:-:S04]  /*1570*/  FADD.FTZ R64, R14, -R65 ;  /* 0x800000410e407221 */ /* 0x000fc80000010000 */
[----:B------:R-:W-:-:S08]  /*1580*/  FMUL.FTZ R66, R73, R64 ;  /* 0x0000004049427220 */ /* 0x000fd00000410000 */
[----:B-----5:R-:W-:-:S05]  /*1590*/  @P0 HADD2.F32 R65, -RZ, R86.H0_H0 ;  /* 0x20000056ff410230 */ /* 0x020fca0000004100 */
[----:B------:R-:W-:-:S07]  /*15a0*/  @P0 FADD.FTZ R66, R66, R65 ;  /* 0x0000004142420221 */ /* 0x000fce0000010000 */
.L_x_4998:
[----:B------:R-:W-:Y:S05]  /*15b0*/  BSYNC B0 ;  /* 0x0000000000007941 */ /* 0x000fea0003800000 */
.L_x_4996:
        /* <DEDUP_REMOVED lines=18> */
.L_x_5000:
[----:B------:R-:W-:Y:S01]  /*16e0*/  FFMA.FTZ R64, R24, R68, R71 ;  /* 0x0000004418407223 */ /* 0x000fe20000010047 */
[----:B------:R-:W-:-:S03]  /*16f0*/  @P0 SHF.R.U64 R65, R86, 0x10, R87 ;  /* 0x0000001056410819 */ /* 0x000fc60000001257 */
[----:B------:R-:W-:Y:S02]  /*1700*/  FADD.FTZ R64, R13, -R64 ;  /* 0x800000400d407221 */ /* 0x000fe40000010000 */
[----:B------:R-:W-:Y:S02]  /*1710*/  @P0 HADD2.F32 R65, -RZ, R65.H0_H0 ;  /* 0x20000041ff410230 */ /* 0x000fe40000004100 */
[----:B------:R-:W-:-:S04]  /*1720*/  FMUL.FTZ R66, R73, R64 ;  /* 0x0000004049427220 */ /* 0x000fc80000410000 */
[----:B------:R-:W-:-:S07]  /*1730*/  @P0 FADD.FTZ R66, R66, R65 ;  /* 0x0000004142420221 */ /* 0x000fce0000010000 */
.L_x_5001:
[----:B------:R-:W-:Y:S05]  /*1740*/  BSYNC B0 ;  /* 0x0000000000007941 */ /* 0x000fea0003800000 */
.L_x_4999:
        /* <DEDUP_REMOVED lines=15> */
.L_x_5003:
[----:B------:R-:W-:-:S04]  /*1840*/  FFMA.FTZ R65, R23, R68, R71 ;  /* 0x0000004417417223 */ /* 0x000fc80000010047 */
[----:B------:R-:W-:Y:S01]  /*1850*/  FADD.FTZ R64, R12, -R65 ;  /* 0x800000410c407221 */ /* 0x000fe20000010000 */
[----:B------:R-:W-:-:S03]  /*1860*/  @P0 HADD2.F32 R65, -RZ, R87.H0_H0 ;  /* 0x20000057ff410230 */ /* 0x000fc60000004100 */
[----:B------:R-:W-:-:S04]  /*1870*/  FMUL.FTZ R66, R73, R64 ;  /* 0x0000004049427220 */ /* 0x000fc80000410000 */
[----:B------:R-:W-:-:S07]  /*1880*/  @P0 FADD.FTZ R66, R66, R65 ;  /* 0x0000004142420221 */ /* 0x000fce0000010000 */
.L_x_5004:
[----:B------:R-:W-:Y:S05]  /*1890*/  BSYNC B0 ;  /* 0x0000000000007941 */ /* 0x000fea0003800000 */
.L_x_5002:
        /* <DEDUP_REMOVED lines=16> */
.L_x_5006:
[----:B------:R-:W-:Y:S01]  /*19a0*/  FFMA.FTZ R64, R22, R68, R71 ;  /* 0x0000004416407223 */ /* 0x000fe20000010047 */
[----:B------:R-:W-:-:S03]  /*19b0*/  @P0 SHF.R.U32.HI R65, RZ, 0x10, R87 ;  /* 0x00000010ff410819 */ /* 0x000fc60000011657 */
[----:B------:R-:W-:Y:S02]  /*19c0*/  FADD.FTZ R64, R11, -R64 ;  /* 0x800000400b407221 */ /* 0x000fe40000010000 */
[----:B------:R-:W-:Y:S02]  /*19d0*/  @P0 HADD2.F32 R65, -RZ, R65.H0_H0 ;  /* 0x20000041ff410230 */ /* 0x000fe40000004100 */
[----:B------:R-:W-:-:S04]  /*19e0*/  FMUL.FTZ R66, R73, R64 ;  /* 0x0000004049427220 */ /* 0x000fc80000410000 */
[----:B------:R-:W-:-:S07]  /*19f0*/  @P0 FADD.FTZ R66, R66, R65 ;  /* 0x0000004142420221 */ /* 0x000fce0000010000 */
.L_x_5007:
[----:B------:R-:W-:Y:S05]  /*1a00*/  BSYNC B0 ;  /* 0x0000000000007941 */ /* 0x000fea0003800000 */
.L_x_5005:
        /* <DEDUP_REMOVED lines=17> */
.L_x_5008:
        /* <DEDUP_REMOVED lines=11> */
.L_x_5010:
[----:B------:R-:W-:Y:S05]  /*1bd0*/  BSYNC B0 ;  /* 0x0000000000007941 */ /* 0x000fea0003800000 */
.L_x_5009:
[----:B------:R-:W-:Y:S04]  /*1be0*/  BSSY B0, `(.L_x_5011) ;  /* 0x000000b000007945 */ /* 0x000fe80003800000 */
[----:B------:R-:W-:Y:S05]  /*1bf0*/  @P2 BRA `(.L_x_5012) ;  /* 0x0000000000102947 */ /* 0x000fea0003800000 */
[----:B01----:R-:W-:Y:S01]  /*1c00*/  HFMA2.MMA R66, -RZ, RZ, 0, 0 ;  /* 0x00000000ff427435 */ /* 0x003fe200000001ff */
[----:B------:R-:W-:Y:S10]  /*1c10*/  @!P0 BRA `(.L_x_5013) ;  /* 0x00000000001c8947 */ /* 0x000ff40003800000 */
[----:B------:R-:W-:Y:S01]  /*1c20*/  HADD2.F32 R66, -RZ, R84.H0_H0 ;  /* 0x20000054ff427230 */ /* 0x000fe20000004100 */
[----:B------:R-:W-:Y:S06]  /*1c30*/  BRA `(.L_x_5013) ;  /* 0x0000000000147947 */ /* 0x000fec0003800000 */
.L_x_5012:
[----:B01----:R-:W-:-:S04]  /*1c40*/  FFMA.FTZ R65, R21, R68, R71 ;  /* 0x0000004415417223 */ /* 0x003fc80000010047 */
[----:B------:R-:W-:Y:S01]  /*1c50*/  FADD.FTZ R64, R10, -R65 ;  /* 0x800000410a407221 */ /* 0x000fe20000010000 */
[----:B------:R-:W-:-:S03]  /*1c60*/  @P0 HADD2.F32 R65, -RZ, R84.H0_H0 ;  /* 0x20000054ff410230 */ /* 0x000fc60000004100 */
[----:B------:R-:W-:-:S04]  /*1c70*/  FMUL.FTZ R66, R73, R64 ;  /* 0x0000004049427220 */ /* 0x000fc80000410000 */
[----:B------:R-:W-:-:S07]  /*1c80*/  @P0 FADD.FTZ R66, R66, R65 ;  /* 0x0000004142420221 */ /* 0x000fce0000010000 */
.L_x_5013:
[----:B------:R-:W-:Y:S05]  /*1c90*/  BSYNC B0 ;  /* 0x0000000000007941 */ /* 0x000fea0003800000 */
.L_x_5011:
        /* <DEDUP_REMOVED lines=16> */
.L_x_5015:
[----:B------:R-:W-:Y:S01]  /*1da0*/  FFMA.FTZ R64, R20, R68, R71 ;  /* 0x0000004414407223 */ /* 0x000fe20000010047 */
[----:B------:R-:W-:-:S03]  /*1db0*/  @P0 SHF.R.U64 R65, R84, 0x10, R85 ;  /* 0x0000001054410819 */ /* 0x000fc60000001255 */
[----:B------:R-:W-:Y:S02]  /*1dc0*/  FADD.FTZ R64, R9, -R64 ;  /* 0x8000004009407221 */ /* 0x000fe40000010000 */
[----:B------:R-:W-:Y:S02]  /*1dd0*/  @P0 HADD2.F32 R65, -RZ, R65.H0_H0 ;  /* 0x20000041ff410230 */ /* 0x000fe40000004100 */
[----:B------:R-:W-:-:S04]  /*1de0*/  FMUL.FTZ R66, R73, R64 ;  /* 0x0000004049427220 */ /* 0x000fc80000410000 */
[----:B------:R-:W-:-:S07]  /*1df0*/  @P0 FADD.FTZ R66, R66, R65 ;  /* 0x0000004142420221 */ /* 0x000fce0000010000 */
.L_x_5016:
[----:B------:R-:W-:Y:S05]  /*1e00*/  BSYNC B0 ;  /* 0x0000000000007941 */ /* 0x000fea0003800000 */
.L_x_5014:
        /* <DEDUP_REMOVED lines=15> */
.L_x_5018:
[----:B------:R-:W-:-:S04]  /*1f00*/  FFMA.FTZ R65, R19, R68, R71 ;  /* 0x0000004413417223 */ /* 0x000fc80000010047 */
[----:B------:R-:W-:Y:S01]  /*1f10*/  FADD.FTZ R64, R8, -R65 ;  /* 0x8000004108407221 */ /* 0x000fe20000010000 */
[----:B------:R-:W-:-:S03]  /*1f20*/  @P0 HADD2.F32 R65, -RZ, R85.H0_H0 ;  /* 0x20000055ff410230 */ /* 0x000fc60000004100 */
[----:B------:R-:W-:-:S04]  /*1f30*/  FMUL.FTZ R66, R73, R64 ;  /* 0x0000004049427220 */ /* 0x000fc80000410000 */
[----:B------:R-:W-:-:S07]  /*1f40*/  @P0 FADD.FTZ R66, R66, R65 ;  /* 0x0000004142420221 */ /* 0x000fce0000010000 */
.L_x_5019:
[----:B------:R-:W-:Y:S05]  /*1f50*/  BSYNC B0 ;  /* 0x0000000000007941 */ /* 0x000fea0003800000 */
.L_x_5017:
        /* <DEDUP_REMOVED lines=16> */
.L_x_5021:
[----:B------:R-:W-:Y:S01]  /*2060*/  FFMA.FTZ R64, R18, R68, R71 ;  /* 0x0000004412407223 */ /* 0x000fe20000010047 */
[----:B------:R-:W-:-:S03]  /*2070*/  @P0 SHF.R.U32.HI R65, RZ, 0x10, R85 ;  /* 0x00000010ff410819 */ /* 0x000fc60000011655 */
[----:B------:R-:W-:Y:S02]  /*2080*/  FADD.FTZ R64, R7, -R64 ;  /* 0x8000004007407221 */ /* 0x000fe40000010000 */
[----:B------:R-:W-:Y:S02]  /*2090*/  @P0 HADD2.F32 R65, -RZ, R65.H0_H0 ;  /* 0x20000041ff410230 */ /* 0x000fe40000004100 */
[----:B------:R-:W-:-:S04]  /*20a0*/  FMUL.FTZ R66, R73, R64 ;  /* 0x0000004049427220 */ /* 0x000fc80000410000 */
[----:B------:R-:W-:-:S07]  /*20b0*/  @P0 FADD.FTZ R66, R66, R65 ;  /* 0x0000004142420221 */ /* 0x000fce0000010000 */
.L_x_5022:
[----:B------:R-:W-:Y:S05]  /*20c0*/  BSYNC B0 ;  /* 0x0000000000007941 */ /* 0x000fea0003800000 */
.L_x_5020:
        /* <DEDUP_REMOVED lines=17> */
.L_x_5023:
        /* <DEDUP_REMOVED lines=12> */
.L_x_5025:
[----:B------:R-:W-:Y:S05]  /*22a0*/  BSYNC B0 ;  /* 0x0000000000007941 */ /* 0x000fea0003800000 */
.L_x_5024:
[----:B------:R-:W-:Y:S04]  /*22b0*/  BSSY B0, `(.L_x_5026) ;  /* 0x000000b000007945 */ /* 0x000fe80003800000 */
[----:B------:R-:W-:Y:S05]  /*22c0*/  @P2 BRA `(.L_x_5027) ;  /* 0x0000000000102947 */ /* 0x000fea0003800000 */
[----:B------:R-:W-:Y:S01]  /*22d0*/  HFMA2.MMA R26, -RZ, RZ, 0, 0 ;  /* 0x00000000ff1a7435 */ /* 0x000fe200000001ff */
[----:B------:R-:W-:Y:S10]  /*22e0*/  @!P0 BRA `(.L_x_5028) ;  /* 0x00000000001c8947 */ /* 0x000ff40003800000 */
[----:B------:R-:W-:Y:S01]  /*22f0*/  HADD2.F32 R26, -RZ, R82.H0_H0 ;  /* 0x20000052ff1a7230 */ /* 0x000fe20000004100 */
[----:B------:R-:W-:Y:S06]  /*2300*/  BRA `(.L_x_5028) ;  /* 0x0000000000147947 */ /* 0x000fec0003800000 */
.L_x_5027:
[----:B01----:R-:W-:-:S04]  /*2310*/  FFMA.FTZ R65, R17, R68, R71 ;  /* 0x0000004411417223 */ /* 0x003fc80000010047 */
[----:B------:R-:W-:Y:S01]  /*2320*/  FADD.FTZ R26, R6, -R65 ;  /* 0x80000041061a7221 */ /* 0x000fe20000010000 */
[----:B------:R-:W-:-:S03]  /*2330*/  @P0 HADD2.F32 R65, -RZ, R82.H0_H0 ;  /* 0x20000052ff410230 */ /* 0x000fc60000004100 */
[----:B------:R-:W-:-:S04]  /*2340*/  FMUL.FTZ R26, R73, R26 ;  /* 0x0000001a491a7220 */ /* 0x000fc80000410000 */
[----:B------:R-:W-:-:S07]  /*2350*/  @P0 FADD.FTZ R26, R26, R65 ;  /* 0x000000411a1a0221 */ /* 0x000fce0000010000 */
.L_x_5028:
[----:B------:R-:W-:Y:S05]  /*2360*/  BSYNC B0 ;  /* 0x0000000000007941 */ /* 0x000fea0003800000 */
.L_x_5026:
[----:B01----:R-:W0:Y:S01]  /*2370*/  @P3 LDC.64 R64, c[0x0][0x298] ;  /* 0x0000a600ff403b82 */ /* 0x003e220000000a00 */
        /* <DEDUP_REMOVED lines=15> */
.L_x_5030:
[----:B------:R-:W-:Y:S01]  /*2470*/  FFMA.FTZ R26, R16, R68, R71 ;  /* 0x00000044101a7223 */ /* 0x000fe20000010047 */
[----:B------:R-:W-:-:S03]  /*2480*/  @P0 SHF.R.U64 R64, R82, 0x10, R83 ;  /* 0x0000001052400819 */ /* 0x000fc60000001253 */
[----:B------:R-:W-:Y:S02]  /*2490*/  FADD.FTZ R26, R5, -R26 ;  /* 0x8000001a051a7221 */ /* 0x000fe40000010000 */
[----:B------:R-:W-:Y:S02]  /*24a0*/  @P0 HADD2.F32 R65, -RZ, R64.H0_H0 ;  /* 0x20000040ff410230 */ /* 0x000fe40000004100 */
[----:B------:R-:W-:-:S04]  /*24b0*/  FMUL.FTZ R26, R73, R26 ;  /* 0x0000001a491a7220 */ /* 0x000fc80000410000 */
[----:B------:R-:W-:-:S07]  /*24c0*/  @P0 FADD.FTZ R26, R26, R65 ;  /* 0x000000411a1a0221 */ /* 0x000fce0000010000 */
.L_x_5031:
[----:B------:R-:W-:Y:S05]  /*24d0*/  BSYNC B0 ;  /* 0x0000000000007941 */ /* 0x000fea0003800000 */
.L_x_5029:
        /* <DEDUP_REMOVED lines=15> */
.L_x_5033:
[----:B------:R-:W-:-:S04]  /*25d0*/  FFMA.FTZ R65, R15, R68, R71 ;  /* 0x000000440f417223 */ /* 0x000fc80000010047 */
[----:B------:R-:W-:Y:S01]  /*25e0*/  FADD.FTZ R26, R4, -R65 ;  /* 0x80000041041a7221 */ /* 0x000fe20000010000 */
[----:B------:R-:W-:-:S03]  /*25f0*/  @P0 HADD2.F32 R65, -RZ, R83.H0_H0 ;  /* 0x20000053ff410230 */ /* 0x000fc60000004100 */
[----:B------:R-:W-:-:S04]  /*2600*/  FMUL.FTZ R26, R73, R26 ;  /* 0x0000001a491a7220 */ /* 0x000fc80000410000 */
[----:B------:R-:W-:-:S07]  /*2610*/  @P0 FADD.FTZ R26, R26, R65 ;  /* 0x000000411a1a0221 */ /* 0x000fce0000010000 */
.L_x_5034:
[----:B------:R-:W-:Y:S05]  /*2620*/  BSYNC B0 ;  /* 0x0000000000007941 */ /* 0x000fea0003800000 */
.L_x_5032:
        /* <DEDUP_REMOVED lines=16> */
.L_x_5036:
[----:B------:R-:W-:Y:S01]  /*2730*/  FFMA.FTZ R71, R2, R68, R71 ;  /* 0x0000004402477223 */ /* 0x000fe20000010047 */
[----:B------:R-:W-:-:S03]  /*2740*/  @P0 SHF.R.U32.HI R64, RZ, 0x10, R83 ;  /* 0x00000010ff400819 */ /* 0x000fc60000011653 */
[----:B------:R-:W-:Y:S02]  /*2750*/  FADD.FTZ R26, R0, -R71 ;  /* 0x80000047001a7221 */ /* 0x000fe40000010000 */
[----:B------:R-:W-:Y:S02]  /*2760*/  @P0 HADD2.F32 R65, -RZ, R64.H0_H0 ;  /* 0x20000040ff410230 */ /* 0x000fe40000004100 */
[----:B------:R-:W-:-:S04]  /*2770*/  FMUL.FTZ R26, R73, R26 ;  /* 0x0000001a491a7220 */ /* 0x000fc80000410000 */
[----:B------:R-:W-:-:S07]  /*2780*/  @P0 FADD.FTZ R26, R26, R65 ;  /* 0x000000411a1a0221 */ /* 0x000fce0000010000 */
.L_x_5037:
[----:B------:R-:W-:Y:S05]  /*2790*/  BSYNC B0 ;  /* 0x0000000000007941 */ /* 0x000fea0003800000 */
.L_x_5035:
        /* <DEDUP_REMOVED lines=17> */
.L_x_5038:
        /* <DEDUP_REMOVED lines=12> */
.L_x_5040:
[----:B------:R-:W-:Y:S05]  /*2970*/  BSYNC B0 ;  /* 0x0000000000007941 */ /* 0x000fea0003800000 */
.L_x_5039:
[----:B------:R-:W-:Y:S02]  /*2980*/  IADD3 R76, R76, UR12, RZ ;  /* 0x0000000c4c4c7c10 */ /* 0x000fe4000fffe0ff */
[----:B------:R-:W-:Y:S02]  /*2990*/  SEL R100, RZ, 0x1, P4 ;  /* 0x00000001ff647807 */ /* 0x000fe40002000000 */
[----:B------:R-:W-:-:S13]  /*29a0*/  ISETP.GE.AND P0, PT, R76, UR13, PT ;  /* 0x0000000d4c007c0c */ /* 0x000fda000bf06270 */
[----:B------:R-:W-:Y:S05]  /*29b0*/  @!P0 BRA `(.L_x_5041) ;  /* 0xffffffd800508947 */ /* 0x000fea000383ffff */
.L_x_4991:
        /* <DEDUP_REMOVED lines=17> */
.L_x_4995:
[----:B------:R-:W-:Y:S01]  /*2ad0*/  HFMA2.MMA R105, -RZ, RZ, 0, 9.5367431640625e-07 ;  /* 0x00000010ff697435 */ /* 0x000fe200000001ff */
[----:B------:R-:W-:Y:S02]  /*2ae0*/  MOV R104, R102 ;  /* 0x0000006600687202 */ /* 0x000fe40000000f00 */
[----:B------:R-:W-:Y:S02]  /*2af0*/  MOV R106, 0x1f ;  /* 0x0000001f006a7802 */ /* 0x000fe40000000f00 */
[----:B------:R-:W-:-:S07]  /*2b00*/  MOV R95, 0xffffffff ;  /* 0xffffffff005f7802 */ /* 0x000fce0000000f00 */
[----:B-----5:R-:W-:Y:S05]  /*2b10*/  WARPSYNC.COLLECTIVE R95, `(.L_x_5042) ;  /* 0x000000005f087348 */ /* 0x020fea0003c00000 */
[----:B------:R0:W1:Y:S02]  /*2b20*/  SHFL.DOWN P1, R100, R104, R105, R106 ;  /* 0x0800006968647389 */ /* 0x000064000002006a */
[----:B01---5:R-:W-:Y:S01]  /*2b30*/  ENDCOLLECTIVE ;  /* 0x000000000000791b */ /* 0x023fe20003800000 */
.L_x_5042:
[----:B------:R-:W-:Y:S02]  /*2b40*/  MOV R104, R103 ;  /* 0x0000006700687202 */ /* 0x000fe40000000f00 */
[----:B------:R-:W-:-:S07]  /*2b50*/  MOV R67, R100 ;  /* 0x0000006400437202 */ /* 0x000fce0000000f00 */
[----:B------:R-:W-:Y:S05]  /*2b60*/  WARPSYNC.COLLECTIVE R95, `(.L_x_5043) ;  /* 0x000000005f087348 */ /* 0x000fea0003c00000 */
[----:B------:R0:W1:Y:S02]  /*2b70*/  SHFL.DOWN P1, R100, R104, R105, R106 ;  /* 0x0800006968647389 */ /* 0x000064000002006a */
[----:B01----:R-:W-:Y:S01]  /*2b80*/  ENDCOLLECTIVE ;  /* 0x000000000000791b */ /* 0x003fe20003800000 */
.L_x_5043:
[----:B------:R-:W-:Y:S01]  /*2b90*/  FADD.FTZ R67, R67, R102 ;  /* 0x0000006643437221 */ /* 0x000fe20000010000 */
[----:B------:R-:W-:-:S04]  /*2ba0*/  HFMA2.MMA R105, -RZ, RZ, 0, 4.76837158203125e-07 ;  /* 0x00000008ff697435 */ /* 0x000fc800000001ff */
[----:B------:R-:W-:Y:S02]  /*2bb0*/  MOV R104, R67 ;  /* 0x0000004300687202 */ /* 0x000fe40000000f00 */
[----:B------:R-:W-:-:S07]  /*2bc0*/  MOV R66, R100 ;  /* 0x0000006400427202 */ /* 0x000fce0000000f00 */
[----:B------:R-:W-:Y:S05]  /*2bd0*/  WARPSYNC.COLLECTIVE R95, `(.L_x_5044) ;  /* 0x000000005f087348 */ /* 0x000fea0003c00000 */
[----:B------:R0:W1:Y:S02]  /*2be0*/  SHFL.DOWN P1, R100, R104, R105, R106 ;  /* 0x0800006968647389 */ /* 0x000064000002006a */
[----:B01----:R-:W-:Y:S01]  /*2bf0*/  ENDCOLLECTIVE ;  /* 0x000000000000791b */ /* 0x003fe20003800000 */
.L_x_5044:
[----:B------:R-:W-:-:S05]  /*2c00*/  FADD.FTZ R66, R66, R103 ;  /* 0x0000006742427221 */ /* 0x000fca0000010000 */
[----:B------:R-:W-:Y:S02]  /*2c10*/  MOV R104, R66 ;  /* 0x0000004200687202 */ /* 0x000fe40000000f00 */
[----:B------:R-:W-:-:S07]  /*2c20*/  MOV R68, R100 ;  /* 0x0000006400447202 */ /* 0x000fce0000000f00 */
[----:B------:R-:W-:Y:S05]  /*2c30*/  WARPSYNC.COLLECTIVE R95, `(.L_x_5045) ;  /* 0x000000005f087348 */ /* 0x000fea0003c00000 */
[----:B------:R0:W1:Y:S02]  /*2c40*/  SHFL.DOWN P1, R100, R104, R105, R106 ;  /* 0x0800006968647389 */ /* 0x000064000002006a */
[----:B01----:R-:W-:Y:S01]  /*2c50*/  ENDCOLLECTIVE ;  /* 0x000000000000791b */ /* 0x003fe20003800000 */
.L_x_5045:
[----:B------:R-:W-:Y:S01]  /*2c60*/  FADD.FTZ R68, R67, R68 ;  /* 0x0000004443447221 */ /* 0x000fe20000010000 */
[----:B------:R-:W-:-:S04]  /*2c70*/  HFMA2.MMA R105, -RZ, RZ, 0, 2.384185791015625e-07 ;  /* 0x00000004ff697435 */ /* 0x000fc800000001ff */
[----:B------:R-:W-:Y:S02]  /*2c80*/  MOV R104, R68 ;  /* 0x0000004400687202 */ /* 0x000fe40000000f00 */
[----:B------:R-:W-:-:S07]  /*2c90*/  MOV R69, R100 ;  /* 0x0000006400457202 */ /* 0x000fce0000000f00 */
[----:B------:R-:W-:Y:S05]  /*2ca0*/  WARPSYNC.COLLECTIVE R95, `(.L_x_5046) ;  /* 0x000000005f087348 */ /* 0x000fea0003c00000 */
[----:B------:R0:W1:Y:S02]  /*2cb0*/  SHFL.DOWN P1, R100, R104, R105, R106 ;  /* 0x0800006968647389 */ /* 0x000064000002006a */
[----:B01----:R-:W-:Y:S01]  /*2cc0*/  ENDCOLLECTIVE ;  /* 0x000000000000791b */ /* 0x003fe20003800000 */
.L_x_5046:
[----:B------:R-:W-:-:S05]  /*2cd0*/  FADD.FTZ R69, R66, R69 ;  /* 0x0000004542457221 */ /* 0x000fca0000010000 */
[----:B------:R-:W-:Y:S02]  /*2ce0*/  MOV R104, R69 ;  /* 0x0000004500687202 */ /* 0x000fe40000000f00 */
[----:B------:R-:W-:-:S07]  /*2cf0*/  MOV R71, R100 ;  /* 0x0000006400477202 */ /* 0x000fce0000000f00 */
[----:B------:R-:W-:Y:S05]  /*2d00*/  WARPSYNC.COLLECTIVE R95, `(.L_x_5047) ;  /* 0x000000005f087348 */ /* 0x000fea0003c00000 */
[----:B------:R0:W1:Y:S02]  /*2d10*/  SHFL.DOWN P1, R100, R104, R105, R106 ;  /* 0x0800006968647389 */ /* 0x000064000002006a */
[----:B01----:R-:W-:Y:S01]  /*2d20*/  ENDCOLLECTIVE ;  /* 0x000000000000791b */ /* 0x003fe20003800000 */
.L_x_5047:
[----:B------:R-:W-:Y:S01]  /*2d30*/  FADD.FTZ R71, R68, R71 ;  /* 0x0000004744477221 */ /* 0x000fe20000010000 */
[----:B------:R-:W-:-:S04]  /*2d40*/  HFMA2.MMA R105, -RZ, RZ, 0, 1.1920928955078125e-07 ;  /* 0x00000002ff697435 */ /* 0x000fc800000001ff */
[----:B------:R-:W-:Y:S02]  /*2d50*/  MOV R104, R71 ;  /* 0x0000004700687202 */ /* 0x000fe40000000f00 */
[----:B------:R-:W-:-:S07]  /*2d60*/  MOV R70, R100 ;  /* 0x0000006400467202 */ /* 0x000fce0000000f00 */
[----:B------:R-:W-:Y:S05]  /*2d70*/  WARPSYNC.COLLECTIVE R95, `(.L_x_5048) ;  /* 0x000000005f087348 */ /* 0x000fea0003c00000 */
[----:B------:R0:W1:Y:S02]  /*2d80*/  SHFL.DOWN P1, R100, R104, R105, R106 ;  /* 0x0800006968647389 */ /* 0x000064000002006a */
[----:B01----:R-:W-:Y:S01]  /*2d90*/  ENDCOLLECTIVE ;  /* 0x000000000000791b */ /* 0x003fe20003800000 */
.L_x_5048:
[----:B------:R-:W-:-:S05]  /*2da0*/  FADD.FTZ R70, R69, R70 ;  /* 0x0000004645467221 */ /* 0x000fca0000010000 */
[----:B------:R-:W-:Y:S02]  /*2db0*/  MOV R104, R70 ;  /* 0x0000004600687202 */ /* 0x000fe40000000f00 */
[----:B------:R-:W-:-:S07]  /*2dc0*/  MOV R92, R100 ;  /* 0x00000064005c7202 */ /* 0x000fce0000000f00 */
[----:B------:R-:W-:Y:S05]  /*2dd0*/  WARPSYNC.COLLECTIVE R95, `(.L_x_5049) ;  /* 0x000000005f087348 */ /* 0x000fea0003c00000 */
[----:B------:R0:W1:Y:S02]  /*2de0*/  SHFL.DOWN P1, R100, R104, R105, R106 ;  /* 0x0800006968647389 */ /* 0x000064000002006a */
[----:B01----:R-:W-:Y:S01]  /*2df0*/  ENDCOLLECTIVE ;  /* 0x000000000000791b */ /* 0x003fe20003800000 */
.L_x_5049:
[----:B------:R-:W-:Y:S01]  /*2e00*/  FADD.FTZ R92, R71, R92 ;  /* 0x0000005c475c7221 */ /* 0x000fe20000010000 */
[----:B------:R-:W-:-:S04]  /*2e10*/  HFMA2.MMA R105, -RZ, RZ, 0, 5.9604644775390625e-08 ;  /* 0x00000001ff697435 */ /* 0x000fc800000001ff */
[----:B------:R-:W-:Y:S02]  /*2e20*/  MOV R104, R92 ;  /* 0x0000005c00687202 */ /* 0x000fe40000000f00 */
[----:B------:R-:W-:-:S07]  /*2e30*/  MOV R93, R100 ;  /* 0x00000064005d7202 */ /* 0x000fce0000000f00 */
[----:B------:R-:W-:Y:S05]  /*2e40*/  WARPSYNC.COLLECTIVE R95, `(.L_x_5050) ;  /* 0x000000005f087348 */ /* 0x000fea0003c00000 */
[----:B------:R0:W1:Y:S02]  /*2e50*/  SHFL.DOWN P1, R100, R104, R105, R106 ;  /* 0x0800006968647389 */ /* 0x000064000002006a */
[----:B01----:R-:W-:Y:S01]  /*2e60*/  ENDCOLLECTIVE ;  /* 0x000000000000791b */ /* 0x003fe20003800000 */
.L_x_5050:
[----:B------:R-:W-:-:S05]  /*2e70*/  FADD.FTZ R93, R70, R93 ;  /* 0x0000005d465d7221 */ /* 0x000fca0000010000 */
[----:B------:R-:W-:Y:S02]  /*2e80*/  MOV R104, R93 ;  /* 0x0000005d00687202 */ /* 0x000fe40000000f00 */
[----:B------:R-:W-:-:S07]  /*2e90*/  MOV R67, R100 ;  /* 0x0000006400437202 */ /* 0x000fce0000000f00 */
[----:B------:R-:W-:Y:S05]  /*2ea0*/  WARPSYNC.COLLECTIVE R95, `(.L_x_5051) ;  /* 0x000000005f087348 */ /* 0x000fea0003c00000 */
[----:B------:R0:W1:Y:S02]  /*2eb0*/  SHFL.DOWN P1, R100, R104, R105, R106 ;  /* 0x0800006968647389 */ /* 0x000064000002006a */
[----:B01----:R-:W-:Y:S01]  /*2ec0*/  ENDCOLLECTIVE ;  /* 0x000000000000791b */ /* 0x003fe20003800000 */
.L_x_5051:
[----:B------:R-:W-:Y:S01]  /*2ed0*/  MOV R66, R100 ;  /* 0x0000006400427202 */ /* 0x000fe20000000f00 */
[----:B------:R-:W-:Y:S06]  /*2ee0*/  BRA `(.L_x_5052) ;  /* 0xffffffe000f07947 */ /* 0x000fec000383ffff */
.L_x_5053:
        /* <DEDUP_REMOVED lines=9> */
.L_x_8607:


//--------------------- .text._ZN10layer_norm13ln_bwd_kernelINS_13Kernel_traitsIf6__halfS2_S2_fjLj1536ELj1ELj1ELj4ELj8ENS_18Kernel_traits_baseILj1536EfS2_S2_S2_fjLj128EEEEELb1ELb1ELb0ELb0EEEvNS_9BwdParamsE --------------------------
	.section	.text._ZN10layer_norm13ln_bwd_kernelINS_13Kernel_traitsIf6__halfS2_S2_fjLj1536ELj1ELj1ELj4ELj8ENS_18Kernel_traits_baseILj1536EfS2_S2_S2_fjLj128EEEEELb1ELb1ELb0ELb0EEEvNS_9BwdParamsE,"ax",@progbits
	.align	128
        .global         _ZN10layer_norm13ln_bwd_kernelINS_13Kernel_traitsIf6__halfS2_S2_fjLj1536ELj1ELj1ELj4ELj8ENS_18Kernel_traits_baseILj1536EfS2_S2_S2_fjLj128EEEEELb1ELb1ELb0ELb0EEEvNS_9BwdParamsE
        .type           _ZN10layer_norm13ln_bwd_kernelINS_13Kernel_traitsIf6__halfS2_S2_fjLj1536ELj1ELj1ELj4ELj8ENS_18Kernel_traits_baseILj1536EfS2_S2_S2_fjLj128EEEEELb1ELb1ELb0ELb0EEEvNS_9BwdParamsE,@function
        .size           _ZN10layer_norm13ln_bwd_kernelINS_13Kernel_traitsIf6__halfS2_S2_fjLj1536ELj1ELj1ELj4ELj8ENS_18Kernel_traits_baseILj1536EfS2_S2_S2_fjLj128EEEEELb1ELb1ELb0ELb0EEEvNS_9BwdParamsE,(.L_x_8608 - _ZN10layer_norm13ln_bwd_kernelINS_13Kernel_traitsIf6__halfS2_S2_fjLj1536ELj1ELj1ELj4ELj8ENS_18Kernel_traits_baseILj1536EfS2_S2_S2_fjLj128EEEEELb1ELb1ELb0ELb0EEEvNS_9BwdParamsE)
        .other          _ZN10layer_norm13ln_bwd_kernelINS_13Kernel_traitsIf6__halfS2_S2_fjLj1536ELj1ELj1ELj4ELj8ENS_18Kernel_traits_baseILj1536EfS2_S2_S2_fjLj128EEEEELb1ELb1ELb0ELb0EEEvNS_9BwdParamsE,@"STO_CUDA_ENTRY STV_DEFAULT"
_ZN10layer_norm13ln_bwd_kernelINS_13Kernel_traitsIf6__halfS2_S2_fjLj1536ELj1ELj1ELj4ELj8ENS_18Kernel_traits_baseILj1536EfS2_S2_S2_fjLj128EEEEELb1ELb1ELb0ELb0EEEvNS_9BwdParamsE:
.text._ZN10layer_norm13ln_bwd_kernelINS_13Kernel_traitsIf6__halfS2_S2_fjLj1536ELj1ELj1ELj4ELj8ENS_18Kernel_traits_baseILj1536EfS2_S2_S2_fjLj128EEEEELb1ELb1ELb0ELb0EEEvNS_9BwdParamsE:
        /* <DEDUP_REMOVED lines=72> */
.L_x_5071:
        /* <DEDUP_REMOVED lines=81> */
.L_x_5056:
[----:B------:R-:W-:Y:S05]  /*0990*/  BSYNC B0 ;  /* 0x0000000000007941 */ /* 0x000fea0003800000 */
.L_x_5055:
        /* <DEDUP_REMOVED lines=20> */
[--C-:B------:R-:W-:Y:S02]  /*0ae0*/  SHF.R.U64 R93, R78, 0x10, R79.reuse ;  /* 0x000000104e5d7819 */ /* 0x100fe4000000124f */
[----:B------:R-:W-:Y:S02]  /*0af0*/  MOV R90, R79 ;  /* 0x0000004f005a7202 */ /* 0x000fe40000000f00 */
[----:B------:R-:W-:Y:S01]  /*0b00*/  SHF.R.U32.HI R92, RZ, 0x10, R79 ;  /* 0x00000010ff5c7819 */ /* 0x000fe2000001164f */
[----:B------:R-:W-:Y:S01]  /*0b10*/  HADD2.F32 R79, -RZ, R76.H0_H0 ;  /* 0x2000004cff4f7230 */ /* 0x000fe20000004100 */
[----:B------:R-:W-:Y:S01]  /*0b20*/  SHF.R.U64 R78, R76, 0x10, R77 ;  /* 0x000000104c4e7819 */ /* 0x000fe2000000124d */
[----:B------:R-:W-:-:S04]  /*0b30*/  HADD2.F32 R87, -RZ, R87.H0_H0 ;  /* 0x20000057ff577230 */ /* 0x000fc80000004100 */
[----:B------:R-:W-:Y:S02]  /*0b40*/  HADD2.F32 R77, -RZ, R78.H0_H0 ;  /* 0x2000004eff4d7230 */ /* 0x000fe40000004100 */
[C---:B------:R-:W-:Y:S01]  /*0b50*/  FADD.FTZ R78, -R104.reuse, R79 ;  /* 0x0000004f684e7221 */ /* 0x040fe20000010100 */
[----:B0-----:R-:W-:Y:S02]  /*0b60*/  HADD2.F32 R82, -RZ, R93.H0_H0 ;  /* 0x2000005dff527230 */ /* 0x001fe40000004100 */
[----:B------:R-:W-:Y:S02]  /*0b70*/  HADD2.F32 R76, -RZ, R92.H0_H0 ;  /* 0x2000005cff4c7230 */ /* 0x000fe40000004100 */
[----:B-----5:R-:W-:Y:S01]  /*0b80*/  FMUL.FTZ R93, R111, R78 ;  /* 0x0000004e6f5d7220 */ /* 0x020fe20000410000 */
[C---:B------:R-:W-:Y:S01]  /*0b90*/  FADD.FTZ R94, -R104.reuse, R77 ;  /* 0x0000004d685e7221 */ /* 0x040fe20000010100 */
[----:B------:R-:W-:Y:S01]  /*0ba0*/  FADD.FTZ R78, -R104, R91 ;  /* 0x0000005b684e7221 */ /* 0x000fe20000010100 */
[----:B------:R-:W-:Y:S01]  /*0bb0*/  FMUL.FTZ R92, R64, R87 ;  /* 0x00000057405c7220 */ /* 0x000fe20000410000 */
[----:B-1----:R-:W-:-:S02]  /*0bc0*/  HADD2.F32 R89, -RZ, R90.H0_H0 ;  /* 0x2000005aff597230 */ /* 0x002fc40000004100 */
[C---:B------:R-:W-:Y:S01]  /*0bd0*/  FMUL.FTZ R94, R111.reuse, R94 ;  /* 0x0000005e6f5e7220 */ /* 0x040fe20000410000 */
[----:B------:R-:W-:Y:S01]  /*0be0*/  FMUL.FTZ R91, R111, R78 ;  /* 0x0000004e6f5b7220 */ /* 0x000fe20000410000 */
[----:B------:R-:W-:Y:S02]  /*0bf0*/  HADD2.F32 R79, -RZ, R115.H0_H0 ;  /* 0x20000073ff4f7230 */ /* 0x000fe40000004100 */
        /* <DEDUP_REMOVED lines=21> */
.L_x_5058:
[----:B------:R-:W-:Y:S05]  /*0d50*/  BSYNC B0 ;  /* 0x0000000000007941 */ /* 0x000fea0003800000 */
.L_x_5057:
        /* <DEDUP_REMOVED lines=16> */
[--C-:B--2---:R-:W-:Y:S01]  /*0e60*/  SHF.R.U64 R82, R12, 0x10, R13.reuse ;  /* 0x000000100c527819 */ /* 0x104fe2000000120d */
[----:B------:R-:W-:Y:S01]  /*0e70*/  HADD2.F32 R85, -RZ, R13.H0_H0 ;  /* 0x2000000dff557230 */ /* 0x000fe20000004100 */
[----:B------:R-:W-:Y:S01]  /*0e80*/  SHF.R.U32.HI R113, RZ, 0x10, R13 ;  /* 0x00000010ff717819 */ /* 0x000fe2000001160d */
[----:B------:R-:W-:Y:S02]  /*0e90*/  HADD2.F32 R83, -RZ, R12.H0_H0 ;  /* 0x2000000cff537230 */ /* 0x000fe40000004100 */
[----:B------:R-:W-:Y:S02]  /*0ea0*/  HADD2.F32 R13, -RZ, R82.H0_H0 ;  /* 0x20000052ff0d7230 */ /* 0x000fe40000004100 */
[----:B0-----:R-:W-:-:S03]  /*0eb0*/  FADD.FTZ R76, -R104, R85 ;  /* 0x00000055684c7221 */ /* 0x001fc60000010100 */
[----:B------:R-:W-:Y:S01]  /*0ec0*/  FADD.FTZ R86, -R104, R13 ;  /* 0x0000000d68567221 */ /* 0x000fe20000010100 */
[----:B---3--:R-:W-:Y:S02]  /*0ed0*/  MOV R10, R14 ;  /* 0x0000000e000a7202 */ /* 0x008fe40000000f00 */
[----:B------:R-:W-:Y:S01]  /*0ee0*/  SHF.R.U64 R84, R14, 0x10, R15 ;  /* 0x000000100e547819 */ /* 0x000fe2000000120f */
[----:B------:R-:W-:Y:S02]  /*0ef0*/  FADD.FTZ R14, -R104, R83 ;  /* 0x00000053680e7221 */ /* 0x000fe40000010100 */
[----:B------:R-:W-:Y:S01]  /*0f00*/  HADD2.F32 R13, -RZ, R10.H0_H0 ;  /* 0x2000000aff0d7230 */ /* 0x000fe20000004100 */
[----:B------:R-:W-:Y:S01]  /*0f10*/  MOV R12, R15 ;  /* 0x0000000f000c7202 */ /* 0x000fe20000000f00 */
[----:B------:R-:W-:Y:S02]  /*0f20*/  HADD2.F32 R10, -RZ, R84.H0_H0 ;  /* 0x20000054ff0a7230 */ /* 0x000fe40000004100 */
[----:B-----5:R-:W-:Y:S01]  /*0f30*/  FMUL.FTZ R85, R111, R14 ;  /* 0x0000000e6f557220 */ /* 0x020fe20000410000 */
[----:B------:R-:W-:Y:S01]  /*0f40*/  FMUL.FTZ R84, R56, R13 ;  /* 0x0000000d38547220 */ /* 0x000fe20000410000 */
[----:B------:R-:W-:Y:S01]  /*0f50*/  SHF.R.U32.HI R82, RZ, 0x10, R15 ;  /* 0x00000010ff527819 */ /* 0x000fe2000001160f */
[----:B------:R-:W-:-:S02]  /*0f60*/  HADD2.F32 R113, -RZ, R113.H0_H0 ;  /* 0x20000071ff717230 */ /* 0x000fc40000004100 */
[----:B------:R-:W-:Y:S01]  /*0f70*/  FADD.FTZ R28, R28, R13 ;  /* 0x0000000d1c1c7221 */ /* 0x000fe20000010000 */
[----:B------:R-:W-:Y:S02]  /*0f80*/  HADD2.F32 R77, -RZ, R12.H0_H0 ;  /* 0x2000000cff4d7230 */ /* 0x000fe40000004100 */
[----:B------:R-:W-:Y:S01]  /*0f90*/  FFMA.FTZ R40, R85, R13, R40 ;  /* 0x0000000d55287223 */ /* 0x000fe20000010028 */
[----:B------:R-:W-:Y:S01]  /*0fa0*/  FMUL.FTZ R86, R111, R86 ;  /* 0x000000566f567220 */ /* 0x000fe20000410000 */
[----:B------:R-:W-:Y:S01]  /*0fb0*/  FMUL.FTZ R14, R57, R10 ;  /* 0x0000000a390e7220 */ /* 0x000fe20000410000 */
[----:B------:R-:W-:Y:S01]  /*0fc0*/  FADD.FTZ R105, R105, R84 ;  /* 0x0000005469697221 */ /* 0x000fe20000010000 */
[----:B------:R-:W-:Y:S01]  /*0fd0*/  FFMA.FTZ R13, R85, R84, R116 ;  /* 0x00000054550d7223 */ /* 0x000fe20000010074 */
[----:B------:R-:W-:Y:S02]  /*0fe0*/  HADD2.F32 R82, -RZ, R82.H0_H0 ;  /* 0x20000052ff527230 */ /* 0x000fe40000004100 */
        /* <DEDUP_REMOVED lines=17> */
.L_x_5060:
[----:B------:R-:W-:Y:S05]  /*1100*/  BSYNC B0 ;  /* 0x0000000000007941 */ /* 0x000fea0003800000 */
.L_x_5059:
        /* <DEDUP_REMOVED lines=27> */
.L_x_5086:
        /* <DEDUP_REMOVED lines=38> */
[----:B------:R-:W-:-:S02]  /*1520*/  HFMA2.MMA R115, -RZ, RZ, 0, 0 ;  /* 0x00000000ff737435 */ /* 0x000fc400000001ff */
[----:B------:R-:W-:Y:S01]  /*1530*/  FMUL.FTZ R120, R111, R120 ;  /* 0x000000786f787220 */ /* 0x000fe20000410000 */
[----:B0-----:R-:W-:Y:S01]  /*1540*/  FFMA.FTZ R77, R3, R104, R105 ;  /* 0x00000068034d7223 */ /* 0x001fe20000010069 */
[----:B------:R-:W-:-:S04]  /*1550*/  FADD.FTZ R118, R95, -R118 ;  /* 0x800000765f767221 */ /* 0x000fc80000010000 */
[----:B------:R-:W-:Y:S02]  /*1560*/  FMUL.FTZ R122, R111, R118 ;  /* 0x000000766f7a7220 */ /* 0x000fe40000410000 */
[----:B------:R-:W-:-:S05]  /*1570*/  @P5 SHF.R.U64 R80, R98, 0x10, R99 ;  /* 0x0000001062505819 */ /* 0x000fca0000001263 */
[----:B------:R-:W-:Y:S02]  /*1580*/  @P5 HADD2.F32 R81, -RZ, R80.H0_H0 ;  /* 0x20000050ff515230 */ /* 0x000fe40000004100 */
[----:B------:R-:W-:-:S03]  /*1590*/  FADD.FTZ R80, R108, -R77 ;  /* 0x8000004d6c507221 */ /* 0x000fc60000010000 */
[----:B------:R-:W-:Y:S01]  /*15a0*/  @P5 FADD.FTZ R120, R120, R81 ;  /* 0x0000005178785221 */ /* 0x000fe20000010000 */
[----:B------:R-:W-:-:S03]  /*15b0*/  FMUL.FTZ R80, R111, R80 ;  /* 0x000000506f507220 */ /* 0x000fc60000410000 */
[----:B------:R-:W-:-:S04]  /*15c0*/  FMUL.FTZ R76, R120, R113 ;  /* 0x00000071784c7220 */ /* 0x000fc80000410000 */
[----:B------:R-:W-:Y:S01]  /*15d0*/  FMUL.FTZ R82, R76, UR18 ;  /* 0x000000124c527c20 */ /* 0x000fe20008410000 */
[----:B------:R-:W-:-:S05]  /*15e0*/  @P5 MOV R76, R98 ;  /* 0x00000062004c5202 */ /* 0x000fca0000000f00 */
[----:B------:R-:W-:Y:S02]  /*15f0*/  @P5 HADD2.F32 R77, -RZ, R76.H0_H0 ;  /* 0x2000004cff4d5230 */ /* 0x000fe40000004100 */
[----:B------:R-:W-:-:S03]  /*1600*/  FMUL.FTZ R76, R69, R82 ;  /* 0x00000052454c7220 */ /* 0x000fc60000410000 */
[----:B------:R-:W-:Y:S01]  /*1610*/  @P5 FADD.FTZ R80, R80, R77 ;  /* 0x0000004d50505221 */ /* 0x000fe20000010000 */
[----:B------:R-:W-:Y:S02]  /*1620*/  @P5 MOV R77, R99 ;  /* 0x00000063004d5202 */ /* 0x000fe40000000f00 */
[----:B------:R-:W-:-:S03]  /*1630*/  FSEL R76, R76, RZ, P6 ;  /* 0x000000ff4c4c7208 */ /* 0x000fc60003000000 */
[----:B------:R-:W-:-:S03]  /*1640*/  @P5 HADD2.F32 R77, -RZ, R77.H0_H0 ;  /* 0x2000004dff4d5230 */ /* 0x000fc60000004100 */
[----:B------:R-:W0:Y:S01]  /*1650*/  F2F.F16.F32 R76, R76 ;  /* 0x0000004c004c7304 */ /* 0x000e220000200800 */
[----:B--2---:R-:W-:-:S05]  /*1660*/  @P6 SHF.R.U64 R81, R78, 0x10, R79 ;  /* 0x000000104e516819 */ /* 0x004fca000000124f */
[----:B------:R-:W-:-:S05]  /*1670*/  @P6 HADD2.F32 R81, -RZ, R81.H0_H0 ;  /* 0x20000051ff516230 */ /* 0x000fca0000004100 */
[----:B------:R-:W-:Y:S01]  /*1680*/  @P6 FMUL.FTZ R116, R82, R81 ;  /* 0x0000005152746220 */ /* 0x000fe20000410000 */
[----:B------:R-:W-:Y:S01]  /*1690*/  FFMA.FTZ R82, R107, R104, R105 ;  /* 0x000000686b527223 */ /* 0x000fe20000010069 */
[----:B------:R-:W-:Y:S02]  /*16a0*/  @P5 SHF.R.U32.HI R81, RZ, 0x10, R99 ;  /* 0x00000010ff515819 */ /* 0x000fe40000011663 */
[----:B------:R-:W-:Y:S01]  /*16b0*/  LOP3.LUT P6, RZ, R7, 0xff, RZ, 0xc0, !PT ;  /* 0x000000ff07ff7812 */ /* 0x000fe200078cc0ff */
[----:B------:R-:W-:Y:S02]  /*16c0*/  FADD.FTZ R82, R103, -R82 ;  /* 0x8000005267527221 */ /* 0x000fe40000010000 */
[----:B------:R-:W-:Y:S02]  /*16d0*/  @P5 HADD2.F32 R81, -RZ, R81.H0_H0 ;  /* 0x20000051ff515230 */ /* 0x000fe40000004100 */
[----:B------:R-:W-:-:S03]  /*16e0*/  FMUL.FTZ R124, R111, R82 ;  /* 0x000000526f7c7220 */ /* 0x000fc60000410000 */
[----:B------:R-:W-:Y:S01]  /*16f0*/  @P5 FADD.FTZ R122, R122, R81 ;  /* 0x000000517a7a5221 */ /* 0x000fe20000010000 */
[----:B------:R-:W-:Y:S01]  /*1700*/  @P5 FADD.FTZ R124, R124, R77 ;  /* 0x0000004d7c7c5221 */ /* 0x000fe20000010000 */
[----:B------:R-:W-:Y:S01]  /*1710*/  LOP3.LUT P5, RZ, R7, 0xff0000, RZ, 0xc0, !PT ;  /* 0x00ff000007ff7812 */ /* 0x000fe200078ac0ff */
[-C--:B------:R-:W-:Y:S01]  /*1720*/  FMUL.FTZ R77, R80, R113.reuse ;  /* 0x00000071504d7220 */ /* 0x080fe20000410000 */
[-C--:B------:R-:W-:Y:S01]  /*1730*/  FMUL.FTZ R82, R122, R113.reuse ;  /* 0x000000717a527220 */ /* 0x080fe20000410000 */
[----:B------:R-:W-:Y:S02]  /*1740*/  @P6 HADD2.F32 R78, -RZ, R78.H0_H0 ;  /* 0x2000004eff4e6230 */ /* 0x000fe40000004100 */
[----:B------:R-:W-:Y:S01]  /*1750*/  FMUL.FTZ R83, R77, UR18 ;  /* 0x000000124d537c20 */ /* 0x000fe20008410000 */
[----:B------:R-:W-:-:S03]  /*1760*/  FMUL.FTZ R77, R124, R113 ;  /* 0x000000717c4d7220 */ /* 0x000fc60000410000 */
[----:B------:R-:W-:-:S04]  /*1770*/  @P6 FMUL.FTZ R115, R83, R78 ;  /* 0x0000004e53736220 */ /* 0x000fc80000410000 */
[----:B------:R-:W-:-:S05]  /*1780*/  @P5 MOV R81, R79 ;  /* 0x0000004f00515202 */ /* 0x000fca0000000f00 */
[----:B------:R-:W-:Y:S02]  /*1790*/  @P5 HADD2.F32 R78, -RZ, R81.H0_H0 ;  /* 0x20000051ff4e5230 */ /* 0x000fe40000004100 */
        /* <DEDUP_REMOVED lines=9> */
[----:B------:R-:W1:Y:S02]  /*1830*/  F2F.F16.F32 R119, R119 ;  /* 0x0000007700777304 */ /* 0x000e640000200800 */
[----:B------:R-:W-:Y:S01]  /*1840*/  FMUL.FTZ R77, R71, R78 ;  /* 0x0000004e474d7220 */ /* 0x000fe20000410000 */
[----:B------:R-:W-:-:S04]  /*1850*/  ISETP.NE.AND.EX P5, PT, RZ, UR17, PT, P5 ;  /* 0x00000011ff007c0c */ /* 0x000fc8000bfa5350 */
[----:B------:R-:W-:Y:S01]  /*1860*/  FSEL R118, R77, RZ, P6 ;  /* 0x000000ff4d767208 */ /* 0x000fe20003000000 */
[----:B------:R-:W-:Y:S01]  /*1870*/  F2F.F16.F32 R81, R81 ;  /* 0x0000005100517304 */ /* 0x000fe20000200800 */
[----:B0-----:R-:W-:Y:S01]  /*1880*/  IMAD.WIDE.U32 R76, R76, 0x10000, RZ ;  /* 0x000100004c4c7825 */ /* 0x001fe200078e00ff */
[----:B------:R-:W-:-:S05]  /*1890*/  @P6 SHF.R.U32.HI R79, RZ, 0x10, R79 ;  /* 0x00000010ff4f6819 */ /* 0x000fca000001164f */
[----:B------:R-:W-:Y:S01]  /*18a0*/  @P6 HADD2.F32 R79, -RZ, R79.H0_H0 ;  /* 0x2000004fff4f6230 */ /* 0x000fe20000004100 */
[----:B------:R0:W2:Y:S01]  /*18b0*/  F2F.F16.F32 R82, R118 ;  /* 0x0000007600527304 */ /* 0x0000a20000200800 */
[----:B------:R-:W-:Y:S02]  /*18c0*/  @P5 F2FP.F16.F32.PACK_AB R80, RZ, R80 ;  /* 0x00000050ff50523e */ /* 0x000fe400000000ff */
[----:B------:R-:W-:Y:S02]  /*18d0*/  @P5 F2FP.F16.F32.PACK_AB R120, RZ, R120 ;  /* 0x00000078ff78523e */ /* 0x000fe400000000ff */
[----:B------:R-:W-:Y:S02]  /*18e0*/  @P5 F2FP.F16.F32.PACK_AB R124, RZ, R124 ;  /* 0x0000007cff7c523e */ /* 0x000fe400000000ff */
[----:B------:R-:W-:Y:S01]  /*18f0*/  @P5 F2FP.F16.F32.PACK_AB R122, RZ, R122 ;  /* 0x0000007aff7a523e */ /* 0x000fe200000000ff */
        /* <DEDUP_REMOVED lines=20> */
.L_x_5064:
[----:B------:R1:W-:Y:S01]  /*1a40*/  STG.E.64 desc[UR4][R82.64], R76 ;  /* 0x0000004c52007986 */ /* 0x0003e2000c101b04 */
[----:B------:R-:W-:Y:S01]  /*1a50*/  FADD.FTZ R26, R26, R117 ;  /* 0x000000751a1a7221 */ /* 0x000fe20000010000 */
[----:B------:R-:W-:Y:S01]  /*1a60*/  FADD.FTZ R24, R24, R115 ;  /* 0x0000007318187221 */ /* 0x000fe20000010000 */
[----:B------:R-:W-:Y:S01]  /*1a70*/  FADD.FTZ R25, R25, R116 ;  /* 0x0000007419197221 */ /* 0x000fe20000010000 */
[----:B------:R-:W-:Y:S01]  /*1a80*/  FADD.FTZ R27, R27, R118 ;  /* 0x000000761b1b7221 */ /* 0x000fe20000010000 */
[----:B------:R-:W-:-:S07]  /*1a90*/  IADD3 R109, R109, 0x80, RZ ;  /* 0x000000806d6d7810 */ /* 0x000fce0007ffe0ff */
.L_x_5063:
[----:B------:R-:W-:Y:S05]  /*1aa0*/  BSYNC B0 ;  /* 0x0000000000007941 */ /* 0x000fea0003800000 */
.L_x_5062:
        /* <DEDUP_REMOVED lines=19> */
[----:B------:R-:W-:Y:S02]  /*1be0*/  @P5 HADD2.F32 R79, -RZ, R80.H0_H0 ;  /* 0x20000050ff4f5230 */ /* 0x000fe40000004100 */
[----:B------:R-:W-:-:S03]  /*1bf0*/  @P5 HADD2.F32 R81, -RZ, R81.H0_H0 ;  /* 0x20000051ff515230 */ /* 0x000fc60000004100 */
[----:B------:R-:W-:Y:S02]  /*1c00*/  @P5 FADD.FTZ R78, R78, R79 ;  /* 0x0000004f4e4e5221 */ /* 0x000fe40000010000 */
[----:B------:R-:W-:Y:S02]  /*1c10*/  @P5 FADD.FTZ R120, R120, R81 ;  /* 0x0000005178785221 */ /* 0x000fe40000010000 */
[----:B------:R-:W-:-:S04]  /*1c20*/  FMUL.FTZ R79, R78, R113 ;  /* 0x000000714e4f7220 */ /* 0x000fc80000410000 */
[----:B------:R-:W-:Y:S01]  /*1c30*/  FMUL.FTZ R115, R79, UR18 ;  /* 0x000000124f737c20 */ /* 0x000fe20008410000 */
[----:B------:R-:W-:-:S03]  /*1c40*/  @P5 SHF.R.U64 R79, R96, 0x10, R97 ;  /* 0x00000010604f5819 */ /* 0x000fc60000001261 */
[----:B------:R-:W-:Y:S02]  /*1c50*/  FMUL.FTZ R116, R60, R115 ;  /* 0x000000733c747220 */ /* 0x000fe40000410000 */
[----:B------:R-:W-:-:S03]  /*1c60*/  @P5 HADD2.F32 R79, -RZ, R79.H0_H0 ;  /* 0x2000004fff4f5230 */ /* 0x000fc60000004100 */
[----:B------:R-:W-:Y:S02]  /*1c70*/  FSEL R116, R116, RZ, P6 ;  /* 0x000000ff74747208 */ /* 0x000fe40003000000 */
[----:B--2---:R-:W-:-:S05]  /*1c80*/  @P6 MOV R80, R76 ;  /* 0x0000004c00506202 */ /* 0x004fca0000000f00 */
[----:B------:R-:W-:-:S05]  /*1c90*/  @P6 HADD2.F32 R80, -RZ, R80.H0_H0 ;  /* 0x20000050ff506230 */ /* 0x000fca0000004100 */
[----:B------:R-:W-:Y:S01]  /*1ca0*/  @P6 FMUL.FTZ R83, R115, R80 ;  /* 0x0000005073536220 */ /* 0x000fe20000410000 */
[----:B------:R-:W-:Y:S01]  /*1cb0*/  FMUL.FTZ R80, R111, R82 ;  /* 0x000000526f507220 */ /* 0x000fe20000410000 */
[----:B------:R-:W-:Y:S01]  /*1cc0*/  FFMA.FTZ R82, R91, R104, R105 ;  /* 0x000000685b527223 */ /* 0x000fe20000010069 */
[----:B------:R-:W-:Y:S02]  /*1cd0*/  ISETP.NE.U32.AND P6, PT, RZ, UR16, PT ;  /* 0x00000010ff007c0c */ /* 0x000fe4000bfc5070 */
[----:B------:R-:W-:Y:S01]  /*1ce0*/  @P5 FADD.FTZ R80, R80, R79 ;  /* 0x0000004f50505221 */ /* 0x000fe20000010000 */
[----:B------:R-:W-:Y:S01]  /*1cf0*/  @P5 MOV R79, R97 ;  /* 0x00000061004f5202 */ /* 0x000fe20000000f00 */
[----:B------:R-:W-:Y:S01]  /*1d00*/  FADD.FTZ R82, R89, -R82 ;  /* 0x8000005259527221 */ /* 0x000fe20000010000 */
[----:B------:R-:W-:-:S03]  /*1d10*/  ISETP.NE.AND.EX P6, PT, RZ, UR17, PT, P6 ;  /* 0x00000011ff007c0c */ /* 0x000fc6000bfc5360 */
[----:B------:R-:W-:Y:S02]  /*1d20*/  @P5 HADD2.F32 R79, -RZ, R79.H0_H0 ;  /* 0x2000004fff4f5230 */ /* 0x000fe40000004100 */
[----:B------:R-:W-:Y:S01]  /*1d30*/  FMUL.FTZ R118, R111, R82 ;  /* 0x000000526f767220 */ /* 0x000fe20000410000 */
[----:B------:R-:W-:-:S03]  /*1d40*/  HFMA2.MMA R82, -RZ, RZ, 0, 0 ;  /* 0x00000000ff527435 */ /* 0x000fc600000001ff */
[----:B------:R-:W-:Y:S01]  /*1d50*/  @P5 FADD.FTZ R118, R118, R79 ;  /* 0x0000004f76765221 */ /* 0x000fe20000010000 */
[----:B------:R-:W-:-:S03]  /*1d60*/  LOP3.LUT P5, RZ, R8, 0xff00, RZ, 0xc0, !PT ;  /* 0x0000ff0008ff7812 */ /* 0x000fc600078ac0ff */
[-C--:B------:R-:W-:Y:S01]  /*1d70*/  FMUL.FTZ R115, R118, R113.reuse ;  /* 0x0000007176737220 */ /* 0x080fe20000410000 */
[----:B------:R-:W-:Y:S02]  /*1d80*/  @P6 F2FP.F16.F32.PACK_AB R78, RZ, R78 ;  /* 0x0000004eff4e623e */ /* 0x000fe400000000ff */
[----:B------:R-:W-:Y:S01]  /*1d90*/  @P6 F2FP.F16.F32.PACK_AB R79, RZ, R80 ;  /* 0x00000050ff4f623e */ /* 0x000fe200000000ff */
[----:B------:R-:W-:Y:S01]  /*1da0*/  FMUL.FTZ R80, R80, R113 ;  /* 0x0000007150507220 */ /* 0x000fe20000410000 */
[----:B------:R-:W-:Y:S01]  /*1db0*/  @P6 PRMT R9, R78, 0x7610, R9 ;  /* 0x000076104e096816 */ /* 0x000fe20000000009 */
[----:B------:R-:W-:Y:S01]  /*1dc0*/  FMUL.FTZ R115, R115, UR18 ;  /* 0x0000001273737c20 */ /* 0x000fe20008410000 */
[----:B------:R-:W-:Y:S01]  /*1dd0*/  @P6 PRMT R4, R79, 0x7610, R4 ;  /* 0x000076104f046816 */ /* 0x000fe20000000004 */
[----:B------:R-:W-:Y:S01]  /*1de0*/  FMUL.FTZ R80, R80, UR18 ;  /* 0x0000001250507c20 */ /* 0x000fe20008410000 */
[----:B------:R-:W-:Y:S01]  /*1df0*/  @P6 F2FP.F16.F32.PACK_AB R79, RZ, R118 ;  /* 0x00000076ff4f623e */ /* 0x000fe200000000ff */
[----:B------:R-:W-:Y:S01]  /*1e00*/  FMUL.FTZ R118, R62, R115 ;  /* 0x000000733e767220 */ /* 0x000fe20000410000 */
[----:B------:R-:W-:-:S02]  /*1e10*/  @P5 SHF.R.U64 R78, R76, 0x10, R77 ;  /* 0x000000104c4e5819 */ /* 0x000fc4000000124d */
[----:B------:R-:W-:Y:S01]  /*1e20*/  @P6 F2FP.F16.F32.PACK_AB R81, RZ, R120 ;  /* 0x00000078ff51623e */ /* 0x000fe200000000ff */
[----:B------:R-:W-:Y:S01]  /*1e30*/  FMUL.FTZ R120, R120, R113 ;  /* 0x0000007178787220 */ /* 0x000fe20000410000 */
[----:B------:R-:W-:Y:S01]  /*1e40*/  @P6 PRMT R11, R79, 0x7610, R11 ;  /* 0x000076104f0b6816 */ /* 0x000fe2000000000b */
[----:B------:R-:W-:Y:S01]  /*1e50*/  @P5 HADD2.F32 R78, -RZ, R78.H0_H0 ;  /* 0x2000004eff4e5230 */ /* 0x000fe20000004100 */
[----:B------:R-:W-:-:S04]  /*1e60*/  @P6 PRMT R6, R81, 0x7610, R6 ;  /* 0x0000761051066816 */ /* 0x000fc80000000006 */
[----:B------:R-:W-:Y:S01]  /*1e70*/  @P5 FMUL.FTZ R82, R80, R78 ;  /* 0x0000004e50525220 */ /* 0x000fe20000410000 */
[----:B------:R-:W-:-:S05]  /*1e80*/  FMUL.FTZ R78, R61, R80 ;  /* 0x000000503d4e7220 */ /* 0x000fca0000410000 */
[----:B------:R-:W-:Y:S02]  /*1e90*/  FSEL R78, R78, RZ, P5 ;  /* 0x000000ff4e4e7208 */ /* 0x000fe40002800000 */
[----:B------:R-:W-:Y:S02]  /*1ea0*/  LOP3.LUT P5, RZ, R8, 0xff0000, RZ, 0xc0, !PT ;  /* 0x00ff000008ff7812 */ /* 0x000fe400078ac0ff */
[----:B------:R0:W1:Y:S01]  /*1eb0*/  F2F.F16.F32 R117, R78 ;  /* 0x0000004e00757304 */ /* 0x0000620000200800 */
        /* <DEDUP_REMOVED lines=9> */
.L_x_5067:
[C---:B0-2---:R-:W-:Y:S01]  /*1f50*/  LEA R78, P6, R109.reuse, UR20, 0x3 ;  /* 0x000000146d4e7c11 */ /* 0x045fe2000f8c18ff */
[----:B------:R-:W-:Y:S01]  /*1f60*/  FMUL.FTZ R76, R120, UR18 ;  /* 0x00000012784c7c20 */ /* 0x000fe20008410000 */
[----:B------:R-:W-:Y:S01]  /*1f70*/  FSEL R118, R118, RZ, P5 ;  /* 0x000000ff76767208 */ /* 0x000fe20002800000 */
[----:B------:R0:W2:Y:S01]  /*1f80*/  F2F.F16.F32 R123, R116 ;  /* 0x00000074007b7304 */ /* 0x0000a20000200800 */
[----:B------:R-:W-:Y:S01]  /*1f90*/  LEA.HI.X R79, R109, UR21, RZ, 0x3, P6 ;  /* 0x000000156d4f7c11 */ /* 0x000fe2000b0f1cff */
[----:B------:R-:W-:Y:S01]  /*1fa0*/  FMUL.FTZ R80, R63, R76 ;  /* 0x0000004c3f507220 */ /* 0x000fe20000410000 */
[----:B------:R-:W-:Y:S01]  /*1fb0*/  LOP3.LUT P6, RZ, R8, 0xff000000, RZ, 0xc0, !PT ;  /* 0xff00000008ff7812 */ /* 0x000fe200078cc0ff */
[----:B------:R-:W-:Y:S01]  /*1fc0*/  FADD.FTZ R20, R20, R83 ;  /* 0x0000005314147221 */ /* 0x000fe20000010000 */
[----:B------:R-:W-:Y:S01]  /*1fd0*/  FADD.FTZ R21, R21, R82 ;  /* 0x0000005215157221 */ /* 0x000fe20000010000 */
[----:B------:R-:W-:Y:S02]  /*1fe0*/  IADD3 R109, R109, 0x80, RZ ;  /* 0x000000806d6d7810 */ /* 0x000fe40007ffe0ff */
[----:B------:R-:W-:Y:S01]  /*1ff0*/  FSEL R119, R80, RZ, P6 ;  /* 0x000000ff50777208 */ /* 0x000fe20003000000 */
[----:B------:R-:W-:Y:S01]  /*2000*/  F2F.F16.F32 R118, R118 ;  /* 0x0000007600767304 */ /* 0x000fe20000200800 */
[----:B-1----:R-:W-:Y:S01]  /*2010*/  IMAD.WIDE.U32 R80, R117, 0x10000, RZ ;  /* 0x0001000075507825 */ /* 0x002fe200078e00ff */
[----:B------:R-:W-:-:S02]  /*2020*/  @P5 MOV R117, R77 ;  /* 0x0000004d00755202 */ /* 0x000fc40000000f00 */
[----:B0-----:R-:W-:Y:S02]  /*2030*/  MOV R116, RZ ;  /* 0x000000ff00747202 */ /* 0x001fe40000000f00 */
[----:B--2---:R-:W-:Y:S02]  /*2040*/  LOP3.LUT R80, R80, R123, RZ, 0xfc, !PT ;  /* 0x0000007b50507212 */ /* 0x004fe400078efcff */
[----:B------:R-:W0:Y:S01]  /*2050*/  F2F.F16.F32 R119, R119 ;  /* 0x0000007700777304 */ /* 0x000e220000200800 */
[----:B------:R-:W-:Y:S02]  /*2060*/  @P6 SHF.R.U32.HI R120, RZ, 0x10, R77 ;  /* 0x00000010ff786819 */ /* 0x000fe4000001164d */
[----:B------:R-:W-:Y:S02]  /*2070*/  MOV R77, RZ ;  /* 0x000000ff004d7202 */ /* 0x000fe40000000f00 */
[----:B0-----:R-:W-:-:S04]  /*2080*/  SHF.L.U32 R121, R119, 0x10, RZ ;  /* 0x0000001077797819 */ /* 0x001fc800000006ff */
[----:B------:R-:W-:Y:S01]  /*2090*/  LOP3.LUT R81, R81, R121, R118, 0xfe, !PT ;  /* 0x0000007951517212 */ /* 0x000fe200078efe76 */
[----:B------:R-:W-:-:S04]  /*20a0*/  @P5 HADD2.F32 R118, -RZ, R117.H0_H0 ;  /* 0x20000075ff765230 */ /* 0x000fc80000004100 */
[----:B------:R2:W-:Y:S01]  /*20b0*/  STG.E.64 desc[UR4][R78.64], R80 ;  /* 0x000000504e007986 */ /* 0x0005e2000c101b04 */
[----:B------:R-:W-:Y:S01]  /*20c0*/  @P5 FMUL.FTZ R77, R115, R118 ;  /* 0x00000076734d5220 */ /* 0x000fe20000410000 */
[----:B------:R-:W-:-:S03]  /*20d0*/  @P6 HADD2.F32 R115, -RZ, R120.H0_H0 ;  /* 0x20000078ff736230 */ /* 0x000fc60000004100 */
[----:B------:R-:W-:Y:S02]  /*20e0*/  FADD.FTZ R22, R22, R77 ;  /* 0x0000004d16167221 */ /* 0x000fe40000010000 */
[----:B------:R-:W-:-:S04]  /*20f0*/  @P6 FMUL.FTZ R116, R76, R115 ;  /* 0x000000734c746220 */ /* 0x000fc80000410000 */
[----:B------:R-:W-:-:S07]  /*2100*/  FADD.FTZ R23, R23, R116 ;  /* 0x0000007417177221 */ /* 0x000fce0000010000 */
.L_x_5066:
[----:B------:R-:W-:Y:S05]  /*2110*/  BSYNC B0 ;  /* 0x0000000000007941 */ /* 0x000fea0003800000 */
.L_x_5065:
        /* <DEDUP_REMOVED lines=11> */
[----:B------:R-:W-:Y:S01]  /*21d0*/  FFMA.FTZ R116, R10, R104, R105 ;  /* 0x000000680a747223 */ /* 0x000fe20000010069 */
[----:B------:R-:W-:Y:S01]  /*21e0*/  LOP3.LUT P6, RZ, R0, 0xff, RZ, 0xc0, !PT ;  /* 0x000000ff00ff7812 */ /* 0x000fe200078cc0ff */
[----:B------:R-:W-:Y:S01]  /*21f0*/  FADD.FTZ R104, R14, -R81 ;  /* 0x800000510e687221 */ /* 0x000fe20000010000 */
[----:B------:R-:W-:Y:S01]  /*2200*/  FMUL.FTZ R82, R111, R82 ;  /* 0x000000526f527220 */ /* 0x000fe20000410000 */
[----:B------:R-:W-:Y:S01]  /*2210*/  FADD.FTZ R80, R12, -R83 ;  /* 0x800000530c507221 */ /* 0x000fe20000010000 */
[----:B------:R-:W-:Y:S01]  /*2220*/  FADD.FTZ R116, R13, -R116 ;  /* 0x800000740d747221 */ /* 0x000fe20000010000 */
[----:B------:R-:W-:Y:S01]  /*2230*/  FMUL.FTZ R104, R111, R104 ;  /* 0x000000686f687220 */ /* 0x000fe20000410000 */
[----:B------:R-:W-:-:S04]  /*2240*/  HFMA2.MMA R105, -RZ, RZ, 0, 0 ;  /* 0x00000000ff697435 */ /* 0x000fc800000001ff */
[----:B------:R-:W-:Y:S02]  /*2250*/  @P5 MOV R78, R100 ;  /* 0x00000064004e5202 */ /* 0x000fe40000000f00 */
[----:B------:R-:W-:Y:S02]  /*2260*/  @P5 SHF.R.U64 R81, R100, 0x10, R101 ;  /* 0x0000001064515819 */ /* 0x000fe40000001265 */
[----:B------:R-:W-:Y:S01]  /*2270*/  @P5 MOV R83, R101 ;  /* 0x0000006500535202 */ /* 0x000fe20000000f00 */
[----:B------:R-:W-:Y:S02]  /*2280*/  @P5 HADD2.F32 R79, -RZ, R78.H0_H0 ;  /* 0x2000004eff4f5230 */ /* 0x000fe40000004100 */
[C---:B------:R-:W-:Y:S01]  /*2290*/  FMUL.FTZ R78, R111.reuse, R80 ;  /* 0x000000506f4e7220 */ /* 0x040fe20000410000 */
[----:B------:R-:W-:Y:S02]  /*22a0*/  @P5 HADD2.F32 R81, -RZ, R81.H0_H0 ;  /* 0x20000051ff515230 */ /* 0x000fe40000004100 */
[----:B------:R-:W-:Y:S01]  /*22b0*/  FMUL.FTZ R80, R111, R116 ;  /* 0x000000746f507220 */ /* 0x000fe20000410000 */
[----:B------:R-:W-:-:S02]  /*22c0*/  @P5 HADD2.F32 R83, -RZ, R83.H0_H0 ;  /* 0x20000053ff535230 */ /* 0x000fc40000004100 */
[----:B------:R-:W-:Y:S01]  /*22d0*/  @P5 FADD.FTZ R82, R82, R79 ;  /* 0x0000004f52525221 */ /* 0x000fe20000010000 */
[----:B------:R-:W-:Y:S01]  /*22e0*/  @P5 SHF.R.U32.HI R111, RZ, 0x10, R101 ;  /* 0x00000010ff6f5819 */ /* 0x000fe20000011665 */
[----:B------:R-:W-:Y:S02]  /*22f0*/  @P5 FADD.FTZ R104, R104, R81 ;  /* 0x0000005168685221 */ /* 0x000fe40000010000 */
[----:B------:R-:W-:Y:S01]  /*2300*/  FMUL.FTZ R79, R82, R113 ;  /* 0x00000071524f7220 */ /* 0x000fe20000410000 */
[----:B------:R-:W-:Y:S01]  /*2310*/  @P5 FADD.FTZ R78, R78, R83 ;  /* 0x000000534e4e5221 */ /* 0x000fe20000010000 */
[----:B------:R-:W-:Y:S02]  /*2320*/  @P5 HADD2.F32 R83, -RZ, R111.H0_H0 ;  /* 0x2000006fff535230 */ /* 0x000fe40000004100 */
[----:B------:R-:W-:-:S03]  /*2330*/  FMUL.FTZ R115, R79, UR18 ;  /* 0x000000124f737c20 */ /* 0x000fc60008410000 */
[----:B------:R-:W-:Y:S01]  /*2340*/  @P5 FADD.FTZ R80, R80, R83 ;  /* 0x0000005350505221 */ /* 0x000fe20000010000 */
[----:B------:R-:W-:Y:S01]  /*2350*/  FMUL.FTZ R111, R52, R115 ;  /* 0x00000073346f7220 */ /* 0x000fe20000410000 */
[----:B------:R-:W-:Y:S02]  /*2360*/  ISETP.NE.U32.AND P5, PT, RZ, UR16, PT ;  /* 0x00000010ff007c0c */ /* 0x000fe4000bfa5070 */
[----:B------:R-:W-:Y:S02]  /*2370*/  FMUL.FTZ R116, R80, R113 ;  /* 0x0000007150747220 */ /* 0x000fe40000410000 */
[----:B------:R-:W-:Y:S02]  /*2380*/  FSEL R111, R111, RZ, P6 ;  /* 0x000000ff6f6f7208 */ /* 0x000fe40003000000 */
[----:B------:R-:W-:Y:S01]  /*2390*/  ISETP.NE.AND.EX P5, PT, RZ, UR17, PT, P5 ;  /* 0x00000011ff007c0c */ /* 0x000fe2000bfa5350 */
[----:B------:R-:W-:-:S12]  /*23a0*/  FMUL.FTZ R116, R116, UR18 ;  /* 0x0000001274747c20 */ /* 0x000fd80008410000 */
[----:B------:R-:W-:Y:S02]  /*23b0*/  @P5 F2FP.F16.F32.PACK_AB R83, RZ, R82 ;  /* 0x00000052ff53523e */ /* 0x000fe400000000ff */
[----:B------:R-:W-:Y:S02]  /*23c0*/  @P5 F2FP.F16.F32.PACK_AB R80, RZ, R80 ;  /* 0x00000050ff50523e */ /* 0x000fe400000000ff */
[----:B------:R-:W-:Y:S02]  /*23d0*/  @P5 PRMT R9, R83, 0x7610, R9 ;  /* 0x0000761053095816 */ /* 0x000fe40000000009 */
[----:B------:R-:W-:Y:S02]  /*23e0*/  @P5 PRMT R6, R80, 0x7610, R6 ;  /* 0x0000761050065816 */ /* 0x000fe40000000006 */
[----:B---3--:R-:W-:-:S05]  /*23f0*/  @P6 MOV R81, R76 ;  /* 0x0000004c00516202 */ /* 0x008fca0000000f00 */
[----:B------:R-:W-:-:S05]  /*2400*/  @P6 HADD2.F32 R79, -RZ, R81.H0_H0 ;  /* 0x20000051ff4f6230 */ /* 0x000fca0000004100 */
[----:B------:R-:W-:Y:S01]  /*2410*/  @P6 FMUL.FTZ R105, R115, R79 ;  /* 0x0000004f73696220 */ /* 0x000fe20000410000 */
[----:B------:R-:W-:Y:S01]  /*2420*/  LOP3.LUT P6, RZ, R0, 0xff00, RZ, 0xc0, !PT ;  /* 0x0000ff0000ff7812 */ /* 0x000fe200078cc0ff */
[----:B------:R-:W-:Y:S01]  /*2430*/  FMUL.FTZ R79, R104, R113 ;  /* 0x00000071684f7220 */ /* 0x000fe20000410000 */
[----:B------:R-:W-:Y:S02]  /*2440*/  @P5 F2FP.F16.F32.PACK_AB R115, RZ, R104 ;  /* 0x00000068ff73523e */ /* 0x000fe400000000ff */
[----:B------:R-:W-:Y:S01]  /*2450*/  MOV R104, RZ ;  /* 0x000000ff00687202 */ /* 0x000fe20000000f00 */
[----:B------:R-:W-:Y:S01]  /*2460*/  FMUL.FTZ R82, R79, UR18 ;  /* 0x000000124f527c20 */ /* 0x000fe20008410000 */
[----:B------:R-:W-:-:S03]  /*2470*/  @P5 PRMT R4, R115, 0x7610, R4 ;  /* 0x0000761073045816 */ /* 0x000fc60000000004 */
[----:B------:R-:W-:-:S04]  /*2480*/  FMUL.FTZ R115, R53, R82 ;  /* 0x0000005235737220 */ /* 0x000fc80000410000 */
[----:B------:R-:W-:Y:S02]  /*2490*/  @P6 SHF.R.U64 R81, R76, 0x10, R77 ;  /* 0x000000104c516819 */ /* 0x000fe4000000124d */
[----:B------:R-:W-:-:S03]  /*24a0*/  FSEL R115, R115, RZ, P6 ;  /* 0x000000ff73737208 */ /* 0x000fc60003000000 */
[----:B------:R-:W-:Y:S01]  /*24b0*/  @P6 HADD2.F32 R79, -RZ, R81.H0_H0 ;  /* 0x20000051ff4f6230 */ /* 0x000fe20000004100 */
[----:B------:R-:W-:-:S04]  /*24c0*/  @P5 F2FP.F16.F32.PACK_AB R81, RZ, R78 ;  /* 0x0000004eff51523e */ /* 0x000fc800000000ff */
[----:B------:R-:W-:Y:S01]  /*24d0*/  @P6 FMUL.FTZ R104, R82, R79 ;  /* 0x0000004f52686220 */ /* 0x000fe20000410000 */
[----:B------:R-:W-:Y:S01]  /*24e0*/  FMUL.FTZ R79, R78, R113 ;  /* 0x000000714e4f7220 */ /* 0x000fe20000410000 */
[----:B------:R-:W-:Y:S02]  /*24f0*/  LEA R78, P6, R109, UR20, 0x3 ;  /* 0x000000146d4e7c11 */ /* 0x000fe4000f8c18ff */
[----:B------:R-:W-:Y:S01]  /*2500*/  @P5 PRMT R11, R81, 0x7610, R11 ;  /* 0x00007610510b5816 */ /* 0x000fe2000000000b */
[----:B------:R-:W-:-:S04]  /*2510*/  FMUL.FTZ R113, R79, UR18 ;  /* 0x000000124f717c20 */ /* 0x000fc80008410000 */
[----:B------:R-:W-:Y:S01]  /*2520*/  FMUL.FTZ R117, R54, R113 ;  /* 0x0000007136757220 */ /* 0x000fe20000410000 */
        /* <DEDUP_REMOVED lines=9> */
.L_x_5070:
[----:B------:R-:W-:Y:S01]  /*25c0*/  LEA.HI.X R79, R109, UR21, RZ, 0x3, P6 ;  /* 0x000000156d4f7c11 */ /* 0x000fe2000b0f1cff */
[----:B------:R-:W-:Y:S01]  /*25d0*/  FMUL.FTZ R76, R55, R116 ;  /* 0x00000074374c7220 */ /* 0x000fe20000410000 */
[C---:B------:R-:W-:Y:S01]  /*25e0*/  LOP3.LUT P6, RZ, R0.reuse, 0xff000000, RZ, 0xc0, !PT ;  /* 0xff00000000ff7812 */ /* 0x040fe200078cc0ff */
[----:B0-----:R-:W0:Y:S01]  /*25f0*/  F2F.F16.F32 R80, R115 ;  /* 0x0000007300507304 */ /* 0x001e220000200800 */
[----:B------:R-:W-:Y:S01]  /*2600*/  LOP3.LUT P5, RZ, R0, 0xff0000, RZ, 0xc0, !PT ;  /* 0x00ff000000ff7812 */ /* 0x000fe200078ac0ff */
[----:B------:R-:W-:Y:S01]  /*2610*/  FADD.FTZ R16, R16, R105 ;  /* 0x0000006910107221 */ /* 0x000fe20000010000 */
[----:B------:R-:W-:Y:S01]  /*2620*/  FSEL R76, R76, RZ, P6 ;  /* 0x000000ff4c4c7208 */ /* 0x000fe20003000000 */
[----:B------:R-:W-:Y:S01]  /*2630*/  FADD.FTZ R17, R17, R104 ;  /* 0x0000006811117221 */ /* 0x000fe20000010000 */
[----:B------:R-:W-:-:S03]  /*2640*/  FSEL R117, R117, RZ, P5 ;  /* 0x000000ff75757208 */ /* 0x000fc60002800000 */
[----:B------:R-:W1:Y:S06]  /*2650*/  F2F.F16.F32 R111, R111 ;  /* 0x0000006f006f7304 */ /* 0x000e6c0000200800 */
[----:B------:R-:W-:Y:S01]  /*2660*/  @P5 MOV R82, R77 ;  /* 0x0000004d00525202 */ /* 0x000fe20000000f00 */
[----:B0-----:R-:W-:Y:S01]  /*2670*/  IMAD.WIDE.U32 R80, R80, 0x10000, RZ ;  /* 0x0001000050507825 */ /* 0x001fe200078e00ff */
[----:B------:R-:W0:Y:S03]  /*2680*/  F2F.F16.F32 R76, R76 ;  /* 0x0000004c004c7304 */ /* 0x000e260000200800 */
[----:B------:R-:W-:Y:S01]  /*2690*/  @P5 HADD2.F32 R82, -RZ, R82.H0_H0 ;  /* 0x20000052ff525230 */ /* 0x000fe20000004100 */
[----:B-1----:R-:W-:-:S04]  /*26a0*/  LOP3.LUT R80, R80, R111, RZ, 0xfc, !PT ;  /* 0x0000006f50507212 */ /* 0x002fc800078efcff */
[----:B------:R-:W1:Y:S01]  /*26b0*/  F2F.F16.F32 R117, R117 ;  /* 0x0000007500757304 */ /* 0x000e620000200800 */
[----:B0-----:R-:W-:-:S04]  /*26c0*/  SHF.L.U32 R83, R76, 0x10, RZ ;  /* 0x000000104c537819 */ /* 0x001fc800000006ff */
[----:B-1----:R-:W-:Y:S02]  /*26d0*/  LOP3.LUT R81, R81, R83, R117, 0xfe, !PT ;  /* 0x0000005351517212 */ /* 0x002fe400078efe75 */
[----:B------:R-:W-:Y:S02]  /*26e0*/  @P6 SHF.R.U32.HI R83, RZ, 0x10, R77 ;  /* 0x00000010ff536819 */ /* 0x000fe4000001164d */
[----:B------:R-:W-:Y:S01]  /*26f0*/  CS2R R76, SRZ ;  /* 0x00000000004c7805 */ /* 0x000fe2000001ff00 */
[----:B------:R3:W-:Y:S01]  /*2700*/  STG.E.64 desc[UR4][R78.64], R80 ;  /* 0x000000504e007986 */ /* 0x0007e2000c101b04 */
[----:B------:R-:W-:Y:S01]  /*2710*/  @P5 FMUL.FTZ R77, R113, R82 ;  /* 0x00000052714d5220 */ /* 0x000fe20000410000 */
[----:B------:R-:W-:-:S03]  /*2720*/  @P6 HADD2.F32 R83, -RZ, R83.H0_H0 ;  /* 0x20000053ff536230 */ /* 0x000fc60000004100 */
[----:B------:R-:W-:Y:S02]  /*2730*/  FADD.FTZ R18, R18, R77 ;  /* 0x0000004d12127221 */ /* 0x000fe40000010000 */
[----:B------:R-:W-:-:S04]  /*2740*/  @P6 FMUL.FTZ R76, R116, R83 ;  /* 0x00000053744c6220 */ /* 0x000fc80000410000 */
[----:B------:R-:W-:-:S07]  /*2750*/  FADD.FTZ R19, R19, R76 ;  /* 0x0000004c13137221 */ /* 0x000fce0000010000 */
.L_x_5069:
[----:B------:R-:W-:Y:S05]  /*2760*/  BSYNC B0 ;  /* 0x0000000000007941 */ /* 0x000fea0003800000 */
.L_x_5068:
[----:B------:R-:W-:Y:S02]  /*2770*/  IADD3 R5, R5, UR22, RZ ;  /* 0x0000001605057c10 */ /* 0x000fe4000fffe0ff */
[----:B0-23--:R-:W-:Y:S02]  /*2780*/  SEL R80, RZ, 0x1, P4 ;  /* 0x00000001ff507807 */ /* 0x00dfe40002000000 */
[----:B------:R-:W-:-:S13]  /*2790*/  ISETP.GE.AND P5, PT, R5, UR23, PT ;  /* 0x0000001705007c0c */ /* 0x000fda000bfa6270 */
[----:B------:R-:W-:Y:S05]  /*27a0*/  @!P5 BRA `(.L_x_5071) ;  /* 0xffffffdc0034d947 */ /* 0x000fea000383ffff */
.L_x_5054:
        /* <DEDUP_REMOVED lines=17> */
.L_x_5073:
[----:B------:R-:W-:Y:S05]  /*28c0*/  BSYNC B0 ;  /* 0x0000000000007941 */ /* 0x000fea0003800000 */
.L_x_5072:
        /* <DEDUP_REMOVED lines=12> */
.L_x_5075:
[----:B------:R-:W-:Y:S05]  /*2990*/  BSYNC B0 ;  /* 0x0000000000007941 */ /* 0x000fea0003800000 */
.L_x_5074:
        /* <DEDUP_REMOVED lines=11> */
.L_x_5061:
[----:B------:R-:W-:Y:S02]  /*2a50*/  MOV R118, R105 ;  /* 0x0000006900767202 */ /* 0x000fe40000000f00 */
[----:B------:R-:W-:Y:S02]  /*2a60*/  MOV R119, 0x10 ;  /* 0x0000001000777802 */ /* 0x000fe40000000f00 */
[----:B------:R-:W-:Y:S02]  /*2a70*/  MOV R120, 0x1f ;  /* 0x0000001f00787802 */ /* 0x000fe40000000f00 */
[----:B------:R-:W-:-:S07]  /*2a80*/  MOV R115, 0xffffffff ;  /* 0xffffffff00737802 */ /* 0x000fce0000000f00 */
[----:B------:R-:W-:Y:S05]  /*2a90*/  WARPSYNC.COLLECTIVE R115, `(.L_x_5076) ;  /* 0x0000000073087348 */ /* 0x000fea0003c00000 */
[----:B------:R0:W1:Y:S02]  /*2aa0*/  SHFL.DOWN P6, R117, R118, R119, R120 ;  /* 0x0800007776757389 */ /* 0x00006400000c0078 */
[----:B01----:R-:W-:Y:S01]  /*2ab0*/  ENDCOLLECTIVE ;  /* 0x000000000000791b */ /* 0x003fe20003800000 */
.L_x_5076:
[----:B------:R-:W-:Y:S02]  /*2ac0*/  MOV R118, R116 ;  /* 0x0000007400767202 */ /* 0x000fe40000000f00 */
[----:B------:R-:W-:-:S07]  /*2ad0*/  MOV R78, R117 ;  /* 0x00000075004e7202 */ /* 0x000fce0000000f00 */
[----:B------:R-:W-:Y:S05]  /*2ae0*/  WARPSYNC.COLLECTIVE R115, `(.L_x_5077) ;  /* 0x0000000073087348 */ /* 0x000fea0003c00000 */
[----:B------:R0:W1:Y:S02]  /*2af0*/  SHFL.DOWN P6, R117, R118, R119, R120 ;  /* 0x0800007776757389 */ /* 0x00006400000c0078 */
[----:B01----:R-:W-:Y:S01]  /*2b00*/  ENDCOLLECTIVE ;  /* 0x000000000000791b */ /* 0x003fe20003800000 */
.L_x_5077:
[----:B------:R-:W-:-:S05]  /*2b10*/  FADD.FTZ R78, R78, R105 ;  /* 0x000000694e4e7221 */ /* 0x000fca0000010000 */
[----:B------:R-:W-:Y:S02]  /*2b20*/  MOV R118, R78 ;  /* 0x0000004e00767202 */ /* 0x000fe40000000f00 */
[----:B------:R-:W-:Y:S02]  /*2b30*/  MOV R119, 0x8 ;  /* 0x0000000800777802 */ /* 0x000fe40000000f00 */
[----:B------:R-:W-:-:S07]  /*2b40*/  MOV R79, R117 ;  /* 0x00000075004f7202 */ /* 0x000fce0000000f00 */
[----:B------:R-:W-:Y:S05]  /*2b50*/  WARPSYNC.COLLECTIVE R115, `(.L_x_5078) ;  /* 0x0000000073087348 */ /* 0x000fea0003c00000 */
[----:B------:R0:W1:Y:S02]  /*2b60*/  SHFL.DOWN P6, R117, R118, R119, R120 ;  /* 0x0800007776757389 */ /* 0x00006400000c0078 */
[----:B01----:R-:W-:Y:S01]  /*2b70*/  ENDCOLLECTIVE ;  /* 0x000000000000791b */ /* 0x003fe20003800000 */
.L_x_5078:
[----:B------:R-:W-:-:S05]  /*2b80*/  FADD.FTZ R79, R79, R116 ;  /* 0x000000744f4f7221 */ /* 0x000fca0000010000 */
[----:B------:R-:W-:Y:S02]  /*2b90*/  MOV R118, R79 ;  /* 0x0000004f00767202 */ /* 0x000fe40000000f00 */
[----:B------:R-:W-:-:S07]  /*2ba0*/  MOV R81, R117 ;  /* 0x0000007500517202 */ /* 0x000fce0000000f00 */
[----:B------:R-:W-:Y:S05]  /*2bb0*/  WARPSYNC.COLLECTIVE R115, `(.L_x_5079) ;  /* 0x0000000073087348 */ /* 0x000fea0003c00000 */
[----:B------:R0:W1:Y:S02]  /*2bc0*/  SHFL.DOWN P6, R117, R118, R119, R120 ;  /* 0x0800007776757389 */ /* 0x00006400000c0078 */
[----:B01----:R-:W-:Y:S01]  /*2bd0*/  ENDCOLLECTIVE ;  /* 0x000000000000791b */ /* 0x003fe20003800000 */
.L_x_5079:
[----:B------:R-:W-:-:S05]  /*2be0*/  FADD.FTZ R81, R78, R81 ;  /* 0x000000514e517221 */ /* 0x000fca0000010000 */
[----:B------:R-:W-:Y:S02]  /*2bf0*/  MOV R118, R81 ;  /* 0x0000005100767202 */ /* 0x000fe40000000f00 */
[----:B------:R-:W-:Y:S02]  /*2c00*/  MOV R119, 0x4 ;  /* 0x0000000400777802 */ /* 0x000fe40000000f00 */
[----:B------:R-:W-:-:S07]  /*2c10*/  MOV R80, R117 ;  /* 0x0000007500507202 */ /* 0x000fce0000000f00 */
[----:B------:R-:W-:Y:S05]  /*2c20*/  WARPSYNC.COLLECTIVE R115, `(.L_x_5080) ;  /* 0x0000000073087348 */ /* 0x000fea0003c00000 */
[----:B------:R0:W1:Y:S02]  /*2c30*/  SHFL.DOWN P6, R117, R118, R119, R120 ;  /* 0x0800007776757389 */ /* 0x00006400000c0078 */
[----:B01----:R-:W-:Y:S01]  /*2c40*/  ENDCOLLECTIVE ;  /* 0x000000000000791b */ /* 0x003fe20003800000 */
.L_x_5080:
[----:B------:R-:W-:-:S05]  /*2c50*/  FADD.FTZ R80, R79, R80 ;  /* 0x000000504f507221 */ /* 0x000fca0000010000 */
[----:B------:R-:W-:Y:S02]  /*2c60*/  MOV R118, R80 ;  /* 0x0000005000767202 */ /* 0x000fe40000000f00 */
[----:B------:R-:W-:-:S07]  /*2c70*/  MOV R82, R117 ;  /* 0x0000007500527202 */ /* 0x000fce0000000f00 */
[----:B------:R-:W-:Y:S05]  /*2c80*/  WARPSYNC.COLLECTIVE R115, `(.L_x_5081) ;  /* 0x0000000073087348 */ /* 0x000fea0003c00000 */
[----:B------:R0:W1:Y:S02]  /*2c90*/  SHFL.DOWN P6, R117, R118, R119, R120 ;  /* 0x0800007776757389 */ /* 0x00006400000c0078 */
[----:B01----:R-:W-:Y:S01]  /*2ca0*/  ENDCOLLECTIVE ;  /* 0x000000000000791b */ /* 0x003fe20003800000 */
.L_x_5081:
[----:B------:R-:W-:-:S05]  /*2cb0*/  FADD.FTZ R82, R81, R82 ;  /* 0x0000005251527221 */ /* 0x000fca0000010000 */
[----:B------:R-:W-:Y:S02]  /*2cc0*/  MOV R118, R82 ;  /* 0x0000005200767202 */ /* 0x000fe40000000f00 */
[----:B------:R-:W-:Y:S02]  /*2cd0*/  MOV R119, 0x2 ;  /* 0x0000000200777802 */ /* 0x000fe40000000f00 */
[----:B------:R-:W-:-:S07]  /*2ce0*/  MOV R83, R117 ;  /* 0x0000007500537202 */ /* 0x000fce0000000f00 */
[----:B------:R-:W-:Y:S05]  /*2cf0*/  WARPSYNC.COLLECTIVE R115, `(.L_x_5082) ;  /* 0x0000000073087348 */ /* 0x000fea0003c00000 */
[----:B------:R0:W1:Y:S02]  /*2d00*/  SHFL.DOWN P6, R117, R118, R119, R120 ;  /* 0x0800007776757389 */ /* 0x00006400000c0078 */
[----:B01----:R-:W-:Y:S01]  /*2d10*/  ENDCOLLECTIVE ;  /* 0x000000000000791b */ /* 0x003fe20003800000 */
.L_x_5082:
[----:B------:R-:W-:-:S05]  /*2d20*/  FADD.FTZ R83, R80, R83 ;  /* 0x0000005350537221 */ /* 0x000fca0000010000 */
[----:B------:R-:W-:Y:S02]  /*2d30*/  MOV R118, R83 ;  /* 0x0000005300767202 */ /* 0x000fe40000000f00 */
[----:B------:R-:W-:-:S07]  /*2d40*/  MOV R105, R117 ;  /* 0x0000007500697202 */ /* 0x000fce0000000f00 */
[----:B------:R-:W-:Y:S05]  /*2d50*/  WARPSYNC.COLLECTIVE R115, `(.L_x_5083) ;  /* 0x0000000073087348 */ /* 0x000fea0003c00000 */
[----:B------:R0:W1:Y:S02]  /*2d60*/  SHFL.DOWN P6, R117, R118, R119, R120 ;  /* 0x0800007776757389 */ /* 0x00006400000c0078 */
[----:B01----:R-:W-:Y:S01]  /*2d70*/  ENDCOLLECTIVE ;  /* 0x000000000000791b */ /* 0x003fe20003800000 */
.L_x_5083:
[----:B------:R-:W-:-:S05]  /*2d80*/  FADD.FTZ R105, R82, R105 ;  /* 0x0000006952697221 */ /* 0x000fca0000010000 */
[----:B------:R-:W-:Y:S02]  /*2d90*/  MOV R118, R105 ;  /* 0x0000006900767202 */ /* 0x000fe40000000f00 */
[----:B------:R-:W-:Y:S02]  /*2da0*/  MOV R119, 0x1 ;  /* 0x0000000100777802 */ /* 0x000fe40000000f00 */
[----:B------:R-:W-:-:S07]  /*2db0*/  MOV R104, R117 ;  /* 0x0000007500687202 */ /* 0x000fce0000000f00 */
[----:B------:R-:W-:Y:S05]  /*2dc0*/  WARPSYNC.COLLECTIVE R115, `(.L_x_5084) ;  /* 0x0000000073087348 */ /* 0x000fea0003c00000 */
[----:B------:R0:W1:Y:S02]  /*2dd0*/  SHFL.DOWN P6, R117, R118, R119, R120 ;  /* 0x0800007776757389 */ /* 0x00006400000c0078 */
[----:B01----:R-:W-:Y:S01]  /*2de0*/  ENDCOLLECTIVE ;  /* 0x000000000000791b */ /* 0x003fe20003800000 */
.L_x_5084:
[----:B------:R-:W-:-:S05]  /*2df0*/  FADD.FTZ R78, R83, R104 ;  /* 0x00000068534e7221 */ /* 0x000fca0000010000 */
[----:B------:R-:W-:Y:S02]  /*2e00*/  MOV R118, R78 ;  /* 0x0000004e00767202 */ /* 0x000fe40000000f00 */
[----:B------:R-:W-:-:S07]  /*2e10*/  MOV R104, R117 ;  /* 0x0000007500687202 */ /* 0x000fce0000000f00 */
[----:B------:R-:W-:Y:S05]  /*2e20*/  WARPSYNC.COLLECTIVE R115, `(.L_x_5085) ;  /* 0x0000000073087348 */ /* 0x000fea0003c00000 */
[----:B------:R0:W1:Y:S02]  /*2e30*/  SHFL.DOWN P6, R117, R118, R119, R120 ;  /* 0x0800007776757389 */ /* 0x00006400000c0078 */
[----:B01----:R-:W-:Y:S01]  /*2e40*/  ENDCOLLECTIVE ;  /* 0x000000000000791b */ /* 0x003fe20003800000 */
.L_x_5085:
[----:B------:R-:W-:Y:S01]  /*2e50*/  MOV R79, R117 ;  /* 0x00000075004f7202 */ /* 0x000fe20000000f00 */
[----:B------:R-:W-:Y:S06]  /*2e60*/  BRA `(.L_x_5086) ;  /* 0xffffffe400147947 */ /* 0x000fec000383ffff */
.L_x_5087:
        /* <DEDUP_REMOVED lines=9> */
.L_x_8608:


//--------------------- .text._ZN10layer_norm13ln_bwd_kernelINS_13Kernel_traitsIf6__halfS2_S2_fjLj1536ELj1ELj1ELj4ELj8ENS_18Kernel_traits_baseILj1536EfS2_S2_S2_fjLj128EEEEELb1ELb1ELb0ELb1EEEvNS_9BwdParamsE --------------------------
	.section	.text._ZN10layer_norm13ln_bwd_kernelINS_13Kernel_traitsIf6__halfS2_S2_fjLj1536ELj1ELj1ELj4ELj8ENS_18Kernel_traits_baseILj1536EfS2_S2_S2_fjLj128EEEEELb1ELb1ELb0ELb1EEEvNS_9BwdParamsE,"ax",@progbits
	.align	128
        .global         _ZN10layer_norm13ln_bwd_kernelINS_13Kernel_traitsIf6__halfS2_S2_fjLj1536ELj1ELj1ELj4ELj8ENS_18Kernel_traits_baseILj1536EfS2_S2_S2_fjLj128EEEEELb1ELb1ELb0ELb1EEEvNS_9BwdParamsE
        .type           _ZN10layer_norm13ln_bwd_kernelINS_13Kernel_traitsIf6__halfS2_S2_fjLj1536ELj1ELj1ELj4ELj8ENS_18Kernel_traits_baseILj1536EfS2_S2_S2_fjLj128EEEEELb1ELb1ELb0ELb1EEEvNS_9BwdParamsE,@function
        .size           _ZN10layer_norm13ln_bwd_kernelINS_13Kernel_traitsIf6__halfS2_S2_fjLj1536ELj1ELj1ELj4ELj8ENS_18Kernel_traits_baseILj1536EfS2_S2_S2_fjLj128EEEEELb1ELb1ELb0ELb1EEEvNS_9BwdParamsE,(.L_x_8609 - _ZN10layer_norm13ln_bwd_kernelINS_13Kernel_traitsIf6__halfS2_S2_fjLj1536ELj1ELj1ELj4ELj8ENS_18Kernel_traits_baseILj1536EfS2_S2_S2_fjLj128EEEEELb1ELb1ELb0ELb1EEEvNS_9BwdParamsE)
        .other          _ZN10layer_norm13ln_bwd_kernelINS_13Kernel_traitsIf6__halfS2_S2_fjLj1536ELj1ELj1ELj4ELj8ENS_18Kernel_traits_baseILj1536EfS2_S2_S2_fjLj128EEEEELb1ELb1ELb0ELb1EEEvNS_9BwdParamsE,@"STO_CUDA_ENTRY STV_DEFAULT"
_ZN10layer_norm13ln_bwd_kernelINS_13Kernel_traitsIf6__halfS2_S2_fjLj1536ELj1ELj1ELj4ELj8ENS_18Kernel_traits_baseILj1536EfS2_S2_S2_fjLj128EEEEELb1ELb1ELb0ELb1EEEvNS_9BwdParamsE:
.text._ZN10layer_norm13ln_bwd_kernelINS_13Kernel_traitsIf6__halfS2_S2_fjLj1536ELj1ELj1ELj4ELj8ENS_18Kernel_traits_baseILj1536EfS2_S2_S2_fjLj128EEEEELb1ELb1ELb0ELb1EEEvNS_9BwdParamsE:
        /* <DEDUP_REMOVED lines=39> */
.L_x_5088:
        /* <DEDUP_REMOVED lines=12> */
[----:B------:R-:W-:-:S02]  /*0330*/  HFMA2.MMA R68, -RZ, RZ, 0, 0 ;  /* 0x00000000ff447435 */ /* 0x000fc400000001ff */
[----:B------:R-:W-:Y:S01]  /*0340*/  HFMA2.MMA R87, -RZ, RZ, 0, 0 ;  /* 0x00000000ff577435 */ /* 0x000fe200000001ff */
[----:B------:R-:W5:Y:S01]  /*0350*/  LDG.E.128 R40, desc[UR4][R2.64+0x800] ;  /* 0x0008000402287981 */ /* 0x000f62000c1e1d00 */
[----:B------:R-:W-:Y:S02]  /*0360*/  ISETP.NE.AND.EX P0, PT, RZ, UR7, PT, P0 ;  /* 0x00000007ff007c0c */ /* 0x000fe4000bf05300 */
[----:B------:R-:W-:Y:S02]  /*0370*/  CS2R R18, SRZ ;  /* 0x0000000000127805 */ /* 0x000fe4000001ff00 */
[----:B------:R-:W-:Y:S01]  /*0380*/  LEA R90, R90, 0x4, 0x2 ;  /* 0x000000045a5a7811 */ /* 0x000fe200078e10ff */
[----:B------:R0:W5:Y:S01]  /*0390*/  LDG.E.128 R36, desc[UR4][R2.64+0x1000] ;  /* 0x0010000402247981 */ /* 0x000162000c1e1d00 */
[----:B------:R-:W-:Y:S02]  /*03a0*/  MOV R20, RZ ;  /* 0x000000ff00147202 */ /* 0x000fe40000000f00 */
        /* <DEDUP_REMOVED lines=14> */
[----:B------:R-:W-:Y:S02]  /*0490*/  CS2R R62, SRZ ;  /* 0x00000000003e7805 */ /* 0x000fe4000001ff00 */
[----:B------:R-:W-:-:S02]  /*04a0*/  CS2R R66, SRZ ;  /* 0x0000000000427805 */ /* 0x000fc4000001ff00 */
[----:B0-----:R-:W-:Y:S02]  /*04b0*/  CS2R R2, SRZ ;  /* 0x0000000000027805 */ /* 0x001fe4000001ff00 */
[----:B------:R-:W-:Y:S02]  /*04c0*/  MOV R0, RZ ;  /* 0x000000ff00007202 */ /* 0x000fe40000000f00 */
[----:B-1----:R-:W-:-:S07]  /*04d0*/  CS2R R4, SRZ ;  /* 0x0000000000047805 */ /* 0x002fce000001ff00 */
.L_x_5092:
[----:B------:R-:W0:Y:S01]  /*04e0*/  @P0 LDC.64 R48, c[0x0][0x270] ;  /* 0x00009c00ff300b82 */ /* 0x000e220000000a00 */
[----:B------:R-:W-:Y:S01]  /*04f0*/  IMAD R50, R91, UR11, RZ ;  /* 0x0000000b5b327c24 */ /* 0x000fe2000f8e02ff */
[----:B------:R-:W-:-:S04]  /*0500*/  SHF.R.S32.HI R52, RZ, 0x1f, R91 ;  /* 0x0000001fff347819 */ /* 0x000fc8000001145b */
[----:B------:R-:W-:Y:S02]  /*0510*/  SHF.R.S32.HI R51, RZ, 0x1f, R50 ;  /* 0x0000001fff337819 */ /* 0x000fe40000011432 */
[----:B------:R-:W1:Y:S02]  /*0520*/  LDC.64 R54, c[0x0][0x2b8] ;  /* 0x0000ae00ff367b82 */ /* 0x000e640000000a00 */
[----:B------:R-:W-:Y:S02]  /*0530*/  LEA.HI R51, R51, R50, RZ, 0x2 ;  /* 0x0000003233337211 */ /* 0x000fe400078f10ff */
[----:B------:R-:W-:-:S04]  /*0540*/  LOP3.LUT R50, R21, 0x7f, RZ, 0xc0, !PT ;  /* 0x0000007f15327812 */ /* 0x000fc800078ec0ff */
[----:B------:R-:W-:Y:S01]  /*0550*/  LEA.HI.SX32 R101, R51, R50, 0x1e ;  /* 0x0000003233657211 */ /* 0x000fe200078ff2ff */
[----:B------:R-:W2:Y:S04]  /*0560*/  LDC.64 R98, c[0x0][0x250] ;  /* 0x00009400ff627b82 */ /* 0x000ea80000000a00 */
[----:B------:R-:W-:Y:S01]  /*0570*/  VIADD R103, R101, 0x80 ;  /* 0x0000008065677836 */ /* 0x000fe20000000000 */
[----:B0-----:R-:W-:-:S03]  /*0580*/  @P0 LEA R48, P1, R91, R48, 0x1 ;  /* 0x000000305b300211 */ /* 0x001fc600078208ff */
[----:B------:R-:W0:Y:S01]  /*0590*/  LDC.64 R70, c[0x0][0x258] ;  /* 0x00009600ff467b82 */ /* 0x000e220000000a00 */
[----:B------:R-:W-:Y:S02]  /*05a0*/  SHF.L.U32 R85, R103, 0x3, RZ ;  /* 0x0000000367557819 */ /* 0x000fe400000006ff */
[----:B------:R-:W-:Y:S02]  /*05b0*/  @P0 LEA.HI.X R49, R91, R49, R52, 0x1, P1 ;  /* 0x000000315b310211 */ /* 0x000fe400008f0c34 */
[C---:B------:R-:W-:Y:S02]  /*05c0*/  SHF.L.U32 R96, R101.reuse, 0x3, RZ ;  /* 0x0000000365607819 */ /* 0x040fe400000006ff */
[----:B------:R-:W-:Y:S01]  /*05d0*/  SHF.R.U32.HI R84, RZ, 0x1d, R103 ;  /* 0x0000001dff547819 */ /* 0x000fe20000011667 */
[----:B------:R3:W4:Y:S01]  /*05e0*/  @P0 LDG.E.U16 R97, desc[UR4][R48.64] ;  /* 0x0000000430610981 */ /* 0x000722000c1e1500 */
[----:B------:R-:W-:Y:S01]  /*05f0*/  SHF.R.U32.HI R86, RZ, 0x1d, R101 ;  /* 0x0000001dff567819 */ /* 0x000fe20000011665 */
[----:B-1----:R-:W-:Y:S01]  /*0600*/  IMAD.WIDE.U32 R88, R101, 0x8, R54 ;  /* 0x0000000865587825 */ /* 0x002fe200078e0036 */
[----:B------:R-:W-:-:S02]  /*0610*/  IADD3 R50, P1, R96, UR14, RZ ;  /* 0x0000000e60327c10 */ /* 0x000fc4000ff3e0ff */
[----:B------:R-:W-:Y:S01]  /*0620*/  IADD3 R69, R101, 0x100, RZ ;  /* 0x0000010065457810 */ /* 0x000fe20007ffe0ff */
[----:B------:R-:W-:Y:S01]  /*0630*/  IMAD.WIDE.U32 R82, R103, 0x8, R54 ;  /* 0x0000000867527825 */ /* 0x000fe200078e0036 */
[----:B---3--:R-:W-:-:S03]  /*0640*/  IADD3 R48, P2, R85, UR14, RZ ;  /* 0x0000000e55307c10 */ /* 0x008fc6000ff5e0ff */
[----:B--2---:R-:W-:Y:S01]  /*0650*/  IMAD.WIDE R98, R91, 0x4, R98 ;  /* 0x000000045b627825 */ /* 0x004fe200078e0262 */
[----:B------:R-:W-:Y:S01]  /*0660*/  IADD3.X R51, R86, UR15, RZ, P1, !PT ;  /* 0x0000000f56337c10 */ /* 0x000fe20008ffe4ff */
[----:B------:R-:W2:Y:S01]  /*0670*/  LDG.E.64 R88, desc[UR4][R88.64] ;  /* 0x0000000458587981 */ /* 0x000ea2000c1e1b00 */
[----:B------:R-:W-:Y:S01]  /*0680*/  IADD3.X R49, R84, UR15, RZ, P2, !PT ;  /* 0x0000000f54317c10 */ /* 0x000fe200097fe4ff */
[C---:B------:R-:W-:Y:S01]  /*0690*/  IMAD.WIDE.U32 R54, R69.reuse, 0x8, R54 ;  /* 0x0000000845367825 */ /* 0x040fe200078e0036 */
[----:B------:R-:W-:Y:S01]  /*06a0*/  SHF.L.U32 R75, R69, 0x3, RZ ;  /* 0x00000003454b7819 */ /* 0x000fe200000006ff */
[----:B------:R1:W3:Y:S04]  /*06b0*/  LDG.E R109, desc[UR4][R98.64] ;  /* 0x00000004626d7981 */ /* 0x0002e8000c1e1900 */
[----:B------:R-:W3:Y:S04]  /*06c0*/  LDG.E.64 R48, desc[UR4][R48.64] ;  /* 0x0000000430307981 */ /* 0x000ee8000c1e1b00 */
[----:B------:R-:W3:Y:S01]  /*06d0*/  LDG.E.64 R50, desc[UR4][R50.64] ;  /* 0x0000000432327981 */ /* 0x000ee2000c1e1b00 */
[----:B------:R-:W-:-:S02]  /*06e0*/  SHF.R.U32.HI R74, RZ, 0x1d, R69 ;  /* 0x0000001dff4a7819 */ /* 0x000fc40000011645 */
[----:B------:R-:W-:Y:S01]  /*06f0*/  IADD3 R52, P1, R75, UR14, RZ ;  /* 0x0000000e4b347c10 */ /* 0x000fe2000ff3e0ff */
[----:B0-----:R-:W-:Y:S01]  /*0700*/  IMAD.WIDE R72, R91, 0x4, R70 ;  /* 0x000000045b487825 */ /* 0x001fe200078e0246 */
[----:B------:R-:W3:Y:S02]  /*0710*/  LDG.E.64 R82, desc[UR4][R82.64] ;  /* 0x0000000452527981 */ /* 0x000ee4000c1e1b00 */
[----:B------:R-:W-:Y:S02]  /*0720*/  IADD3.X R53, R74, UR15, RZ, P1, !PT ;  /* 0x0000000f4a357c10 */ /* 0x000fe40008ffe4ff */
[----:B------:R-:W3:Y:S04]  /*0730*/  LDG.E.64 R54, desc[UR4][R54.64] ;  /* 0x0000000436367981 */ /* 0x000ee8000c1e1b00 */
[----:B------:R-:W3:Y:S04]  /*0740*/  LDG.E R73, desc[UR4][R72.64] ;  /* 0x0000000448497981 */ /* 0x000ee8000c1e1900 */
[----:B------:R-:W3:Y:S01]  /*0750*/  LDG.E.64 R52, desc[UR4][R52.64] ;  /* 0x0000000434347981 */ /* 0x000ee2000c1e1b00 */
[----:B------:R-:W-:-:S04]  /*0760*/  ISETP.NE.U32.AND P1, PT, RZ, UR12, PT ;  /* 0x0000000cff007c0c */ /* 0x000fc8000bf25070 */
[----:B------:R-:W-:Y:S02]  /*0770*/  ISETP.NE.AND.EX P1, PT, RZ, UR13, PT, P1 ;  /* 0x0000000dff007c0c */ /* 0x000fe4000bf25310 */
[----:B------:R-:W-:-:S04]  /*0780*/  LEA R106, P3, R101, UR16, 0x2 ;  /* 0x00000010656a7c11 */ /* 0x000fc8000f8610ff */
[----:B------:R-:W-:-:S07]  /*0790*/  LEA.HI.X R107, R101, UR17, RZ, 0x2, P3 ;  /* 0x00000011656b7c11 */ /* 0x000fce00098f14ff */
[----:B------:R-:W-:Y:S01]  /*07a0*/  @P1 LEA R70, P2, R101, UR12, 0x3 ;  /* 0x0000000c65461c11 */ /* 0x000fe2000f8418ff */
[----:B-----5:R2:W5:Y:S01]  /*07b0*/  LDG.E R72, desc[UR4][R106.64] ;  /* 0x000000046a487981 */ /* 0x020562000c1e1900 */
[----:B------:R-:W-:Y:S02]  /*07c0*/  LEA R102, P3, R103, UR16, 0x2 ;  /* 0x0000001067667c11 */ /* 0x000fe4000f8610ff */
[----:B------:R-:W-:Y:S02]  /*07d0*/  @P1 LEA.HI.X R71, R101, UR13, RZ, 0x3, P2 ;  /* 0x0000000d65471c11 */ /* 0x000fe400090f1cff */
[----:B------:R-:W-:Y:S02]  /*07e0*/  @P1 LEA R104, P2, R103, UR12, 0x3 ;  /* 0x0000000c67681c11 */ /* 0x000fe4000f8418ff */
[----:B------:R-:W-:Y:S01]  /*07f0*/  @P1 LEA R100, P4, R69, UR12, 0x3 ;  /* 0x0000000c45641c11 */ /* 0x000fe2000f8818ff */
[----:B------:R-:W5:Y:S01]  /*0800*/  @P1 LDG.E.64 R76, desc[UR4][R70.64] ;  /* 0x00000004464c1981 */ /* 0x000f62000c1e1b00 */
[----:B------:R-:W-:-:S02]  /*0810*/  @P1 LEA.HI.X R105, R103, UR13, RZ, 0x3, P2 ;  /* 0x0000000d67691c11 */ /* 0x000fc400090f1cff */
[----:B------:R-:W-:Y:S02]  /*0820*/  LEA.HI.X R103, R103, UR17, RZ, 0x2, P3 ;  /* 0x0000001167677c11 */ /* 0x000fe400098f14ff */
[----:B------:R-:W-:Y:S01]  /*0830*/  LOP3.LUT P3, RZ, R108, 0xff, RZ, 0xc0, !PT ;  /* 0x000000ff6cff7812 */ /* 0x000fe2000786c0ff */
[----:B------:R-:W5:Y:S01]  /*0840*/  @P1 LDG.E.64 R78, desc[UR4][R104.64] ;  /* 0x00000004684e1981 */ /* 0x000f62000c1e1b00 */
[C---:B------:R-:W-:Y:S02]  /*0850*/  @P1 LEA.HI.X R101, R69.reuse, UR13, RZ, 0x3, P4 ;  /* 0x0000000d45651c11 */ /* 0x040fe4000a0f1cff */
[----:B------:R-:W-:Y:S01]  /*0860*/  ISETP.NE.AND P4, PT, RZ, UR10, PT ;  /* 0x0000000aff007c0c */ /* 0x000fe2000bf85270 */
[----:B------:R-:W5:Y:S01]  /*0870*/  LDG.E R71, desc[UR4][R102.64] ;  /* 0x0000000466477981 */ /* 0x000f62000c1e1900 */
[----:B-1----:R-:W-:-:S03]  /*0880*/  LEA R98, P2, R69, UR16, 0x2 ;  /* 0x0000001045627c11 */ /* 0x002fc6000f8410ff */
[----:B------:R0:W5:Y:S01]  /*0890*/  @P1 LDG.E.64 R80, desc[UR4][R100.64] ;  /* 0x0000000464501981 */ /* 0x000162000c1e1b00 */
[----:B------:R-:W-:Y:S02]  /*08a0*/  LEA.HI.X R99, R69, UR17, RZ, 0x2, P2 ;  /* 0x0000001145637c11 */ /* 0x000fe400090f14ff */
[----:B------:R-:W-:-:S03]  /*08b0*/  MOV R69, 0x3f800000 ;  /* 0x3f80000000457802 */ /* 0x000fc60000000f00 */
[----:B------:R1:W5:Y:S01]  /*08c0*/  LDG.E R70, desc[UR4][R98.64] ;  /* 0x0000000462467981 */ /* 0x000362000c1e1900 */
[----:B------:R-:W-:Y:S01]  /*08d0*/  UMOV UR6, 0xffffffff ;  /* 0xffffffff00067882 */ /* 0x000fe20000000000 */
[----:B------:R-:W-:Y:S01]  /*08e0*/  LOP3.LUT P2, RZ, R21, 0x1f, RZ, 0xc0, !PT ;  /* 0x0000001f15ff7812 */ /* 0x000fe2000784c0ff */
[----:B----4-:R-:W-:Y:S01]  /*08f0*/  @P0 HADD2.F32 R69, -RZ, R97.H0_H0 ;  /* 0x20000061ff450230 */ /* 0x010fe20000004100 */
[----:B--2---:R-:W-:Y:S02]  /*0900*/  MOV R107, R88 ;  /* 0x00000058006b7202 */ /* 0x004fe40000000f00 */
[----:B---3--:R-:W-:Y:S01]  /*0910*/  SHF.R.U64 R110, R48, 0x10, R49 ;  /* 0x00000010306e7819 */ /* 0x008fe20000001231 */
[----:B------:R-:W-:Y:S01]  /*0920*/  HADD2.F32 R108, -RZ, R48.H0_H0 ;  /* 0x20000030ff6c7230 */ /* 0x000fe20000004100 */
[----:B------:R-:W-:Y:S01]  /*0930*/  SHF.R.U64 R48, R50, 0x10, R51 ;  /* 0x0000001032307819 */ /* 0x000fe20000001233 */
[----:B------:R-:W-:Y:S01]  /*0940*/  HADD2.F32 R112, -RZ, R50.H0_H0 ;  /* 0x20000032ff707230 */ /* 0x000fe20000004100 */
[----:B------:R-:W-:-:S03]  /*0950*/  FSEL R109, R109, RZ, !P4 ;  /* 0x000000ff6d6d7208 */ /* 0x000fc60006000000 */
[----:B------:R-:W-:Y:S01]  /*0960*/  HADD2.F32 R48, -RZ, R48.H0_H0 ;  /* 0x20000030ff307230 */ /* 0x000fe20000004100 */
[----:B------:R-:W-:Y:S01]  /*0970*/  SHF.R.U64 R106, R88, 0x10, R89 ;  /* 0x00000010586a7819 */ /* 0x000fe20000001259 */
[----:B------:R-:W-:Y:S02]  /*0980*/  HADD2.F32 R122, -RZ, R51.H0_H0 ;  /* 0x20000033ff7a7230 */ /* 0x000fe40000004100 */
[C---:B------:R-:W-:Y:S01]  /*0990*/  FADD.FTZ R112, -R109.reuse, R112 ;  /* 0x000000706d707221 */ /* 0x040fe20000010100 */
[----:B------:R-:W-:Y:S02]  /*09a0*/  HADD2.F32 R107, -RZ, R107.H0_H0 ;  /* 0x2000006bff6b7230 */ /* 0x000fe40000004100 */
[C---:B------:R-:W-:Y:S01]  /*09b0*/  FADD.FTZ R120, -R109.reuse, R48 ;  /* 0x000000306d787221 */ /* 0x040fe20000010100 */
[----:B------:R-:W-:Y:S01]  /*09c0*/  MOV R97, R89 ;  /* 0x0000005900617202 */ /* 0x000fe20000000f00 */
[--C-:B------:R-:W-:Y:S01]  /*09d0*/  IMAD.MOV.U32 R88, RZ, RZ, R83.reuse ;  /* 0x000000ffff587224 */ /* 0x100fe200078e0053 */
[--C-:B0-----:R-:W-:Y:S01]  /*09e0*/  SHF.R.U64 R100, R82, 0x10, R83.reuse ;  /* 0x0000001052647819 */ /* 0x101fe20000001253 */
[----:B------:R-:W-:Y:S01]  /*09f0*/  HADD2.F32 R106, -RZ, R106.H0_H0 ;  /* 0x2000006aff6a7230 */ /* 0x000fe20000004100 */
[----:B-1----:R-:W-:Y:S01]  /*0a00*/  SHF.R.U32.HI R99, RZ, 0x10, R83 ;  /* 0x00000010ff637819 */ /* 0x002fe20000011653 */
[----:B------:R-:W-:Y:S01]  /*0a10*/  FADD.FTZ R122, -R109, R122 ;  /* 0x0000007a6d7a7221 */ /* 0x000fe20000010100 */
[----:B------:R-:W-:Y:S01]  /*0a20*/  SHF.R.U64 R83, R54, 0x10, R55 ;  /* 0x0000001036537819 */ /* 0x000fe20000001237 */
[C---:B------:R-:W-:Y:S01]  /*0a30*/  FMUL.FTZ R120, R73.reuse, R120 ;  /* 0x0000007849787220 */ /* 0x040fe20000410000 */
[----:B------:R-:W-:Y:S01]  /*0a40*/  SHF.R.U32.HI R102, RZ, 0x10, R51 ;  /* 0x00000010ff667819 */ /* 0x000fe20000011633 */
[----:B------:R-:W-:Y:S01]  /*0a50*/  FMUL.FTZ R117, R73, R112 ;  /* 0x0000007049757220 */ /* 0x000fe20000410000 */
[----:B------:R-:W-:Y:S01]  /*0a60*/  SHF.R.U32.HI R104, RZ, 0x10, R89 ;  /* 0x00000010ff687819 */ /* 0x000fe20000011659 */
[----:B------:R-:W-:Y:S01]  /*0a70*/  FMUL.FTZ R119, R44, R107 ;  /* 0x0000006b2c777220 */ /* 0x000fe20000410000 */
[----:B------:R-:W-:Y:S01]  /*0a80*/  MOV R89, R82 ;  /* 0x0000005200597202 */ /* 0x000fe20000000f00 */
[----:B------:R-:W-:Y:S01]  /*0a90*/  HADD2.F32 R97, -RZ, R97.H0_H0 ;  /* 0x20000061ff617230 */ /* 0x000fe20000004100 */
[----:B------:R-:W-:Y:S01]  /*0aa0*/  SHF.R.U32.HI R116, RZ, 0x10, R49 ;  /* 0x00000010ff747819 */ /* 0x000fe20000011631 */
[----:B------:R-:W-:Y:S01]  /*0ab0*/  HADD2.F32 R101, -RZ, R100.H0_H0 ;  /* 0x20000064ff657230 */ /* 0x000fe20000004100 */
[----:B------:R-:W-:-:S02]  /*0ac0*/  SHF.R.U64 R50, R52, 0x10, R53 ;  /* 0x0000001034327819 */ /* 0x000fc40000001235 */
[----:B------:R-:W-:Y:S01]  /*0ad0*/  SHF.R.U32.HI R124, RZ, 0x10, R53 ;  /* 0x00000010ff7c7819 */ /* 0x000fe20000011635 */
[----:B------:R-:W-:Y:S01]  /*0ae0*/  HADD2.F32 R102, -RZ, R102.H0_H0 ;  /* 0x20000066ff667230 */ /* 0x000fe20000004100 */
[----:B------:R-:W-:Y:S01]  /*0af0*/  MOV R98, R54 ;  /* 0x0000003600627202 */ /* 0x000fe20000000f00 */
[----:B------:R-:W-:Y:S01]  /*0b00*/  FADD.FTZ R66, R106, R66 ;  /* 0x000000426a427221 */ /* 0x000fe20000010000 */
[----:B------:R-:W-:Y:S01]  /*0b10*/  MOV R82, R55 ;  /* 0x0000003700527202 */ /* 0x000fe20000000f00 */
[----:B------:R-:W-:Y:S01]  /*0b20*/  FMUL.FTZ R122, R73, R122 ;  /* 0x0000007a497a7220 */ /* 0x000fe20000410000 */
[----:B------:R-:W-:Y:S01]  /*0b30*/  SHF.R.U32.HI R54, RZ, 0x10, R55 ;  /* 0x00000010ff367819 */ /* 0x000fe20000011637 */
[-C--:B------:R-:W-:Y:S01]  /*0b40*/  FFMA.FTZ R67, R120, R106.reuse, R67 ;  /* 0x0000006a78437223 */ /* 0x080fe20000010043 */
[----:B------:R-:W-:Y:S02]  /*0b50*/  HADD2.F32 R100, -RZ, R83.H0_H0 ;  /* 0x20000053ff647230 */ /* 0x000fe40000004100 */
[----:B------:R-:W-:Y:S01]  /*0b60*/  FMUL.FTZ R106, R45, R106 ;  /* 0x0000006a2d6a7220 */ /* 0x000fe20000410000 */
[----:B------:R-:W-:Y:S01]  /*0b70*/  FADD.FTZ R55, RZ, R119 ;  /* 0x00000077ff377221 */ /* 0x000fe20000010000 */
[----:B------:R-:W-:Y:S01]  /*0b80*/  FFMA.FTZ R83, R117, R119, RZ ;  /* 0x0000007775537223 */ /* 0x000fe200000100ff */
[----:B------:R-:W-:-:S02]  /*0b90*/  HADD2.F32 R114, -RZ, R53.H0_H0 ;  /* 0x20000035ff727230 */ /* 0x000fc40000004100 */
[----:B------:R-:W-:Y:S01]  /*0ba0*/  FADD.FTZ R64, R97, R64 ;  /* 0x0000004061407221 */ /* 0x000fe20000010000 */
[----:B------:R-:W-:Y:S02]  /*0bb0*/  HADD2.F32 R118, -RZ, R49.H0_H0 ;  /* 0x20000031ff767230 */ /* 0x000fe40000004100 */
[----:B------:R-:W-:Y:S01]  /*0bc0*/  FFMA.FTZ R65, R122, R97, R65 ;  /* 0x000000617a417223 */ /* 0x000fe20000010041 */
[----:B------:R-:W-:Y:S02]  /*0bd0*/  HADD2.F32 R52, -RZ, R52.H0_H0 ;  /* 0x20000034ff347230 */ /* 0x000fe40000004100 */
[----:B------:R-:W-:Y:S02]  /*0be0*/  HADD2.F32 R110, -RZ, R110.H0_H0 ;  /* 0x2000006eff6e7230 */ /* 0x000fe40000004100 */
[----:B------:R-:W-:Y:S02]  /*0bf0*/  HADD2.F32 R116, -RZ, R116.H0_H0 ;  /* 0x20000074ff747230 */ /* 0x000fe40000004100 */
[----:B------:R-:W-:-:S02]  /*0c00*/  HADD2.F32 R50, -RZ, R50.H0_H0 ;  /* 0x20000032ff327230 */ /* 0x000fc40000004100 */
[----:B------:R-:W-:Y:S02]  /*0c10*/  HADD2.F32 R124, -RZ, R124.H0_H0 ;  /* 0x2000007cff7c7230 */ /* 0x000fe40000004100 */
[----:B------:R-:W-:Y:S01]  /*0c20*/  FADD.FTZ R102, -R109, R102 ;  /* 0x000000666d667221 */ /* 0x000fe20000010100 */
[----:B------:R-:W-:Y:S02]  /*0c30*/  HADD2.F32 R104, -RZ, R104.H0_H0 ;  /* 0x20000068ff687230 */ /* 0x000fe40000004100 */
[----:B------:R-:W-:Y:S01]  /*0c40*/  FMUL.FTZ R97, R46, R97 ;  /* 0x000000612e617220 */ /* 0x000fe20000410000 */
[----:B------:R-:W-:Y:S02]  /*0c50*/  HADD2.F32 R51, -RZ, R82.H0_H0 ;  /* 0x20000052ff337230 */ /* 0x000fe40000004100 */
[----:B------:R-:W-:Y:S01]  /*0c60*/  FADD.FTZ R82, R55, R106 ;  /* 0x0000006a37527221 */ /* 0x000fe20000010000 */
[----:B------:R-:W-:Y:S01]  /*0c70*/  FFMA.FTZ R83, R120, R106, R83 ;  /* 0x0000006a78537223 */ /* 0x000fe20000010053 */
        /* <DEDUP_REMOVED lines=19> */
[----:B------:R-:W-:Y:S01]  /*0db0*/  FFMA.FTZ R63, R102, R104, R63 ;  /* 0x00000068663f7223 */ /* 0x000fe2000001003f */
[----:B------:R-:W-:-:S02]  /*0dc0*/  HADD2.F32 R53, -RZ, R98.H0_H0 ;  /* 0x20000062ff357230 */ /* 0x000fc40000004100 */
[C---:B------:R-:W-:Y:S01]  /*0dd0*/  FMUL.FTZ R118, R73.reuse, R118 ;  /* 0x0000007649767220 */ /* 0x040fe20000410000 */
        /* <DEDUP_REMOVED lines=10> */
[C---:B------:R-:W-:Y:S01]  /*0e80*/  FFMA.FTZ R83, R104.reuse, R98, R83 ;  /* 0x0000006268537223 */ /* 0x040fe20000010053 */
[----:B------:R-:W-:Y:S01]  /*0e90*/  FADD.FTZ R58, R101, R58 ;  /* 0x0000003a653a7221 */ /* 0x000fe20000010000 */
[----:B------:R-:W-:Y:S01]  /*0ea0*/  FFMA.FTZ R59, R104, R101, R59 ;  /* 0x00000065683b7223 */ /* 0x000fe2000001003b */
        /* <DEDUP_REMOVED lines=18> */
[----:B------:R-:W-:Y:S01]  /*0fd0*/  HADD2.F32 R54, -RZ, R54.H0_H0 ;  /* 0x20000036ff367230 */ /* 0x000fe20000004100 */
        /* <DEDUP_REMOVED lines=39> */
.L_x_5103:
[----:B------:R-:W3:Y:S01]  /*1250*/  S2R R53, SR_CgaCtaId ;  /* 0x0000000000357919 */ /* 0x000ee20000008800 */
[----:B0-2---:R-:W-:Y:S01]  /*1260*/  FADD.FTZ R89, R89, R48 ;  /* 0x0000003059597221 */ /* 0x005fe20000010000 */
[----:B------:R-:W-:Y:S01]  /*1270*/  @!P2 SHF.R.U32.HI R48, RZ, 0x5, R21 ;  /* 0x00000005ff30a819 */ /* 0x000fe20000011615 */
[----:B-1----:R-:W-:Y:S01]  /*1280*/  FADD.FTZ R88, R88, R51 ;  /* 0x0000003358587221 */ /* 0x002fe20000010000 */
[----:B------:R-:W-:Y:S01]  /*1290*/  MOV R50, 0x400 ;  /* 0x0000040000327802 */ /* 0x000fe20000000f00 */
[----:B------:R-:W-:Y:S05]  /*12a0*/  WARPSYNC.ALL ;  /* 0x0000000000007948 */ /* 0x000fea0003800000 */
[----:B------:R-:W-:-:S02]  /*12b0*/  @!P2 LOP3.LUT R48, R48, 0x3, RZ, 0xc0, !PT ;  /* 0x000000033030a812 */ /* 0x000fc400078ec0ff */
[----:B------:R-:W-:Y:S02]  /*12c0*/  IADD3 R82, P5, R96, UR20, RZ ;  /* 0x0000001460527c10 */ /* 0x000fe4000ffbe0ff */
[----:B------:R-:W-:Y:S02]  /*12d0*/  @!P2 IADD3 R48, R49, R48, RZ ;  /* 0x000000303130a210 */ /* 0x000fe40007ffe0ff */
[----:B------:R-:W-:Y:S02]  /*12e0*/  IADD3.X R83, R86, UR21, RZ, P5, !PT ;  /* 0x0000001556537c10 */ /* 0x000fe4000affe4ff */
[----:B---3--:R-:W-:-:S04]  /*12f0*/  LEA R50, R53, R50, 0x18 ;  /* 0x0000003235327211 */ /* 0x008fc800078ec0ff */
[----:B------:R-:W-:-:S05]  /*1300*/  @!P2 LEA R115, R48, R50, 0x3 ;  /* 0x000000323073a211 */ /* 0x000fca00078e18ff */
[----:B------:R-:W-:Y:S01]  /*1310*/  @!P2 STS.64 [R115+0x1800], R88 ;  /* 0x001800587300a388 */ /* 0x000fe20000000a00 */
[----:B------:R-:W-:Y:S06]  /*1320*/  BAR.SYNC.DEFER_BLOCKING 0x0 ;  /* 0x0000000000007b1d */ /* 0x000fec0000010000 */
[----:B------:R-:W2:Y:S01]  /*1330*/  LDG.E.64 R82, desc[UR4][R82.64] ;  /* 0x0000000452527981 */ /* 0x000ea2000c1e1b00 */
[----:B------:R-:W-:Y:S02]  /*1340*/  LEA R121, R49, R50, 0x3 ;  /* 0x0000003231797211 */ /* 0x000fe400078e18ff */
[----:B------:R-:W-:-:S02]  /*1350*/  ISETP.NE.U32.AND P2, PT, RZ, UR22, PT ;  /* 0x00000016ff007c0c */ /* 0x000fc4000bf45070 */
[----:B-----5:R-:W-:Y:S01]  /*1360*/  LOP3.LUT P5, RZ, R72, 0xff00, RZ, 0xc0, !PT ;  /* 0x0000ff0048ff7812 */ /* 0x020fe200078ac0ff */
[----:B------:R-:W0:Y:S01]  /*1370*/  LDS.128 R48, [R121+0x1800] ;  /* 0x0018000079307984 */ /* 0x000e220000000c00 */
[----:B------:R-:W-:-:S03]  /*1380*/  ISETP.NE.AND.EX P2, PT, RZ, UR23, PT, P2 ;  /* 0x00000017ff007c0c */ /* 0x000fc6000bf45320 */
[----:B------:R-:W1:Y:S01]  /*1390*/  LDS.128 R52, [R121+0x1810] ;  /* 0x0018100079347984 */ /* 0x000e620000000c00 */
[----:B0-----:R-:W-:Y:S01]  /*13a0*/  FADD.FTZ R123, RZ, R48 ;  /* 0x00000030ff7b7221 */ /* 0x001fe20000010000 */
[----:B------:R-:W-:Y:S01]  /*13b0*/  FADD.FTZ R48, RZ, R49 ;  /* 0x00000031ff307221 */ /* 0x000fe20000010000 */
[----:B------:R-:W-:Y:S02]  /*13c0*/  @P1 MOV R49, R76 ;  /* 0x0000004c00311202 */ /* 0x000fe40000000f00 */
[----:B------:R-:W-:Y:S01]  /*13d0*/  FADD.FTZ R123, R50, R123 ;  /* 0x0000007b327b7221 */ /* 0x000fe20000010000 */
[----:B------:R-:W-:Y:S02]  /*13e0*/  FADD.FTZ R48, R51, R48 ;  /* 0x0000003033307221 */ /* 0x000fe40000010000 */
[----:B------:R-:W-:Y:S02]  /*13f0*/  @P1 HADD2.F32 R49, -RZ, R49.H0_H0 ;  /* 0x20000031ff311230 */ /* 0x000fe40000004100 */
        /* <DEDUP_REMOVED lines=9> */
[----:B------:R-:W-:Y:S02]  /*1490*/  IMAD.MOV.U32 R117, RZ, RZ, RZ ;  /* 0x000000ffff757224 */ /* 0x000fe400078e00ff */
[-CC-:B------:R-:W-:Y:S01]  /*14a0*/  FFMA.FTZ R55, R120, R124.reuse, R115.reuse ;  /* 0x0000007c78377223 */ /* 0x180fe20000010073 */
[-CC-:B------:R-:W-:Y:S01]  /*14b0*/  FFMA.FTZ R122, R122, R124.reuse, R115.reuse ;  /* 0x0000007c7a7a7223 */ /* 0x180fe20000010073 */
[----:B------:R-:W-:Y:S01]  /*14c0*/  FADD.FTZ R48, R119, -R48 ;  /* 0x8000003077307221 */ /* 0x000fe20000010000 */
[----:B------:R-:W-:Y:S01]  /*14d0*/  FFMA.FTZ R102, R102, R124, R115 ;  /* 0x0000007c66667223 */ /* 0x000fe20000010073 */
[----:B------:R-:W-:Y:S01]  /*14e0*/  FADD.FTZ R106, R106, -R55 ;  /* 0x800000376a6a7221 */ /* 0x000fe20000010000 */
[----:B------:R-:W-:Y:S01]  /*14f0*/  @P1 SHF.R.U64 R55, R76, 0x10, R77 ;  /* 0x000000104c371819 */ /* 0x000fe2000000124d */
[----:B------:R-:W-:Y:S01]  /*1500*/  FMUL.FTZ R54, R73, R48 ;  /* 0x0000003049367220 */ /* 0x000fe20000410000 */
[----:B------:R-:W-:Y:S01]  /*1510*/  FADD.FTZ R122, R97, -R122 ;  /* 0x8000007a617a7221 */ /* 0x000fe20000010000 */
[----:B------:R-:W-:Y:S01]  /*1520*/  FMUL.FTZ R106, R73, R106 ;  /* 0x0000006a496a7220 */ /* 0x000fe20000410000 */
[----:B------:R-:W-:Y:S01]  /*1530*/  FADD.FTZ R102, R109, -R102 ;  /* 0x800000666d667221 */ /* 0x000fe20000010000 */
[----:B------:R-:W-:Y:S01]  /*1540*/  @P1 FADD.FTZ R54, R54, R49 ;  /* 0x0000003136361221 */ /* 0x000fe20000010000 */
[----:B------:R-:W-:-:S02]  /*1550*/  @P1 HADD2.F32 R55, -RZ, R55.H0_H0 ;  /* 0x20000037ff371230 */ /* 0x000fc40000004100 */
[C---:B------:R-:W-:Y:S01]  /*1560*/  FMUL.FTZ R122, R73.reuse, R122 ;  /* 0x0000007a497a7220 */ /* 0x040fe20000410000 */
[----:B------:R-:W-:Y:S01]  /*1570*/  FMUL.FTZ R102, R73, R102 ;  /* 0x0000006649667220 */ /* 0x000fe20000410000 */
[----:B------:R-:W-:Y:S01]  /*1580*/  FMUL.FTZ R48, R54, R69 ;  /* 0x0000004536307220 */ /* 0x000fe20000410000 */
[----:B------:R-:W-:Y:S01]  /*1590*/  @P2 F2FP.F16.F32.PACK_AB R54, RZ, R54 ;  /* 0x00000036ff36223e */ /* 0x000fe200000000ff */
[----:B------:R-:W-:Y:S02]  /*15a0*/  @P1 FADD.FTZ R106, R106, R55 ;  /* 0x000000376a6a1221 */ /* 0x000fe40000010000 */
[----:B------:R-:W-:Y:S01]  /*15b0*/  FMUL.FTZ R48, R48, UR19 ;  /* 0x0000001330307c20 */ /* 0x000fe20008410000 */
[----:B------:R-:W-:-:S03]  /*15c0*/  @P2 PRMT R92, R54, 0x7610, R92 ;  /* 0x00007610365c2816 */ /* 0x000fc6000000005c */
[----:B------:R-:W-:-:S05]  /*15d0*/  FMUL.FTZ R119, R32, R48 ;  /* 0x0000003020777220 */ /* 0x000fca0000410000 */
[----:B------:R-:W-:-:S06]  /*15e0*/  FSEL R119, R119, RZ, P4 ;  /* 0x000000ff77777208 */ /* 0x000fcc0002000000 */
[----:B------:R-:W-:Y:S01]  /*15f0*/  F2F.F16.F32 R119, R119 ;  /* 0x0000007700777304 */ /* 0x000fe20000200800 */
[----:B--2---:R-:W-:-:S05]  /*1600*/  @P4 MOV R49, R82 ;  /* 0x0000005200314202 */ /* 0x004fca0000000f00 */
[----:B------:R-:W-:-:S05]  /*1610*/  @P4 HADD2.F32 R49, -RZ, R49.H0_H0 ;  /* 0x20000031ff314230 */ /* 0x000fca0000004100 */
[----:B------:R-:W-:Y:S01]  /*1620*/  @P4 FMUL.FTZ R117, R48, R49 ;  /* 0x0000003130754220 */ /* 0x000fe20000410000 */
[C---:B------:R-:W-:Y:S02]  /*1630*/  @P2 IADD3 R48, P6, R96.reuse, UR22, RZ ;  /* 0x0000001660302c10 */ /* 0x040fe4000ffde0ff */
[----:B------:R-:W-:Y:S01]  /*1640*/  IADD3 R50, P4, R96, UR24, RZ ;  /* 0x0000001860327c10 */ /* 0x000fe2000ff9e0ff */
[----:B------:R-:W-:Y:S01]  /*1650*/  FMUL.FTZ R96, R106, R69 ;  /* 0x000000456a607220 */ /* 0x000fe20000410000 */
[----:B------:R-:W-:Y:S02]  /*1660*/  @P2 IADD3.X R49, R86, UR23, RZ, P6, !PT ;  /* 0x0000001756312c10 */ /* 0x000fe4000b7fe4ff */
[----:B------:R-:W-:Y:S01]  /*1670*/  IADD3 R52, P6, R85, UR20, RZ ;  /* 0x0000001455347c10 */ /* 0x000fe2000ffde0ff */
[----:B------:R-:W-:Y:S01]  /*1680*/  FMUL.FTZ R96, R96, UR19 ;  /* 0x0000001360607c20 */ /* 0x000fe20008410000 */
[----:B------:R-:W-:Y:S02]  /*1690*/  IADD3.X R51, R86, UR25, RZ, P4, !PT ;  /* 0x0000001956337c10 */ /* 0x000fe4000a7fe4ff */
[----:B------:R-:W-:-:S02]  /*16a0*/  IADD3.X R53, R84, UR21, RZ, P6, !PT ;  /* 0x0000001554357c10 */ /* 0x000fc4000b7fe4ff */
[C---:B------:R-:W-:Y:S02]  /*16b0*/  LOP3.LUT P4, RZ, R72.reuse, 0xff0000, RZ, 0xc0, !PT ;  /* 0x00ff000048ff7812 */ /* 0x040fe4000788c0ff */
[----:B------:R-:W-:Y:S02]  /*16c0*/  LOP3.LUT P6, RZ, R72, 0xff000000, RZ, 0xc0, !PT ;  /* 0xff00000048ff7812 */ /* 0x000fe400078cc0ff */
[----:B------:R-:W-:-:S05]  /*16d0*/  @P1 MOV R72, R77 ;  /* 0x0000004d00481202 */ /* 0x000fca0000000f00 */
[----:B------:R-:W-:Y:S01]  /*16e0*/  @P1 HADD2.F32 R55, -RZ, R72.H0_H0 ;  /* 0x20000048ff371230 */ /* 0x000fe20000004100 */
[----:B------:R-:W-:-:S04]  /*16f0*/  @P1 SHF.R.U32.HI R72, RZ, 0x10, R77 ;  /* 0x00000010ff481819 */ /* 0x000fc8000001164d */
[----:B------:R-:W-:Y:S01]  /*1700*/  @P1 FADD.FTZ R122, R122, R55 ;  /* 0x000000377a7a1221 */ /* 0x000fe20000010000 */
[----:B------:R-:W-:-:S03]  /*1710*/  @P1 HADD2.F32 R55, -RZ, R72.H0_H0 ;  /* 0x20000048ff371230 */ /* 0x000fc60000004100 */
[-C--:B------:R-:W-:Y:S01]  /*1720*/  FMUL.FTZ R97, R122, R69.reuse ;  /* 0x000000457a617220 */ /* 0x080fe20000410000 */
[----:B------:R-:W-:Y:S01]  /*1730*/  @P2 F2FP.F16.F32.PACK_AB R54, RZ, R122 ;  /* 0x0000007aff36223e */ /* 0x000fe200000000ff */
[----:B------:R-:W-:Y:S01]  /*1740*/  @P1 FADD.FTZ R102, R102, R55 ;  /* 0x0000003766661221 */ /* 0x000fe20000010000 */
[----:B------:R-:W-:Y:S01]  /*1750*/  @P2 F2FP.F16.F32.PACK_AB R55, RZ, R106 ;  /* 0x0000006aff37223e */ /* 0x000fe200000000ff */
[----:B------:R-:W-:Y:S01]  /*1760*/  FMUL.FTZ R97, R97, UR19 ;  /* 0x0000001361617c20 */ /* 0x000fe20008410000 */
[----:B------:R-:W-:Y:S01]  /*1770*/  @P2 PRMT R94, R54, 0x7610, R94 ;  /* 0x00007610365e2816 */ /* 0x000fe2000000005e */
[----:B------:R-:W-:Y:S01]  /*1780*/  FMUL.FTZ R54, R33, R96 ;  /* 0x0000006021367220 */ /* 0x000fe20000410000 */
[----:B------:R-:W-:Y:S01]  /*1790*/  FMUL.FTZ R86, R102, R69 ;  /* 0x0000004566567220 */ /* 0x000fe20000410000 */
[----:B------:R-:W-:Y:S02]  /*17a0*/  @P2 PRMT R93, R55, 0x7610, R93 ;  /* 0x00007610375d2816 */ /* 0x000fe4000000005d */
[----:B------:R-:W-:Y:S01]  /*17b0*/  @P2 F2FP.F16.F32.PACK_AB R55, RZ, R102 ;  /* 0x00000066ff37223e */ /* 0x000fe200000000ff */
[----:B------:R-:W-:Y:S01]  /*17c0*/  FMUL.FTZ R86, R86, UR19 ;  /* 0x0000001356567c20 */ /* 0x000fe20008410000 */
[----:B------:R-:W-:Y:S01]  /*17d0*/  FSEL R88, R54, RZ, P5 ;  /* 0x000000ff36587208 */ /* 0x000fe20002800000 */
[----:B------:R-:W-:Y:S01]  /*17e0*/  FMUL.FTZ R54, R34, R97 ;  /* 0x0000006122367220 */ /* 0x000fe20000410000 */
[----:B------:R-:W-:-:S04]  /*17f0*/  @P2 PRMT R95, R55, 0x7610, R95 ;  /* 0x00007610375f2816 */ /* 0x000fc8000000005f */
[----:B------:R-:W-:Y:S01]  /*1800*/  FSEL R109, R54, RZ, P4 ;  /* 0x000000ff366d7208 */ /* 0x000fe20002000000 */
[----:B------:R-:W-:Y:S01]  /*1810*/  FMUL.FTZ R54, R35, R86 ;  /* 0x0000005623367220 */ /* 0x000fe20000410000 */
[----:B------:R-:W0:Y:S01]  /*1820*/  F2F.F16.F32 R88, R88 ;  /* 0x0000005800587304 */ /* 0x000e220000200800 */
[----:B------:R-:W-:-:S03]  /*1830*/  @P2 PRMT R89, R94, 0x5410, R95 ;  /* 0x000054105e592816 */ /* 0x000fc6000000005f */
[----:B------:R-:W-:Y:S02]  /*1840*/  FSEL R72, R54, RZ, P6 ;  /* 0x000000ff36487208 */ /* 0x000fe40003000000 */
[----:B------:R-:W-:Y:S02]  /*1850*/  @P2 LOP3.LUT R54, R93, 0xffff, RZ, 0xc0, !PT ;  /* 0x0000ffff5d362812 */ /* 0x000fe400078ec0ff */
[----:B------:R-:W-:Y:S03]  /*1860*/  F2F.F16.F32 R109, R109 ;  /* 0x0000006d006d7304 */ /* 0x000fe60000200800 */
[----:B------:R-:W-:-:S05]  /*1870*/  @P2 IMAD.WIDE.U32 R54, R54, 0x10000, RZ ;  /* 0x0001000036362825 */ /* 0x000fca00078e00ff */
[----:B------:R-:W1:Y:S01]  /*1880*/  F2F.F16.F32 R72, R72 ;  /* 0x0000004800487304 */ /* 0x000e620000200800 */
        /* <DEDUP_REMOVED lines=11> */
[----:B------:R-:W-:Y:S01]  /*1940*/  HFMA2.MMA R72, -RZ, RZ, 0, 0 ;  /* 0x00000000ff487435 */ /* 0x000fe200000001ff */
[----:B0-----:R-:W-:Y:S01]  /*1950*/  FFMA.FTZ R49, R104, R124, R115 ;  /* 0x0000007c68317223 */ /* 0x001fe20000010073 */
[----:B------:R-:W-:Y:S01]  /*1960*/  @P1 MOV R48, R78 ;  /* 0x0000004e00301202 */ /* 0x000fe20000000f00 */
[----:B------:R-:W-:-:S02]  /*1970*/  @P5 HADD2.F32 R109, -RZ, R109.H0_H0 ;  /* 0x2000006dff6d5230 */ /* 0x000fc40000004100 */
[----:B------:R-:W-:Y:S01]  /*1980*/  FADD.FTZ R108, R105, -R108 ;  /* 0x8000006c696c7221 */ /* 0x000fe20000010000 */
[----:B------:R-:W-:Y:S01]  /*1990*/  FADD.FTZ R98, R98, -R49 ;  /* 0x8000003162627221 */ /* 0x000fe20000010000 */
[--C-:B------:R-:W-:Y:S01]  /*19a0*/  FFMA.FTZ R116, R116, R124, R115.reuse ;  /* 0x0000007c74747223 */ /* 0x100fe20000010073 */
[----:B------:R-:W-:Y:S02]  /*19b0*/  @P1 HADD2.F32 R49, -RZ, R48.H0_H0 ;  /* 0x20000030ff311230 */ /* 0x000fe40000004100 */
[----:B------:R-:W-:Y:S01]  /*19c0*/  @P5 FMUL.FTZ R72, R96, R109 ;  /* 0x0000006d60485220 */ /* 0x000fe20000410000 */
[----:B------:R-:W-:Y:S01]  /*19d0*/  LOP3.LUT P5, RZ, R71, 0xff, RZ, 0xc0, !PT ;  /* 0x000000ff47ff7812 */ /* 0x000fe200078ac0ff */
[----:B------:R-:W-:Y:S01]  /*19e0*/  FMUL.FTZ R96, R73, R108 ;  /* 0x0000006c49607220 */ /* 0x000fe20000410000 */
[----:B------:R-:W-:Y:S01]  /*19f0*/  FFMA.FTZ R118, R118, R124, R115 ;  /* 0x0000007c76767223 */ /* 0x000fe20000010073 */
[--C-:B-1----:R-:W-:Y:S01]  /*1a00*/  @P1 SHF.R.U64 R51, R78, 0x10, R79.reuse ;  /* 0x000000104e331819 */ /* 0x102fe2000000124f */
[----:B------:R-:W-:Y:S01]  /*1a10*/  FADD.FTZ R116, R111, -R116 ;  /* 0x800000746f747221 */ /* 0x000fe20000010000 */
[----:B------:R-:W-:Y:S01]  /*1a20*/  @P1 SHF.R.U32.HI R89, RZ, 0x10, R79 ;  /* 0x00000010ff591819 */ /* 0x000fe2000001164f */
[----:B------:R-:W-:Y:S01]  /*1a30*/  @P1 FADD.FTZ R96, R96, R49 ;  /* 0x0000003160601221 */ /* 0x000fe20000010000 */
[----:B------:R-:W-:Y:S01]  /*1a40*/  @P1 MOV R50, R79 ;  /* 0x0000004f00321202 */ /* 0x000fe20000000f00 */
[----:B------:R-:W-:Y:S01]  /*1a50*/  FADD.FTZ R118, R113, -R118 ;  /* 0x8000007671767221 */ /* 0x000fe20000010000 */
[----:B------:R-:W-:Y:S01]  /*1a60*/  @P6 SHF.R.U32.HI R49, RZ, 0x10, R83 ;  /* 0x00000010ff316819 */ /* 0x000fe20000011653 */
[----:B------:R-:W-:-:S02]  /*1a70*/  @P1 HADD2.F32 R51, -RZ, R51.H0_H0 ;  /* 0x20000033ff331230 */ /* 0x000fc40000004100 */
[C---:B------:R-:W-:Y:S01]  /*1a80*/  FMUL.FTZ R102, R73.reuse, R98 ;  /* 0x0000006249667220 */ /* 0x040fe20000410000 */
[----:B------:R-:W-:Y:S02]  /*1a90*/  @P1 HADD2.F32 R89, -RZ, R89.H0_H0 ;  /* 0x20000059ff591230 */ /* 0x000fe40000004100 */
[C---:B------:R-:W-:Y:S01]  /*1aa0*/  FMUL.FTZ R98, R73.reuse, R116 ;  /* 0x0000007449627220 */ /* 0x040fe20000410000 */
[----:B------:R-:W-:Y:S02]  /*1ab0*/  @P1 HADD2.F32 R55, -RZ, R50.H0_H0 ;  /* 0x20000032ff371230 */ /* 0x000fe40000004100 */
[----:B------:R-:W-:Y:S01]  /*1ac0*/  FMUL.FTZ R82, R73, R118 ;  /* 0x0000007649527220 */ /* 0x000fe20000410000 */
[----:B------:R-:W-:Y:S01]  /*1ad0*/  @P4 MOV R48, R83 ;  /* 0x0000005300304202 */ /* 0x000fe20000000f00 */
[----:B------:R-:W-:Y:S01]  /*1ae0*/  FMUL.FTZ R50, R96, R69 ;  /* 0x0000004560327220 */ /* 0x000fe20000410000 */
[----:B------:R-:W-:Y:S02]  /*1af0*/  @P6 HADD2.F32 R49, -RZ, R49.H0_H0 ;  /* 0x20000031ff316230 */ /* 0x000fe40000004100 */
[----:B------:R-:W-:Y:S01]  /*1b00*/  @P1 FADD.FTZ R102, R102, R51 ;  /* 0x0000003366661221 */ /* 0x000fe20000010000 */
[----:B------:R-:W-:Y:S01]  /*1b10*/  @P1 FADD.FTZ R98, R98, R89 ;  /* 0x0000005962621221 */ /* 0x000fe20000010000 */
[----:B------:R-:W-:Y:S01]  /*1b20*/  @P1 FADD.FTZ R82, R82, R55 ;  /* 0x0000003752521221 */ /* 0x000fe20000010000 */
[----:B------:R-:W-:Y:S01]  /*1b30*/  CS2R R88, SRZ ;  /* 0x0000000000587805 */ /* 0x000fe2000001ff00 */
[----:B------:R-:W-:Y:S01]  /*1b40*/  HFMA2.MMA R105, -RZ, RZ, 0, 0 ;  /* 0x00000000ff697435 */ /* 0x000fe200000001ff */
[----:B------:R-:W-:Y:S01]  /*1b50*/  FMUL.FTZ R55, R50, UR19 ;  /* 0x0000001332377c20 */ /* 0x000fe20008410000 */
[----:B------:R-:W-:-:S02]  /*1b60*/  @P4 HADD2.F32 R48, -RZ, R48.H0_H0 ;  /* 0x20000030ff304230 */ /* 0x000fc40000004100 */
[----:B------:R-:W-:Y:S01]  /*1b70*/  @P6 FMUL.FTZ R88, R86, R49 ;  /* 0x0000003156586220 */ /* 0x000fe20000410000 */
[----:B------:R-:W-:Y:S01]  /*1b80*/  FMUL.FTZ R86, R102, R69 ;  /* 0x0000004566567220 */ /* 0x000fe20000410000 */
[----:B------:R-:W-:Y:S01]  /*1b90*/  FMUL.FTZ R106, R28, R55 ;  /* 0x000000371c6a7220 */ /* 0x000fe20000410000 */
[-C--:B------:R-:W-:Y:S01]  /*1ba0*/  FMUL.FTZ R104, R98, R69.reuse ;  /* 0x0000004562687220 */ /* 0x080fe20000410000 */
[----:B------:R-:W-:Y:S01]  /*1bb0*/  @P4 FMUL.FTZ R105, R97, R48 ;  /* 0x0000003061694220 */ /* 0x000fe20000410000 */
[----:B------:R-:W-:Y:S01]  /*1bc0*/  FMUL.FTZ R86, R86, UR19 ;  /* 0x0000001356567c20 */ /* 0x000fe20008410000 */
[----:B------:R-:W-:Y:S01]  /*1bd0*/  @P2 IADD3 R48, P6, R85, UR22, RZ ;  /* 0x0000001655302c10 */ /* 0x000fe2000ffde0ff */
[----:B------:R-:W-:Y:S01]  /*1be0*/  FMUL.FTZ R104, R104, UR19 ;  /* 0x0000001368687c20 */ /* 0x000fe20008410000 */
[----:B------:R-:W-:Y:S01]  /*1bf0*/  FSEL R106, R106, RZ, P5 ;  /* 0x000000ff6a6a7208 */ /* 0x000fe20002800000 */
[----:B------:R-:W-:Y:S01]  /*1c00*/  FMUL.FTZ R97, R82, R69 ;  /* 0x0000004552617220 */ /* 0x000fe20000410000 */
[----:B------:R-:W-:-:S02]  /*1c10*/  LOP3.LUT P4, RZ, R71, 0xff00, RZ, 0xc0, !PT ;  /* 0x0000ff0047ff7812 */ /* 0x000fc4000788c0ff */
[----:B------:R-:W-:Y:S01]  /*1c20*/  @P2 IADD3.X R49, R84, UR23, RZ, P6, !PT ;  /* 0x0000001754312c10 */ /* 0x000fe2000b7fe4ff */
[----:B------:R-:W-:Y:S01]  /*1c30*/  FMUL.FTZ R97, R97, UR19 ;  /* 0x0000001361617c20 */ /* 0x000fe20008410000 */
[----:B------:R-:W-:Y:S01]  /*1c40*/  @P2 F2FP.F16.F32.PACK_AB R102, RZ, R102 ;  /* 0x00000066ff66223e */ /* 0x000fe200000000ff */
[----:B------:R-:W-:Y:S01]  /*1c50*/  F2F.F16.F32 R109, R106 ;  /* 0x0000006a006d7304 */ /* 0x000fe20000200800 */
[----:B------:R-:W-:Y:S01]  /*1c60*/  @P2 F2FP.F16.F32.PACK_AB R98, RZ, R98 ;  /* 0x00000062ff62223e */ /* 0x000fe200000000ff */
[----:B------:R-:W-:Y:S01]  /*1c70*/  FMUL.FTZ R83, R30, R97 ;  /* 0x000000611e537220 */ /* 0x000fe20000410000 */
[----:B------:R-:W-:Y:S02]  /*1c80*/  @P2 PRMT R93, R102, 0x7610, R93 ;  /* 0x00007610665d2816 */ /* 0x000fe4000000005d */
[----:B------:R-:W-:Y:S02]  /*1c90*/  @P2 F2FP.F16.F32.PACK_AB R102, RZ, R82 ;  /* 0x00000052ff66223e */ /* 0x000fe400000000ff */
[----:B------:R-:W-:-:S02]  /*1ca0*/  @P2 LOP3.LUT R82, R93, 0xffff, RZ, 0xc0, !PT ;  /* 0x0000ffff5d522812 */ /* 0x000fc400078ec0ff */
[----:B------:R-:W-:Y:S02]  /*1cb0*/  @P2 F2FP.F16.F32.PACK_AB R96, RZ, R96 ;  /* 0x00000060ff60223e */ /* 0x000fe400000000ff */
[----:B------:R-:W-:Y:S02]  /*1cc0*/  @P2 PRMT R94, R102, 0x7610, R94 ;  /* 0x00007610665e2816 */ /* 0x000fe4000000005e */
[----:B------:R-:W-:Y:S02]  /*1cd0*/  @P2 PRMT R95, R98, 0x7610, R95 ;  /* 0x00007610625f2816 */ /* 0x000fe4000000005f */
[----:B------:R-:W-:Y:S02]  /*1ce0*/  @P2 PRMT R92, R96, 0x7610, R92 ;  /* 0x00007610605c2816 */ /* 0x000fe4000000005c */
[----:B------:R-:W-:Y:S02]  /*1cf0*/  @P2 PRMT R111, R94, 0x5410, R95 ;  /* 0x000054105e6f2816 */ /* 0x000fe4000000005f */
[----:B--2---:R-:W-:-:S05]  /*1d00*/  @P5 MOV R51, R52 ;  /* 0x0000003400335202 */ /* 0x004fca0000000f00 */
[----:B------:R-:W-:Y:S02]  /*1d10*/  @P5 HADD2.F32 R50, -RZ, R51.H0_H0 ;  /* 0x20000033ff325230 */ /* 0x000fe40000004100 */
[----:B------:R-:W-:-:S03]  /*1d20*/  FMUL.FTZ R51, R29, R86 ;  /* 0x000000561d337220 */ /* 0x000fc60000410000 */
[----:B------:R-:W-:Y:S01]  /*1d30*/  @P5 FMUL.FTZ R89, R55, R50 ;  /* 0x0000003237595220 */ /* 0x000fe20000410000 */
[----:B------:R-:W-:Y:S01]  /*1d40*/  IADD3 R54, P5, R85, UR24, RZ ;  /* 0x0000001855367c10 */ /* 0x000fe2000ffbe0ff */
[----:B------:R-:W-:Y:S01]  /*1d50*/  FMUL.FTZ R85, R31, R104 ;  /* 0x000000681f557220 */ /* 0x000fe20000410000 */
[----:B------:R-:W-:Y:S02]  /*1d60*/  IADD3 R50, P6, R75, UR20, RZ ;  /* 0x000000144b327c10 */ /* 0x000fe4000ffde0ff */
[----:B------:R-:W-:Y:S02]  /*1d70*/  IADD3.X R55, R84, UR25, RZ, P5, !PT ;  /* 0x0000001954377c10 */ /* 0x000fe4000affe4ff */
[----:B------:R-:W-:Y:S02]  /*1d80*/  FSEL R84, R51, RZ, P4 ;  /* 0x000000ff33547208 */ /* 0x000fe40002000000 */
[----:B------:R-:W-:Y:S02]  /*1d90*/  IADD3.X R51, R74, UR21, RZ, P6, !PT ;  /* 0x000000154a337c10 */ /* 0x000fe4000b7fe4ff */
[----:B------:R-:W-:-:S02]  /*1da0*/  LOP3.LUT P6, RZ, R71, 0xff000000, RZ, 0xc0, !PT ;  /* 0xff00000047ff7812 */ /* 0x000fc400078cc0ff */
[----:B------:R-:W-:Y:S01]  /*1db0*/  LOP3.LUT P5, RZ, R71, 0xff0000, RZ, 0xc0, !PT ;  /* 0x00ff000047ff7812 */ /* 0x000fe200078ac0ff */
[----:B------:R-:W0:Y:S01]  /*1dc0*/  F2F.F16.F32 R84, R84 ;  /* 0x0000005400547304 */ /* 0x000e220000200800 */
[----:B------:R-:W-:Y:S02]  /*1dd0*/  FSEL R85, R85, RZ, P6 ;  /* 0x000000ff55557208 */ /* 0x000fe40003000000 */
[----:B------:R-:W-:-:S05]  /*1de0*/  FSEL R83, R83, RZ, P5 ;  /* 0x000000ff53537208 */ /* 0x000fca0002800000 */
[----:B------:R0:W1:Y:S08]  /*1df0*/  F2F.F16.F32 R108, R85 ;  /* 0x00000055006c7304 */ /* 0x0000700000200800 */
[----:B------:R2:W3:Y:S01]  /*1e00*/  F2F.F16.F32 R71, R83 ;  /* 0x0000005300477304 */ /* 0x0004e20000200800 */
[----:B0-----:R-:W-:-:S03]  /*1e10*/  IMAD.WIDE.U32 R84, R84, 0x10000, RZ ;  /* 0x0001000054547825 */ /* 0x001fc600078e00ff */
[----:B------:R-:W-:Y:S01]  /*1e20*/  LOP3.LUT R84, R84, R109, RZ, 0xfc, !PT ;  /* 0x0000006d54547212 */ /* 0x000fe200078efcff */
[----:B-1----:R-:W-:Y:S02]  /*1e30*/  IMAD.U32 R96, R108, 0x10000, RZ ;  /* 0x000100006c607824 */ /* 0x002fe400078e00ff */
        /* <DEDUP_REMOVED lines=10> */
[----:B------:R-:W-:Y:S01]  /*1ee0*/  FFMA.FTZ R99, R99, R124, R115 ;  /* 0x0000007c63637223 */ /* 0x000fe20000010073 */
[----:B------:R-:W-:Y:S01]  /*1ef0*/  @P1 SHF.R.U64 R96, R80, 0x10, R81 ;  /* 0x0000001050601819 */ /* 0x000fe20000001251 */
[----:B------:R-:W-:Y:S01]  /*1f00*/  FADD.FTZ R112, R112, -R101 ;  /* 0x8000006570707221 */ /* 0x000fe20000010000 */
[----:B------:R-:W-:Y:S01]  /*1f10*/  FADD.FTZ R100, R100, -R103 ;  /* 0x8000006764647221 */ /* 0x000fe20000010000 */
[----:B0-----:R-:W-:-:S02]  /*1f20*/  @P1 HADD2.F32 R49, -RZ, R71.H0_H0 ;  /* 0x20000047ff311230 */ /* 0x001fc40000004100 */
[----:B------:R-:W-:Y:S01]  /*1f30*/  FFMA.FTZ R114, R114, R124, R115 ;  /* 0x0000007c72727223 */ /* 0x000fe20000010073 */
[----:B-1----:R-:W-:Y:S02]  /*1f40*/  @P1 HADD2.F32 R55, -RZ, R96.H0_H0 ;  /* 0x20000060ff371230 */ /* 0x002fe40000004100 */
        /* <DEDUP_REMOVED lines=11> */
[----:B------:R-:W-:Y:S01]  /*2000*/  HFMA2.MMA R48, -RZ, RZ, 0, 0 ;  /* 0x00000000ff307435 */ /* 0x000fe200000001ff */
[----:B------:R-:W-:Y:S01]  /*2010*/  @P6 SHF.R.U32.HI R55, RZ, 0x10, R53 ;  /* 0x00000010ff376819 */ /* 0x000fe20000011635 */
[----:B------:R-:W-:Y:S01]  /*2020*/  @P1 HADD2.F32 R71, -RZ, R49.H0_H0 ;  /* 0x20000031ff471230 */ /* 0x000fe20000004100 */
[----:B------:R-:W-:Y:S01]  /*2030*/  @P1 SHF.R.U32.HI R73, RZ, 0x10, R81 ;  /* 0x00000010ff491819 */ /* 0x000fe20000011651 */
[----:B------:R-:W-:Y:S01]  /*2040*/  @P4 HADD2.F32 R49, -RZ, R82.H0_H0 ;  /* 0x20000052ff314230 */ /* 0x000fe20000004100 */
[----:B------:R-:W-:Y:S01]  /*2050*/  CS2R R52, SRZ ;  /* 0x0000000000347805 */ /* 0x000fe2000001ff00 */
[----:B------:R-:W-:-:S02]  /*2060*/  @P5 HADD2.F32 R54, -RZ, R54.H0_H0 ;  /* 0x20000036ff365230 */ /* 0x000fc40000004100 */
[----:B------:R-:W-:Y:S01]  /*2070*/  @P1 FADD.FTZ R110, R110, R71 ;  /* 0x000000476e6e1221 */ /* 0x000fe20000010000 */
[----:B------:R-:W-:Y:S02]  /*2080*/  @P6 HADD2.F32 R55, -RZ, R55.H0_H0 ;  /* 0x20000037ff376230 */ /* 0x000fe40000004100 */
[----:B------:R-:W-:Y:S01]  /*2090*/  @P4 FMUL.FTZ R48, R86, R49 ;  /* 0x0000003156304220 */ /* 0x000fe20000410000 */
[----:B------:R-:W-:Y:S02]  /*20a0*/  @P1 HADD2.F32 R73, -RZ, R73.H0_H0 ;  /* 0x20000049ff491230 */ /* 0x000fe40000004100 */
[----:B------:R-:W-:Y:S01]  /*20b0*/  @P5 FMUL.FTZ R53, R97, R54 ;  /* 0x0000003661355220 */ /* 0x000fe20000410000 */
[----:B------:R-:W-:Y:S01]  /*20c0*/  @P2 F2FP.F16.F32.PACK_AB R49, RZ, R100 ;  /* 0x00000064ff31223e */ /* 0x000fe200000000ff */
        /* <DEDUP_REMOVED lines=9> */
[----:B------:R-:W-:Y:S01]  /*2160*/  @P2 F2FP.F16.F32.PACK_AB R54, RZ, R110 ;  /* 0x0000006eff36223e */ /* 0x000fe200000000ff */
[-C--:B------:R-:W-:Y:S01]  /*2170*/  FMUL.FTZ R110, R110, R69.reuse ;  /* 0x000000456e6e7220 */ /* 0x080fe20000410000 */
[----:B------:R-:W-:Y:S01]  /*2180*/  FMUL.FTZ R69, R114, R69 ;  /* 0x0000004572457220 */ /* 0x000fe20000410000 */
[----:B------:R-:W-:Y:S01]  /*2190*/  LOP3.LUT P1, RZ, R70, 0xff, RZ, 0xc0, !PT ;  /* 0x000000ff46ff7812 */ /* 0x000fe2000782c0ff */
[----:B------:R-:W-:Y:S01]  /*21a0*/  FMUL.FTZ R73, R49, UR19 ;  /* 0x0000001331497c20 */ /* 0x000fe20008410000 */
[----:B------:R-:W-:Y:S01]  /*21b0*/  FMUL.FTZ R85, R110, UR19 ;  /* 0x000000136e557c20 */ /* 0x000fe20008410000 */
[----:B------:R-:W-:Y:S01]  /*21c0*/  FMUL.FTZ R82, R69, UR19 ;  /* 0x0000001345527c20 */ /* 0x000fe20008410000 */
[----:B------:R-:W-:Y:S01]  /*21d0*/  FADD.FTZ R16, R53, R16 ;  /* 0x0000001035107221 */ /* 0x000fe20000010000 */
[----:B------:R-:W-:Y:S01]  /*21e0*/  FMUL.FTZ R49, R24, R73 ;  /* 0x0000004918317220 */ /* 0x000fe20000410000 */
[----:B------:R-:W-:Y:S01]  /*21f0*/  FMUL.FTZ R53, R26, R85 ;  /* 0x000000551a357220 */ /* 0x000fe20000410000 */
[----:B------:R-:W-:Y:S01]  /*2200*/  FMUL.FTZ R100, R100, UR19 ;  /* 0x0000001364647c20 */ /* 0x000fe20008410000 */
[----:B------:R-:W-:Y:S01]  /*2210*/  @P2 PRMT R94, R54, 0x7610, R94 ;  /* 0x00007610365e2816 */ /* 0x000fe2000000005e */
[----:B------:R-:W-:Y:S01]  /*2220*/  FADD.FTZ R13, R48, R13 ;  /* 0x0000000d300d7221 */ /* 0x000fe20000010000 */
[----:B------:R-:W-:Y:S01]  /*2230*/  FSEL R49, R49, RZ, P1 ;  /* 0x000000ff31317208 */ /* 0x000fe20000800000 */
[----:B------:R-:W-:Y:S01]  /*2240*/  FMUL.FTZ R54, R25, R100 ;  /* 0x0000006419367220 */ /* 0x000fe20000410000 */
[----:B------:R-:W-:Y:S01]  /*2250*/  FSEL R55, R53, RZ, P5 ;  /* 0x000000ff35377208 */ /* 0x000fe20002800000 */
[----:B------:R-:W-:Y:S01]  /*2260*/  HFMA2.MMA R53, -RZ, RZ, 0, 0 ;  /* 0x00000000ff357435 */ /* 0x000fe200000001ff */
[----:B------:R0:W1:Y:S01]  /*2270*/  F2F.F16.F32 R83, R49 ;  /* 0x0000003100537304 */ /* 0x0000620000200800 */
[----:B------:R-:W-:Y:S01]  /*2280*/  FADD.FTZ R9, R72, R9 ;  /* 0x0000000948097221 */ /* 0x000fe20000010000 */
[----:B------:R-:W-:Y:S01]  /*2290*/  FSEL R54, R54, RZ, P4 ;  /* 0x000000ff36367208 */ /* 0x000fe20002000000 */
[----:B------:R-:W-:Y:S01]  /*22a0*/  FADD.FTZ R10, R117, R10 ;  /* 0x0000000a750a7221 */ /* 0x000fe20000010000 */
[----:B------:R-:W-:Y:S01]  /*22b0*/  @P2 F2FP.F16.F32.PACK_AB R114, RZ, R114 ;  /* 0x00000072ff72223e */ /* 0x000fe200000000ff */
[----:B------:R-:W-:Y:S01]  /*22c0*/  FADD.FTZ R12, R105, R12 ;  /* 0x0000000c690c7221 */ /* 0x000fe20000010000 */
[----:B------:R-:W-:Y:S01]  /*22d0*/  @P2 F2FP.F16.F32.PACK_AB R112, RZ, R112 ;  /* 0x00000070ff70223e */ /* 0x000fe200000000ff */
[----:B------:R-:W-:Y:S01]  /*22e0*/  FADD.FTZ R11, R88, R11 ;  /* 0x0000000b580b7221 */ /* 0x000fe20000010000 */
[----:B------:R-:W3:Y:S01]  /*22f0*/  F2F.F16.F32 R55, R55 ;  /* 0x0000003700377304 */ /* 0x000ee20000200800 */
[----:B0-----:R-:W-:Y:S01]  /*2300*/  HFMA2.MMA R49, -RZ, RZ, 0, 0 ;  /* 0x00000000ff317435 */ /* 0x001fe200000001ff */
[----:B------:R-:W-:Y:S01]  /*2310*/  @P2 PRMT R95, R114, 0x7610, R95 ;  /* 0x00007610725f2816 */ /* 0x000fe2000000005f */
[----:B------:R-:W-:Y:S01]  /*2320*/  FADD.FTZ R14, R89, R14 ;  /* 0x0000000e590e7221 */ /* 0x000fe20000010000 */
[----:B------:R-:W-:-:S04]  /*2330*/  @P2 PRMT R92, R112, 0x7610, R92 ;  /* 0x00007610705c2816 */ /* 0x000fc8000000005c */
[----:B------:R0:W4:Y:S02]  /*2340*/  F2F.F16.F32 R72, R54 ;  /* 0x0000003600487304 */ /* 0x0001240000200800 */
[----:B0-----:R-:W-:Y:S01]  /*2350*/  IMAD.MOV.U32 R54, RZ, RZ, RZ ;  /* 0x000000ffff367224 */ /* 0x001fe200078e00ff */
[--C-:B--2---:R-:W-:Y:S02]  /*2360*/  @P4 SHF.R.U64 R71, R50, 0x10, R51.reuse ;  /* 0x0000001032474819 */ /* 0x104fe40000001233 */
[----:B------:R-:W-:Y:S02]  /*2370*/  @P5 MOV R52, R51 ;  /* 0x0000003300345202 */ /* 0x000fe40000000f00 */
[----:B------:R-:W-:Y:S01]  /*2380*/  @P6 SHF.R.U32.HI R69, RZ, 0x10, R51 ;  /* 0x00000010ff456819 */ /* 0x000fe20000011633 */
[----:B------:R-:W-:Y:S01]  /*2390*/  FMUL.FTZ R51, R27, R82 ;  /* 0x000000521b337220 */ /* 0x000fe20000410000 */
[----:B------:R-:W-:Y:S01]  /*23a0*/  @P1 MOV R48, R50 ;  /* 0x0000003200301202 */ /* 0x000fe20000000f00 */
[----:B------:R-:W-:Y:S01]  /*23b0*/  @P5 HADD2.F32 R52, -RZ, R52.H0_H0 ;  /* 0x20000034ff345230 */ /* 0x000fe20000004100 */
[----:B------:R-:W-:Y:S01]  /*23c0*/  MOV R50, RZ ;  /* 0x000000ff00327202 */ /* 0x000fe20000000f00 */
[----:B------:R-:W-:Y:S01]  /*23d0*/  @P6 HADD2.F32 R69, -RZ, R69.H0_H0 ;  /* 0x20000045ff456230 */ /* 0x000fe20000004100 */
[----:B------:R-:W-:Y:S01]  /*23e0*/  FSEL R70, R51, RZ, P6 ;  /* 0x000000ff33467208 */ /* 0x000fe20003000000 */
[----:B------:R-:W-:-:S02]  /*23f0*/  @P1 HADD2.F32 R48, -RZ, R48.H0_H0 ;  /* 0x20000030ff301230 */ /* 0x000fc40000004100 */
[----:B------:R-:W-:Y:S01]  /*2400*/  @P5 FMUL.FTZ R53, R85, R52 ;  /* 0x0000003455355220 */ /* 0x000fe20000410000 */
[----:B------:R-:W-:Y:S02]  /*2410*/  @P4 HADD2.F32 R51, -RZ, R71.H0_H0 ;  /* 0x20000047ff334230 */ /* 0x000fe40000004100 */
[----:B------:R-:W-:Y:S01]  /*2420*/  @P6 FMUL.FTZ R54, R82, R69 ;  /* 0x0000004552366220 */ /* 0x000fe20000410000 */
[----:B------:R-:W0:Y:S01]  /*2430*/  F2F.F16.F32 R70, R70 ;  /* 0x0000004600467304 */ /* 0x000e220000200800 */
[----:B------:R-:W-:Y:S01]  /*2440*/  @P1 FMUL.FTZ R49, R73, R48 ;  /* 0x0000003049311220 */ /* 0x000fe20000410000 */
[----:B------:R-:W-:Y:S01]  /*2450*/  @P4 FMUL.FTZ R50, R100, R51 ;  /* 0x0000003364324220 */ /* 0x000fe20000410000 */
[----:B------:R-:W-:Y:S01]  /*2460*/  FADD.FTZ R20, R53, R20 ;  /* 0x0000001435147221 */ /* 0x000fe20000010000 */
[----:B------:R-:W-:Y:S01]  /*2470*/  FADD.FTZ R19, R54, R19 ;  /* 0x0000001336137221 */ /* 0x000fe20000010000 */
[----:B------:R-:W-:Y:S01]  /*2480*/  FADD.FTZ R18, R49, R18 ;  /* 0x0000001231127221 */ /* 0x000fe20000010000 */
[----:B------:R-:W-:Y:S01]  /*2490*/  FADD.FTZ R17, R50, R17 ;  /* 0x0000001132117221 */ /* 0x000fe20000010000 */
[----:B-1-34-:R-:W-:Y:S06]  /*24a0*/  @!P2 BRA `(.L_x_5091) ;  /* 0x000000000020a947 */ /* 0x01afec0003800000 */
        /* <DEDUP_REMOVED lines=8> */
.L_x_5091:
[----:B-1----:R-:W-:Y:S01]  /*2530*/  IMAD.WIDE.U32 R48, R72, 0x10000, RZ ;  /* 0x0001000048307825 */ /* 0x002fe200078e00ff */
[----:B0-----:R-:W-:Y:S02]  /*2540*/  SHF.L.U32 R51, R70, 0x10, RZ ;  /* 0x0000001046337819 */ /* 0x001fe400000006ff */
        /* <DEDUP_REMOVED lines=39> */
.L_x_5089:
        /* <DEDUP_REMOVED lines=22> */
.L_x_5090:
[----:B------:R-:W-:Y:S01]  /*2920*/  HFMA2.MMA R123, -RZ, RZ, 0, 9.5367431640625e-07 ;  /* 0x00000010ff7b7435 */ /* 0x000fe200000001ff */
[----:B------:R-:W-:Y:S02]  /*2930*/  MOV R121, R50 ;  /* 0x0000003200797202 */ /* 0x000fe40000000f00 */
[----:B------:R-:W-:Y:S02]  /*2940*/  MOV R124, 0x1f ;  /* 0x0000001f007c7802 */ /* 0x000fe40000000f00 */
[----:B------:R-:W-:-:S07]  /*2950*/  MOV R82, 0xffffffff ;  /* 0xffffffff00527802 */ /* 0x000fce0000000f00 */
[----:B-----5:R-:W-:Y:S05]  /*2960*/  WARPSYNC.COLLECTIVE R82, `(.L_x_5093) ;  /* 0x0000000052087348 */ /* 0x020fea0003c00000 */
[----:B------:R0:W1:Y:S02]  /*2970*/  SHFL.DOWN P5, R115, R121, R123, R124 ;  /* 0x0800007b79737389 */ /* 0x00006400000a007c */
[----:B01---5:R-:W-:Y:S01]  /*2980*/  ENDCOLLECTIVE ;  /* 0x000000000000791b */ /* 0x023fe20003800000 */
.L_x_5093:
[----:B------:R-:W-:Y:S02]  /*2990*/  MOV R121, R48 ;  /* 0x0000003000797202 */ /* 0x000fe40000000f00 */
[----:B------:R-:W-:-:S07]  /*29a0*/  MOV R51, R115 ;  /* 0x0000007300337202 */ /* 0x000fce0000000f00 */
[----:B------:R-:W-:Y:S05]  /*29b0*/  WARPSYNC.COLLECTIVE R82, `(.L_x_5094) ;  /* 0x0000000052087348 */ /* 0x000fea0003c00000 */
[----:B------:R0:W1:Y:S02]  /*29c0*/  SHFL.DOWN P5, R115, R121, R123, R124 ;  /* 0x0800007b79737389 */ /* 0x00006400000a007c */
[----:B01----:R-:W-:Y:S01]  /*29d0*/  ENDCOLLECTIVE ;  /* 0x000000000000791b */ /* 0x003fe20003800000 */
.L_x_5094:
[----:B------:R-:W-:Y:S01]  /*29e0*/  FADD.FTZ R51, R50, R51 ;  /* 0x0000003332337221 */ /* 0x000fe20000010000 */
[----:B------:R-:W-:-:S03]  /*29f0*/  HFMA2.MMA R123, -RZ, RZ, 0, 4.76837158203125e-07 ;  /* 0x00000008ff7b7435 */ /* 0x000fc600000001ff */
[----:B------:R-:W-:Y:S01]  /*2a00*/  IMAD.MOV.U32 R121, RZ, RZ, R51 ;  /* 0x000000ffff797224 */ /* 0x000fe200078e0033 */
[----:B------:R-:W-:-:S07]  /*2a10*/  MOV R53, R115 ;  /* 0x0000007300357202 */ /* 0x000fce0000000f00 */
[----:B------:R-:W-:Y:S05]  /*2a20*/  WARPSYNC.COLLECTIVE R82, `(.L_x_5095) ;  /* 0x0000000052087348 */ /* 0x000fea0003c00000 */
[----:B------:R0:W1:Y:S02]  /*2a30*/  SHFL.DOWN P5, R115, R121, R123, R124 ;  /* 0x0800007b79737389 */ /* 0x00006400000a007c */
[----:B01----:R-:W-:Y:S01]  /*2a40*/  ENDCOLLECTIVE ;  /* 0x000000000000791b */ /* 0x003fe20003800000 */
.L_x_5095:
[----:B------:R-:W-:-:S05]  /*2a50*/  FADD.FTZ R53, R48, R53 ;  /* 0x0000003530357221 */ /* 0x000fca0000010000 */
[----:B------:R-:W-:Y:S02]  /*2a60*/  MOV R121, R53 ;  /* 0x0000003500797202 */ /* 0x000fe40000000f00 */
[----:B------:R-:W-:-:S07]  /*2a70*/  MOV R52, R115 ;  /* 0x0000007300347202 */ /* 0x000fce0000000f00 */
[----:B------:R-:W-:Y:S05]  /*2a80*/  WARPSYNC.COLLECTIVE R82, `(.L_x_5096) ;  /* 0x0000000052087348 */ /* 0x000fea0003c00000 */
[----:B------:R0:W1:Y:S02]  /*2a90*/  SHFL.DOWN P5, R115, R121, R123, R124 ;  /* 0x0800007b79737389 */ /* 0x00006400000a007c */
[----:B01----:R-:W-:Y:S01]  /*2aa0*/  ENDCOLLECTIVE ;  /* 0x000000000000791b */ /* 0x003fe20003800000 */
.L_x_5096:
[----:B------:R-:W-:Y:S01]  /*2ab0*/  FADD.FTZ R52, R51, R52 ;  /* 0x0000003433347221 */ /* 0x000fe20000010000 */
[----:B------:R-:W-:-:S04]  /*2ac0*/  HFMA2.MMA R123, -RZ, RZ, 0, 2.384185791015625e-07 ;  /* 0x00000004ff7b7435 */ /* 0x000fc800000001ff */
[----:B------:R-:W-:Y:S02]  /*2ad0*/  MOV R121, R52 ;  /* 0x0000003400797202 */ /* 0x000fe40000000f00 */
[----:B------:R-:W-:-:S07]  /*2ae0*/  MOV R54, R115 ;  /* 0x0000007300367202 */ /* 0x000fce0000000f00 */
[----:B------:R-:W-:Y:S05]  /*2af0*/  WARPSYNC.COLLECTIVE R82, `(.L_x_5097) ;  /* 0x0000000052087348 */ /* 0x000fea0003c00000 */
[----:B------:R0:W1:Y:S02]  /*2b00*/  SHFL.DOWN P5, R115, R121, R123, R124 ;  /* 0x0800007b79737389 */ /* 0x00006400000a007c */
[----:B01----:R-:W-:Y:S01]  /*2b10*/  ENDCOLLECTIVE ;  /* 0x000000000000791b */ /* 0x003fe20003800000 */
.L_x_5097:
[----:B------:R-:W-:-:S05]  /*2b20*/  FADD.FTZ R54, R53, R54 ;  /* 0x0000003635367221 */ /* 0x000fca0000010000 */
[----:B------:R-:W-:Y:S02]  /*2b30*/  MOV R121, R54 ;  /* 0x0000003600797202 */ /* 0x000fe40000000f00 */
[----:B------:R-:W-:-:S07]  /*2b40*/  MOV R55, R115 ;  /* 0x0000007300377202 */ /* 0x000fce0000000f00 */
[----:B------:R-:W-:Y:S05]  /*2b50*/  WARPSYNC.COLLECTIVE R82, `(.L_x_5098) ;  /* 0x0000000052087348 */ /* 0x000fea0003c00000 */
[----:B------:R0:W1:Y:S02]  /*2b60*/  SHFL.DOWN P5, R115, R121, R123, R124 ;  /* 0x0800007b79737389 */ /* 0x00006400000a007c */
[----:B01----:R-:W-:Y:S01]  /*2b70*/  ENDCOLLECTIVE ;  /* 0x000000000000791b */ /* 0x003fe20003800000 */
.L_x_5098:
[----:B------:R-:W-:Y:S01]  /*2b80*/  FADD.FTZ R55, R52, R55 ;  /* 0x0000003734377221 */ /* 0x000fe20000010000 */
[----:B------:R-:W-:-:S03]  /*2b90*/  HFMA2.MMA R123, -RZ, RZ, 0, 1.1920928955078125e-07 ;  /* 0x00000002ff7b7435 */ /* 0x000fc600000001ff */
[----:B------:R-:W-:Y:S01]  /*2ba0*/  IMAD.MOV.U32 R121, RZ, RZ, R55 ;  /* 0x000000ffff797224 */ /* 0x000fe200078e0037 */
[----:B------:R-:W-:-:S07]  /*2bb0*/  MOV R83, R115 ;  /* 0x0000007300537202 */ /* 0x000fce0000000f00 */
[----:B------:R-:W-:Y:S05]  /*2bc0*/  WARPSYNC.COLLECTIVE R82, `(.L_x_5099) ;  /* 0x0000000052087348 */ /* 0x000fea0003c00000 */
[----:B------:R0:W1:Y:S02]  /*2bd0*/  SHFL.DOWN P5, R115, R121, R123, R124 ;  /* 0x0800007b79737389 */ /* 0x00006400000a007c */
[----:B01----:R-:W-:Y:S01]  /*2be0*/  ENDCOLLECTIVE ;  /* 0x000000000000791b */ /* 0x003fe20003800000 */
.L_x_5099:
[----:B------:R-:W-:-:S05]  /*2bf0*/  FADD.FTZ R83, R54, R83 ;  /* 0x0000005336537221 */ /* 0x000fca0000010000 */
[----:B------:R-:W-:Y:S02]  /*2c00*/  MOV R121, R83 ;  /* 0x0000005300797202 */ /* 0x000fe40000000f00 */
[----:B------:R-:W-:-:S07]  /*2c10*/  MOV R88, R115 ;  /* 0x0000007300587202 */ /* 0x000fce0000000f00 */
[----:B------:R-:W-:Y:S05]  /*2c20*/  WARPSYNC.COLLECTIVE R82, `(.L_x_5100) ;  /* 0x0000000052087348 */ /* 0x000fea0003c00000 */
[----:B------:R0:W1:Y:S02]  /*2c30*/  SHFL.DOWN P5, R115, R121, R123, R124 ;  /* 0x0800007b79737389 */ /* 0x00006400000a007c */
[----:B01----:R-:W-:Y:S01]  /*2c40*/  ENDCOLLECTIVE ;  /* 0x000000000000791b */ /* 0x003fe20003800000 */
.L_x_5100:
[----:B------:R-:W-:Y:S01]  /*2c50*/  FADD.FTZ R88, R55, R88 ;  /* 0x0000005837587221 */ /* 0x000fe20000010000 */
[----:B------:R-:W-:-:S04]  /*2c60*/  HFMA2.MMA R123, -RZ, RZ, 0, 5.9604644775390625e-08 ;  /* 0x00000001ff7b7435 */ /* 0x000fc800000001ff */
[----:B------:R-:W-:Y:S02]  /*2c70*/  MOV R121, R88 ;  /* 0x0000005800797202 */ /* 0x000fe40000000f00 */
[----:B------:R-:W-:-:S07]  /*2c80*/  MOV R48, R115 ;  /* 0x0000007300307202 */ /* 0x000fce0000000f00 */
[----:B------:R-:W-:Y:S05]  /*2c90*/  WARPSYNC.COLLECTIVE R82, `(.L_x_5101) ;  /* 0x0000000052087348 */ /* 0x000fea0003c00000 */
[----:B------:R0:W1:Y:S02]  /*2ca0*/  SHFL.DOWN P5, R115, R121, R123, R124 ;  /* 0x0800007b79737389 */ /* 0x00006400000a007c */
[----:B01----:R-:W-:Y:S01]  /*2cb0*/  ENDCOLLECTIVE ;  /* 0x000000000000791b */ /* 0x003fe20003800000 */
.L_x_5101:
[----:B------:R-:W-:-:S05]  /*2cc0*/  FADD.FTZ R89, R83, R48 ;  /* 0x0000003053597221 */ /* 0x000fca0000010000 */
[----:B------:R-:W-:Y:S02]  /*2cd0*/  MOV R121, R89 ;  /* 0x0000005900797202 */ /* 0x000fe40000000f00 */
[----:B------:R-:W-:-:S07]  /*2ce0*/  MOV R51, R115 ;  /* 0x0000007300337202 */ /* 0x000fce0000000f00 */
[----:B------:R-:W-:Y:S05]  /*2cf0*/  WARPSYNC.COLLECTIVE R82, `(.L_x_5102) ;  /* 0x0000000052087348 */ /* 0x000fea0003c00000 */
[----:B------:R0:W1:Y:S02]  /*2d00*/  SHFL.DOWN P5, R115, R121, R123, R124 ;  /* 0x0800007b79737389 */ /* 0x00006400000a007c */
[----:B01----:R-:W-:Y:S01]  /*2d10*/  ENDCOLLECTIVE ;  /* 0x000000000000791b */ /* 0x003fe20003800000 */
.L_x_5102:
[----:B------:R-:W-:Y:S01]  /*2d20*/  MOV R48, R115 ;  /* 0x0000007300307202 */ /* 0x000fe20000000f00 */
[----:B------:R-:W-:Y:S06]  /*2d30*/  BRA `(.L_x_5103) ;  /* 0xffffffe400447947 */ /* 0x000fec000383ffff */
.L_x_5104:
        /* <DEDUP_REMOVED lines=12> */
.L_x_8609:


//--------------------- .text._ZN10layer_norm22ln_bwd_finalize_kernelINS_22Kernel_traits_finalizeILj1536Ef6__halfS2_S2_fjLb1ELj1024ELj4ENS_18Kernel_traits_baseILj1536EfS2_S2_S2_fjLj1024EEEEELb1ELb0EEEvNS_9BwdParamsE --------------------------
	.section	.text._ZN10layer_norm22ln_bwd_finalize_kernelINS_22Kernel_traits_finalizeILj1536Ef6__halfS2_S2_fjLb1ELj1024ELj4ENS_18Kernel_traits_baseILj1536EfS2_S2_S2_fjLj1024EEEEELb1ELb0EEEvNS_9BwdParamsE,"ax",@progbits
	.align	128
        .global         _ZN10layer_norm22ln_bwd_finalize_kernelINS_22Kernel_traits_finalizeILj1536Ef6__halfS2_S2_fjLb1ELj1024ELj4ENS_18Kernel_traits_baseILj1536EfS2_S2_S2_fjLj1024EEEEELb1ELb0EEEvNS_9BwdParamsE
        .type           _ZN10layer_norm22ln_bwd_finalize_kernelINS_22Kernel_traits_finalizeILj1536Ef6__halfS2_S2_fjLb1ELj1024ELj4ENS_18Kernel_traits_baseILj1536EfS2_S2_S2_fjLj1024EEEEELb1ELb0EEEvNS_9BwdParamsE,@function
        .size           _ZN10layer_norm22ln_bwd_finalize_kernelINS_22Kernel_traits_finalizeILj1536Ef6__halfS2_S2_fjLb1ELj1024ELj4ENS_18Kernel_traits_baseILj1536EfS2_S2_S2_fjLj1024EEEEELb1ELb0EEEvNS_9BwdParamsE,(.L_x_8610 - _ZN10layer_norm22ln_bwd_finalize_kernelINS_22Kernel_traits_finalizeILj1536Ef6__halfS2_S2_fjLb1ELj1024ELj4ENS_18Kernel_traits_baseILj1536EfS2_S2_S2_fjLj1024EEEEELb1ELb0EEEvNS_9BwdParamsE)
        .other          _ZN10layer_norm22ln_bwd_finalize_kernelINS_22Kernel_traits_finalizeILj1536Ef6__halfS2_S2_fjLb1ELj1024ELj4ENS_18Kernel_traits_baseILj1536EfS2_S2_S2_fjLj1024EEEEELb1ELb0EEEvNS_9BwdParamsE,@"STO_CUDA_ENTRY STV_DEFAULT"
_ZN10layer_norm22ln_bwd_finalize_kernelINS_22Kernel_traits_finalizeILj1536Ef6__halfS2_S2_fjLb1ELj1024ELj4ENS_18Kernel_traits_baseILj1536EfS2_S2_S2_fjLj1024EEEEELb1ELb0EEEvNS_9BwdParamsE:
.text._ZN10layer_norm22ln_bwd_finalize_kernelINS_22Kernel_traits_finalizeILj1536Ef6__halfS2_S2_fjLb1ELj1024ELj4ENS_18Kernel_traits_baseILj1536EfS2_S2_S2_fjLj1024EEEEELb1ELb0EEEvNS_9BwdParamsE:
        /* <DEDUP_REMOVED lines=24> */
.L_x_5117:
        /* <DEDUP_REMOVED lines=36> */
.L_x_5109:
        /* <DEDUP_REMOVED lines=49> */
.L_x_5108:
[----:B------:R-:W-:Y:S05]  /*06d0*/  BSYNC B1 ;  /* 0x0000000000017941 */ /* 0x000fea0003800000 */
.L_x_5107:
        /* <DEDUP_REMOVED lines=31> */
.L_x_5111:
[----:B------:R-:W-:Y:S05]  /*08d0*/  BSYNC B1 ;  /* 0x0000000000017941 */ /* 0x000fea0003800000 */
.L_x_5110:
        /* <DEDUP_REMOVED lines=16> */
.L_x_5112:
[----:B------:R-:W-:Y:S05]  /*09e0*/  BSYNC B1 ;  /* 0x0000000000017941 */ /* 0x000fea0003800000 */
.L_x_5106:
[----:B------:R-:W-:Y:S05]  /*09f0*/  BSYNC B0 ;  /* 0x0000000000007941 */ /* 0x000fea0003800000 */
.L_x_5105:
        /* <DEDUP_REMOVED lines=40> */
.L_x_5133:
        /* <DEDUP_REMOVED lines=8> */
.L_x_5113:
        /* <DEDUP_REMOVED lines=20> */
.L_x_5116:
[----:B------:R-:W-:Y:S05]  /*0e40*/  BSYNC B0 ;  /* 0x0000000000007941 */ /* 0x000fea0003800000 */
.L_x_5115:
[C---:B------:R-:W-:Y:S01]  /*0e50*/  ISETP.GT.U32.AND P1, PT, R4.reuse, -0x601, PT ;  /* 0xfffff9ff0400780c */ /* 0x040fe20003f24070 */
[----:B------:R-:W-:Y:S01]  /*0e60*/  VIADD R4, R4, 0x600 ;  /* 0x0000060004047836 */ /* 0x000fe20000000000 */
[----:B------:R-:W-:-:S11]  /*0e70*/  IADD3 R5, R5, 0x300, RZ ;  /* 0x0000030005057810 */ /* 0x000fd60007ffe0ff */
[----:B------:R-:W-:Y:S05]  /*0e80*/  @P1 BRA `(.L_x_5117) ;  /* 0xfffffff000bc1947 */ /* 0x000fea000383ffff */
[----:B------:R-:W-:Y:S05]  /*0e90*/  EXIT ;  /* 0x000000000000794d */ /* 0x000fea0003800000 */
.L_x_5114:
[----:B0-----:R-:W-:Y:S01]  /*0ea0*/  HFMA2.MMA R24, -RZ, RZ, 0, 5.9604644775390625e-08 ;  /* 0x00000001ff187435 */ /* 0x001fe200000001ff */
[----:B----4-:R-:W-:Y:S02]  /*0eb0*/  MOV R23, R10 ;  /* 0x0000000a00177202 */ /* 0x010fe40000000f00 */
[----:B------:R-:W-:Y:S02]  /*0ec0*/  MOV R25, 0x1f ;  /* 0x0000001f00197802 */ /* 0x000fe40000000f00 */
[----:B------:R-:W-:-:S07]  /*0ed0*/  MOV R20, 0xffffffff ;  /* 0xffffffff00147802 */ /* 0x000fce0000000f00 */
[----:B-123--:R-:W-:Y:S05]  /*0ee0*/  WARPSYNC.COLLECTIVE R20, `(.L_x_5118) ;  /* 0x0000000014087348 */ /* 0x00efea0003c00000 */
[----:B------:R0:W4:Y:S02]  /*0ef0*/  SHFL.BFLY P2, R22, R23, R24, R25 ;  /* 0x0c00001817167389 */ /* 0x0001240000040019 */
[----:B01234-:R-:W-:Y:S01]  /*0f00*/  ENDCOLLECTIVE ;  /* 0x000000000000791b */ /* 0x01ffe20003800000 */
.L_x_5118:
[----:B------:R-:W-:Y:S01]  /*0f10*/  IMAD.MOV.U32 R24, RZ, RZ, 0x2 ;  /* 0x00000002ff187424 */ /* 0x000fe200078e00ff */
[----:B------:R-:W-:-:S05]  /*0f20*/  MOV R11, R22 ;  /* 0x00000016000b7202 */ /* 0x000fca0000000f00 */
[----:B------:R-:W-:-:S05]  /*0f30*/  FADD.FTZ R11, R10, R11 ;  /* 0x0000000b0a0b7221 */ /* 0x000fca0000010000 */
[----:B------:R-:W-:-:S07]  /*0f40*/  MOV R23, R11 ;  /* 0x0000000b00177202 */ /* 0x000fce0000000f00 */
[----:B------:R-:W-:Y:S05]  /*0f50*/  WARPSYNC.COLLECTIVE R20, `(.L_x_5119) ;  /* 0x0000000014087348 */ /* 0x000fea0003c00000 */
[----:B------:R0:W1:Y:S02]  /*0f60*/  SHFL.BFLY P2, R22, R23, R24, R25 ;  /* 0x0c00001817167389 */ /* 0x0000640000040019 */
[----:B01----:R-:W-:Y:S01]  /*0f70*/  ENDCOLLECTIVE ;  /* 0x000000000000791b */ /* 0x003fe20003800000 */
.L_x_5119:
[----:B------:R-:W-:Y:S01]  /*0f80*/  HFMA2.MMA R24, -RZ, RZ, 0, 2.384185791015625e-07 ;  /* 0x00000004ff187435 */ /* 0x000fe200000001ff */
[----:B------:R-:W-:-:S05]  /*0f90*/  MOV R14, R22 ;  /* 0x00000016000e7202 */ /* 0x000fca0000000f00 */
[----:B------:R-:W-:-:S05]  /*0fa0*/  FADD.FTZ R14, R11, R14 ;  /* 0x0000000e0b0e7221 */ /* 0x000fca0000010000 */
[----:B------:R-:W-:-:S07]  /*0fb0*/  MOV R23, R14 ;  /* 0x0000000e00177202 */ /* 0x000fce0000000f00 */
[----:B------:R-:W-:Y:S05]  /*0fc0*/  WARPSYNC.COLLECTIVE R20, `(.L_x_5120) ;  /* 0x0000000014087348 */ /* 0x000fea0003c00000 */
[----:B------:R0:W1:Y:S02]  /*0fd0*/  SHFL.BFLY P2, R22, R23, R24, R25 ;  /* 0x0c00001817167389 */ /* 0x0000640000040019 */
[----:B01----:R-:W-:Y:S01]  /*0fe0*/  ENDCOLLECTIVE ;  /* 0x000000000000791b */ /* 0x003fe20003800000 */
.L_x_5120:
[----:B------:R-:W-:Y:S01]  /*0ff0*/  HFMA2.MMA R24, -RZ, RZ, 0, 4.76837158203125e-07 ;  /* 0x00000008ff187435 */ /* 0x000fe200000001ff */
[----:B------:R-:W-:-:S05]  /*1000*/  MOV R13, R22 ;  /* 0x00000016000d7202 */ /* 0x000fca0000000f00 */
[----:B------:R-:W-:-:S05]  /*1010*/  FADD.FTZ R13, R14, R13 ;  /* 0x0000000d0e0d7221 */ /* 0x000fca0000010000 */
[----:B------:R-:W-:-:S07]  /*1020*/  MOV R23, R13 ;  /* 0x0000000d00177202 */ /* 0x000fce0000000f00 */
[----:B------:R-:W-:Y:S05]  /*1030*/  WARPSYNC.COLLECTIVE R20, `(.L_x_5121) ;  /* 0x0000000014087348 */ /* 0x000fea0003c00000 */
[----:B------:R0:W1:Y:S02]  /*1040*/  SHFL.BFLY P2, R22, R23, R24, R25 ;  /* 0x0c00001817167389 */ /* 0x0000640000040019 */
[----:B01----:R-:W-:Y:S01]  /*1050*/  ENDCOLLECTIVE ;  /* 0x000000000000791b */ /* 0x003fe20003800000 */
.L_x_5121:
[----:B------:R-:W-:Y:S01]  /*1060*/  HFMA2.MMA R24, -RZ, RZ, 0, 9.5367431640625e-07 ;  /* 0x00000010ff187435 */ /* 0x000fe200000001ff */
[----:B------:R-:W-:-:S05]  /*1070*/  MOV R10, R22 ;  /* 0x00000016000a7202 */ /* 0x000fca0000000f00 */
[----:B------:R-:W-:-:S04]  /*1080*/  FADD.FTZ R11, R13, R10 ;  /* 0x0000000a0d0b7221 */ /* 0x000fc80000010000 */
[----:B------:R-:W-:-:S07]  /*1090*/  IMAD.MOV.U32 R23, RZ, RZ, R11 ;  /* 0x000000ffff177224 */ /* 0x000fce00078e000b */
[----:B------:R-:W-:Y:S05]  /*10a0*/  WARPSYNC.COLLECTIVE R20, `(.L_x_5122) ;  /* 0x0000000014087348 */ /* 0x000fea0003c00000 */
[----:B------:R0:W1:Y:S02]  /*10b0*/  SHFL.BFLY P2, R22, R23, R24, R25 ;  /* 0x0c00001817167389 */ /* 0x0000640000040019 */
[----:B01----:R-:W-:Y:S01]  /*10c0*/  ENDCOLLECTIVE ;  /* 0x000000000000791b */ /* 0x003fe20003800000 */
.L_x_5122:
[----:B------:R-:W-:Y:S01]  /*10d0*/  HFMA2.MMA R24, -RZ, RZ, 0, 5.9604644775390625e-08 ;  /* 0x00000001ff187435 */ /* 0x000fe200000001ff */
[----:B------:R-:W-:Y:S02]  /*10e0*/  MOV R23, R12 ;  /* 0x0000000c00177202 */ /* 0x000fe40000000f00 */
[----:B------:R-:W-:-:S08]  /*10f0*/  MOV R10, R22 ;  /* 0x00000016000a7202 */ /* 0x000fd00000000f00 */
[----:B------:R-:W-:Y:S05]  /*1100*/  WARPSYNC.COLLECTIVE R20, `(.L_x_5123) ;  /* 0x0000000014087348 */ /* 0x000fea0003c00000 */
[----:B------:R0:W1:Y:S02]  /*1110*/  SHFL.BFLY P2, R22, R23, R24, R25 ;  /* 0x0c00001817167389 */ /* 0x0000640000040019 */
[----:B01----:R-:W-:Y:S01]  /*1120*/  ENDCOLLECTIVE ;  /* 0x000000000000791b */ /* 0x003fe20003800000 */
.L_x_5123:
[----:B------:R-:W-:Y:S01]  /*1130*/  HFMA2.MMA R24, -RZ, RZ, 0, 1.1920928955078125e-07 ;  /* 0x00000002ff187435 */ /* 0x000fe200000001ff */
[----:B------:R-:W-:-:S05]  /*1140*/  MOV R13, R22 ;  /* 0x00000016000d7202 */ /* 0x000fca0000000f00 */
[----:B------:R-:W-:-:S05]  /*1150*/  FADD.FTZ R15, R12, R13 ;  /* 0x0000000d0c0f7221 */ /* 0x000fca0000010000 */
[----:B------:R-:W-:-:S07]  /*1160*/  MOV R23, R15 ;  /* 0x0000000f00177202 */ /* 0x000fce0000000f00 */
[----:B------:R-:W-:Y:S05]  /*1170*/  WARPSYNC.COLLECTIVE R20, `(.L_x_5124) ;  /* 0x0000000014087348 */ /* 0x000fea0003c00000 */
[----:B------:R0:W1:Y:S02]  /*1180*/  SHFL.BFLY P2, R22, R23, R24, R25 ;  /* 0x0c00001817167389 */ /* 0x0000640000040019 */
[----:B01----:R-:W-:Y:S01]  /*1190*/  ENDCOLLECTIVE ;  /* 0x000000000000791b */ /* 0x003fe20003800000 */
.L_x_5124:
[----:B------:R-:W-:Y:S01]  /*11a0*/  HFMA2.MMA R24, -RZ, RZ, 0, 2.384185791015625e-07 ;  /* 0x00000004ff187435 */ /* 0x000fe200000001ff */
[----:B------:R-:W-:-:S04]  /*11b0*/  IMAD.MOV.U32 R16, RZ, RZ, R22 ;  /* 0x000000ffff107224 */ /* 0x000fc800078e0016 */
[----:B------:R-:W-:-:S05]  /*11c0*/  FADD.FTZ R16, R15, R16 ;  /* 0x000000100f107221 */ /* 0x000fca0000010000 */
[----:B------:R-:W-:-:S07]  /*11d0*/  MOV R23, R16 ;  /* 0x0000001000177202 */ /* 0x000fce0000000f00 */
[----:B------:R-:W-:Y:S05]  /*11e0*/  WARPSYNC.COLLECTIVE R20, `(.L_x_5125) ;  /* 0x0000000014087348 */ /* 0x000fea0003c00000 */
[----:B------:R0:W1:Y:S02]  /*11f0*/  SHFL.BFLY P2, R22, R23, R24, R25 ;  /* 0x0c00001817167389 */ /* 0x0000640000040019 */
[----:B01----:R-:W-:Y:S01]  /*1200*/  ENDCOLLECTIVE ;  /* 0x000000000000791b */ /* 0x003fe20003800000 */
.L_x_5125:
[----:B------:R-:W-:Y:S01]  /*1210*/  HFMA2.MMA R24, -RZ, RZ, 0, 4.76837158203125e-07 ;  /* 0x00000008ff187435 */ /* 0x000fe200000001ff */
[----:B------:R-:W-:-:S05]  /*1220*/  MOV R17, R22 ;  /* 0x0000001600117202 */ /* 0x000fca0000000f00 */
[----:B------:R-:W-:-:S05]  /*1230*/  FADD.FTZ R17, R16, R17 ;  /* 0x0000001110117221 */ /* 0x000fca0000010000 */
[----:B------:R-:W-:-:S07]  /*1240*/  MOV R23, R17 ;  /* 0x0000001100177202 */ /* 0x000fce0000000f00 */
[----:B------:R-:W-:Y:S05]  /*1250*/  WARPSYNC.COLLECTIVE R20, `(.L_x_5126) ;  /* 0x0000000014087348 */ /* 0x000fea0003c00000 */
[----:B------:R0:W1:Y:S02]  /*1260*/  SHFL.BFLY P2, R22, R23, R24, R25 ;  /* 0x0c00001817167389 */ /* 0x0000640000040019 */
[----:B01----:R-:W-:Y:S01]  /*1270*/  ENDCOLLECTIVE ;  /* 0x000000000000791b */ /* 0x003fe20003800000 */
.L_x_5126:
[----:B------:R-:W-:Y:S01]  /*1280*/  IMAD.MOV.U32 R24, RZ, RZ, 0x10 ;  /* 0x00000010ff187424 */ /* 0x000fe200078e00ff */
[----:B------:R-:W-:-:S05]  /*1290*/  MOV R12, R22 ;  /* 0x00000016000c7202 */ /* 0x000fca0000000f00 */
[----:B------:R-:W-:-:S05]  /*12a0*/  FADD.FTZ R12, R17, R12 ;  /* 0x0000000c110c7221 */ /* 0x000fca0000010000 */
[----:B------:R-:W-:-:S07]  /*12b0*/  MOV R23, R12 ;  /* 0x0000000c00177202 */ /* 0x000fce0000000f00 */
[----:B------:R-:W-:Y:S05]  /*12c0*/  WARPSYNC.COLLECTIVE R20, `(.L_x_5127) ;  /* 0x0000000014087348 */ /* 0x000fea0003c00000 */
[----:B------:R0:W1:Y:S02]  /*12d0*/  SHFL.BFLY P2, R22, R23, R24, R25 ;  /* 0x0c00001817167389 */ /* 0x0000640000040019 */
[----:B01----:R-:W-:Y:S01]  /*12e0*/  ENDCOLLECTIVE ;  /* 0x000000000000791b */ /* 0x003fe20003800000 */
.L_x_5127:
[----:B------:R-:W-:Y:S01]  /*12f0*/  HFMA2.MMA R24, -RZ, RZ, 0, 5.9604644775390625e-08 ;  /* 0x00000001ff187435 */ /* 0x000fe200000001ff */
[----:B------:R-:W-:Y:S02]  /*1300*/  MOV R23, R8 ;  /* 0x0000000800177202 */ /* 0x000fe40000000f00 */
[----:B------:R-:W-:-:S08]  /*1310*/  MOV R15, R22 ;  /* 0x00000016000f7202 */ /* 0x000fd00000000f00 */
[----:B------:R-:W-:Y:S05]  /*1320*/  WARPSYNC.COLLECTIVE R20, `(.L_x_5128) ;  /* 0x0000000014087348 */ /* 0x000fea0003c00000 */
[----:B------:R0:W1:Y:S02]  /*1330*/  SHFL.BFLY P2, R22, R23, R24, R25 ;  /* 0x0c00001817167389 */ /* 0x0000640000040019 */
[----:B01----:R-:W-:Y:S01]  /*1340*/  ENDCOLLECTIVE ;  /* 0x000000000000791b */ /* 0x003fe20003800000 */
.L_x_5128:
[----:B------:R-:W-:Y:S01]  /*1350*/  HFMA2.MMA R24, -RZ, RZ, 0, 1.1920928955078125e-07 ;  /* 0x00000002ff187435 */ /* 0x000fe200000001ff */
[----:B------:R-:W-:-:S05]  /*1360*/  MOV R17, R22 ;  /* 0x0000001600117202 */ /* 0x000fca0000000f00 */
[----:B------:R-:W-:-:S05]  /*1370*/  FADD.FTZ R18, R8, R17 ;  /* 0x0000001108127221 */ /* 0x000fca0000010000 */
[----:B------:R-:W-:-:S07]  /*1380*/  MOV R23, R18 ;  /* 0x0000001200177202 */ /* 0x000fce0000000f00 */
[----:B------:R-:W-:Y:S05]  /*1390*/  WARPSYNC.COLLECTIVE R20, `(.L_x_5129) ;  /* 0x0000000014087348 */ /* 0x000fea0003c00000 */
[----:B------:R0:W1:Y:S02]  /*13a0*/  SHFL.BFLY P2, R22, R23, R24, R25 ;  /* 0x0c00001817167389 */ /* 0x0000640000040019 */
[----:B01----:R-:W-:Y:S01]  /*13b0*/  ENDCOLLECTIVE ;  /* 0x000000000000791b */ /* 0x003fe20003800000 */
.L_x_5129:
[----:B------:R-:W-:Y:S01]  /*13c0*/  HFMA2.MMA R24, -RZ, RZ, 0, 2.384185791015625e-07 ;  /* 0x00000004ff187435 */ /* 0x000fe200000001ff */
[----:B------:R-:W-:-:S05]  /*13d0*/  MOV R13, R22 ;  /* 0x00000016000d7202 */ /* 0x000fca0000000f00 */
[----:B------:R-:W-:-:S04]  /*13e0*/  FADD.FTZ R19, R18, R13 ;  /* 0x0000000d12137221 */ /* 0x000fc80000010000 */
[----:B------:R-:W-:-:S07]  /*13f0*/  IMAD.MOV.U32 R23, RZ, RZ, R19 ;  /* 0x000000ffff177224 */ /* 0x000fce00078e0013 */
[----:B------:R-:W-:Y:S05]  /*1400*/  WARPSYNC.COLLECTIVE R20, `(.L_x_5130) ;  /* 0x0000000014087348 */ /* 0x000fea0003c00000 */
[----:B------:R0:W1:Y:S02]  /*1410*/  SHFL.BFLY P2, R22, R23, R24, R25 ;  /* 0x0c00001817167389 */ /* 0x0000640000040019 */
[----:B01----:R-:W-:Y:S01]  /*1420*/  ENDCOLLECTIVE ;  /* 0x000000000000791b */ /* 0x003fe20003800000 */
.L_x_5130:
[----:B------:R-:W-:Y:S01]  /*1430*/  HFMA2.MMA R24, -RZ, RZ, 0, 4.76837158203125e-07 ;  /* 0x00000008ff187435 */ /* 0x000fe200000001ff */
[----:B------:R-:W-:-:S05]  /*1440*/  MOV R8, R22 ;  /* 0x0000001600087202 */ /* 0x000fca0000000f00 */
[----:B------:R-:W-:-:S05]  /*1450*/  FADD.FTZ R8, R19, R8 ;  /* 0x0000000813087221 */ /* 0x000fca0000010000 */
[----:B------:R-:W-:-:S07]  /*1460*/  MOV R23, R8 ;  /* 0x0000000800177202 */ /* 0x000fce0000000f00 */
[----:B------:R-:W-:Y:S05]  /*1470*/  WARPSYNC.COLLECTIVE R20, `(.L_x_5131) ;  /* 0x0000000014087348 */ /* 0x000fea0003c00000 */
[----:B------:R0:W1:Y:S02]  /*1480*/  SHFL.BFLY P2, R22, R23, R24, R25 ;  /* 0x0c00001817167389 */ /* 0x0000640000040019 */
[----:B01----:R-:W-:Y:S01]  /*1490*/  ENDCOLLECTIVE ;  /* 0x000000000000791b */ /* 0x003fe20003800000 */
.L_x_5131:
[----:B------:R-:W-:Y:S01]  /*14a0*/  HFMA2.MMA R24, -RZ, RZ, 0, 9.5367431640625e-07 ;  /* 0x00000010ff187435 */ /* 0x000fe200000001ff */
[----:B------:R-:W-:-:S05]  /*14b0*/  MOV R21, R22 ;  /* 0x0000001600157202 */ /* 0x000fca0000000f00 */
[----:B------:R-:W-:-:S05]  /*14c0*/  FADD.FTZ R21, R8, R21 ;  /* 0x0000001508157221 */ /* 0x000fca0000010000 */
[----:B------:R-:W-:-:S07]  /*14d0*/  MOV R23, R21 ;  /* 0x0000001500177202 */ /* 0x000fce0000000f00 */
[----:B------:R-:W-:Y:S05]  /*14e0*/  WARPSYNC.COLLECTIVE R20, `(.L_x_5132) ;  /* 0x0000000014087348 */ /* 0x000fea0003c00000 */
[----:B------:R0:W1:Y:S02]  /*14f0*/  SHFL.BFLY P2, R22, R23, R24, R25 ;  /* 0x0c00001817167389 */ /* 0x0000640000040019 */
[----:B01----:R-:W-:Y:S01]  /*1500*/  ENDCOLLECTIVE ;  /* 0x000000000000791b */ /* 0x003fe20003800000 */
.L_x_5132:
[----:B------:R-:W-:Y:S01]  /*1510*/  MOV R14, R22 ;  /* 0x00000016000e7202 */ /* 0x000fe20000000f00 */
[----:B------:R-:W-:Y:S06]  /*1520*/  BRA `(.L_x_5133) ;  /* 0xfffffff400d47947 */ /* 0x000fec000383ffff */
.L_x_5134:
        /* <DEDUP_REMOVED lines=13> */
.L_x_8610:


//--------------------- .text._ZN10layer_norm13ln_bwd_kernelINS_13Kernel_traitsIf6__halfS2_S2_fjLj1536ELj1ELj1ELj4ELj8ENS_18Kernel_traits_baseILj1536EfS2_S2_S2_fjLj128EEEEELb1ELb1ELb1ELb0EEEvNS_9BwdParamsE --------------------------
	.section	.text._ZN10layer_norm13ln_bwd_kernelINS_13Kernel_traitsIf6__halfS2_S2_fjLj1536ELj1ELj1ELj4ELj8ENS_18Kernel_traits_baseILj1536EfS2_S2_S2_fjLj128EEEEELb1ELb1ELb1ELb0EEEvNS_9BwdParamsE,"ax",@progbits
	.align	128
        .global         _ZN10layer_norm13ln_bwd_kernelINS_13Kernel_traitsIf6__halfS2_S2_fjLj1536ELj1ELj1ELj4ELj8ENS_18Kernel_traits_baseILj1536EfS2_S2_S2_fjLj128EEEEELb1ELb1ELb1ELb0EEEvNS_9BwdParamsE
        .type           _ZN10layer_norm13ln_bwd_kernelINS_13Kernel_traitsIf6__halfS2_S2_fjLj1536ELj1ELj1ELj4ELj8ENS_18Kernel_traits_baseILj1536EfS2_S2_S2_fjLj128EEEEELb1ELb1ELb1ELb0EEEvNS_9BwdParamsE,@function
        .size           _ZN10layer_norm13ln_bwd_kernelINS_13Kernel_traitsIf6__halfS2_S2_fjLj1536ELj1ELj1ELj4ELj8ENS_18Kernel_traits_baseILj1536EfS2_S2_S2_fjLj128EEEEELb1ELb1ELb1ELb0EEEvNS_9BwdParamsE,(.L_x_8611 - _ZN10layer_norm13ln_bwd_kernelINS_13Kernel_traitsIf6__halfS2_S2_fjLj1536ELj1ELj1ELj4ELj8ENS_18Kernel_traits_baseILj1536EfS2_S2_S2_fjLj128EEEEELb1ELb1ELb1ELb0EEEvNS_9BwdParamsE)
        .other          _ZN10layer_norm13ln_bwd_kernelINS_13Kernel_traitsIf6__halfS2_S2_fjLj1536ELj1ELj1ELj4ELj8ENS_18Kernel_traits_baseILj1536EfS2_S2_S2_fjLj128EEEEELb1ELb1ELb1ELb0EEEvNS_9BwdParamsE,@"STO_CUDA_ENTRY STV_DEFAULT"
_ZN10layer_norm13ln_bwd_kernelINS_13Kernel_traitsIf6__halfS2_S2_fjLj1536ELj1ELj1ELj4ELj8ENS_18Kernel_traits_baseILj1536EfS2_S2_S2_fjLj128EEEEELb1ELb1ELb1ELb0EEEvNS_9BwdParamsE:
.text._ZN10layer_norm13ln_bwd_kernelINS_13Kernel_traitsIf6__halfS2_S2_fjLj1536ELj1ELj1ELj4ELj8ENS_18Kernel_traits_baseILj1536EfS2_S2_S2_fjLj128EEEEELb1ELb1ELb1ELb0EEEvNS_9BwdParamsE:
        /* <DEDUP_REMOVED lines=28> */
[----:B--2---:R-:W-:-:S06]  /*01c0*/  @P0 IMAD.WIDE.U32 R6, R3, 0x10, R6 ;  /* 0x0000001003060825 */ /* 0x004fcc00078e0006 */
[----:B------:R-:W2:Y:S01]  /*01d0*/  @P2 LDC.64 R44, c[0x0][0x260] ;  /* 0x00009800ff2c2b82 */ /* 0x000ea20000000a00 */
[----:B------:R-:W-:Y:S01]  /*01e0*/  @P0 LOP3.LUT R3, R3, 0x80, RZ, 0xfc, !PT ;  /* 0x0000008003030812 */ /* 0x000fe200078efcff */
[----:B------:R1:W5:Y:S04]  /*01f0*/  @P0 LDG.E.128 R20, desc[UR4][R6.64] ;  /* 0x0000000406140981 */ /* 0x000368000c1e1d00 */
[----:B---3--:R-:W-:Y:S02]  /*0200*/  @P1 IMAD.WIDE.U32 R40, R3, 0x10, R12 ;  /* 0x0000001003281825 */ /* 0x008fe400078e000c */
[----:B------:R-:W3:Y:S01]  /*0210*/  @P2 LDC.64 R46, c[0x0][0x278] ;  /* 0x00009e00ff2e2b82 */ /* 0x000ee20000000a00 */
[----:B------:R-:W-:Y:S02]  /*0220*/  CS2R R72, SRZ ;  /* 0x0000000000487805 */ /* 0x000fe4000001ff00 */
[----:B------:R-:W-:-:S02]  /*0230*/  CS2R R74, SRZ ;  /* 0x00000000004a7805 */ /* 0x000fc4000001ff00 */
[----:B------:R-:W-:Y:S01]  /*0240*/  CS2R R68, SRZ ;  /* 0x0000000000447805 */ /* 0x000fe2000001ff00 */
[----:B------:R4:W5:Y:S01]  /*0250*/  @P1 LDG.E.128 R24, desc[UR4][R40.64] ;  /* 0x0000000428181981 */ /* 0x000962000c1e1d00 */
        /* <DEDUP_REMOVED lines=23> */
[----:B----4-:R-:W-:Y:S02]  /*03d0*/  CS2R R40, SRZ ;  /* 0x0000000000287805 */ /* 0x010fe4000001ff00 */
[----:B0-----:R-:W-:Y:S01]  /*03e0*/  CS2R R42, SRZ ;  /* 0x00000000002a7805 */ /* 0x001fe2000001ff00 */
[----:B-1----:R-:W-:Y:S06]  /*03f0*/  @P2 BRA `(.L_x_5135) ;  /* 0x0000003000882947 */ /* 0x002fec0003800000 */
[----:B------:R-:W0:Y:S01]  /*0400*/  LDC.U8 R8, c[0x0][0x2a0] ;  /* 0x0000a800ff087b82 */ /* 0x000e220000000000 */
[----:B------:R-:W-:Y:S01]  /*0410*/  HFMA2.MMA R82, -RZ, RZ, 0, 5.9604644775390625e-08 ;  /* 0x00000001ff527435 */ /* 0x000fe200000001ff */
[----:B------:R-:W-:-:S10]  /*0420*/  MOV R73, RZ ;  /* 0x000000ff00497202 */ /* 0x000fd40000000f00 */
.L_x_5227:
[----:B012---:R-:W1:Y:S08]  /*0430*/  LDC.64 R78, c[0x0][0x288] ;  /* 0x0000a200ff4e7b82 */ /* 0x007e700000000a00 */
[----:B------:R-:W2:Y:S08]  /*0440*/  LDC.64 R118, c[0x0][0x280] ;  /* 0x0000a000ff767b82 */ /* 0x000eb00000000a00 */
[----:B------:R-:W3:Y:S01]  /*0450*/  LDC.64 R76, c[0x0][0x258] ;  /* 0x00009600ff4c7b82 */ /* 0x000ee20000000a00 */
[----:B-1----:R-:W-:Y:S01]  /*0460*/  IMAD.WIDE R80, R7, 0x4, R78 ;  /* 0x0000000407507825 */ /* 0x002fe200078e024e */
[----:B------:R-:W-:-:S06]  /*0470*/  MOV R10, UR16 ;  /* 0x00000010000a7c02 */ /* 0x000fcc0008000f00 */
[----:B------:R-:W1:Y:S01]  /*0480*/  LDC.64 R78, c[0x0][0x2c8] ;  /* 0x0000b200ff4e7b82 */ /* 0x000e620000000a00 */
[----:B------:R-:W4:Y:S01]  /*0490*/  LDG.E R80, desc[UR4][R80.64] ;  /* 0x0000000450507981 */ /* 0x000f22000c1e1900 */
[----:B--2---:R-:W-:-:S06]  /*04a0*/  IMAD.WIDE R118, R7, 0x4, R118 ;  /* 0x0000000407767825 */ /* 0x004fcc00078e0276 */
        /* <DEDUP_REMOVED lines=30> */
.L_x_5139:
[----:B------:R-:W-:Y:S05]  /*0690*/  BSYNC B1 ;  /* 0x0000000000017941 */ /* 0x000fea0003800000 */
.L_x_5138:
        /* <DEDUP_REMOVED lines=11> */
.L_x_5141:
[----:B------:R-:W-:Y:S05]  /*0750*/  BSYNC B1 ;  /* 0x0000000000017941 */ /* 0x000fea0003800000 */
.L_x_5140:
[----:B------:R-:W-:Y:S01]  /*0760*/  ISETP.NE.AND P4, PT, R2, RZ, PT ;  /* 0x000000ff0200720c */ /* 0x000fe20003f85270 */
[----:B------:R-:W-:Y:S01]  /*0770*/  HFMA2.MMA R83, -RZ, RZ, 0, 0 ;  /* 0x00000000ff537435 */ /* 0x000fe200000001ff */
[----:B---3--:R-:W-:-:S11]  /*0780*/  MOV R120, RZ ;  /* 0x000000ff00787202 */ /* 0x008fd60000000f00 */
        /* <DEDUP_REMOVED lines=10> */
.L_x_5137:
[----:B------:R-:W1:Y:S02]  /*0830*/  LDC.64 R76, c[0x0][0x250] ;  /* 0x00009400ff4c7b82 */ /* 0x000e640000000a00 */
[----:B-1----:R-:W-:-:S06]  /*0840*/  IMAD.WIDE R76, R7, 0x4, R76 ;  /* 0x00000004074c7825 */ /* 0x002fcc00078e024c */
[----:B------:R-:W2:Y:S01]  /*0850*/  LDG.E R76, desc[UR4][R76.64] ;  /* 0x000000044c4c7981 */ /* 0x000ea2000c1e1900 */
[----:B-----5:R-:W-:Y:S01]  /*0860*/  ISETP.GE.AND P3, PT, R118, 0x1, PT ;  /* 0x000000017600780c */ /* 0x020fe20003f66270 */
[----:B------:R-:W-:Y:S01]  /*0870*/  BSSY B1, `(.L_x_5143) ;  /* 0x000004c000017945 */ /* 0x000fe20003800000 */
[----:B------:R-:W-:Y:S02]  /*0880*/  IADD3 R9, R80, -0x1, RZ ;  /* 0xffffffff50097810 */ /* 0x000fe40007ffe0ff */
[----:B0-----:R-:W-:Y:S02]  /*0890*/  ISETP.NE.AND P4, PT, R8, RZ, PT ;  /* 0x000000ff0800720c */ /* 0x001fe40003f85270 */
[----:B------:R-:W-:Y:S01]  /*08a0*/  MOV R83, RZ ;  /* 0x000000ff00537202 */ /* 0x000fe20000000f00 */
[----:B------:R-:W-:Y:S01]  /*08b0*/  IMAD R9, R9, R10, RZ ;  /* 0x0000000a09097224 */ /* 0x000fe200078e02ff */
[----:B------:R-:W-:-:S04]  /*08c0*/  MOV R121, R5 ;  /* 0x0000000500797202 */ /* 0x000fc80000000f00 */
[----:B------:R-:W-:Y:S02]  /*08d0*/  SHF.R.S32.HI R120, RZ, 0x1f, R9 ;  /* 0x0000001fff787819 */ /* 0x000fe40000011409 */
[----:B------:R-:W-:Y:S02]  /*08e0*/  @P3 IADD3 R81, R118, -0x1, RZ ;  /* 0xffffffff76513810 */ /* 0x000fe40007ffe0ff */
[----:B------:R-:W-:Y:S02]  /*08f0*/  LEA.HI R120, R120, R9, RZ, 0x2 ;  /* 0x0000000978787211 */ /* 0x000fe400078f10ff */
[----:B------:R-:W-:Y:S01]  /*0900*/  LOP3.LUT R9, R11, 0x7f, RZ, 0xc0, !PT ;  /* 0x0000007f0b097812 */ /* 0x000fe200078ec0ff */
[----:B------:R-:W-:-:S03]  /*0910*/  @P3 IMAD R81, R81, R10, RZ ;  /* 0x0000000a51513224 */ /* 0x000fc600078e02ff */
[----:B------:R-:W-:Y:S01]  /*0920*/  LEA.HI.SX32 R119, R120, R9, 0x1e ;  /* 0x0000000978777211 */ /* 0x000fe200078ff2ff */
[----:B------:R-:W-:Y:S01]  /*0930*/  HFMA2.MMA R120, -RZ, RZ, 0, 0 ;  /* 0x00000000ff787435 */ /* 0x000fe200000001ff */
[----:B------:R-:W-:-:S04]  /*0940*/  @P3 SHF.R.S32.HI R80, RZ, 0x1f, R81 ;  /* 0x0000001fff503819 */ /* 0x000fc80000011451 */
[----:B------:R-:W-:Y:S01]  /*0950*/  @P3 LEA.HI R80, R80, R81, RZ, 0x2 ;  /* 0x0000005150503211 */ /* 0x000fe200078f10ff */
[----:B------:R-:W-:-:S06]  /*0960*/  HFMA2.MMA R81, -RZ, RZ, 0, 0 ;  /* 0x00000000ff517435 */ /* 0x000fcc00000001ff */
        /* <DEDUP_REMOVED lines=60> */
.L_x_5144:
[----:B------:R-:W-:Y:S05]  /*0d30*/  BSYNC B1 ;  /* 0x0000000000017941 */ /* 0x000fea0003800000 */
.L_x_5143:
        /* <DEDUP_REMOVED lines=60> */
.L_x_5146:
[----:B------:R-:W-:Y:S05]  /*1100*/  BSYNC B1 ;  /* 0x0000000000017941 */ /* 0x000fea0003800000 */
.L_x_5145:
        /* <DEDUP_REMOVED lines=57> */
.L_x_5142:
[----:B------:R-:W-:Y:S05]  /*14a0*/  BSYNC B0 ;  /* 0x0000000000007941 */ /* 0x000fea0003800000 */
.L_x_5136:
[----:B------:R-:W-:Y:S01]  /*14b0*/  LOP3.LUT P5, RZ, R82, 0xff, RZ, 0xc0, !PT ;  /* 0x000000ff52ff7812 */ /* 0x000fe200078ac0ff */
[----:B------:R-:W-:Y:S01]  /*14c0*/  UMOV UR11, 0xffffffff ;  /* 0xffffffff000b7882 */ /* 0x000fe20000000000 */
[----:B--23--:R-:W-:Y:S02]  /*14d0*/  SHF.R.U32.HI R77, RZ, 0x5, R11 ;  /* 0x00000005ff4d7819 */ /* 0x00cfe4000001160b */
        /* <DEDUP_REMOVED lines=23> */
.L_x_5242:
[----:B------:R-:W4:Y:S01]  /*1650*/  S2R R80, SR_CgaCtaId ;  /* 0x0000000000507919 */ /* 0x000f220000008800 */
[----:B------:R-:W-:Y:S01]  /*1660*/  MOV R81, 0x400 ;  /* 0x0000040000517802 */ /* 0x000fe20000000f00 */
[----:B--2---:R-:W-:Y:S01]  /*1670*/  FADD.FTZ R76, R83, R120 ;  /* 0x00000078534c7221 */ /* 0x004fe20000010000 */
[----:B------:R-:W-:Y:S01]  /*1680*/  @!P4 LOP3.LUT R77, R77, 0x3, RZ, 0xc0, !PT ;  /* 0x000000034d4dc812 */ /* 0x000fe200078ec0ff */
[----:B------:R-:W-:Y:S05]  /*1690*/  WARPSYNC.ALL ;  /* 0x0000000000007948 */ /* 0x000fea0003800000 */
[----:B------:R-:W-:Y:S01]  /*16a0*/  @P3 LOP3.LUT R9, R11, 0x7f, RZ, 0xc0, !PT ;  /* 0x0000007f0b093812 */ /* 0x000fe200078ec0ff */
[----:B------:R-:W-:Y:S01]  /*16b0*/  BSSY B0, `(.L_x_5148) ;  /* 0x00000b8000007945 */ /* 0x000fe20003800000 */
[----:B----4-:R-:W-:-:S02]  /*16c0*/  LEA R81, R80, R81, 0x18 ;  /* 0x0000005150517211 */ /* 0x010fc400078ec0ff */
[C---:B------:R-:W-:Y:S01]  /*16d0*/  @!P4 IADD3 R80, R78.reuse, R77, RZ ;  /* 0x0000004d4e50c210 */ /* 0x040fe20007ffe0ff */
[----:B---3--:R-:W-:Y:S01]  /*16e0*/  FADD.FTZ R77, R79, R121 ;  /* 0x000000794f4d7221 */ /* 0x008fe20000010000 */
[-C--:B------:R-:W-:Y:S02]  /*16f0*/  LEA R121, R78, R81.reuse, 0x3 ;  /* 0x000000514e797211 */ /* 0x080fe400078e18ff */
[----:B------:R-:W-:-:S05]  /*1700*/  @!P4 LEA R120, R80, R81, 0x3 ;  /* 0x000000515078c211 */ /* 0x000fca00078e18ff */
[----:B------:R-:W-:Y:S01]  /*1710*/  @!P4 STS.64 [R120+0x1800], R76 ;  /* 0x0018004c7800c388 */ /* 0x000fe20000000a00 */
[----:B------:R-:W-:Y:S01]  /*1720*/  BAR.SYNC.DEFER_BLOCKING 0x0 ;  /* 0x0000000000007b1d */ /* 0x000fe20000010000 */
[----:B0-----:R-:W-:-:S05]  /*1730*/  ISETP.NE.AND P4, PT, R8, RZ, PT ;  /* 0x000000ff0800720c */ /* 0x001fca0003f85270 */
[----:B-1----:R-:W0:Y:S04]  /*1740*/  LDS.128 R76, [R121+0x1800] ;  /* 0x00180000794c7984 */ /* 0x002e280000000c00 */
        /* <DEDUP_REMOVED lines=28> */
.L_x_5151:
[----:B------:R-:W-:Y:S05]  /*1910*/  BSYNC B1 ;  /* 0x0000000000017941 */ /* 0x000fea0003800000 */
.L_x_5150:
        /* <DEDUP_REMOVED lines=9> */
.L_x_5153:
        /* <DEDUP_REMOVED lines=8> */
.L_x_5154:
[----:B------:R-:W-:Y:S05]  /*1a30*/  BSYNC B1 ;  /* 0x0000000000017941 */ /* 0x000fea0003800000 */
.L_x_5152:
        /* <DEDUP_REMOVED lines=8> */
[----:B------:R-:W-:-:S07]  /*1ac0*/  HFMA2.MMA R77, -RZ, RZ, 0, 0 ;  /* 0x00000000ff4d7435 */ /* 0x000fce00000001ff */
[----:B------:R-:W-:-:S05]  /*1ad0*/  @P6 HADD2.F32 R12, -RZ, R124.H0_H0 ;  /* 0x2000007cff0c6230 */ /* 0x000fca0000004100 */
[----:B------:R-:W-:Y:S01]  /*1ae0*/  @P6 FMUL.FTZ R77, R79, R12 ;  /* 0x0000000c4f4d6220 */ /* 0x000fe20000410000 */
[----:B------:R-:W-:-:S03]  /*1af0*/  FMUL.FTZ R12, R20, R79 ;  /* 0x0000004f140c7220 */ /* 0x000fc60000410000 */
[----:B------:R-:W-:Y:S02]  /*1b00*/  FADD.FTZ R48, R48, R77 ;  /* 0x0000004d30307221 */ /* 0x000fe40000010000 */
[----:B------:R-:W-:-:S04]  /*1b10*/  FSEL R12, R12, RZ, P6 ;  /* 0x000000ff0c0c7208 */ /* 0x000fc80003000000 */
[----:B------:R-:W-:-:S07]  /*1b20*/  F2FP.F16.F32.PACK_AB R12, RZ, R12 ;  /* 0x0000000cff0c723e */ /* 0x000fce00000000ff */
.L_x_5156:
[----:B------:R-:W-:Y:S05]  /*1b30*/  BSYNC B1 ;  /* 0x0000000000017941 */ /* 0x000fea0003800000 */
.L_x_5155:
        /* <DEDUP_REMOVED lines=8> */
.L_x_5158:
[----:B------:R-:W-:Y:S01]  /*1bc0*/  FFMA.FTZ R77, R115, R81, R82 ;  /* 0x00000051734d7223 */ /* 0x000fe20000010052 */
[----:B-----5:R-:W-:-:S03]  /*1bd0*/  @P4 SHF.R.U64 R76, R98, 0x10, R99 ;  /* 0x00000010624c4819 */ /* 0x020fc60000001263 */
[----:B------:R-:W-:Y:S02]  /*1be0*/  FADD.FTZ R77, R114, -R77 ;  /* 0x8000004d724d7221 */ /* 0x000fe40000010000 */
[----:B------:R-:W-:Y:S02]  /*1bf0*/  @P4 HADD2.F32 R76, -RZ, R76.H0_H0 ;  /* 0x2000004cff4c4230 */ /* 0x000fe40000004100 */
[----:B------:R-:W-:-:S04]  /*1c00*/  FMUL.FTZ R77, R6, R77 ;  /* 0x0000004d064d7220 */ /* 0x000fc80000410000 */
[----:B------:R-:W-:-:S07]  /*1c10*/  @P4 FADD.FTZ R77, R77, R76 ;  /* 0x0000004c4d4d4221 */ /* 0x000fce0000010000 */
.L_x_5159:
[----:B------:R-:W-:Y:S05]  /*1c20*/  BSYNC B1 ;  /* 0x0000000000017941 */ /* 0x000fea0003800000 */
.L_x_5157:
[----:B------:R-:W-:Y:S01]  /*1c30*/  BSSY B1, `(.L_x_5160) ;  /* 0x000000e000017945 */ /* 0x000fe20003800000 */
[----:B------:R-:W-:-:S03]  /*1c40*/  @P5 F2FP.F16.F32.PACK_AB R78, RZ, R77 ;  /* 0x0000004dff4e523e */ /* 0x000fc600000000ff */
[----:B------:R-:W-:Y:S05]  /*1c50*/  @!P3 BRA `(.L_x_5161) ;  /* 0x00000000002cb947 */ /* 0x000fea0003800000 */
[----:B-----5:R-:W-:Y:S01]  /*1c60*/  LOP3.LUT P6, RZ, R4, 0xff00, RZ, 0xc0, !PT ;  /* 0x0000ff0004ff7812 */ /* 0x020fe200078cc0ff */
[----:B------:R-:W-:Y:S01]  /*1c70*/  FMUL.FTZ R77, R77, UR13 ;  /* 0x0000000d4d4d7c20 */ /* 0x000fe20008410000 */
[----:B------:R-:W-:-:S03]  /*1c80*/  HFMA2.MMA R14, -RZ, RZ, 0, 0 ;  /* 0x00000000ff0e7435 */ /* 0x000fc600000001ff */
[----:B------:R-:W-:-:S08]  /*1c90*/  FMUL.FTZ R77, R77, UR12 ;  /* 0x0000000c4d4d7c20 */ /* 0x000fd00008410000 */
[----:B------:R-:W-:-:S05]  /*1ca0*/  @P6 HADD2.F32 R76, -RZ, R125.H0_H0 ;  /* 0x2000007dff4c6230 */ /* 0x000fca0000004100 */
[----:B------:R-:W-:Y:S01]  /*1cb0*/  @P6 FMUL.FTZ R14, R77, R76 ;  /* 0x0000004c4d0e6220 */ /* 0x000fe20000410000 */
[----:B------:R-:W-:-:S03]  /*1cc0*/  FMUL.FTZ R76, R21, R77 ;  /* 0x0000004d154c7220 */ /* 0x000fc60000410000 */
[----:B------:R-:W-:Y:S02]  /*1cd0*/  FADD.FTZ R49, R49, R14 ;  /* 0x0000000e31317221 */ /* 0x000fe40000010000 */
[----:B------:R-:W-:-:S04]  /*1ce0*/  FSEL R76, R76, RZ, P6 ;  /* 0x000000ff4c4c7208 */ /* 0x000fc80003000000 */
[----:B------:R-:W-:-:S04]  /*1cf0*/  F2FP.F16.F32.PACK_AB R76, RZ, R76 ;  /* 0x0000004cff4c723e */ /* 0x000fc800000000ff */
[----:B------:R-:W-:-:S07]  /*1d00*/  PRMT R14, R76, 0x7610, R14 ;  /* 0x000076104c0e7816 */ /* 0x000fce000000000e */
.L_x_5161:
[----:B------:R-:W-:Y:S05]  /*1d10*/  BSYNC B1 ;  /* 0x0000000000017941 */ /* 0x000fea0003800000 */
.L_x_5160:
[----:B------:R-:W-:Y:S01]  /*1d20*/  BSSY B1, `(.L_x_5162) ;  /* 0x000000c000017945 */ /* 0x000fe20003800000 */
[----:B------:R-:W-:-:S03]  /*1d30*/  @P5 PRMT R15, R78, 0x7610, R15 ;  /* 0x000076104e0f5816 */ /* 0x000fc6000000000f */
[----:B------:R-:W-:Y:S05]  /*1d40*/  @P2 BRA `(.L_x_5163) ;  /* 0x0000000000102947 */ /* 0x000fea0003800000 */
[----:B------:R-:W-:Y:S01]  /*1d50*/  MOV R77, RZ ;  /* 0x000000ff004d7202 */ /* 0x000fe20000000f00 */
[----:B------:R-:W-:Y:S06]  /*1d60*/  @!P4 BRA `(.L_x_5164) ;  /* 0x00000000001cc947 */ /* 0x000fec0003800000 */
[----:B-----5:R-:W-:Y:S01]  /*1d70*/  HADD2.F32 R77, -RZ, R99.H0_H0 ;  /* 0x20000063ff4d7230 */ /* 0x020fe20000004100 */
[----:B------:R-:W-:Y:S06]  /*1d80*/  BRA `(.L_x_5164) ;  /* 0x0000000000147947 */ /* 0x000fec0003800000 */
.L_x_5163:
[----:B------:R-:W-:-:S04]  /*1d90*/  FFMA.FTZ R76, R88, R81, R82 ;  /* 0x00000051584c7223 */ /* 0x000fc80000010052 */
[----:B------:R-:W-:Y:S01]  /*1da0*/  FADD.FTZ R77, R89, -R76 ;  /* 0x8000004c594d7221 */ /* 0x000fe20000010000 */
[----:B-----5:R-:W-:-:S03]  /*1db0*/  @P4 HADD2.F32 R76, -RZ, R99.H0_H0 ;  /* 0x20000063ff4c4230 */ /* 0x020fc60000004100 */
[----:B------:R-:W-:-:S04]  /*1dc0*/  FMUL.FTZ R77, R6, R77 ;  /* 0x0000004d064d7220 */ /* 0x000fc80000410000 */
[----:B------:R-:W-:-:S07]  /*1dd0*/  @P4 FADD.FTZ R77, R77, R76 ;  /* 0x0000004c4d4d4221 */ /* 0x000fce0000010000 */
.L_x_5164:
[----:B------:R-:W-:Y:S05]  /*1de0*/  BSYNC B1 ;  /* 0x0000000000017941 */ /* 0x000fea0003800000 */
.L_x_5162:
[----:B------:R-:W-:Y:S01]  /*1df0*/  BSSY B1, `(.L_x_5165) ;  /* 0x000000e000017945 */ /* 0x000fe20003800000 */
[----:B------:R-:W-:-:S03]  /*1e00*/  @P5 F2FP.F16.F32.PACK_AB R78, RZ, R77 ;  /* 0x0000004dff4e523e */ /* 0x000fc600000000ff */
[----:B------:R-:W-:Y:S05]  /*1e10*/  @!P3 BRA `(.L_x_5166) ;  /* 0x00000000002cb947 */ /* 0x000fea0003800000 */
[----:B-----5:R-:W-:Y:S01]  /*1e20*/  LOP3.LUT P6, RZ, R4, 0xff0000, RZ, 0xc0, !PT ;  /* 0x00ff000004ff7812 */ /* 0x020fe200078cc0ff */
[----:B------:R-:W-:-:S04]  /*1e30*/  FMUL.FTZ R77, R77, UR13 ;  /* 0x0000000d4d4d7c20 */ /* 0x000fc80008410000 */
[----:B------:R-:W-:Y:S01]  /*1e40*/  FMUL.FTZ R79, R77, UR12 ;  /* 0x0000000c4d4f7c20 */ /* 0x000fe20008410000 */
[----:B------:R-:W-:-:S07]  /*1e50*/  HFMA2.MMA R77, -RZ, RZ, 0, 0 ;  /* 0x00000000ff4d7435 */ /* 0x000fce00000001ff */
[----:B------:R-:W-:-:S05]  /*1e60*/  @P6 HADD2.F32 R76, -RZ, R124.H1_H1 ;  /* 0x3000007cff4c6230 */ /* 0x000fca0000004100 */
[----:B------:R-:W-:Y:S01]  /*1e70*/  @P6 FMUL.FTZ R77, R79, R76 ;  /* 0x0000004c4f4d6220 */ /* 0x000fe20000410000 */
[----:B------:R-:W-:-:S03]  /*1e80*/  FMUL.FTZ R76, R22, R79 ;  /* 0x0000004f164c7220 */ /* 0x000fc60000410000 */
[----:B------:R-:W-:Y:S02]  /*1e90*/  FADD.FTZ R50, R50, R77 ;  /* 0x0000004d32327221 */ /* 0x000fe40000010000 */
[----:B------:R-:W-:-:S04]  /*1ea0*/  FSEL R76, R76, RZ, P6 ;  /* 0x000000ff4c4c7208 */ /* 0x000fc80003000000 */
[----:B------:R-:W-:-:S04]  /*1eb0*/  F2FP.F16.F32.PACK_AB R76, RZ, R76 ;  /* 0x0000004cff4c723e */ /* 0x000fc800000000ff */
[----:B------:R-:W-:-:S07]  /*1ec0*/  PRMT R84, R76, 0x7610, R84 ;  /* 0x000076104c547816 */ /* 0x000fce0000000054 */
.L_x_5166:
[----:B------:R-:W-:Y:S05]  /*1ed0*/  BSYNC B1 ;  /* 0x0000000000017941 */ /* 0x000fea0003800000 */
.L_x_5165:
        /* <DEDUP_REMOVED lines=8> */
.L_x_5168:
[----:B------:R-:W-:Y:S01]  /*1f60*/  FFMA.FTZ R76, R90, R81, R82 ;  /* 0x000000515a4c7223 */ /* 0x000fe20000010052 */
[----:B-----5:R-:W-:-:S03]  /*1f70*/  @P4 SHF.R.U32.HI R78, RZ, 0x10, R99 ;  /* 0x00000010ff4e4819 */ /* 0x020fc60000011663 */
[----:B------:R-:W-:Y:S02]  /*1f80*/  FADD.FTZ R77, R91, -R76 ;  /* 0x8000004c5b4d7221 */ /* 0x000fe40000010000 */
[----:B------:R-:W-:Y:S02]  /*1f90*/  @P4 HADD2.F32 R78, -RZ, R78.H0_H0 ;  /* 0x2000004eff4e4230 */ /* 0x000fe40000004100 */
[----:B------:R-:W-:-:S04]  /*1fa0*/  FMUL.FTZ R77, R6, R77 ;  /* 0x0000004d064d7220 */ /* 0x000fc80000410000 */
[----:B------:R-:W-:-:S07]  /*1fb0*/  @P4 FADD.FTZ R77, R77, R78 ;  /* 0x0000004e4d4d4221 */ /* 0x000fce0000010000 */
.L_x_5169:
[----:B------:R-:W-:Y:S05]  /*1fc0*/  BSYNC B1 ;  /* 0x0000000000017941 */ /* 0x000fea0003800000 */
.L_x_5167:
[----:B------:R-:W-:Y:S01]  /*1fd0*/  @P5 F2FP.F16.F32.PACK_AB R76, RZ, R77 ;  /* 0x0000004dff4c523e */ /* 0x000fe200000000ff */
[----:B------:R-:W-:Y:S03]  /*1fe0*/  BSSY B1, `(.L_x_5170) ;  /* 0x000000e000017945 */ /* 0x000fe60003800000 */
[----:B------:R-:W-:Y:S01]  /*1ff0*/  @P5 PRMT R86, R76, 0x7610, R86 ;  /* 0x000076104c565816 */ /* 0x000fe20000000056 */
[----:B------:R-:W-:Y:S06]  /*2000*/  @!P3 BRA `(.L_x_5171) ;  /* 0x00000000002cb947 */ /* 0x000fec0003800000 */
[----:B-----5:R-:W-:Y:S01]  /*2010*/  LOP3.LUT P4, RZ, R4, 0xff000000, RZ, 0xc0, !PT ;  /* 0xff00000004ff7812 */ /* 0x020fe2000788c0ff */
[----:B------:R-:W-:Y:S01]  /*2020*/  FMUL.FTZ R77, R77, UR13 ;  /* 0x0000000d4d4d7c20 */ /* 0x000fe20008410000 */
[----:B------:R-:W-:-:S03]  /*2030*/  HFMA2.MMA R76, -RZ, RZ, 0, 0 ;  /* 0x00000000ff4c7435 */ /* 0x000fc600000001ff */
[----:B------:R-:W-:-:S08]  /*2040*/  FMUL.FTZ R78, R77, UR12 ;  /* 0x0000000c4d4e7c20 */ /* 0x000fd00008410000 */
[----:B------:R-:W-:-:S05]  /*2050*/  @P4 HADD2.F32 R77, -RZ, R125.H1_H1 ;  /* 0x3000007dff4d4230 */ /* 0x000fca0000004100 */
[----:B------:R-:W-:Y:S01]  /*2060*/  @P4 FMUL.FTZ R76, R78, R77 ;  /* 0x0000004d4e4c4220 */ /* 0x000fe20000410000 */
[----:B------:R-:W-:-:S03]  /*2070*/  FMUL.FTZ R77, R23, R78 ;  /* 0x0000004e174d7220 */ /* 0x000fc60000410000 */
[----:B------:R-:W-:Y:S02]  /*2080*/  FADD.FTZ R51, R51, R76 ;  /* 0x0000004c33337221 */ /* 0x000fe40000010000 */
[----:B------:R-:W-:-:S04]  /*2090*/  FSEL R77, R77, RZ, P4 ;  /* 0x000000ff4d4d7208 */ /* 0x000fc80002000000 */
[----:B------:R-:W-:-:S04]  /*20a0*/  F2FP.F16.F32.PACK_AB R77, RZ, R77 ;  /* 0x0000004dff4d723e */ /* 0x000fc800000000ff */
[----:B------:R-:W-:-:S07]  /*20b0*/  PRMT R87, R77, 0x7610, R87 ;  /* 0x000076104d577816 */ /* 0x000fce0000000057 */
.L_x_5171:
[----:B------:R-:W-:Y:S05]  /*20c0*/  BSYNC B1 ;  /* 0x0000000000017941 */ /* 0x000fea0003800000 */
.L_x_5170:
        /* <DEDUP_REMOVED lines=9> */
.L_x_5172:
        /* <DEDUP_REMOVED lines=10> */
.L_x_5174:
[----:B------:R-:W-:Y:S05]  /*2200*/  BSYNC B1 ;  /* 0x0000000000017941 */ /* 0x000fea0003800000 */
.L_x_5173:
[----:B------:R-:W-:Y:S02]  /*2210*/  IADD3 R5, R5, 0x80, RZ ;  /* 0x0000008005057810 */ /* 0x000fe40007ffe0ff */
[----:B------:R-:W-:-:S07]  /*2220*/  IADD3 R80, R80, 0x80, RZ ;  /* 0x0000008050507810 */ /* 0x000fce0007ffe0ff */
.L_x_5149:
[----:B------:R-:W-:Y:S05]  /*2230*/  BSYNC B0 ;  /* 0x0000000000007941 */ /* 0x000fea0003800000 */
.L_x_5148:
        /* <DEDUP_REMOVED lines=11> */
.L_x_5178:
[----:B------:R-:W-:Y:S05]  /*22f0*/  BSYNC B1 ;  /* 0x0000000000017941 */ /* 0x000fea0003800000 */
.L_x_5177:
        /* <DEDUP_REMOVED lines=9> */
.L_x_5180:
        /* <DEDUP_REMOVED lines=8> */
.L_x_5181:
[----:B------:R-:W-:Y:S05]  /*2410*/  BSYNC B1 ;  /* 0x0000000000017941 */ /* 0x000fea0003800000 */
.L_x_5179:
        /* <DEDUP_REMOVED lines=10> */
[-C--:B------:R-:W-:Y:S01]  /*24c0*/  @P6 FMUL.FTZ R77, R12, R79.reuse ;  /* 0x0000004f0c4d6220 */ /* 0x080fe20000410000 */
[----:B------:R-:W-:-:S03]  /*24d0*/  FMUL.FTZ R12, R28, R79 ;  /* 0x0000004f1c0c7220 */ /* 0x000fc60000410000 */
[----:B------:R-:W-:Y:S02]  /*24e0*/  FADD.FTZ R44, R44, R77 ;  /* 0x0000004d2c2c7221 */ /* 0x000fe40000010000 */
[----:B------:R-:W-:-:S04]  /*24f0*/  FSEL R12, R12, RZ, P6 ;  /* 0x000000ff0c0c7208 */ /* 0x000fc80003000000 */
[----:B------:R-:W-:-:S07]  /*2500*/  F2FP.F16.F32.PACK_AB R12, RZ, R12 ;  /* 0x0000000cff0c723e */ /* 0x000fce00000000ff */
.L_x_5183:
[----:B------:R-:W-:Y:S05]  /*2510*/  BSYNC B1 ;  /* 0x0000000000017941 */ /* 0x000fea0003800000 */
.L_x_5182:
        /* <DEDUP_REMOVED lines=8> */
.L_x_5185:
[----:B------:R-:W-:Y:S01]  /*25a0*/  FFMA.FTZ R77, R93, R81, R82 ;  /* 0x000000515d4d7223 */ /* 0x000fe20000010052 */
[----:B-----5:R-:W-:-:S03]  /*25b0*/  @P4 SHF.R.U64 R76, R96, 0x10, R97 ;  /* 0x00000010604c4819 */ /* 0x020fc60000001261 */
[----:B------:R-:W-:Y:S02]  /*25c0*/  FADD.FTZ R77, R102, -R77 ;  /* 0x8000004d664d7221 */ /* 0x000fe40000010000 */
[----:B------:R-:W-:Y:S02]  /*25d0*/  @P4 HADD2.F32 R76, -RZ, R76.H0_H0 ;  /* 0x2000004cff4c4230 */ /* 0x000fe40000004100 */
[----:B------:R-:W-:-:S04]  /*25e0*/  FMUL.FTZ R77, R6, R77 ;  /* 0x0000004d064d7220 */ /* 0x000fc80000410000 */
[----:B------:R-:W-:-:S07]  /*25f0*/  @P4 FADD.FTZ R77, R77, R76 ;  /* 0x0000004c4d4d4221 */ /* 0x000fce0000010000 */
.L_x_5186:
[----:B------:R-:W-:Y:S05]  /*2600*/  BSYNC B1 ;  /* 0x0000000000017941 */ /* 0x000fea0003800000 */
.L_x_5184:
        /* <DEDUP_REMOVED lines=8> */
[-C--:B------:R-:W-:Y:S01]  /*2690*/  @P6 FMUL.FTZ R14, R77, R76.reuse ;  /* 0x0000004c4d0e6220 */ /* 0x080fe20000410000 */
[----:B------:R-:W-:-:S03]  /*26a0*/  FMUL.FTZ R76, R29, R76 ;  /* 0x0000004c1d4c7220 */ /* 0x000fc60000410000 */
[----:B------:R-:W-:Y:S02]  /*26b0*/  FADD.FTZ R45, R45, R14 ;  /* 0x0000000e2d2d7221 */ /* 0x000fe40000010000 */
[----:B------:R-:W-:-:S04]  /*26c0*/  FSEL R76, R76, RZ, P6 ;  /* 0x000000ff4c4c7208 */ /* 0x000fc80003000000 */
[----:B------:R-:W-:-:S04]  /*26d0*/  F2FP.F16.F32.PACK_AB R76, RZ, R76 ;  /* 0x0000004cff4c723e */ /* 0x000fc800000000ff */
[----:B------:R-:W-:-:S07]  /*26e0*/  PRMT R14, R76, 0x7610, R14 ;  /* 0x000076104c0e7816 */ /* 0x000fce000000000e */
.L_x_5188:
[----:B------:R-:W-:Y:S05]  /*26f0*/  BSYNC B1 ;  /* 0x0000000000017941 */ /* 0x000fea0003800000 */
.L_x_5187:
[----:B------:R-:W-:Y:S01]  /*2700*/  BSSY B1, `(.L_x_5189) ;  /* 0x000000c000017945 */ /* 0x000fe20003800000 */
[----:B------:R-:W-:-:S03]  /*2710*/  @P5 PRMT R15, R78, 0x7610, R15 ;  /* 0x000076104e0f5816 */ /* 0x000fc6000000000f */
[----:B------:R-:W-:Y:S05]  /*2720*/  @P2 BRA `(.L_x_5190) ;  /* 0x0000000000102947 */ /* 0x000fea0003800000 */
[----:B------:R-:W-:Y:S01]  /*2730*/  MOV R77, RZ ;  /* 0x000000ff004d7202 */ /* 0x000fe20000000f00 */
[----:B------:R-:W-:Y:S06]  /*2740*/  @!P4 BRA `(.L_x_5191) ;  /* 0x00000000001cc947 */ /* 0x000fec0003800000 */
[----:B-----5:R-:W-:Y:S01]  /*2750*/  HADD2.F32 R77, -RZ, R97.H0_H0 ;  /* 0x20000061ff4d7230 */ /* 0x020fe20000004100 */
[----:B------:R-:W-:Y:S06]  /*2760*/  BRA `(.L_x_5191) ;  /* 0x0000000000147947 */ /* 0x000fec0003800000 */
.L_x_5190:
[----:B------:R-:W-:-:S04]  /*2770*/  FFMA.FTZ R76, R101, R81, R82 ;  /* 0x00000051654c7223 */ /* 0x000fc80000010052 */
[----:B------:R-:W-:Y:S01]  /*2780*/  FADD.FTZ R77, R103, -R76 ;  /* 0x8000004c674d7221 */ /* 0x000fe20000010000 */
[----:B-----5:R-:W-:-:S03]  /*2790*/  @P4 HADD2.F32 R76, -RZ, R97.H0_H0 ;  /* 0x20000061ff4c4230 */ /* 0x020fc60000004100 */
[----:B------:R-:W-:-:S04]  /*27a0*/  FMUL.FTZ R77, R6, R77 ;  /* 0x0000004d064d7220 */ /* 0x000fc80000410000 */
[----:B------:R-:W-:-:S07]  /*27b0*/  @P4 FADD.FTZ R77, R77, R76 ;  /* 0x0000004c4d4d4221 */ /* 0x000fce0000010000 */
.L_x_5191:
[----:B------:R-:W-:Y:S05]  /*27c0*/  BSYNC B1 ;  /* 0x0000000000017941 */ /* 0x000fea0003800000 */
.L_x_5189:
        /* <DEDUP_REMOVED lines=8> */
[-C--:B------:R-:W-:Y:S01]  /*2850*/  @P6 FMUL.FTZ R77, R76, R79.reuse ;  /* 0x0000004f4c4d6220 */ /* 0x080fe20000410000 */
[----:B------:R-:W-:-:S03]  /*2860*/  FMUL.FTZ R76, R30, R79 ;  /* 0x0000004f1e4c7220 */ /* 0x000fc60000410000 */
[----:B------:R-:W-:Y:S02]  /*2870*/  FADD.FTZ R46, R46, R77 ;  /* 0x0000004d2e2e7221 */ /* 0x000fe40000010000 */
[----:B------:R-:W-:-:S04]  /*2880*/  FSEL R76, R76, RZ, P6 ;  /* 0x000000ff4c4c7208 */ /* 0x000fc80003000000 */
[----:B------:R-:W-:-:S04]  /*2890*/  F2FP.F16.F32.PACK_AB R76, RZ, R76 ;  /* 0x0000004cff4c723e */ /* 0x000fc800000000ff */
[----:B------:R-:W-:-:S07]  /*28a0*/  PRMT R84, R76, 0x7610, R84 ;  /* 0x000076104c547816 */ /* 0x000fce0000000054 */
.L_x_5193:
[----:B------:R-:W-:Y:S05]  /*28b0*/  BSYNC B1 ;  /* 0x0000000000017941 */ /* 0x000fea0003800000 */
.L_x_5192:
        /* <DEDUP_REMOVED lines=8> */
.L_x_5195:
[----:B------:R-:W-:Y:S01]  /*2940*/  FFMA.FTZ R76, R104, R81, R82 ;  /* 0x00000051684c7223 */ /* 0x000fe20000010052 */
[----:B-----5:R-:W-:-:S03]  /*2950*/  @P4 SHF.R.U32.HI R78, RZ, 0x10, R97 ;  /* 0x00000010ff4e4819 */ /* 0x020fc60000011661 */
[----:B------:R-:W-:Y:S02]  /*2960*/  FADD.FTZ R77, R105, -R76 ;  /* 0x8000004c694d7221 */ /* 0x000fe40000010000 */
[----:B------:R-:W-:Y:S02]  /*2970*/  @P4 HADD2.F32 R78, -RZ, R78.H0_H0 ;  /* 0x2000004eff4e4230 */ /* 0x000fe40000004100 */
[----:B------:R-:W-:-:S04]  /*2980*/  FMUL.FTZ R77, R6, R77 ;  /* 0x0000004d064d7220 */ /* 0x000fc80000410000 */
[----:B------:R-:W-:-:S07]  /*2990*/  @P4 FADD.FTZ R77, R77, R78 ;  /* 0x0000004e4d4d4221 */ /* 0x000fce0000010000 */
.L_x_5196:
[----:B------:R-:W-:Y:S05]  /*29a0*/  BSYNC B1 ;  /* 0x0000000000017941 */ /* 0x000fea0003800000 */
.L_x_5194:
        /* <DEDUP_REMOVED lines=9> */
[-C--:B------:R-:W-:Y:S01]  /*2a40*/  @P4 FMUL.FTZ R76, R77, R78.reuse ;  /* 0x0000004e4d4c4220 */ /* 0x080fe20000410000 */
[----:B------:R-:W-:-:S03]  /*2a50*/  FMUL.FTZ R77, R31, R78 ;  /* 0x0000004e1f4d7220 */ /* 0x000fc60000410000 */
[----:B------:R-:W-:Y:S02]  /*2a60*/  FADD.FTZ R47, R47, R76 ;  /* 0x0000004c2f2f7221 */ /* 0x000fe40000010000 */
[----:B------:R-:W-:-:S04]  /*2a70*/  FSEL R77, R77, RZ, P4 ;  /* 0x000000ff4d4d7208 */ /* 0x000fc80002000000 */
[----:B------:R-:W-:-:S04]  /*2a80*/  F2FP.F16.F32.PACK_AB R77, RZ, R77 ;  /* 0x0000004dff4d723e */ /* 0x000fc800000000ff */
[----:B------:R-:W-:-:S07]  /*2a90*/  PRMT R87, R77, 0x7610, R87 ;  /* 0x000076104d577816 */ /* 0x000fce0000000057 */
.L_x_5198:
[----:B------:R-:W-:Y:S05]  /*2aa0*/  BSYNC B1 ;  /* 0x0000000000017941 */ /* 0x000fea0003800000 */
.L_x_5197:
        /* <DEDUP_REMOVED lines=9> */
.L_x_5199:
        /* <DEDUP_REMOVED lines=10> */
.L_x_5201:
[----:B------:R-:W-:Y:S05]  /*2be0*/  BSYNC B1 ;  /* 0x0000000000017941 */ /* 0x000fea0003800000 */
.L_x_5200:
[----:B------:R-:W-:Y:S02]  /*2bf0*/  IADD3 R5, R5, 0x80, RZ ;  /* 0x0000008005057810 */ /* 0x000fe40007ffe0ff */
[----:B------:R-:W-:-:S07]  /*2c00*/  IADD3 R80, R80, 0x80, RZ ;  /* 0x0000008050507810 */ /* 0x000fce0007ffe0ff */
.L_x_5176:
[----:B------:R-:W-:Y:S05]  /*2c10*/  BSYNC B0 ;  /* 0x0000000000007941 */ /* 0x000fea0003800000 */
.L_x_5175:
        /* <DEDUP_REMOVED lines=12> */
.L_x_5205:
[----:B------:R-:W-:Y:S05]  /*2ce0*/  BSYNC B1 ;  /* 0x0000000000017941 */ /* 0x000fea0003800000 */
.L_x_5204:
        /* <DEDUP_REMOVED lines=9> */
.L_x_5207:
        /* <DEDUP_REMOVED lines=8> */
.L_x_5208:
[----:B------:R-:W-:Y:S05]  /*2e00*/  BSYNC B1 ;  /* 0x0000000000017941 */ /* 0x000fea0003800000 */
.L_x_5206:
        /* <DEDUP_REMOVED lines=15> */
.L_x_5210:
[----:B------:R-:W-:Y:S05]  /*2f00*/  BSYNC B1 ;  /* 0x0000000000017941 */ /* 0x000fea0003800000 */
.L_x_5209:
        /* <DEDUP_REMOVED lines=8> */
.L_x_5212:
[----:B------:R-:W-:Y:S01]  /*2f90*/  FFMA.FTZ R77, R107, R81, R82 ;  /* 0x000000516b4d7223 */ /* 0x000fe20000010052 */
[----:B-----5:R-:W-:-:S03]  /*2fa0*/  @P4 SHF.R.U64 R76, R94, 0x10, R95 ;  /* 0x000000105e4c4819 */ /* 0x020fc6000000125f */
[----:B------:R-:W-:Y:S02]  /*2fb0*/  FADD.FTZ R77, R110, -R77 ;  /* 0x8000004d6e4d7221 */ /* 0x000fe40000010000 */
[----:B------:R-:W-:Y:S02]  /*2fc0*/  @P4 HADD2.F32 R76, -RZ, R76.H0_H0 ;  /* 0x2000004cff4c4230 */ /* 0x000fe40000004100 */
[----:B------:R-:W-:-:S04]  /*2fd0*/  FMUL.FTZ R77, R6, R77 ;  /* 0x0000004d064d7220 */ /* 0x000fc80000410000 */
[----:B------:R-:W-:-:S07]  /*2fe0*/  @P4 FADD.FTZ R77, R77, R76 ;  /* 0x0000004c4d4d4221 */ /* 0x000fce0000010000 */
.L_x_5213:
[----:B------:R-:W-:Y:S05]  /*2ff0*/  BSYNC B1 ;  /* 0x0000000000017941 */ /* 0x000fea0003800000 */
.L_x_5211:
        /* <DEDUP_REMOVED lines=14> */
.L_x_5215:
[----:B------:R-:W-:Y:S05]  /*30e0*/  BSYNC B1 ;  /* 0x0000000000017941 */ /* 0x000fea0003800000 */
.L_x_5214:
[----:B------:R-:W-:Y:S01]  /*30f0*/  BSSY B1, `(.L_x_5216) ;  /* 0x000000c000017945 */ /* 0x000fe20003800000 */
[----:B------:R-:W-:-:S03]  /*3100*/  @P5 PRMT R15, R78, 0x7610, R15 ;  /* 0x000076104e0f5816 */ /* 0x000fc6000000000f */
[----:B------:R-:W-:Y:S05]  /*3110*/  @P2 BRA `(.L_x_5217) ;  /* 0x0000000000102947 */ /* 0x000fea0003800000 */
[----:B------:R-:W-:Y:S01]  /*3120*/  MOV R77, RZ ;  /* 0x000000ff004d7202 */ /* 0x000fe20000000f00 */
[----:B------:R-:W-:Y:S06]  /*3130*/  @!P4 BRA `(.L_x_5218) ;  /* 0x00000000001cc947 */ /* 0x000fec0003800000 */
[----:B-----5:R-:W-:Y:S01]  /*3140*/  HADD2.F32 R77, -RZ, R95.H0_H0 ;  /* 0x2000005fff4d7230 */ /* 0x020fe20000004100 */
[----:B------:R-:W-:Y:S06]  /*3150*/  BRA `(.L_x_5218) ;  /* 0x0000000000147947 */ /* 0x000fec0003800000 */
.L_x_5217:
[----:B------:R-:W-:-:S04]  /*3160*/  FFMA.FTZ R76, R109, R81, R82 ;  /* 0x000000516d4c7223 */ /* 0x000fc80000010052 */
[----:B------:R-:W-:Y:S01]  /*3170*/  FADD.FTZ R77, R111, -R76 ;  /* 0x8000004c6f4d7221 */ /* 0x000fe20000010000 */
[----:B-----5:R-:W-:-:S03]  /*3180*/  @P4 HADD2.F32 R76, -RZ, R95.H0_H0 ;  /* 0x2000005fff4c4230 */ /* 0x020fc60000004100 */
[----:B------:R-:W-:-:S04]  /*3190*/  FMUL.FTZ R77, R6, R77 ;  /* 0x0000004d064d7220 */ /* 0x000fc80000410000 */
[----:B------:R-:W-:-:S07]  /*31a0*/  @P4 FADD.FTZ R77, R77, R76 ;  /* 0x0000004c4d4d4221 */ /* 0x000fce0000010000 */
.L_x_5218:
[----:B------:R-:W-:Y:S05]  /*31b0*/  BSYNC B1 ;  /* 0x0000000000017941 */ /* 0x000fea0003800000 */
.L_x_5216:
        /* <DEDUP_REMOVED lines=14> */
.L_x_5220:
[----:B------:R-:W-:Y:S05]  /*32a0*/  BSYNC B1 ;  /* 0x0000000000017941 */ /* 0x000fea0003800000 */
.L_x_5219:
        /* <DEDUP_REMOVED lines=8> */
.L_x_5222:
[----:B------:R-:W-:Y:S01]  /*3330*/  FFMA.FTZ R82, R112, R81, R82 ;  /* 0x0000005170527223 */ /* 0x000fe20000010052 */
[----:B-----5:R-:W-:-:S03]  /*3340*/  @P4 SHF.R.U32.HI R76, RZ, 0x10, R95 ;  /* 0x00000010ff4c4819 */ /* 0x020fc6000001165f */
[----:B------:R-:W-:Y:S02]  /*3350*/  FADD.FTZ R77, R113, -R82 ;  /* 0x80000052714d7221 */ /* 0x000fe40000010000 */
[----:B------:R-:W-:Y:S02]  /*3360*/  @P4 HADD2.F32 R79, -RZ, R76.H0_H0 ;  /* 0x2000004cff4f4230 */ /* 0x000fe40000004100 */
[----:B------:R-:W-:-:S04]  /*3370*/  FMUL.FTZ R6, R6, R77 ;  /* 0x0000004d06067220 */ /* 0x000fc80000410000 */
[----:B------:R-:W-:-:S07]  /*3380*/  @P4 FADD.FTZ R6, R6, R79 ;  /* 0x0000004f06064221 */ /* 0x000fce0000010000 */
.L_x_5223:
[----:B------:R-:W-:Y:S05]  /*3390*/  BSYNC B1 ;  /* 0x0000000000017941 */ /* 0x000fea0003800000 */
.L_x_5221:
[----:B------:R-:W-:Y:S01]  /*33a0*/  @P5 F2FP.F16.F32.PACK_AB R76, RZ, R6 ;  /* 0x00000006ff4c523e */ /* 0x000fe200000000ff */
[----:B------:R-:W-:Y:S03]  /*33b0*/  BSSY B1, `(.L_x_5224) ;  /* 0x000000e000017945 */ /* 0x000fe60003800000 */
[----:B------:R-:W-:Y:S01]  /*33c0*/  @P5 PRMT R86, R76, 0x7610, R86 ;  /* 0x000076104c565816 */ /* 0x000fe20000000056 */
[----:B------:R-:W-:Y:S06]  /*33d0*/  @!P3 BRA `(.L_x_5225) ;  /* 0x00000000002cb947 */ /* 0x000fec0003800000 */
[----:B-----5:R-:W-:Y:S01]  /*33e0*/  LOP3.LUT P2, RZ, R0, 0xff000000, RZ, 0xc0, !PT ;  /* 0xff00000000ff7812 */ /* 0x020fe2000784c0ff */
[----:B------:R-:W-:-:S04]  /*33f0*/  FMUL.FTZ R6, R6, UR13 ;  /* 0x0000000d06067c20 */ /* 0x000fc80008410000 */
[----:B------:R-:W-:Y:S01]  /*3400*/  FMUL.FTZ R78, R6, UR12 ;  /* 0x0000000c064e7c20 */ /* 0x000fe20008410000 */
[----:B------:R-:W-:-:S03]  /*3410*/  HFMA2.MMA R6, -RZ, RZ, 0, 0 ;  /* 0x00000000ff067435 */ /* 0x000fc600000001ff */
[----:B------:R-:W-:-:S04]  /*3420*/  FMUL.FTZ R76, R39, R78 ;  /* 0x0000004e274c7220 */ /* 0x000fc80000410000 */
[----:B------:R-:W-:Y:S01]  /*3430*/  @P2 HADD2.F32 R77, -RZ, R125.H1_H1 ;  /* 0x3000007dff4d2230 */ /* 0x000fe20000004100 */
[----:B------:R-:W-:-:S04]  /*3440*/  FSEL R76, R76, RZ, P2 ;  /* 0x000000ff4c4c7208 */ /* 0x000fc80001000000 */
[----:B------:R-:W-:Y:S01]  /*3450*/  @P2 FMUL.FTZ R6, R77, R78 ;  /* 0x0000004e4d062220 */ /* 0x000fe20000410000 */
[----:B------:R-:W-:-:S03]  /*3460*/  F2FP.F16.F32.PACK_AB R76, RZ, R76 ;  /* 0x0000004cff4c723e */ /* 0x000fc600000000ff */
[----:B------:R-:W-:Y:S01]  /*3470*/  FADD.FTZ R43, R43, R6 ;  /* 0x000000062b2b7221 */ /* 0x000fe20000010000 */
[----:B------:R-:W-:-:S07]  /*3480*/  PRMT R87, R76, 0x7610, R87 ;  /* 0x000076104c577816 */ /* 0x000fce0000000057 */
.L_x_5225:
[----:B------:R-:W-:Y:S05]  /*3490*/  BSYNC B1 ;  /* 0x0000000000017941 */ /* 0x000fea0003800000 */
.L_x_5224:
        /* <DEDUP_REMOVED lines=9> */
.L_x_5226:
        /* <DEDUP_REMOVED lines=9> */
.L_x_5203:
[----:B------:R-:W-:Y:S05]  /*35c0*/  BSYNC B0 ;  /* 0x0000000000007941 */ /* 0x000fea0003800000 */
.L_x_5202:
[----:B------:R-:W-:Y:S02]  /*35d0*/  IADD3 R7, R7, UR14, RZ ;  /* 0x0000000e07077c10 */ /* 0x000fe4000fffe0ff */
[----:B------:R-:W-:Y:S02]  /*35e0*/  ISETP.NE.AND P3, PT, R119, RZ, PT ;  /* 0x000000ff7700720c */ /* 0x000fe40003f65270 */
[----:B------:R-:W-:Y:S02]  /*35f0*/  ISETP.GE.AND P2, PT, R7, UR15, PT ;  /* 0x0000000f07007c0c */ /* 0x000fe4000bf46270 */
[----:B------:R-:W-:-:S11]  /*3600*/  SEL R82, RZ, 0x1, P3 ;  /* 0x00000001ff527807 */ /* 0x000fd60001800000 */
[----:B------:R-:W-:Y:S05]  /*3610*/  @!P2 BRA `(.L_x_5227) ;  /* 0xffffffcc0084a947 */ /* 0x000fea000383ffff */
.L_x_5135:
        /* <DEDUP_REMOVED lines=18> */
.L_x_5229:
[----:B------:R-:W-:Y:S05]  /*3740*/  BSYNC B0 ;  /* 0x0000000000007941 */ /* 0x000fea0003800000 */
.L_x_5228:
        /* <DEDUP_REMOVED lines=12> */
.L_x_5231:
[----:B------:R-:W-:Y:S05]  /*3810*/  BSYNC B0 ;  /* 0x0000000000007941 */ /* 0x000fea0003800000 */
.L_x_5230:
        /* <DEDUP_REMOVED lines=12> */
.L_x_5147:
[----:B------:R-:W-:Y:S01]  /*38e0*/  HFMA2.MMA R76, -RZ, RZ, 0, 9.5367431640625e-07 ;  /* 0x00000010ff4c7435 */ /* 0x000fe200000001ff */
[----:B------:R-:W-:Y:S02]  /*38f0*/  MOV R82, R83 ;  /* 0x0000005300527202 */ /* 0x000fe40000000f00 */
[----:B------:R-:W-:Y:S02]  /*3900*/  MOV R80, 0x1f ;  /* 0x0000001f00507802 */ /* 0x000fe40000000f00 */
[----:B------:R-:W-:-:S07]  /*3910*/  MOV R81, 0xffffffff ;  /* 0xffffffff00517802 */ /* 0x000fce0000000f00 */
[----:B0----5:R-:W-:Y:S05]  /*3920*/  WARPSYNC.COLLECTIVE R81, `(.L_x_5232) ;  /* 0x0000000051087348 */ /* 0x021fea0003c00000 */
[----:B------:R1:W2:Y:S02]  /*3930*/  SHFL.DOWN P5, R121, R82, R76, R80 ;  /* 0x0800004c52797389 */ /* 0x0002a400000a0050 */
[----:B012--5:R-:W-:Y:S01]  /*3940*/  ENDCOLLECTIVE ;  /* 0x000000000000791b */ /* 0x027fe20003800000 */
.L_x_5232:
[----:B------:R-:W-:Y:S01]  /*3950*/  MOV R82, R120 ;  /* 0x0000007800527202 */ /* 0x000fe20000000f00 */
[----:B------:R-:W-:-:S07]  /*3960*/  FADD.FTZ R83, R121, R83 ;  /* 0x0000005379537221 */ /* 0x000fce0000010000 */
[----:B------:R-:W-:Y:S05]  /*3970*/  WARPSYNC.COLLECTIVE R81, `(.L_x_5233) ;  /* 0x0000000051087348 */ /* 0x000fea0003c00000 */
[----:B------:R0:W1:Y:S02]  /*3980*/  SHFL.DOWN P5, R121, R82, R76, R80 ;  /* 0x0800004c52797389 */ /* 0x00006400000a0050 */
[----:B01----:R-:W-:Y:S01]  /*3990*/  ENDCOLLECTIVE ;  /* 0x000000000000791b */ /* 0x003fe20003800000 */
.L_x_5233:
[----:B------:R-:W-:Y:S01]  /*39a0*/  HFMA2.MMA R76, -RZ, RZ, 0, 4.76837158203125e-07 ;  /* 0x00000008ff4c7435 */ /* 0x000fe200000001ff */
[----:B------:R-:W-:Y:S02]  /*39b0*/  MOV R82, R83 ;  /* 0x0000005300527202 */ /* 0x000fe40000000f00 */
[----:B------:R-:W-:-:S08]  /*39c0*/  MOV R79, R121 ;  /* 0x00000079004f7202 */ /* 0x000fd00000000f00 */
[----:B------:R-:W-:Y:S05]  /*39d0*/  WARPSYNC.COLLECTIVE R81, `(.L_x_5234) ;  /* 0x0000000051087348 */ /* 0x000fea0003c00000 */
[----:B------:R0:W1:Y:S02]  /*39e0*/  SHFL.DOWN P5, R121, R82, R76, R80 ;  /* 0x0800004c52797389 */ /* 0x00006400000a0050 */
[----:B01----:R-:W-:Y:S01]  /*39f0*/  ENDCOLLECTIVE ;  /* 0x000000000000791b */ /* 0x003fe20003800000 */
.L_x_5234:
[----:B------:R-:W-:-:S05]  /*3a00*/  FADD.FTZ R79, R79, R120 ;  /* 0x000000784f4f7221 */ /* 0x000fca0000010000 */
[----:B------:R-:W-:Y:S01]  /*3a10*/  MOV R82, R79 ;  /* 0x0000004f00527202 */ /* 0x000fe20000000f00 */
[----:B------:R-:W-:-:S07]  /*3a20*/  FADD.FTZ R83, R83, R121 ;  /* 0x0000007953537221 */ /* 0x000fce0000010000 */
[----:B------:R-:W-:Y:S05]  /*3a30*/  WARPSYNC.COLLECTIVE R81, `(.L_x_5235) ;  /* 0x0000000051087348 */ /* 0x000fea0003c00000 */
[----:B------:R0:W1:Y:S02]  /*3a40*/  SHFL.DOWN P5, R121, R82, R76, R80 ;  /* 0x0800004c52797389 */ /* 0x00006400000a0050 */
[----:B01----:R-:W-:Y:S01]  /*3a50*/  ENDCOLLECTIVE ;  /* 0x000000000000791b */ /* 0x003fe20003800000 */
.L_x_5235:
[----:B------:R-:W-:Y:S01]  /*3a60*/  HFMA2.MMA R76, -RZ, RZ, 0, 2.384185791015625e-07 ;  /* 0x00000004ff4c7435 */ /* 0x000fe200000001ff */
[----:B------:R-:W-:Y:S02]  /*3a70*/  MOV R82, R83 ;  /* 0x0000005300527202 */ /* 0x000fe40000000f00 */
[----:B------:R-:W-:-:S08]  /*3a80*/  MOV R122, R121 ;  /* 0x00000079007a7202 */ /* 0x000fd00000000f00 */
[----:B------:R-:W-:Y:S05]  /*3a90*/  WARPSYNC.COLLECTIVE R81, `(.L_x_5236) ;  /* 0x0000000051087348 */ /* 0x000fea0003c00000 */
[----:B------:R0:W1:Y:S02]  /*3aa0*/  SHFL.DOWN P5, R121, R82, R76, R80 ;  /* 0x0800004c52797389 */ /* 0x00006400000a0050 */
[----:B01----:R-:W-:Y:S01]  /*3ab0*/  ENDCOLLECTIVE ;  /* 0x000000000000791b */ /* 0x003fe20003800000 */
.L_x_5236:
[----:B------:R-:W-:-:S05]  /*3ac0*/  FADD.FTZ R79, R79, R122 ;  /* 0x0000007a4f4f7221 */ /* 0x000fca0000010000 */
[----:B------:R-:W-:Y:S01]  /*3ad0*/  MOV R82, R79 ;  /* 0x0000004f00527202 */ /* 0x000fe20000000f00 */
[----:B------:R-:W-:-:S07]  /*3ae0*/  FADD.FTZ R83, R83, R121 ;  /* 0x0000007953537221 */ /* 0x000fce0000010000 */
[----:B------:R-:W-:Y:S05]  /*3af0*/  WARPSYNC.COLLECTIVE R81, `(.L_x_5237) ;  /* 0x0000000051087348 */ /* 0x000fea0003c00000 */
[----:B------:R0:W1:Y:S02]  /*3b00*/  SHFL.DOWN P5, R121, R82, R76, R80 ;  /* 0x0800004c52797389 */ /* 0x00006400000a0050 */
[----:B01----:R-:W-:Y:S01]  /*3b10*/  ENDCOLLECTIVE ;  /* 0x000000000000791b */ /* 0x003fe20003800000 */
.L_x_5237:
[----:B------:R-:W-:Y:S01]  /*3b20*/  HFMA2.MMA R76, -RZ, RZ, 0, 1.1920928955078125e-07 ;  /* 0x00000002ff4c7435 */ /* 0x000fe200000001ff */
[----:B------:R-:W-:Y:S02]  /*3b30*/  MOV R82, R83 ;  /* 0x0000005300527202 */ /* 0x000fe40000000f00 */
[----:B------:R-:W-:-:S08]  /*3b40*/  MOV R122, R121 ;  /* 0x00000079007a7202 */ /* 0x000fd00000000f00 */
[----:B------:R-:W-:Y:S05]  /*3b50*/  WARPSYNC.COLLECTIVE R81, `(.L_x_5238) ;  /* 0x0000000051087348 */ /* 0x000fea0003c00000 */
[----:B------:R0:W1:Y:S02]  /*3b60*/  SHFL.DOWN P5, R121, R82, R76, R80 ;  /* 0x0800004c52797389 */ /* 0x00006400000a0050 */
[----:B01----:R-:W-:Y:S01]  /*3b70*/  ENDCOLLECTIVE ;  /* 0x000000000000791b */ /* 0x003fe20003800000 */
.L_x_5238:
[----:B------:R-:W-:-:S05]  /*3b80*/  FADD.FTZ R79, R79, R122 ;  /* 0x0000007a4f4f7221 */ /* 0x000fca0000010000 */
[----:B------:R-:W-:Y:S01]  /*3b90*/  MOV R82, R79 ;  /* 0x0000004f00527202 */ /* 0x000fe20000000f00 */
[----:B------:R-:W-:-:S07]  /*3ba0*/  FADD.FTZ R83, R83, R121 ;  /* 0x0000007953537221 */ /* 0x000fce0000010000 */
[----:B------:R-:W-:Y:S05]  /*3bb0*/  WARPSYNC.COLLECTIVE R81, `(.L_x_5239) ;  /* 0x0000000051087348 */ /* 0x000fea0003c00000 */
[----:B------:R0:W1:Y:S02]  /*3bc0*/  SHFL.DOWN P5, R121, R82, R76, R80 ;  /* 0x0800004c52797389 */ /* 0x00006400000a0050 */
[----:B01----:R-:W-:Y:S01]  /*3bd0*/  ENDCOLLECTIVE ;  /* 0x000000000000791b */ /* 0x003fe20003800000 */
.L_x_5239:
[----:B------:R-:W-:Y:S01]  /*3be0*/  HFMA2.MMA R76, -RZ, RZ, 0, 5.9604644775390625e-08 ;  /* 0x00000001ff4c7435 */ /* 0x000fe200000001ff */
[----:B------:R-:W-:Y:S02]  /*3bf0*/  MOV R82, R83 ;  /* 0x0000005300527202 */ /* 0x000fe40000000f00 */
[----:B------:R-:W-:-:S08]  /*3c00*/  MOV R120, R121 ;  /* 0x0000007900787202 */ /* 0x000fd00000000f00 */
[----:B------:R-:W-:Y:S05]  /*3c10*/  WARPSYNC.COLLECTIVE R81, `(.L_x_5240) ;  /* 0x0000000051087348 */ /* 0x000fea0003c00000 */
[----:B------:R0:W1:Y:S02]  /*3c20*/  SHFL.DOWN P5, R121, R82, R76, R80 ;  /* 0x0800004c52797389 */ /* 0x00006400000a0050 */
[----:B01----:R-:W-:Y:S01]  /*3c30*/  ENDCOLLECTIVE ;  /* 0x000000000000791b */ /* 0x003fe20003800000 */
.L_x_5240:
[----:B------:R-:W-:-:S05]  /*3c40*/  FADD.FTZ R79, R79, R120 ;  /* 0x000000784f4f7221 */ /* 0x000fca0000010000 */
[----:B------:R-:W-:Y:S02]  /*3c50*/  MOV R82, R79 ;  /* 0x0000004f00527202 */ /* 0x000fe40000000f00 */
[----:B------:R-:W-:-:S07]  /*3c60*/  MOV R120, R121 ;  /* 0x0000007900787202 */ /* 0x000fce0000000f00 */
[----:B------:R-:W-:Y:S05]  /*3c70*/  WARPSYNC.COLLECTIVE R81, `(.L_x_5241) ;  /* 0x0000000051087348 */ /* 0x000fea0003c00000 */
[----:B------:R0:W1:Y:S02]  /*3c80*/  SHFL.DOWN P5, R121, R82, R76, R80 ;  /* 0x0800004c52797389 */ /* 0x00006400000a0050 */
[----:B01----:R-:W-:Y:S01]  /*3c90*/  ENDCOLLECTIVE ;  /* 0x000000000000791b */ /* 0x003fe20003800000 */
.L_x_5241:
[----:B------:R-:W-:Y:S05]  /*3ca0*/  BRA `(.L_x_5242) ;  /* 0xffffffd800687947 */ /* 0x000fea000383ffff */
.L_x_5243:
        /* <DEDUP_REMOVED lines=13> */
.L_x_8611:


//--------------------- .text._ZN10layer_norm22ln_bwd_finalize_kernelINS_22Kernel_traits_finalizeILj1536Ef6__halfS2_S2_fjLb1ELj1024ELj4ENS_18Kernel_traits_baseILj1536EfS2_S2_S2_fjLj1024EEEEELb1ELb1EEEvNS_9BwdParamsE --------------------------
	.section	.text._ZN10layer_norm22ln_bwd_finalize_kernelINS_22Kernel_traits_finalizeILj1536Ef6__halfS2_S2_fjLb1ELj1024ELj4ENS_18Kernel_traits_baseILj1536EfS2_S2_S2_fjLj1024EEEEELb1ELb1EEEvNS_9BwdParamsE,"ax",@progbits
	.align	128
        .global         _ZN10layer_norm22ln_bwd_finalize_kernelINS_22Kernel_traits_finalizeILj1536Ef6__halfS2_S2_fjLb1ELj1024ELj4ENS_18Kernel_traits_baseILj1536EfS2_S2_S2_fjLj1024EEEEELb1ELb1EEEvNS_9BwdParamsE
        .type           _ZN10layer_norm22ln_bwd_finalize_kernelINS_22Kernel_traits_finalizeILj1536Ef6__halfS2_S2_fjLb1ELj1024ELj4ENS_18Kernel_traits_baseILj1536EfS2_S2_S2_fjLj1024EEEEELb1ELb1EEEvNS_9BwdParamsE,@function
        .size           _ZN10layer_norm22ln_bwd_finalize_kernelINS_22Kernel_traits_finalizeILj1536Ef6__halfS2_S2_fjLb1ELj1024ELj4ENS_18Kernel_traits_baseILj1536EfS2_S2_S2_fjLj1024EEEEELb1ELb1EEEvNS_9BwdParamsE,(.L_x_8612 - _ZN10layer_norm22ln_bwd_finalize_kernelINS_22Kernel_traits_finalizeILj1536Ef6__halfS2_S2_fjLb1ELj1024ELj4ENS_18Kernel_traits_baseILj1536EfS2_S2_S2_fjLj1024EEEEELb1ELb1EEEvNS_9BwdParamsE)
        .other          _ZN10layer_norm22ln_bwd_finalize_kernelINS_22Kernel_traits_finalizeILj1536Ef6__halfS2_S2_fjLb1ELj1024ELj4ENS_18Kernel_traits_baseILj1536EfS2_S2_S2_fjLj1024EEEEELb1ELb1EEEvNS_9BwdParamsE,@"STO_CUDA_ENTRY STV_DEFAULT"
_ZN10layer_norm22ln_bwd_finalize_kernelINS_22Kernel_traits_finalizeILj1536Ef6__halfS2_S2_fjLb1ELj1024ELj4ENS_18Kernel_traits_baseILj1536EfS2_S2_S2_fjLj1024EEEEELb1ELb1EEEvNS_9BwdParamsE:
.text._ZN10layer_norm22ln_bwd_finalize_kernelINS_22Kernel_traits_finalizeILj1536Ef6__halfS2_S2_fjLb1ELj1024ELj4ENS_18Kernel_traits_baseILj1536EfS2_S2_S2_fjLj1024EEEEELb1ELb1EEEvNS_9BwdParamsE:
        /* <DEDUP_REMOVED lines=25> */
.L_x_5255:
        /* <DEDUP_REMOVED lines=33> */
.L_x_5248:
        /* <DEDUP_REMOVED lines=49> */
.L_x_5247:
[----:B------:R-:W-:Y:S05]  /*06b0*/  BSYNC B1 ;  /* 0x0000000000017941 */ /* 0x000fea0003800000 */
.L_x_5246:
        /* <DEDUP_REMOVED lines=32> */
.L_x_5250:
[----:B------:R-:W-:Y:S05]  /*08c0*/  BSYNC B1 ;  /* 0x0000000000017941 */ /* 0x000fea0003800000 */
.L_x_5249:
        /* <DEDUP_REMOVED lines=16> */
.L_x_5245:
[----:B------:R-:W-:Y:S05]  /*09d0*/  BSYNC B0 ;  /* 0x0000000000007941 */ /* 0x000fea0003800000 */
.L_x_5244:
        /* <DEDUP_REMOVED lines=40> */
.L_x_5271:
        /* <DEDUP_REMOVED lines=8> */
.L_x_5251:
        /* <DEDUP_REMOVED lines=18> */
.L_x_5254:
[----:B------:R-:W-:Y:S05]  /*0e00*/  BSYNC B0 ;  /* 0x0000000000007941 */ /* 0x000fea0003800000 */
.L_x_5253:
[C---:B------:R-:W-:Y:S01]  /*0e10*/  ISETP.GT.U32.AND P1, PT, R4.reuse, -0x601, PT ;  /* 0xfffff9ff0400780c */ /* 0x040fe20003f24070 */
[----:B------:R-:W-:Y:S01]  /*0e20*/  VIADD R4, R4, 0x600 ;  /* 0x0000060004047836 */ /* 0x000fe20000000000 */
[----:B------:R-:W-:-:S11]  /*0e30*/  IADD3 R5, R5, 0x300, RZ ;  /* 0x0000030005057810 */ /* 0x000fd60007ffe0ff */
[----:B------:R-:W-:Y:S05]  /*0e40*/  @P1 BRA `(.L_x_5255) ;  /* 0xfffffff000d01947 */ /* 0x000fea000383ffff */
[----:B------:R-:W-:Y:S05]  /*0e50*/  EXIT ;  /* 0x000000000000794d */ /* 0x000fea0003800000 */
.L_x_5252:
[----:B------:R-:W-:Y:S01]  /*0e60*/  HFMA2.MMA R22, -RZ, RZ, 0, 5.9604644775390625e-08 ;  /* 0x00000001ff167435 */ /* 0x000fe200000001ff */
[----:B---3--:R-:W-:Y:S02]  /*0e70*/  MOV R23, R8 ;  /* 0x0000000800177202 */ /* 0x008fe40000000f00 */
[----:B------:R-:W-:Y:S02]  /*0e80*/  MOV R25, 0x1f ;  /* 0x0000001f00197802 */ /* 0x000fe40000000f00 */
[----:B------:R-:W-:-:S07]  /*0e90*/  MOV R20, 0xffffffff ;  /* 0xffffffff00147802 */ /* 0x000fce0000000f00 */
[----:B012---:R-:W-:Y:S05]  /*0ea0*/  WARPSYNC.COLLECTIVE R20, `(.L_x_5256) ;  /* 0x0000000014087348 */ /* 0x007fea0003c00000 */
[----:B------:R3:W4:Y:S02]  /*0eb0*/  SHFL.BFLY P2, R21, R23, R22, R25 ;  /* 0x0c00001617157389 */ /* 0x0007240000040019 */
[----:B01234-:R-:W-:Y:S01]  /*0ec0*/  ENDCOLLECTIVE ;  /* 0x000000000000791b */ /* 0x01ffe20003800000 */
.L_x_5256:
[----:B------:R-:W-:Y:S01]  /*0ed0*/  HFMA2.MMA R22, -RZ, RZ, 0, 1.1920928955078125e-07 ;  /* 0x00000002ff167435 */ /* 0x000fe200000001ff */
[----:B------:R-:W-:-:S05]  /*0ee0*/  MOV R9, R21 ;  /* 0x0000001500097202 */ /* 0x000fca0000000f00 */
[----:B------:R-:W-:-:S05]  /*0ef0*/  FADD.FTZ R9, R8, R9 ;  /* 0x0000000908097221 */ /* 0x000fca0000010000 */
[----:B------:R-:W-:-:S07]  /*0f00*/  MOV R23, R9 ;  /* 0x0000000900177202 */ /* 0x000fce0000000f00 */
[----:B------:R-:W-:Y:S05]  /*0f10*/  WARPSYNC.COLLECTIVE R20, `(.L_x_5257) ;  /* 0x0000000014087348 */ /* 0x000fea0003c00000 */
[----:B------:R0:W1:Y:S02]  /*0f20*/  SHFL.BFLY P2, R21, R23, R22, R25 ;  /* 0x0c00001617157389 */ /* 0x0000640000040019 */
[----:B01----:R-:W-:Y:S01]  /*0f30*/  ENDCOLLECTIVE ;  /* 0x000000000000791b */ /* 0x003fe20003800000 */
.L_x_5257:
[----:B------:R-:W-:Y:S01]  /*0f40*/  HFMA2.MMA R22, -RZ, RZ, 0, 2.384185791015625e-07 ;  /* 0x00000004ff167435 */ /* 0x000fe200000001ff */
[----:B------:R-:W-:-:S04]  /*0f50*/  IMAD.MOV.U32 R12, RZ, RZ, R21 ;  /* 0x000000ffff0c7224 */ /* 0x000fc800078e0015 */
[----:B------:R-:W-:-:S05]  /*0f60*/  FADD.FTZ R12, R9, R12 ;  /* 0x0000000c090c7221 */ /* 0x000fca0000010000 */
[----:B------:R-:W-:-:S07]  /*0f70*/  MOV R23, R12 ;  /* 0x0000000c00177202 */ /* 0x000fce0000000f00 */
[----:B------:R-:W-:Y:S05]  /*0f80*/  WARPSYNC.COLLECTIVE R20, `(.L_x_5258) ;  /* 0x0000000014087348 */ /* 0x000fea0003c00000 */
[----:B------:R0:W1:Y:S02]  /*0f90*/  SHFL.BFLY P2, R21, R23, R22, R25 ;  /* 0x0c00001617157389 */ /* 0x0000640000040019 */
[----:B01----:R-:W-:Y:S01]  /*0fa0*/  ENDCOLLECTIVE ;  /* 0x000000000000791b */ /* 0x003fe20003800000 */
.L_x_5258:
[----:B------:R-:W-:Y:S01]  /*0fb0*/  HFMA2.MMA R22, -RZ, RZ, 0, 4.76837158203125e-07 ;  /* 0x00000008ff167435 */ /* 0x000fe200000001ff */
[----:B------:R-:W-:-:S05]  /*0fc0*/  MOV R13, R21 ;  /* 0x00000015000d7202 */ /* 0x000fca0000000f00 */
[----:B------:R-:W-:-:S05]  /*0fd0*/  FADD.FTZ R13, R12, R13 ;  /* 0x0000000d0c0d7221 */ /* 0x000fca0000010000 */
[----:B------:R-:W-:-:S07]  /*0fe0*/  MOV R23, R13 ;  /* 0x0000000d00177202 */ /* 0x000fce0000000f00 */
[----:B------:R-:W-:Y:S05]  /*0ff0*/  WARPSYNC.COLLECTIVE R20, `(.L_x_5259) ;  /* 0x0000000014087348 */ /* 0x000fea0003c00000 */
[----:B------:R0:W1:Y:S02]  /*1000*/  SHFL.BFLY P2, R21, R23, R22, R25 ;  /* 0x0c00001617157389 */ /* 0x0000640000040019 */
[----:B01----:R-:W-:Y:S01]  /*1010*/  ENDCOLLECTIVE ;  /* 0x000000000000791b */ /* 0x003fe20003800000 */
.L_x_5259:
[----:B------:R-:W-:Y:S01]  /*1020*/  HFMA2.MMA R22, -RZ, RZ, 0, 9.5367431640625e-07 ;  /* 0x00000010ff167435 */ /* 0x000fe200000001ff */
[----:B------:R-:W-:-:S05]  /*1030*/  MOV R8, R21 ;  /* 0x0000001500087202 */ /* 0x000fca0000000f00 */
[----:B------:R-:W-:-:S05]  /*1040*/  FADD.FTZ R9, R13, R8 ;  /* 0x000000080d097221 */ /* 0x000fca0000010000 */
[----:B------:R-:W-:-:S07]  /*1050*/  MOV R23, R9 ;  /* 0x0000000900177202 */ /* 0x000fce0000000f00 */
[----:B------:R-:W-:Y:S05]  /*1060*/  WARPSYNC.COLLECTIVE R20, `(.L_x_5260) ;  /* 0x0000000014087348 */ /* 0x000fea0003c00000 */
[----:B------:R0:W1:Y:S02]  /*1070*/  SHFL.BFLY P2, R21, R23, R22, R25 ;  /* 0x0c00001617157389 */ /* 0x0000640000040019 */
[----:B01----:R-:W-:Y:S01]  /*1080*/  ENDCOLLECTIVE ;  /* 0x000000000000791b */ /* 0x003fe20003800000 */
.L_x_5260:
[----:B------:R-:W-:Y:S01]  /*1090*/  HFMA2.MMA R22, -RZ, RZ, 0, 5.9604644775390625e-08 ;  /* 0x00000001ff167435 */ /* 0x000fe200000001ff */
[----:B------:R-:W-:Y:S01]  /*10a0*/  IMAD.MOV.U32 R23, RZ, RZ, R11 ;  /* 0x000000ffff177224 */ /* 0x000fe200078e000b */
[----:B------:R-:W-:-:S09]  /*10b0*/  MOV R8, R21 ;  /* 0x0000001500087202 */ /* 0x000fd20000000f00 */
[----:B------:R-:W-:Y:S05]  /*10c0*/  WARPSYNC.COLLECTIVE R20, `(.L_x_5261) ;  /* 0x0000000014087348 */ /* 0x000fea0003c00000 */
[----:B------:R0:W1:Y:S02]  /*10d0*/  SHFL.BFLY P2, R21, R23, R22, R25 ;  /* 0x0c00001617157389 */ /* 0x0000640000040019 */
[----:B01----:R-:W-:Y:S01]  /*10e0*/  ENDCOLLECTIVE ;  /* 0x000000000000791b */ /* 0x003fe20003800000 */
.L_x_5261:
[----:B------:R-:W-:Y:S01]  /*10f0*/  HFMA2.MMA R22, -RZ, RZ, 0, 1.1920928955078125e-07 ;  /* 0x00000002ff167435 */ /* 0x000fe200000001ff */
[----:B------:R-:W-:-:S05]  /*1100*/  MOV R12, R21 ;  /* 0x00000015000c7202 */ /* 0x000fca0000000f00 */
[----:B------:R-:W-:-:S05]  /*1110*/  FADD.FTZ R14, R11, R12 ;  /* 0x0000000c0b0e7221 */ /* 0x000fca0000010000 */
[----:B------:R-:W-:-:S07]  /*1120*/  MOV R23, R14 ;  /* 0x0000000e00177202 */ /* 0x000fce0000000f00 */
[----:B------:R-:W-:Y:S05]  /*1130*/  WARPSYNC.COLLECTIVE R20, `(.L_x_5262) ;  /* 0x0000000014087348 */ /* 0x000fea0003c00000 */
[----:B------:R0:W1:Y:S02]  /*1140*/  SHFL.BFLY P2, R21, R23, R22, R25 ;  /* 0x0c00001617157389 */ /* 0x0000640000040019 */
[----:B01----:R-:W-:Y:S01]  /*1150*/  ENDCOLLECTIVE ;  /* 0x000000000000791b */ /* 0x003fe20003800000 */
.L_x_5262:
[----:B------:R-:W-:Y:S01]  /*1160*/  HFMA2.MMA R22, -RZ, RZ, 0, 2.384185791015625e-07 ;  /* 0x00000004ff167435 */ /* 0x000fe200000001ff */
[----:B------:R-:W-:-:S05]  /*1170*/  MOV R13, R21 ;  /* 0x00000015000d7202 */ /* 0x000fca0000000f00 */
[----:B------:R-:W-:-:S05]  /*1180*/  FADD.FTZ R15, R14, R13 ;  /* 0x0000000d0e0f7221 */ /* 0x000fca0000010000 */
[----:B------:R-:W-:-:S07]  /*1190*/  MOV R23, R15 ;  /* 0x0000000f00177202 */ /* 0x000fce0000000f00 */
[----:B------:R-:W-:Y:S05]  /*11a0*/  WARPSYNC.COLLECTIVE R20, `(.L_x_5263) ;  /* 0x0000000014087348 */ /* 0x000fea0003c00000 */
[----:B------:R0:W1:Y:S02]  /*11b0*/  SHFL.BFLY P2, R21, R23, R22, R25 ;  /* 0x0c00001617157389 */ /* 0x0000640000040019 */
[----:B01----:R-:W-:Y:S01]  /*11c0*/  ENDCOLLECTIVE ;  /* 0x000000000000791b */ /* 0x003fe20003800000 */
.L_x_5263:
[----:B------:R-:W-:Y:S01]  /*11d0*/  IMAD.MOV.U32 R22, RZ, RZ, 0x8 ;  /* 0x00000008ff167424 */ /* 0x000fe200078e00ff */
[----:B------:R-:W-:-:S05]  /*11e0*/  MOV R16, R21 ;  /* 0x0000001500107202 */ /* 0x000fca0000000f00 */
[----:B------:R-:W-:-:S05]  /*11f0*/  FADD.FTZ R16, R15, R16 ;  /* 0x000000100f107221 */ /* 0x000fca0000010000 */
[----:B------:R-:W-:-:S07]  /*1200*/  MOV R23, R16 ;  /* 0x0000001000177202 */ /* 0x000fce0000000f00 */
[----:B------:R-:W-:Y:S05]  /*1210*/  WARPSYNC.COLLECTIVE R20, `(.L_x_5264) ;  /* 0x0000000014087348 */ /* 0x000fea0003c00000 */
[----:B------:R0:W1:Y:S02]  /*1220*/  SHFL.BFLY P2, R21, R23, R22, R25 ;  /* 0x0c00001617157389 */ /* 0x0000640000040019 */
[----:B01----:R-:W-:Y:S01]  /*1230*/  ENDCOLLECTIVE ;  /* 0x000000000000791b */ /* 0x003fe20003800000 */
.L_x_5264:
[----:B------:R-:W-:Y:S01]  /*1240*/  HFMA2.MMA R22, -RZ, RZ, 0, 9.5367431640625e-07 ;  /* 0x00000010ff167435 */ /* 0x000fe200000001ff */
[----:B------:R-:W-:-:S05]  /*1250*/  MOV R11, R21 ;  /* 0x00000015000b7202 */ /* 0x000fca0000000f00 */
[----:B------:R-:W-:-:S05]  /*1260*/  FADD.FTZ R11, R16, R11 ;  /* 0x0000000b100b7221 */ /* 0x000fca0000010000 */
[----:B------:R-:W-:-:S07]  /*1270*/  MOV R23, R11 ;  /* 0x0000000b00177202 */ /* 0x000fce0000000f00 */
[----:B------:R-:W-:Y:S05]  /*1280*/  WARPSYNC.COLLECTIVE R20, `(.L_x_5265) ;  /* 0x0000000014087348 */ /* 0x000fea0003c00000 */
[----:B------:R0:W1:Y:S02]  /*1290*/  SHFL.BFLY P2, R21, R23, R22, R25 ;  /* 0x0c00001617157389 */ /* 0x0000640000040019 */
[----:B01----:R-:W-:Y:S01]  /*12a0*/  ENDCOLLECTIVE ;  /* 0x000000000000791b */ /* 0x003fe20003800000 */
.L_x_5265:
[----:B------:R-:W-:Y:S01]  /*12b0*/  HFMA2.MMA R22, -RZ, RZ, 0, 5.9604644775390625e-08 ;  /* 0x00000001ff167435 */ /* 0x000fe200000001ff */
[----:B------:R-:W-:Y:S02]  /*12c0*/  MOV R23, R10 ;  /* 0x0000000a00177202 */ /* 0x000fe40000000f00 */
[----:B------:R-:W-:-:S08]  /*12d0*/  MOV R12, R21 ;  /* 0x00000015000c7202 */ /* 0x000fd00000000f00 */
[----:B------:R-:W-:Y:S05]  /*12e0*/  WARPSYNC.COLLECTIVE R20, `(.L_x_5266) ;  /* 0x0000000014087348 */ /* 0x000fea0003c00000 */
[----:B------:R0:W1:Y:S02]  /*12f0*/  SHFL.BFLY P2, R21, R23, R22, R25 ;  /* 0x0c00001617157389 */ /* 0x0000640000040019 */
[----:B01----:R-:W-:Y:S01]  /*1300*/  ENDCOLLECTIVE ;  /* 0x000000000000791b */ /* 0x003fe20003800000 */
.L_x_5266:
[----:B------:R-:W-:Y:S01]  /*1310*/  HFMA2.MMA R22, -RZ, RZ, 0, 1.1920928955078125e-07 ;  /* 0x00000002ff167435 */ /* 0x000fe200000001ff */
[----:B------:R-:W-:-:S05]  /*1320*/  MOV R13, R21 ;  /* 0x00000015000d7202 */ /* 0x000fca0000000f00 */
[----:B------:R-:W-:-:S05]  /*1330*/  FADD.FTZ R17, R10, R13 ;  /* 0x0000000d0a117221 */ /* 0x000fca0000010000 */
[----:B------:R-:W-:-:S07]  /*1340*/  MOV R23, R17 ;  /* 0x0000001100177202 */ /* 0x000fce0000000f00 */
[----:B------:R-:W-:Y:S05]  /*1350*/  WARPSYNC.COLLECTIVE R20, `(.L_x_5267) ;  /* 0x0000000014087348 */ /* 0x000fea0003c00000 */
[----:B------:R0:W1:Y:S02]  /*1360*/  SHFL.BFLY P2, R21, R23, R22, R25 ;  /* 0x0c00001617157389 */ /* 0x0000640000040019 */
[----:B01----:R-:W-:Y:S01]  /*1370*/  ENDCOLLECTIVE ;  /* 0x000000000000791b */ /* 0x003fe20003800000 */
.L_x_5267:
[----:B------:R-:W-:Y:S01]  /*1380*/  HFMA2.MMA R22, -RZ, RZ, 0, 2.384185791015625e-07 ;  /* 0x00000004ff167435 */ /* 0x000fe200000001ff */
[----:B------:R-:W-:-:S04]  /*1390*/  IMAD.MOV.U32 R16, RZ, RZ, R21 ;  /* 0x000000ffff107224 */ /* 0x000fc800078e0015 */
[----:B------:R-:W-:-:S05]  /*13a0*/  FADD.FTZ R18, R17, R16 ;  /* 0x0000001011127221 */ /* 0x000fca0000010000 */
[----:B------:R-:W-:-:S07]  /*13b0*/  MOV R23, R18 ;  /* 0x0000001200177202 */ /* 0x000fce0000000f00 */
[----:B------:R-:W-:Y:S05]  /*13c0*/  WARPSYNC.COLLECTIVE R20, `(.L_x_5268) ;  /* 0x0000000014087348 */ /* 0x000fea0003c00000 */
[----:B------:R0:W1:Y:S02]  /*13d0*/  SHFL.BFLY P2, R21, R23, R22, R25 ;  /* 0x0c00001617157389 */ /* 0x0000640000040019 */
[----:B01----:R-:W-:Y:S01]  /*13e0*/  ENDCOLLECTIVE ;  /* 0x000000000000791b */ /* 0x003fe20003800000 */
.L_x_5268:
[----:B------:R-:W-:Y:S01]  /*13f0*/  HFMA2.MMA R22, -RZ, RZ, 0, 4.76837158203125e-07 ;  /* 0x00000008ff167435 */ /* 0x000fe200000001ff */
[----:B------:R-:W-:-:S05]  /*1400*/  MOV R19, R21 ;  /* 0x0000001500137202 */ /* 0x000fca0000000f00 */
[----:B------:R-:W-:-:S05]  /*1410*/  FADD.FTZ R19, R18, R19 ;  /* 0x0000001312137221 */ /* 0x000fca0000010000 */
[----:B------:R-:W-:-:S07]  /*1420*/  MOV R23, R19 ;  /* 0x0000001300177202 */ /* 0x000fce0000000f00 */
[----:B------:R-:W-:Y:S05]  /*1430*/  WARPSYNC.COLLECTIVE R20, `(.L_x_5269) ;  /* 0x0000000014087348 */ /* 0x000fea0003c00000 */
[----:B------:R0:W1:Y:S02]  /*1440*/  SHFL.BFLY P2, R21, R23, R22, R25 ;  /* 0x0c00001617157389 */ /* 0x0000640000040019 */
[----:B01----:R-:W-:Y:S01]  /*1450*/  ENDCOLLECTIVE ;  /* 0x000000000000791b */ /* 0x003fe20003800000 */
.L_x_5269:
[----:B------:R-:W-:Y:S01]  /*1460*/  HFMA2.MMA R22, -RZ, RZ, 0, 9.5367431640625e-07 ;  /* 0x00000010ff167435 */ /* 0x000fe200000001ff */
[----:B------:R-:W-:-:S05]  /*1470*/  MOV R10, R21 ;  /* 0x00000015000a7202 */ /* 0x000fca0000000f00 */
[----:B------:R-:W-:-:S05]  /*1480*/  FADD.FTZ R10, R19, R10 ;  /* 0x0000000a130a7221 */ /* 0x000fca0000010000 */
[----:B------:R-:W-:-:S07]  /*1490*/  MOV R23, R10 ;  /* 0x0000000a00177202 */ /* 0x000fce0000000f00 */
[----:B------:R-:W-:Y:S05]  /*14a0*/  WARPSYNC.COLLECTIVE R20, `(.L_x_5270) ;  /* 0x0000000014087348 */ /* 0x000fea0003c00000 */
[----:B------:R0:W1:Y:S02]  /*14b0*/  SHFL.BFLY P2, R21, R23, R22, R25 ;  /* 0x0c00001617157389 */ /* 0x0000640000040019 */
[----:B01----:R-:W-:Y:S01]  /*14c0*/  ENDCOLLECTIVE ;  /* 0x000000000000791b */ /* 0x003fe20003800000 */
.L_x_5270:
[----:B------:R-:W-:Y:S01]  /*14d0*/  MOV R15, R21 ;  /* 0x00000015000f7202 */ /* 0x000fe20000000f00 */
[----:B------:R-:W-:Y:S06]  /*14e0*/  BRA `(.L_x_5271) ;  /* 0xfffffff400dc7947 */ /* 0x000fec000383ffff */
.L_x_5272:
        /* <DEDUP_REMOVED lines=9> */
.L_x_8612:


//--------------------- .text._ZN10layer_norm13ln_bwd_kernelINS_13Kernel_traitsIf6__halfS2_S2_fjLj1536ELj1ELj1ELj4ELj8ENS_18Kernel_traits_baseILj1536EfS2_S2_S2_fjLj128EEEEELb1ELb1ELb1ELb1EEEvNS_9BwdParamsE --------------------------
	.section	.text._ZN10layer_norm13ln_bwd_kernelINS_13Kernel_traitsIf6__halfS2_S2_fjLj1536ELj1ELj1ELj4ELj8ENS_18Kernel_traits_baseILj1536EfS2_S2_S2_fjLj128EEEEELb1ELb1ELb1ELb1EEEvNS_9BwdParamsE,"ax",@progbits
	.align	128
        .global         _ZN10layer_norm13ln_bwd_kernelINS_13Kernel_traitsIf6__halfS2_S2_fjLj1536ELj1ELj1ELj4ELj8ENS_18Kernel_traits_baseILj1536EfS2_S2_S2_fjLj128EEEEELb1ELb1ELb1ELb1EEEvNS_9BwdParamsE
        .type           _ZN10layer_norm13ln_bwd_kernelINS_13Kernel_traitsIf6__halfS2_S2_fjLj1536ELj1ELj1ELj4ELj8ENS_18Kernel_traits_baseILj1536EfS2_S2_S2_fjLj128EEEEELb1ELb1ELb1ELb1EEEvNS_9BwdParamsE,@function
        .size           _ZN10layer_norm13ln_bwd_kernelINS_13Kernel_traitsIf6__halfS2_S2_fjLj1536ELj1ELj1ELj4ELj8ENS_18Kernel_traits_baseILj1536EfS2_S2_S2_fjLj128EEEEELb1ELb1ELb1ELb1EEEvNS_9BwdParamsE,(.L_x_8613 - _ZN10layer_norm13ln_bwd_kernelINS_13Kernel_traitsIf6__halfS2_S2_fjLj1536ELj1ELj1ELj4ELj8ENS_18Kernel_traits_baseILj1536EfS2_S2_S2_fjLj128EEEEELb1ELb1ELb1ELb1EEEvNS_9BwdParamsE)
        .other          _ZN10layer_norm13ln_bwd_kernelINS_13Kernel_traitsIf6__halfS2_S2_fjLj1536ELj1ELj1ELj4ELj8ENS_18Kernel_traits_baseILj1536EfS2_S2_S2_fjLj128EEEEELb1ELb1ELb1ELb1EEEvNS_9BwdParamsE,@"STO_CUDA_ENTRY STV_DEFAULT"
_ZN10layer_norm13ln_bwd_kernelINS_13Kernel_traitsIf6__halfS2_S2_fjLj1536ELj1ELj1ELj4ELj8ENS_18Kernel_traits_baseILj1536EfS2_S2_S2_fjLj128EEEEELb1ELb1ELb1ELb1EEEvNS_9BwdParamsE:
.text._ZN10layer_norm13ln_bwd_kernelINS_13Kernel_traitsIf6__halfS2_S2_fjLj1536ELj1ELj1ELj4ELj8ENS_18Kernel_traits_baseILj1536EfS2_S2_S2_fjLj128EEEEELb1ELb1ELb1ELb1EEEvNS_9BwdParamsE:
        /* <DEDUP_REMOVED lines=32> */
.L_x_5273:
        /* <DEDUP_REMOVED lines=35> */
.L_x_5352:
[----:B01----:R-:W0:Y:S08]  /*0430*/  LDC.64 R78, c[0x0][0x288] ;  /* 0x0000a200ff4e7b82 */ /* 0x003e300000000a00 */
[----:B------:R-:W1:Y:S08]  /*0440*/  LDC.64 R80, c[0x0][0x280] ;  /* 0x0000a000ff507b82 */ /* 0x000e700000000a00 */
[----:B------:R-:W2:Y:S01]  /*0450*/  LDC.64 R76, c[0x0][0x258] ;  /* 0x00009600ff4c7b82 */ /* 0x000ea20000000a00 */
[----:B0-----:R-:W-:-:S05]  /*0460*/  IMAD.WIDE R78, R5, 0x4, R78 ;  /* 0x00000004054e7825 */ /* 0x001fca00078e024e */
[----:B-----5:R-:W3:Y:S01]  /*0470*/  LDG.E R8, desc[UR4][R78.64] ;  /* 0x000000044e087981 */ /* 0x020ee2000c1e1900 */
[----:B-1----:R-:W-:-:S06]  /*0480*/  IMAD.WIDE R80, R5, 0x4, R80 ;  /* 0x0000000405507825 */ /* 0x002fcc00078e0250 */
[----:B-----5:R0:W5:Y:S01]  /*0490*/  LDG.E R80, desc[UR4][R80.64] ;  /* 0x0000000450507981 */ /* 0x020162000c1e1900 */
[----:B--2---:R-:W-:-:S05]  /*04a0*/  IMAD.WIDE R76, R5, 0x4, R76 ;  /* 0x00000004054c7825 */ /* 0x004fca00078e024c */
[----:B------:R1:W5:Y:S01]  /*04b0*/  LDG.E R2, desc[UR4][R76.64] ;  /* 0x000000044c027981 */ /* 0x000362000c1e1900 */
[----:B0-----:R-:W0:Y:S08]  /*04c0*/  LDC R81, c[0x0][0x218] ;  /* 0x00008600ff517b82 */ /* 0x001e300000000800 */
[----:B-1----:R-:W1:Y:S01]  /*04d0*/  LDC.64 R76, c[0x0][0x2c8] ;  /* 0x0000b200ff4c7b82 */ /* 0x002e620000000a00 */
        /* <DEDUP_REMOVED lines=21> */
[----:B------:R1:W5:Y:S04]  /*0630*/  @P0 LDG.E.64 R96, desc[UR4][R78.64] ;  /* 0x000000044e600981 */ /* 0x000368000c1e1b00 */
        /* <DEDUP_REMOVED lines=9> */
[----:B--2---:R-:W-:-:S04]  /*06d0*/  IMAD.WIDE.U32 R76, R115, 0x4, R120 ;  /* 0x00000004734c7825 */ /* 0x004fc800078e0078 */
[----:B------:R-:W-:Y:S01]  /*06e0*/  IMAD.WIDE.U32 R120, R119, 0x4, R120 ;  /* 0x0000000477787825 */ /* 0x000fe200078e0078 */
[----:B------:R0:W5:Y:S04]  /*06f0*/  LDG.E R115, desc[UR4][R76.64] ;  /* 0x000000044c737981 */ /* 0x000168000c1e1900 */
[----:B------:R1:W5:Y:S04]  /*0700*/  LDG.E R119, desc[UR4][R78.64] ;  /* 0x000000044e777981 */ /* 0x000368000c1e1900 */
[----:B------:R1:W5:Y:S01]  /*0710*/  LDG.E R8, desc[UR4][R120.64] ;  /* 0x0000000478087981 */ /* 0x000362000c1e1900 */
[----:B0-----:R-:W-:Y:S01]  /*0720*/  CS2R R76, SRZ ;  /* 0x00000000004c7805 */ /* 0x001fe2000001ff00 */
[----:B------:R-:W-:Y:S06]  /*0730*/  BRA `(.L_x_5277) ;  /* 0x0000000800c07947 */ /* 0x000fec0003800000 */
.L_x_5276:
[----:B------:R-:W-:Y:S01]  /*0740*/  IADD3 R8, R8, -0x1, RZ ;  /* 0xffffffff08087810 */ /* 0x000fe20007ffe0ff */
[----:B------:R-:W0:Y:S04]  /*0750*/  LDC.64 R84, c[0x0][0x2b8] ;  /* 0x0000ae00ff547b82 */ /* 0x000e280000000a00 */
[----:B------:R-:W-:-:S04]  /*0760*/  IMAD R8, R8, R81, RZ ;  /* 0x0000005108087224 */ /* 0x000fc800078e02ff */
[----:B------:R-:W1:Y:S01]  /*0770*/  LDC.64 R14, c[0x0][0x238] ;  /* 0x00008e00ff0e7b82 */ /* 0x000e620000000a00 */
[----:B------:R-:W-:-:S04]  /*0780*/  SHF.R.S32.HI R3, RZ, 0x1f, R8 ;  /* 0x0000001fff037819 */ /* 0x000fc80000011408 */
[----:B------:R-:W-:Y:S02]  /*0790*/  LEA.HI R8, R3, R8, RZ, 0x2 ;  /* 0x0000000803087211 */ /* 0x000fe400078f10ff */
[----:B------:R-:W-:-:S04]  /*07a0*/  LOP3.LUT R3, R6, 0x7f, RZ, 0xc0, !PT ;  /* 0x0000007f06037812 */ /* 0x000fc800078ec0ff */
[----:B------:R-:W-:Y:S02]  /*07b0*/  LEA.HI.SX32 R11, R8, R3, 0x1e ;  /* 0x00000003080b7211 */ /* 0x000fe400078ff2ff */
[----:B------:R-:W2:Y:S02]  /*07c0*/  LDC.64 R8, c[0x0][0x250] ;  /* 0x00009400ff087b82 */ /* 0x000ea40000000a00 */
        /* <DEDUP_REMOVED lines=15> */
[----:B------:R0:W2:Y:S01]  /*08c0*/  LDG.E R0, desc[UR4][R8.64] ;  /* 0x0000000408007981 */ /* 0x0000a2000c1e1900 */
[----:B-----5:R-:W-:-:S02]  /*08d0*/  ISETP.GE.AND P3, PT, R80, 0x1, PT ;  /* 0x000000015000780c */ /* 0x020fc40003f66270 */
[----:B------:R-:W-:Y:S01]  /*08e0*/  MOV R117, UR18 ;  /* 0x0000001200757c02 */ /* 0x000fe20008000f00 */
[----:B0-----:R-:W0:Y:S10]  /*08f0*/  LDC.64 R8, c[0x0][0x240] ;  /* 0x00009000ff087b82 */ /* 0x001e340000000a00 */
[----:B------:R-:W-:-:S05]  /*0900*/  @P3 IADD3 R86, R80, -0x1, RZ ;  /* 0xffffffff50563810 */ /* 0x000fca0007ffe0ff */
        /* <DEDUP_REMOVED lines=8> */
[C---:B------:R-:W-:Y:S02]  /*0990*/  IADD3 R87, R89.reuse, 0x80, RZ ;  /* 0x0000008059577810 */ /* 0x040fe40007ffe0ff */
[C---:B------:R-:W-:Y:S01]  /*09a0*/  IADD3 R83, R89.reuse, 0x100, RZ ;  /* 0x0000010059537810 */ /* 0x040fe20007ffe0ff */
[----:B0-----:R-:W-:-:S04]  /*09b0*/  IMAD.WIDE.U32 R88, R89, 0x4, R8 ;  /* 0x0000000459587825 */ /* 0x001fc800078e0008 */
[--C-:B------:R-:W-:Y:S01]  /*09c0*/  IMAD.WIDE.U32 R86, R87, 0x4, R8.reuse ;  /* 0x0000000457567825 */ /* 0x100fe200078e0008 */
[----:B------:R-:W5:Y:S03]  /*09d0*/  @P0 LDG.E.64 R98, desc[UR4][R120.64] ;  /* 0x0000000478620981 */ /* 0x000f66000c1e1b00 */
[----:B------:R-:W-:Y:S01]  /*09e0*/  IMAD.WIDE.U32 R8, R83, 0x4, R8 ;  /* 0x0000000453087825 */ /* 0x000fe200078e0008 */
[----:B------:R-:W5:Y:S04]  /*09f0*/  @P0 LDG.E.64 R96, desc[UR4][R78.64] ;  /* 0x000000044e600981 */ /* 0x000f68000c1e1b00 */
[----:B------:R-:W5:Y:S01]  /*0a00*/  @P0 LDG.E.64 R94, desc[UR4][R76.64] ;  /* 0x000000044c5e0981 */ /* 0x000f62000c1e1b00 */
[----:B------:R-:W-:-:S03]  /*0a10*/  ISETP.NE.AND P0, PT, R4, RZ, PT ;  /* 0x000000ff0400720c */ /* 0x000fc60003f05270 */
[----:B------:R-:W5:Y:S04]  /*0a20*/  LDG.E R119, desc[UR4][R88.64] ;  /* 0x0000000458777981 */ /* 0x000f68000c1e1900 */
[----:B------:R3:W5:Y:S04]  /*0a30*/  LDG.E R115, desc[UR4][R86.64] ;  /* 0x0000000456737981 */ /* 0x000768000c1e1900 */
[----:B------:R0:W5:Y:S01]  /*0a40*/  LDG.E R8, desc[UR4][R8.64] ;  /* 0x0000000408087981 */ /* 0x000162000c1e1900 */
[----:B---3--:R-:W-:Y:S02]  /*0a50*/  MOV R87, R90 ;  /* 0x0000005a00577202 */ /* 0x008fe40000000f00 */
[----:B------:R-:W-:-:S02]  /*0a60*/  SHF.R.U64 R88, R90, 0x10, R91 ;  /* 0x000000105a587819 */ /* 0x000fc4000000125b */
[----:B----4-:R-:W-:Y:S02]  /*0a70*/  MOV R83, R92 ;  /* 0x0000005c00537202 */ /* 0x010fe40000000f00 */
[--C-:B------:R-:W-:Y:S02]  /*0a80*/  SHF.R.U64 R79, R92, 0x10, R93.reuse ;  /* 0x000000105c4f7819 */ /* 0x100fe4000000125d */
[----:B------:R-:W-:Y:S02]  /*0a90*/  MOV R77, R93 ;  /* 0x0000005d004d7202 */ /* 0x000fe40000000f00 */
[----:B------:R-:W-:Y:S02]  /*0aa0*/  SHF.R.U32.HI R92, RZ, 0x10, R93 ;  /* 0x00000010ff5c7819 */ /* 0x000fe4000001165d */
[----:B------:R-:W-:Y:S01]  /*0ab0*/  MOV R89, R91 ;  /* 0x0000005b00597202 */ /* 0x000fe20000000f00 */
[----:B0-----:R-:W-:Y:S01]  /*0ac0*/  HADD2.F32 R9, -RZ, R10.H0_H0 ;  /* 0x2000000aff097230 */ /* 0x001fe20000004100 */
[----:B------:R-:W-:-:S02]  /*0ad0*/  SHF.R.U32.HI R90, RZ, 0x10, R91 ;  /* 0x00000010ff5a7819 */ /* 0x000fc4000001165b */
[----:B------:R-:W-:Y:S01]  /*0ae0*/  MOV R78, R84 ;  /* 0x00000054004e7202 */ /* 0x000fe20000000f00 */
[----:B------:R-:W-:Y:S01]  /*0af0*/  HADD2.F32 R91, -RZ, R12.H0_H0 ;  /* 0x2000000cff5b7230 */ /* 0x000fe20000004100 */
[----:B------:R-:W-:Y:S02]  /*0b00*/  SHF.R.U64 R93, R84, 0x10, R85 ;  /* 0x00000010545d7819 */ /* 0x000fe40000001255 */
[----:B------:R-:W-:Y:S02]  /*0b10*/  SHF.R.U64 R86, R10, 0x10, R11 ;  /* 0x000000100a567819 */ /* 0x000fe4000000120b */
[----:B------:R-:W-:Y:S02]  /*0b20*/  SHF.R.U64 R84, R12, 0x10, R13 ;  /* 0x000000100c547819 */ /* 0x000fe4000000120d */
[----:B--2---:R-:W-:Y:S02]  /*0b30*/  FSEL R0, R0, RZ, !P0 ;  /* 0x000000ff00007208 */ /* 0x004fe40004000000 */
[----:B------:R-:W-:-:S02]  /*0b40*/  MOV R76, R85 ;  /* 0x00000055004c7202 */ /* 0x000fc40000000f00 */
[----:B------:R-:W-:Y:S02]  /*0b50*/  SHF.R.U32.HI R100, RZ, 0x10, R85 ;  /* 0x00000010ff647819 */ /* 0x000fe40000011655 */
[----:B------:R-:W-:Y:S02]  /*0b60*/  SHF.R.U32.HI R10, RZ, 0x10, R11 ;  /* 0x00000010ff0a7819 */ /* 0x000fe4000001160b */
[----:B------:R-:W-:Y:S01]  /*0b70*/  SHF.R.U32.HI R12, RZ, 0x10, R13 ;  /* 0x00000010ff0c7819 */ /* 0x000fe2000001160d */
[----:B------:R-:W-:Y:S01]  /*0b80*/  HADD2.F32 R121, -RZ, R14.H0_H0 ;  /* 0x2000000eff797230 */ /* 0x000fe20000004100 */
[--C-:B------:R-:W-:Y:S01]  /*0b90*/  SHF.R.U64 R85, R14, 0x10, R15.reuse ;  /* 0x000000100e557819 */ /* 0x100fe2000000120f */
[----:B------:R-:W-:Y:S01]  /*0ba0*/  HADD2.F32 R105, -RZ, R13.H0_H0 ;  /* 0x2000000dff697230 */ /* 0x000fe20000004100 */
[----:B------:R-:W-:Y:S01]  /*0bb0*/  SHF.R.U32.HI R14, RZ, 0x10, R15 ;  /* 0x00000010ff0e7819 */ /* 0x000fe2000001160f */
[----:B------:R-:W-:Y:S01]  /*0bc0*/  FADD.FTZ R13, -R0, R91 ;  /* 0x0000005b000d7221 */ /* 0x000fe20000010100 */
[----:B------:R-:W-:-:S02]  /*0bd0*/  HADD2.F32 R123, -RZ, R15.H0_H0 ;  /* 0x2000000fff7b7230 */ /* 0x000fc40000004100 */
[----:B------:R-:W-:Y:S02]  /*0be0*/  HADD2.F32 R101, -RZ, R10.H0_H0 ;  /* 0x2000000aff657230 */ /* 0x000fe40000004100 */
[----:B------:R-:W-:Y:S02]  /*0bf0*/  HADD2.F32 R91, -RZ, R12.H0_H0 ;  /* 0x2000000cff5b7230 */ /* 0x000fe40000004100 */
[----:B------:R-:W-:Y:S02]  /*0c00*/  HADD2.F32 R15, -RZ, R86.H0_H0 ;  /* 0x20000056ff0f7230 */ /* 0x000fe40000004100 */
[----:B------:R-:W-:Y:S02]  /*0c10*/  HADD2.F32 R10, -RZ, R85.H0_H0 ;  /* 0x20000055ff0a7230 */ /* 0x000fe40000004100 */
[----:B------:R-:W-:Y:S02]  /*0c20*/  HADD2.F32 R12, -RZ, R14.H0_H0 ;  /* 0x2000000eff0c7230 */ /* 0x000fe40000004100 */
[----:B------:R-:W-:Y:S01]  /*0c30*/  FADD.FTZ R85, -R0, R91 ;  /* 0x0000005b00557221 */ /* 0x000fe20000010100 */
[----:B------:R-:W-:-:S02]  /*0c40*/  HADD2.F32 R11, -RZ, R11.H0_H0 ;  /* 0x2000000bff0b7230 */ /* 0x000fc40000004100 */
[C---:B------:R-:W-:Y:S01]  /*0c50*/  FADD.FTZ R14, -R0.reuse, R15 ;  /* 0x0000000f000e7221 */ /* 0x040fe20000010100 */
[C---:B------:R-:W-:Y:S01]  /*0c60*/  FADD.FTZ R91, -R0.reuse, R10 ;  /* 0x0000000a005b7221 */ /* 0x040fe20000010100 */
[----:B------:R-:W-:Y:S02]  /*0c70*/  HADD2.F32 R103, -RZ, R84.H0_H0 ;  /* 0x20000054ff677230 */ /* 0x000fe40000004100 */
[C---:B------:R-:W-:Y:S01]  /*0c80*/  FADD.FTZ R15, -R0.reuse, R101 ;  /* 0x00000065000f7221 */ /* 0x040fe20000010100 */
[C---:B------:R-:W-:Y:S01]  /*0c90*/  FADD.FTZ R101, -R0.reuse, R12 ;  /* 0x0000000c00657221 */ /* 0x040fe20000010100 */
[C---:B------:R-:W-:Y:S01]  /*0ca0*/  FADD.FTZ R9, -R0.reuse, R9 ;  /* 0x0000000900097221 */ /* 0x040fe20000010100 */
[----:B------:R-:W-:Y:S01]  /*0cb0*/  FADD.FTZ R11, -R0, R11 ;  /* 0x0000000b000b7221 */ /* 0x000fe20000010100 */
[----:B------:R-:W-:Y:S01]  /*0cc0*/  FMUL.FTZ R86, R2, R91 ;  /* 0x0000005b02567220 */ /* 0x000fe20000410000 */
[----:B------:R-:W-:Y:S02]  /*0cd0*/  HADD2.F32 R91, -RZ, R87.H0_H0 ;  /* 0x20000057ff5b7230 */ /* 0x000fe40000004100 */
[C---:B------:R-:W-:Y:S01]  /*0ce0*/  FADD.FTZ R105, -R0.reuse, R105 ;  /* 0x0000006900697221 */ /* 0x040fe20000010100 */
[C---:B------:R-:W-:Y:S01]  /*0cf0*/  FADD.FTZ R121, -R0.reuse, R121 ;  /* 0x0000007900797221 */ /* 0x040fe20000010100 */
[C---:B------:R-:W-:Y:S01]  /*0d00*/  FADD.FTZ R123, -R0.reuse, R123 ;  /* 0x0000007b007b7221 */ /* 0x040fe20000010100 */
[----:B------:R-:W-:Y:S01]  /*0d10*/  FADD.FTZ R103, -R0, R103 ;  /* 0x0000006700677221 */ /* 0x000fe20000010100 */
[C---:B------:R-:W-:Y:S01]  /*0d20*/  FMUL.FTZ R87, R2.reuse, R101 ;  /* 0x0000006502577220 */ /* 0x040fe20000410000 */
[----:B------:R-:W-:Y:S01]  /*0d30*/  FMUL.FTZ R0, R2, R9 ;  /* 0x0000000902007220 */ /* 0x000fe20000410000 */
[----:B------:R-:W-:-:S02]  /*0d40*/  HADD2.F32 R101, -RZ, R89.H0_H0 ;  /* 0x20000059ff657230 */ /* 0x000fc40000004100 */
[C---:B------:R-:W-:Y:S01]  /*0d50*/  FMUL.FTZ R9, R2.reuse, R11 ;  /* 0x0000000b02097220 */ /* 0x040fe20000410000 */
[----:B------:R-:W-:Y:S02]  /*0d60*/  HADD2.F32 R102, -RZ, R88.H0_H0 ;  /* 0x20000058ff667230 */ /* 0x000fe40000004100 */
[----:B------:R-:W-:Y:S01]  /*0d70*/  FMUL.FTZ R14, R2, R14 ;  /* 0x0000000e020e7220 */ /* 0x000fe20000410000 */
[----:B------:R-:W-:Y:S02]  /*0d80*/  HADD2.F32 R104, -RZ, R90.H0_H0 ;  /* 0x2000005aff687230 */ /* 0x000fe40000004100 */
[----:B------:R-:W-:Y:S01]  /*0d90*/  FADD.FTZ R54, R54, R101 ;  /* 0x0000006536367221 */ /* 0x000fe20000010000 */
[-C--:B------:R-:W-:Y:S01]  /*0da0*/  FFMA.FTZ R42, R9, R101.reuse, R42 ;  /* 0x00000065092a7223 */ /* 0x080fe2000001002a */
[----:B------:R-:W-:Y:S01]  /*0db0*/  FMUL.FTZ R90, R38, R101 ;  /* 0x00000065265a7220 */ /* 0x000fe20000410000 */
[----:B------:R-:W-:Y:S02]  /*0dc0*/  HADD2.F32 R101, -RZ, R83.H0_H0 ;  /* 0x20000053ff657230 */ /* 0x000fe40000004100 */
[----:B------:R-:W-:Y:S01]  /*0dd0*/  FMUL.FTZ R10, R2, R13 ;  /* 0x0000000d020a7220 */ /* 0x000fe20000410000 */
[----:B------:R-:W-:Y:S01]  /*0de0*/  FMUL.FTZ R88, R36, R91 ;  /* 0x0000005b24587220 */ /* 0x000fe20000410000 */
[----:B------:R-:W-:Y:S01]  /*0df0*/  FMUL.FTZ R15, R2, R15 ;  /* 0x0000000f020f7220 */ /* 0x000fe20000410000 */
[----:B------:R-:W-:Y:S01]  /*0e00*/  FADD.FTZ R53, R53, R102 ;  /* 0x0000006635357221 */ /* 0x000fe20000010000 */
[-C--:B------:R-:W-:Y:S01]  /*0e10*/  FFMA.FTZ R41, R14, R102.reuse, R41 ;  /* 0x000000660e297223 */ /* 0x080fe20000010029 */
[----:B------:R-:W-:Y:S01]  /*0e20*/  FMUL.FTZ R89, R37, R102 ;  /* 0x0000006625597220 */ /* 0x000fe20000410000 */
[----:B------:R-:W-:-:S02]  /*0e30*/  HADD2.F32 R83, -RZ, R76.H0_H0 ;  /* 0x2000004cff537230 */ /* 0x000fc40000004100 */
[----:B------:R-:W-:Y:S01]  /*0e40*/  FADD.FTZ R52, R52, R91 ;  /* 0x0000005b34347221 */ /* 0x000fe20000010000 */
[----:B------:R-:W-:Y:S02]  /*0e50*/  HADD2.F32 R102, -RZ, R92.H0_H0 ;  /* 0x2000005cff667230 */ /* 0x000fe40000004100 */
[----:B------:R-:W-:Y:S01]  /*0e60*/  FFMA.FTZ R40, R0, R91, R40 ;  /* 0x0000005b00287223 */ /* 0x000fe20000010028 */
[----:B------:R-:W-:Y:S02]  /*0e70*/  HADD2.F32 R76, -RZ, R100.H0_H0 ;  /* 0x20000064ff4c7230 */ /* 0x000fe40000004100 */
[----:B------:R-:W-:Y:S01]  /*0e80*/  FADD.FTZ R56, R56, R101 ;  /* 0x0000006538387221 */ /* 0x000fe20000010000 */
[-C--:B------:R-:W-:Y:S01]  /*0e90*/  FFMA.FTZ R44, R10, R101.reuse, R44 ;  /* 0x000000650a2c7223 */ /* 0x080fe2000001002c */
[----:B------:R-:W-:Y:S01]  /*0ea0*/  FMUL.FTZ R92, R32, R101 ;  /* 0x00000065205c7220 */ /* 0x000fe20000410000 */
[----:B------:R-:W-:Y:S01]  /*0eb0*/  FADD.FTZ R100, RZ, R88 ;  /* 0x00000058ff647221 */ /* 0x000fe20000010000 */
[----:B------:R-:W-:Y:S01]  /*0ec0*/  FADD.FTZ R55, R55, R104 ;  /* 0x0000006837377221 */ /* 0x000fe20000010000 */
[-C--:B------:R-:W-:Y:S01]  /*0ed0*/  FFMA.FTZ R43, R15, R104.reuse, R43 ;  /* 0x000000680f2b7223 */ /* 0x080fe2000001002b */
[----:B------:R-:W-:Y:S01]  /*0ee0*/  FMUL.FTZ R91, R39, R104 ;  /* 0x00000068275b7220 */ /* 0x000fe20000410000 */
[----:B------:R-:W-:Y:S01]  /*0ef0*/  FFMA.FTZ R101, R0, R88, RZ ;  /* 0x0000005800657223 */ /* 0x000fe200000100ff */
[----:B------:R-:W-:-:S02]  /*0f00*/  HADD2.F32 R104, -RZ, R79.H0_H0 ;  /* 0x2000004fff687230 */ /* 0x000fc40000004100 */
[----:B------:R-:W-:Y:S01]  /*0f10*/  FMUL.FTZ R84, R2, R103 ;  /* 0x0000006702547220 */ /* 0x000fe20000410000 */
[----:B------:R-:W-:Y:S01]  /*0f20*/  FADD.FTZ R103, R100, R89 ;  /* 0x0000005964677221 */ /* 0x000fe20000010000 */
[----:B------:R-:W-:Y:S02]  /*0f30*/  HADD2.F32 R79, -RZ, R78.H0_H0 ;  /* 0x2000004eff4f7230 */ /* 0x000fe40000004100 */
[----:B------:R-:W-:Y:S01]  /*0f40*/  FFMA.FTZ R100, R14, R89, R101 ;  /* 0x000000590e647223 */ /* 0x000fe20000010065 */
        /* <DEDUP_REMOVED lines=47> */
.L_x_5277:
[----:B------:R-:W-:Y:S05]  /*1240*/  BSYNC B0 ;  /* 0x0000000000007941 */ /* 0x000fea0003800000 */
.L_x_5275:
        /* <DEDUP_REMOVED lines=25> */
.L_x_5363:
[----:B------:R-:W3:Y:S01]  /*13e0*/  S2R R82, SR_CgaCtaId ;  /* 0x0000000000527919 */ /* 0x000ee20000008800 */
[----:B------:R-:W-:Y:S01]  /*13f0*/  @!P0 LOP3.LUT R79, R79, 0x3, RZ, 0xc0, !PT ;  /* 0x000000034f4f8812 */ /* 0x000fe200078ec0ff */
[----:B01----:R-:W-:Y:S01]  /*1400*/  FADD.FTZ R76, R76, R124 ;  /* 0x0000007c4c4c7221 */ /* 0x003fe20000010000 */
[----:B------:R-:W-:Y:S01]  /*1410*/  MOV R83, 0x400 ;  /* 0x0000040000537802 */ /* 0x000fe20000000f00 */
[----:B--2---:R-:W-:Y:S01]  /*1420*/  FADD.FTZ R77, R77, R123 ;  /* 0x0000007b4d4d7221 */ /* 0x004fe20000010000 */
[----:B------:R-:W-:Y:S01]  /*1430*/  @!P0 IADD3 R79, R78, R79, RZ ;  /* 0x0000004f4e4f8210 */ /* 0x000fe20007ffe0ff */
[----:B------:R-:W-:Y:S05]  /*1440*/  WARPSYNC.ALL ;  /* 0x0000000000007948 */ /* 0x000fea0003800000 */
[----:B------:R-:W-:-:S02]  /*1450*/  @P3 IADD3 R120, R80, -0x1, RZ ;  /* 0xffffffff50783810 */ /* 0x000fc40007ffe0ff */
[----:B------:R-:W-:-:S03]  /*1460*/  @P3 LOP3.LUT R3, R6, 0x7f, RZ, 0xc0, !PT ;  /* 0x0000007f06033812 */ /* 0x000fc600078ec0ff */
[----:B------:R-:W-:Y:S01]  /*1470*/  @P3 IMAD R120, R120, R81, RZ ;  /* 0x0000005178783224 */ /* 0x000fe200078e02ff */
[----:B---3--:R-:W-:-:S04]  /*1480*/  LEA R82, R82, R83, 0x18 ;  /* 0x0000005352527211 */ /* 0x008fc800078ec0ff */
[-C--:B------:R-:W-:Y:S02]  /*1490*/  @!P0 LEA R124, R79, R82.reuse, 0x3 ;  /* 0x000000524f7c8211 */ /* 0x080fe400078e18ff */
[----:B------:R-:W-:-:S03]  /*14a0*/  LEA R123, R78, R82, 0x3 ;  /* 0x000000524e7b7211 */ /* 0x000fc600078e18ff */
[----:B------:R-:W-:Y:S01]  /*14b0*/  @!P0 STS.64 [R124+0x1800], R76 ;  /* 0x0018004c7c008388 */ /* 0x000fe20000000a00 */
[----:B------:R-:W-:Y:S06]  /*14c0*/  BAR.SYNC.DEFER_BLOCKING 0x0 ;  /* 0x0000000000007b1d */ /* 0x000fec0000010000 */
[----:B------:R-:W0:Y:S04]  /*14d0*/  LDS.128 R76, [R123+0x1800] ;  /* 0x001800007b4c7984 */ /* 0x000e280000000c00 */
[----:B------:R-:W1:Y:S01]  /*14e0*/  LDS.128 R80, [R123+0x1810] ;  /* 0x001810007b507984 */ /* 0x000e620000000c00 */
[----:B0-----:R-:W-:-:S04]  /*14f0*/  FADD.FTZ R121, RZ, R76 ;  /* 0x0000004cff797221 */ /* 0x001fc80000010000 */
[----:B------:R-:W-:Y:S01]  /*1500*/  FADD.FTZ R121, R78, R121 ;  /* 0x000000794e797221 */ /* 0x000fe20000010000 */
[----:B------:R-:W-:Y:S01]  /*1510*/  FADD.FTZ R78, RZ, R77 ;  /* 0x0000004dff4e7221 */ /* 0x000fe20000010000 */
[----:B------:R-:W-:Y:S02]  /*1520*/  @P3 SHF.R.S32.HI R77, RZ, 0x1f, R120 ;  /* 0x0000001fff4d3819 */ /* 0x000fe40000011478 */
[----:B-1----:R-:W-:Y:S01]  /*1530*/  FADD.FTZ R80, R121, R80 ;  /* 0x0000005079507221 */ /* 0x002fe20000010000 */
[----:B------:R-:W-:Y:S01]  /*1540*/  FADD.FTZ R79, R79, R78 ;  /* 0x0000004e4f4f7221 */ /* 0x000fe20000010000 */
[----:B------:R-:W-:Y:S01]  /*1550*/  @P3 LEA.HI R120, R77, R120, RZ, 0x2 ;  /* 0x000000784d783211 */ /* 0x000fe200078f10ff */
[----:B------:R-:W-:Y:S01]  /*1560*/  HFMA2.MMA R78, -RZ, RZ, 0, 0 ;  /* 0x00000000ff4e7435 */ /* 0x000fe200000001ff */
[----:B------:R-:W0:Y:S05]  /*1570*/  @P3 LDC.64 R76, c[0x0][0x220] ;  /* 0x00008800ff4c3b82 */ /* 0x000e2a0000000a00 */
[----:B------:R-:W-:-:S05]  /*1580*/  @P3 LEA.HI.SX32 R78, R120, R3, 0x1e ;  /* 0x00000003784e3211 */ /* 0x000fca00078ff2ff */
        /* <DEDUP_REMOVED lines=13> */
[----:B------:R-:W-:-:S02]  /*1660*/  @P3 SHF.R.U32.HI R81, RZ, 0x10, R77 ;  /* 0x00000010ff513819 */ /* 0x000fc4000001164d */
[----:B------:R-:W-:Y:S02]  /*1670*/  @P3 PRMT R122, R122, 0x5410, R77 ;  /* 0x000054107a7a3816 */ /* 0x000fe4000000004d */
        /* <DEDUP_REMOVED lines=8> */
.L_x_5280:
[----:B------:R-:W-:Y:S01]  /*1700*/  ISETP.NE.U32.AND P0, PT, R117, RZ, PT ;  /* 0x000000ff7500720c */ /* 0x000fe20003f05070 */
[----:B------:R-:W-:-:S03]  /*1710*/  FFMA.FTZ R77, R0, R79, R82 ;  /* 0x0000004f004d7223 */ /* 0x000fc60000010052 */
[----:B------:R-:W-:Y:S01]  /*1720*/  ISETP.NE.AND.EX P0, PT, R118, RZ, PT, P0 ;  /* 0x000000ff7600720c */ /* 0x000fe20003f05300 */
[----:B------:R-:W-:-:S04]  /*1730*/  FADD.FTZ R77, R88, -R77 ;  /* 0x8000004d584d7221 */ /* 0x000fc80000010000 */
[----:B------:R-:W-:-:S08]  /*1740*/  FMUL.FTZ R77, R2, R77 ;  /* 0x0000004d024d7220 */ /* 0x000fd00000410000 */
[----:B-----5:R-:W-:-:S05]  /*1750*/  @P0 HADD2.F32 R76, -RZ, R98.H0_H0 ;  /* 0x20000062ff4c0230 */ /* 0x020fca0000004100 */
[----:B------:R-:W-:-:S07]  /*1760*/  @P0 FADD.FTZ R77, R77, R76 ;  /* 0x0000004c4d4d0221 */ /* 0x000fce0000010000 */
.L_x_5281:
[----:B------:R-:W-:Y:S05]  /*1770*/  BSYNC B0 ;  /* 0x0000000000007941 */ /* 0x000fea0003800000 */
.L_x_5279:
        /* <DEDUP_REMOVED lines=8> */
[----:B------:R-:W-:-:S07]  /*1800*/  MOV R77, RZ ;  /* 0x000000ff004d7202 */ /* 0x000fce0000000f00 */
[----:B------:R-:W-:-:S05]  /*1810*/  @P5 HADD2.F32 R76, -RZ, R122.H0_H0 ;  /* 0x2000007aff4c5230 */ /* 0x000fca0000004100 */
[----:B------:R-:W-:Y:S01]  /*1820*/  @P5 FMUL.FTZ R77, R81, R76 ;  /* 0x0000004c514d5220 */ /* 0x000fe20000410000 */
[----:B------:R-:W-:-:S03]  /*1830*/  FMUL.FTZ R76, R24, R81 ;  /* 0x00000051184c7220 */ /* 0x000fc60000410000 */
[----:B------:R-:W-:Y:S02]  /*1840*/  FADD.FTZ R72, R72, R77 ;  /* 0x0000004d48487221 */ /* 0x000fe40000010000 */
[----:B------:R-:W-:-:S04]  /*1850*/  FSEL R76, R76, RZ, P5 ;  /* 0x000000ff4c4c7208 */ /* 0x000fc80002800000 */
[----:B------:R-:W-:-:S04]  /*1860*/  F2FP.F16.F32.PACK_AB R76, RZ, R76 ;  /* 0x0000004cff4c723e */ /* 0x000fc800000000ff */
[----:B------:R-:W-:-:S07]  /*1870*/  PRMT R106, R76, 0x7610, R106 ;  /* 0x000076104c6a7816 */ /* 0x000fce000000006a */
.L_x_5283:
[----:B------:R-:W-:Y:S05]  /*1880*/  BSYNC B0 ;  /* 0x0000000000007941 */ /* 0x000fea0003800000 */
.L_x_5282:
        /* <DEDUP_REMOVED lines=8> */
.L_x_5285:
[----:B------:R-:W-:Y:S01]  /*1910*/  FFMA.FTZ R76, R14, R79, R82 ;  /* 0x0000004f0e4c7223 */ /* 0x000fe20000010052 */
[----:B-----5:R-:W-:-:S03]  /*1920*/  @P0 SHF.R.U64 R80, R98, 0x10, R99 ;  /* 0x0000001062500819 */ /* 0x020fc60000001263 */
[----:B------:R-:W-:Y:S02]  /*1930*/  FADD.FTZ R77, R89, -R76 ;  /* 0x8000004c594d7221 */ /* 0x000fe40000010000 */
[----:B------:R-:W-:Y:S02]  /*1940*/  @P0 HADD2.F32 R80, -RZ, R80.H0_H0 ;  /* 0x20000050ff500230 */ /* 0x000fe40000004100 */
[----:B------:R-:W-:-:S04]  /*1950*/  FMUL.FTZ R77, R2, R77 ;  /* 0x0000004d024d7220 */ /* 0x000fc80000410000 */
[----:B------:R-:W-:-:S07]  /*1960*/  @P0 FADD.FTZ R77, R77, R80 ;  /* 0x000000504d4d0221 */ /* 0x000fce0000010000 */
.L_x_5286:
[----:B------:R-:W-:Y:S05]  /*1970*/  BSYNC B0 ;  /* 0x0000000000007941 */ /* 0x000fea0003800000 */
.L_x_5284:
[----:B------:R-:W-:Y:S01]  /*1980*/  BSSY B0, `(.L_x_5287) ;  /* 0x000000e000007945 */ /* 0x000fe20003800000 */
[----:B------:R-:W-:-:S03]  /*1990*/  @P1 F2FP.F16.F32.PACK_AB R81, RZ, R77 ;  /* 0x0000004dff51123e */ /* 0x000fc600000000ff */
[----:B------:R-:W-:Y:S05]  /*19a0*/  @!P3 BRA `(.L_x_5288) ;  /* 0x00000000002cb947 */ /* 0x000fea0003800000 */
[----:B-----5:R-:W-:Y:S01]  /*19b0*/  LOP3.LUT P5, RZ, R119, 0xff00, RZ, 0xc0, !PT ;  /* 0x0000ff0077ff7812 */ /* 0x020fe200078ac0ff */
[----:B------:R-:W-:Y:S01]  /*19c0*/  FMUL.FTZ R77, R77, UR15 ;  /* 0x0000000f4d4d7c20 */ /* 0x000fe20008410000 */
[----:B------:R-:W-:-:S03]  /*19d0*/  MOV R76, RZ ;  /* 0x000000ff004c7202 */ /* 0x000fc60000000f00 */
        /* <DEDUP_REMOVED lines=8> */
.L_x_5288:
[----:B------:R-:W-:Y:S05]  /*1a60*/  BSYNC B0 ;  /* 0x0000000000007941 */ /* 0x000fea0003800000 */
.L_x_5287:
[----:B------:R-:W-:Y:S01]  /*1a70*/  BSSY B0, `(.L_x_5289) ;  /* 0x000000c000007945 */ /* 0x000fe20003800000 */
[----:B------:R-:W-:-:S03]  /*1a80*/  @P1 PRMT R109, R81, 0x7610, R109 ;  /* 0x00007610516d1816 */ /* 0x000fc6000000006d */
[----:B------:R-:W-:Y:S05]  /*1a90*/  @P2 BRA `(.L_x_5290) ;  /* 0x0000000000102947 */ /* 0x000fea0003800000 */
[----:B------:R-:W-:Y:S01]  /*1aa0*/  HFMA2.MMA R77, -RZ, RZ, 0, 0 ;  /* 0x00000000ff4d7435 */ /* 0x000fe200000001ff */
[----:B------:R-:W-:Y:S10]  /*1ab0*/  @!P0 BRA `(.L_x_5291) ;  /* 0x00000000001c8947 */ /* 0x000ff40003800000 */
[----:B-----5:R-:W-:Y:S01]  /*1ac0*/  HADD2.F32 R77, -RZ, R99.H0_H0 ;  /* 0x20000063ff4d7230 */ /* 0x020fe20000004100 */
[----:B------:R-:W-:Y:S06]  /*1ad0*/  BRA `(.L_x_5291) ;  /* 0x0000000000147947 */ /* 0x000fec0003800000 */
.L_x_5290:
[----:B------:R-:W-:Y:S01]  /*1ae0*/  FFMA.FTZ R77, R9, R79, R82 ;  /* 0x0000004f094d7223 */ /* 0x000fe20000010052 */
[----:B-----5:R-:W-:-:S03]  /*1af0*/  @P0 HADD2.F32 R76, -RZ, R99.H0_H0 ;  /* 0x20000063ff4c0230 */ /* 0x020fc60000004100 */
[----:B------:R-:W-:-:S04]  /*1b00*/  FADD.FTZ R77, R90, -R77 ;  /* 0x8000004d5a4d7221 */ /* 0x000fc80000010000 */
[----:B------:R-:W-:-:S04]  /*1b10*/  FMUL.FTZ R77, R2, R77 ;  /* 0x0000004d024d7220 */ /* 0x000fc80000410000 */
[----:B------:R-:W-:-:S07]  /*1b20*/  @P0 FADD.FTZ R77, R77, R76 ;  /* 0x0000004c4d4d0221 */ /* 0x000fce0000010000 */
.L_x_5291:
[----:B------:R-:W-:Y:S05]  /*1b30*/  BSYNC B0 ;  /* 0x0000000000007941 */ /* 0x000fea0003800000 */
.L_x_5289:
[----:B------:R-:W-:Y:S01]  /*1b40*/  BSSY B0, `(.L_x_5292) ;  /* 0x000000e000007945 */ /* 0x000fe20003800000 */
[----:B------:R-:W-:-:S03]  /*1b50*/  @P1 F2FP.F16.F32.PACK_AB R80, RZ, R77 ;  /* 0x0000004dff50123e */ /* 0x000fc600000000ff */
[----:B------:R-:W-:Y:S05]  /*1b60*/  @!P3 BRA `(.L_x_5293) ;  /* 0x00000000002cb947 */ /* 0x000fea0003800000 */
[----:B-----5:R-:W-:Y:S01]  /*1b70*/  LOP3.LUT P5, RZ, R119, 0xff0000, RZ, 0xc0, !PT ;  /* 0x00ff000077ff7812 */ /* 0x020fe200078ac0ff */
[----:B------:R-:W-:-:S04]  /*1b80*/  FMUL.FTZ R77, R77, UR15 ;  /* 0x0000000f4d4d7c20 */ /* 0x000fc80008410000 */
[----:B------:R-:W-:Y:S01]  /*1b90*/  FMUL.FTZ R81, R77, UR14 ;  /* 0x0000000e4d517c20 */ /* 0x000fe20008410000 */
[----:B------:R-:W-:-:S07]  /*1ba0*/  MOV R77, RZ ;  /* 0x000000ff004d7202 */ /* 0x000fce0000000f00 */
[----:B------:R-:W-:-:S05]  /*1bb0*/  @P5 HADD2.F32 R76, -RZ, R122.H1_H1 ;  /* 0x3000007aff4c5230 */ /* 0x000fca0000004100 */
[----:B------:R-:W-:Y:S01]  /*1bc0*/  @P5 FMUL.FTZ R77, R81, R76 ;  /* 0x0000004c514d5220 */ /* 0x000fe20000410000 */
[----:B------:R-:W-:-:S03]  /*1bd0*/  FMUL.FTZ R76, R26, R81 ;  /* 0x000000511a4c7220 */ /* 0x000fc60000410000 */
[----:B------:R-:W-:Y:S02]  /*1be0*/  FADD.FTZ R74, R74, R77 ;  /* 0x0000004d4a4a7221 */ /* 0x000fe40000010000 */
[----:B------:R-:W-:-:S04]  /*1bf0*/  FSEL R76, R76, RZ, P5 ;  /* 0x000000ff4c4c7208 */ /* 0x000fc80002800000 */
[----:B------:R-:W-:-:S04]  /*1c00*/  F2FP.F16.F32.PACK_AB R76, RZ, R76 ;  /* 0x0000004cff4c723e */ /* 0x000fc800000000ff */
[----:B------:R-:W-:-:S07]  /*1c10*/  PRMT R110, R76, 0x7610, R110 ;  /* 0x000076104c6e7816 */ /* 0x000fce000000006e */
.L_x_5293:
[----:B------:R-:W-:Y:S05]  /*1c20*/  BSYNC B0 ;  /* 0x0000000000007941 */ /* 0x000fea0003800000 */
.L_x_5292:
        /* <DEDUP_REMOVED lines=8> */
.L_x_5295:
[----:B------:R-:W-:Y:S01]  /*1cb0*/  FFMA.FTZ R76, R15, R79, R82 ;  /* 0x0000004f0f4c7223 */ /* 0x000fe20000010052 */
[----:B-----5:R-:W-:-:S03]  /*1cc0*/  @P0 SHF.R.U32.HI R80, RZ, 0x10, R99 ;  /* 0x00000010ff500819 */ /* 0x020fc60000011663 */
[----:B------:R-:W-:Y:S02]  /*1cd0*/  FADD.FTZ R77, R91, -R76 ;  /* 0x8000004c5b4d7221 */ /* 0x000fe40000010000 */
[----:B------:R-:W-:Y:S02]  /*1ce0*/  @P0 HADD2.F32 R80, -RZ, R80.H0_H0 ;  /* 0x20000050ff500230 */ /* 0x000fe40000004100 */
[----:B------:R-:W-:-:S04]  /*1cf0*/  FMUL.FTZ R77, R2, R77 ;  /* 0x0000004d024d7220 */ /* 0x000fc80000410000 */
[----:B------:R-:W-:-:S07]  /*1d00*/  @P0 FADD.FTZ R77, R77, R80 ;  /* 0x000000504d4d0221 */ /* 0x000fce0000010000 */
.L_x_5296:
[----:B------:R-:W-:Y:S05]  /*1d10*/  BSYNC B0 ;  /* 0x0000000000007941 */ /* 0x000fea0003800000 */
.L_x_5294:
[----:B------:R-:W-:Y:S04]  /*1d20*/  BSSY B0, `(.L_x_5297) ;  /* 0x000000d000007945 */ /* 0x000fe80003800000 */
        /* <DEDUP_REMOVED lines=12> */
.L_x_5298:
[----:B------:R-:W-:Y:S05]  /*1df0*/  BSYNC B0 ;  /* 0x0000000000007941 */ /* 0x000fea0003800000 */
.L_x_5297:
        /* <DEDUP_REMOVED lines=11> */
.L_x_5299:
        /* <DEDUP_REMOVED lines=10> */
.L_x_5301:
[----:B------:R-:W-:Y:S05]  /*1f50*/  BSYNC B0 ;  /* 0x0000000000007941 */ /* 0x000fea0003800000 */
.L_x_5300:
        /* <DEDUP_REMOVED lines=10> */
.L_x_5303:
[----:B------:R-:W-:Y:S05]  /*2000*/  BSYNC B0 ;  /* 0x0000000000007941 */ /* 0x000fea0003800000 */
.L_x_5302:
[----:B------:R-:W-:Y:S04]  /*2010*/  BSSY B0, `(.L_x_5304) ;  /* 0x000000b000007945 */ /* 0x000fe80003800000 */
[----:B------:R-:W-:Y:S05]  /*2020*/  @P2 BRA `(.L_x_5305) ;  /* 0x0000000000102947 */ /* 0x000fea0003800000 */
[----:B01----:R-:W-:Y:S01]  /*2030*/  HFMA2.MMA R77, -RZ, RZ, 0, 0 ;  /* 0x00000000ff4d7435 */ /* 0x003fe200000001ff */
[----:B------:R-:W-:Y:S10]  /*2040*/  @!P0 BRA `(.L_x_5306) ;  /* 0x00000000001c8947 */ /* 0x000ff40003800000 */
[----:B-----5:R-:W-:Y:S01]  /*2050*/  HADD2.F32 R77, -RZ, R96.H0_H0 ;  /* 0x20000060ff4d7230 */ /* 0x020fe20000004100 */
[----:B------:R-:W-:Y:S06]  /*2060*/  BRA `(.L_x_5306) ;  /* 0x0000000000147947 */ /* 0x000fec0003800000 */
.L_x_5305:
[----:B01----:R-:W-:Y:S01]  /*2070*/  FFMA.FTZ R77, R10, R79, R82 ;  /* 0x0000004f0a4d7223 */ /* 0x003fe20000010052 */
[----:B-----5:R-:W-:-:S03]  /*2080*/  @P0 HADD2.F32 R76, -RZ, R96.H0_H0 ;  /* 0x20000060ff4c0230 */ /* 0x020fc60000004100 */
[----:B------:R-:W-:-:S04]  /*2090*/  FADD.FTZ R77, R92, -R77 ;  /* 0x8000004d5c4d7221 */ /* 0x000fc80000010000 */
[----:B------:R-:W-:-:S04]  /*20a0*/  FMUL.FTZ R77, R2, R77 ;  /* 0x0000004d024d7220 */ /* 0x000fc80000410000 */
[----:B------:R-:W-:-:S07]  /*20b0*/  @P0 FADD.FTZ R77, R77, R76 ;  /* 0x0000004c4d4d0221 */ /* 0x000fce0000010000 */
.L_x_5306:
[----:B------:R-:W-:Y:S05]  /*20c0*/  BSYNC B0 ;  /* 0x0000000000007941 */ /* 0x000fea0003800000 */
.L_x_5304:
[----:B------:R-:W-:Y:S01]  /*20d0*/  BSSY B0, `(.L_x_5307) ;  /* 0x000000e000007945 */ /* 0x000fe20003800000 */
[----:B------:R-:W-:-:S03]  /*20e0*/  @P1 F2FP.F16.F32.PACK_AB R80, RZ, R77 ;  /* 0x0000004dff50123e */ /* 0x000fc600000000ff */
[----:B------:R-:W-:Y:S05]  /*20f0*/  @!P3 BRA `(.L_x_5308) ;  /* 0x00000000002cb947 */ /* 0x000fea0003800000 */
[----:B-----5:R-:W-:Y:S01]  /*2100*/  LOP3.LUT P5, RZ, R115, 0xff, RZ, 0xc0, !PT ;  /* 0x000000ff73ff7812 */ /* 0x020fe200078ac0ff */
[----:B------:R-:W-:-:S04]  /*2110*/  FMUL.FTZ R77, R77, UR15 ;  /* 0x0000000f4d4d7c20 */ /* 0x000fc80008410000 */
[----:B------:R-:W-:Y:S01]  /*2120*/  FMUL.FTZ R81, R77, UR14 ;  /* 0x0000000e4d517c20 */ /* 0x000fe20008410000 */
[----:B------:R-:W-:-:S07]  /*2130*/  MOV R77, RZ ;  /* 0x000000ff004d7202 */ /* 0x000fce0000000f00 */
[----:B------:R-:W-:-:S05]  /*2140*/  @P5 HADD2.F32 R76, -RZ, R122.H0_H0 ;  /* 0x2000007aff4c5230 */ /* 0x000fca0000004100 */
[-C--:B------:R-:W-:Y:S01]  /*2150*/  @P5 FMUL.FTZ R77, R76, R81.reuse ;  /* 0x000000514c4d5220 */ /* 0x080fe20000410000 */
[----:B------:R-:W-:-:S03]  /*2160*/  FMUL.FTZ R76, R20, R81 ;  /* 0x00000051144c7220 */ /* 0x000fc60000410000 */
[----:B------:R-:W-:Y:S02]  /*2170*/  FADD.FTZ R68, R68, R77 ;  /* 0x0000004d44447221 */ /* 0x000fe40000010000 */
[----:B------:R-:W-:-:S04]  /*2180*/  FSEL R76, R76, RZ, P5 ;  /* 0x000000ff4c4c7208 */ /* 0x000fc80002800000 */
[----:B------:R-:W-:-:S04]  /*2190*/  F2FP.F16.F32.PACK_AB R76, RZ, R76 ;  /* 0x0000004cff4c723e */ /* 0x000fc800000000ff */
[----:B------:R-:W-:-:S07]  /*21a0*/  PRMT R106, R76, 0x7610, R106 ;  /* 0x000076104c6a7816 */ /* 0x000fce000000006a */
.L_x_5308:
[----:B------:R-:W-:Y:S05]  /*21b0*/  BSYNC B0 ;  /* 0x0000000000007941 */ /* 0x000fea0003800000 */
.L_x_5307:
        /* <DEDUP_REMOVED lines=8> */
.L_x_5310:
[----:B------:R-:W-:Y:S01]  /*2240*/  FFMA.FTZ R76, R84, R79, R82 ;  /* 0x0000004f544c7223 */ /* 0x000fe20000010052 */
[----:B-----5:R-:W-:-:S03]  /*2250*/  @P0 SHF.R.U64 R80, R96, 0x10, R97 ;  /* 0x0000001060500819 */ /* 0x020fc60000001261 */
[----:B------:R-:W-:Y:S02]  /*2260*/  FADD.FTZ R77, R93, -R76 ;  /* 0x8000004c5d4d7221 */ /* 0x000fe40000010000 */
[----:B------:R-:W-:Y:S02]  /*2270*/  @P0 HADD2.F32 R80, -RZ, R80.H0_H0 ;  /* 0x20000050ff500230 */ /* 0x000fe40000004100 */
[----:B------:R-:W-:-:S04]  /*2280*/  FMUL.FTZ R77, R2, R77 ;  /* 0x0000004d024d7220 */ /* 0x000fc80000410000 */
[----:B------:R-:W-:-:S07]  /*2290*/  @P0 FADD.FTZ R77, R77, R80 ;  /* 0x000000504d4d0221 */ /* 0x000fce0000010000 */
.L_x_5311:
[----:B------:R-:W-:Y:S05]  /*22a0*/  BSYNC B0 ;  /* 0x0000000000007941 */ /* 0x000fea0003800000 */
.L_x_5309:
        /* <DEDUP_REMOVED lines=14> */
.L_x_5313:
[----:B------:R-:W-:Y:S05]  /*2390*/  BSYNC B0 ;  /* 0x0000000000007941 */ /* 0x000fea0003800000 */
.L_x_5312:
[----:B------:R-:W-:Y:S01]  /*23a0*/  BSSY B0, `(.L_x_5314) ;  /* 0x000000c000007945 */ /* 0x000fe20003800000 */
[----:B------:R-:W-:-:S03]  /*23b0*/  @P1 PRMT R109, R81, 0x7610, R109 ;  /* 0x00007610516d1816 */ /* 0x000fc6000000006d */
[----:B------:R-:W-:Y:S05]  /*23c0*/  @P2 BRA `(.L_x_5315) ;  /* 0x0000000000102947 */ /* 0x000fea0003800000 */
[----:B------:R-:W-:Y:S01]  /*23d0*/  HFMA2.MMA R77, -RZ, RZ, 0, 0 ;  /* 0x00000000ff4d7435 */ /* 0x000fe200000001ff */
[----:B------:R-:W-:Y:S10]  /*23e0*/  @!P0 BRA `(.L_x_5316) ;  /* 0x00000000001c8947 */ /* 0x000ff40003800000 */
[----:B-----5:R-:W-:Y:S01]  /*23f0*/  HADD2.F32 R77, -RZ, R97.H0_H0 ;  /* 0x20000061ff4d7230 */ /* 0x020fe20000004100 */
[----:B------:R-:W-:Y:S06]  /*2400*/  BRA `(.L_x_5316) ;  /* 0x0000000000147947 */ /* 0x000fec0003800000 */
.L_x_5315:
[----:B------:R-:W-:Y:S01]  /*2410*/  FFMA.FTZ R77, R11, R79, R82 ;  /* 0x0000004f0b4d7223 */ /* 0x000fe20000010052 */
[----:B-----5:R-:W-:-:S03]  /*2420*/  @P0 HADD2.F32 R76, -RZ, R97.H0_H0 ;  /* 0x20000061ff4c0230 */ /* 0x020fc60000004100 */
[----:B------:R-:W-:-:S04]  /*2430*/  FADD.FTZ R77, R100, -R77 ;  /* 0x8000004d644d7221 */ /* 0x000fc80000010000 */
[----:B------:R-:W-:-:S04]  /*2440*/  FMUL.FTZ R77, R2, R77 ;  /* 0x0000004d024d7220 */ /* 0x000fc80000410000 */
[----:B------:R-:W-:-:S07]  /*2450*/  @P0 FADD.FTZ R77, R77, R76 ;  /* 0x0000004c4d4d0221 */ /* 0x000fce0000010000 */
.L_x_5316:
[----:B------:R-:W-:Y:S05]  /*2460*/  BSYNC B0 ;  /* 0x0000000000007941 */ /* 0x000fea0003800000 */
.L_x_5314:
        /* <DEDUP_REMOVED lines=8> */
[-C--:B------:R-:W-:Y:S01]  /*24f0*/  @P5 FMUL.FTZ R77, R76, R81.reuse ;  /* 0x000000514c4d5220 */ /* 0x080fe20000410000 */
[----:B------:R-:W-:-:S03]  /*2500*/  FMUL.FTZ R76, R22, R81 ;  /* 0x00000051164c7220 */ /* 0x000fc60000410000 */
[----:B------:R-:W-:Y:S02]  /*2510*/  FADD.FTZ R70, R70, R77 ;  /* 0x0000004d46467221 */ /* 0x000fe40000010000 */
[----:B------:R-:W-:-:S04]  /*2520*/  FSEL R76, R76, RZ, P5 ;  /* 0x000000ff4c4c7208 */ /* 0x000fc80002800000 */
[----:B------:R-:W-:-:S04]  /*2530*/  F2FP.F16.F32.PACK_AB R76, RZ, R76 ;  /* 0x0000004cff4c723e */ /* 0x000fc800000000ff */
[----:B------:R-:W-:-:S07]  /*2540*/  PRMT R110, R76, 0x7610, R110 ;  /* 0x000076104c6e7816 */ /* 0x000fce000000006e */
.L_x_5318:
[----:B------:R-:W-:Y:S05]  /*2550*/  BSYNC B0 ;  /* 0x0000000000007941 */ /* 0x000fea0003800000 */
.L_x_5317:
        /* <DEDUP_REMOVED lines=8> */
.L_x_5320:
[----:B------:R-:W-:Y:S01]  /*25e0*/  FFMA.FTZ R76, R85, R79, R82 ;  /* 0x0000004f554c7223 */ /* 0x000fe20000010052 */
[----:B-----5:R-:W-:-:S03]  /*25f0*/  @P0 SHF.R.U32.HI R80, RZ, 0x10, R97 ;  /* 0x00000010ff500819 */ /* 0x020fc60000011661 */
[----:B------:R-:W-:Y:S02]  /*2600*/  FADD.FTZ R77, R101, -R76 ;  /* 0x8000004c654d7221 */ /* 0x000fe40000010000 */
[----:B------:R-:W-:Y:S02]  /*2610*/  @P0 HADD2.F32 R80, -RZ, R80.H0_H0 ;  /* 0x20000050ff500230 */ /* 0x000fe40000004100 */
[----:B------:R-:W-:-:S04]  /*2620*/  FMUL.FTZ R77, R2, R77 ;  /* 0x0000004d024d7220 */ /* 0x000fc80000410000 */
[----:B------:R-:W-:-:S07]  /*2630*/  @P0 FADD.FTZ R77, R77, R80 ;  /* 0x000000504d4d0221 */ /* 0x000fce0000010000 */
.L_x_5321:
[----:B------:R-:W-:Y:S05]  /*2640*/  BSYNC B0 ;  /* 0x0000000000007941 */ /* 0x000fea0003800000 */
.L_x_5319:
[----:B------:R-:W-:Y:S01]  /*2650*/  BSSY B0, `(.L_x_5322) ;  /* 0x000000e000007945 */ /* 0x000fe20003800000 */
[----:B------:R-:W-:-:S03]  /*2660*/  @P1 F2FP.F16.F32.PACK_AB R116, RZ, R77 ;  /* 0x0000004dff74123e */ /* 0x000fc600000000ff */
[----:B------:R-:W-:Y:S05]  /*2670*/  @!P3 BRA `(.L_x_5323) ;  /* 0x00000000002cb947 */ /* 0x000fea0003800000 */
[----:B-----5:R-:W-:Y:S01]  /*2680*/  LOP3.LUT P5, RZ, R115, 0xff000000, RZ, 0xc0, !PT ;  /* 0xff00000073ff7812 */ /* 0x020fe200078ac0ff */
[----:B------:R-:W-:Y:S01]  /*2690*/  FMUL.FTZ R77, R77, UR15 ;  /* 0x0000000f4d4d7c20 */ /* 0x000fe20008410000 */
[----:B------:R-:W-:-:S03]  /*26a0*/  MOV R76, RZ ;  /* 0x000000ff004c7202 */ /* 0x000fc60000000f00 */
[----:B------:R-:W-:-:S04]  /*26b0*/  FMUL.FTZ R80, R77, UR14 ;  /* 0x0000000e4d507c20 */ /* 0x000fc80008410000 */
[----:B------:R-:W-:-:S04]  /*26c0*/  FMUL.FTZ R77, R23, R80 ;  /* 0x00000050174d7220 */ /* 0x000fc80000410000 */
[----:B------:R-:W-:Y:S01]  /*26d0*/  @P5 HADD2.F32 R81, -RZ, R125.H1_H1 ;  /* 0x3000007dff515230 */ /* 0x000fe20000004100 */
[----:B------:R-:W-:-:S04]  /*26e0*/  FSEL R77, R77, RZ, P5 ;  /* 0x000000ff4d4d7208 */ /* 0x000fc80002800000 */
[----:B------:R-:W-:Y:S01]  /*26f0*/  @P5 FMUL.FTZ R76, R81, R80 ;  /* 0x00000050514c5220 */ /* 0x000fe20000410000 */
[----:B------:R-:W-:-:S03]  /*2700*/  F2FP.F16.F32.PACK_AB R77, RZ, R77 ;  /* 0x0000004dff4d723e */ /* 0x000fc600000000ff */
[----:B------:R-:W-:Y:S01]  /*2710*/  FADD.FTZ R71, R71, R76 ;  /* 0x0000004c47477221 */ /* 0x000fe20000010000 */
[----:B------:R-:W-:-:S07]  /*2720*/  PRMT R112, R77, 0x7610, R112 ;  /* 0x000076104d707816 */ /* 0x000fce0000000070 */
.L_x_5323:
[----:B------:R-:W-:Y:S05]  /*2730*/  BSYNC B0 ;  /* 0x0000000000007941 */ /* 0x000fea0003800000 */
.L_x_5322:
[----:B------:R-:W-:Y:S02]  /*2740*/  IADD3 R83, R78, 0x100, RZ ;  /* 0x000001004e537810 */ /* 0x000fe40007ffe0ff */
        /* <DEDUP_REMOVED lines=10> */
.L_x_5324:
[----:B------:R-:W-:Y:S04]  /*27f0*/  BSSY B0, `(.L_x_5325) ;  /* 0x000000b000007945 */ /* 0x000fe80003800000 */
[----:B------:R-:W-:Y:S05]  /*2800*/  @!P3 BRA `(.L_x_5326) ;  /* 0x000000000024b947 */ /* 0x000fea0003800000 */
[----:B0-----:R-:W0:Y:S01]  /*2810*/  LDC.64 R76, c[0x0][0x2f8] ;  /* 0x0000be00ff4c7b82 */ /* 0x001e220000000a00 */
[----:B------:R-:W-:Y:S02]  /*2820*/  LOP3.LUT R80, R108, 0xffff, RZ, 0xc0, !PT ;  /* 0x0000ffff6c507812 */ /* 0x000fe400078ec0ff */
[----:B-----5:R-:W-:Y:S02]  /*2830*/  IADD3 R115, R78, 0x80, RZ ;  /* 0x000000804e737810 */ /* 0x020fe40007ffe0ff */
[----:B------:R-:W-:Y:S01]  /*2840*/  PRMT R117, R110, 0x5410, R112 ;  /* 0x000054106e757816 */ /* 0x000fe20000000070 */
[----:B------:R-:W-:-:S05]  /*2850*/  IMAD.WIDE.U32 R80, R80, 0x10000, RZ ;  /* 0x0001000050507825 */ /* 0x000fca00078e00ff */
[----:B------:R-:W-:Y:S02]  /*2860*/  LOP3.LUT R81, R117, R81, RZ, 0xfc, !PT ;  /* 0x0000005175517212 */ /* 0x000fe400078efcff */
[----:B------:R-:W-:Y:S01]  /*2870*/  LOP3.LUT R80, R80, 0xffff, R106, 0xf8, !PT ;  /* 0x0000ffff50507812 */ /* 0x000fe200078ef86a */
[----:B0-----:R-:W-:-:S05]  /*2880*/  IMAD.WIDE.U32 R76, R115, 0x8, R76 ;  /* 0x00000008734c7825 */ /* 0x001fca00078e004c */
[----:B------:R1:W-:Y:S02]  /*2890*/  STG.E.64 desc[UR4][R76.64], R80 ;  /* 0x000000504c007986 */ /* 0x0003e4000c101b04 */
.L_x_5326:
[----:B------:R-:W-:Y:S05]  /*28a0*/  BSYNC B0 ;  /* 0x0000000000007941 */ /* 0x000fea0003800000 */
.L_x_5325:
        /* <DEDUP_REMOVED lines=9> */
.L_x_5328:
[----:B------:R-:W-:Y:S05]  /*2940*/  BSYNC B0 ;  /* 0x0000000000007941 */ /* 0x000fea0003800000 */
.L_x_5327:
[----:B------:R-:W-:Y:S04]  /*2950*/  BSSY B0, `(.L_x_5329) ;  /* 0x000000b000007945 */ /* 0x000fe80003800000 */
[----:B------:R-:W-:Y:S05]  /*2960*/  @P2 BRA `(.L_x_5330) ;  /* 0x0000000000102947 */ /* 0x000fea0003800000 */
[----:B01----:R-:W-:Y:S01]  /*2970*/  HFMA2.MMA R77, -RZ, RZ, 0, 0 ;  /* 0x00000000ff4d7435 */ /* 0x003fe200000001ff */
[----:B------:R-:W-:Y:S10]  /*2980*/  @!P0 BRA `(.L_x_5331) ;  /* 0x00000000001c8947 */ /* 0x000ff40003800000 */
[----:B-----5:R-:W-:Y:S01]  /*2990*/  HADD2.F32 R77, -RZ, R94.H0_H0 ;  /* 0x2000005eff4d7230 */ /* 0x020fe20000004100 */
[----:B------:R-:W-:Y:S06]  /*29a0*/  BRA `(.L_x_5331) ;  /* 0x0000000000147947 */ /* 0x000fec0003800000 */
.L_x_5330:
[----:B01----:R-:W-:Y:S01]  /*29b0*/  FFMA.FTZ R77, R12, R79, R82 ;  /* 0x0000004f0c4d7223 */ /* 0x003fe20000010052 */
[----:B-----5:R-:W-:-:S03]  /*29c0*/  @P0 HADD2.F32 R76, -RZ, R94.H0_H0 ;  /* 0x2000005eff4c0230 */ /* 0x020fc60000004100 */
[----:B------:R-:W-:-:S04]  /*29d0*/  FADD.FTZ R77, R102, -R77 ;  /* 0x8000004d664d7221 */ /* 0x000fc80000010000 */
[----:B------:R-:W-:-:S04]  /*29e0*/  FMUL.FTZ R77, R2, R77 ;  /* 0x0000004d024d7220 */ /* 0x000fc80000410000 */
[----:B------:R-:W-:-:S07]  /*29f0*/  @P0 FADD.FTZ R77, R77, R76 ;  /* 0x0000004c4d4d0221 */ /* 0x000fce0000010000 */
.L_x_5331:
[----:B------:R-:W-:Y:S05]  /*2a00*/  BSYNC B0 ;  /* 0x0000000000007941 */ /* 0x000fea0003800000 */
.L_x_5329:
[----:B------:R-:W-:Y:S01]  /*2a10*/  BSSY B0, `(.L_x_5332) ;  /* 0x000000e000007945 */ /* 0x000fe20003800000 */
[----:B------:R-:W-:-:S03]  /*2a20*/  @P1 F2FP.F16.F32.PACK_AB R80, RZ, R77 ;  /* 0x0000004dff50123e */ /* 0x000fc600000000ff */
[----:B------:R-:W-:Y:S05]  /*2a30*/  @!P3 BRA `(.L_x_5333) ;  /* 0x00000000002cb947 */ /* 0x000fea0003800000 */
[----:B-----5:R-:W-:Y:S01]  /*2a40*/  LOP3.LUT P5, RZ, R8, 0xff, RZ, 0xc0, !PT ;  /* 0x000000ff08ff7812 */ /* 0x020fe200078ac0ff */
[----:B------:R-:W-:-:S04]  /*2a50*/  FMUL.FTZ R77, R77, UR15 ;  /* 0x0000000f4d4d7c20 */ /* 0x000fc80008410000 */
[----:B------:R-:W-:Y:S01]  /*2a60*/  FMUL.FTZ R81, R77, UR14 ;  /* 0x0000000e4d517c20 */ /* 0x000fe20008410000 */
[----:B------:R-:W-:-:S03]  /*2a70*/  MOV R77, RZ ;  /* 0x000000ff004d7202 */ /* 0x000fc60000000f00 */
[----:B------:R-:W-:-:S04]  /*2a80*/  FMUL.FTZ R76, R16, R81 ;  /* 0x00000051104c7220 */ /* 0x000fc80000410000 */
[----:B------:R-:W-:Y:S01]  /*2a90*/  @P5 HADD2.F32 R78, -RZ, R122.H0_H0 ;  /* 0x2000007aff4e5230 */ /* 0x000fe20000004100 */
[----:B------:R-:W-:-:S04]  /*2aa0*/  FSEL R76, R76, RZ, P5 ;  /* 0x000000ff4c4c7208 */ /* 0x000fc80002800000 */
[----:B------:R-:W-:Y:S01]  /*2ab0*/  @P5 FMUL.FTZ R77, R78, R81 ;  /* 0x000000514e4d5220 */ /* 0x000fe20000410000 */
[----:B------:R-:W-:-:S03]  /*2ac0*/  F2FP.F16.F32.PACK_AB R76, RZ, R76 ;  /* 0x0000004cff4c723e */ /* 0x000fc600000000ff */
[----:B------:R-:W-:Y:S01]  /*2ad0*/  FADD.FTZ R64, R64, R77 ;  /* 0x0000004d40407221 */ /* 0x000fe20000010000 */
[----:B------:R-:W-:-:S07]  /*2ae0*/  PRMT R106, R76, 0x7610, R106 ;  /* 0x000076104c6a7816 */ /* 0x000fce000000006a */
.L_x_5333:
[----:B------:R-:W-:Y:S05]  /*2af0*/  BSYNC B0 ;  /* 0x0000000000007941 */ /* 0x000fea0003800000 */
.L_x_5332:
        /* <DEDUP_REMOVED lines=8> */
.L_x_5335:
[----:B------:R-:W-:Y:S01]  /*2b80*/  FFMA.FTZ R76, R86, R79, R82 ;  /* 0x0000004f564c7223 */ /* 0x000fe20000010052 */
[----:B-----5:R-:W-:-:S03]  /*2b90*/  @P0 SHF.R.U64 R78, R94, 0x10, R95 ;  /* 0x000000105e4e0819 */ /* 0x020fc6000000125f */
[----:B------:R-:W-:Y:S02]  /*2ba0*/  FADD.FTZ R77, R103, -R76 ;  /* 0x8000004c674d7221 */ /* 0x000fe40000010000 */
[----:B------:R-:W-:Y:S02]  /*2bb0*/  @P0 HADD2.F32 R78, -RZ, R78.H0_H0 ;  /* 0x2000004eff4e0230 */ /* 0x000fe40000004100 */
[----:B------:R-:W-:-:S04]  /*2bc0*/  FMUL.FTZ R77, R2, R77 ;  /* 0x0000004d024d7220 */ /* 0x000fc80000410000 */
[----:B------:R-:W-:-:S07]  /*2bd0*/  @P0 FADD.FTZ R77, R77, R78 ;  /* 0x0000004e4d4d0221 */ /* 0x000fce0000010000 */
.L_x_5336:
[----:B------:R-:W-:Y:S05]  /*2be0*/  BSYNC B0 ;  /* 0x0000000000007941 */ /* 0x000fea0003800000 */
.L_x_5334:
        /* <DEDUP_REMOVED lines=8> */
[----:B------:R-:W-:Y:S01]  /*2c70*/  @P5 HADD2.F32 R81, -RZ, R125.H0_H0 ;  /* 0x2000007dff515230 */ /* 0x000fe20000004100 */
[----:B------:R-:W-:-:S04]  /*2c80*/  FSEL R77, R77, RZ, P5 ;  /* 0x000000ff4d4d7208 */ /* 0x000fc80002800000 */
[----:B------:R-:W-:Y:S01]  /*2c90*/  @P5 FMUL.FTZ R76, R81, R78 ;  /* 0x0000004e514c5220 */ /* 0x000fe20000410000 */
[----:B------:R-:W-:-:S03]  /*2ca0*/  F2FP.F16.F32.PACK_AB R77, RZ, R77 ;  /* 0x0000004dff4d723e */ /* 0x000fc600000000ff */
[----:B------:R-:W-:Y:S01]  /*2cb0*/  FADD.FTZ R65, R65, R76 ;  /* 0x0000004c41417221 */ /* 0x000fe20000010000 */
[----:B------:R-:W-:-:S07]  /*2cc0*/  PRMT R108, R77, 0x7610, R108 ;  /* 0x000076104d6c7816 */ /* 0x000fce000000006c */
.L_x_5338:
[----:B------:R-:W-:Y:S05]  /*2cd0*/  BSYNC B0 ;  /* 0x0000000000007941 */ /* 0x000fea0003800000 */
.L_x_5337:
[----:B------:R-:W-:Y:S01]  /*2ce0*/  BSSY B0, `(.L_x_5339) ;  /* 0x000000c000007945 */ /* 0x000fe20003800000 */
[----:B------:R-:W-:-:S03]  /*2cf0*/  @P1 PRMT R109, R80, 0x7610, R109 ;  /* 0x00007610506d1816 */ /* 0x000fc6000000006d */
[----:B------:R-:W-:Y:S05]  /*2d00*/  @P2 BRA `(.L_x_5340) ;  /* 0x0000000000102947 */ /* 0x000fea0003800000 */
[----:B------:R-:W-:Y:S01]  /*2d10*/  HFMA2.MMA R77, -RZ, RZ, 0, 0 ;  /* 0x00000000ff4d7435 */ /* 0x000fe200000001ff */
[----:B------:R-:W-:Y:S10]  /*2d20*/  @!P0 BRA `(.L_x_5341) ;  /* 0x00000000001c8947 */ /* 0x000ff40003800000 */
[----:B-----5:R-:W-:Y:S01]  /*2d30*/  HADD2.F32 R77, -RZ, R95.H0_H0 ;  /* 0x2000005fff4d7230 */ /* 0x020fe20000004100 */
[----:B------:R-:W-:Y:S06]  /*2d40*/  BRA `(.L_x_5341) ;  /* 0x0000000000147947 */ /* 0x000fec0003800000 */
.L_x_5340:
[----:B------:R-:W-:Y:S01]  /*2d50*/  FFMA.FTZ R77, R13, R79, R82 ;  /* 0x0000004f0d4d7223 */ /* 0x000fe20000010052 */
[----:B-----5:R-:W-:-:S03]  /*2d60*/  @P0 HADD2.F32 R76, -RZ, R95.H0_H0 ;  /* 0x2000005fff4c0230 */ /* 0x020fc60000004100 */
[----:B------:R-:W-:-:S04]  /*2d70*/  FADD.FTZ R77, R104, -R77 ;  /* 0x8000004d684d7221 */ /* 0x000fc80000010000 */
[----:B------:R-:W-:-:S04]  /*2d80*/  FMUL.FTZ R77, R2, R77 ;  /* 0x0000004d024d7220 */ /* 0x000fc80000410000 */
[----:B------:R-:W-:-:S07]  /*2d90*/  @P0 FADD.FTZ R77, R77, R76 ;  /* 0x0000004c4d4d0221 */ /* 0x000fce0000010000 */
.L_x_5341:
[----:B------:R-:W-:Y:S05]  /*2da0*/  BSYNC B0 ;  /* 0x0000000000007941 */ /* 0x000fea0003800000 */
.L_x_5339:
        /* <DEDUP_REMOVED lines=8> */
[----:B------:R-:W-:Y:S01]  /*2e30*/  @P5 HADD2.F32 R78, -RZ, R122.H1_H1 ;  /* 0x3000007aff4e5230 */ /* 0x000fe20000004100 */
[----:B------:R-:W-:-:S04]  /*2e40*/  FSEL R76, R76, RZ, P5 ;  /* 0x000000ff4c4c7208 */ /* 0x000fc80002800000 */
[----:B------:R-:W-:Y:S01]  /*2e50*/  @P5 FMUL.FTZ R77, R78, R81 ;  /* 0x000000514e4d5220 */ /* 0x000fe20000410000 */
[----:B------:R-:W-:-:S03]  /*2e60*/  F2FP.F16.F32.PACK_AB R76, RZ, R76 ;  /* 0x0000004cff4c723e */ /* 0x000fc600000000ff */
[----:B------:R-:W-:Y:S01]  /*2e70*/  FADD.FTZ R66, R66, R77 ;  /* 0x0000004d42427221 */ /* 0x000fe20000010000 */
[----:B------:R-:W-:-:S07]  /*2e80*/  PRMT R110, R76, 0x7610, R110 ;  /* 0x000076104c6e7816 */ /* 0x000fce000000006e */
.L_x_5343:
[----:B------:R-:W-:Y:S05]  /*2e90*/  BSYNC B0 ;  /* 0x0000000000007941 */ /* 0x000fea0003800000 */
.L_x_5342:
        /* <DEDUP_REMOVED lines=8> */
.L_x_5345:
[----:B------:R-:W-:Y:S01]  /*2f20*/  FFMA.FTZ R82, R87, R79, R82 ;  /* 0x0000004f57527223 */ /* 0x000fe20000010052 */
[----:B-----5:R-:W-:-:S03]  /*2f30*/  @P0 SHF.R.U32.HI R76, RZ, 0x10, R95 ;  /* 0x00000010ff4c0819 */ /* 0x020fc6000001165f */
[----:B------:R-:W-:Y:S02]  /*2f40*/  FADD.FTZ R77, R105, -R82 ;  /* 0x80000052694d7221 */ /* 0x000fe40000010000 */
[----:B------:R-:W-:Y:S02]  /*2f50*/  @P0 HADD2.F32 R79, -RZ, R76.H0_H0 ;  /* 0x2000004cff4f0230 */ /* 0x000fe40000004100 */
[----:B------:R-:W-:-:S04]  /*2f60*/  FMUL.FTZ R2, R2, R77 ;  /* 0x0000004d02027220 */ /* 0x000fc80000410000 */
[----:B------:R-:W-:-:S07]  /*2f70*/  @P0 FADD.FTZ R2, R2, R79 ;  /* 0x0000004f02020221 */ /* 0x000fce0000010000 */
.L_x_5346:
[----:B------:R-:W-:Y:S05]  /*2f80*/  BSYNC B0 ;  /* 0x0000000000007941 */ /* 0x000fea0003800000 */
.L_x_5344:
[----:B------:R-:W-:Y:S01]  /*2f90*/  @P1 F2FP.F16.F32.PACK_AB R76, RZ, R2 ;  /* 0x00000002ff4c123e */ /* 0x000fe200000000ff */
[----:B------:R-:W-:Y:S03]  /*2fa0*/  BSSY B0, `(.L_x_5347) ;  /* 0x000000e000007945 */ /* 0x000fe60003800000 */
[----:B------:R-:W-:Y:S01]  /*2fb0*/  @P1 PRMT R113, R76, 0x7610, R113 ;  /* 0x000076104c711816 */ /* 0x000fe20000000071 */
[----:B------:R-:W-:Y:S06]  /*2fc0*/  @!P3 BRA `(.L_x_5348) ;  /* 0x00000000002cb947 */ /* 0x000fec0003800000 */
        /* <DEDUP_REMOVED lines=11> */
.L_x_5348:
[----:B------:R-:W-:Y:S05]  /*3080*/  BSYNC B0 ;  /* 0x0000000000007941 */ /* 0x000fea0003800000 */
.L_x_5347:
        /* <DEDUP_REMOVED lines=9> */
.L_x_5349:
        /* <DEDUP_REMOVED lines=10> */
.L_x_5351:
[----:B------:R-:W-:Y:S05]  /*31c0*/  BSYNC B0 ;  /* 0x0000000000007941 */ /* 0x000fea0003800000 */
.L_x_5350:
[----:B------:R-:W-:Y:S02]  /*31d0*/  IADD3 R5, R5, UR16, RZ ;  /* 0x0000001005057c10 */ /* 0x000fe4000fffe0ff */
[----:B------:R-:W-:Y:S02]  /*31e0*/  SEL R82, RZ, 0x1, P4 ;  /* 0x00000001ff527807 */ /* 0x000fe40002000000 */
[----:B------:R-:W-:-:S13]  /*31f0*/  ISETP.GE.AND P0, PT, R5, UR17, PT ;  /* 0x0000001105007c0c */ /* 0x000fda000bf06270 */
[----:B------:R-:W-:Y:S05]  /*3200*/  @!P0 BRA `(.L_x_5352) ;  /* 0xffffffd000888947 */ /* 0x000fea000383ffff */
.L_x_5274:
[----:B------:R-:W2:Y:S01]  /*3210*/  S2UR UR6, SR_CTAID.X ;  /* 0x00000000000679c3 */ /* 0x000ea20000002500 */
[----:B------:R-:W-:-:S07]  /*3220*/  LOP3.LUT R7, R6, 0x7f, RZ, 0xc0, !PT ;  /* 0x0000007f06077812 */ /* 0x000fce00078ec0ff */
[----:B------:R-:W3:Y:S08]  /*3230*/  LDC.64 R2, c[0x0][0x2d0] ;  /* 0x0000b400ff027b82 */ /* 0x000ef00000000a00 */
[----:B------:R-:W4:Y:S08]  /*3240*/  LDC.64 R4, c[0x0][0x2d8] ;  /* 0x0000b600ff047b82 */ /* 0x000f300000000a00 */
[----:B-----5:R-:W0:Y:S01]  /*3250*/  LDC.64 R8, c[0x0][0x2f0] ;  /* 0x0000bc00ff087b82 */ /* 0x020e220000000a00 */
        /* <DEDUP_REMOVED lines=17> */
.L_x_5278:
[----:B------:R-:W-:Y:S01]  /*3370*/  HFMA2.MMA R120, -RZ, RZ, 0, 9.5367431640625e-07 ;  /* 0x00000010ff787435 */ /* 0x000fe200000001ff */
[----:B------:R-:W-:Y:S02]  /*3380*/  MOV R121, R76 ;  /* 0x0000004c00797202 */ /* 0x000fe40000000f00 */
[----:B------:R-:W-:Y:S02]  /*3390*/  MOV R83, 0x1f ;  /* 0x0000001f00537802 */ /* 0x000fe40000000f00 */
[----:B------:R-:W-:-:S07]  /*33a0*/  MOV R82, 0xffffffff ;  /* 0xffffffff00527802 */ /* 0x000fce0000000f00 */
[----:B-----5:R-:W-:Y:S05]  /*33b0*/  WARPSYNC.COLLECTIVE R82, `(.L_x_5353) ;  /* 0x0000000052087348 */ /* 0x020fea0003c00000 */
[----:B------:R0:W1:Y:S02]  /*33c0*/  SHFL.DOWN P1, R123, R121, R120, R83 ;  /* 0x08000078797b7389 */ /* 0x0000640000020053 */
[----:B01---5:R-:W-:Y:S01]  /*33d0*/  ENDCOLLECTIVE ;  /* 0x000000000000791b */ /* 0x023fe20003800000 */
.L_x_5353:
[----:B------:R-:W-:Y:S01]  /*33e0*/  MOV R121, R77 ;  /* 0x0000004d00797202 */ /* 0x000fe20000000f00 */
[----:B------:R-:W-:-:S07]  /*33f0*/  FADD.FTZ R76, R123, R76 ;  /* 0x0000004c7b4c7221 */ /* 0x000fce0000010000 */
[----:B------:R-:W-:Y:S05]  /*3400*/  WARPSYNC.COLLECTIVE R82, `(.L_x_5354) ;  /* 0x0000000052087348 */ /* 0x000fea0003c00000 */
[----:B------:R0:W1:Y:S02]  /*3410*/  SHFL.DOWN P1, R123, R121, R120, R83 ;  /* 0x08000078797b7389 */ /* 0x0000640000020053 */
[----:B01----:R-:W-:Y:S01]  /*3420*/  ENDCOLLECTIVE ;  /* 0x000000000000791b */ /* 0x003fe20003800000 */
.L_x_5354:
[----:B------:R-:W-:Y:S01]  /*3430*/  HFMA2.MMA R120, -RZ, RZ, 0, 4.76837158203125e-07 ;  /* 0x00000008ff787435 */ /* 0x000fe200000001ff */
[----:B------:R-:W-:Y:S02]  /*3440*/  MOV R121, R76 ;  /* 0x0000004c00797202 */ /* 0x000fe40000000f00 */
[----:B------:R-:W-:-:S08]  /*3450*/  MOV R124, R123 ;  /* 0x0000007b007c7202 */ /* 0x000fd00000000f00 */
[----:B------:R-:W-:Y:S05]  /*3460*/  WARPSYNC.COLLECTIVE R82, `(.L_x_5355) ;  /* 0x0000000052087348 */ /* 0x000fea0003c00000 */
[----:B------:R0:W1:Y:S02]  /*3470*/  SHFL.DOWN P1, R123, R121, R120, R83 ;  /* 0x08000078797b7389 */ /* 0x0000640000020053 */
[----:B01----:R-:W-:Y:S01]  /*3480*/  ENDCOLLECTIVE ;  /* 0x000000000000791b */ /* 0x003fe20003800000 */
.L_x_5355:
[----:B------:R-:W-:-:S05]  /*3490*/  FADD.FTZ R77, R124, R77 ;  /* 0x0000004d7c4d7221 */ /* 0x000fca0000010000 */
[----:B------:R-:W-:Y:S01]  /*34a0*/  MOV R121, R77 ;  /* 0x0000004d00797202 */ /* 0x000fe20000000f00 */
[----:B------:R-:W-:-:S07]  /*34b0*/  FADD.FTZ R76, R76, R123 ;  /* 0x0000007b4c4c7221 */ /* 0x000fce0000010000 */
[----:B------:R-:W-:Y:S05]  /*34c0*/  WARPSYNC.COLLECTIVE R82, `(.L_x_5356) ;  /* 0x0000000052087348 */ /* 0x000fea0003c00000 */
[----:B------:R0:W1:Y:S02]  /*34d0*/  SHFL.DOWN P1, R123, R121, R120, R83 ;  /* 0x08000078797b7389 */ /* 0x0000640000020053 */
[----:B01----:R-:W-:Y:S01]  /*34e0*/  ENDCOLLECTIVE ;  /* 0x000000000000791b */ /* 0x003fe20003800000 */
.L_x_5356:
[----:B------:R-:W-:Y:S01]  /*34f0*/  HFMA2.MMA R120, -RZ, RZ, 0, 2.384185791015625e-07 ;  /* 0x00000004ff787435 */ /* 0x000fe200000001ff */
[----:B------:R-:W-:Y:S02]  /*3500*/  MOV R121, R76 ;  /* 0x0000004c00797202 */ /* 0x000fe40000000f00 */
[----:B------:R-:W-:-:S08]  /*3510*/  MOV R124, R123 ;  /* 0x0000007b007c7202 */ /* 0x000fd00000000f00 */
[----:B------:R-:W-:Y:S05]  /*3520*/  WARPSYNC.COLLECTIVE R82, `(.L_x_5357) ;  /* 0x0000000052087348 */ /* 0x000fea0003c00000 */
[----:B------:R0:W1:Y:S02]  /*3530*/  SHFL.DOWN P1, R123, R121, R120, R83 ;  /* 0x08000078797b7389 */ /* 0x0000640000020053 */
[----:B01----:R-:W-:Y:S01]  /*3540*/  ENDCOLLECTIVE ;  /* 0x000000000000791b */ /* 0x003fe20003800000 */
.L_x_5357:
[----:B------:R-:W-:-:S05]  /*3550*/  FADD.FTZ R77, R77, R124 ;  /* 0x0000007c4d4d7221 */ /* 0x000fca0000010000 */
[----:B------:R-:W-:Y:S01]  /*3560*/  MOV R121, R77 ;  /* 0x0000004d00797202 */ /* 0x000fe20000000f00 */
[----:B------:R-:W-:-:S07]  /*3570*/  FADD.FTZ R76, R76, R123 ;  /* 0x0000007b4c4c7221 */ /* 0x000fce0000010000 */
[----:B------:R-:W-:Y:S05]  /*3580*/  WARPSYNC.COLLECTIVE R82, `(.L_x_5358) ;  /* 0x0000000052087348 */ /* 0x000fea0003c00000 */
[----:B------:R0:W1:Y:S02]  /*3590*/  SHFL.DOWN P1, R123, R121, R120, R83 ;  /* 0x08000078797b7389 */ /* 0x0000640000020053 */
[----:B01----:R-:W-:Y:S01]  /*35a0*/  ENDCOLLECTIVE ;  /* 0x000000000000791b */ /* 0x003fe20003800000 */
.L_x_5358:
[----:B------:R-:W-:Y:S01]  /*35b0*/  HFMA2.MMA R120, -RZ, RZ, 0, 1.1920928955078125e-07 ;  /* 0x00000002ff787435 */ /* 0x000fe200000001ff */
[----:B------:R-:W-:Y:S02]  /*35c0*/  MOV R121, R76 ;  /* 0x0000004c00797202 */ /* 0x000fe40000000f00 */
[----:B------:R-:W-:-:S08]  /*35d0*/  MOV R124, R123 ;  /* 0x0000007b007c7202 */ /* 0x000fd00000000f00 */
[----:B------:R-:W-:Y:S05]  /*35e0*/  WARPSYNC.COLLECTIVE R82, `(.L_x_5359) ;  /* 0x0000000052087348 */ /* 0x000fea0003c00000 */
[----:B------:R0:W1:Y:S02]  /*35f0*/  SHFL.DOWN P1, R123, R121, R120, R83 ;  /* 0x08000078797b7389 */ /* 0x0000640000020053 */
[----:B01----:R-:W-:Y:S01]  /*3600*/  ENDCOLLECTIVE ;  /* 0x000000000000791b */ /* 0x003fe20003800000 */
.L_x_5359:
[----:B------:R-:W-:-:S05]  /*3610*/  FADD.FTZ R77, R77, R124 ;  /* 0x0000007c4d4d7221 */ /* 0x000fca0000010000 */
[----:B------:R-:W-:Y:S01]  /*3620*/  MOV R121, R77 ;  /* 0x0000004d00797202 */ /* 0x000fe20000000f00 */
[----:B------:R-:W-:-:S07]  /*3630*/  FADD.FTZ R76, R76, R123 ;  /* 0x0000007b4c4c7221 */ /* 0x000fce0000010000 */
[----:B------:R-:W-:Y:S05]  /*3640*/  WARPSYNC.COLLECTIVE R82, `(.L_x_5360) ;  /* 0x0000000052087348 */ /* 0x000fea0003c00000 */
[----:B------:R0:W1:Y:S02]  /*3650*/  SHFL.DOWN P1, R123, R121, R120, R83 ;  /* 0x08000078797b7389 */ /* 0x0000640000020053 */
[----:B01----:R-:W-:Y:S01]  /*3660*/  ENDCOLLECTIVE ;  /* 0x000000000000791b */ /* 0x003fe20003800000 */
.L_x_5360:
[----:B------:R-:W-:Y:S01]  /*3670*/  HFMA2.MMA R120, -RZ, RZ, 0, 5.9604644775390625e-08 ;  /* 0x00000001ff787435 */ /* 0x000fe200000001ff */
[----:B------:R-:W-:Y:S02]  /*3680*/  MOV R121, R76 ;  /* 0x0000004c00797202 */ /* 0x000fe40000000f00 */
[----:B------:R-:W-:-:S08]  /*3690*/  MOV R124, R123 ;  /* 0x0000007b007c7202 */ /* 0x000fd00000000f00 */
[----:B------:R-:W-:Y:S05]  /*36a0*/  WARPSYNC.COLLECTIVE R82, `(.L_x_5361) ;  /* 0x0000000052087348 */ /* 0x000fea0003c00000 */
[----:B------:R0:W1:Y:S02]  /*36b0*/  SHFL.DOWN P1, R123, R121, R120, R83 ;  /* 0x08000078797b7389 */ /* 0x0000640000020053 */
[----:B01----:R-:W-:Y:S01]  /*36c0*/  ENDCOLLECTIVE ;  /* 0x000000000000791b */ /* 0x003fe20003800000 */
.L_x_5361:
[----:B------:R-:W-:-:S05]  /*36d0*/  FADD.FTZ R77, R77, R124 ;  /* 0x0000007c4d4d7221 */ /* 0x000fca0000010000 */
[----:B------:R-:W-:Y:S02]  /*36e0*/  MOV R121, R77 ;  /* 0x0000004d00797202 */ /* 0x000fe40000000f00 */
[----:B------:R-:W-:-:S07]  /*36f0*/  MOV R124, R123 ;  /* 0x0000007b007c7202 */ /* 0x000fce0000000f00 */
[----:B------:R-:W-:Y:S05]  /*3700*/  WARPSYNC.COLLECTIVE R82, `(.L_x_5362) ;  /* 0x0000000052087348 */ /* 0x000fea0003c00000 */
[----:B------:R0:W1:Y:S02]  /*3710*/  SHFL.DOWN P1, R123, R121, R120, R83 ;  /* 0x08000078797b7389 */ /* 0x0000640000020053 */
[----:B01----:R-:W-:Y:S01]  /*3720*/  ENDCOLLECTIVE ;  /* 0x000000000000791b */ /* 0x003fe20003800000 */
.L_x_5362:
[----:B------:R-:W-:Y:S05]  /*3730*/  BRA `(.L_x_5363) ;  /* 0xffffffdc00287947 */ /* 0x000fea000383ffff */
.L_x_5364:
        /* <DEDUP_REMOVED lines=12> */
.L_x_8613:


//--------------------- .text._ZN10layer_norm13ln_bwd_kernelINS_13Kernel_traitsI6__halfS2_fS2_fjLj1536ELj1ELj1ELj4ELj8ENS_18Kernel_traits_baseILj1536ES2_S2_fS2_fjLj128EEEEELb0ELb0ELb0ELb0EEEvNS_9BwdParamsE --------------------------
	.section	.text._ZN10layer_norm13ln_bwd_kernelINS_13Kernel_traitsI6__halfS2_fS2_fjLj1536ELj1ELj1ELj4ELj8ENS_18Kernel_traits_baseILj1536ES2_S2_fS2_fjLj128EEEEELb0ELb0ELb0ELb0EEEvNS_9BwdParamsE,"ax",@progbits
	.align	128
        .global         _ZN10layer_norm13ln_bwd_kernelINS_13Kernel_traitsI6__halfS2_fS2_fjLj1536ELj1ELj1ELj4ELj8ENS_18Kernel_traits_baseILj1536ES2_S2_fS2_fjLj128EEEEELb0ELb0ELb0ELb0EEEvNS_9BwdParamsE
        .type           _ZN10layer_norm13ln_bwd_kernelINS_13Kernel_traitsI6__halfS2_fS2_fjLj1536ELj1ELj1ELj4ELj8ENS_18Kernel_traits_baseILj1536ES2_S2_fS2_fjLj128EEEEELb0ELb0ELb0ELb0EEEvNS_9BwdParamsE,@function
        .size           _ZN10layer_norm13ln_bwd_kernelINS_13Kernel_traitsI6__halfS2_fS2_fjLj1536ELj1ELj1ELj4ELj8ENS_18Kernel_traits_baseILj1536ES2_S2_fS2_fjLj128EEEEELb0ELb0ELb0ELb0EEEvNS_9BwdParamsE,(.L_x_8614 - _ZN10layer_norm13ln_bwd_kernelINS_13Kernel_traitsI6__halfS2_fS2_fjLj1536ELj1ELj1ELj4ELj8ENS_18Kernel_traits_baseILj1536ES2_S2_fS2_fjLj128EEEEELb0ELb0ELb0ELb0EEEvNS_9BwdParamsE)
        .other          _ZN10layer_norm13ln_bwd_kernelINS_13Kernel_traitsI6__halfS2_fS2_fjLj1536ELj1ELj1ELj4ELj8ENS_18Kernel_traits_baseILj1536ES2_S2_fS2_fjLj128EEEEELb0ELb0ELb0ELb0EEEvNS_9BwdParamsE,@"STO_CUDA_ENTRY STV_DEFAULT"
_ZN10layer_norm13ln_bwd_kernelINS_13Kernel_traitsI6__halfS2_fS2_fjLj1536ELj1ELj1ELj4ELj8ENS_18Kernel_traits_baseILj1536ES2_S2_fS2_fjLj128EEEEELb0ELb0ELb0ELb0EEEvNS_9BwdParamsE:
.text._ZN10layer_norm13ln_bwd_kernelINS_13Kernel_traitsI6__halfS2_fS2_fjLj1536ELj1ELj1ELj4ELj8ENS_18Kernel_traits_baseILj1536ES2_S2_fS2_fjLj128EEEEELb0ELb0ELb0ELb0EEEvNS_9BwdParamsE:
        /* <DEDUP_REMOVED lines=53> */
[--C-:B------:R-:W-:Y:S01]  /*0350*/  SHF.R.U64 R37, R4, 0x10, R5.reuse ;  /* 0x0000001004257819 */ /* 0x100fe20000001205 */
[----:B------:R-:W-:Y:S01]  /*0360*/  HADD2.F32 R4, -RZ, R8.H0_H0 ;  /* 0x20000008ff047230 */ /* 0x000fe20000004100 */
[----:B------:R-:W-:Y:S02]  /*0370*/  SHF.R.U32.HI R36, RZ, 0x10, R5 ;  /* 0x00000010ff247819 */ /* 0x000fe40000011605 */
        /* <DEDUP_REMOVED lines=21> */
[----:B------:R-:W-:-:S12]  /*04d0*/  HADD2.F32 R59, -RZ, R59.H0_H0 ;  /* 0x2000003bff3b7230 */ /* 0x000fd80000004100 */
.L_x_5379:
[----:B012---:R-:W1:Y:S01]  /*04e0*/  @P0 LDC.64 R52, c[0x0][0x270] ;  /* 0x00009c00ff340b82 */ /* 0x007e620000000a00 */
[----:B------:R-:W-:-:S07]  /*04f0*/  SHF.R.S32.HI R60, RZ, 0x1f, R3 ;  /* 0x0000001fff3c7819 */ /* 0x000fce0000011403 */
[----:B------:R-:W2:Y:S01]  /*0500*/  LDC.64 R54, c[0x0][0x250] ;  /* 0x00009400ff367b82 */ /* 0x000ea20000000a00 */
[----:B-1----:R-:W-:-:S04]  /*0510*/  @P0 LEA R52, P4, R3, R52, 0x1 ;  /* 0x0000003403340211 */ /* 0x002fc800078808ff */
[----:B------:R-:W-:-:S05]  /*0520*/  @P0 LEA.HI.X R53, R3, R53, R60, 0x1, P4 ;  /* 0x0000003503350211 */ /* 0x000fca00020f0c3c */
[----:B------:R1:W3:Y:S01]  /*0530*/  @P0 LDG.E.U16 R60, desc[UR4][R52.64] ;  /* 0x00000004343c0981 */ /* 0x0002e2000c1e1500 */
[----:B--2---:R-:W-:-:S06]  /*0540*/  IMAD.WIDE R54, R3, 0x4, R54 ;  /* 0x0000000403367825 */ /* 0x004fcc00078e0236 */
[----:B------:R-:W2:Y:S01]  /*0550*/  LDG.E R54, desc[UR4][R54.64] ;  /* 0x0000000436367981 */ /* 0x000ea2000c1e1900 */
[----:B-1----:R-:W1:Y:S01]  /*0560*/  LDC.64 R52, c[0x0][0x258] ;  /* 0x00009600ff347b82 */ /* 0x002e620000000a00 */
[----:B------:R-:W-:Y:S02]  /*0570*/  MOV R64, UR13 ;  /* 0x0000000d00407c02 */ /* 0x000fe40008000f00 */
[----:B------:R-:W-:Y:S01]  /*0580*/  MOV R61, 0x3f800000 ;  /* 0x3f800000003d7802 */ /* 0x000fe20000000f00 */
[----:B------:R-:W-:Y:S01]  /*0590*/  BSSY B0, `(.L_x_5366) ;  /* 0x000003f000007945 */ /* 0x000fe20003800000 */
[----:B0-----:R-:W-:Y:S02]  /*05a0*/  ISETP.NE.AND P5, PT, R2, RZ, PT ;  /* 0x000000ff0200720c */ /* 0x001fe40003fa5270 */
[----:B------:R-:W-:Y:S01]  /*05b0*/  CS2R R92, SRZ ;  /* 0x00000000005c7805 */ /* 0x000fe2000001ff00 */
[----:B-1----:R-:W-:-:S05]  /*05c0*/  IMAD.WIDE R52, R3, 0x4, R52 ;  /* 0x0000000403347825 */ /* 0x002fca00078e0234 */
[----:B-----5:R0:W5:Y:S02]  /*05d0*/  LDG.E R62, desc[UR4][R52.64] ;  /* 0x00000004343e7981 */ /* 0x020164000c1e1900 */
[----:B0-----:R-:W-:Y:S01]  /*05e0*/  P2R R52, PR, RZ, 0x20 ;  /* 0x00000020ff347803 */ /* 0x001fe20000000000 */
[----:B---3--:R-:W-:Y:S02]  /*05f0*/  @P0 HADD2.F32 R61, -RZ, R60.H0_H0 ;  /* 0x2000003cff3d0230 */ /* 0x008fe40000004100 */
[----:B------:R-:W-:-:S05]  /*0600*/  IMAD R60, R3, R64, RZ ;  /* 0x00000040033c7224 */ /* 0x000fca00078e02ff */
[----:B------:R-:W-:Y:S02]  /*0610*/  SHF.R.S32.HI R63, RZ, 0x1f, R60 ;  /* 0x0000001fff3f7819 */ /* 0x000fe4000001143c */
[----:B--2---:R-:W-:Y:S02]  /*0620*/  FSEL R90, R54, RZ, !P5 ;  /* 0x000000ff365a7208 */ /* 0x004fe40006800000 */
        /* <DEDUP_REMOVED lines=17> */
[----:B---3--:R-:W-:Y:S02]  /*0740*/  MOV R87, R82 ;  /* 0x0000005200577202 */ /* 0x008fe40000000f00 */
[--C-:B------:R-:W-:Y:S02]  /*0750*/  SHF.R.U64 R88, R82, 0x10, R83.reuse ;  /* 0x0000001052587819 */ /* 0x100fe40000001253 */
[----:B------:R-:W-:Y:S02]  /*0760*/  MOV R81, R83 ;  /* 0x0000005300517202 */ /* 0x000fe40000000f00 */
[----:B------:R-:W-:Y:S01]  /*0770*/  SHF.R.U32.HI R86, RZ, 0x10, R83 ;  /* 0x00000010ff567819 */ /* 0x000fe20000011653 */
[C---:B------:R-:W-:Y:S01]  /*0780*/  FADD.FTZ R83, -R90.reuse, R52 ;  /* 0x000000345a537221 */ /* 0x040fe20000010100 */
[----:B------:R-:W-:Y:S01]  /*0790*/  FADD.FTZ R53, -R90, R54 ;  /* 0x000000365a357221 */ /* 0x000fe20000010100 */
[----:B------:R-:W-:-:S02]  /*07a0*/  HADD2.F32 R87, -RZ, R87.H0_H0 ;  /* 0x20000057ff577230 */ /* 0x000fc40000004100 */
[----:B------:R-:W-:Y:S02]  /*07b0*/  HADD2.F32 R54, -RZ, R88.H0_H0 ;  /* 0x20000058ff367230 */ /* 0x000fe40000004100 */
[C---:B-----5:R-:W-:Y:S01]  /*07c0*/  FMUL.FTZ R88, R62.reuse, R83 ;  /* 0x000000533e587220 */ /* 0x060fe20000410000 */
[----:B------:R-:W-:Y:S02]  /*07d0*/  HADD2.F32 R52, -RZ, R86.H0_H0 ;  /* 0x20000056ff347230 */ /* 0x000fe40000004100 */
[----:B------:R-:W-:Y:S01]  /*07e0*/  FMUL.FTZ R86, R62, R91 ;  /* 0x0000005b3e567220 */ /* 0x000fe20000410000 */
[----:B------:R-:W-:Y:S01]  /*07f0*/  FADD.FTZ R24, R24, R87 ;  /* 0x0000005718187221 */ /* 0x000fe20000010000 */
[-C--:B------:R-:W-:Y:S01]  /*0800*/  FFMA.FTZ R16, R88, R87.reuse, R16 ;  /* 0x0000005758107223 */ /* 0x080fe20000010010 */
[----:B------:R-:W-:Y:S01]  /*0810*/  FMUL.FTZ R87, R4, R87 ;  /* 0x0000005704577220 */ /* 0x000fe20000410000 */
[----:B------:R-:W-:Y:S02]  /*0820*/  HADD2.F32 R81, -RZ, R81.H0_H0 ;  /* 0x20000051ff517230 */ /* 0x000fe40000004100 */
        /* <DEDUP_REMOVED lines=21> */
.L_x_5367:
[----:B------:R-:W-:Y:S05]  /*0980*/  BSYNC B0 ;  /* 0x0000000000007941 */ /* 0x000fea0003800000 */
.L_x_5366:
        /* <DEDUP_REMOVED lines=15> */
[--C-:B0-----:R-:W-:Y:S02]  /*0a80*/  SHF.R.U64 R66, R68, 0x10, R69.reuse ;  /* 0x0000001044427819 */ /* 0x101fe40000001245 */
[----:B------:R-:W-:Y:S01]  /*0a90*/  MOV R67, R69 ;  /* 0x0000004500437202 */ /* 0x000fe20000000f00 */
[----:B------:R-:W-:Y:S01]  /*0aa0*/  HADD2.F32 R79, -RZ, R79.H0_H0 ;  /* 0x2000004fff4f7230 */ /* 0x000fe20000004100 */
[----:B------:R-:W-:Y:S01]  /*0ab0*/  SHF.R.U32.HI R69, RZ, 0x10, R69 ;  /* 0x00000010ff457819 */ /* 0x000fe20000011645 */
[----:B------:R-:W-:-:S02]  /*0ac0*/  HADD2.F32 R66, -RZ, R66.H0_H0 ;  /* 0x20000042ff427230 */ /* 0x000fc40000004100 */
[----:B------:R-:W-:Y:S02]  /*0ad0*/  HADD2.F32 R67, -RZ, R67.H0_H0 ;  /* 0x20000043ff437230 */ /* 0x000fe40000004100 */
[C---:B---3--:R-:W-:Y:S01]  /*0ae0*/  FADD.FTZ R52, -R90.reuse, R52 ;  /* 0x000000345a347221 */ /* 0x048fe20000010100 */
[C---:B------:R-:W-:Y:S01]  /*0af0*/  FADD.FTZ R53, -R90.reuse, R53 ;  /* 0x000000355a357221 */ /* 0x040fe20000010100 */
[----:B------:R-:W-:Y:S01]  /*0b00*/  FADD.FTZ R54, -R90, R54 ;  /* 0x000000365a367221 */ /* 0x000fe20000010100 */
[----:B------:R-:W-:Y:S01]  /*0b10*/  FADD.FTZ R44, R44, R79 ;  /* 0x0000004f2c2c7221 */ /* 0x000fe20000010000 */
[C---:B-----5:R-:W-:Y:S01]  /*0b20*/  FMUL.FTZ R80, R62.reuse, R52 ;  /* 0x000000343e507220 */ /* 0x060fe20000410000 */
[----:B------:R-:W-:Y:S01]  /*0b30*/  FMUL.FTZ R78, R62, R53 ;  /* 0x000000353e4e7220 */ /* 0x000fe20000410000 */
[----:B------:R-:W-:Y:S01]  /*0b40*/  FADD.FTZ R55, -R90, R55 ;  /* 0x000000375a377221 */ /* 0x000fe20000010100 */
[----:B------:R-:W-:Y:S01]  /*0b50*/  FMUL.FTZ R65, R62, R54 ;  /* 0x000000363e417220 */ /* 0x000fe20000410000 */
[-C--:B------:R-:W-:Y:S01]  /*0b60*/  FFMA.FTZ R28, R80, R79.reuse, R28 ;  /* 0x0000004f501c7223 */ /* 0x080fe2000001001c */
        /* <DEDUP_REMOVED lines=20> */
.L_x_5369:
[----:B------:R-:W-:Y:S05]  /*0cb0*/  BSYNC B0 ;  /* 0x0000000000007941 */ /* 0x000fea0003800000 */
.L_x_5368:
        /* <DEDUP_REMOVED lines=15> */
[----:B------:R-:W-:Y:S01]  /*0db0*/  MOV R74, R71 ;  /* 0x00000047004a7202 */ /* 0x000fe20000000f00 */
[----:B------:R-:W-:Y:S01]  /*0dc0*/  HADD2.F32 R75, -RZ, R75.H0_H0 ;  /* 0x2000004bff4b7230 */ /* 0x000fe20000004100 */
[----:B------:R-:W-:-:S03]  /*0dd0*/  SHF.R.U32.HI R71, RZ, 0x10, R71 ;  /* 0x00000010ff477819 */ /* 0x000fc60000011647 */
[----:B------:R-:W-:Y:S02]  /*0de0*/  HADD2.F32 R76, -RZ, R74.H0_H0 ;  /* 0x2000004aff4c7230 */ /* 0x000fe40000004100 */
[C---:B---3--:R-:W-:Y:S01]  /*0df0*/  FADD.FTZ R91, -R90.reuse, R52 ;  /* 0x000000345a5b7221 */ /* 0x048fe20000010100 */
[C---:B------:R-:W-:Y:S01]  /*0e00*/  FADD.FTZ R77, -R90.reuse, R53 ;  /* 0x000000355a4d7221 */ /* 0x040fe20000010100 */
[----:B------:R-:W-:Y:S01]  /*0e10*/  FADD.FTZ R53, -R90, R54 ;  /* 0x000000365a357221 */ /* 0x000fe20000010100 */
[----:B------:R-:W-:Y:S02]  /*0e20*/  HADD2.F32 R54, -RZ, R70.H0_H0 ;  /* 0x20000046ff367230 */ /* 0x000fe40000004100 */
[----:B-----5:R-:W-:Y:S01]  /*0e30*/  FMUL.FTZ R70, R62, R91 ;  /* 0x0000005b3e467220 */ /* 0x020fe20000410000 */
[----:B0-----:R-:W-:Y:S01]  /*0e40*/  FMUL.FTZ R72, R56, R75 ;  /* 0x0000004b38487220 */ /* 0x001fe20000410000 */
[----:B------:R-:W-:Y:S02]  /*0e50*/  HADD2.F32 R52, -RZ, R71.H0_H0 ;  /* 0x20000047ff347230 */ /* 0x000fe40000004100 */
        /* <DEDUP_REMOVED lines=23> */
.L_x_5371:
[----:B------:R-:W-:Y:S05]  /*0fd0*/  BSYNC B0 ;  /* 0x0000000000007941 */ /* 0x000fea0003800000 */
.L_x_5370:
        /* <DEDUP_REMOVED lines=25> */
.L_x_5390:
        /* <DEDUP_REMOVED lines=51> */
[----:B------:R-:W-:Y:S01]  /*14a0*/  F2F.F16.F32 R55, R55 ;  /* 0x0000003700377304 */ /* 0x000fe20000200800 */
[C---:B------:R-:W-:Y:S01]  /*14b0*/  FMUL.FTZ R92, R54.reuse, R61 ;  /* 0x0000003d365c7220 */ /* 0x040fe20000410000 */
[----:B------:R-:W-:Y:S01]  /*14c0*/  SEL R39, R54, R39, P6 ;  /* 0x0000002736277207 */ /* 0x000fe20003000000 */
[----:B------:R-:W-:-:S04]  /*14d0*/  @P5 FADD.FTZ R53, R40, R53 ;  /* 0x0000003528355221 */ /* 0x000fc80000010000 */
[C---:B------:R-:W-:Y:S01]  /*14e0*/  FMUL.FTZ R91, R53.reuse, R61 ;  /* 0x0000003d355b7220 */ /* 0x040fe20000410000 */
[----:B------:R-:W0:Y:S01]  /*14f0*/  F2F.F16.F32 R52, R52 ;  /* 0x0000003400347304 */ /* 0x000e220000200800 */
[----:B------:R-:W-:-:S07]  /*1500*/  SEL R36, R53, R36, P6 ;  /* 0x0000002435247207 */ /* 0x000fce0003000000 */
[----:B------:R-:W1:Y:S01]  /*1510*/  F2F.F16.F32 R54, R92 ;  /* 0x0000005c00367304 */ /* 0x000e620000200800 */
[----:B0-----:R-:W-:-:S07]  /*1520*/  IMAD.WIDE.U32 R52, R52, 0x10000, RZ ;  /* 0x0001000034347825 */ /* 0x001fce00078e00ff */
[----:B------:R-:W0:Y:S01]  /*1530*/  F2F.F16.F32 R91, R91 ;  /* 0x0000005b005b7304 */ /* 0x000e220000200800 */
        /* <DEDUP_REMOVED lines=10> */
.L_x_5374:
[----:B------:R-:W-:Y:S05]  /*15e0*/  BSYNC B0 ;  /* 0x0000000000007941 */ /* 0x000fea0003800000 */
.L_x_5373:
        /* <DEDUP_REMOVED lines=45> */
.L_x_5376:
[----:B------:R-:W-:Y:S05]  /*18c0*/  BSYNC B0 ;  /* 0x0000000000007941 */ /* 0x000fea0003800000 */
.L_x_5375:
        /* <DEDUP_REMOVED lines=28> */
[----:B------:R-:W0:Y:S01]  /*1a90*/  F2F.F16.F32 R52, R52 ;  /* 0x0000003400347304 */ /* 0x000e220000200800 */
[----:B------:R-:W-:Y:S02]  /*1aa0*/  SEL R38, R55, R38, P6 ;  /* 0x0000002637267207 */ /* 0x000fe40003000000 */
[----:B------:R-:W-:-:S05]  /*1ab0*/  SEL R39, R62, R39, P6 ;  /* 0x000000273e277207 */ /* 0x000fca0003000000 */
[----:B------:R-:W1:Y:S01]  /*1ac0*/  F2F.F16.F32 R89, R89 ;  /* 0x0000005900597304 */ /* 0x000e620000200800 */
[----:B0-----:R-:W-:-:S07]  /*1ad0*/  IMAD.WIDE.U32 R52, R52, 0x10000, RZ ;  /* 0x0001000034347825 */ /* 0x001fce00078e00ff */
[----:B------:R0:W2:Y:S01]  /*1ae0*/  F2F.F16.F32 R91, R54 ;  /* 0x00000036005b7304 */ /* 0x0000a20000200800 */
[----:B-1----:R-:W-:-:S07]  /*1af0*/  SHF.L.U32 R90, R89, 0x10, RZ ;  /* 0x00000010595a7819 */ /* 0x002fce00000006ff */
[----:B------:R-:W1:Y:S01]  /*1b00*/  F2F.F16.F32 R61, R61 ;  /* 0x0000003d003d7304 */ /* 0x000e620000200800 */
        /* <DEDUP_REMOVED lines=8> */
.L_x_5378:
[----:B------:R-:W-:Y:S05]  /*1b90*/  BSYNC B0 ;  /* 0x0000000000007941 */ /* 0x000fea0003800000 */
.L_x_5377:
[----:B------:R-:W-:Y:S02]  /*1ba0*/  IADD3 R3, R3, UR16, RZ ;  /* 0x0000001003037c10 */ /* 0x000fe4000fffe0ff */
[----:B------:R-:W-:Y:S02]  /*1bb0*/  SEL R89, RZ, 0x1, P4 ;  /* 0x00000001ff597807 */ /* 0x000fe40002000000 */
[----:B------:R-:W-:-:S13]  /*1bc0*/  ISETP.GE.AND P5, PT, R3, UR17, PT ;  /* 0x0000001103007c0c */ /* 0x000fda000bfa6270 */
[----:B------:R-:W-:Y:S05]  /*1bd0*/  @!P5 BRA `(.L_x_5379) ;  /* 0xffffffe80040d947 */ /* 0x000fea000383ffff */
.L_x_5365:
        /* <DEDUP_REMOVED lines=27> */
.L_x_5372:
[----:B------:R-:W-:Y:S01]  /*1d90*/  HFMA2.MMA R52, -RZ, RZ, 0, 9.5367431640625e-07 ;  /* 0x00000010ff347435 */ /* 0x000fe200000001ff */
[----:B------:R-:W-:Y:S02]  /*1da0*/  MOV R91, R93 ;  /* 0x0000005d005b7202 */ /* 0x000fe40000000f00 */
[----:B------:R-:W-:Y:S02]  /*1db0*/  MOV R53, 0x1f ;  /* 0x0000001f00357802 */ /* 0x000fe40000000f00 */
[----:B------:R-:W-:-:S07]  /*1dc0*/  MOV R89, 0xffffffff ;  /* 0xffffffff00597802 */ /* 0x000fce0000000f00 */
[----:B-----5:R-:W-:Y:S05]  /*1dd0*/  WARPSYNC.COLLECTIVE R89, `(.L_x_5380) ;  /* 0x0000000059087348 */ /* 0x020fea0003c00000 */
[----:B------:R0:W1:Y:S02]  /*1de0*/  SHFL.DOWN P6, R52, R91, R52, R53 ;  /* 0x080000345b347389 */ /* 0x00006400000c0035 */
[----:B01---5:R-:W-:Y:S01]  /*1df0*/  ENDCOLLECTIVE ;  /* 0x000000000000791b */ /* 0x023fe20003800000 */
.L_x_5380:
[----:B------:R-:W-:Y:S02]  /*1e00*/  MOV R91, R92 ;  /* 0x0000005c005b7202 */ /* 0x000fe40000000f00 */
[----:B------:R-:W-:Y:S01]  /*1e10*/  MOV R90, R52 ;  /* 0x00000034005a7202 */ /* 0x000fe20000000f00 */
[----:B------:R-:W-:-:S04]  /*1e20*/  HFMA2.MMA R52, -RZ, RZ, 0, 9.5367431640625e-07 ;  /* 0x00000010ff347435 */ /* 0x000fc800000001ff */
[----:B------:R-:W-:-:S07]  /*1e30*/  FADD.FTZ R93, R90, R93 ;  /* 0x0000005d5a5d7221 */ /* 0x000fce0000010000 */
[----:B------:R-:W-:Y:S05]  /*1e40*/  WARPSYNC.COLLECTIVE R89, `(.L_x_5381) ;  /* 0x0000000059087348 */ /* 0x000fea0003c00000 */
[----:B------:R0:W1:Y:S02]  /*1e50*/  SHFL.DOWN P6, R52, R91, R52, R53 ;  /* 0x080000345b347389 */ /* 0x00006400000c0035 */
[----:B01----:R-:W-:Y:S01]  /*1e60*/  ENDCOLLECTIVE ;  /* 0x000000000000791b */ /* 0x003fe20003800000 */
.L_x_5381:
[----:B------:R-:W-:Y:S02]  /*1e70*/  MOV R91, R93 ;  /* 0x0000005d005b7202 */ /* 0x000fe40000000f00 */
[----:B------:R-:W-:Y:S01]  /*1e80*/  MOV R90, R52 ;  /* 0x00000034005a7202 */ /* 0x000fe20000000f00 */
[----:B------:R-:W-:-:S04]  /*1e90*/  HFMA2.MMA R52, -RZ, RZ, 0, 4.76837158203125e-07 ;  /* 0x00000008ff347435 */ /* 0x000fc800000001ff */
[----:B------:R-:W-:-:S07]  /*1ea0*/  FADD.FTZ R90, R90, R92 ;  /* 0x0000005c5a5a7221 */ /* 0x000fce0000010000 */
[----:B------:R-:W-:Y:S05]  /*1eb0*/  WARPSYNC.COLLECTIVE R89, `(.L_x_5382) ;  /* 0x0000000059087348 */ /* 0x000fea0003c00000 */
[----:B------:R0:W1:Y:S02]  /*1ec0*/  SHFL.DOWN P6, R52, R91, R52, R53 ;  /* 0x080000345b347389 */ /* 0x00006400000c0035 */
[----:B01----:R-:W-:Y:S01]  /*1ed0*/  ENDCOLLECTIVE ;  /* 0x000000000000791b */ /* 0x003fe20003800000 */
.L_x_5382:
[----:B------:R-:W-:Y:S02]  /*1ee0*/  MOV R91, R90 ;  /* 0x0000005a005b7202 */ /* 0x000fe40000000f00 */
[----:B------:R-:W-:Y:S01]  /*1ef0*/  MOV R92, R52 ;  /* 0x00000034005c7202 */ /* 0x000fe20000000f00 */
[----:B------:R-:W-:-:S04]  /*1f00*/  HFMA2.MMA R52, -RZ, RZ, 0, 4.76837158203125e-07 ;  /* 0x00000008ff347435 */ /* 0x000fc800000001ff */
[----:B------:R-:W-:-:S07]  /*1f10*/  FADD.FTZ R92, R93, R92 ;  /* 0x0000005c5d5c7221 */ /* 0x000fce0000010000 */
[----:B------:R-:W-:Y:S05]  /*1f20*/  WARPSYNC.COLLECTIVE R89, `(.L_x_5383) ;  /* 0x0000000059087348 */ /* 0x000fea0003c00000 */
[----:B------:R0:W1:Y:S02]  /*1f30*/  SHFL.DOWN P6, R52, R91, R52, R53 ;  /* 0x080000345b347389 */ /* 0x00006400000c0035 */
[----:B01----:R-:W-:Y:S01]  /*1f40*/  ENDCOLLECTIVE ;  /* 0x000000000000791b */ /* 0x003fe20003800000 */
.L_x_5383:
[----:B------:R-:W-:Y:S02]  /*1f50*/  MOV R91, R92 ;  /* 0x0000005c005b7202 */ /* 0x000fe40000000f00 */
[----:B------:R-:W-:Y:S01]  /*1f60*/  MOV R93, R52 ;  /* 0x00000034005d7202 */ /* 0x000fe20000000f00 */
[----:B------:R-:W-:-:S04]  /*1f70*/  HFMA2.MMA R52, -RZ, RZ, 0, 2.384185791015625e-07 ;  /* 0x00000004ff347435 */ /* 0x000fc800000001ff */
[----:B------:R-:W-:-:S07]  /*1f80*/  FADD.FTZ R90, R90, R93 ;  /* 0x0000005d5a5a7221 */ /* 0x000fce0000010000 */
[----:B------:R-:W-:Y:S05]  /*1f90*/  WARPSYNC.COLLECTIVE R89, `(.L_x_5384) ;  /* 0x0000000059087348 */ /* 0x000fea0003c00000 */
[----:B------:R0:W1:Y:S02]  /*1fa0*/  SHFL.DOWN P6, R52, R91, R52, R53 ;  /* 0x080000345b347389 */ /* 0x00006400000c0035 */
[----:B01----:R-:W-:Y:S01]  /*1fb0*/  ENDCOLLECTIVE ;  /* 0x000000000000791b */ /* 0x003fe20003800000 */
.L_x_5384:
[----:B------:R-:W-:Y:S02]  /*1fc0*/  MOV R91, R90 ;  /* 0x0000005a005b7202 */ /* 0x000fe40000000f00 */
[----:B------:R-:W-:Y:S01]  /*1fd0*/  MOV R93, R52 ;  /* 0x00000034005d7202 */ /* 0x000fe20000000f00 */
[----:B------:R-:W-:-:S04]  /*1fe0*/  HFMA2.MMA R52, -RZ, RZ, 0, 2.384185791015625e-07 ;  /* 0x00000004ff347435 */ /* 0x000fc800000001ff */
[----:B------:R-:W-:-:S07]  /*1ff0*/  FADD.FTZ R92, R92, R93 ;  /* 0x0000005d5c5c7221 */ /* 0x000fce0000010000 */
[----:B------:R-:W-:Y:S05]  /*2000*/  WARPSYNC.COLLECTIVE R89, `(.L_x_5385) ;  /* 0x0000000059087348 */ /* 0x000fea0003c00000 */
[----:B------:R0:W1:Y:S02]  /*2010*/  SHFL.DOWN P6, R52, R91, R52, R53 ;  /* 0x080000345b347389 */ /* 0x00006400000c0035 */
[----:B01----:R-:W-:Y:S01]  /*2020*/  ENDCOLLECTIVE ;  /* 0x000000000000791b */ /* 0x003fe20003800000 */
.L_x_5385:
[----:B------:R-:W-:Y:S02]  /*2030*/  MOV R91, R92 ;  /* 0x0000005c005b7202 */ /* 0x000fe40000000f00 */
[----:B------:R-:W-:Y:S01]  /*2040*/  MOV R93, R52 ;  /* 0x00000034005d7202 */ /* 0x000fe20000000f00 */
[----:B------:R-:W-:-:S04]  /*2050*/  HFMA2.MMA R52, -RZ, RZ, 0, 1.1920928955078125e-07 ;  /* 0x00000002ff347435 */ /* 0x000fc800000001ff */
[----:B------:R-:W-:-:S07]  /*2060*/  FADD.FTZ R90, R90, R93 ;  /* 0x0000005d5a5a7221 */ /* 0x000fce0000010000 */
[----:B------:R-:W-:Y:S05]  /*2070*/  WARPSYNC.COLLECTIVE R89, `(.L_x_5386) ;  /* 0x0000000059087348 */ /* 0x000fea0003c00000 */
[----:B------:R0:W1:Y:S02]  /*2080*/  SHFL.DOWN P6, R52, R91, R52, R53 ;  /* 0x080000345b347389 */ /* 0x00006400000c0035 */
[----:B01----:R-:W-:Y:S01]  /*2090*/  ENDCOLLECTIVE ;  /* 0x000000000000791b */ /* 0x003fe20003800000 */
.L_x_5386:
[----:B------:R-:W-:Y:S02]  /*20a0*/  MOV R91, R90 ;  /* 0x0000005a005b7202 */ /* 0x000fe40000000f00 */
[----:B------:R-:W-:Y:S01]  /*20b0*/  MOV R93, R52 ;  /* 0x00000034005d7202 */ /* 0x000fe20000000f00 */
[----:B------:R-:W-:-:S04]  /*20c0*/  HFMA2.MMA R52, -RZ, RZ, 0, 1.1920928955078125e-07 ;  /* 0x00000002ff347435 */ /* 0x000fc800000001ff */
[----:B------:R-:W-:-:S07]  /*20d0*/  FADD.FTZ R92, R92, R93 ;  /* 0x0000005d5c5c7221 */ /* 0x000fce0000010000 */
[----:B------:R-:W-:Y:S05]  /*20e0*/  WARPSYNC.COLLECTIVE R89, `(.L_x_5387) ;  /* 0x0000000059087348 */ /* 0x000fea0003c00000 */
[----:B------:R0:W1:Y:S02]  /*20f0*/  SHFL.DOWN P6, R52, R91, R52, R53 ;  /* 0x080000345b347389 */ /* 0x00006400000c0035 */
[----:B01----:R-:W-:Y:S01]  /*2100*/  ENDCOLLECTIVE ;  /* 0x000000000000791b */ /* 0x003fe20003800000 */
.L_x_5387:
[----:B------:R-:W-:Y:S02]  /*2110*/  MOV R91, R92 ;  /* 0x0000005c005b7202 */ /* 0x000fe40000000f00 */
[----:B------:R-:W-:Y:S01]  /*2120*/  MOV R93, R52 ;  /* 0x00000034005d7202 */ /* 0x000fe20000000f00 */
[----:B------:R-:W-:-:S04]  /*2130*/  HFMA2.MMA R52, -RZ, RZ, 0, 5.9604644775390625e-08 ;  /* 0x00000001ff347435 */ /* 0x000fc800000001ff */
[----:B------:R-:W-:-:S07]  /*2140*/  FADD.FTZ R90, R90, R93 ;  /* 0x0000005d5a5a7221 */ /* 0x000fce0000010000 */
[----:B------:R-:W-:Y:S05]  /*2150*/  WARPSYNC.COLLECTIVE R89, `(.L_x_5388) ;  /* 0x0000000059087348 */ /* 0x000fea0003c00000 */
[----:B------:R0:W1:Y:S02]  /*2160*/  SHFL.DOWN P6, R52, R91, R52, R53 ;  /* 0x080000345b347389 */ /* 0x00006400000c0035 */
[----:B01----:R-:W-:Y:S01]  /*2170*/  ENDCOLLECTIVE ;  /* 0x000000000000791b */ /* 0x003fe20003800000 */
.L_x_5388:
[----:B------:R-:W-:Y:S02]  /*2180*/  MOV R91, R90 ;  /* 0x0000005a005b7202 */ /* 0x000fe40000000f00 */
[----:B------:R-:W-:Y:S01]  /*2190*/  MOV R93, R52 ;  /* 0x00000034005d7202 */ /* 0x000fe20000000f00 */
[----:B------:R-:W-:-:S11]  /*21a0*/  HFMA2.MMA R52, -RZ, RZ, 0, 5.9604644775390625e-08 ;  /* 0x00000001ff347435 */ /* 0x000fd600000001ff */
[----:B------:R-:W-:Y:S05]  /*21b0*/  WARPSYNC.COLLECTIVE R89, `(.L_x_5389) ;  /* 0x0000000059087348 */ /* 0x000fea0003c00000 */
[----:B------:R0:W1:Y:S02]  /*21c0*/  SHFL.DOWN P6, R52, R91, R52, R53 ;  /* 0x080000345b347389 */ /* 0x00006400000c0035 */
[----:B01----:R-:W-:Y:S01]  /*21d0*/  ENDCOLLECTIVE ;  /* 0x000000000000791b */ /* 0x003fe20003800000 */
.L_x_5389:
[----:B------:R-:W-:Y:S01]  /*21e0*/  MOV R53, R52 ;  /* 0x0000003400357202 */ /* 0x000fe20000000f00 */
[----:B------:R-:W-:Y:S06]  /*21f0*/  BRA `(.L_x_5390) ;  /* 0xffffffec00dc7947 */ /* 0x000fec000383ffff */
.L_x_5391:
        /* <DEDUP_REMOVED lines=16> */
.L_x_8614:


//--------------------- .text._ZN10layer_norm13ln_bwd_kernelINS_13Kernel_traitsI6__halfS2_fS2_fjLj1536ELj1ELj1ELj4ELj8ENS_18Kernel_traits_baseILj1536ES2_S2_fS2_fjLj128EEEEELb0ELb0ELb0ELb1EEEvNS_9BwdParamsE --------------------------
	.section	.text._ZN10layer_norm13ln_bwd_kernelINS_13Kernel_traitsI6__halfS2_fS2_fjLj1536ELj1ELj1ELj4ELj8ENS_18Kernel_traits_baseILj1536ES2_S2_fS2_fjLj128EEEEELb0ELb0ELb0ELb1EEEvNS_9BwdParamsE,"ax",@progbits
	.align	128
        .global         _ZN10layer_norm13ln_bwd_kernelINS_13Kernel_traitsI6__halfS2_fS2_fjLj1536ELj1ELj1ELj4ELj8ENS_18Kernel_traits_baseILj1536ES2_S2_fS2_fjLj128EEEEELb0ELb0ELb0ELb1EEEvNS_9BwdParamsE
        .type           _ZN10layer_norm13ln_bwd_kernelINS_13Kernel_traitsI6__halfS2_fS2_fjLj1536ELj1ELj1ELj4ELj8ENS_18Kernel_traits_baseILj1536ES2_S2_fS2_fjLj128EEEEELb0ELb0ELb0ELb1EEEvNS_9BwdParamsE,@function
        .size           _ZN10layer_norm13ln_bwd_kernelINS_13Kernel_traitsI6__halfS2_fS2_fjLj1536ELj1ELj1ELj4ELj8ENS_18Kernel_traits_baseILj1536ES2_S2_fS2_fjLj128EEEEELb0ELb0ELb0ELb1EEEvNS_9BwdParamsE,(.L_x_8615 - _ZN10layer_norm13ln_bwd_kernelINS_13Kernel_traitsI6__halfS2_fS2_fjLj1536ELj1ELj1ELj4ELj8ENS_18Kernel_traits_baseILj1536ES2_S2_fS2_fjLj128EEEEELb0ELb0ELb0ELb1EEEvNS_9BwdParamsE)
        .other          _ZN10layer_norm13ln_bwd_kernelINS_13Kernel_traitsI6__halfS2_fS2_fjLj1536ELj1ELj1ELj4ELj8ENS_18Kernel_traits_baseILj1536ES2_S2_fS2_fjLj128EEEEELb0ELb0ELb0ELb1EEEvNS_9BwdParamsE,@"STO_CUDA_ENTRY STV_DEFAULT"
_ZN10layer_norm13ln_bwd_kernelINS_13Kernel_traitsI6__halfS2_fS2_fjLj1536ELj1ELj1ELj4ELj8ENS_18Kernel_traits_baseILj1536ES2_S2_fS2_fjLj128EEEEELb0ELb0ELb0ELb1EEEvNS_9BwdParamsE:
.text._ZN10layer_norm13ln_bwd_kernelINS_13Kernel_traitsI6__halfS2_fS2_fjLj1536ELj1ELj1ELj4ELj8ENS_18Kernel_traits_baseILj1536ES2_S2_fS2_fjLj128EEEEELb0ELb0ELb0ELb1EEEvNS_9BwdParamsE:
        /* <DEDUP_REMOVED lines=29> */
.L_x_5392:
        /* <DEDUP_REMOVED lines=22> */
[----:B0-----:R-:W-:Y:S02]  /*0330*/  CS2R R2, SRZ ;  /* 0x0000000000027805 */ /* 0x001fe4000001ff00 */
[----:B------:R-:W-:Y:S02]  /*0340*/  MOV R0, RZ ;  /* 0x000000ff00007202 */ /* 0x000fe40000000f00 */
        /* <DEDUP_REMOVED lines=12> */
[----:B------:R-:W-:Y:S01]  /*0410*/  CS2R R4, SRZ ;  /* 0x0000000000047805 */ /* 0x000fe2000001ff00 */
[----:B------:R-:W-:-:S02]  /*0420*/  HADD2.F32 R88, -RZ, R88.H0_H0 ;  /* 0x20000058ff587230 */ /* 0x000fc40000004100 */
[----:B------:R-:W-:Y:S02]  /*0430*/  HADD2.F32 R79, -RZ, R79.H0_H0 ;  /* 0x2000004fff4f7230 */ /* 0x000fe40000004100 */
[----:B------:R-:W-:Y:S02]  /*0440*/  HADD2.F32 R73, -RZ, R73.H0_H0 ;  /* 0x20000049ff497230 */ /* 0x000fe40000004100 */
[----:B------:R-:W-:Y:S02]  /*0450*/  HADD2.F32 R71, -RZ, R71.H0_H0 ;  /* 0x20000047ff477230 */ /* 0x000fe40000004100 */
[----:B------:R-:W-:Y:S02]  /*0460*/  HADD2.F32 R54, -RZ, R54.H0_H0 ;  /* 0x20000036ff367230 */ /* 0x000fe40000004100 */
[----:B------:R-:W-:-:S07]  /*0470*/  HADD2.F32 R55, -RZ, R55.H0_H0 ;  /* 0x20000037ff377230 */ /* 0x000fce0000004100 */
.L_x_5395:
        /* <DEDUP_REMOVED lines=13> */
[----:B------:R-:W-:-:S03]  /*0550*/  IADD3 R67, R69, 0x100, RZ ;  /* 0x0000010045437810 */ /* 0x000fc60007ffe0ff */
        /* <DEDUP_REMOVED lines=38> */
[----:B------:R-:W-:Y:S01]  /*07c0*/  LOP3.LUT P1, RZ, R90, 0x1f, RZ, 0xc0, !PT ;  /* 0x0000001f5aff7812 */ /* 0x000fe2000782c0ff */
[----:B----4-:R-:W-:Y:S01]  /*07d0*/  @P0 HADD2.F32 R64, -RZ, R75.H0_H0 ;  /* 0x2000004bff400230 */ /* 0x010fe20000004100 */
[----:B--2---:R-:W-:Y:S02]  /*07e0*/  FSEL R78, R78, RZ, !P2 ;  /* 0x000000ff4e4e7208 */ /* 0x004fe40005000000 */
[----:B------:R-:W-:Y:S02]  /*07f0*/  MOV R75, R58 ;  /* 0x0000003a004b7202 */ /* 0x000fe40000000f00 */
[--C-:B------:R-:W-:Y:S02]  /*0800*/  SHF.R.U64 R65, R58, 0x10, R59.reuse ;  /* 0x000000103a417819 */ /* 0x100fe4000000123b */
[----:B------:R-:W-:-:S02]  /*0810*/  SHF.R.U32.HI R80, RZ, 0x10, R59 ;  /* 0x00000010ff507819 */ /* 0x000fc4000001163b */
        /* <DEDUP_REMOVED lines=8> */
[C---:B------:R-:W-:Y:S01]  /*08a0*/  FADD.FTZ R42, -R78.reuse, R43 ;  /* 0x0000002b4e2a7221 */ /* 0x040fe20000010100 */
[----:B------:R-:W-:Y:S01]  /*08b0*/  FADD.FTZ R33, -R78, R36 ;  /* 0x000000244e217221 */ /* 0x000fe20000010100 */
[----:B------:R-:W-:Y:S01]  /*08c0*/  HADD2.F32 R75, -RZ, R75.H0_H0 ;  /* 0x2000004bff4b7230 */ /* 0x000fe20000004100 */
[----:B------:R-:W-:Y:S01]  /*08d0*/  MOV R58, R56 ;  /* 0x00000038003a7202 */ /* 0x000fe20000000f00 */
[----:B------:R-:W-:-:S02]  /*08e0*/  HADD2.F32 R43, -RZ, R65.H0_H0 ;  /* 0x20000041ff2b7230 */ /* 0x000fc40000004100 */
[C---:B------:R-:W-:Y:S01]  /*08f0*/  FMUL.FTZ R36, R77.reuse, R63 ;  /* 0x0000003f4d247220 */ /* 0x040fe20000410000 */
[----:B------:R-:W-:Y:S01]  /*0900*/  SHF.R.U64 R56, R56, 0x10, R57 ;  /* 0x0000001038387819 */ /* 0x000fe20000001239 */
[----:B------:R-:W-:Y:S01]  /*0910*/  FMUL.FTZ R81, R77, R81 ;  /* 0x000000514d517220 */ /* 0x000fe20000410000 */
[----:B------:R-:W-:Y:S01]  /*0920*/  MOV R74, R59 ;  /* 0x0000003b004a7202 */ /* 0x000fe20000000f00 */
[----:B------:R-:W-:Y:S02]  /*0930*/  HADD2.F32 R63, -RZ, R80.H0_H0 ;  /* 0x20000050ff3f7230 */ /* 0x000fe40000004100 */
[C---:B------:R-:W-:Y:S01]  /*0940*/  FADD.FTZ R34, -R78.reuse, R34 ;  /* 0x000000224e227221 */ /* 0x040fe20000010100 */
[----:B------:R-:W-:Y:S01]  /*0950*/  FADD.FTZ R38, -R78, R38 ;  /* 0x000000264e267221 */ /* 0x000fe20000010100 */
[----:B------:R-:W-:Y:S01]  /*0960*/  FADD.FTZ R51, R75, R51 ;  /* 0x000000334b337221 */ /* 0x000fe20000010000 */
[-C--:B------:R-:W-:Y:S01]  /*0970*/  FFMA.FTZ R68, R36, R75.reuse, R68 ;  /* 0x0000004b24447223 */ /* 0x080fe20000010044 */
[----:B------:R-:W-:Y:S01]  /*0980*/  FMUL.FTZ R80, R89, R75 ;  /* 0x0000004b59507220 */ /* 0x000fe20000410000 */
[----:B------:R-:W-:Y:S01]  /*0990*/  FADD.FTZ R49, R43, R49 ;  /* 0x000000312b317221 */ /* 0x000fe20000010000 */
[-C--:B------:R-:W-:Y:S01]  /*09a0*/  FFMA.FTZ R50, R81, R43.reuse, R50 ;  /* 0x0000002b51327223 */ /* 0x080fe20000010032 */
[----:B------:R-:W-:Y:S01]  /*09b0*/  FMUL.FTZ R75, R88, R43 ;  /* 0x0000002b584b7220 */ /* 0x000fe20000410000 */
[----:B------:R-:W-:-:S02]  /*09c0*/  HADD2.F32 R43, -RZ, R56.H0_H0 ;  /* 0x20000038ff2b7230 */ /* 0x000fc40000004100 */
[C---:B------:R-:W-:Y:S01]  /*09d0*/  FADD.FTZ R35, -R78.reuse, R35 ;  /* 0x000000234e237221 */ /* 0x040fe20000010100 */
[C---:B------:R-:W-:Y:S01]  /*09e0*/  FADD.FTZ R37, -R78.reuse, R37 ;  /* 0x000000254e257221 */ /* 0x040fe20000010100 */
[C---:B------:R-:W-:Y:S01]  /*09f0*/  FADD.FTZ R39, -R78.reuse, R39 ;  /* 0x000000274e277221 */ /* 0x040fe20000010100 */
[----:B------:R-:W-:Y:S01]  /*0a00*/  FADD.FTZ R40, -R78, R40 ;  /* 0x000000284e287221 */ /* 0x000fe20000010100 */
[----:B------:R-:W-:Y:S02]  /*0a10*/  HADD2.F32 R65, -RZ, R74.H0_H0 ;  /* 0x2000004aff417230 */ /* 0x000fe40000004100 */
[C---:B------:R-:W-:Y:S01]  /*0a20*/  FMUL.FTZ R78, R77.reuse, R34 ;  /* 0x000000224d4e7220 */ /* 0x040fe20000410000 */
[----:B------:R-:W-:Y:S02]  /*0a30*/  HADD2.F32 R56, -RZ, R62.H0_H0 ;  /* 0x2000003eff387230 */ /* 0x000fe40000004100 */
        /* <DEDUP_REMOVED lines=10> */
[----:B------:R-:W-:-:S02]  /*0ae0*/  HADD2.F32 R58, -RZ, R58.H0_H0 ;  /* 0x2000003aff3a7230 */ /* 0x000fc40000004100 */
[----:B------:R-:W-:Y:S02]  /*0af0*/  HADD2.F32 R35, -RZ, R82.H0_H0 ;  /* 0x20000052ff237230 */ /* 0x000fe40000004100 */
[----:B------:R-:W-:Y:S01]  /*0b00*/  FMUL.FTZ R82, R77, R33 ;  /* 0x000000214d527220 */ /* 0x000fe20000410000 */
[----:B------:R-:W-:Y:S01]  /*0b10*/  FADD.FTZ R46, R63, R46 ;  /* 0x0000002e3f2e7221 */ /* 0x000fe20000010000 */
[-C--:B------:R-:W-:Y:S01]  /*0b20*/  FFMA.FTZ R45, R74, R63.reuse, R45 ;  /* 0x0000003f4a2d7223 */ /* 0x080fe2000001002d */
[----:B------:R-:W-:Y:S01]  /*0b30*/  FMUL.FTZ R63, R79, R63 ;  /* 0x0000003f4f3f7220 */ /* 0x000fe20000410000 */
[----:B------:R-:W-:Y:S01]  /*0b40*/  FADD.FTZ R38, R38, R65 ;  /* 0x0000004126267221 */ /* 0x000fe20000010000 */
[----:B------:R-:W-:Y:S01]  /*0b50*/  FFMA.FTZ R37, R78, R65, R37 ;  /* 0x000000414e257223 */ /* 0x000fe20000010025 */
[----:B------:R-:W-:Y:S01]  /*0b60*/  MOV R59, R57 ;  /* 0x00000039003b7202 */ /* 0x000fe20000000f00 */
[----:B------:R-:W-:Y:S02]  /*0b70*/  HADD2.F32 R33, -RZ, R84.H0_H0 ;  /* 0x20000054ff217230 */ /* 0x000fe40000004100 */
[----:B------:R-:W-:Y:S01]  /*0b80*/  FADD.FTZ R10, R58, R10 ;  /* 0x0000000a3a0a7221 */ /* 0x000fe20000010000 */
[----:B------:R-:W-:-:S02]  /*0b90*/  HADD2.F32 R34, -RZ, R83.H0_H0 ;  /* 0x20000053ff227230 */ /* 0x000fc40000004100 */
        /* <DEDUP_REMOVED lines=9> */
[----:B------:R-:W-:Y:S02]  /*0c30*/  HADD2.F32 R59, -RZ, R59.H0_H0 ;  /* 0x2000003bff3b7230 */ /* 0x000fe40000004100 */
[----:B------:R-:W-:Y:S01]  /*0c40*/  FMUL.FTZ R40, R77, R40 ;  /* 0x000000284d287220 */ /* 0x000fe20000410000 */
[----:B------:R-:W-:Y:S01]  /*0c50*/  FADD.FTZ R38, R39, R84 ;  /* 0x0000005427267221 */ /* 0x000fe20000010000 */
[----:B------:R-:W-:Y:S01]  /*0c60*/  FFMA.FTZ R92, R82, R84, R43 ;  /* 0x00000054525c7223 */ /* 0x000fe2000001002b */
        /* <DEDUP_REMOVED lines=58> */
.L_x_5406:
        /* <DEDUP_REMOVED lines=57> */
[----:B------:R0:W-:Y:S01]  /*13a0*/  F2F.F16.F32 R74, R36 ;  /* 0x00000024004a7304 */ /* 0x0001e20000200800 */
[----:B------:R-:W-:Y:S01]  /*13b0*/  FMUL.FTZ R63, R77, R60 ;  /* 0x0000003c4d3f7220 */ /* 0x000fe20000410000 */
[----:B------:R-:W-:Y:S01]  /*13c0*/  FADD.FTZ R42, R38, -R41 ;  /* 0x80000029262a7221 */ /* 0x000fe20000010000 */
[----:B------:R-:W-:Y:S01]  /*13d0*/  @P1 FADD.FTZ R33, R17, R33 ;  /* 0x0000002111211221 */ /* 0x000fe20000010000 */
[----:B------:R-:W-:Y:S01]  /*13e0*/  FADD.FTZ R60, R56, -R59 ;  /* 0x8000003b383c7221 */ /* 0x000fe20000010000 */
[----:B------:R-:W-:Y:S01]  /*13f0*/  FMUL.FTZ R81, R77, R78 ;  /* 0x0000004e4d517220 */ /* 0x000fe20000410000 */
[----:B------:R-:W-:Y:S01]  /*1400*/  @P1 FADD.FTZ R82, R19, R82 ;  /* 0x0000005213521221 */ /* 0x000fe20000010000 */
[----:B------:R-:W-:Y:S01]  /*1410*/  FMUL.FTZ R62, R77, R62 ;  /* 0x0000003e4d3e7220 */ /* 0x000fe20000410000 */
[----:B------:R-:W-:Y:S01]  /*1420*/  ISETP.NE.AND.EX P2, PT, RZ, UR15, PT, P2 ;  /* 0x0000000fff007c0c */ /* 0x000fe2000bf45320 */
[----:B0-----:R-:W-:Y:S01]  /*1430*/  FFMA.FTZ R36, R40, R34, R35 ;  /* 0x0000002228247223 */ /* 0x001fe20000010023 */
[----:B------:R-:W-:Y:S01]  /*1440*/  FADD.FTZ R58, R39, -R58 ;  /* 0x8000003a273a7221 */ /* 0x000fe20000010000 */
[----:B------:R-:W-:Y:S01]  /*1450*/  FMUL.FTZ R59, R77, R42 ;  /* 0x0000002a4d3b7220 */ /* 0x000fe20000410000 */
[----:B------:R-:W-:Y:S01]  /*1460*/  FMUL.FTZ R80, R33, R64 ;  /* 0x0000004021507220 */ /* 0x000fe20000410000 */
[----:B------:R-:W-:Y:S01]  /*1470*/  @P1 FADD.FTZ R63, R21, R63 ;  /* 0x0000003f153f1221 */ /* 0x000fe20000010000 */
[----:B------:R-:W-:Y:S01]  /*1480*/  FMUL.FTZ R60, R77, R60 ;  /* 0x0000003c4d3c7220 */ /* 0x000fe20000410000 */
[----:B------:R-:W-:Y:S01]  /*1490*/  FADD.FTZ R36, R37, -R36 ;  /* 0x8000002425247221 */ /* 0x000fe20000010000 */
[----:B------:R-:W-:Y:S01]  /*14a0*/  @P1 FADD.FTZ R81, R18, R81 ;  /* 0x0000005112511221 */ /* 0x000fe20000010000 */
[----:B------:R-:W-:Y:S01]  /*14b0*/  FMUL.FTZ R83, R82, R64 ;  /* 0x0000004052537220 */ /* 0x000fe20000410000 */
        /* <DEDUP_REMOVED lines=10> */
[----:B------:R-:W-:Y:S01]  /*1560*/  F2F.F16.F32 R80, R80 ;  /* 0x0000005000507304 */ /* 0x000fe20000200800 */
[-C--:B------:R-:W-:Y:S01]  /*1570*/  FMUL.FTZ R56, R62, R64.reuse ;  /* 0x000000403e387220 */ /* 0x080fe20000410000 */
[----:B------:R-:W-:Y:S01]  /*1580*/  @P1 FADD.FTZ R65, R20, R65 ;  /* 0x0000004114411221 */ /* 0x000fe20000010000 */
[----:B------:R-:W-:Y:S01]  /*1590*/  @P1 FADD.FTZ R58, R26, R58 ;  /* 0x0000003a1a3a1221 */ /* 0x000fe20000010000 */
[-C--:B------:R-:W-:Y:S01]  /*15a0*/  FMUL.FTZ R41, R59, R64.reuse ;  /* 0x000000403b297220 */ /* 0x080fe20000410000 */
[-C--:B------:R-:W-:Y:S01]  /*15b0*/  FMUL.FTZ R35, R60, R64.reuse ;  /* 0x000000403c237220 */ /* 0x080fe20000410000 */
[----:B------:R-:W-:Y:S01]  /*15c0*/  @P1 FADD.FTZ R77, R24, R77 ;  /* 0x0000004d184d1221 */ /* 0x000fe20000010000 */
[----:B------:R-:W-:Y:S01]  /*15d0*/  FMUL.FTZ R75, R65, R64 ;  /* 0x00000040414b7220 */ /* 0x000fe20000410000 */
[----:B------:R-:W0:Y:S01]  /*15e0*/  F2F.F16.F32 R83, R83 ;  /* 0x0000005300537304 */ /* 0x000e220000200800 */
[----:B------:R-:W-:-:S02]  /*15f0*/  @P2 LEA R36, P5, R69, UR14, 0x4 ;  /* 0x0000000e45242c11 */ /* 0x000fc4000f8a20ff */
[----:B------:R-:W-:Y:S02]  /*1600*/  SEL R32, R32, R28, P3 ;  /* 0x0000001c20207207 */ /* 0x000fe40001800000 */
[----:B------:R-:W-:Y:S02]  /*1610*/  SEL R33, R33, R29, P3 ;  /* 0x0000001d21217207 */ /* 0x000fe40001800000 */
[----:B------:R-:W-:Y:S01]  /*1620*/  @P2 LEA.HI.X R37, R69, UR15, RZ, 0x4, P5 ;  /* 0x0000000f45252c11 */ /* 0x000fe2000a8f24ff */
[----:B------:R-:W-:Y:S01]  /*1630*/  F2F.F16.F32 R43, R57 ;  /* 0x00000039002b7304 */ /* 0x000fe20000200800 */
[----:B------:R-:W-:Y:S02]  /*1640*/  @P2 LEA R42, P5, R66, UR14, 0x4 ;  /* 0x0000000e422a2c11 */ /* 0x000fe4000f8a20ff */
[----:B0-----:R-:W-:-:S05]  /*1650*/  SHF.L.U32 R83, R83, 0x10, RZ ;  /* 0x0000001053537819 */ /* 0x001fca00000006ff */
[----:B------:R0:W1:Y:S08]  /*1660*/  F2F.F16.F32 R39, R34 ;  /* 0x0000002200277304 */ /* 0x0000700000200800 */
[----:B------:R2:W-:Y:S01]  /*1670*/  F2F.F16.F32 R40, R56 ;  /* 0x0000003800287304 */ /* 0x0005e20000200800 */
[----:B0-----:R-:W-:Y:S02]  /*1680*/  SEL R34, R81, R30, P3 ;  /* 0x0000001e51227207 */ /* 0x001fe40001800000 */
[----:B-1----:R-:W-:-:S05]  /*1690*/  SHF.L.U32 R39, R39, 0x10, RZ ;  /* 0x0000001027277819 */ /* 0x002fca00000006ff */
[----:B------:R-:W-:Y:S01]  /*16a0*/  F2F.F16.F32 R78, R78 ;  /* 0x0000004e004e7304 */ /* 0x000fe20000200800 */
[-C--:B--2---:R-:W-:Y:S01]  /*16b0*/  FMUL.FTZ R56, R58, R64.reuse ;  /* 0x000000403a387220 */ /* 0x084fe20000410000 */
[----:B------:R-:W-:-:S06]  /*16c0*/  FMUL.FTZ R64, R77, R64 ;  /* 0x000000404d407220 */ /* 0x000fcc0000410000 */
[----:B------:R0:W-:Y:S08]  /*16d0*/  F2F.F16.F32 R38, R35 ;  /* 0x0000002300267304 */ /* 0x0001f00000200800 */
[----:B------:R-:W1:Y:S01]  /*16e0*/  F2F.F16.F32 R41, R41 ;  /* 0x0000002900297304 */ /* 0x000e620000200800 */
[----:B0-----:R-:W-:-:S05]  /*16f0*/  SEL R35, R82, R31, P3 ;  /* 0x0000001f52237207 */ /* 0x001fca0001800000 */
[----:B------:R0:W-:Y:S02]  /*1700*/  @P2 STG.E.128 desc[UR4][R36.64], R32 ;  /* 0x0000002024002986 */ /* 0x0001e4000c101d04 */
[----:B------:R-:W2:Y:S01]  /*1710*/  F2F.F16.F32 R56, R56 ;  /* 0x0000003800387304 */ /* 0x000ea20000200800 */
[----:B-1----:R-:W-:-:S07]  /*1720*/  SHF.L.U32 R41, R41, 0x10, RZ ;  /* 0x0000001029297819 */ /* 0x002fce00000006ff */
[----:B------:R-:W1:Y:S08]  /*1730*/  F2F.F16.F32 R75, R75 ;  /* 0x0000004b004b7304 */ /* 0x000e700000200800 */
[----:B------:R-:W3:Y:S01]  /*1740*/  F2F.F16.F32 R64, R64 ;  /* 0x0000004000407304 */ /* 0x000ee20000200800 */
        /* <DEDUP_REMOVED lines=56> */
.L_x_5393:
        /* <DEDUP_REMOVED lines=17> */
.L_x_5394:
[----:B------:R-:W-:Y:S01]  /*1be0*/  HFMA2.MMA R92, -RZ, RZ, 0, 9.5367431640625e-07 ;  /* 0x00000010ff5c7435 */ /* 0x000fe200000001ff */
[----:B------:R-:W-:Y:S02]  /*1bf0*/  MOV R86, 0xffffffff ;  /* 0xffffffff00567802 */ /* 0x000fe40000000f00 */
[----:B------:R-:W-:-:S08]  /*1c00*/  MOV R91, 0x1f ;  /* 0x0000001f005b7802 */ /* 0x000fd00000000f00 */
[----:B-----5:R-:W-:Y:S05]  /*1c10*/  WARPSYNC.COLLECTIVE R86, `(.L_x_5396) ;  /* 0x0000000056087348 */ /* 0x020fea0003c00000 */
[----:B------:R0:W1:Y:S02]  /*1c20*/  SHFL.DOWN P3, R86, R93, R92, R91 ;  /* 0x0800005c5d567389 */ /* 0x000064000006005b */
[----:B01---5:R-:W-:Y:S01]  /*1c30*/  ENDCOLLECTIVE ;  /* 0x000000000000791b */ /* 0x023fe20003800000 */
.L_x_5396:
[----:B------:R-:W-:Y:S02]  /*1c40*/  MOV R32, R86 ;  /* 0x0000005600207202 */ /* 0x000fe40000000f00 */
[----:B------:R-:W-:-:S03]  /*1c50*/  MOV R86, 0xffffffff ;  /* 0xffffffff00567802 */ /* 0x000fc60000000f00 */
[----:B------:R-:W-:Y:S01]  /*1c60*/  FADD.FTZ R35, R93, R32 ;  /* 0x000000205d237221 */ /* 0x000fe20000010000 */
[----:B------:R-:W-:-:S07]  /*1c70*/  MOV R93, R33 ;  /* 0x00000021005d7202 */ /* 0x000fce0000000f00 */
[----:B------:R-:W-:Y:S05]  /*1c80*/  WARPSYNC.COLLECTIVE R86, `(.L_x_5397) ;  /* 0x0000000056087348 */ /* 0x000fea0003c00000 */
[----:B------:R0:W1:Y:S02]  /*1c90*/  SHFL.DOWN P3, R86, R93, R92, R91 ;  /* 0x0800005c5d567389 */ /* 0x000064000006005b */
[----:B01----:R-:W-:Y:S01]  /*1ca0*/  ENDCOLLECTIVE ;  /* 0x000000000000791b */ /* 0x003fe20003800000 */
.L_x_5397:
        /* <DEDUP_REMOVED lines=8> */
.L_x_5398:
[----:B------:R-:W-:Y:S02]  /*1d30*/  MOV R93, R33 ;  /* 0x00000021005d7202 */ /* 0x000fe40000000f00 */
[----:B------:R-:W-:Y:S02]  /*1d40*/  MOV R32, R86 ;  /* 0x0000005600207202 */ /* 0x000fe40000000f00 */
[----:B------:R-:W-:-:S03]  /*1d50*/  MOV R86, 0xffffffff ;  /* 0xffffffff00567802 */ /* 0x000fc60000000f00 */
[----:B------:R-:W-:-:S07]  /*1d60*/  FADD.FTZ R35, R35, R32 ;  /* 0x0000002023237221 */ /* 0x000fce0000010000 */
[----:B------:R-:W-:Y:S05]  /*1d70*/  WARPSYNC.COLLECTIVE R86, `(.L_x_5399) ;  /* 0x0000000056087348 */ /* 0x000fea0003c00000 */
[----:B------:R0:W1:Y:S02]  /*1d80*/  SHFL.DOWN P3, R86, R93, R92, R91 ;  /* 0x0800005c5d567389 */ /* 0x000064000006005b */
[----:B01----:R-:W-:Y:S01]  /*1d90*/  ENDCOLLECTIVE ;  /* 0x000000000000791b */ /* 0x003fe20003800000 */
.L_x_5399:
        /* <DEDUP_REMOVED lines=8> */
.L_x_5400:
[----:B------:R-:W-:Y:S02]  /*1e20*/  MOV R93, R33 ;  /* 0x00000021005d7202 */ /* 0x000fe40000000f00 */
[----:B------:R-:W-:Y:S02]  /*1e30*/  MOV R32, R86 ;  /* 0x0000005600207202 */ /* 0x000fe40000000f00 */
[----:B------:R-:W-:-:S03]  /*1e40*/  MOV R86, 0xffffffff ;  /* 0xffffffff00567802 */ /* 0x000fc60000000f00 */
[----:B------:R-:W-:-:S07]  /*1e50*/  FADD.FTZ R35, R35, R32 ;  /* 0x0000002023237221 */ /* 0x000fce0000010000 */
[----:B------:R-:W-:Y:S05]  /*1e60*/  WARPSYNC.COLLECTIVE R86, `(.L_x_5401) ;  /* 0x0000000056087348 */ /* 0x000fea0003c00000 */
[----:B------:R0:W1:Y:S02]  /*1e70*/  SHFL.DOWN P3, R86, R93, R92, R91 ;  /* 0x0800005c5d567389 */ /* 0x000064000006005b */
[----:B01----:R-:W-:Y:S01]  /*1e80*/  ENDCOLLECTIVE ;  /* 0x000000000000791b */ /* 0x003fe20003800000 */
.L_x_5401:
        /* <DEDUP_REMOVED lines=8> */
.L_x_5402:
[----:B------:R-:W-:Y:S02]  /*1f10*/  MOV R93, R33 ;  /* 0x00000021005d7202 */ /* 0x000fe40000000f00 */
[----:B------:R-:W-:Y:S02]  /*1f20*/  MOV R32, R86 ;  /* 0x0000005600207202 */ /* 0x000fe40000000f00 */
[----:B------:R-:W-:-:S03]  /*1f30*/  MOV R86, 0xffffffff ;  /* 0xffffffff00567802 */ /* 0x000fc60000000f00 */
[----:B------:R-:W-:-:S07]  /*1f40*/  FADD.FTZ R35, R35, R32 ;  /* 0x0000002023237221 */ /* 0x000fce0000010000 */
[----:B------:R-:W-:Y:S05]  /*1f50*/  WARPSYNC.COLLECTIVE R86, `(.L_x_5403) ;  /* 0x0000000056087348 */ /* 0x000fea0003c00000 */
[----:B------:R0:W1:Y:S02]  /*1f60*/  SHFL.DOWN P3, R86, R93, R92, R91 ;  /* 0x0800005c5d567389 */ /* 0x000064000006005b */
[----:B01----:R-:W-:Y:S01]  /*1f70*/  ENDCOLLECTIVE ;  /* 0x000000000000791b */ /* 0x003fe20003800000 */
.L_x_5403:
        /* <DEDUP_REMOVED lines=8> */
.L_x_5404:
[----:B------:R-:W-:Y:S02]  /*2000*/  MOV R93, R33 ;  /* 0x00000021005d7202 */ /* 0x000fe40000000f00 */
[----:B------:R-:W-:Y:S02]  /*2010*/  MOV R32, R86 ;  /* 0x0000005600207202 */ /* 0x000fe40000000f00 */
[----:B------:R-:W-:-:S07]  /*2020*/  MOV R86, 0xffffffff ;  /* 0xffffffff00567802 */ /* 0x000fce0000000f00 */
[----:B------:R-:W-:Y:S05]  /*2030*/  WARPSYNC.COLLECTIVE R86, `(.L_x_5405) ;  /* 0x0000000056087348 */ /* 0x000fea0003c00000 */
[----:B------:R0:W1:Y:S02]  /*2040*/  SHFL.DOWN P3, R86, R93, R92, R91 ;  /* 0x0800005c5d567389 */ /* 0x000064000006005b */
[----:B01----:R-:W-:Y:S01]  /*2050*/  ENDCOLLECTIVE ;  /* 0x000000000000791b */ /* 0x003fe20003800000 */
.L_x_5405:
[----:B------:R-:W-:Y:S05]  /*2060*/  BRA `(.L_x_5406) ;  /* 0xffffffec00e87947 */ /* 0x000fea000383ffff */
.L_x_5407:
        /* <DEDUP_REMOVED lines=9> */
.L_x_8615:


//--------------------- .text._ZN10layer_norm13ln_bwd_kernelINS_13Kernel_traitsI6__halfS2_fS2_fjLj1536ELj1ELj1ELj4ELj8ENS_18Kernel_traits_baseILj1536ES2_S2_fS2_fjLj128EEEEELb0ELb0ELb1ELb0EEEvNS_9BwdParamsE --------------------------
	.section	.text._ZN10layer_norm13ln_bwd_kernelINS_13Kernel_traitsI6__halfS2_fS2_fjLj1536ELj1ELj1ELj4ELj8ENS_18Kernel_traits_baseILj1536ES2_S2_fS2_fjLj128EEEEELb0ELb0ELb1ELb0EEEvNS_9BwdParamsE,"ax",@progbits
	.align	128
        .global         _ZN10layer_norm13ln_bwd_kernelINS_13Kernel_traitsI6__halfS2_fS2_fjLj1536ELj1ELj1ELj4ELj8ENS_18Kernel_traits_baseILj1536ES2_S2_fS2_fjLj128EEEEELb0ELb0ELb1ELb0EEEvNS_9BwdParamsE
        .type           _ZN10layer_norm13ln_bwd_kernelINS_13Kernel_traitsI6__halfS2_fS2_fjLj1536ELj1ELj1ELj4ELj8ENS_18Kernel_traits_baseILj1536ES2_S2_fS2_fjLj128EEEEELb0ELb0ELb1ELb0EEEvNS_9BwdParamsE,@function
        .size           _ZN10layer_norm13ln_bwd_kernelINS_13Kernel_traitsI6__halfS2_fS2_fjLj1536ELj1ELj1ELj4ELj8ENS_18Kernel_traits_baseILj1536ES2_S2_fS2_fjLj128EEEEELb0ELb0ELb1ELb0EEEvNS_9BwdParamsE,(.L_x_8616 - _ZN10layer_norm13ln_bwd_kernelINS_13Kernel_traitsI6__halfS2_fS2_fjLj1536ELj1ELj1ELj4ELj8ENS_18Kernel_traits_baseILj1536ES2_S2_fS2_fjLj128EEEEELb0ELb0ELb1ELb0EEEvNS_9BwdParamsE)
        .other          _ZN10layer_norm13ln_bwd_kernelINS_13Kernel_traitsI6__halfS2_fS2_fjLj1536ELj1ELj1ELj4ELj8ENS_18Kernel_traits_baseILj1536ES2_S2_fS2_fjLj128EEEEELb0ELb0ELb1ELb0EEEvNS_9BwdParamsE,@"STO_CUDA_ENTRY STV_DEFAULT"
_ZN10layer_norm13ln_bwd_kernelINS_13Kernel_traitsI6__halfS2_fS2_fjLj1536ELj1ELj1ELj4ELj8ENS_18Kernel_traits_baseILj1536ES2_S2_fS2_fjLj128EEEEELb0ELb0ELb1ELb0EEEvNS_9BwdParamsE:
.text._ZN10layer_norm13ln_bwd_kernelINS_13Kernel_traitsI6__halfS2_fS2_fjLj1536ELj1ELj1ELj4ELj8ENS_18Kernel_traits_baseILj1536ES2_S2_fS2_fjLj128EEEEELb0ELb0ELb1ELb0EEEvNS_9BwdParamsE:
        /* <DEDUP_REMOVED lines=28> */
[----:B-1----:R-:W-:-:S04]  /*01c0*/  @P1 IMAD.WIDE.U32 R12, R17, 0x8, R8 ;  /* 0x00000008110c1825 */ /* 0x002fc800078e0008 */
[----:B------:R-:W-:Y:S01]  /*01d0*/  @P1 VIADD R17, R17, 0x80 ;  /* 0x0000008011111836 */ /* 0x000fe20000000000 */
[----:B------:R0:W5:Y:S03]  /*01e0*/  @P1 LDG.E.64 R6, desc[UR4][R12.64] ;  /* 0x000000040c061981 */ /* 0x000166000c1e1b00 */
        /* <DEDUP_REMOVED lines=19> */
[----:B------:R-:W-:Y:S01]  /*0320*/  IMAD.MOV.U32 R13, RZ, RZ, R6 ;  /* 0x000000ffff0d7224 */ /* 0x000fe200078e0006 */
[----:B------:R-:W-:Y:S01]  /*0330*/  ISETP.NE.U32.AND P2, PT, RZ, UR6, PT ;  /* 0x00000006ff007c0c */ /* 0x000fe2000bf45070 */
[----:B------:R-:W-:Y:S01]  /*0340*/  HFMA2.MMA R92, -RZ, RZ, 0, 5.9604644775390625e-08 ;  /* 0x00000001ff5c7435 */ /* 0x000fe200000001ff */
[----:B------:R-:W-:Y:S01]  /*0350*/  SHF.R.U64 R44, R4, 0x10, R5 ;  /* 0x00000010042c7819 */ /* 0x000fe20000001205 */
[----:B------:R-:W-:Y:S01]  /*0360*/  HADD2.F32 R17, -RZ, R17.H0_H0 ;  /* 0x20000011ff117230 */ /* 0x000fe20000004100 */
[----:B------:R-:W-:Y:S01]  /*0370*/  ISETP.NE.AND.EX P2, PT, RZ, UR7, PT, P2 ;  /* 0x00000007ff007c0c */ /* 0x000fe2000bf45320 */
[----:B------:R-:W-:Y:S01]  /*0380*/  HADD2.F32 R13, -RZ, R13.H0_H0 ;  /* 0x2000000dff0d7230 */ /* 0x000fe20000004100 */
[----:B------:R-:W-:-:S02]  /*0390*/  SHF.R.U64 R12, R6, 0x10, R7 ;  /* 0x00000010060c7819 */ /* 0x000fc40000001207 */
[----:B------:R-:W-:Y:S02]  /*03a0*/  MOV R3, R7 ;  /* 0x0000000700037202 */ /* 0x000fe40000000f00 */
[----:B------:R-:W-:Y:S01]  /*03b0*/  SHF.R.U32.HI R4, RZ, 0x10, R7 ;  /* 0x00000010ff047819 */ /* 0x000fe20000011607 */
[----:B------:R-:W-:Y:S01]  /*03c0*/  IMAD.MOV.U32 R7, RZ, RZ, R11 ;  /* 0x000000ffff077224 */ /* 0x000fe200078e000b */
[----:B------:R-:W-:Y:S01]  /*03d0*/  MOV R15, R5 ;  /* 0x00000005000f7202 */ /* 0x000fe20000000f00 */
[----:B------:R-:W-:Y:S01]  /*03e0*/  HADD2.F32 R12, -RZ, R12.H0_H0 ;  /* 0x2000000cff0c7230 */ /* 0x000fe20000004100 */
[----:B------:R-:W-:Y:S02]  /*03f0*/  SHF.R.U32.HI R14, RZ, 0x10, R5 ;  /* 0x00000010ff0e7819 */ /* 0x000fe40000011605 */
[----:B------:R-:W-:Y:S01]  /*0400*/  MOV R9, R10 ;  /* 0x0000000a00097202 */ /* 0x000fe20000000f00 */
[----:B------:R-:W-:Y:S01]  /*0410*/  HADD2.F32 R15, -RZ, R15.H0_H0 ;  /* 0x2000000fff0f7230 */ /* 0x000fe20000004100 */
[--C-:B------:R-:W-:Y:S01]  /*0420*/  SHF.R.U64 R8, R10, 0x10, R11.reuse ;  /* 0x000000100a087819 */ /* 0x100fe2000000120b */
        /* <DEDUP_REMOVED lines=9> */
[----:B------:R-:W-:Y:S02]  /*04c0*/  HADD2.F32 R8, -RZ, R8.H0_H0 ;  /* 0x20000008ff087230 */ /* 0x000fe40000004100 */
[----:B------:R-:W-:Y:S02]  /*04d0*/  HADD2.F32 R7, -RZ, R7.H0_H0 ;  /* 0x20000007ff077230 */ /* 0x000fe40000004100 */
[----:B------:R-:W-:-:S07]  /*04e0*/  HADD2.F32 R6, -RZ, R6.H0_H0 ;  /* 0x20000006ff067230 */ /* 0x000fce0000004100 */
.L_x_5457:
        /* <DEDUP_REMOVED lines=26> */
.L_x_5413:
[----:B------:R-:W-:-:S07]  /*0690*/  IADD3 R61, R4, 0x80, RZ ;  /* 0x00000080043d7810 */ /* 0x000fce0007ffe0ff */
.L_x_5412:
[----:B------:R-:W-:Y:S05]  /*06a0*/  BSYNC B1 ;  /* 0x0000000000017941 */ /* 0x000fea0003800000 */
.L_x_5411:
[----:B------:R-:W-:Y:S04]  /*06b0*/  BSSY B1, `(.L_x_5414) ;  /* 0x0000008000017945 */ /* 0x000fe80003800000 */
[----:B------:R-:W-:Y:S05]  /*06c0*/  @!P1 BRA `(.L_x_5415) ;  /* 0x0000000000189947 */ /* 0x000fea0003800000 */
[----:B------:R-:W-:-:S04]  /*06d0*/  ISETP.NE.U32.AND P3, PT, RZ, UR12, PT ;  /* 0x0000000cff007c0c */ /* 0x000fc8000bf65070 */
[----:B------:R-:W-:-:S13]  /*06e0*/  ISETP.NE.AND.EX P3, PT, RZ, UR13, PT, P3 ;  /* 0x0000000dff007c0c */ /* 0x000fda000bf65330 */
[----:B------:R-:W-:Y:S05]  /*06f0*/  @!P3 BRA `(.L_x_5416) ;  /* 0x000000000008b947 */ /* 0x000fea0003800000 */
[----:B------:R-:W-:-:S06]  /*0700*/  IMAD.WIDE.U32 R48, R61, 0x10, R64 ;  /* 0x000000103d307825 */ /* 0x000fcc00078e0040 */
[----:B------:R-:W5:Y:S02]  /*0710*/  LDG.E.128 R48, desc[UR4][R48.64] ;  /* 0x0000000430307981 */ /* 0x000f64000c1e1d00 */
.L_x_5416:
[----:B------:R-:W-:-:S07]  /*0720*/  VIADD R61, R61, 0x80 ;  /* 0x000000803d3d7836 */ /* 0x000fce0000000000 */
.L_x_5415:
[----:B------:R-:W-:Y:S05]  /*0730*/  BSYNC B1 ;  /* 0x0000000000017941 */ /* 0x000fea0003800000 */
.L_x_5414:
[----:B------:R-:W-:Y:S01]  /*0740*/  ISETP.NE.AND P3, PT, R2, RZ, PT ;  /* 0x000000ff0200720c */ /* 0x000fe20003f65270 */
[----:B------:R-:W-:Y:S01]  /*0750*/  HFMA2.MMA R101, -RZ, RZ, 0, 0 ;  /* 0x00000000ff657435 */ /* 0x000fe200000001ff */
[----:B------:R-:W-:-:S11]  /*0760*/  MOV R102, RZ ;  /* 0x000000ff00667202 */ /* 0x000fd60000000f00 */
[----:B------:R-:W-:Y:S05]  /*0770*/  @P3 BRA `(.L_x_5417) ;  /* 0x0000000800983947 */ /* 0x000fea0003800000 */
[----:B------:R-:W-:-:S06]  /*0780*/  IMAD.WIDE.U32 R52, R61, 0x10, R64 ;  /* 0x000000103d347825 */ /* 0x000fcc00078e0040 */
[----:B------:R-:W5:Y:S01]  /*0790*/  LDG.E.128 R52, desc[UR4][R52.64] ;  /* 0x0000000434347981 */ /* 0x000f62000c1e1d00 */
[----:B------:R-:W-:Y:S05]  /*07a0*/  BRA `(.L_x_5417) ;  /* 0x00000008008c7947 */ /* 0x000fea0003800000 */
.L_x_5410:
        /* <DEDUP_REMOVED lines=8> */
[----:B------:R-:W-:Y:S01]  /*0830*/  HFMA2.MMA R101, -RZ, RZ, 0, 0 ;  /* 0x00000000ff657435 */ /* 0x000fe200000001ff */
[----:B------:R-:W-:Y:S01]  /*0840*/  MOV R102, RZ ;  /* 0x000000ff00667202 */ /* 0x000fe20000000f00 */
[----:B------:R-:W-:Y:S02]  /*0850*/  IMAD.MOV.U32 R103, RZ, RZ, R4 ;  /* 0x000000ffff677224 */ /* 0x000fe400078e0004 */
        /* <DEDUP_REMOVED lines=15> */
[----:B------:R-:W-:Y:S02]  /*0950*/  IADD3 R105, R105, 0x80, RZ ;  /* 0x0000008069697810 */ /* 0x000fe40007ffe0ff */
[----:B--2---:R-:W-:Y:S02]  /*0960*/  MOV R3, R76 ;  /* 0x0000004c00037202 */ /* 0x004fe40000000f00 */
[----:B------:R-:W-:-:S03]  /*0970*/  SHF.R.U64 R101, R76, 0x10, R77 ;  /* 0x000000104c657819 */ /* 0x000fc6000000124d */
[----:B------:R-:W-:Y:S02]  /*0980*/  HADD2.F32 R80, -RZ, R3.H0_H0 ;  /* 0x20000003ff507230 */ /* 0x000fe40000004100 */
[C---:B---3--:R-:W-:Y:S01]  /*0990*/  FADD.FTZ R78, -R93.reuse, R60 ;  /* 0x0000003c5d4e7221 */ /* 0x048fe20000010100 */
[----:B------:R-:W-:Y:S01]  /*09a0*/  FADD.FTZ R82, -R93, R61 ;  /* 0x0000003d5d527221 */ /* 0x000fe20000010100 */
[----:B------:R-:W-:Y:S02]  /*09b0*/  MOV R75, R77 ;  /* 0x0000004d004b7202 */ /* 0x000fe40000000f00 */
[----:B-----5:R-:W-:Y:S01]  /*09c0*/  FMUL.FTZ R3, R5, R78 ;  /* 0x0000004e05037220 */ /* 0x020fe20000410000 */
[----:B------:R-:W-:Y:S01]  /*09d0*/  SHF.R.U32.HI R79, RZ, 0x10, R77 ;  /* 0x00000010ff4f7819 */ /* 0x000fe2000001164d */
[----:B------:R-:W-:Y:S02]  /*09e0*/  HADD2.F32 R77, -RZ, R101.H0_H0 ;  /* 0x20000065ff4d7230 */ /* 0x000fe40000004100 */
[C---:B------:R-:W-:Y:S01]  /*09f0*/  FADD.FTZ R62, -R93.reuse, R62 ;  /* 0x0000003e5d3e7221 */ /* 0x040fe20000010100 */
[----:B------:R-:W-:Y:S01]  /*0a00*/  FADD.FTZ R60, -R93, R63 ;  /* 0x0000003f5d3c7221 */ /* 0x000fe20000010100 */
[----:B------:R-:W-:Y:S01]  /*0a10*/  FMUL.FTZ R76, R5, R82 ;  /* 0x00000052054c7220 */ /* 0x000fe20000410000 */
[----:B------:R-:W-:Y:S01]  /*0a20*/  FADD.FTZ R28, R28, R80 ;  /* 0x000000501c1c7221 */ /* 0x000fe20000010000 */
[-C--:B------:R-:W-:Y:S01]  /*0a30*/  FFMA.FTZ R40, R3, R80.reuse, R40 ;  /* 0x0000005003287223 */ /* 0x080fe20000010028 */
[----:B------:R-:W-:Y:S01]  /*0a40*/  FMUL.FTZ R80, R17, R80 ;  /* 0x0000005011507220 */ /* 0x000fe20000410000 */
[----:B------:R-:W-:-:S02]  /*0a50*/  HADD2.F32 R63, -RZ, R75.H0_H0 ;  /* 0x2000004bff3f7230 */ /* 0x000fc40000004100 */
[C---:B------:R-:W-:Y:S01]  /*0a60*/  FMUL.FTZ R75, R5.reuse, R62 ;  /* 0x0000003e054b7220 */ /* 0x040fe20000410000 */
[----:B------:R-:W-:Y:S01]  /*0a70*/  FMUL.FTZ R78, R5, R60 ;  /* 0x0000003c054e7220 */ /* 0x000fe20000410000 */
[----:B------:R-:W-:Y:S01]  /*0a80*/  FADD.FTZ R29, R29, R77 ;  /* 0x0000004d1d1d7221 */ /* 0x000fe20000010000 */
[-C--:B------:R-:W-:Y:S01]  /*0a90*/  FFMA.FTZ R41, R76, R77.reuse, R41 ;  /* 0x0000004d4c297223 */ /* 0x080fe20000010029 */
[----:B------:R-:W-:Y:S01]  /*0aa0*/  FMUL.FTZ R77, R16, R77 ;  /* 0x0000004d104d7220 */ /* 0x000fe20000410000 */
[----:B------:R-:W-:Y:S01]  /*0ab0*/  FADD.FTZ R60, RZ, R80 ;  /* 0x00000050ff3c7221 */ /* 0x000fe20000010000 */
[----:B------:R-:W-:Y:S01]  /*0ac0*/  FFMA.FTZ R61, R3, R80, RZ ;  /* 0x00000050033d7223 */ /* 0x000fe200000100ff */
[----:B------:R-:W-:Y:S02]  /*0ad0*/  HADD2.F32 R79, -RZ, R79.H0_H0 ;  /* 0x2000004fff4f7230 */ /* 0x000fe40000004100 */
        /* <DEDUP_REMOVED lines=12> */
.L_x_5419:
[----:B------:R-:W-:Y:S05]  /*0ba0*/  BSYNC B1 ;  /* 0x0000000000017941 */ /* 0x000fea0003800000 */
.L_x_5418:
        /* <DEDUP_REMOVED lines=12> */
[----:B------:R-:W-:Y:S02]  /*0c70*/  IADD3 R105, R105, 0x80, RZ ;  /* 0x0000008069697810 */ /* 0x000fe40007ffe0ff */
[----:B------:R-:W-:Y:S02]  /*0c80*/  IADD3 R103, R103, 0x80, RZ ;  /* 0x0000008067677810 */ /* 0x000fe40007ffe0ff */
[----:B--2---:R-:W-:Y:S02]  /*0c90*/  MOV R81, R66 ;  /* 0x0000004200517202 */ /* 0x004fe40000000f00 */
[----:B------:R-:W-:-:S03]  /*0ca0*/  SHF.R.U64 R90, R66, 0x10, R67 ;  /* 0x00000010425a7819 */ /* 0x000fc60000001243 */
[----:B------:R-:W-:Y:S02]  /*0cb0*/  HADD2.F32 R88, -RZ, R81.H0_H0 ;  /* 0x20000051ff587230 */ /* 0x000fe40000004100 */
[C---:B---3--:R-:W-:Y:S01]  /*0cc0*/  FADD.FTZ R86, -R93.reuse, R60 ;  /* 0x0000003c5d567221 */ /* 0x048fe20000010100 */
[----:B------:R-:W-:-:S03]  /*0cd0*/  FADD.FTZ R66, -R93, R61 ;  /* 0x0000003d5d427221 */ /* 0x000fc60000010100 */
[C---:B-----5:R-:W-:Y:S01]  /*0ce0*/  FMUL.FTZ R81, R5.reuse, R86 ;  /* 0x0000005605517220 */ /* 0x060fe20000410000 */
[--C-:B------:R-:W-:Y:S02]  /*0cf0*/  IMAD.MOV.U32 R83, RZ, RZ, R67.reuse ;  /* 0x000000ffff537224 */ /* 0x100fe400078e0043 */
[----:B0-----:R-:W-:Y:S01]  /*0d00*/  FMUL.FTZ R84, R5, R66 ;  /* 0x0000004205547220 */ /* 0x001fe20000410000 */
[----:B------:R-:W-:Y:S02]  /*0d10*/  HADD2.F32 R60, -RZ, R90.H0_H0 ;  /* 0x2000005aff3c7230 */ /* 0x000fe40000004100 */
[----:B------:R-:W-:Y:S01]  /*0d20*/  FADD.FTZ R24, R24, R88 ;  /* 0x0000005818187221 */ /* 0x000fe20000010000 */
[-C--:B------:R-:W-:Y:S01]  /*0d30*/  FFMA.FTZ R36, R81, R88.reuse, R36 ;  /* 0x0000005851247223 */ /* 0x080fe20000010024 */
[----:B------:R-:W-:Y:S01]  /*0d40*/  FADD.FTZ R62, -R93, R62 ;  /* 0x0000003e5d3e7221 */ /* 0x000fe20000010100 */
[----:B------:R-:W-:Y:S01]  /*0d50*/  FMUL.FTZ R88, R13, R88 ;  /* 0x000000580d587220 */ /* 0x000fe20000410000 */
[----:B------:R-:W-:Y:S01]  /*0d60*/  SHF.R.U32.HI R87, RZ, 0x10, R67 ;  /* 0x00000010ff577819 */ /* 0x000fe20000011643 */
[----:B------:R-:W-:-:S02]  /*0d70*/  HADD2.F32 R90, -RZ, R83.H0_H0 ;  /* 0x20000053ff5a7230 */ /* 0x000fc40000004100 */
[----:B------:R-:W-:Y:S01]  /*0d80*/  FADD.FTZ R25, R25, R60 ;  /* 0x0000003c19197221 */ /* 0x000fe20000010000 */
[-C--:B------:R-:W-:Y:S01]  /*0d90*/  FFMA.FTZ R37, R84, R60.reuse, R37 ;  /* 0x0000003c54257223 */ /* 0x080fe20000010025 */
[----:B------:R-:W-:Y:S01]  /*0da0*/  FMUL.FTZ R85, R12, R60 ;  /* 0x0000003c0c557220 */ /* 0x000fe20000410000 */
[----:B------:R-:W-:Y:S01]  /*0db0*/  FADD.FTZ R104, -R93, R63 ;  /* 0x0000003f5d687221 */ /* 0x000fe20000010100 */
[----:B------:R-:W-:Y:S01]  /*0dc0*/  FMUL.FTZ R83, R5, R62 ;  /* 0x0000003e05537220 */ /* 0x000fe20000410000 */
[----:B------:R-:W-:Y:S01]  /*0dd0*/  FADD.FTZ R60, R101, R88 ;  /* 0x00000058653c7221 */ /* 0x000fe20000010000 */
[----:B------:R-:W-:Y:S01]  /*0de0*/  FFMA.FTZ R61, R81, R88, R102 ;  /* 0x00000058513d7223 */ /* 0x000fe20000010066 */
[----:B------:R-:W-:Y:S02]  /*0df0*/  HADD2.F32 R87, -RZ, R87.H0_H0 ;  /* 0x20000057ff577230 */ /* 0x000fe40000004100 */
        /* <DEDUP_REMOVED lines=13> */
.L_x_5421:
[----:B------:R-:W-:Y:S05]  /*0ed0*/  BSYNC B1 ;  /* 0x0000000000017941 */ /* 0x000fea0003800000 */
.L_x_5420:
        /* <DEDUP_REMOVED lines=13> */
[----:B------:R-:W-:-:S04]  /*0fb0*/  SHF.R.U64 R95, R66, 0x10, R67 ;  /* 0x00000010425f7819 */ /* 0x000fc80000001243 */
[----:B------:R-:W-:Y:S02]  /*0fc0*/  HADD2.F32 R96, -RZ, R89.H0_H0 ;  /* 0x20000059ff607230 */ /* 0x000fe40000004100 */
[C---:B---3--:R-:W-:Y:S01]  /*0fd0*/  FADD.FTZ R94, -R93.reuse, R60 ;  /* 0x0000003c5d5e7221 */ /* 0x048fe20000010100 */
[----:B------:R-:W-:-:S03]  /*0fe0*/  FADD.FTZ R66, -R93, R61 ;  /* 0x0000003d5d427221 */ /* 0x000fc60000010100 */
[C---:B-----5:R-:W-:Y:S01]  /*0ff0*/  FMUL.FTZ R89, R5.reuse, R94 ;  /* 0x0000005e05597220 */ /* 0x060fe20000410000 */
[----:B------:R-:W-:Y:S01]  /*1000*/  MOV R91, R67 ;  /* 0x00000043005b7202 */ /* 0x000fe20000000f00 */
[----:B------:R-:W-:Y:S02]  /*1010*/  HADD2.F32 R95, -RZ, R95.H0_H0 ;  /* 0x2000005fff5f7230 */ /* 0x000fe40000004100 */
[----:B------:R-:W-:Y:S01]  /*1020*/  FMUL.FTZ R94, R5, R66 ;  /* 0x00000042055e7220 */ /* 0x000fe20000410000 */
        /* <DEDUP_REMOVED lines=9> */
[----:B------:R-:W-:Y:S01]  /*10c0*/  FMUL.FTZ R95, R8, R95 ;  /* 0x0000005f085f7220 */ /* 0x000fe20000410000 */
[----:B------:R-:W-:Y:S01]  /*10d0*/  FADD.FTZ R60, R101, R96 ;  /* 0x00000060653c7221 */ /* 0x000fe20000010000 */
[----:B------:R-:W-:Y:S01]  /*10e0*/  FFMA.FTZ R61, R89, R96, R102 ;  /* 0x00000060593d7223 */ /* 0x000fe20000010066 */
[----:B------:R-:W-:Y:S01]  /*10f0*/  FADD.FTZ R100, -R93, R63 ;  /* 0x0000003f5d647221 */ /* 0x000fe20000010100 */
[----:B0-----:R-:W-:Y:S02]  /*1100*/  HADD2.F32 R64, -RZ, R97.H0_H0 ;  /* 0x20000061ff407230 */ /* 0x001fe40000004100 */
        /* <DEDUP_REMOVED lines=13> */
.L_x_5417:
[----:B------:R-:W-:Y:S05]  /*11e0*/  BSYNC B0 ;  /* 0x0000000000007941 */ /* 0x000fea0003800000 */
.L_x_5409:
[----:B------:R-:W-:Y:S01]  /*11f0*/  LOP3.LUT P3, RZ, R92, 0xff, RZ, 0xc0, !PT ;  /* 0x000000ff5cff7812 */ /* 0x000fe2000786c0ff */
[----:B------:R-:W-:Y:S01]  /*1200*/  UMOV UR6, 0xffffffff ;  /* 0xffffffff00067882 */ /* 0x000fe20000000000 */
[----:B------:R-:W-:Y:S02]  /*1210*/  SHF.R.U32.HI R60, RZ, 0x5, R70 ;  /* 0x00000005ff3c7819 */ /* 0x000fe40000011646 */
[----:B------:R-:W-:Y:S02]  /*1220*/  LOP3.LUT P4, RZ, R70, 0x1f, RZ, 0xc0, !PT ;  /* 0x0000001f46ff7812 */ /* 0x000fe4000788c0ff */
[----:B------:R-:W-:-:S07]  /*1230*/  LOP3.LUT R61, R60, 0x7fffffc, RZ, 0xc0, !PT ;  /* 0x07fffffc3c3d7812 */ /* 0x000fce00078ec0ff */
[----:B------:R-:W-:Y:S01]  /*1240*/  @!P3 IADD3 R61, R61, 0x4, RZ ;  /* 0x000000043d3db810 */ /* 0x000fe20007ffe0ff */
        /* <DEDUP_REMOVED lines=19> */
.L_x_5468:
[----:B------:R-:W4:Y:S01]  /*1380*/  S2R R65, SR_CgaCtaId ;  /* 0x0000000000417919 */ /* 0x000f220000008800 */
[----:B------:R-:W-:Y:S01]  /*1390*/  @!P4 LOP3.LUT R60, R60, 0x3, RZ, 0xc0, !PT ;  /* 0x000000033c3cc812 */ /* 0x000fe200078ec0ff */
[----:B--2---:R-:W-:Y:S01]  /*13a0*/  FADD.FTZ R92, R93, R92 ;  /* 0x0000005c5d5c7221 */ /* 0x004fe20000010000 */
[----:B------:R-:W-:Y:S01]  /*13b0*/  MOV R64, 0x400 ;  /* 0x0000040000407802 */ /* 0x000fe20000000f00 */
[----:B-1-3--:R-:W-:Y:S01]  /*13c0*/  FADD.FTZ R93, R62, R63 ;  /* 0x0000003f3e5d7221 */ /* 0x00afe20000010000 */
[----:B------:R-:W-:Y:S05]  /*13d0*/  WARPSYNC.ALL ;  /* 0x0000000000007948 */ /* 0x000fea0003800000 */
[----:B------:R-:W-:Y:S01]  /*13e0*/  @!P4 IMAD.IADD R60, R61, 0x1, R60 ;  /* 0x000000013d3cc824 */ /* 0x000fe200078e023c */
[----:B------:R-:W-:Y:S01]  /*13f0*/  BSSY B0, `(.L_x_5423) ;  /* 0x0000079000007945 */ /* 0x000fe20003800000 */
        /* <DEDUP_REMOVED lines=42> */
.L_x_5426:
[----:B------:R-:W-:Y:S05]  /*16a0*/  BSYNC B1 ;  /* 0x0000000000017941 */ /* 0x000fea0003800000 */
.L_x_5425:
        /* <DEDUP_REMOVED lines=11> */
.L_x_5428:
[----:B------:R-:W-:Y:S05]  /*1760*/  BSYNC B1 ;  /* 0x0000000000017941 */ /* 0x000fea0003800000 */
.L_x_5427:
        /* <DEDUP_REMOVED lines=11> */
.L_x_5430:
[----:B------:R-:W-:Y:S05]  /*1820*/  BSYNC B1 ;  /* 0x0000000000017941 */ /* 0x000fea0003800000 */
.L_x_5429:
        /* <DEDUP_REMOVED lines=16> */
.L_x_5432:
[----:B------:R-:W-:Y:S05]  /*1930*/  BSYNC B1 ;  /* 0x0000000000017941 */ /* 0x000fea0003800000 */
.L_x_5431:
        /* <DEDUP_REMOVED lines=10> */
[----:B------:R-:W-:Y:S02]  /*19e0*/  @P4 F2FP.F16.F32.PACK_AB R99, RZ, R99 ;  /* 0x00000063ff63423e */ /* 0x000fe400000000ff */
[----:B------:R-:W0:Y:S01]  /*19f0*/  @P4 LDC R101, c[0x0][0x29c] ;  /* 0x0000a700ff654b82 */ /* 0x000e220000000800 */
[----:B-1----:R-:W-:Y:S01]  /*1a00*/  @P4 FMUL.FTZ R93, R93, R62 ;  /* 0x0000003e5d5d4220 */ /* 0x002fe20000410000 */
[----:B------:R-:W-:-:S04]  /*1a10*/  @P4 PRMT R73, R99, 0x7610, R73 ;  /* 0x0000761063494816 */ /* 0x000fc80000000049 */
[----:B------:R-:W-:Y:S01]  /*1a20*/  @P4 F2FP.F16.F32.PACK_AB R93, RZ, R93 ;  /* 0x0000005dff5d423e */ /* 0x000fe200000000ff */
[----:B--2---:R-:W-:-:S03]  /*1a30*/  @P4 FMUL.FTZ R66, R66, R63 ;  /* 0x0000003f42424220 */ /* 0x004fc60000410000 */
[----:B------:R-:W-:Y:S02]  /*1a40*/  @P4 PRMT R71, R93, 0x7610, R71 ;  /* 0x000076105d474816 */ /* 0x000fe40000000047 */
[----:B------:R-:W-:Y:S01]  /*1a50*/  @P4 F2FP.F16.F32.PACK_AB R66, RZ, R66 ;  /* 0x00000042ff42423e */ /* 0x000fe200000000ff */
[----:B---3--:R-:W-:-:S03]  /*1a60*/  @P5 IMAD.WIDE.U32 R60, R4, 0x10, R60 ;  /* 0x00000010043c5825 */ /* 0x008fc600078e003c */
[----:B------:R-:W-:Y:S02]  /*1a70*/  @P4 PRMT R72, R66, 0x7610, R72 ;  /* 0x0000761042484816 */ /* 0x000fe40000000048 */
[----:B------:R1:W-:Y:S01]  /*1a80*/  @P5 STG.E.128 desc[UR4][R60.64], R56 ;  /* 0x000000383c005986 */ /* 0x0003e2000c101d04 */
[----:B0-----:R-:W-:-:S05]  /*1a90*/  @P4 FMUL.FTZ R92, R92, R101 ;  /* 0x000000655c5c4220 */ /* 0x001fca0000410000 */
[----:B------:R-:W-:-:S04]  /*1aa0*/  @P4 F2FP.F16.F32.PACK_AB R92, RZ, R92 ;  /* 0x0000005cff5c423e */ /* 0x000fc800000000ff */
        /* <DEDUP_REMOVED lines=10> */
.L_x_5434:
[----:B------:R-:W-:Y:S05]  /*1b50*/  BSYNC B1 ;  /* 0x0000000000017941 */ /* 0x000fea0003800000 */
.L_x_5433:
[----:B------:R-:W-:Y:S02]  /*1b60*/  IADD3 R4, R4, 0x80, RZ ;  /* 0x0000008004047810 */ /* 0x000fe40007ffe0ff */
[----:B------:R-:W-:-:S07]  /*1b70*/  IADD3 R65, R65, 0x80, RZ ;  /* 0x0000008041417810 */ /* 0x000fce0007ffe0ff */
.L_x_5424:
[----:B------:R-:W-:Y:S05]  /*1b80*/  BSYNC B0 ;  /* 0x0000000000007941 */ /* 0x000fea0003800000 */
.L_x_5423:
        /* <DEDUP_REMOVED lines=16> */
.L_x_5438:
[----:B------:R-:W-:Y:S05]  /*1c90*/  BSYNC B1 ;  /* 0x0000000000017941 */ /* 0x000fea0003800000 */
.L_x_5437:
        /* <DEDUP_REMOVED lines=11> */
.L_x_5440:
[----:B------:R-:W-:Y:S05]  /*1d50*/  BSYNC B1 ;  /* 0x0000000000017941 */ /* 0x000fea0003800000 */
.L_x_5439:
        /* <DEDUP_REMOVED lines=11> */
.L_x_5442:
[----:B------:R-:W-:Y:S05]  /*1e10*/  BSYNC B1 ;  /* 0x0000000000017941 */ /* 0x000fea0003800000 */
.L_x_5441:
        /* <DEDUP_REMOVED lines=16> */
.L_x_5444:
[----:B------:R-:W-:Y:S05]  /*1f20*/  BSYNC B1 ;  /* 0x0000000000017941 */ /* 0x000fea0003800000 */
.L_x_5443:
        /* <DEDUP_REMOVED lines=33> */
.L_x_5446:
[----:B------:R-:W-:Y:S05]  /*2140*/  BSYNC B1 ;  /* 0x0000000000017941 */ /* 0x000fea0003800000 */
.L_x_5445:
[----:B------:R-:W-:Y:S01]  /*2150*/  IADD3 R4, R4, 0x80, RZ ;  /* 0x0000008004047810 */ /* 0x000fe20007ffe0ff */
[----:B------:R-:W-:-:S07]  /*2160*/  VIADD R65, R65, 0x80 ;  /* 0x0000008041417836 */ /* 0x000fce0000000000 */
.L_x_5436:
[----:B------:R-:W-:Y:S05]  /*2170*/  BSYNC B0 ;  /* 0x0000000000007941 */ /* 0x000fea0003800000 */
.L_x_5435:
        /* <DEDUP_REMOVED lines=17> */
.L_x_5450:
[----:B------:R-:W-:Y:S05]  /*2290*/  BSYNC B1 ;  /* 0x0000000000017941 */ /* 0x000fea0003800000 */
.L_x_5449:
        /* <DEDUP_REMOVED lines=11> */
.L_x_5452:
[----:B------:R-:W-:Y:S05]  /*2350*/  BSYNC B1 ;  /* 0x0000000000017941 */ /* 0x000fea0003800000 */
.L_x_5451:
        /* <DEDUP_REMOVED lines=11> */
.L_x_5454:
[----:B------:R-:W-:Y:S05]  /*2410*/  BSYNC B1 ;  /* 0x0000000000017941 */ /* 0x000fea0003800000 */
.L_x_5453:
        /* <DEDUP_REMOVED lines=16> */
.L_x_5456:
[----:B------:R-:W-:Y:S05]  /*2520*/  BSYNC B1 ;  /* 0x0000000000017941 */ /* 0x000fea0003800000 */
.L_x_5455:
        /* <DEDUP_REMOVED lines=9> */
[----:B------:R-:W-:Y:S02]  /*25c0*/  @P4 F2FP.F16.F32.PACK_AB R66, RZ, R66 ;  /* 0x00000042ff42423e */ /* 0x000fe400000000ff */
[----:B------:R-:W0:Y:S01]  /*25d0*/  @P4 LDC R63, c[0x0][0x29c] ;  /* 0x0000a700ff3f4b82 */ /* 0x000e220000000800 */
[----:B-1----:R-:W-:Y:S01]  /*25e0*/  @P4 FMUL.FTZ R93, R93, R62 ;  /* 0x0000003e5d5d4220 */ /* 0x002fe20000410000 */
[----:B------:R-:W-:-:S04]  /*25f0*/  @P4 PRMT R72, R66, 0x7610, R72 ;  /* 0x0000761042484816 */ /* 0x000fc80000000048 */
[----:B------:R-:W-:Y:S01]  /*2600*/  @P4 F2FP.F16.F32.PACK_AB R93, RZ, R93 ;  /* 0x0000005dff5d423e */ /* 0x000fe200000000ff */
[----:B--2---:R-:W-:-:S03]  /*2610*/  @P2 IMAD.WIDE.U32 R60, R4, 0x10, R60 ;  /* 0x00000010043c2825 */ /* 0x004fc600078e003c */
[----:B------:R-:W-:Y:S02]  /*2620*/  @P4 PRMT R71, R93, 0x7610, R71 ;  /* 0x000076105d474816 */ /* 0x000fe40000000047 */
[----:B------:R1:W-:Y:S01]  /*2630*/  @P2 STG.E.128 desc[UR4][R60.64], R56 ;  /* 0x000000383c002986 */ /* 0x0003e2000c101d04 */
[----:B---3--:R-:W-:-:S05]  /*2640*/  @P4 FMUL.FTZ R99, R99, R64 ;  /* 0x0000004063634220 */ /* 0x008fca0000410000 */
[----:B------:R-:W-:Y:S01]  /*2650*/  @P4 F2FP.F16.F32.PACK_AB R99, RZ, R99 ;  /* 0x00000063ff63423e */ /* 0x000fe200000000ff */
[----:B0-----:R-:W-:-:S03]  /*2660*/  @P4 FMUL.FTZ R92, R92, R63 ;  /* 0x0000003f5c5c4220 */ /* 0x001fc60000410000 */
[----:B------:R-:W-:Y:S02]  /*2670*/  @P4 PRMT R73, R99, 0x7610, R73 ;  /* 0x0000761063494816 */ /* 0x000fe40000000049 */
        /* <DEDUP_REMOVED lines=11> */
.L_x_5448:
[----:B------:R-:W-:Y:S05]  /*2730*/  BSYNC B0 ;  /* 0x0000000000007941 */ /* 0x000fea0003800000 */
.L_x_5447:
[----:B------:R-:W-:Y:S01]  /*2740*/  VIADD R18, R18, UR10 ;  /* 0x0000000a12127c36 */ /* 0x000fe20008000000 */
[----:B------:R-:W-:-:S04]  /*2750*/  SEL R92, RZ, 0x1, P3 ;  /* 0x00000001ff5c7807 */ /* 0x000fc80001800000 */
[----:B------:R-:W-:-:S13]  /*2760*/  ISETP.GE.AND P2, PT, R18, UR11, PT ;  /* 0x0000000b12007c0c */ /* 0x000fda000bf46270 */
[----:B------:R-:W-:Y:S05]  /*2770*/  @!P2 BRA `(.L_x_5457) ;  /* 0xffffffdc005ca947 */ /* 0x000fea000383ffff */
.L_x_5408:
        /* <DEDUP_REMOVED lines=29> */
.L_x_5422:
[----:B------:R-:W-:Y:S01]  /*2950*/  HFMA2.MMA R108, -RZ, RZ, 0, 1.847743988037109375e-06 ;  /* 0x0000001fff6c7435 */ /* 0x000fe200000001ff */
[----:B------:R-:W-:Y:S01]  /*2960*/  IMAD.MOV.U32 R106, RZ, RZ, R101 ;  /* 0x000000ffff6a7224 */ /* 0x000fe200078e0065 */
[----:B------:R-:W-:Y:S01]  /*2970*/  MOV R105, 0x10 ;  /* 0x0000001000697802 */ /* 0x000fe20000000f00 */
[----:B------:R-:W-:-:S08]  /*2980*/  IMAD.MOV.U32 R103, RZ, RZ, -0x1 ;  /* 0xffffffffff677424 */ /* 0x000fd000078e00ff */
[----:B01---5:R-:W-:Y:S05]  /*2990*/  WARPSYNC.COLLECTIVE R103, `(.L_x_5458) ;  /* 0x0000000067087348 */ /* 0x023fea0003c00000 */
[----:B------:R2:W3:Y:S02]  /*29a0*/  SHFL.DOWN P5, R104, R106, R105, R108 ;  /* 0x080000696a687389 */ /* 0x0004e400000a006c */
[----:B0123-5:R-:W-:Y:S01]  /*29b0*/  ENDCOLLECTIVE ;  /* 0x000000000000791b */ /* 0x02ffe20003800000 */
.L_x_5458:
[----:B------:R-:W-:Y:S02]  /*29c0*/  MOV R106, R102 ;  /* 0x00000066006a7202 */ /* 0x000fe40000000f00 */
[----:B------:R-:W-:-:S07]  /*29d0*/  MOV R62, R104 ;  /* 0x00000068003e7202 */ /* 0x000fce0000000f00 */
[----:B------:R-:W-:Y:S05]  /*29e0*/  WARPSYNC.COLLECTIVE R103, `(.L_x_5459) ;  /* 0x0000000067087348 */ /* 0x000fea0003c00000 */
[----:B------:R0:W1:Y:S02]  /*29f0*/  SHFL.DOWN P5, R104, R106, R105, R108 ;  /* 0x080000696a687389 */ /* 0x00006400000a006c */
[----:B01----:R-:W-:Y:S01]  /*2a00*/  ENDCOLLECTIVE ;  /* 0x000000000000791b */ /* 0x003fe20003800000 */
.L_x_5459:
[----:B------:R-:W-:Y:S01]  /*2a10*/  FADD.FTZ R62, R62, R101 ;  /* 0x000000653e3e7221 */ /* 0x000fe20000010000 */
[----:B------:R-:W-:-:S03]  /*2a20*/  HFMA2.MMA R105, -RZ, RZ, 0, 4.76837158203125e-07 ;  /* 0x00000008ff697435 */ /* 0x000fc600000001ff */
[----:B------:R-:W-:Y:S01]  /*2a30*/  IMAD.MOV.U32 R106, RZ, RZ, R62 ;  /* 0x000000ffff6a7224 */ /* 0x000fe200078e003e */
[----:B------:R-:W-:-:S07]  /*2a40*/  MOV R63, R104 ;  /* 0x00000068003f7202 */ /* 0x000fce0000000f00 */
[----:B------:R-:W-:Y:S05]  /*2a50*/  WARPSYNC.COLLECTIVE R103, `(.L_x_5460) ;  /* 0x0000000067087348 */ /* 0x000fea0003c00000 */
[----:B------:R0:W1:Y:S02]  /*2a60*/  SHFL.DOWN P5, R104, R106, R105, R108 ;  /* 0x080000696a687389 */ /* 0x00006400000a006c */
[----:B01----:R-:W-:Y:S01]  /*2a70*/  ENDCOLLECTIVE ;  /* 0x000000000000791b */ /* 0x003fe20003800000 */
.L_x_5460:
[----:B------:R-:W-:-:S05]  /*2a80*/  FADD.FTZ R63, R63, R102 ;  /* 0x000000663f3f7221 */ /* 0x000fca0000010000 */
[----:B------:R-:W-:Y:S02]  /*2a90*/  MOV R106, R63 ;  /* 0x0000003f006a7202 */ /* 0x000fe40000000f00 */
[----:B------:R-:W-:-:S07]  /*2aa0*/  MOV R65, R104 ;  /* 0x0000006800417202 */ /* 0x000fce0000000f00 */
[----:B------:R-:W-:Y:S05]  /*2ab0*/  WARPSYNC.COLLECTIVE R103, `(.L_x_5461) ;  /* 0x0000000067087348 */ /* 0x000fea0003c00000 */
[----:B------:R0:W1:Y:S02]  /*2ac0*/  SHFL.DOWN P5, R104, R106, R105, R108 ;  /* 0x080000696a687389 */ /* 0x00006400000a006c */
[----:B01----:R-:W-:Y:S01]  /*2ad0*/  ENDCOLLECTIVE ;  /* 0x000000000000791b */ /* 0x003fe20003800000 */
.L_x_5461:
[----:B------:R-:W-:Y:S01]  /*2ae0*/  FADD.FTZ R65, R62, R65 ;  /* 0x000000413e417221 */ /* 0x000fe20000010000 */
[----:B------:R-:W-:-:S04]  /*2af0*/  HFMA2.MMA R105, -RZ, RZ, 0, 2.384185791015625e-07 ;  /* 0x00000004ff697435 */ /* 0x000fc800000001ff */
[----:B------:R-:W-:Y:S01]  /*2b00*/  MOV R106, R65 ;  /* 0x00000041006a7202 */ /* 0x000fe20000000f00 */
[----:B------:R-:W-:-:S07]  /*2b10*/  IMAD.MOV.U32 R64, RZ, RZ, R104 ;  /* 0x000000ffff407224 */ /* 0x000fce00078e0068 */
[----:B------:R-:W-:Y:S05]  /*2b20*/  WARPSYNC.COLLECTIVE R103, `(.L_x_5462) ;  /* 0x0000000067087348 */ /* 0x000fea0003c00000 */
[----:B------:R0:W1:Y:S02]  /*2b30*/  SHFL.DOWN P5, R104, R106, R105, R108 ;  /* 0x080000696a687389 */ /* 0x00006400000a006c */
[----:B01----:R-:W-:Y:S01]  /*2b40*/  ENDCOLLECTIVE ;  /* 0x000000000000791b */ /* 0x003fe20003800000 */
.L_x_5462:
[----:B------:R-:W-:-:S04]  /*2b50*/  FADD.FTZ R64, R63, R64 ;  /* 0x000000403f407221 */ /* 0x000fc80000010000 */
[----:B------:R-:W-:Y:S01]  /*2b60*/  IMAD.MOV.U32 R106, RZ, RZ, R64 ;  /* 0x000000ffff6a7224 */ /* 0x000fe200078e0040 */
[----:B------:R-:W-:-:S07]  /*2b70*/  MOV R66, R104 ;  /* 0x0000006800427202 */ /* 0x000fce0000000f00 */
[----:B------:R-:W-:Y:S05]  /*2b80*/  WARPSYNC.COLLECTIVE R103, `(.L_x_5463) ;  /* 0x0000000067087348 */ /* 0x000fea0003c00000 */
[----:B------:R0:W1:Y:S02]  /*2b90*/  SHFL.DOWN P5, R104, R106, R105, R108 ;  /* 0x080000696a687389 */ /* 0x00006400000a006c */
[----:B01----:R-:W-:Y:S01]  /*2ba0*/  ENDCOLLECTIVE ;  /* 0x000000000000791b */ /* 0x003fe20003800000 */
.L_x_5463:
[----:B------:R-:W-:Y:S01]  /*2bb0*/  FADD.FTZ R66, R65, R66 ;  /* 0x0000004241427221 */ /* 0x000fe20000010000 */
[----:B------:R-:W-:-:S04]  /*2bc0*/  HFMA2.MMA R105, -RZ, RZ, 0, 1.1920928955078125e-07 ;  /* 0x00000002ff697435 */ /* 0x000fc800000001ff */
[----:B------:R-:W-:Y:S02]  /*2bd0*/  MOV R106, R66 ;  /* 0x00000042006a7202 */ /* 0x000fe40000000f00 */
[----:B------:R-:W-:-:S07]  /*2be0*/  MOV R67, R104 ;  /* 0x0000006800437202 */ /* 0x000fce0000000f00 */
[----:B------:R-:W-:Y:S05]  /*2bf0*/  WARPSYNC.COLLECTIVE R103, `(.L_x_5464) ;  /* 0x0000000067087348 */ /* 0x000fea0003c00000 */
[----:B------:R0:W1:Y:S02]  /*2c00*/  SHFL.DOWN P5, R104, R106, R105, R108 ;  /* 0x080000696a687389 */ /* 0x00006400000a006c */
[----:B01----:R-:W-:Y:S01]  /*2c10*/  ENDCOLLECTIVE ;  /* 0x000000000000791b */ /* 0x003fe20003800000 */
.L_x_5464:
[----:B------:R-:W-:-:S05]  /*2c20*/  FADD.FTZ R67, R64, R67 ;  /* 0x0000004340437221 */ /* 0x000fca0000010000 */
[----:B------:R-:W-:Y:S01]  /*2c30*/  MOV R106, R67 ;  /* 0x00000043006a7202 */ /* 0x000fe20000000f00 */
[----:B------:R-:W-:-:S07]  /*2c40*/  IMAD.MOV.U32 R93, RZ, RZ, R104 ;  /* 0x000000ffff5d7224 */ /* 0x000fce00078e0068 */
[----:B------:R-:W-:Y:S05]  /*2c50*/  WARPSYNC.COLLECTIVE R103, `(.L_x_5465) ;  /* 0x0000000067087348 */ /* 0x000fea0003c00000 */
[----:B------:R0:W1:Y:S02]  /*2c60*/  SHFL.DOWN P5, R104, R106, R105, R108 ;  /* 0x080000696a687389 */ /* 0x00006400000a006c */
[----:B01----:R-:W-:Y:S01]  /*2c70*/  ENDCOLLECTIVE ;  /* 0x000000000000791b */ /* 0x003fe20003800000 */
.L_x_5465:
[----:B------:R-:W-:-:S05]  /*2c80*/  FADD.FTZ R93, R66, R93 ;  /* 0x0000005d425d7221 */ /* 0x000fca0000010000 */
[----:B------:R-:W-:Y:S01]  /*2c90*/  MOV R106, R93 ;  /* 0x0000005d006a7202 */ /* 0x000fe20000000f00 */
[----:B------:R-:W-:Y:S01]  /*2ca0*/  IMAD.MOV.U32 R105, RZ, RZ, 0x1 ;  /* 0x00000001ff697424 */ /* 0x000fe200078e00ff */
[----:B------:R-:W-:-:S07]  /*2cb0*/  MOV R92, R104 ;  /* 0x00000068005c7202 */ /* 0x000fce0000000f00 */
[----:B------:R-:W-:Y:S05]  /*2cc0*/  WARPSYNC.COLLECTIVE R103, `(.L_x_5466) ;  /* 0x0000000067087348 */ /* 0x000fea0003c00000 */
[----:B------:R0:W1:Y:S02]  /*2cd0*/  SHFL.DOWN P5, R104, R106, R105, R108 ;  /* 0x080000696a687389 */ /* 0x00006400000a006c */
[----:B01----:R-:W-:Y:S01]  /*2ce0*/  ENDCOLLECTIVE ;  /* 0x000000000000791b */ /* 0x003fe20003800000 */
.L_x_5466:
[----:B------:R-:W-:-:S05]  /*2cf0*/  FADD.FTZ R62, R67, R92 ;  /* 0x0000005c433e7221 */ /* 0x000fca0000010000 */
[----:B------:R-:W-:Y:S02]  /*2d00*/  MOV R106, R62 ;  /* 0x0000003e006a7202 */ /* 0x000fe40000000f00 */
[----:B------:R-:W-:-:S07]  /*2d10*/  MOV R92, R104 ;  /* 0x00000068005c7202 */ /* 0x000fce0000000f00 */
[----:B------:R-:W-:Y:S05]  /*2d20*/  WARPSYNC.COLLECTIVE R103, `(.L_x_5467) ;  /* 0x0000000067087348 */ /* 0x000fea0003c00000 */
[----:B------:R0:W1:Y:S02]  /*2d30*/  SHFL.DOWN P5, R104, R106, R105, R108 ;  /* 0x080000696a687389 */ /* 0x00006400000a006c */
[----:B01----:R-:W-:Y:S01]  /*2d40*/  ENDCOLLECTIVE ;  /* 0x000000000000791b */ /* 0x003fe20003800000 */
.L_x_5467:
[----:B------:R-:W-:Y:S01]  /*2d50*/  MOV R63, R104 ;  /* 0x00000068003f7202 */ /* 0x000fe20000000f00 */
[----:B------:R-:W-:Y:S06]  /*2d60*/  BRA `(.L_x_5468) ;  /* 0xffffffe400847947 */ /* 0x000fec000383ffff */
.L_x_5469:
        /* <DEDUP_REMOVED lines=9> */
.L_x_8616:


//--------------------- .text._ZN10layer_norm13ln_bwd_kernelINS_13Kernel_traitsI6__halfS2_fS2_fjLj1536ELj1ELj1ELj4ELj8ENS_18Kernel_traits_baseILj1536ES2_S2_fS2_fjLj128EEEEELb0ELb0ELb1ELb1EEEvNS_9BwdParamsE --------------------------
	.section	.text._ZN10layer_norm13ln_bwd_kernelINS_13Kernel_traitsI6__halfS2_fS2_fjLj1536ELj1ELj1ELj4ELj8ENS_18Kernel_traits_baseILj1536ES2_S2_fS2_fjLj128EEEEELb0ELb0ELb1ELb1EEEvNS_9BwdParamsE,"ax",@progbits
	.align	128
        .global         _ZN10layer_norm13ln_bwd_kernelINS_13Kernel_traitsI6__halfS2_fS2_fjLj1536ELj1ELj1ELj4ELj8ENS_18Kernel_traits_baseILj1536ES2_S2_fS2_fjLj128EEEEELb0ELb0ELb1ELb1EEEvNS_9BwdParamsE
        .type           _ZN10layer_norm13ln_bwd_kernelINS_13Kernel_traitsI6__halfS2_fS2_fjLj1536ELj1ELj1ELj4ELj8ENS_18Kernel_traits_baseILj1536ES2_S2_fS2_fjLj128EEEEELb0ELb0ELb1ELb1EEEvNS_9BwdParamsE,@function
        .size           _ZN10layer_norm13ln_bwd_kernelINS_13Kernel_traitsI6__halfS2_fS2_fjLj1536ELj1ELj1ELj4ELj8ENS_18Kernel_traits_baseILj1536ES2_S2_fS2_fjLj128EEEEELb0ELb0ELb1ELb1EEEvNS_9BwdParamsE,(.L_x_8617 - _ZN10layer_norm13ln_bwd_kernelINS_13Kernel_traitsI6__halfS2_fS2_fjLj1536ELj1ELj1ELj4ELj8ENS_18Kernel_traits_baseILj1536ES2_S2_fS2_fjLj128EEEEELb0ELb0ELb1ELb1EEEvNS_9BwdParamsE)
        .other          _ZN10layer_norm13ln_bwd_kernelINS_13Kernel_traitsI6__halfS2_fS2_fjLj1536ELj1ELj1ELj4ELj8ENS_18Kernel_traits_baseILj1536ES2_S2_fS2_fjLj128EEEEELb0ELb0ELb1ELb1EEEvNS_9BwdParamsE,@"STO_CUDA_ENTRY STV_DEFAULT"
_ZN10layer_norm13ln_bwd_kernelINS_13Kernel_traitsI6__halfS2_fS2_fjLj1536ELj1ELj1ELj4ELj8ENS_18Kernel_traits_baseILj1536ES2_S2_fS2_fjLj128EEEEELb0ELb0ELb1ELb1EEEvNS_9BwdParamsE:
.text._ZN10layer_norm13ln_bwd_kernelINS_13Kernel_traitsI6__halfS2_fS2_fjLj1536ELj1ELj1ELj4ELj8ENS_18Kernel_traits_baseILj1536ES2_S2_fS2_fjLj128EEEEELb0ELb0ELb1ELb1EEEvNS_9BwdParamsE:
        /* <DEDUP_REMOVED lines=25> */
.L_x_5470:
        /* <DEDUP_REMOVED lines=41> */
.L_x_5506:
        /* <DEDUP_REMOVED lines=23> */
[----:B------:R-:W-:Y:S01]  /*0590*/  MOV R72, UR14 ;  /* 0x0000000e00487c02 */ /* 0x000fe20008000f00 */
[----:B------:R-:W-:Y:S01]  /*05a0*/  HFMA2.MMA R62, -RZ, RZ, 0, 0 ;  /* 0x00000000ff3e7435 */ /* 0x000fe200000001ff */
[----:B------:R-:W-:Y:S02]  /*05b0*/  MOV R73, UR15 ;  /* 0x0000000f00497c02 */ /* 0x000fe40008000f00 */
[----:B------:R-:W-:Y:S02]  /*05c0*/  ISETP.NE.U32.AND P0, PT, R72, RZ, PT ;  /* 0x000000ff4800720c */ /* 0x000fe40003f05070 */
[----:B------:R-:W-:Y:S02]  /*05d0*/  MOV R61, RZ ;  /* 0x000000ff003d7202 */ /* 0x000fe40000000f00 */
[----:B------:R-:W-:-:S13]  /*05e0*/  ISETP.NE.AND.EX P0, PT, R73, RZ, PT, P0 ;  /* 0x000000ff4900720c */ /* 0x000fda0003f05300 */
[----:B------:R-:W-:Y:S05]  /*05f0*/  @!P0 BRA `(.L_x_5474) ;  /* 0x0000000800508947 */ /* 0x000fea0003800000 */
[----:B------:R0:W5:Y:S04]  /*0600*/  LDG.E.128 R28, desc[UR4][R88.64] ;  /* 0x00000004581c7981 */ /* 0x000168000c1e1d00 */
[----:B------:R0:W5:Y:S04]  /*0610*/  LDG.E.128 R24, desc[UR4][R86.64] ;  /* 0x0000000456187981 */ /* 0x000168000c1e1d00 */
[----:B------:R0:W5:Y:S01]  /*0620*/  LDG.E.128 R20, desc[UR4][R84.64] ;  /* 0x0000000454147981 */ /* 0x000162000c1e1d00 */
[----:B------:R-:W-:Y:S01]  /*0630*/  IMAD.MOV.U32 R61, RZ, RZ, RZ ;  /* 0x000000ffff3d7224 */ /* 0x000fe200078e00ff */
[----:B------:R-:W-:Y:S01]  /*0640*/  MOV R62, RZ ;  /* 0x000000ff003e7202 */ /* 0x000fe20000000f00 */
[----:B------:R-:W-:Y:S06]  /*0650*/  BRA `(.L_x_5474) ;  /* 0x0000000800387947 */ /* 0x000fec0003800000 */
.L_x_5473:
        /* <DEDUP_REMOVED lines=14> */
[----:B-1----:R-:W-:Y:S02]  /*0740*/  IMAD.WIDE R68, R2, 0x4, R68 ;  /* 0x0000000402447825 */ /* 0x002fe400078e0244 */
[----:B------:R-:W4:Y:S02]  /*0750*/  LDG.E.64 R90, desc[UR4][R90.64] ;  /* 0x000000045a5a7981 */ /* 0x000f24000c1e1b00 */
[----:B------:R-:W-:Y:S02]  /*0760*/  IMAD.WIDE.U32 R82, R83, 0x8, R66 ;  /* 0x0000000853527825 */ /* 0x000fe400078e0042 */
[----:B------:R0:W4:Y:S02]  /*0770*/  LDG.E R3, desc[UR4][R68.64] ;  /* 0x0000000444037981 */ /* 0x000124000c1e1900 */
[----:B--2---:R-:W-:-:S02]  /*0780*/  IMAD.WIDE.U32 R66, R78, 0x10, R64 ;  /* 0x000000104e427825 */ /* 0x004fc400078e0040 */
[----:B------:R-:W2:Y:S02]  /*0790*/  LDG.E.64 R82, desc[UR4][R82.64] ;  /* 0x0000000452527981 */ /* 0x000ea4000c1e1b00 */
[----:B------:R-:W-:-:S04]  /*07a0*/  IMAD.WIDE.U32 R60, R103, 0x10, R64 ;  /* 0x00000010673c7825 */ /* 0x000fc800078e0040 */
[----:B0-----:R-:W-:Y:S02]  /*07b0*/  IMAD.WIDE.U32 R68, R19, 0x10, R64 ;  /* 0x0000001013447825 */ /* 0x001fe400078e0040 */
[----:B------:R-:W2:Y:S04]  /*07c0*/  LDG.E.128 R64, desc[UR4][R66.64] ;  /* 0x0000000442407981 */ /* 0x000ea8000c1e1d00 */
[----:B------:R-:W2:Y:S04]  /*07d0*/  LDG.E.128 R60, desc[UR4][R60.64] ;  /* 0x000000043c3c7981 */ /* 0x000ea8000c1e1d00 */
[----:B------:R-:W2:Y:S01]  /*07e0*/  LDG.E.128 R68, desc[UR4][R68.64] ;  /* 0x0000000444447981 */ /* 0x000ea2000c1e1d00 */
[----:B------:R-:W-:Y:S01]  /*07f0*/  IMAD.U32 R72, RZ, RZ, UR14 ;  /* 0x0000000eff487e24 */ /* 0x000fe2000f8e00ff */
[----:B------:R-:W-:-:S04]  /*0800*/  MOV R73, UR15 ;  /* 0x0000000f00497c02 */ /* 0x000fc80008000f00 */
[----:B------:R-:W-:-:S04]  /*0810*/  ISETP.NE.U32.AND P0, PT, R72, RZ, PT ;  /* 0x000000ff4800720c */ /* 0x000fc80003f05070 */
[----:B------:R-:W-:-:S13]  /*0820*/  ISETP.NE.AND.EX P0, PT, R73, RZ, PT, P0 ;  /* 0x000000ff4900720c */ /* 0x000fda0003f05300 */
[----:B------:R-:W5:Y:S04]  /*0830*/  @P0 LDG.E.128 R28, desc[UR4][R88.64] ;  /* 0x00000004581c0981 */ /* 0x000f68000c1e1d00 */
[----:B------:R-:W5:Y:S04]  /*0840*/  @P0 LDG.E.128 R24, desc[UR4][R86.64] ;  /* 0x0000000456180981 */ /* 0x000f68000c1e1d00 */
[----:B------:R0:W5:Y:S01]  /*0850*/  @P0 LDG.E.128 R20, desc[UR4][R84.64] ;  /* 0x0000000454140981 */ /* 0x000162000c1e1d00 */
[----:B------:R-:W-:Y:S02]  /*0860*/  ISETP.NE.AND P0, PT, R10, RZ, PT ;  /* 0x000000ff0a00720c */ /* 0x000fe40003f05270 */
[----:B---3--:R-:W-:-:S02]  /*0870*/  MOV R92, R80 ;  /* 0x00000050005c7202 */ /* 0x008fc40000000f00 */
[----:B----4-:R-:W-:Y:S01]  /*0880*/  FSEL R98, R3, RZ, !P0 ;  /* 0x000000ff03627208 */ /* 0x010fe20004000000 */
[--C-:B0-----:R-:W-:Y:S01]  /*0890*/  IMAD.MOV.U32 R84, RZ, RZ, R91.reuse ;  /* 0x000000ffff547224 */ /* 0x101fe200078e005b */
[--C-:B------:R-:W-:Y:S02]  /*08a0*/  SHF.R.U64 R86, R90, 0x10, R91.reuse ;  /* 0x000000105a567819 */ /* 0x100fe4000000125b */
[----:B------:R-:W-:Y:S02]  /*08b0*/  SHF.R.U32.HI R87, RZ, 0x10, R91 ;  /* 0x00000010ff577819 */ /* 0x000fe4000001165b */
[----:B------:R-:W-:Y:S01]  /*08c0*/  SHF.R.U64 R96, R80, 0x10, R81 ;  /* 0x0000001050607819 */ /* 0x000fe20000001251 */
[C---:B--2---:R-:W-:Y:S01]  /*08d0*/  FADD.FTZ R65, -R98.reuse, R65 ;  /* 0x0000004162417221 */ /* 0x044fe20000010100 */
[C---:B------:R-:W-:Y:S01]  /*08e0*/  FADD.FTZ R91, -R98.reuse, R66 ;  /* 0x00000042625b7221 */ /* 0x040fe20000010100 */
[C---:B------:R-:W-:Y:S01]  /*08f0*/  FADD.FTZ R79, -R98.reuse, R61 ;  /* 0x0000003d624f7221 */ /* 0x040fe20000010100 */
[----:B------:R-:W-:Y:S01]  /*0900*/  FADD.FTZ R3, -R98, R60 ;  /* 0x0000003c62037221 */ /* 0x000fe20000010100 */
[----:B-----5:R-:W-:Y:S01]  /*0910*/  FMUL.FTZ R80, R18, R65 ;  /* 0x0000004112507220 */ /* 0x020fe20000410000 */
[----:B------:R-:W-:-:S02]  /*0920*/  HADD2.F32 R65, -RZ, R92.H0_H0 ;  /* 0x2000005cff417230 */ /* 0x000fc40000004100 */
[----:B------:R-:W-:Y:S01]  /*0930*/  FADD.FTZ R95, -R98, R68 ;  /* 0x00000044625f7221 */ /* 0x000fe20000010100 */
[----:B------:R-:W-:Y:S01]  /*0940*/  MOV R93, R81 ;  /* 0x00000051005d7202 */ /* 0x000fe20000000f00 */
[----:B------:R-:W-:Y:S01]  /*0950*/  FMUL.FTZ R68, R18, R79 ;  /* 0x0000004f12447220 */ /* 0x000fe20000410000 */
[----:B------:R-:W-:Y:S01]  /*0960*/  SHF.R.U32.HI R94, RZ, 0x10, R81 ;  /* 0x00000010ff5e7819 */ /* 0x000fe20000011651 */
[C---:B------:R-:W-:Y:S01]  /*0970*/  FADD.FTZ R81, -R98.reuse, R62 ;  /* 0x0000003e62517221 */ /* 0x040fe20000010100 */
[----:B------:R-:W-:Y:S01]  /*0980*/  FADD.FTZ R89, -R98, R63 ;  /* 0x0000003f62597221 */ /* 0x000fe20000010100 */
[----:B------:R-:W-:Y:S01]  /*0990*/  MOV R88, R90 ;  /* 0x0000005a00587202 */ /* 0x000fe20000000f00 */
[C---:B------:R-:W-:Y:S01]  /*09a0*/  FMUL.FTZ R3, R18.reuse, R3 ;  /* 0x0000000312037220 */ /* 0x040fe20000410000 */
[----:B------:R-:W-:Y:S01]  /*09b0*/  FMUL.FTZ R79, R18, R91 ;  /* 0x0000005b124f7220 */ /* 0x000fe20000410000 */
[----:B------:R-:W-:Y:S01]  /*09c0*/  SHF.R.U64 R62, R82, 0x10, R83 ;  /* 0x00000010523e7819 */ /* 0x000fe20000001253 */
[----:B------:R-:W-:Y:S01]  /*09d0*/  HADD2.F32 R91, -RZ, R96.H0_H0 ;  /* 0x20000060ff5b7230 */ /* 0x000fe20000004100 */
[----:B------:R-:W-:-:S02]  /*09e0*/  MOV R60, R83 ;  /* 0x00000053003c7202 */ /* 0x000fc40000000f00 */
[----:B------:R-:W-:Y:S01]  /*09f0*/  SHF.R.U32.HI R63, RZ, 0x10, R83 ;  /* 0x00000010ff3f7819 */ /* 0x000fe20000011653 */
[----:B------:R-:W-:Y:S01]  /*0a00*/  FADD.FTZ R83, -R98, R64 ;  /* 0x0000004062537221 */ /* 0x000fe20000010100 */
[-C--:B------:R-:W-:Y:S01]  /*0a10*/  FMUL.FTZ R92, R4, R65.reuse ;  /* 0x00000041045c7220 */ /* 0x080fe20000410000 */
[----:B------:R-:W-:Y:S01]  /*0a20*/  FADD.FTZ R48, R48, R65 ;  /* 0x0000004130307221 */ /* 0x000fe20000010000 */
[----:B------:R-:W-:Y:S01]  /*0a30*/  FFMA.FTZ R36, R3, R65, R36 ;  /* 0x0000004103247223 */ /* 0x000fe20000010024 */
[----:B------:R-:W-:Y:S01]  /*0a40*/  FADD.FTZ R61, -R98, R71 ;  /* 0x00000047623d7221 */ /* 0x000fe20000010100 */
[----:B------:R-:W-:Y:S02]  /*0a50*/  HADD2.F32 R65, -RZ, R88.H0_H0 ;  /* 0x20000058ff417230 */ /* 0x000fe40000004100 */
[----:B------:R-:W-:Y:S01]  /*0a60*/  FMUL.FTZ R71, R18, R83 ;  /* 0x0000005312477220 */ /* 0x000fe20000410000 */
[----:B------:R-:W-:Y:S02]  /*0a70*/  HADD2.F32 R93, -RZ, R93.H0_H0 ;  /* 0x2000005dff5d7230 */ /* 0x000fe40000004100 */
[----:B------:R-:W-:Y:S01]  /*0a80*/  FADD.FTZ R49, R49, R91 ;  /* 0x0000005b31317221 */ /* 0x000fe20000010000 */
[----:B------:R-:W-:Y:S01]  /*0a90*/  FFMA.FTZ R37, R68, R91, R37 ;  /* 0x0000005b44257223 */ /* 0x000fe20000010025 */
[----:B------:R-:W-:-:S02]  /*0aa0*/  HADD2.F32 R102, -RZ, R60.H0_H0 ;  /* 0x2000003cff667230 */ /* 0x000fc40000004100 */
[----:B------:R-:W-:Y:S01]  /*0ab0*/  FMUL.FTZ R91, R12, R91 ;  /* 0x0000005b0c5b7220 */ /* 0x000fe20000410000 */
[----:B------:R-:W-:Y:S02]  /*0ac0*/  HADD2.F32 R66, -RZ, R63.H0_H0 ;  /* 0x2000003fff427230 */ /* 0x000fe40000004100 */
[----:B------:R-:W-:Y:S01]  /*0ad0*/  FADD.FTZ R60, RZ, R92 ;  /* 0x0000005cff3c7221 */ /* 0x000fe20000010000 */
[----:B------:R-:W-:Y:S01]  /*0ae0*/  FFMA.FTZ R63, R3, R92, RZ ;  /* 0x0000005c033f7223 */ /* 0x000fe200000100ff */
[C---:B------:R-:W-:Y:S01]  /*0af0*/  FADD.FTZ R97, -R98.reuse, R69 ;  /* 0x0000004562617221 */ /* 0x040fe20000010100 */
[----:B------:R-:W-:Y:S01]  /*0b00*/  FADD.FTZ R99, -R98, R70 ;  /* 0x0000004662637221 */ /* 0x000fe20000010100 */
[----:B------:R-:W-:Y:S01]  /*0b10*/  FMUL.FTZ R69, R18, R81 ;  /* 0x0000005112457220 */ /* 0x000fe20000410000 */
[----:B------:R-:W-:Y:S02]  /*0b20*/  HADD2.F32 R64, -RZ, R94.H0_H0 ;  /* 0x2000005eff407230 */ /* 0x000fe40000004100 */
        /* <DEDUP_REMOVED lines=18> */
[----:B------:R-:W-:Y:S02]  /*0c50*/  HADD2.F32 R84, -RZ, R84.H0_H0 ;  /* 0x20000054ff547230 */ /* 0x000fe40000004100 */
[----:B------:R-:W-:Y:S01]  /*0c60*/  FMUL.FTZ R95, R14, R86 ;  /* 0x000000560e5f7220 */ /* 0x000fe20000410000 */
[----:B------:R-:W-:Y:S01]  /*0c70*/  FADD.FTZ R60, R65, R96 ;  /* 0x00000060413c7221 */ /* 0x000fe20000010000 */
[----:B------:R-:W-:Y:S01]  /*0c80*/  FFMA.FTZ R63, R71, R96, R62 ;  /* 0x00000060473f7223 */ /* 0x000fe2000001003e */
[----:B------:R-:W-:Y:S01]  /*0c90*/  MOV R85, R82 ;  /* 0x0000005200557202 */ /* 0x000fe20000000f00 */
[----:B------:R-:W-:Y:S01]  /*0ca0*/  FADD.FTZ R51, R51, R64 ;  /* 0x0000004033337221 */ /* 0x000fe20000010000 */
[----:B------:R-:W-:Y:S01]  /*0cb0*/  FFMA.FTZ R39, R70, R64, R39 ;  /* 0x0000004046277223 */ /* 0x000fe20000010027 */
[----:B------:R-:W-:Y:S01]  /*0cc0*/  FADD.FTZ R67, -R98, R67 ;  /* 0x0000004362437221 */ /* 0x000fe20000010100 */
[----:B------:R-:W-:-:S02]  /*0cd0*/  HADD2.F32 R64, -RZ, R87.H0_H0 ;  /* 0x20000057ff407230 */ /* 0x000fc40000004100 */
[----:B------:R-:W-:Y:S01]  /*0ce0*/  FMUL.FTZ R98, R7, R84 ;  /* 0x0000005407627220 */ /* 0x000fe20000410000 */
[----:B------:R-:W-:Y:S01]  /*0cf0*/  FADD.FTZ R65, R60, R95 ;  /* 0x0000005f3c417221 */ /* 0x000fe20000010000 */
[----:B------:R-:W-:Y:S01]  /*0d00*/  FFMA.FTZ R60, R80, R95, R63 ;  /* 0x0000005f503c7223 */ /* 0x000fe2000001003f */
[C---:B------:R-:W-:Y:S01]  /*0d10*/  FMUL.FTZ R90, R18.reuse, R97 ;  /* 0x00000061125a7220 */ /* 0x040fe20000410000 */
[----:B------:R-:W-:Y:S02]  /*0d20*/  HADD2.F32 R85, -RZ, R85.H0_H0 ;  /* 0x20000055ff557230 */ /* 0x000fe40000004100 */
        /* <DEDUP_REMOVED lines=33> */
.L_x_5474:
[----:B------:R-:W-:Y:S05]  /*0f40*/  BSYNC B0 ;  /* 0x0000000000007941 */ /* 0x000fea0003800000 */
.L_x_5472:
[----:B------:R-:W-:Y:S01]  /*0f50*/  LOP3.LUT P5, RZ, R105, 0xff, RZ, 0xc0, !PT ;  /* 0x000000ff69ff7812 */ /* 0x000fe200078ac0ff */
[----:B------:R-:W-:Y:S01]  /*0f60*/  UMOV UR6, 0xffffffff ;  /* 0xffffffff00067882 */ /* 0x000fe20000000000 */
[----:B------:R-:W-:Y:S02]  /*0f70*/  SHF.R.U32.HI R63, RZ, 0x5, R0 ;  /* 0x00000005ff3f7819 */ /* 0x000fe40000011600 */
        /* <DEDUP_REMOVED lines=22> */
.L_x_5517:
        /* <DEDUP_REMOVED lines=19> */
[----:B------:R-:W-:Y:S01]  /*1210*/  LEA R87, R60, R66, 0x3 ;  /* 0x000000423c577211 */ /* 0x000fe200078e18ff */
[----:B------:R-:W-:-:S05]  /*1220*/  @!P0 IMAD R86, R63, 0x8, R66 ;  /* 0x000000083f568824 */ /* 0x000fca00078e0242 */
[----:B------:R3:W-:Y:S01]  /*1230*/  @!P0 STS.64 [R86+0x1800], R84 ;  /* 0x0018005456008388 */ /* 0x0007e20000000a00 */
[----:B------:R-:W4:Y:S08]  /*1240*/  @P4 LDC R88, c[0x0][0x29c] ;  /* 0x0000a700ff584b82 */ /* 0x000f300000000800 */
[----:B------:R-:W-:Y:S01]  /*1250*/  BAR.SYNC.DEFER_BLOCKING 0x0 ;  /* 0x0000000000007b1d */ /* 0x000fe20000010000 */
[----:B------:R-:W-:-:S07]  /*1260*/  ISETP.NE.AND P0, PT, R10, RZ, PT ;  /* 0x000000ff0a00720c */ /* 0x000fce0003f05270 */
        /* <DEDUP_REMOVED lines=26> */
.L_x_5477:
[----:B------:R-:W-:Y:S05]  /*1410*/  BSYNC B0 ;  /* 0x0000000000007941 */ /* 0x000fea0003800000 */
.L_x_5476:
[----:B------:R-:W-:Y:S01]  /*1420*/  @P4 FMUL.FTZ R64, R63, R108 ;  /* 0x0000006c3f404220 */ /* 0x000fe20000410000 */
[----:B------:R-:W-:Y:S01]  /*1430*/  @!P6 ISETP.NE.AND.EX P3, PT, R73, RZ, PT, P3 ;  /* 0x000000ff4900e20c */ /* 0x000fe20003f65330 */
[----:B------:R-:W-:Y:S01]  /*1440*/  BSSY B0, `(.L_x_5478) ;  /* 0x000000e000007945 */ /* 0x000fe20003800000 */
[----:B------:R-:W-:Y:S01]  /*1450*/  HFMA2.MMA R87, -RZ, RZ, 0, 0 ;  /* 0x00000000ff577435 */ /* 0x000fe200000001ff */
[----:B------:R-:W-:Y:S02]  /*1460*/  @!P6 ISETP.NE.U32.AND P2, PT, R72, RZ, PT ;  /* 0x000000ff4800e20c */ /* 0x000fe40003f45070 */
[----:B------:R-:W-:Y:S02]  /*1470*/  @P4 LEA.HI R106, R65, R106, RZ, 0x2 ;  /* 0x0000006a416a4211 */ /* 0x000fe400078f10ff */
[----:B------:R-:W-:Y:S02]  /*1480*/  @P4 F2FP.F16.F32.PACK_AB R89, RZ, R64 ;  /* 0x00000040ff59423e */ /* 0x000fe400000000ff */
        /* <DEDUP_REMOVED lines=9> */
.L_x_5479:
[----:B------:R-:W-:Y:S05]  /*1520*/  BSYNC B0 ;  /* 0x0000000000007941 */ /* 0x000fea0003800000 */
.L_x_5478:
[----:B------:R-:W-:Y:S01]  /*1530*/  @P4 FMUL.FTZ R67, R66, R105 ;  /* 0x0000006942434220 */ /* 0x000fe20000410000 */
[----:B------:R-:W-:Y:S01]  /*1540*/  @!P6 ISETP.NE.AND.EX P0, PT, R73, RZ, PT, P0 ;  /* 0x000000ff4900e20c */ /* 0x000fe20003f05300 */
[----:B------:R-:W-:Y:S01]  /*1550*/  BSSY B0, `(.L_x_5480) ;  /* 0x000000f000007945 */ /* 0x000fe20003800000 */
[----:B-1----:R-:W-:Y:S01]  /*1560*/  @P1 IMAD.WIDE.U32 R64, R103, 0x10, R60 ;  /* 0x0000001067401825 */ /* 0x002fe200078e003c */
[----:B------:R-:W-:Y:S02]  /*1570*/  @!P6 ISETP.NE.U32.AND P3, PT, R72, RZ, PT ;  /* 0x000000ff4800e20c */ /* 0x000fe40003f65070 */
[----:B------:R-:W-:Y:S02]  /*1580*/  @P4 F2FP.F16.F32.PACK_AB R103, RZ, R67 ;  /* 0x00000043ff67423e */ /* 0x000fe400000000ff */
        /* <DEDUP_REMOVED lines=11> */
.L_x_5481:
[----:B------:R-:W-:Y:S05]  /*1640*/  BSYNC B0 ;  /* 0x0000000000007941 */ /* 0x000fea0003800000 */
.L_x_5480:
        /* <DEDUP_REMOVED lines=10> */
.L_x_5483:
[----:B------:R-:W-:Y:S05]  /*16f0*/  BSYNC B0 ;  /* 0x0000000000007941 */ /* 0x000fea0003800000 */
.L_x_5482:
[----:B------:R-:W-:Y:S01]  /*1700*/  ISETP.NE.U32.AND P0, PT, RZ, UR10, PT ;  /* 0x0000000aff007c0c */ /* 0x000fe2000bf05070 */
[----:B------:R-:W-:Y:S01]  /*1710*/  @P4 FMUL.FTZ R60, R106, R88 ;  /* 0x000000586a3c4220 */ /* 0x000fe20000410000 */
[----:B------:R-:W-:Y:S01]  /*1720*/  @P4 F2FP.F16.F32.PACK_AB R105, RZ, R62 ;  /* 0x0000003eff69423e */ /* 0x000fe200000000ff */
[----:B------:R-:W0:Y:S01]  /*1730*/  @P4 LDC R88, c[0x0][0x29c] ;  /* 0x0000a700ff584b82 */ /* 0x000e220000000800 */
[----:B------:R-:W-:Y:S01]  /*1740*/  ISETP.NE.AND.EX P0, PT, RZ, UR11, PT, P0 ;  /* 0x0000000bff007c0c */ /* 0x000fe2000bf05300 */
[----:B------:R-:W-:Y:S01]  /*1750*/  BSSY B0, `(.L_x_5484) ;  /* 0x0000019000007945 */ /* 0x000fe20003800000 */
[----:B------:R-:W-:Y:S02]  /*1760*/  @P4 F2FP.F16.F32.PACK_AB R107, RZ, R60 ;  /* 0x0000003cff6b423e */ /* 0x000fe400000000ff */
        /* <DEDUP_REMOVED lines=23> */
.L_x_5485:
[----:B------:R-:W-:Y:S05]  /*18e0*/  BSYNC B0 ;  /* 0x0000000000007941 */ /* 0x000fea0003800000 */
.L_x_5484:
        /* <DEDUP_REMOVED lines=8> */
.L_x_5487:
[----:B------:R-:W-:Y:S05]  /*1970*/  BSYNC B0 ;  /* 0x0000000000007941 */ /* 0x000fea0003800000 */
.L_x_5486:
        /* <DEDUP_REMOVED lines=8> */
.L_x_5489:
[----:B------:R-:W-:Y:S05]  /*1a00*/  BSYNC B0 ;  /* 0x0000000000007941 */ /* 0x000fea0003800000 */
.L_x_5488:
        /* <DEDUP_REMOVED lines=11> */
[----:B------:R-:W-:Y:S01]  /*1ac0*/  @P4 F2FP.F16.F32.PACK_AB R60, RZ, R60 ;  /* 0x0000003cff3c423e */ /* 0x000fe200000000ff */
[----:B------:R-:W1:Y:S01]  /*1ad0*/  @P4 LDC R111, c[0x0][0x29c] ;  /* 0x0000a700ff6f4b82 */ /* 0x000e620000000800 */
[----:B------:R-:W-:Y:S02]  /*1ae0*/  @!P6 ISETP.NE.U32.AND P3, PT, R72, RZ, PT ;  /* 0x000000ff4800e20c */ /* 0x000fe40003f65070 */
[----:B------:R-:W-:Y:S02]  /*1af0*/  @P4 F2FP.F16.F32.PACK_AB R88, RZ, R88 ;  /* 0x00000058ff58423e */ /* 0x000fe400000000ff */
        /* <DEDUP_REMOVED lines=18> */
.L_x_5491:
[----:B------:R-:W-:Y:S05]  /*1c20*/  BSYNC B0 ;  /* 0x0000000000007941 */ /* 0x000fea0003800000 */
.L_x_5490:
        /* <DEDUP_REMOVED lines=9> */
.L_x_5493:
[----:B------:R-:W-:Y:S05]  /*1cc0*/  BSYNC B0 ;  /* 0x0000000000007941 */ /* 0x000fea0003800000 */
.L_x_5492:
[----:B------:R-:W-:Y:S01]  /*1cd0*/  @P4 FMUL.FTZ R61, R108, R111 ;  /* 0x0000006f6c3d4220 */ /* 0x000fe20000410000 */
[----:B------:R-:W-:Y:S01]  /*1ce0*/  @P4 F2FP.F16.F32.PACK_AB R88, RZ, R60 ;  /* 0x0000003cff58423e */ /* 0x000fe200000000ff */
[----:B------:R-:W-:Y:S01]  /*1cf0*/  BSSY B0, `(.L_x_5494) ;  /* 0x000001a000007945 */ /* 0x000fe20003800000 */
[----:B------:R-:W-:Y:S02]  /*1d00*/  SEL R62, R63, R54, P0 ;  /* 0x000000363f3e7207 */ /* 0x000fe40000000000 */
[----:B------:R-:W-:Y:S02]  /*1d10*/  @P4 F2FP.F16.F32.PACK_AB R110, RZ, R61 ;  /* 0x0000003dff6e423e */ /* 0x000fe400000000ff */
        /* <DEDUP_REMOVED lines=23> */
.L_x_5495:
[----:B------:R-:W-:Y:S05]  /*1e90*/  BSYNC B0 ;  /* 0x0000000000007941 */ /* 0x000fea0003800000 */
.L_x_5494:
        /* <DEDUP_REMOVED lines=8> */
.L_x_5497:
[----:B------:R-:W-:Y:S05]  /*1f20*/  BSYNC B0 ;  /* 0x0000000000007941 */ /* 0x000fea0003800000 */
.L_x_5496:
        /* <DEDUP_REMOVED lines=8> */
.L_x_5499:
[----:B------:R-:W-:Y:S05]  /*1fb0*/  BSYNC B0 ;  /* 0x0000000000007941 */ /* 0x000fea0003800000 */
.L_x_5498:
        /* <DEDUP_REMOVED lines=8> */
.L_x_5501:
[----:B------:R-:W-:Y:S05]  /*2040*/  BSYNC B0 ;  /* 0x0000000000007941 */ /* 0x000fea0003800000 */
.L_x_5500:
        /* <DEDUP_REMOVED lines=8> */
.L_x_5503:
[----:B------:R-:W-:Y:S05]  /*20d0*/  BSYNC B0 ;  /* 0x0000000000007941 */ /* 0x000fea0003800000 */
.L_x_5502:
        /* <DEDUP_REMOVED lines=9> */
[----:B------:R-:W-:Y:S01]  /*2170*/  @P4 F2FP.F16.F32.PACK_AB R103, RZ, R103 ;  /* 0x00000067ff67423e */ /* 0x000fe200000000ff */
[----:B------:R-:W-:Y:S01]  /*2180*/  BSSY B0, `(.L_x_5504) ;  /* 0x0000013000007945 */ /* 0x000fe20003800000 */
[----:B------:R-:W-:Y:S01]  /*2190*/  @P4 F2FP.F16.F32.PACK_AB R105, RZ, R105 ;  /* 0x00000069ff69423e */ /* 0x000fe200000000ff */
[----:B------:R2:W-:Y:S01]  /*21a0*/  @P1 STG.E.128 desc[UR4][R64.64], R52 ;  /* 0x0000003440001986 */ /* 0x0005e2000c101d04 */
[----:B------:R-:W-:-:S02]  /*21b0*/  @P4 F2FP.F16.F32.PACK_AB R107, RZ, R107 ;  /* 0x0000006bff6b423e */ /* 0x000fc400000000ff */
[----:B------:R-:W-:Y:S02]  /*21c0*/  @P4 F2FP.F16.F32.PACK_AB R86, RZ, R86 ;  /* 0x00000056ff56423e */ /* 0x000fe400000000ff */
[----:B------:R-:W-:Y:S02]  /*21d0*/  @P4 PRMT R74, R103, 0x7610, R74 ;  /* 0x00007610674a4816 */ /* 0x000fe4000000004a */
[----:B------:R-:W-:Y:S02]  /*21e0*/  @P4 PRMT R75, R105, 0x7610, R75 ;  /* 0x00007610694b4816 */ /* 0x000fe4000000004b */
[----:B------:R-:W-:Y:S02]  /*21f0*/  @P4 PRMT R76, R107, 0x7610, R76 ;  /* 0x000076106b4c4816 */ /* 0x000fe4000000004c */
[----:B------:R-:W-:Y:S01]  /*2200*/  @P4 PRMT R77, R86, 0x7610, R77 ;  /* 0x00007610564d4816 */ /* 0x000fe2000000004d */
[----:B------:R-:W-:Y:S06]  /*2210*/  @!P4 BRA `(.L_x_5505) ;  /* 0x000000000024c947 */ /* 0x000fec0003800000 */
[----:B------:R-:W3:Y:S01]  /*2220*/  LDC.64 R18, c[0x0][0x2f8] ;  /* 0x0000be00ff127b82 */ /* 0x000ee20000000a00 */
[----:B01----:R-:W-:Y:S01]  /*2230*/  LOP3.LUT R60, R75, 0xffff, RZ, 0xc0, !PT ;  /* 0x0000ffff4b3c7812 */ /* 0x003fe200078ec0ff */
[----:B------:R-:W-:Y:S01]  /*2240*/  VIADD R87, R87, 0x100 ;  /* 0x0000010057577836 */ /* 0x000fe20000000000 */
[----:B------:R-:W-:-:S03]  /*2250*/  PRMT R63, R76, 0x5410, R77 ;  /* 0x000054104c3f7816 */ /* 0x000fc6000000004d */
[----:B------:R-:W-:-:S05]  /*2260*/  IMAD.WIDE.U32 R60, R60, 0x10000, RZ ;  /* 0x000100003c3c7825 */ /* 0x000fca00078e00ff */
[----:B------:R-:W-:Y:S02]  /*2270*/  LOP3.LUT R61, R63, R61, RZ, 0xfc, !PT ;  /* 0x0000003d3f3d7212 */ /* 0x000fe400078efcff */
[----:B------:R-:W-:Y:S01]  /*2280*/  LOP3.LUT R60, R60, 0xffff, R74, 0xf8, !PT ;  /* 0x0000ffff3c3c7812 */ /* 0x000fe200078ef84a */
[----:B---3--:R-:W-:-:S05]  /*2290*/  IMAD.WIDE.U32 R18, R87, 0x8, R18 ;  /* 0x0000000857127825 */ /* 0x008fca00078e0012 */
[----:B------:R3:W-:Y:S02]  /*22a0*/  STG.E.64 desc[UR4][R18.64], R60 ;  /* 0x0000003c12007986 */ /* 0x0007e4000c101b04 */
.L_x_5505:
[----:B------:R-:W-:Y:S05]  /*22b0*/  BSYNC B0 ;  /* 0x0000000000007941 */ /* 0x000fea0003800000 */
.L_x_5504:
[----:B------:R-:W-:Y:S02]  /*22c0*/  IADD3 R2, R2, UR12, RZ ;  /* 0x0000000c02027c10 */ /* 0x000fe4000fffe0ff */
[----:B------:R-:W-:Y:S02]  /*22d0*/  SEL R105, RZ, 0x1, P5 ;  /* 0x00000001ff697807 */ /* 0x000fe40002800000 */
[----:B------:R-:W-:-:S13]  /*22e0*/  ISETP.GE.AND P0, PT, R2, UR13, PT ;  /* 0x0000000d02007c0c */ /* 0x000fda000bf06270 */
[----:B------:R-:W-:Y:S05]  /*22f0*/  @!P0 BRA `(.L_x_5506) ;  /* 0xffffffe000488947 */ /* 0x000fea000383ffff */
.L_x_5471:
        /* <DEDUP_REMOVED lines=17> */
.L_x_5475:
[----:B0-----:R-:W-:Y:S01]  /*2410*/  HFMA2.MMA R88, -RZ, RZ, 0, 9.5367431640625e-07 ;  /* 0x00000010ff587435 */ /* 0x001fe200000001ff */
[----:B------:R-:W-:Y:S01]  /*2420*/  MOV R89, R62 ;  /* 0x0000003e00597202 */ /* 0x000fe20000000f00 */
[----:B------:R-:W-:Y:S01]  /*2430*/  IMAD.MOV.U32 R86, RZ, RZ, -0x1 ;  /* 0xffffffffff567424 */ /* 0x000fe200078e00ff */
[----:B------:R-:W-:-:S08]  /*2440*/  MOV R105, 0x1f ;  /* 0x0000001f00697802 */ /* 0x000fd00000000f00 */
[----:B-----5:R-:W-:Y:S05]  /*2450*/  WARPSYNC.COLLECTIVE R86, `(.L_x_5507) ;  /* 0x0000000056087348 */ /* 0x020fea0003c00000 */
[----:B------:R0:W1:Y:S02]  /*2460*/  SHFL.DOWN P1, R87, R89, R88, R105 ;  /* 0x0800005859577389 */ /* 0x0000640000020069 */
[----:B01---5:R-:W-:Y:S01]  /*2470*/  ENDCOLLECTIVE ;  /* 0x000000000000791b */ /* 0x023fe20003800000 */
.L_x_5507:
[----:B------:R-:W-:Y:S02]  /*2480*/  MOV R89, R61 ;  /* 0x0000003d00597202 */ /* 0x000fe40000000f00 */
[----:B------:R-:W-:-:S07]  /*2490*/  MOV R65, R87 ;  /* 0x0000005700417202 */ /* 0x000fce0000000f00 */
[----:B------:R-:W-:Y:S05]  /*24a0*/  WARPSYNC.COLLECTIVE R86, `(.L_x_5508) ;  /* 0x0000000056087348 */ /* 0x000fea0003c00000 */
[----:B------:R0:W1:Y:S02]  /*24b0*/  SHFL.DOWN P1, R87, R89, R88, R105 ;  /* 0x0800005859577389 */ /* 0x0000640000020069 */
[----:B01----:R-:W-:Y:S01]  /*24c0*/  ENDCOLLECTIVE ;  /* 0x000000000000791b */ /* 0x003fe20003800000 */
.L_x_5508:
[----:B------:R-:W-:Y:S01]  /*24d0*/  FADD.FTZ R65, R65, R62 ;  /* 0x0000003e41417221 */ /* 0x000fe20000010000 */
[----:B------:R-:W-:-:S04]  /*24e0*/  HFMA2.MMA R88, -RZ, RZ, 0, 4.76837158203125e-07 ;  /* 0x00000008ff587435 */ /* 0x000fc800000001ff */
[----:B------:R-:W-:Y:S02]  /*24f0*/  MOV R89, R65 ;  /* 0x0000004100597202 */ /* 0x000fe40000000f00 */
[----:B------:R-:W-:-:S07]  /*2500*/  MOV R64, R87 ;  /* 0x0000005700407202 */ /* 0x000fce0000000f00 */
[----:B------:R-:W-:Y:S05]  /*2510*/  WARPSYNC.COLLECTIVE R86, `(.L_x_5509) ;  /* 0x0000000056087348 */ /* 0x000fea0003c00000 */
[----:B------:R0:W1:Y:S02]  /*2520*/  SHFL.DOWN P1, R87, R89, R88, R105 ;  /* 0x0800005859577389 */ /* 0x0000640000020069 */
[----:B01----:R-:W-:Y:S01]  /*2530*/  ENDCOLLECTIVE ;  /* 0x000000000000791b */ /* 0x003fe20003800000 */
.L_x_5509:
[----:B------:R-:W-:-:S05]  /*2540*/  FADD.FTZ R64, R64, R61 ;  /* 0x0000003d40407221 */ /* 0x000fca0000010000 */
[----:B------:R-:W-:Y:S01]  /*2550*/  MOV R89, R64 ;  /* 0x0000004000597202 */ /* 0x000fe20000000f00 */
[----:B------:R-:W-:-:S07]  /*2560*/  IMAD.MOV.U32 R66, RZ, RZ, R87 ;  /* 0x000000ffff427224 */ /* 0x000fce00078e0057 */
[----:B------:R-:W-:Y:S05]  /*2570*/  WARPSYNC.COLLECTIVE R86, `(.L_x_5510) ;  /* 0x0000000056087348 */ /* 0x000fea0003c00000 */
[----:B------:R0:W1:Y:S02]  /*2580*/  SHFL.DOWN P1, R87, R89, R88, R105 ;  /* 0x0800005859577389 */ /* 0x0000640000020069 */
[----:B01----:R-:W-:Y:S01]  /*2590*/  ENDCOLLECTIVE ;  /* 0x000000000000791b */ /* 0x003fe20003800000 */
.L_x_5510:
[----:B------:R-:W-:Y:S01]  /*25a0*/  FADD.FTZ R66, R65, R66 ;  /* 0x0000004241427221 */ /* 0x000fe20000010000 */
[----:B------:R-:W-:-:S04]  /*25b0*/  HFMA2.MMA R88, -RZ, RZ, 0, 2.384185791015625e-07 ;  /* 0x00000004ff587435 */ /* 0x000fc800000001ff */
[----:B------:R-:W-:Y:S02]  /*25c0*/  MOV R89, R66 ;  /* 0x0000004200597202 */ /* 0x000fe40000000f00 */
[----:B------:R-:W-:-:S07]  /*25d0*/  MOV R67, R87 ;  /* 0x0000005700437202 */ /* 0x000fce0000000f00 */
[----:B------:R-:W-:Y:S05]  /*25e0*/  WARPSYNC.COLLECTIVE R86, `(.L_x_5511) ;  /* 0x0000000056087348 */ /* 0x000fea0003c00000 */
[----:B------:R0:W1:Y:S02]  /*25f0*/  SHFL.DOWN P1, R87, R89, R88, R105 ;  /* 0x0800005859577389 */ /* 0x0000640000020069 */
[----:B01----:R-:W-:Y:S01]  /*2600*/  ENDCOLLECTIVE ;  /* 0x000000000000791b */ /* 0x003fe20003800000 */
.L_x_5511:
[----:B------:R-:W-:-:S04]  /*2610*/  FADD.FTZ R67, R64, R67 ;  /* 0x0000004340437221 */ /* 0x000fc80000010000 */
[----:B------:R-:W-:Y:S01]  /*2620*/  IMAD.MOV.U32 R89, RZ, RZ, R67 ;  /* 0x000000ffff597224 */ /* 0x000fe200078e0043 */
[----:B------:R-:W-:-:S07]  /*2630*/  MOV R85, R87 ;  /* 0x0000005700557202 */ /* 0x000fce0000000f00 */
[----:B------:R-:W-:Y:S05]  /*2640*/  WARPSYNC.COLLECTIVE R86, `(.L_x_5512) ;  /* 0x0000000056087348 */ /* 0x000fea0003c00000 */
[----:B------:R0:W1:Y:S02]  /*2650*/  SHFL.DOWN P1, R87, R89, R88, R105 ;  /* 0x0800005859577389 */ /* 0x0000640000020069 */
[----:B01----:R-:W-:Y:S01]  /*2660*/  ENDCOLLECTIVE ;  /* 0x000000000000791b */ /* 0x003fe20003800000 */
.L_x_5512:
[----:B------:R-:W-:Y:S01]  /*2670*/  FADD.FTZ R85, R66, R85 ;  /* 0x0000005542557221 */ /* 0x000fe20000010000 */
[----:B------:R-:W-:-:S04]  /*2680*/  HFMA2.MMA R88, -RZ, RZ, 0, 1.1920928955078125e-07 ;  /* 0x00000002ff587435 */ /* 0x000fc800000001ff */
[----:B------:R-:W-:Y:S02]  /*2690*/  MOV R89, R85 ;  /* 0x0000005500597202 */ /* 0x000fe40000000f00 */
[----:B------:R-:W-:-:S07]  /*26a0*/  MOV R84, R87 ;  /* 0x0000005700547202 */ /* 0x000fce0000000f00 */
[----:B------:R-:W-:Y:S05]  /*26b0*/  WARPSYNC.COLLECTIVE R86, `(.L_x_5513) ;  /* 0x0000000056087348 */ /* 0x000fea0003c00000 */
[----:B------:R0:W1:Y:S02]  /*26c0*/  SHFL.DOWN P1, R87, R89, R88, R105 ;  /* 0x0800005859577389 */ /* 0x0000640000020069 */
[----:B01----:R-:W-:Y:S01]  /*26d0*/  ENDCOLLECTIVE ;  /* 0x000000000000791b */ /* 0x003fe20003800000 */
.L_x_5513:
[----:B------:R-:W-:-:S05]  /*26e0*/  FADD.FTZ R84, R67, R84 ;  /* 0x0000005443547221 */ /* 0x000fca0000010000 */
[----:B------:R-:W-:Y:S02]  /*26f0*/  MOV R89, R84 ;  /* 0x0000005400597202 */ /* 0x000fe40000000f00 */
[----:B------:R-:W-:-:S07]  /*2700*/  MOV R62, R87 ;  /* 0x00000057003e7202 */ /* 0x000fce0000000f00 */
[----:B------:R-:W-:Y:S05]  /*2710*/  WARPSYNC.COLLECTIVE R86, `(.L_x_5514) ;  /* 0x0000000056087348 */ /* 0x000fea0003c00000 */
[----:B------:R0:W1:Y:S02]  /*2720*/  SHFL.DOWN P1, R87, R89, R88, R105 ;  /* 0x0800005859577389 */ /* 0x0000640000020069 */
[----:B01----:R-:W-:Y:S01]  /*2730*/  ENDCOLLECTIVE ;  /* 0x000000000000791b */ /* 0x003fe20003800000 */
.L_x_5514:
[----:B------:R-:W-:Y:S01]  /*2740*/  FADD.FTZ R62, R85, R62 ;  /* 0x0000003e553e7221 */ /* 0x000fe20000010000 */
[----:B------:R-:W-:-:S04]  /*2750*/  HFMA2.MMA R88, -RZ, RZ, 0, 5.9604644775390625e-08 ;  /* 0x00000001ff587435 */ /* 0x000fc800000001ff */
[----:B------:R-:W-:Y:S01]  /*2760*/  MOV R89, R62 ;  /* 0x0000003e00597202 */ /* 0x000fe20000000f00 */
[----:B------:R-:W-:-:S07]  /*2770*/  IMAD.MOV.U32 R61, RZ, RZ, R87 ;  /* 0x000000ffff3d7224 */ /* 0x000fce00078e0057 */
[----:B------:R-:W-:Y:S05]  /*2780*/  WARPSYNC.COLLECTIVE R86, `(.L_x_5515) ;  /* 0x0000000056087348 */ /* 0x000fea0003c00000 */
[----:B------:R0:W1:Y:S02]  /*2790*/  SHFL.DOWN P1, R87, R89, R88, R105 ;  /* 0x0800005859577389 */ /* 0x0000640000020069 */
[----:B01----:R-:W-:Y:S01]  /*27a0*/  ENDCOLLECTIVE ;  /* 0x000000000000791b */ /* 0x003fe20003800000 */
.L_x_5515:
[----:B------:R-:W-:-:S05]  /*27b0*/  FADD.FTZ R61, R84, R61 ;  /* 0x0000003d543d7221 */ /* 0x000fca0000010000 */
[----:B------:R-:W-:Y:S02]  /*27c0*/  MOV R89, R61 ;  /* 0x0000003d00597202 */ /* 0x000fe40000000f00 */
[----:B------:R-:W-:-:S07]  /*27d0*/  MOV R65, R87 ;  /* 0x0000005700417202 */ /* 0x000fce0000000f00 */
[----:B------:R-:W-:Y:S05]  /*27e0*/  WARPSYNC.COLLECTIVE R86, `(.L_x_5516) ;  /* 0x0000000056087348 */ /* 0x000fea0003c00000 */
[----:B------:R0:W1:Y:S02]  /*27f0*/  SHFL.DOWN P1, R87, R89, R88, R105 ;  /* 0x0800005859577389 */ /* 0x0000640000020069 */
[----:B01----:R-:W-:Y:S01]  /*2800*/  ENDCOLLECTIVE ;  /* 0x000000000000791b */ /* 0x003fe20003800000 */
.L_x_5516:
[----:B------:R-:W-:Y:S01]  /*2810*/  MOV R64, R87 ;  /* 0x0000005700407202 */ /* 0x000fe20000000f00 */
[----:B------:R-:W-:Y:S06]  /*2820*/  BRA `(.L_x_5517) ;  /* 0xffffffe8002c7947 */ /* 0x000fec000383ffff */
.L_x_5518:
        /* <DEDUP_REMOVED lines=13> */
.L_x_8617:


//--------------------- .text._ZN10layer_norm13ln_bwd_kernelINS_13Kernel_traitsI6__halfS2_fS2_fjLj1536ELj1ELj1ELj4ELj8ENS_18Kernel_traits_baseILj1536ES2_S2_fS2_fjLj128EEEEELb0ELb1ELb0ELb0EEEvNS_9BwdParamsE --------------------------
	.section	.text._ZN10layer_norm13ln_bwd_kernelINS_13Kernel_traitsI6__halfS2_fS2_fjLj1536ELj1ELj1ELj4ELj8ENS_18Kernel_traits_baseILj1536ES2_S2_fS2_fjLj128EEEEELb0ELb1ELb0ELb0EEEvNS_9BwdParamsE,"ax",@progbits
	.align	128
        .global         _ZN10layer_norm13ln_bwd_kernelINS_13Kernel_traitsI6__halfS2_fS2_fjLj1536ELj1ELj1ELj4ELj8ENS_18Kernel_traits_baseILj1536ES2_S2_fS2_fjLj128EEEEELb0ELb1ELb0ELb0EEEvNS_9BwdParamsE
        .type           _ZN10layer_norm13ln_bwd_kernelINS_13Kernel_traitsI6__halfS2_fS2_fjLj1536ELj1ELj1ELj4ELj8ENS_18Kernel_traits_baseILj1536ES2_S2_fS2_fjLj128EEEEELb0ELb1ELb0ELb0EEEvNS_9BwdParamsE,@function
        .size           _ZN10layer_norm13ln_bwd_kernelINS_13Kernel_traitsI6__halfS2_fS2_fjLj1536ELj1ELj1ELj4ELj8ENS_18Kernel_traits_baseILj1536ES2_S2_fS2_fjLj128EEEEELb0ELb1ELb0ELb0EEEvNS_9BwdParamsE,(.L_x_8618 - _ZN10layer_norm13ln_bwd_kernelINS_13Kernel_traitsI6__halfS2_fS2_fjLj1536ELj1ELj1ELj4ELj8ENS_18Kernel_traits_baseILj1536ES2_S2_fS2_fjLj128EEEEELb0ELb1ELb0ELb0EEEvNS_9BwdParamsE)
        .other          _ZN10layer_norm13ln_bwd_kernelINS_13Kernel_traitsI6__halfS2_fS2_fjLj1536ELj1ELj1ELj4ELj8ENS_18Kernel_traits_baseILj1536ES2_S2_fS2_fjLj128EEEEELb0ELb1ELb0ELb0EEEvNS_9BwdParamsE,@"STO_CUDA_ENTRY STV_DEFAULT"
_ZN10layer_norm13ln_bwd_kernelINS_13Kernel_traitsI6__halfS2_fS2_fjLj1536ELj1ELj1ELj4ELj8ENS_18Kernel_traits_baseILj1536ES2_S2_fS2_fjLj128EEEEELb0ELb1ELb0ELb0EEEvNS_9BwdParamsE:
.text._ZN10layer_norm13ln_bwd_kernelINS_13Kernel_traitsI6__halfS2_fS2_fjLj1536ELj1ELj1ELj4ELj8ENS_18Kernel_traits_baseILj1536ES2_S2_fS2_fjLj128EEEEELb0ELb1ELb0ELb0EEEvNS_9BwdParamsE:
        /* <DEDUP_REMOVED lines=69> */
[----:B------:R-:W-:Y:S01]  /*0450*/  HADD2.F32 R86, -RZ, R5.H0_H0 ;  /* 0x20000005ff567230 */ /* 0x000fe20000004100 */
        /* <DEDUP_REMOVED lines=20> */
[--C-:B------:R-:W-:Y:S01]  /*05a0*/  SHF.R.U32.HI R0, RZ, 0x10, R57.reuse ;  /* 0x00000010ff007819 */ /* 0x100fe20000011639 */
        /* <DEDUP_REMOVED lines=15> */
[----:B------:R-:W-:Y:S01]  /*06a0*/  ISETP.NE.U32.AND P0, PT, RZ, UR4, PT ;  /* 0x00000004ff007c0c */ /* 0x000fe2000bf05070 */
[----:B------:R-:W-:Y:S01]  /*06b0*/  HADD2.F32 R7, -RZ, R7.H0_H0 ;  /* 0x20000007ff077230 */ /* 0x000fe20000004100 */
[----:B------:R-:W-:Y:S01]  /*06c0*/  SHF.L.U32 R83, R83, 0x2, RZ ;  /* 0x0000000253537819 */ /* 0x000fe200000006ff */
[----:B------:R-:W-:Y:S01]  /*06d0*/  HADD2.F32 R6, -RZ, R6.H0_H0 ;  /* 0x20000006ff067230 */ /* 0x000fe20000004100 */
[----:B------:R-:W-:Y:S01]  /*06e0*/  ISETP.NE.AND.EX P0, PT, RZ, UR5, PT, P0 ;  /* 0x00000005ff007c0c */ /* 0x000fe2000bf05300 */
[----:B------:R-:W-:Y:S01]  /*06f0*/  HADD2.F32 R4, -RZ, R55.H0_H0 ;  /* 0x20000037ff047230 */ /* 0x000fe20000004100 */
[----:B------:R-:W-:Y:S01]  /*0700*/  MOV R49, RZ ;  /* 0x000000ff00317202 */ /* 0x000fe20000000f00 */
[----:B------:R-:W-:-:S02]  /*0710*/  HADD2.F32 R3, -RZ, R54.H0_H0 ;  /* 0x20000036ff037230 */ /* 0x000fc40000004100 */
[----:B------:R-:W-:Y:S02]  /*0720*/  HADD2.F32 R2, -RZ, R53.H0_H0 ;  /* 0x20000035ff027230 */ /* 0x000fe40000004100 */
[----:B0-----:R-:W-:-:S07]  /*0730*/  HADD2.F32 R0, -RZ, R52.H0_H0 ;  /* 0x20000034ff007230 */ /* 0x001fce0000004100 */
.L_x_5534:
        /* <DEDUP_REMOVED lines=22> */
[----:B---3--:R-:W-:Y:S01]  /*08a0*/  @P0 HADD2.F32 R91, -RZ, R68.H0_H0 ;  /* 0x20000044ff5b0230 */ /* 0x008fe20000004100 */
        /* <DEDUP_REMOVED lines=13> */
[----:B---3--:R-:W-:Y:S02]  /*0980*/  MOV R112, R74 ;  /* 0x0000004a00707202 */ /* 0x008fe40000000f00 */
[----:B------:R-:W-:Y:S01]  /*0990*/  SHF.R.U64 R114, R74, 0x10, R75 ;  /* 0x000000104a727819 */ /* 0x000fe2000000124b */
[C---:B--2---:R-:W-:Y:S01]  /*09a0*/  FADD.FTZ R69, -R73.reuse, R69 ;  /* 0x0000004549457221 */ /* 0x044fe20000010100 */
[----:B------:R-:W-:Y:S01]  /*09b0*/  SHF.R.U32.HI R115, RZ, 0x10, R75 ;  /* 0x00000010ff737819 */ /* 0x000fe2000001164b */
[----:B------:R-:W-:Y:S02]  /*09c0*/  HADD2.F32 R112, -RZ, R112.H0_H0 ;  /* 0x20000070ff707230 */ /* 0x000fe40000004100 */
[----:B------:R-:W-:Y:S01]  /*09d0*/  FADD.FTZ R117, -R73, R68 ;  /* 0x0000004449757221 */ /* 0x000fe20000010100 */
[----:B------:R-:W-:Y:S01]  /*09e0*/  MOV R113, R75 ;  /* 0x0000004b00717202 */ /* 0x000fe20000000f00 */
[----:B------:R-:W-:-:S02]  /*09f0*/  HADD2.F32 R114, -RZ, R114.H0_H0 ;  /* 0x20000072ff727230 */ /* 0x000fc40000004100 */
[----:B------:R-:W-:Y:S01]  /*0a00*/  FADD.FTZ R75, -R73, R70 ;  /* 0x00000046494b7221 */ /* 0x000fe20000010100 */
[----:B------:R-:W-:Y:S02]  /*0a10*/  HADD2.F32 R74, -RZ, R115.H0_H0 ;  /* 0x20000073ff4a7230 */ /* 0x000fe40000004100 */
[C---:B-----5:R-:W-:Y:S01]  /*0a20*/  FMUL.FTZ R116, R92.reuse, R69 ;  /* 0x000000455c747220 */ /* 0x060fe20000410000 */
[----:B------:R-:W-:Y:S01]  /*0a30*/  FMUL.FTZ R117, R92, R117 ;  /* 0x000000755c757220 */ /* 0x000fe20000410000 */
[----:B------:R-:W-:Y:S01]  /*0a40*/  FMUL.FTZ R115, R87, R112 ;  /* 0x0000007057737220 */ /* 0x000fe20000410000 */
[----:B0-----:R-:W-:Y:S02]  /*0a50*/  HADD2.F32 R111, -RZ, R113.H0_H0 ;  /* 0x20000071ff6f7230 */ /* 0x001fe40000004100 */
        /* <DEDUP_REMOVED lines=23> */
.L_x_5521:
[----:B------:R-:W-:Y:S05]  /*0bd0*/  BSYNC B0 ;  /* 0x0000000000007941 */ /* 0x000fea0003800000 */
.L_x_5520:
        /* <DEDUP_REMOVED lines=17> */
[----:B------:R-:W-:Y:S01]  /*0cf0*/  SHF.R.U64 R99, R74, 0x10, R75 ;  /* 0x000000104a637819 */ /* 0x000fe2000000124b */
[----:B------:R-:W-:Y:S01]  /*0d00*/  HADD2.F32 R107, -RZ, R96.H0_H0 ;  /* 0x20000060ff6b7230 */ /* 0x000fe20000004100 */
[----:B------:R-:W-:Y:S01]  /*0d10*/  MOV R97, R75 ;  /* 0x0000004b00617202 */ /* 0x000fe20000000f00 */
[----:B------:R-:W-:Y:S02]  /*0d20*/  FADD.FTZ R69, -R73, R69 ;  /* 0x0000004549457221 */ /* 0x000fe40000010100 */
[----:B------:R-:W-:Y:S02]  /*0d30*/  HADD2.F32 R68, -RZ, R99.H0_H0 ;  /* 0x20000063ff447230 */ /* 0x000fe40000004100 */
[----:B------:R-:W-:Y:S01]  /*0d40*/  FADD.FTZ R32, R32, R107 ;  /* 0x0000006b20207221 */ /* 0x000fe20000010000 */
[-C--:B------:R-:W-:Y:S01]  /*0d50*/  FFMA.FTZ R44, R109, R107.reuse, R44 ;  /* 0x0000006b6d2c7223 */ /* 0x080fe2000001002c */
[----:B------:R-:W-:Y:S01]  /*0d60*/  FMUL.FTZ R107, R80, R107 ;  /* 0x0000006b506b7220 */ /* 0x000fe20000410000 */
[----:B------:R-:W-:Y:S01]  /*0d70*/  SHF.R.U32.HI R98, RZ, 0x10, R75 ;  /* 0x00000010ff627819 */ /* 0x000fe2000001164b */
[C---:B------:R-:W-:Y:S01]  /*0d80*/  FADD.FTZ R75, -R73.reuse, R70 ;  /* 0x00000046494b7221 */ /* 0x040fe20000010100 */
[----:B------:R-:W-:Y:S01]  /*0d90*/  FADD.FTZ R71, -R73, R71 ;  /* 0x0000004749477221 */ /* 0x000fe20000010100 */
[----:B------:R-:W-:-:S02]  /*0da0*/  HADD2.F32 R99, -RZ, R97.H0_H0 ;  /* 0x20000061ff637230 */ /* 0x000fc40000004100 */
[----:B0-----:R-:W-:Y:S01]  /*0db0*/  FMUL.FTZ R94, R92, R69 ;  /* 0x000000455c5e7220 */ /* 0x001fe20000410000 */
[-C--:B------:R-:W-:Y:S01]  /*0dc0*/  FMUL.FTZ R97, R79, R68.reuse ;  /* 0x000000444f617220 */ /* 0x080fe20000410000 */
[----:B------:R-:W-:Y:S01]  /*0dd0*/  FADD.FTZ R118, R118, R107 ;  /* 0x0000006b76767221 */ /* 0x000fe20000010000 */
[----:B------:R-:W-:Y:S01]  /*0de0*/  FFMA.FTZ R69, R109, R107, R120 ;  /* 0x0000006b6d457223 */ /* 0x000fe20000010078 */
[----:B------:R-:W-:Y:S02]  /*0df0*/  HADD2.F32 R70, -RZ, R98.H0_H0 ;  /* 0x20000062ff467230 */ /* 0x000fe40000004100 */
        /* <DEDUP_REMOVED lines=16> */
.L_x_5523:
[----:B------:R-:W-:Y:S05]  /*0f00*/  BSYNC B0 ;  /* 0x0000000000007941 */ /* 0x000fea0003800000 */
.L_x_5522:
        /* <DEDUP_REMOVED lines=16> */
[----:B------:R-:W-:Y:S01]  /*1010*/  MOV R103, R75 ;  /* 0x0000004b00677202 */ /* 0x000fe20000000f00 */
[----:B------:R-:W-:Y:S01]  /*1020*/  HADD2.F32 R69, -RZ, R102.H0_H0 ;  /* 0x20000066ff457230 */ /* 0x000fe20000004100 */
[----:B------:R-:W-:Y:S01]  /*1030*/  SHF.R.U32.HI R104, RZ, 0x10, R75 ;  /* 0x00000010ff687819 */ /* 0x000fe2000001164b */
[C---:B------:R-:W-:Y:S01]  /*1040*/  FADD.FTZ R75, -R73.reuse, R68 ;  /* 0x00000044494b7221 */ /* 0x040fe20000010100 */
[----:B------:R-:W-:Y:S01]  /*1050*/  FADD.FTZ R119, -R73, R70 ;  /* 0x0000004649777221 */ /* 0x000fe20000010100 */
[----:B------:R-:W-:-:S02]  /*1060*/  HADD2.F32 R68, -RZ, R106.H0_H0 ;  /* 0x2000006aff447230 */ /* 0x000fc40000004100 */
[----:B------:R-:W-:Y:S01]  /*1070*/  FMUL.FTZ R102, R76, R69 ;  /* 0x000000454c667220 */ /* 0x000fe20000410000 */
[C---:B0----5:R-:W-:Y:S01]  /*1080*/  FMUL.FTZ R101, R92.reuse, R75 ;  /* 0x0000004b5c657220 */ /* 0x061fe20000410000 */
[----:B------:R-:W-:Y:S01]  /*1090*/  FADD.FTZ R71, -R73, R71 ;  /* 0x0000004749477221 */ /* 0x000fe20000010100 */
        /* <DEDUP_REMOVED lines=24> */
.L_x_5525:
[----:B------:R-:W-:Y:S05]  /*1220*/  BSYNC B0 ;  /* 0x0000000000007941 */ /* 0x000fea0003800000 */
.L_x_5524:
        /* <DEDUP_REMOVED lines=23> */
.L_x_5549:
        /* <DEDUP_REMOVED lines=13> */
.L_x_5527:
        /* <DEDUP_REMOVED lines=32> */
[----:B-----5:R-:W-:-:S08]  /*1670*/  FMUL.FTZ R71, R92, R71 ;  /* 0x000000475c477220 */ /* 0x020fd00000410000 */
[----:B------:R-:W-:-:S05]  /*1680*/  @P6 FADD.FTZ R71, R52, R71 ;  /* 0x0000004734476221 */ /* 0x000fca0000010000 */
[C---:B------:R-:W-:Y:S01]  /*1690*/  SEL R64, R71.reuse, R64, P1 ;  /* 0x0000004047407207 */ /* 0x040fe20000800000 */
[----:B------:R-:W-:-:S04]  /*16a0*/  FMUL.FTZ R71, R71, R91 ;  /* 0x0000005b47477220 */ /* 0x000fc80000410000 */
[----:B------:R-:W-:-:S06]  /*16b0*/  FMUL.FTZ R123, R85, R71 ;  /* 0x00000047557b7220 */ /* 0x000fcc0000410000 */
[----:B------:R-:W-:Y:S01]  /*16c0*/  F2F.F16.F32 R123, R123 ;  /* 0x0000007b007b7304 */ /* 0x000fe20000200800 */
[----:B--2---:R-:W-:Y:S01]  /*16d0*/  HADD2.F32 R70, -RZ, R68.H0_H0 ;  /* 0x20000044ff467230 */ /* 0x004fe20000004100 */
[----:B------:R-:W-:-:S04]  /*16e0*/  SHF.R.U64 R72, R68, 0x10, R69 ;  /* 0x0000001044487819 */ /* 0x000fc80000001245 */
[----:B------:R-:W-:Y:S01]  /*16f0*/  FFMA.FTZ R24, R71, R70, R24 ;  /* 0x0000004647187223 */ /* 0x000fe20000010018 */
[----:B------:R-:W-:Y:S01]  /*1700*/  FMUL.FTZ R70, R92, R73 ;  /* 0x000000495c467220 */ /* 0x000fe20000410000 */
[----:B------:R-:W-:Y:S02]  /*1710*/  HADD2.F32 R72, -RZ, R72.H0_H0 ;  /* 0x20000048ff487230 */ /* 0x000fe40000004100 */
[----:B------:R-:W-:Y:S01]  /*1720*/  FFMA.FTZ R73, R112, R118, R119 ;  /* 0x0000007670497223 */ /* 0x000fe20000010077 */
[----:B------:R-:W-:-:S03]  /*1730*/  @P6 FADD.FTZ R70, R53, R70 ;  /* 0x0000004635466221 */ /* 0x000fc60000010000 */
[----:B------:R-:W-:Y:S01]  /*1740*/  FADD.FTZ R73, R110, -R73 ;  /* 0x800000496e497221 */ /* 0x000fe20000010000 */
[C---:B------:R-:W-:Y:S01]  /*1750*/  FMUL.FTZ R68, R70.reuse, R91 ;  /* 0x0000005b46447220 */ /* 0x040fe20000410000 */
[----:B------:R-:W-:Y:S02]  /*1760*/  SEL R65, R70, R65, P1 ;  /* 0x0000004146417207 */ /* 0x000fe40000800000 */
[----:B------:R-:W-:Y:S01]  /*1770*/  FMUL.FTZ R74, R92, R73 ;  /* 0x000000495c4a7220 */ /* 0x000fe20000410000 */
[----:B------:R-:W-:Y:S01]  /*1780*/  FFMA.FTZ R25, R68, R72, R25 ;  /* 0x0000004844197223 */ /* 0x000fe20000010019 */
[----:B------:R-:W-:Y:S02]  /*1790*/  FFMA.FTZ R72, R113, R118, R119 ;  /* 0x0000007671487223 */ /* 0x000fe40000010077 */
[----:B------:R-:W-:Y:S02]  /*17a0*/  @P6 FADD.FTZ R74, R55, R74 ;  /* 0x0000004a374a6221 */ /* 0x000fe40000010000 */
[----:B------:R-:W-:Y:S01]  /*17b0*/  FADD.FTZ R75, R111, -R72 ;  /* 0x800000486f4b7221 */ /* 0x000fe20000010000 */
[----:B------:R-:W-:Y:S01]  /*17c0*/  FMUL.FTZ R72, R2, R68 ;  /* 0x0000004402487220 */ /* 0x000fe20000410000 */
[C---:B------:R-:W-:Y:S01]  /*17d0*/  FMUL.FTZ R68, R74.reuse, R91 ;  /* 0x0000005b4a447220 */ /* 0x040fe20000410000 */
[----:B------:R-:W-:Y:S01]  /*17e0*/  SEL R67, R74, R67, P1 ;  /* 0x000000434a437207 */ /* 0x000fe20000800000 */
[----:B------:R-:W-:-:S02]  /*17f0*/  FMUL.FTZ R75, R92, R75 ;  /* 0x0000004b5c4b7220 */ /* 0x000fc40000410000 */
[----:B------:R-:W-:Y:S01]  /*1800*/  FMUL.FTZ R120, R0, R68 ;  /* 0x0000004400787220 */ /* 0x000fe20000410000 */
[----:B------:R-:W0:Y:S01]  /*1810*/  F2F.F16.F32 R72, R72 ;  /* 0x0000004800487304 */ /* 0x000e220000200800 */
[----:B------:R-:W-:Y:S01]  /*1820*/  @P6 FADD.FTZ R75, R54, R75 ;  /* 0x0000004b364b6221 */ /* 0x000fe20000010000 */
[----:B------:R-:W-:-:S03]  /*1830*/  ISETP.NE.U32.AND P6, PT, RZ, UR14, PT ;  /* 0x0000000eff007c0c */ /* 0x000fc6000bfc5070 */
[C---:B------:R-:W-:Y:S01]  /*1840*/  FMUL.FTZ R121, R75.reuse, R91 ;  /* 0x0000005b4b797220 */ /* 0x040fe20000410000 */
[----:B------:R-:W-:Y:S02]  /*1850*/  ISETP.NE.AND.EX P6, PT, RZ, UR15, PT, P6 ;  /* 0x0000000fff007c0c */ /* 0x000fe4000bfc5360 */
[----:B------:R-:W1:Y:S01]  /*1860*/  F2F.F16.F32 R120, R120 ;  /* 0x0000007800787304 */ /* 0x000e620000200800 */
[----:B------:R-:W-:Y:S01]  /*1870*/  FMUL.FTZ R73, R84, R121 ;  /* 0x0000007954497220 */ /* 0x000fe20000410000 */
[----:B------:R-:W-:Y:S01]  /*1880*/  SEL R66, R75, R66, P1 ;  /* 0x000000424b427207 */ /* 0x000fe20000800000 */
[----:B0-----:R-:W-:-:S05]  /*1890*/  IMAD.WIDE.U32 R70, R72, 0x10000, RZ ;  /* 0x0001000048467825 */ /* 0x001fca00078e00ff */
[----:B------:R-:W0:Y:S03]  /*18a0*/  F2F.F16.F32 R73, R73 ;  /* 0x0000004900497304 */ /* 0x000e260000200800 */
[----:B------:R-:W-:Y:S02]  /*18b0*/  @P6 LEA R74, P1, R90, UR14, 0x4 ;  /* 0x0000000e5a4a6c11 */ /* 0x000fe4000f8220ff */
[----:B------:R-:W-:Y:S01]  /*18c0*/  LOP3.LUT R72, R70, R123, RZ, 0xfc, !PT ;  /* 0x0000007b46487212 */ /* 0x000fe200078efcff */
[----:B------:R-:W-:Y:S01]  /*18d0*/  HADD2.F32 R70, -RZ, R69.H0_H0 ;  /* 0x20000045ff467230 */ /* 0x000fe20000004100 */
[----:B-1----:R-:W-:Y:S02]  /*18e0*/  SHF.L.U32 R122, R120, 0x10, RZ ;  /* 0x00000010787a7819 */ /* 0x002fe400000006ff */
[C---:B------:R-:W-:Y:S02]  /*18f0*/  @P6 LEA.HI.X R75, R90.reuse, UR15, RZ, 0x4, P1 ;  /* 0x0000000f5a4b6c11 */ /* 0x040fe400088f24ff */
[----:B------:R-:W-:Y:S01]  /*1900*/  FFMA.FTZ R26, R121, R70, R26 ;  /* 0x00000046791a7223 */ /* 0x000fe2000001001a */
[----:B------:R-:W-:-:S02]  /*1910*/  LEA R70, P1, R90, UR16, 0x3 ;  /* 0x000000105a467c11 */ /* 0x000fc4000f8218ff */
[----:B------:R1:W-:Y:S01]  /*1920*/  @P6 STG.E.128 desc[UR6][R74.64], R64 ;  /* 0x000000404a006986 */ /* 0x0003e2000c101d06 */
[----:B0-----:R-:W-:Y:S02]  /*1930*/  LOP3.LUT R73, R71, R122, R73, 0xfe, !PT ;  /* 0x0000007a47497212 */ /* 0x001fe400078efe49 */
[C---:B------:R-:W-:Y:S02]  /*1940*/  LEA.HI.X R71, R90.reuse, UR17, RZ, 0x3, P1 ;  /* 0x000000115a477c11 */ /* 0x040fe400088f1cff */
[----:B------:R-:W-:Y:S02]  /*1950*/  SHF.R.U32.HI R69, RZ, 0x10, R69 ;  /* 0x00000010ff457819 */ /* 0x000fe40000011645 */
[----:B------:R-:W-:Y:S01]  /*1960*/  IADD3 R90, R90, 0x80, RZ ;  /* 0x000000805a5a7810 */ /* 0x000fe20007ffe0ff */
[----:B------:R1:W-:Y:S02]  /*1970*/  STG.E.64 desc[UR6][R70.64], R72 ;  /* 0x0000004846007986 */ /* 0x0003e4000c101b06 */
[----:B------:R-:W-:-:S05]  /*1980*/  HADD2.F32 R69, -RZ, R69.H0_H0 ;  /* 0x20000045ff457230 */ /* 0x000fca0000004100 */
[----:B------:R-:W-:-:S07]  /*1990*/  FFMA.FTZ R27, R68, R69, R27 ;  /* 0x00000045441b7223 */ /* 0x000fce000001001b */
.L_x_5529:
[----:B------:R-:W-:Y:S05]  /*19a0*/  BSYNC B0 ;  /* 0x0000000000007941 */ /* 0x000fea0003800000 */
.L_x_5528:
        /* <DEDUP_REMOVED lines=44> */
[----:B------:R-:W-:Y:S01]  /*1c70*/  F2F.F16.F32 R73, R73 ;  /* 0x0000004900497304 */ /* 0x000fe20000200800 */
[----:B------:R-:W-:Y:S01]  /*1c80*/  FMUL.FTZ R120, R9, R68 ;  /* 0x0000004409787220 */ /* 0x000fe20000410000 */
[----:B------:R-:W-:Y:S01]  /*1c90*/  SEL R67, R74, R67, P1 ;  /* 0x000000434a437207 */ /* 0x000fe20000800000 */
[----:B0-----:R-:W-:-:S05]  /*1ca0*/  IMAD.WIDE.U32 R70, R72, 0x10000, RZ ;  /* 0x0001000048467825 */ /* 0x001fca00078e00ff */
[----:B------:R-:W0:Y:S03]  /*1cb0*/  F2F.F16.F32 R120, R120 ;  /* 0x0000007800787304 */ /* 0x000e260000200800 */
[----:B------:R-:W-:Y:S02]  /*1cc0*/  @P6 LEA R74, P1, R90, UR14, 0x4 ;  /* 0x0000000e5a4a6c11 */ /* 0x000fe4000f8220ff */
[----:B------:R-:W-:Y:S01]  /*1cd0*/  LOP3.LUT R72, R70, R123, RZ, 0xfc, !PT ;  /* 0x0000007b46487212 */ /* 0x000fe200078efcff */
[----:B------:R-:W-:Y:S01]  /*1ce0*/  HADD2.F32 R70, -RZ, R69.H0_H0 ;  /* 0x20000045ff467230 */ /* 0x000fe20000004100 */
[C---:B------:R-:W-:Y:S02]  /*1cf0*/  @P6 LEA.HI.X R75, R90.reuse, UR15, RZ, 0x4, P1 ;  /* 0x0000000f5a4b6c11 */ /* 0x040fe400088f24ff */
[----:B------:R-:W-:Y:S02]  /*1d00*/  SHF.R.U32.HI R69, RZ, 0x10, R69 ;  /* 0x00000010ff457819 */ /* 0x000fe40000011645 */
[----:B------:R-:W-:Y:S01]  /*1d10*/  FFMA.FTZ R22, R121, R70, R22 ;  /* 0x0000004679167223 */ /* 0x000fe20000010016 */
[----:B------:R-:W-:Y:S01]  /*1d20*/  LEA R70, P1, R90, UR16, 0x3 ;  /* 0x000000105a467c11 */ /* 0x000fe2000f8218ff */
[----:B------:R2:W-:Y:S01]  /*1d30*/  @P6 STG.E.128 desc[UR6][R74.64], R64 ;  /* 0x000000404a006986 */ /* 0x0005e2000c101d06 */
[----:B------:R-:W-:Y:S01]  /*1d40*/  HADD2.F32 R69, -RZ, R69.H0_H0 ;  /* 0x20000045ff457230 */ /* 0x000fe20000004100 */
[----:B0-----:R-:W-:-:S04]  /*1d50*/  SHF.L.U32 R122, R120, 0x10, RZ ;  /* 0x00000010787a7819 */ /* 0x001fc800000006ff */
[----:B------:R-:W-:Y:S01]  /*1d60*/  LOP3.LUT R73, R71, R122, R73, 0xfe, !PT ;  /* 0x0000007a47497212 */ /* 0x000fe200078efe49 */
[----:B------:R-:W-:Y:S01]  /*1d70*/  FFMA.FTZ R23, R68, R69, R23 ;  /* 0x0000004544177223 */ /* 0x000fe20000010017 */
[C---:B------:R-:W-:Y:S02]  /*1d80*/  LEA.HI.X R71, R90.reuse, UR17, RZ, 0x3, P1 ;  /* 0x000000115a477c11 */ /* 0x040fe400088f1cff */
[----:B------:R-:W-:-:S03]  /*1d90*/  IADD3 R90, R90, 0x80, RZ ;  /* 0x000000805a5a7810 */ /* 0x000fc60007ffe0ff */
[----:B------:R2:W-:Y:S04]  /*1da0*/  STG.E.64 desc[UR6][R70.64], R72 ;  /* 0x0000004846007986 */ /* 0x0005e8000c101b06 */
.L_x_5531:
[----:B------:R-:W-:Y:S05]  /*1db0*/  BSYNC B0 ;  /* 0x0000000000007941 */ /* 0x000fea0003800000 */
.L_x_5530:
        /* <DEDUP_REMOVED lines=36> */
[----:B------:R-:W0:Y:S01]  /*2000*/  F2F.F16.F32 R121, R121 ;  /* 0x0000007900797304 */ /* 0x000e220000200800 */
[----:B------:R-:W-:-:S02]  /*2010*/  SEL R64, R71, R64, P1 ;  /* 0x0000004047407207 */ /* 0x000fc40000800000 */
[----:B------:R-:W-:Y:S02]  /*2020*/  SEL R67, R72, R67, P1 ;  /* 0x0000004348437207 */ /* 0x000fe40000800000 */
[----:B------:R-:W-:-:S03]  /*2030*/  SEL R66, R75, R66, P1 ;  /* 0x000000424b427207 */ /* 0x000fc60000800000 */
[----:B------:R-:W1:Y:S03]  /*2040*/  F2F.F16.F32 R70, R70 ;  /* 0x0000004600467304 */ /* 0x000e660000200800 */
[----:B------:R-:W-:Y:S02]  /*2050*/  @P6 LEA R74, P1, R90, UR14, 0x4 ;  /* 0x0000000e5a4a6c11 */ /* 0x000fe4000f8220ff */
[----:B0-----:R-:W-:-:S03]  /*2060*/  SHF.L.U32 R72, R121, 0x10, RZ ;  /* 0x0000001079487819 */ /* 0x001fc600000006ff */
[----:B------:R-:W0:Y:S01]  /*2070*/  F2F.F16.F32 R73, R73 ;  /* 0x0000004900497304 */ /* 0x000e220000200800 */
[----:B------:R-:W-:-:S05]  /*2080*/  @P6 LEA.HI.X R75, R90, UR15, RZ, 0x4, P1 ;  /* 0x0000000f5a4b6c11 */ /* 0x000fca00088f24ff */
[----:B------:R2:W-:Y:S01]  /*2090*/  @P6 STG.E.128 desc[UR6][R74.64], R64 ;  /* 0x000000404a006986 */ /* 0x0005e2000c101d06 */
[----:B-1----:R-:W-:Y:S01]  /*20a0*/  IMAD.WIDE.U32 R70, R70, 0x10000, RZ ;  /* 0x0001000046467825 */ /* 0x002fe200078e00ff */
[----:B------:R-:W1:Y:S04]  /*20b0*/  F2F.F16.F32 R123, R120 ;  /* 0x00000078007b7304 */ /* 0x000e680000200800 */
[----:B0-----:R-:W-:Y:S02]  /*20c0*/  LOP3.LUT R73, R71, R72, R73, 0xfe, !PT ;  /* 0x0000004847497212 */ /* 0x001fe400078efe49 */
[----:B-1----:R-:W-:Y:S02]  /*20d0*/  LOP3.LUT R72, R70, R123, RZ, 0xfc, !PT ;  /* 0x0000007b46487212 */ /* 0x002fe400078efcff */
[----:B------:R-:W-:-:S04]  /*20e0*/  LEA R70, P1, R90, UR16, 0x3 ;  /* 0x000000105a467c11 */ /* 0x000fc8000f8218ff */
[----:B------:R-:W-:-:S05]  /*20f0*/  LEA.HI.X R71, R90, UR17, RZ, 0x3, P1 ;  /* 0x000000115a477c11 */ /* 0x000fca00088f1cff */
[----:B------:R0:W-:Y:S01]  /*2100*/  STG.E.64 desc[UR6][R70.64], R72 ;  /* 0x0000004846007986 */ /* 0x0001e2000c101b06 */
[--C-:B---3--:R-:W-:Y:S01]  /*2110*/  SHF.R.U64 R121, R68, 0x10, R69.reuse ;  /* 0x0000001044797819 */ /* 0x108fe20000001245 */
[----:B------:R-:W-:Y:S01]  /*2120*/  HADD2.F32 R68, -RZ, R68.H0_H0 ;  /* 0x20000044ff447230 */ /* 0x000fe20000004100 */
[----:B------:R-:W-:Y:S01]  /*2130*/  SHF.R.U32.HI R90, RZ, 0x10, R69 ;  /* 0x00000010ff5a7819 */ /* 0x000fe20000011645 */
[----:B------:R-:W-:Y:S02]  /*2140*/  HADD2.F32 R69, -RZ, R69.H0_H0 ;  /* 0x20000045ff457230 */ /* 0x000fe40000004100 */
[----:B--2---:R-:W-:Y:S02]  /*2150*/  HADD2.F32 R74, -RZ, R121.H0_H0 ;  /* 0x20000079ff4a7230 */ /* 0x004fe40000004100 */
[----:B------:R-:W-:Y:S01]  /*2160*/  FFMA.FTZ R16, R91, R68, R16 ;  /* 0x000000445b107223 */ /* 0x000fe20000010010 */
[----:B------:R-:W-:Y:S02]  /*2170*/  HADD2.F32 R75, -RZ, R90.H0_H0 ;  /* 0x2000005aff4b7230 */ /* 0x000fe40000004100 */
[----:B------:R-:W-:Y:S01]  /*2180*/  FFMA.FTZ R18, R119, R69, R18 ;  /* 0x0000004577127223 */ /* 0x000fe20000010012 */
[----:B------:R-:W-:-:S02]  /*2190*/  FFMA.FTZ R17, R118, R74, R17 ;  /* 0x0000004a76117223 */ /* 0x000fc40000010011 */
[----:B0-----:R-:W-:-:S07]  /*21a0*/  FFMA.FTZ R19, R92, R75, R19 ;  /* 0x0000004b5c137223 */ /* 0x001fce0000010013 */
.L_x_5533:
[----:B------:R-:W-:Y:S05]  /*21b0*/  BSYNC B0 ;  /* 0x0000000000007941 */ /* 0x000fea0003800000 */
.L_x_5532:
[----:B------:R-:W-:Y:S02]  /*21c0*/  IADD3 R82, R82, UR18, RZ ;  /* 0x0000001252527c10 */ /* 0x000fe4000fffe0ff */
[----:B-12---:R-:W-:Y:S02]  /*21d0*/  SEL R72, RZ, 0x1, P5 ;  /* 0x00000001ff487807 */ /* 0x006fe40002800000 */
[----:B------:R-:W-:-:S13]  /*21e0*/  ISETP.GE.AND P1, PT, R82, UR19, PT ;  /* 0x0000001352007c0c */ /* 0x000fda000bf26270 */
[----:B------:R-:W-:Y:S05]  /*21f0*/  @!P1 BRA `(.L_x_5534) ;  /* 0xffffffe400509947 */ /* 0x000fea000383ffff */
.L_x_5519:
        /* <DEDUP_REMOVED lines=17> */
.L_x_5536:
[----:B------:R-:W-:Y:S05]  /*2310*/  BSYNC B0 ;  /* 0x0000000000007941 */ /* 0x000fea0003800000 */
.L_x_5535:
        /* <DEDUP_REMOVED lines=12> */
.L_x_5538:
[----:B------:R-:W-:Y:S05]  /*23e0*/  BSYNC B0 ;  /* 0x0000000000007941 */ /* 0x000fea0003800000 */
.L_x_5537:
        /* <DEDUP_REMOVED lines=11> */
.L_x_5526:
[----:B------:R-:W-:Y:S01]  /*24a0*/  HFMA2.MMA R123, -RZ, RZ, 0, 9.5367431640625e-07 ;  /* 0x00000010ff7b7435 */ /* 0x000fe200000001ff */
[----:B------:R-:W-:Y:S02]  /*24b0*/  MOV R122, R118 ;  /* 0x00000076007a7202 */ /* 0x000fe40000000f00 */
[----:B------:R-:W-:Y:S02]  /*24c0*/  MOV R124, 0x1f ;  /* 0x0000001f007c7802 */ /* 0x000fe40000000f00 */
[----:B------:R-:W-:-:S07]  /*24d0*/  MOV R119, 0xffffffff ;  /* 0xffffffff00777802 */ /* 0x000fce0000000f00 */
[----:B-----5:R-:W-:Y:S05]  /*24e0*/  WARPSYNC.COLLECTIVE R119, `(.L_x_5539) ;  /* 0x0000000077087348 */ /* 0x020fea0003c00000 */
[----:B------:R0:W1:Y:S02]  /*24f0*/  SHFL.DOWN P1, R121, R122, R123, R124 ;  /* 0x0800007b7a797389 */ /* 0x000064000002007c */
[----:B01---5:R-:W-:Y:S01]  /*2500*/  ENDCOLLECTIVE ;  /* 0x000000000000791b */ /* 0x023fe20003800000 */
.L_x_5539:
[----:B------:R-:W-:Y:S02]  /*2510*/  MOV R122, R120 ;  /* 0x00000078007a7202 */ /* 0x000fe40000000f00 */
[----:B------:R-:W-:-:S07]  /*2520*/  MOV R69, R121 ;  /* 0x0000007900457202 */ /* 0x000fce0000000f00 */
[----:B------:R-:W-:Y:S05]  /*2530*/  WARPSYNC.COLLECTIVE R119, `(.L_x_5540) ;  /* 0x0000000077087348 */ /* 0x000fea0003c00000 */
[----:B------:R0:W1:Y:S02]  /*2540*/  SHFL.DOWN P1, R121, R122, R123, R124 ;  /* 0x0800007b7a797389 */ /* 0x000064000002007c */
[----:B01----:R-:W-:Y:S01]  /*2550*/  ENDCOLLECTIVE ;  /* 0x000000000000791b */ /* 0x003fe20003800000 */
.L_x_5540:
[----:B------:R-:W-:Y:S01]  /*2560*/  FADD.FTZ R69, R69, R118 ;  /* 0x0000007645457221 */ /* 0x000fe20000010000 */
[----:B------:R-:W-:-:S04]  /*2570*/  HFMA2.MMA R123, -RZ, RZ, 0, 4.76837158203125e-07 ;  /* 0x00000008ff7b7435 */ /* 0x000fc800000001ff */
[----:B------:R-:W-:Y:S02]  /*2580*/  MOV R122, R69 ;  /* 0x00000045007a7202 */ /* 0x000fe40000000f00 */
[----:B------:R-:W-:-:S07]  /*2590*/  MOV R71, R121 ;  /* 0x0000007900477202 */ /* 0x000fce0000000f00 */
[----:B------:R-:W-:Y:S05]  /*25a0*/  WARPSYNC.COLLECTIVE R119, `(.L_x_5541) ;  /* 0x0000000077087348 */ /* 0x000fea0003c00000 */
[----:B------:R0:W1:Y:S02]  /*25b0*/  SHFL.DOWN P1, R121, R122, R123, R124 ;  /* 0x0800007b7a797389 */ /* 0x000064000002007c */
[----:B01----:R-:W-:Y:S01]  /*25c0*/  ENDCOLLECTIVE ;  /* 0x000000000000791b */ /* 0x003fe20003800000 */
.L_x_5541:
[----:B------:R-:W-:-:S05]  /*25d0*/  FADD.FTZ R71, R71, R120 ;  /* 0x0000007847477221 */ /* 0x000fca0000010000 */
[----:B------:R-:W-:Y:S02]  /*25e0*/  MOV R122, R71 ;  /* 0x00000047007a7202 */ /* 0x000fe40000000f00 */
[----:B------:R-:W-:-:S07]  /*25f0*/  MOV R68, R121 ;  /* 0x0000007900447202 */ /* 0x000fce0000000f00 */
[----:B------:R-:W-:Y:S05]  /*2600*/  WARPSYNC.COLLECTIVE R119, `(.L_x_5542) ;  /* 0x0000000077087348 */ /* 0x000fea0003c00000 */
[----:B------:R0:W1:Y:S02]  /*2610*/  SHFL.DOWN P1, R121, R122, R123, R124 ;  /* 0x0800007b7a797389 */ /* 0x000064000002007c */
[----:B01----:R-:W-:Y:S01]  /*2620*/  ENDCOLLECTIVE ;  /* 0x000000000000791b */ /* 0x003fe20003800000 */
.L_x_5542:
[----:B------:R-:W-:Y:S01]  /*2630*/  FADD.FTZ R68, R69, R68 ;  /* 0x0000004445447221 */ /* 0x000fe20000010000 */
[----:B------:R-:W-:-:S04]  /*2640*/  HFMA2.MMA R123, -RZ, RZ, 0, 2.384185791015625e-07 ;  /* 0x00000004ff7b7435 */ /* 0x000fc800000001ff */
[----:B------:R-:W-:Y:S02]  /*2650*/  MOV R122, R68 ;  /* 0x00000044007a7202 */ /* 0x000fe40000000f00 */
[----:B------:R-:W-:-:S07]  /*2660*/  MOV R72, R121 ;  /* 0x0000007900487202 */ /* 0x000fce0000000f00 */
[----:B------:R-:W-:Y:S05]  /*2670*/  WARPSYNC.COLLECTIVE R119, `(.L_x_5543) ;  /* 0x0000000077087348 */ /* 0x000fea0003c00000 */
[----:B------:R0:W1:Y:S02]  /*2680*/  SHFL.DOWN P1, R121, R122, R123, R124 ;  /* 0x0800007b7a797389 */ /* 0x000064000002007c */
[----:B01----:R-:W-:Y:S01]  /*2690*/  ENDCOLLECTIVE ;  /* 0x000000000000791b */ /* 0x003fe20003800000 */
.L_x_5543:
[----:B------:R-:W-:-:S05]  /*26a0*/  FADD.FTZ R72, R71, R72 ;  /* 0x0000004847487221 */ /* 0x000fca0000010000 */
[----:B------:R-:W-:Y:S02]  /*26b0*/  MOV R122, R72 ;  /* 0x00000048007a7202 */ /* 0x000fe40000000f00 */
[----:B------:R-:W-:-:S07]  /*26c0*/  MOV R73, R121 ;  /* 0x0000007900497202 */ /* 0x000fce0000000f00 */
[----:B------:R-:W-:Y:S05]  /*26d0*/  WARPSYNC.COLLECTIVE R119, `(.L_x_5544) ;  /* 0x0000000077087348 */ /* 0x000fea0003c00000 */
[----:B------:R0:W1:Y:S02]  /*26e0*/  SHFL.DOWN P1, R121, R122, R123, R124 ;  /* 0x0800007b7a797389 */ /* 0x000064000002007c */
[----:B01----:R-:W-:Y:S01]  /*26f0*/  ENDCOLLECTIVE ;  /* 0x000000000000791b */ /* 0x003fe20003800000 */
.L_x_5544:
[----:B------:R-:W-:Y:S01]  /*2700*/  FADD.FTZ R73, R68, R73 ;  /* 0x0000004944497221 */ /* 0x000fe20000010000 */
[----:B------:R-:W-:-:S04]  /*2710*/  HFMA2.MMA R123, -RZ, RZ, 0, 1.1920928955078125e-07 ;  /* 0x00000002ff7b7435 */ /* 0x000fc800000001ff */
[----:B------:R-:W-:Y:S02]  /*2720*/  MOV R122, R73 ;  /* 0x00000049007a7202 */ /* 0x000fe40000000f00 */
[----:B------:R-:W-:-:S07]  /*2730*/  MOV R75, R121 ;  /* 0x00000079004b7202 */ /* 0x000fce0000000f00 */
[----:B------:R-:W-:Y:S05]  /*2740*/  WARPSYNC.COLLECTIVE R119, `(.L_x_5545) ;  /* 0x0000000077087348 */ /* 0x000fea0003c00000 */
[----:B------:R0:W1:Y:S02]  /*2750*/  SHFL.DOWN P1, R121, R122, R123, R124 ;  /* 0x0800007b7a797389 */ /* 0x000064000002007c */
[----:B01----:R-:W-:Y:S01]  /*2760*/  ENDCOLLECTIVE ;  /* 0x000000000000791b */ /* 0x003fe20003800000 */
.L_x_5545:
[----:B------:R-:W-:-:S05]  /*2770*/  FADD.FTZ R75, R72, R75 ;  /* 0x0000004b484b7221 */ /* 0x000fca0000010000 */
[----:B------:R-:W-:Y:S02]  /*2780*/  MOV R122, R75 ;  /* 0x0000004b007a7202 */ /* 0x000fe40000000f00 */
[----:B------:R-:W-:-:S07]  /*2790*/  MOV R74, R121 ;  /* 0x00000079004a7202 */ /* 0x000fce0000000f00 */
[----:B------:R-:W-:Y:S05]  /*27a0*/  WARPSYNC.COLLECTIVE R119, `(.L_x_5546) ;  /* 0x0000000077087348 */ /* 0x000fea0003c00000 */
[----:B------:R0:W1:Y:S02]  /*27b0*/  SHFL.DOWN P1, R121, R122, R123, R124 ;  /* 0x0800007b7a797389 */ /* 0x000064000002007c */
[----:B01----:R-:W-:Y:S01]  /*27c0*/  ENDCOLLECTIVE ;  /* 0x000000000000791b */ /* 0x003fe20003800000 */
.L_x_5546:
[----:B------:R-:W-:Y:S01]  /*27d0*/  FADD.FTZ R74, R73, R74 ;  /* 0x0000004a494a7221 */ /* 0x000fe20000010000 */
[----:B------:R-:W-:-:S04]  /*27e0*/  HFMA2.MMA R123, -RZ, RZ, 0, 5.9604644775390625e-08 ;  /* 0x00000001ff7b7435 */ /* 0x000fc800000001ff */
[----:B------:R-:W-:Y:S02]  /*27f0*/  MOV R122, R74 ;  /* 0x0000004a007a7202 */ /* 0x000fe40000000f00 */
[----:B------:R-:W-:-:S07]  /*2800*/  MOV R118, R121 ;  /* 0x0000007900767202 */ /* 0x000fce0000000f00 */
[----:B------:R-:W-:Y:S05]  /*2810*/  WARPSYNC.COLLECTIVE R119, `(.L_x_5547) ;  /* 0x0000000077087348 */ /* 0x000fea0003c00000 */
[----:B------:R0:W1:Y:S02]  /*2820*/  SHFL.DOWN P1, R121, R122, R123, R124 ;  /* 0x0800007b7a797389 */ /* 0x000064000002007c */
[----:B01----:R-:W-:Y:S01]  /*2830*/  ENDCOLLECTIVE ;  /* 0x000000000000791b */ /* 0x003fe20003800000 */
.L_x_5547:
[----:B------:R-:W-:-:S05]  /*2840*/  FADD.FTZ R118, R75, R118 ;  /* 0x000000764b767221 */ /* 0x000fca0000010000 */
[----:B------:R-:W-:Y:S02]  /*2850*/  MOV R122, R118 ;  /* 0x00000076007a7202 */ /* 0x000fe40000000f00 */
[----:B------:R-:W-:-:S07]  /*2860*/  MOV R69, R121 ;  /* 0x0000007900457202 */ /* 0x000fce0000000f00 */
[----:B------:R-:W-:Y:S05]  /*2870*/  WARPSYNC.COLLECTIVE R119, `(.L_x_5548) ;  /* 0x0000000077087348 */ /* 0x000fea0003c00000 */
[----:B------:R0:W1:Y:S02]  /*2880*/  SHFL.DOWN P1, R121, R122, R123, R124 ;  /* 0x0800007b7a797389 */ /* 0x000064000002007c */
[----:B01----:R-:W-:Y:S01]  /*2890*/  ENDCOLLECTIVE ;  /* 0x000000000000791b */ /* 0x003fe20003800000 */
.L_x_5548:
[----:B------:R-:W-:Y:S01]  /*28a0*/  MOV R71, R121 ;  /* 0x0000007900477202 */ /* 0x000fe20000000f00 */
[----:B------:R-:W-:Y:S06]  /*28b0*/  BRA `(.L_x_5549) ;  /* 0xffffffe800b87947 */ /* 0x000fec000383ffff */
.L_x_5550:
        /* <DEDUP_REMOVED lines=12> */
.L_x_8618:


//--------------------- .text._ZN10layer_norm13ln_bwd_kernelINS_13Kernel_traitsI6__halfS2_fS2_fjLj1536ELj1ELj1ELj4ELj8ENS_18Kernel_traits_baseILj1536ES2_S2_fS2_fjLj128EEEEELb0ELb1ELb0ELb1EEEvNS_9BwdParamsE --------------------------
	.section	.text._ZN10layer_norm13ln_bwd_kernelINS_13Kernel_traitsI6__halfS2_fS2_fjLj1536ELj1ELj1ELj4ELj8ENS_18Kernel_traits_baseILj1536ES2_S2_fS2_fjLj128EEEEELb0ELb1ELb0ELb1EEEvNS_9BwdParamsE,"ax",@progbits
	.align	128
        .global         _ZN10layer_norm13ln_bwd_kernelINS_13Kernel_traitsI6__halfS2_fS2_fjLj1536ELj1ELj1ELj4ELj8ENS_18Kernel_traits_baseILj1536ES2_S2_fS2_fjLj128EEEEELb0ELb1ELb0ELb1EEEvNS_9BwdParamsE
        .type           _ZN10layer_norm13ln_bwd_kernelINS_13Kernel_traitsI6__halfS2_fS2_fjLj1536ELj1ELj1ELj4ELj8ENS_18Kernel_traits_baseILj1536ES2_S2_fS2_fjLj128EEEEELb0ELb1ELb0ELb1EEEvNS_9BwdParamsE,@function
        .size           _ZN10layer_norm13ln_bwd_kernelINS_13Kernel_traitsI6__halfS2_fS2_fjLj1536ELj1ELj1ELj4ELj8ENS_18Kernel_traits_baseILj1536ES2_S2_fS2_fjLj128EEEEELb0ELb1ELb0ELb1EEEvNS_9BwdParamsE,(.L_x_8619 - _ZN10layer_norm13ln_bwd_kernelINS_13Kernel_traitsI6__halfS2_fS2_fjLj1536ELj1ELj1ELj4ELj8ENS_18Kernel_traits_baseILj1536ES2_S2_fS2_fjLj128EEEEELb0ELb1ELb0ELb1EEEvNS_9BwdParamsE)
        .other          _ZN10layer_norm13ln_bwd_kernelINS_13Kernel_traitsI6__halfS2_fS2_fjLj1536ELj1ELj1ELj4ELj8ENS_18Kernel_traits_baseILj1536ES2_S2_fS2_fjLj128EEEEELb0ELb1ELb0ELb1EEEvNS_9BwdParamsE,@"STO_CUDA_ENTRY STV_DEFAULT"
_ZN10layer_norm13ln_bwd_kernelINS_13Kernel_traitsI6__halfS2_fS2_fjLj1536ELj1ELj1ELj4ELj8ENS_18Kernel_traits_baseILj1536ES2_S2_fS2_fjLj128EEEEELb0ELb1ELb0ELb1EEEvNS_9BwdParamsE:
.text._ZN10layer_norm13ln_bwd_kernelINS_13Kernel_traitsI6__halfS2_fS2_fjLj1536ELj1ELj1ELj4ELj8ENS_18Kernel_traits_baseILj1536ES2_S2_fS2_fjLj128EEEEELb0ELb1ELb0ELb1EEEvNS_9BwdParamsE:
        /* <DEDUP_REMOVED lines=33> */
.L_x_5551:
        /* <DEDUP_REMOVED lines=16> */
[----:B------:R-:W-:Y:S01]  /*0310*/  HFMA2.MMA R111, -RZ, RZ, 0, 5.9604644775390625e-08 ;  /* 0x00000001ff6f7435 */ /* 0x000fe200000001ff */
[----:B0-----:R-:W-:Y:S01]  /*0320*/  CS2R R2, SRZ ;  /* 0x0000000000027805 */ /* 0x001fe2000001ff00 */
[----:B------:R-:W-:Y:S01]  /*0330*/  HFMA2.MMA R79, -RZ, RZ, 0, 0 ;  /* 0x00000000ff4f7435 */ /* 0x000fe200000001ff */
[----:B------:R-:W-:-:S02]  /*0340*/  ISETP.NE.AND.EX P0, PT, RZ, UR5, PT, P0 ;  /* 0x00000005ff007c0c */ /* 0x000fc4000bf05300 */
[----:B------:R-:W-:Y:S02]  /*0350*/  CS2R R52, SRZ ;  /* 0x0000000000347805 */ /* 0x000fe4000001ff00 */
[----:B------:R-:W-:Y:S02]  /*0360*/  CS2R R22, SRZ ;  /* 0x0000000000167805 */ /* 0x000fe4000001ff00 */
[----:B------:R-:W-:Y:S02]  /*0370*/  CS2R R56, SRZ ;  /* 0x0000000000387805 */ /* 0x000fe4000001ff00 */
[----:B------:R-:W-:Y:S02]  /*0380*/  CS2R R54, SRZ ;  /* 0x0000000000367805 */ /* 0x000fe4000001ff00 */
[----:B-1----:R-:W-:Y:S02]  /*0390*/  CS2R R4, SRZ ;  /* 0x0000000000047805 */ /* 0x002fe4000001ff00 */
[----:B------:R-:W-:-:S02]  /*03a0*/  CS2R R60, SRZ ;  /* 0x00000000003c7805 */ /* 0x000fc4000001ff00 */
[----:B------:R-:W-:Y:S02]  /*03b0*/  CS2R R58, SRZ ;  /* 0x00000000003a7805 */ /* 0x000fe4000001ff00 */
[----:B------:R-:W-:Y:S02]  /*03c0*/  MOV R64, RZ ;  /* 0x000000ff00407202 */ /* 0x000fe40000000f00 */
[----:B------:R-:W-:Y:S02]  /*03d0*/  CS2R R62, SRZ ;  /* 0x00000000003e7805 */ /* 0x000fe4000001ff00 */
        /* <DEDUP_REMOVED lines=44> */
.L_x_5555:
        /* <DEDUP_REMOVED lines=16> */
[C---:B------:R-:W-:Y:S01]  /*07a0*/  IADD3 R93, R99.reuse, 0x100, RZ ;  /* 0x00000100635d7810 */ /* 0x040fe20007ffe0ff */
[----:B------:R-:W4:Y:S01]  /*07b0*/  LDG.E R110, desc[UR6][R46.64] ;  /* 0x000000062e6e7981 */ /* 0x000f22000c1e1900 */
[----:B--2---:R-:W-:-:S04]  /*07c0*/  IMAD.WIDE.U32 R106, R99, 0x8, R100 ;  /* 0x00000008636a7825 */ /* 0x004fc800078e0064 */
[----:B------:R-:W-:Y:S02]  /*07d0*/  IMAD.WIDE.U32 R102, R97, 0x8, R100 ;  /* 0x0000000861667825 */ /* 0x000fe400078e0064 */
[----:B------:R-:W2:Y:S02]  /*07e0*/  LDG.E.64 R106, desc[UR6][R106.64] ;  /* 0x000000066a6a7981 */ /* 0x000ea4000c1e1b00 */
[--C-:B---3--:R-:W-:Y:S02]  /*07f0*/  IMAD.WIDE.U32 R40, R99, 0x10, R48.reuse ;  /* 0x0000001063287825 */ /* 0x108fe400078e0030 */
[----:B------:R-:W3:Y:S02]  /*0800*/  LDG.E.64 R102, desc[UR6][R102.64] ;  /* 0x0000000666667981 */ /* 0x000ee4000c1e1b00 */
[--C-:B-1----:R-:W-:Y:S02]  /*0810*/  IMAD.WIDE.U32 R44, R97, 0x10, R48.reuse ;  /* 0x00000010612c7825 */ /* 0x102fe400078e0030 */
[----:B------:R-:W3:Y:S02]  /*0820*/  LDG.E.128 R40, desc[UR6][R40.64] ;  /* 0x0000000628287981 */ /* 0x000ee4000c1e1d00 */
[----:B------:R-:W-:-:S02]  /*0830*/  IMAD.WIDE.U32 R48, R93, 0x10, R48 ;  /* 0x000000105d307825 */ /* 0x000fc400078e0030 */
[----:B------:R-:W3:Y:S02]  /*0840*/  LDG.E.128 R44, desc[UR6][R44.64] ;  /* 0x000000062c2c7981 */ /* 0x000ee4000c1e1d00 */
[----:B0-----:R-:W-:Y:S02]  /*0850*/  IMAD.WIDE R94, R92, 0x4, R72 ;  /* 0x000000045c5e7825 */ /* 0x001fe400078e0248 */
[----:B------:R-:W3:Y:S01]  /*0860*/  LDG.E.128 R48, desc[UR6][R48.64] ;  /* 0x0000000630307981 */ /* 0x000ee2000c1e1d00 */
[----:B------:R-:W0:Y:S03]  /*0870*/  LDC.64 R72, c[0x0][0x2c8] ;  /* 0x0000b200ff487b82 */ /* 0x000e260000000a00 */
[----:B------:R1:W3:Y:S01]  /*0880*/  LDG.E R94, desc[UR6][R94.64] ;  /* 0x000000065e5e7981 */ /* 0x0002e2000c1e1900 */
        /* <DEDUP_REMOVED lines=21> */
[----:B------:R-:W-:-:S02]  /*09e0*/  HADD2.F32 R104, -RZ, R104.H0_H0 ;  /* 0x20000068ff687230 */ /* 0x000fc40000004100 */
[C---:B---3--:R-:W-:Y:S01]  /*09f0*/  FADD.FTZ R119, -R110.reuse, R42 ;  /* 0x0000002a6e777221 */ /* 0x048fe20000010100 */
[C---:B0-----:R-:W-:Y:S01]  /*0a00*/  FADD.FTZ R115, -R110.reuse, R40 ;  /* 0x000000286e737221 */ /* 0x041fe20000010100 */
[----:B-1----:R-:W-:Y:S01]  /*0a10*/  FADD.FTZ R117, -R110, R41 ;  /* 0x000000296e757221 */ /* 0x002fe20000010100 */
[----:B------:R-:W-:Y:S01]  /*0a20*/  HADD2.F32 R123, -RZ, R113.H0_H0 ;  /* 0x20000071ff7b7230 */ /* 0x000fe20000004100 */
[----:B------:R-:W-:Y:S01]  /*0a30*/  SHF.R.U64 R42, R102, 0x10, R103 ;  /* 0x00000010662a7819 */ /* 0x000fe20000001267 */
[C---:B------:R-:W-:Y:S01]  /*0a40*/  FADD.FTZ R45, -R110.reuse, R45 ;  /* 0x0000002d6e2d7221 */ /* 0x040fe20000010100 */
[-C--:B------:R-:W-:Y:S01]  /*0a50*/  FMUL.FTZ R113, R91, R104.reuse ;  /* 0x000000685b717220 */ /* 0x080fe20000410000 */
[----:B------:R-:W-:Y:S01]  /*0a60*/  FADD.FTZ R41, -R110, R51 ;  /* 0x000000336e297221 */ /* 0x000fe20000010100 */
[----:B------:R-:W-:Y:S02]  /*0a70*/  HADD2.F32 R51, -RZ, R106.H0_H0 ;  /* 0x2000006aff337230 */ /* 0x000fe40000004100 */
[C---:B------:R-:W-:Y:S01]  /*0a80*/  FMUL.FTZ R120, R94.reuse, R119 ;  /* 0x000000775e787220 */ /* 0x040fe20000410000 */
[C---:B------:R-:W-:Y:S01]  /*0a90*/  FMUL.FTZ R116, R94.reuse, R115 ;  /* 0x000000735e747220 */ /* 0x040fe20000410000 */
[----:B------:R-:W-:Y:S01]  /*0aa0*/  FMUL.FTZ R118, R94, R117 ;  /* 0x000000755e767220 */ /* 0x000fe20000410000 */
[----:B------:R-:W-:Y:S01]  /*0ab0*/  SHF.R.U32.HI R108, RZ, 0x10, R107 ;  /* 0x00000010ff6c7819 */ /* 0x000fe2000001166b */
        /* <DEDUP_REMOVED lines=8> */
[----:B------:R-:W-:Y:S01]  /*0b40*/  FADD.FTZ R42, RZ, R113 ;  /* 0x00000071ff2a7221 */ /* 0x000fe20000010000 */
[----:B------:R-:W-:Y:S01]  /*0b50*/  FFMA.FTZ R45, R116, R113, RZ ;  /* 0x00000071742d7223 */ /* 0x000fe200000100ff */
[----:B------:R-:W-:Y:S01]  /*0b60*/  MOV R40, R102 ;  /* 0x0000006600287202 */ /* 0x000fe20000000f00 */
[----:B------:R-:W-:Y:S02]  /*0b70*/  HADD2.F32 R108, -RZ, R108.H0_H0 ;  /* 0x2000006cff6c7230 */ /* 0x000fe40000004100 */
[----:B------:R-:W-:Y:S01]  /*0b80*/  FADD.FTZ R121, -R110, R43 ;  /* 0x0000002b6e797221 */ /* 0x000fe20000010100 */
[----:B------:R-:W-:Y:S02]  /*0b90*/  @P0 HADD2.F32 R95, -RZ, R96.H0_H0 ;  /* 0x20000060ff5f0230 */ /* 0x000fe40000004100 */
[----:B------:R-:W-:Y:S01]  /*0ba0*/  FADD.FTZ R42, R42, R115 ;  /* 0x000000732a2a7221 */ /* 0x000fe20000010000 */
[----:B------:R-:W-:Y:S01]  /*0bb0*/  MOV R43, R103 ;  /* 0x00000067002b7202 */ /* 0x000fe20000000f00 */
[----:B------:R-:W-:Y:S01]  /*0bc0*/  FFMA.FTZ R45, R118, R115, R45 ;  /* 0x00000073762d7223 */ /* 0x000fe2000001002d */
[----:B------:R-:W-:Y:S01]  /*0bd0*/  SHF.R.U32.HI R96, RZ, 0x10, R103 ;  /* 0x00000010ff607819 */ /* 0x000fe20000011667 */
[C---:B------:R-:W-:Y:S01]  /*0be0*/  FADD.FTZ R103, -R110.reuse, R44 ;  /* 0x0000002c6e677221 */ /* 0x040fe20000010100 */
[----:B------:R-:W-:Y:S01]  /*0bf0*/  MOV R102, R101 ;  /* 0x0000006500667202 */ /* 0x000fe20000000f00 */
[----:B------:R-:W-:Y:S01]  /*0c00*/  FADD.FTZ R47, -R110, R47 ;  /* 0x0000002f6e2f7221 */ /* 0x000fe20000010100 */
[----:B------:R-:W-:Y:S01]  /*0c10*/  MOV R98, R100 ;  /* 0x0000006400627202 */ /* 0x000fe20000000f00 */
[----:B------:R-:W-:Y:S01]  /*0c20*/  HADD2.F32 R44, -RZ, R40.H0_H0 ;  /* 0x20000028ff2c7230 */ /* 0x000fe20000004100 */
[----:B------:R-:W-:Y:S01]  /*0c30*/  SHF.R.U64 R100, R100, 0x10, R101 ;  /* 0x0000001064647819 */ /* 0x000fe20000001265 */
[----:B------:R-:W-:Y:S01]  /*0c40*/  FMUL.FTZ R119, R77, R108 ;  /* 0x0000006c4d777220 */ /* 0x000fe20000410000 */
[----:B------:R-:W-:Y:S01]  /*0c50*/  FADD.FTZ R42, R42, R117 ;  /* 0x000000752a2a7221 */ /* 0x000fe20000010000 */
[----:B------:R-:W-:Y:S01]  /*0c60*/  SHF.R.U32.HI R101, RZ, 0x10, R101 ;  /* 0x00000010ff657819 */ /* 0x000fe20000011665 */
[----:B------:R-:W-:Y:S01]  /*0c70*/  FMUL.FTZ R122, R94, R121 ;  /* 0x000000795e7a7220 */ /* 0x000fe20000410000 */
[----:B------:R-:W-:Y:S01]  /*0c80*/  FFMA.FTZ R45, R120, R117, R45 ;  /* 0x00000075782d7223 */ /* 0x000fe2000001002d */
        /* <DEDUP_REMOVED lines=22> */
[----:B------:R-:W-:Y:S01]  /*0df0*/  FMUL.FTZ R109, R88, R121 ;  /* 0x00000079586d7220 */ /* 0x000fe20000410000 */
[----:B------:R-:W-:Y:S01]  /*0e00*/  FADD.FTZ R42, R42, R107 ;  /* 0x0000006b2a2a7221 */ /* 0x000fe20000010000 */
[----:B------:R-:W-:Y:S01]  /*0e10*/  FMUL.FTZ R108, R94, R105 ;  /* 0x000000695e6c7220 */ /* 0x000fe20000410000 */
[----:B------:R-:W-:Y:S01]  /*0e20*/  FFMA.FTZ R45, R104, R107, R45 ;  /* 0x0000006b682d7223 */ /* 0x000fe2000001002d */
        /* <DEDUP_REMOVED lines=56> */
.L_x_5566:
        /* <DEDUP_REMOVED lines=13> */
.L_x_5554:
        /* <DEDUP_REMOVED lines=59> */
[----:B------:R-:W0:Y:S01]  /*1630*/  F2F.F16.F32 R72, R72 ;  /* 0x0000004800487304 */ /* 0x000e220000200800 */
[----:B------:R-:W-:Y:S01]  /*1640*/  FMUL.FTZ R115, R115, R95 ;  /* 0x0000005f73737220 */ /* 0x000fe20000410000 */
[----:B------:R1:W-:Y:S01]  /*1650*/  @P1 STG.E.128 desc[UR6][R48.64], R40 ;  /* 0x0000002830001986 */ /* 0x0003e2000c101d06 */
[-CC-:B------:R-:W-:Y:S01]  /*1660*/  FFMA.FTZ R104, R104, R114.reuse, R111.reuse ;  /* 0x0000007268687223 */ /* 0x180fe2000001006f */
[----:B------:R-:W-:-:S03]  /*1670*/  FFMA.FTZ R108, R108, R114, R111 ;  /* 0x000000726c6c7223 */ /* 0x000fc6000001006f */
[----:B------:R-:W-:Y:S01]  /*1680*/  FADD.FTZ R119, R107, -R104 ;  /* 0x800000686b777221 */ /* 0x000fe20000010000 */
[----:B------:R-:W3:Y:S01]  /*1690*/  F2F.F16.F32 R117, R117 ;  /* 0x0000007500757304 */ /* 0x000ee20000200800 */
[----:B------:R-:W-:Y:S02]  /*16a0*/  FADD.FTZ R109, R109, -R108 ;  /* 0x8000006c6d6d7221 */ /* 0x000fe40000010000 */
[----:B------:R-:W-:-:S04]  /*16b0*/  FMUL.FTZ R108, R94, R119 ;  /* 0x000000775e6c7220 */ /* 0x000fc80000410000 */
[----:B------:R-:W-:Y:S01]  /*16c0*/  @P2 FADD.FTZ R108, R29, R108 ;  /* 0x0000006c1d6c2221 */ /* 0x000fe20000010000 */
[----:B------:R-:W4:Y:S01]  /*16d0*/  F2F.F16.F32 R73, R73 ;  /* 0x0000004900497304 */ /* 0x000f220000200800 */
[----:B-1----:R-:W-:Y:S01]  /*16e0*/  FFMA.FTZ R41, R112, R114, R111 ;  /* 0x0000007270297223 */ /* 0x002fe2000001006f */
[----:B------:R-:W-:Y:S01]  /*16f0*/  FMUL.FTZ R112, R85, R115 ;  /* 0x0000007355707220 */ /* 0x000fe20000410000 */
[----:B0-----:R-:W-:Y:S01]  /*1700*/  IMAD.WIDE.U32 R42, R72, 0x10000, RZ ;  /* 0x00010000482a7825 */ /* 0x001fe200078e00ff */
[----:B---3--:R-:W-:-:S03]  /*1710*/  SHF.L.U32 R48, R117, 0x10, RZ ;  /* 0x0000001075307819 */ /* 0x008fc600000006ff */
[----:B------:R-:W-:Y:S01]  /*1720*/  FADD.FTZ R49, R102, -R41 ;  /* 0x8000002966317221 */ /* 0x000fe20000010000 */
[----:B------:R0:W1:Y:S01]  /*1730*/  F2F.F16.F32 R121, R112 ;  /* 0x0000007000797304 */ /* 0x0000620000200800 */
        /* <DEDUP_REMOVED lines=16> */
[----:B------:R-:W1:Y:S01]  /*1840*/  F2F.F16.F32 R109, R112 ;  /* 0x00000070006d7304 */ /* 0x000e620000200800 */
[----:B---3--:R-:W-:-:S04]  /*1850*/  IMAD.WIDE.U32 R40, R99, 0x8, R40 ;  /* 0x0000000863287825 */ /* 0x008fc800078e0028 */
[-C--:B------:R-:W-:Y:S01]  /*1860*/  FMUL.FTZ R99, R106, R95.reuse ;  /* 0x0000005f6a637220 */ /* 0x080fe20000410000 */
[----:B------:R-:W-:-:S03]  /*1870*/  FMUL.FTZ R104, R121, R95 ;  /* 0x0000005f79687220 */ /* 0x000fc60000410000 */
[----:B------:R-:W-:Y:S01]  /*1880*/  FMUL.FTZ R110, R67, R99 ;  /* 0x00000063436e7220 */ /* 0x000fe20000410000 */
[----:B------:R3:W-:Y:S01]  /*1890*/  STG.E.64 desc[UR6][R40.64], R48 ;  /* 0x0000003028007986 */ /* 0x0007e2000c101b06 */
[----:B------:R-:W-:Y:S01]  /*18a0*/  FMUL.FTZ R120, R82, R104 ;  /* 0x0000006852787220 */ /* 0x000fe20000410000 */
[----:B------:R-:W-:Y:S08]  /*18b0*/  F2F.F16.F32 R119, R119 ;  /* 0x0000007700777304 */ /* 0x000ff00000200800 */
[----:B------:R-:W4:Y:S01]  /*18c0*/  F2F.F16.F32 R110, R110 ;  /* 0x0000006e006e7304 */ /* 0x000f220000200800 */
[----:B0-----:R-:W-:Y:S01]  /*18d0*/  @P1 IMAD.WIDE.U32 R72, R97, 0x10, R42 ;  /* 0x0000001061481825 */ /* 0x001fe200078e002a */
[----:B------:R-:W-:-:S02]  /*18e0*/  SEL R43, R106, R39, P3 ;  /* 0x000000276a2b7207 */ /* 0x000fc40001800000 */
[----:B---3--:R-:W-:Y:S01]  /*18f0*/  SEL R41, R108, R37, P3 ;  /* 0x000000256c297207 */ /* 0x008fe20001800000 */
[--C-:B------:R-:W-:Y:S01]  /*1900*/  IMAD.WIDE.U32 R48, R97, 0x8, R44.reuse ;  /* 0x0000000861307825 */ /* 0x100fe200078e002c */
[----:B------:R-:W-:Y:S02]  /*1910*/  SEL R40, R107, R36, P3 ;  /* 0x000000246b287207 */ /* 0x000fe40001800000 */
[----:B------:R-:W0:Y:S01]  /*1920*/  F2F.F16.F32 R120, R120 ;  /* 0x0000007800787304 */ /* 0x000e220000200800 */
[----:B------:R-:W-:Y:S02]  /*1930*/  SEL R42, R121, R38, P3 ;  /* 0x00000026792a7207 */ /* 0x000fe40001800000 */
[----:B------:R-:W3:Y:S01]  /*1940*/  LDG.E.64 R48, desc[UR6][R48.64] ;  /* 0x0000000630307981 */ /* 0x000ee2000c1e1b00 */
[----:B-1----:R-:W-:Y:S01]  /*1950*/  IMAD.WIDE.U32 R108, R109, 0x10000, RZ ;  /* 0x000100006d6c7825 */ /* 0x002fe200078e00ff */
[----:B------:R-:W-:Y:S02]  /*1960*/  LEA R106, P5, R97, UR14, 0x3 ;  /* 0x0000000e616a7c11 */ /* 0x000fe4000f8a18ff */
[----:B----4-:R-:W-:Y:S01]  /*1970*/  SHF.L.U32 R107, R110, 0x10, RZ ;  /* 0x000000106e6b7819 */ /* 0x010fe200000006ff */
[----:B------:R-:W-:Y:S01]  /*1980*/  IMAD.WIDE.U32 R44, R93, 0x8, R44 ;  /* 0x000000085d2c7825 */ /* 0x000fe200078e002c */
[----:B------:R-:W-:Y:S01]  /*1990*/  LOP3.LUT R108, R108, R119, RZ, 0xfc, !PT ;  /* 0x000000776c6c7212 */ /* 0x000fe200078efcff */
[----:B------:R1:W-:Y:S01]  /*19a0*/  @P1 STG.E.128 desc[UR6][R72.64], R40 ;  /* 0x0000002848001986 */ /* 0x0003e2000c101d06 */
[----:B0-----:R-:W-:-:S02]  /*19b0*/  LOP3.LUT R109, R109, R107, R120, 0xfe, !PT ;  /* 0x0000006b6d6d7212 */ /* 0x001fc400078efe78 */
[----:B------:R-:W-:-:S05]  /*19c0*/  LEA.HI.X R107, R97, UR15, RZ, 0x3, P5 ;  /* 0x0000000f616b7c11 */ /* 0x000fca000a8f1cff */
[----:B------:R0:W-:Y:S04]  /*19d0*/  STG.E.64 desc[UR6][R106.64], R108 ;  /* 0x0000006c6a007986 */ /* 0x0001e8000c101b06 */
[----:B------:R-:W4:Y:S01]  /*19e0*/  LDG.E.64 R44, desc[UR6][R44.64] ;  /* 0x000000062c2c7981 */ /* 0x000f22000c1e1b00 */
[-CC-:B------:R-:W-:Y:S01]  /*19f0*/  FFMA.FTZ R100, R100, R114.reuse, R111.reuse ;  /* 0x0000007264647223 */ /* 0x180fe2000001006f */
[-CC-:B------:R-:W-:Y:S01]  /*1a00*/  FFMA.FTZ R50, R50, R114.reuse, R111.reuse ;  /* 0x0000007232327223 */ /* 0x180fe2000001006f */
[-CC-:B-1----:R-:W-:Y:S01]  /*1a10*/  FFMA.FTZ R41, R51, R114.reuse, R111.reuse ;  /* 0x0000007233297223 */ /* 0x182fe2000001006f */
        /* <DEDUP_REMOVED lines=21> */
[----:B------:R-:W-:Y:S01]  /*1b70*/  SEL R36, R101, R36, P3 ;  /* 0x0000002465247207 */ /* 0x000fe20001800000 */
[----:B------:R1:W0:Y:S01]  /*1b80*/  F2F.F16.F32 R42, R40 ;  /* 0x00000028002a7304 */ /* 0x0002220000200800 */
[----:B------:R-:W-:-:S02]  /*1b90*/  SEL R37, R72, R37, P3 ;  /* 0x0000002548257207 */ /* 0x000fc40001800000 */
[----:B------:R-:W-:Y:S02]  /*1ba0*/  SEL R38, R97, R38, P3 ;  /* 0x0000002661267207 */ /* 0x000fe40001800000 */
[----:B------:R-:W-:Y:S02]  /*1bb0*/  SEL R39, R50, R39, P3 ;  /* 0x0000002732277207 */ /* 0x000fe40001800000 */
[----:B------:R-:W-:Y:S01]  /*1bc0*/  IADD3 R92, R92, UR16, RZ ;  /* 0x000000105c5c7c10 */ /* 0x000fe2000fffe0ff */
[----:B------:R-:W0:Y:S01]  /*1bd0*/  F2F.F16.F32 R103, R103 ;  /* 0x0000006700677304 */ /* 0x000e220000200800 */
[----:B-1----:R-:W1:Y:S01]  /*1be0*/  @P1 LDC.64 R40, c[0x0][0x308] ;  /* 0x0000c200ff281b82 */ /* 0x002e620000000a00 */
[----:B------:R-:W-:Y:S01]  /*1bf0*/  SEL R111, RZ, 0x1, P4 ;  /* 0x00000001ff6f7807 */ /* 0x000fe20002000000 */
[----:B0-----:R-:W-:-:S05]  /*1c00*/  IMAD.WIDE.U32 R42, R42, 0x10000, RZ ;  /* 0x000100002a2a7825 */ /* 0x001fca00078e00ff */
[----:B------:R-:W0:Y:S01]  /*1c10*/  F2F.F16.F32 R98, R98 ;  /* 0x0000006200627304 */ /* 0x000e220000200800 */
[----:B------:R-:W-:-:S07]  /*1c20*/  SHF.L.U32 R95, R103, 0x10, RZ ;  /* 0x00000010675f7819 */ /* 0x000fce00000006ff */
[----:B------:R-:W1:Y:S01]  /*1c30*/  F2F.F16.F32 R107, R100 ;  /* 0x00000064006b7304 */ /* 0x000e620000200800 */
[----:B0-----:R-:W-:Y:S01]  /*1c40*/  LOP3.LUT R43, R43, R95, R98, 0xfe, !PT ;  /* 0x0000005f2b2b7212 */ /* 0x001fe200078efe62 */
[----:B-1----:R-:W-:-:S05]  /*1c50*/  @P1 IMAD.WIDE.U32 R40, R93, 0x10, R40 ;  /* 0x000000105d281825 */ /* 0x002fca00078e0028 */
[----:B------:R0:W-:Y:S01]  /*1c60*/  @P1 STG.E.128 desc[UR6][R40.64], R36 ;  /* 0x0000002428001986 */ /* 0x0001e2000c101d06 */
[----:B------:R-:W-:Y:S02]  /*1c70*/  LOP3.LUT R42, R42, R107, RZ, 0xfc, !PT ;  /* 0x0000006b2a2a7212 */ /* 0x000fe400078efcff */
[----:B------:R-:W-:Y:S02]  /*1c80*/  ISETP.GE.AND P1, PT, R92, UR17, PT ;  /* 0x000000115c007c0c */ /* 0x000fe4000bf26270 */
[--C-:B--2---:R-:W-:Y:S01]  /*1c90*/  SHF.R.U64 R105, R46, 0x10, R47.reuse ;  /* 0x000000102e697819 */ /* 0x104fe2000000122f */
[----:B------:R-:W-:Y:S01]  /*1ca0*/  HADD2.F32 R46, -RZ, R46.H0_H0 ;  /* 0x2000002eff2e7230 */ /* 0x000fe20000004100 */
[----:B------:R-:W-:Y:S01]  /*1cb0*/  SHF.R.U32.HI R103, RZ, 0x10, R47 ;  /* 0x00000010ff677819 */ /* 0x000fe2000001162f */
[----:B------:R-:W-:Y:S02]  /*1cc0*/  HADD2.F32 R47, -RZ, R47.H0_H0 ;  /* 0x2000002fff2f7230 */ /* 0x000fe40000004100 */
[----:B------:R-:W-:-:S02]  /*1cd0*/  HADD2.F32 R95, -RZ, R105.H0_H0 ;  /* 0x20000069ff5f7230 */ /* 0x000fc40000004100 */
[----:B------:R-:W-:Y:S01]  /*1ce0*/  FFMA.FTZ R12, R115, R46, R12 ;  /* 0x0000002e730c7223 */ /* 0x000fe2000001000c */
[----:B------:R-:W-:Y:S01]  /*1cf0*/  LEA R46, P2, R93, UR14, 0x3 ;  /* 0x0000000e5d2e7c11 */ /* 0x000fe2000f8418ff */
[----:B------:R-:W-:Y:S01]  /*1d00*/  FFMA.FTZ R10, R113, R47, R10 ;  /* 0x0000002f710a7223 */ /* 0x000fe2000001000a */
[----:B------:R-:W-:Y:S02]  /*1d10*/  HADD2.F32 R98, -RZ, R103.H0_H0 ;  /* 0x20000067ff627230 */ /* 0x000fe40000004100 */
[----:B------:R-:W-:-:S03]  /*1d20*/  FFMA.FTZ R13, R118, R95, R13 ;  /* 0x0000005f760d7223 */ /* 0x000fc6000001000d */
[----:B------:R-:W-:Y:S01]  /*1d30*/  FFMA.FTZ R11, R116, R98, R11 ;  /* 0x00000062740b7223 */ /* 0x000fe2000001000b */
[----:B---3--:R-:W-:Y:S01]  /*1d40*/  HADD2.F32 R47, -RZ, R48.H0_H0 ;  /* 0x20000030ff2f7230 */ /* 0x008fe20000004100 */
[--C-:B------:R-:W-:Y:S02]  /*1d50*/  SHF.R.U64 R48, R48, 0x10, R49.reuse ;  /* 0x0000001030307819 */ /* 0x100fe40000001231 */
[----:B------:R-:W-:Y:S01]  /*1d60*/  SHF.R.U32.HI R50, RZ, 0x10, R49 ;  /* 0x00000010ff327819 */ /* 0x000fe20000011631 */
[----:B------:R-:W-:Y:S02]  /*1d70*/  HADD2.F32 R49, -RZ, R49.H0_H0 ;  /* 0x20000031ff317230 */ /* 0x000fe40000004100 */
[----:B------:R-:W-:Y:S01]  /*1d80*/  FFMA.FTZ R8, R117, R47, R8 ;  /* 0x0000002f75087223 */ /* 0x000fe20000010008 */
[----:B------:R-:W-:Y:S01]  /*1d90*/  LEA.HI.X R47, R93, UR15, RZ, 0x3, P2 ;  /* 0x0000000f5d2f7c11 */ /* 0x000fe200090f1cff */
[----:B------:R-:W-:Y:S02]  /*1da0*/  HADD2.F32 R48, -RZ, R48.H0_H0 ;  /* 0x20000030ff307230 */ /* 0x000fe40000004100 */
[----:B------:R-:W-:Y:S01]  /*1db0*/  FFMA.FTZ R3, R104, R49, R3 ;  /* 0x0000003168037223 */ /* 0x000fe20000010003 */
[----:B------:R-:W-:Y:S01]  /*1dc0*/  HADD2.F32 R50, -RZ, R50.H0_H0 ;  /* 0x20000032ff327230 */ /* 0x000fe20000004100 */
[----:B------:R1:W-:Y:S01]  /*1dd0*/  STG.E.64 desc[UR6][R46.64], R42 ;  /* 0x0000002a2e007986 */ /* 0x0003e2000c101b06 */
[----:B------:R-:W-:-:S03]  /*1de0*/  FFMA.FTZ R9, R102, R48, R9 ;  /* 0x0000003066097223 */ /* 0x000fc60000010009 */
[----:B------:R-:W-:Y:S01]  /*1df0*/  FFMA.FTZ R2, R99, R50, R2 ;  /* 0x0000003263027223 */ /* 0x000fe20000010002 */
[--C-:B----4-:R-:W-:Y:S01]  /*1e00*/  SHF.R.U64 R49, R44, 0x10, R45.reuse ;  /* 0x000000102c317819 */ /* 0x110fe2000000122d */
[----:B------:R-:W-:Y:S01]  /*1e10*/  HADD2.F32 R44, -RZ, R44.H0_H0 ;  /* 0x2000002cff2c7230 */ /* 0x000fe20000004100 */
[----:B------:R-:W-:Y:S01]  /*1e20*/  SHF.R.U32.HI R48, RZ, 0x10, R45 ;  /* 0x00000010ff307819 */ /* 0x000fe2000001162d */
[----:B------:R-:W-:Y:S02]  /*1e30*/  HADD2.F32 R45, -RZ, R45.H0_H0 ;  /* 0x2000002dff2d7230 */ /* 0x000fe40000004100 */
[----:B0-----:R-:W-:Y:S02]  /*1e40*/  HADD2.F32 R40, -RZ, R49.H0_H0 ;  /* 0x20000031ff287230 */ /* 0x001fe40000004100 */
[----:B------:R-:W-:Y:S01]  /*1e50*/  FFMA.FTZ R5, R96, R44, R5 ;  /* 0x0000002c60057223 */ /* 0x000fe20000010005 */
[----:B------:R-:W-:Y:S02]  /*1e60*/  HADD2.F32 R41, -RZ, R48.H0_H0 ;  /* 0x20000030ff297230 */ /* 0x000fe40000004100 */
[----:B------:R-:W-:Y:S01]  /*1e70*/  FFMA.FTZ R7, R94, R45, R7 ;  /* 0x0000002d5e077223 */ /* 0x000fe20000010007 */
[----:B------:R-:W-:-:S02]  /*1e80*/  FFMA.FTZ R4, R51, R40, R4 ;  /* 0x0000002833047223 */ /* 0x000fc40000010004 */
[----:B------:R-:W-:Y:S01]  /*1e90*/  FFMA.FTZ R6, R73, R41, R6 ;  /* 0x0000002949067223 */ /* 0x000fe20000010006 */
[----:B-1----:R-:W-:Y:S06]  /*1ea0*/  @!P1 BRA `(.L_x_5555) ;  /* 0xffffffe400fc9947 */ /* 0x002fec000383ffff */
        /* <DEDUP_REMOVED lines=28> */
.L_x_5552:
        /* <DEDUP_REMOVED lines=22> */
.L_x_5553:
[----:B------:R-:W-:Y:S01]  /*21d0*/  HFMA2.MMA R123, -RZ, RZ, 0, 9.5367431640625e-07 ;  /* 0x00000010ff7b7435 */ /* 0x000fe200000001ff */
[----:B------:R-:W-:Y:S02]  /*21e0*/  MOV R121, R44 ;  /* 0x0000002c00797202 */ /* 0x000fe40000000f00 */
[----:B------:R-:W-:Y:S02]  /*21f0*/  MOV R124, 0x1f ;  /* 0x0000001f007c7802 */ /* 0x000fe40000000f00 */
[----:B------:R-:W-:-:S07]  /*2200*/  MOV R114, 0xffffffff ;  /* 0xffffffff00727802 */ /* 0x000fce0000000f00 */
[----:B-----5:R-:W-:Y:S05]  /*2210*/  WARPSYNC.COLLECTIVE R114, `(.L_x_5556) ;  /* 0x0000000072087348 */ /* 0x020fea0003c00000 */
[----:B------:R0:W1:Y:S02]  /*2220*/  SHFL.DOWN P3, R49, R121, R123, R124 ;  /* 0x0800007b79317389 */ /* 0x000064000006007c */
[----:B01---5:R-:W-:Y:S01]  /*2230*/  ENDCOLLECTIVE ;  /* 0x000000000000791b */ /* 0x023fe20003800000 */
.L_x_5556:
[----:B------:R-:W-:Y:S02]  /*2240*/  MOV R121, R42 ;  /* 0x0000002a00797202 */ /* 0x000fe40000000f00 */
[----:B------:R-:W-:-:S07]  /*2250*/  MOV R41, R49 ;  /* 0x0000003100297202 */ /* 0x000fce0000000f00 */
[----:B------:R-:W-:Y:S05]  /*2260*/  WARPSYNC.COLLECTIVE R114, `(.L_x_5557) ;  /* 0x0000000072087348 */ /* 0x000fea0003c00000 */
[----:B------:R0:W1:Y:S02]  /*2270*/  SHFL.DOWN P3, R49, R121, R123, R124 ;  /* 0x0800007b79317389 */ /* 0x000064000006007c */
[----:B01----:R-:W-:Y:S01]  /*2280*/  ENDCOLLECTIVE ;  /* 0x000000000000791b */ /* 0x003fe20003800000 */
.L_x_5557:
[----:B------:R-:W-:Y:S01]  /*2290*/  FADD.FTZ R41, R44, R41 ;  /* 0x000000292c297221 */ /* 0x000fe20000010000 */
[----:B------:R-:W-:-:S04]  /*22a0*/  HFMA2.MMA R123, -RZ, RZ, 0, 4.76837158203125e-07 ;  /* 0x00000008ff7b7435 */ /* 0x000fc800000001ff */
[----:B------:R-:W-:Y:S02]  /*22b0*/  MOV R121, R41 ;  /* 0x0000002900797202 */ /* 0x000fe40000000f00 */
[----:B------:R-:W-:-:S07]  /*22c0*/  MOV R43, R49 ;  /* 0x00000031002b7202 */ /* 0x000fce0000000f00 */
[----:B------:R-:W-:Y:S05]  /*22d0*/  WARPSYNC.COLLECTIVE R114, `(.L_x_5558) ;  /* 0x0000000072087348 */ /* 0x000fea0003c00000 */
[----:B------:R0:W1:Y:S02]  /*22e0*/  SHFL.DOWN P3, R49, R121, R123, R124 ;  /* 0x0800007b79317389 */ /* 0x000064000006007c */
[----:B01----:R-:W-:Y:S01]  /*22f0*/  ENDCOLLECTIVE ;  /* 0x000000000000791b */ /* 0x003fe20003800000 */
.L_x_5558:
[----:B------:R-:W-:-:S05]  /*2300*/  FADD.FTZ R43, R42, R43 ;  /* 0x0000002b2a2b7221 */ /* 0x000fca0000010000 */
[----:B------:R-:W-:Y:S02]  /*2310*/  MOV R121, R43 ;  /* 0x0000002b00797202 */ /* 0x000fe40000000f00 */
[----:B------:R-:W-:-:S07]  /*2320*/  MOV R40, R49 ;  /* 0x0000003100287202 */ /* 0x000fce0000000f00 */
[----:B------:R-:W-:Y:S05]  /*2330*/  WARPSYNC.COLLECTIVE R114, `(.L_x_5559) ;  /* 0x0000000072087348 */ /* 0x000fea0003c00000 */
[----:B------:R0:W1:Y:S02]  /*2340*/  SHFL.DOWN P3, R49, R121, R123, R124 ;  /* 0x0800007b79317389 */ /* 0x000064000006007c */
[----:B01----:R-:W-:Y:S01]  /*2350*/  ENDCOLLECTIVE ;  /* 0x000000000000791b */ /* 0x003fe20003800000 */
.L_x_5559:
[----:B------:R-:W-:Y:S01]  /*2360*/  FADD.FTZ R45, R41, R40 ;  /* 0x00000028292d7221 */ /* 0x000fe20000010000 */
[----:B------:R-:W-:-:S04]  /*2370*/  HFMA2.MMA R123, -RZ, RZ, 0, 2.384185791015625e-07 ;  /* 0x00000004ff7b7435 */ /* 0x000fc800000001ff */
[----:B------:R-:W-:Y:S02]  /*2380*/  MOV R121, R45 ;  /* 0x0000002d00797202 */ /* 0x000fe40000000f00 */
[----:B------:R-:W-:-:S07]  /*2390*/  MOV R46, R49 ;  /* 0x00000031002e7202 */ /* 0x000fce0000000f00 */
[----:B------:R-:W-:Y:S05]  /*23a0*/  WARPSYNC.COLLECTIVE R114, `(.L_x_5560) ;  /* 0x0000000072087348 */ /* 0x000fea0003c00000 */
[----:B------:R0:W1:Y:S02]  /*23b0*/  SHFL.DOWN P3, R49, R121, R123, R124 ;  /* 0x0800007b79317389 */ /* 0x000064000006007c */
[----:B01----:R-:W-:Y:S01]  /*23c0*/  ENDCOLLECTIVE ;  /* 0x000000000000791b */ /* 0x003fe20003800000 */
.L_x_5560:
[----:B------:R-:W-:-:S05]  /*23d0*/  FADD.FTZ R46, R43, R46 ;  /* 0x0000002e2b2e7221 */ /* 0x000fca0000010000 */
[----:B------:R-:W-:Y:S02]  /*23e0*/  MOV R121, R46 ;  /* 0x0000002e00797202 */ /* 0x000fe40000000f00 */
[----:B------:R-:W-:-:S07]  /*23f0*/  MOV R40, R49 ;  /* 0x0000003100287202 */ /* 0x000fce0000000f00 */
[----:B------:R-:W-:Y:S05]  /*2400*/  WARPSYNC.COLLECTIVE R114, `(.L_x_5561) ;  /* 0x0000000072087348 */ /* 0x000fea0003c00000 */
[----:B------:R0:W1:Y:S02]  /*2410*/  SHFL.DOWN P3, R49, R121, R123, R124 ;  /* 0x0800007b79317389 */ /* 0x000064000006007c */
[----:B01----:R-:W-:Y:S01]  /*2420*/  ENDCOLLECTIVE ;  /* 0x000000000000791b */ /* 0x003fe20003800000 */
.L_x_5561:
[----:B------:R-:W-:Y:S01]  /*2430*/  FADD.FTZ R48, R45, R40 ;  /* 0x000000282d307221 */ /* 0x000fe20000010000 */
[----:B------:R-:W-:-:S04]  /*2440*/  HFMA2.MMA R123, -RZ, RZ, 0, 1.1920928955078125e-07 ;  /* 0x00000002ff7b7435 */ /* 0x000fc800000001ff */
[----:B------:R-:W-:Y:S02]  /*2450*/  MOV R121, R48 ;  /* 0x0000003000797202 */ /* 0x000fe40000000f00 */
[----:B------:R-:W-:-:S07]  /*2460*/  MOV R47, R49 ;  /* 0x00000031002f7202 */ /* 0x000fce0000000f00 */
[----:B------:R-:W-:Y:S05]  /*2470*/  WARPSYNC.COLLECTIVE R114, `(.L_x_5562) ;  /* 0x0000000072087348 */ /* 0x000fea0003c00000 */
[----:B------:R0:W1:Y:S02]  /*2480*/  SHFL.DOWN P3, R49, R121, R123, R124 ;  /* 0x0800007b79317389 */ /* 0x000064000006007c */
[----:B01----:R-:W-:Y:S01]  /*2490*/  ENDCOLLECTIVE ;  /* 0x000000000000791b */ /* 0x003fe20003800000 */
.L_x_5562:
[----:B------:R-:W-:-:S05]  /*24a0*/  FADD.FTZ R47, R46, R47 ;  /* 0x0000002f2e2f7221 */ /* 0x000fca0000010000 */
[----:B------:R-:W-:Y:S01]  /*24b0*/  MOV R121, R47 ;  /* 0x0000002f00797202 */ /* 0x000fe20000000f00 */
[----:B------:R-:W-:-:S07]  /*24c0*/  FADD.FTZ R40, R48, R49 ;  /* 0x0000003130287221 */ /* 0x000fce0000010000 */
[----:B------:R-:W-:Y:S05]  /*24d0*/  WARPSYNC.COLLECTIVE R114, `(.L_x_5563) ;  /* 0x0000000072087348 */ /* 0x000fea0003c00000 */
[----:B------:R0:W1:Y:S02]  /*24e0*/  SHFL.DOWN P3, R49, R121, R123, R124 ;  /* 0x0800007b79317389 */ /* 0x000064000006007c */
[----:B01----:R-:W-:Y:S01]  /*24f0*/  ENDCOLLECTIVE ;  /* 0x000000000000791b */ /* 0x003fe20003800000 */
.L_x_5563:
[----:B------:R-:W-:Y:S01]  /*2500*/  HFMA2.MMA R123, -RZ, RZ, 0, 5.9604644775390625e-08 ;  /* 0x00000001ff7b7435 */ /* 0x000fe200000001ff */
[----:B------:R-:W-:Y:S02]  /*2510*/  MOV R121, R40 ;  /* 0x0000002800797202 */ /* 0x000fe40000000f00 */
[----:B------:R-:W-:-:S08]  /*2520*/  MOV R42, R49 ;  /* 0x00000031002a7202 */ /* 0x000fd00000000f00 */
[----:B------:R-:W-:Y:S05]  /*2530*/  WARPSYNC.COLLECTIVE R114, `(.L_x_5564) ;  /* 0x0000000072087348 */ /* 0x000fea0003c00000 */
[----:B------:R0:W1:Y:S02]  /*2540*/  SHFL.DOWN P3, R49, R121, R123, R124 ;  /* 0x0800007b79317389 */ /* 0x000064000006007c */
[----:B01----:R-:W-:Y:S01]  /*2550*/  ENDCOLLECTIVE ;  /* 0x000000000000791b */ /* 0x003fe20003800000 */
.L_x_5564:
[----:B------:R-:W-:-:S05]  /*2560*/  FADD.FTZ R41, R47, R42 ;  /* 0x0000002a2f297221 */ /* 0x000fca0000010000 */
[----:B------:R-:W-:Y:S02]  /*2570*/  MOV R121, R41 ;  /* 0x0000002900797202 */ /* 0x000fe40000000f00 */
[----:B------:R-:W-:-:S07]  /*2580*/  MOV R43, R49 ;  /* 0x00000031002b7202 */ /* 0x000fce0000000f00 */
[----:B------:R-:W-:Y:S05]  /*2590*/  WARPSYNC.COLLECTIVE R114, `(.L_x_5565) ;  /* 0x0000000072087348 */ /* 0x000fea0003c00000 */
[----:B------:R0:W1:Y:S02]  /*25a0*/  SHFL.DOWN P3, R49, R121, R123, R124 ;  /* 0x0800007b79317389 */ /* 0x000064000006007c */
[----:B01----:R-:W-:Y:S01]  /*25b0*/  ENDCOLLECTIVE ;  /* 0x000000000000791b */ /* 0x003fe20003800000 */
.L_x_5565:
[----:B------:R-:W-:Y:S01]  /*25c0*/  MOV R42, R49 ;  /* 0x00000031002a7202 */ /* 0x000fe20000000f00 */
[----:B------:R-:W-:Y:S06]  /*25d0*/  BRA `(.L_x_5566) ;  /* 0xffffffe800f47947 */ /* 0x000fec000383ffff */
.L_x_5567:
        /* <DEDUP_REMOVED lines=10> */
.L_x_8619:


//--------------------- .text._ZN10layer_norm13ln_bwd_kernelINS_13Kernel_traitsI6__halfS2_fS2_fjLj1536ELj1ELj1ELj4ELj8ENS_18Kernel_traits_baseILj1536ES2_S2_fS2_fjLj128EEEEELb0ELb1ELb1ELb0EEEvNS_9BwdParamsE --------------------------
	.section	.text._ZN10layer_norm13ln_bwd_kernelINS_13Kernel_traitsI6__halfS2_fS2_fjLj1536ELj1ELj1ELj4ELj8ENS_18Kernel_traits_baseILj1536ES2_S2_fS2_fjLj128EEEEELb0ELb1ELb1ELb0EEEvNS_9BwdParamsE,"ax",@progbits
	.align	128
        .global         _ZN10layer_norm13ln_bwd_kernelINS_13Kernel_traitsI6__halfS2_fS2_fjLj1536ELj1ELj1ELj4ELj8ENS_18Kernel_traits_baseILj1536ES2_S2_fS2_fjLj128EEEEELb0ELb1ELb1ELb0EEEvNS_9BwdParamsE
        .type           _ZN10layer_norm13ln_bwd_kernelINS_13Kernel_traitsI6__halfS2_fS2_fjLj1536ELj1ELj1ELj4ELj8ENS_18Kernel_traits_baseILj1536ES2_S2_fS2_fjLj128EEEEELb0ELb1ELb1ELb0EEEvNS_9BwdParamsE,@function
        .size           _ZN10layer_norm13ln_bwd_kernelINS_13Kernel_traitsI6__halfS2_fS2_fjLj1536ELj1ELj1ELj4ELj8ENS_18Kernel_traits_baseILj1536ES2_S2_fS2_fjLj128EEEEELb0ELb1ELb1ELb0EEEvNS_9BwdParamsE,(.L_x_8620 - _ZN10layer_norm13ln_bwd_kernelINS_13Kernel_traitsI6__halfS2_fS2_fjLj1536ELj1ELj1ELj4ELj8ENS_18Kernel_traits_baseILj1536ES2_S2_fS2_fjLj128EEEEELb0ELb1ELb1ELb0EEEvNS_9BwdParamsE)
        .other          _ZN10layer_norm13ln_bwd_kernelINS_13Kernel_traitsI6__halfS2_fS2_fjLj1536ELj1ELj1ELj4ELj8ENS_18Kernel_traits_baseILj1536ES2_S2_fS2_fjLj128EEEEELb0ELb1ELb1ELb0EEEvNS_9BwdParamsE,@"STO_CUDA_ENTRY STV_DEFAULT"
_ZN10layer_norm13ln_bwd_kernelINS_13Kernel_traitsI6__halfS2_fS2_fjLj1536ELj1ELj1ELj4ELj8ENS_18Kernel_traits_baseILj1536ES2_S2_fS2_fjLj128EEEEELb0ELb1ELb1ELb0EEEvNS_9BwdParamsE:
.text._ZN10layer_norm13ln_bwd_kernelINS_13Kernel_traitsI6__halfS2_fS2_fjLj1536ELj1ELj1ELj4ELj8ENS_18Kernel_traits_baseILj1536ES2_S2_fS2_fjLj128EEEEELb0ELb1ELb1ELb0EEEvNS_9BwdParamsE:
        /* <DEDUP_REMOVED lines=67> */
[----:B------:R-:W-:Y:S01]  /*0430*/  HFMA2.MMA R121, -RZ, RZ, 0, 5.9604644775390625e-08 ;  /* 0x00000001ff797435 */ /* 0x000fe200000001ff */
[----:B------:R-:W-:Y:S01]  /*0440*/  MOV R27, R5 ;  /* 0x00000005001b7202 */ /* 0x000fe20000000f00 */
[----:B------:R-:W-:Y:S01]  /*0450*/  HADD2.F32 R84, -RZ, R84.H0_H0 ;  /* 0x20000054ff547230 */ /* 0x000fe20000004100 */
[----:B------:R-:W-:Y:S01]  /*0460*/  SHF.R.U32.HI R26, RZ, 0x10, R5 ;  /* 0x00000010ff1a7819 */ /* 0x000fe20000011605 */
[----:B------:R-:W-:Y:S01]  /*0470*/  HADD2.F32 R25, -RZ, R25.H0_H0 ;  /* 0x20000019ff197230 */ /* 0x000fe20000004100 */
[----:B------:R-:W-:Y:S01]  /*0480*/  ISETP.NE.AND.EX P2, PT, RZ, UR7, PT, P2 ;  /* 0x00000007ff007c0c */ /* 0x000fe2000bf45320 */
[----:B------:R-:W-:Y:S01]  /*0490*/  HADD2.F32 R27, -RZ, R27.H0_H0 ;  /* 0x2000001bff1b7230 */ /* 0x000fe20000004100 */
[----:B------:R-:W-:Y:S01]  /*04a0*/  MOV R85, R4 ;  /* 0x0000000400557202 */ /* 0x000fe20000000f00 */
[----:B------:R-:W-:Y:S01]  /*04b0*/  IMAD.MOV.U32 R4, RZ, RZ, R12 ;  /* 0x000000ffff047224 */ /* 0x000fe200078e000c */
[----:B------:R-:W-:Y:S01]  /*04c0*/  MOV R3, R16 ;  /* 0x0000001000037202 */ /* 0x000fe20000000f00 */
[----:B------:R-:W-:Y:S01]  /*04d0*/  HADD2.F32 R26, -RZ, R26.H0_H0 ;  /* 0x2000001aff1a7230 */ /* 0x000fe20000004100 */
[----:B------:R-:W-:Y:S01]  /*04e0*/  SHF.R.U64 R5, R16, 0x10, R17 ;  /* 0x0000001010057819 */ /* 0x000fe20000001211 */
[----:B------:R-:W-:Y:S01]  /*04f0*/  HADD2.F32 R85, -RZ, R85.H0_H0 ;  /* 0x20000055ff557230 */ /* 0x000fe20000004100 */
[----:B------:R-:W-:-:S02]  /*0500*/  MOV R19, R17 ;  /* 0x0000001100137202 */ /* 0x000fc40000000f00 */
[----:B------:R-:W-:Y:S02]  /*0510*/  SHF.R.U32.HI R18, RZ, 0x10, R17 ;  /* 0x00000010ff127819 */ /* 0x000fe40000011611 */
        /* <DEDUP_REMOVED lines=35> */
[----:B0-----:R-:W-:-:S07]  /*0750*/  HADD2.F32 R6, -RZ, R6.H0_H0 ;  /* 0x20000006ff067230 */ /* 0x001fce0000004100 */
.L_x_5617:
[----:B0123--:R-:W0:Y:S08]  /*0760*/  LDC.64 R80, c[0x0][0x288] ;  /* 0x0000a200ff507b82 */ /* 0x00fe300000000a00 */
        /* <DEDUP_REMOVED lines=25> */
.L_x_5573:
[----:B------:R-:W-:-:S07]  /*0900*/  IADD3 R81, R4, 0x80, RZ ;  /* 0x0000008004517810 */ /* 0x000fce0007ffe0ff */
.L_x_5572:
[----:B------:R-:W-:Y:S05]  /*0910*/  BSYNC B1 ;  /* 0x0000000000017941 */ /* 0x000fea0003800000 */
.L_x_5571:
[----:B------:R-:W-:Y:S04]  /*0920*/  BSSY B1, `(.L_x_5574) ;  /* 0x0000008000017945 */ /* 0x000fe80003800000 */
[----:B------:R-:W-:Y:S05]  /*0930*/  @!P1 BRA `(.L_x_5575) ;  /* 0x0000000000189947 */ /* 0x000fea0003800000 */
[----:B------:R-:W-:-:S04]  /*0940*/  ISETP.NE.U32.AND P3, PT, RZ, UR12, PT ;  /* 0x0000000cff007c0c */ /* 0x000fc8000bf65070 */
[----:B------:R-:W-:-:S13]  /*0950*/  ISETP.NE.AND.EX P3, PT, RZ, UR13, PT, P3 ;  /* 0x0000000dff007c0c */ /* 0x000fda000bf65330 */
[----:B------:R-:W-:Y:S05]  /*0960*/  @!P3 BRA `(.L_x_5576) ;  /* 0x000000000008b947 */ /* 0x000fea0003800000 */
[----:B------:R-:W-:-:S06]  /*0970*/  IMAD.WIDE.U32 R68, R81, 0x10, R108 ;  /* 0x0000001051447825 */ /* 0x000fcc00078e006c */
[----:B------:R-:W5:Y:S02]  /*0980*/  LDG.E.128 R68, desc[UR4][R68.64] ;  /* 0x0000000444447981 */ /* 0x000f64000c1e1d00 */
.L_x_5576:
[----:B------:R-:W-:-:S07]  /*0990*/  IADD3 R81, R81, 0x80, RZ ;  /* 0x0000008051517810 */ /* 0x000fce0007ffe0ff */
.L_x_5575:
[----:B------:R-:W-:Y:S05]  /*09a0*/  BSYNC B1 ;  /* 0x0000000000017941 */ /* 0x000fea0003800000 */
.L_x_5574:
[----:B------:R-:W-:Y:S02]  /*09b0*/  ISETP.NE.AND P3, PT, R2, RZ, PT ;  /* 0x000000ff0200720c */ /* 0x000fe40003f65270 */
[----:B------:R-:W-:-:S11]  /*09c0*/  CS2R R128, SRZ ;  /* 0x0000000000807805 */ /* 0x000fd6000001ff00 */
[----:B------:R-:W-:Y:S05]  /*09d0*/  @P3 BRA `(.L_x_5577) ;  /* 0x0000000800943947 */ /* 0x000fea0003800000 */
[----:B------:R-:W-:-:S06]  /*09e0*/  IMAD.WIDE.U32 R28, R81, 0x10, R108 ;  /* 0x00000010511c7825 */ /* 0x000fcc00078e006c */
[----:B------:R-:W5:Y:S01]  /*09f0*/  LDG.E.128 R28, desc[UR4][R28.64] ;  /* 0x000000041c1c7981 */ /* 0x000f62000c1e1d00 */
[----:B------:R-:W-:Y:S05]  /*0a00*/  BRA `(.L_x_5577) ;  /* 0x0000000800887947 */ /* 0x000fea0003800000 */
.L_x_5570:
[----:B------:R-:W0:Y:S02]  /*0a10*/  LDC.64 R80, c[0x0][0x250] ;  /* 0x00009400ff507b82 */ /* 0x000e240000000a00 */
[----:B0-----:R-:W-:-:S06]  /*0a20*/  IMAD.WIDE R80, R87, 0x4, R80 ;  /* 0x0000000457507825 */ /* 0x001fcc00078e0250 */
[----:B------:R-:W2:Y:S01]  /*0a30*/  LDG.E R80, desc[UR4][R80.64] ;  /* 0x0000000450507981 */ /* 0x000ea2000c1e1900 */
[----:B------:R-:W-:Y:S01]  /*0a40*/  IADD3 R83, R128, -0x1, RZ ;  /* 0xffffffff80537810 */ /* 0x000fe20007ffe0ff */
[----:B------:R-:W-:Y:S01]  /*0a50*/  BSSY B1, `(.L_x_5578) ;  /* 0x000003a000017945 */ /* 0x000fe20003800000 */
[----:B------:R-:W-:Y:S02]  /*0a60*/  ISETP.NE.AND P3, PT, R86, RZ, PT ;  /* 0x000000ff5600720c */ /* 0x000fe40003f65270 */
[----:B------:R-:W-:Y:S02]  /*0a70*/  CS2R R128, SRZ ;  /* 0x0000000000807805 */ /* 0x000fe4000001ff00 */
[----:B------:R-:W-:Y:S01]  /*0a80*/  LOP3.LUT R88, R89, 0x7f, RZ, 0xc0, !PT ;  /* 0x0000007f59587812 */ /* 0x000fe200078ec0ff */
[----:B------:R-:W-:Y:S01]  /*0a90*/  IMAD R83, R83, R90, RZ ;  /* 0x0000005a53537224 */ /* 0x000fe200078e02ff */
[----:B------:R-:W-:-:S04]  /*0aa0*/  MOV R131, R4 ;  /* 0x0000000400837202 */ /* 0x000fc80000000f00 */
        /* <DEDUP_REMOVED lines=14> */
[----:B------:R-:W-:Y:S02]  /*0b90*/  IADD3 R125, R125, 0x80, RZ ;  /* 0x000000807d7d7810 */ /* 0x000fe40007ffe0ff */
[----:B------:R-:W-:Y:S01]  /*0ba0*/  IADD3 R131, R4, 0x80, RZ ;  /* 0x0000008004837810 */ /* 0x000fe20007ffe0ff */
[----:B--2---:R-:W-:Y:S01]  /*0bb0*/  IMAD.MOV.U32 R3, RZ, RZ, R96 ;  /* 0x000000ffff037224 */ /* 0x004fe200078e0060 */
[----:B------:R-:W-:Y:S02]  /*0bc0*/  SHF.R.U64 R129, R96, 0x10, R97 ;  /* 0x0000001060817819 */ /* 0x000fe40000001261 */
[----:B------:R-:W-:Y:S02]  /*0bd0*/  MOV R95, R97 ;  /* 0x00000061005f7202 */ /* 0x000fe40000000f00 */
[----:B------:R-:W-:Y:S02]  /*0be0*/  HADD2.F32 R100, -RZ, R3.H0_H0 ;  /* 0x20000003ff647230 */ /* 0x000fe40000004100 */
[C---:B---3--:R-:W-:Y:S01]  /*0bf0*/  FADD.FTZ R98, -R124.reuse, R80 ;  /* 0x000000507c627221 */ /* 0x048fe20000010100 */
[C---:B------:R-:W-:Y:S01]  /*0c00*/  FADD.FTZ R102, -R124.reuse, R81 ;  /* 0x000000517c667221 */ /* 0x040fe20000010100 */
[----:B------:R-:W-:-:S02]  /*0c10*/  FADD.FTZ R82, -R124, R82 ;  /* 0x000000527c527221 */ /* 0x000fc40000010100 */
[C---:B-----5:R-:W-:Y:S01]  /*0c20*/  FMUL.FTZ R3, R5.reuse, R98 ;  /* 0x0000006205037220 */ /* 0x060fe20000410000 */
[----:B------:R-:W-:Y:S01]  /*0c30*/  SHF.R.U32.HI R99, RZ, 0x10, R97 ;  /* 0x00000010ff637819 */ /* 0x000fe20000011661 */
[----:B------:R-:W-:Y:S02]  /*0c40*/  HADD2.F32 R97, -RZ, R129.H0_H0 ;  /* 0x20000081ff617230 */ /* 0x000fe40000004100 */
[C---:B------:R-:W-:Y:S01]  /*0c50*/  FMUL.FTZ R96, R5.reuse, R102 ;  /* 0x0000006605607220 */ /* 0x040fe20000410000 */
[----:B------:R-:W-:Y:S02]  /*0c60*/  HADD2.F32 R80, -RZ, R95.H0_H0 ;  /* 0x2000005fff507230 */ /* 0x000fe40000004100 */
[----:B------:R-:W-:Y:S01]  /*0c70*/  FMUL.FTZ R95, R5, R82 ;  /* 0x00000052055f7220 */ /* 0x000fe20000410000 */
[----:B------:R-:W-:Y:S01]  /*0c80*/  FADD.FTZ R40, R40, R100 ;  /* 0x0000006428287221 */ /* 0x000fe20000010000 */
[-C--:B------:R-:W-:Y:S01]  /*0c90*/  FFMA.FTZ R32, R3, R100.reuse, R32 ;  /* 0x0000006403207223 */ /* 0x080fe20000010020 */
[----:B------:R-:W-:Y:S01]  /*0ca0*/  FMUL.FTZ R100, R85, R100 ;  /* 0x0000006455647220 */ /* 0x000fe20000410000 */
[----:B------:R-:W-:Y:S01]  /*0cb0*/  FADD.FTZ R41, R41, R97 ;  /* 0x0000006129297221 */ /* 0x000fe20000010000 */
[-C--:B------:R-:W-:Y:S01]  /*0cc0*/  FFMA.FTZ R33, R96, R97.reuse, R33 ;  /* 0x0000006160217223 */ /* 0x080fe20000010021 */
[----:B------:R-:W-:Y:S01]  /*0cd0*/  FADD.FTZ R42, R42, R80 ;  /* 0x000000502a2a7221 */ /* 0x000fe20000010000 */
[-C--:B------:R-:W-:Y:S01]  /*0ce0*/  FFMA.FTZ R34, R95, R80.reuse, R34 ;  /* 0x000000505f227223 */ /* 0x080fe20000010022 */
[----:B------:R-:W-:Y:S01]  /*0cf0*/  FMUL.FTZ R102, R27, R80 ;  /* 0x000000501b667220 */ /* 0x000fe20000410000 */
[----:B------:R-:W-:Y:S01]  /*0d00*/  FADD.FTZ R128, -R124, R83 ;  /* 0x000000537c807221 */ /* 0x000fe20000010100 */
        /* <DEDUP_REMOVED lines=14> */
.L_x_5579:
[----:B------:R-:W-:Y:S05]  /*0df0*/  BSYNC B1 ;  /* 0x0000000000017941 */ /* 0x000fea0003800000 */
.L_x_5578:
[----:B------:R-:W-:Y:S04]  /*0e00*/  BSSY B1, `(.L_x_5580) ;  /* 0x0000032000017945 */ /* 0x000fe80003800000 */
[----:B------:R-:W-:Y:S05]  /*0e10*/  @!P1 BRA `(.L_x_5581) ;  /* 0x0000000000c09947 */ /* 0x000fea0003800000 */
[----:B------:R-:W0:Y:S02]  /*0e20*/  LDC.64 R82, c[0x0][0x2b8] ;  /* 0x0000ae00ff527b82 */ /* 0x000e240000000a00 */
[----:B0-----:R-:W-:-:S05]  /*0e30*/  IMAD.WIDE.U32 R82, R125, 0x8, R82 ;  /* 0x000000087d527825 */ /* 0x001fca00078e0052 */
[----:B------:R-:W2:Y:S01]  /*0e40*/  LDG.E.64 R80, desc[UR4][R82.64] ;  /* 0x0000000452507981 */ /* 0x000ea2000c1e1b00 */
[----:B------:R-:W-:-:S04]  /*0e50*/  ISETP.NE.U32.AND P3, PT, RZ, UR12, PT ;  /* 0x0000000cff007c0c */ /* 0x000fc8000bf65070 */
[----:B------:R-:W-:-:S13]  /*0e60*/  ISETP.NE.AND.EX P3, PT, RZ, UR13, PT, P3 ;  /* 0x0000000dff007c0c */ /* 0x000fda000bf65330 */
[----:B------:R-:W-:-:S05]  /*0e70*/  @P3 IMAD.WIDE.U32 R104, R131, 0x10, R108 ;  /* 0x0000001083683825 */ /* 0x000fca00078e006c */
[----:B------:R0:W5:Y:S01]  /*0e80*/  @P3 LDG.E.128 R68, desc[UR4][R104.64] ;  /* 0x0000000468443981 */ /* 0x000162000c1e1d00 */
[----:B--2---:R-:W-:Y:S02]  /*0e90*/  MOV R101, R80 ;  /* 0x0000005000657202 */ /* 0x004fe40000000f00 */
[--C-:B------:R-:W-:Y:S02]  /*0ea0*/  SHF.R.U64 R115, R80, 0x10, R81.reuse ;  /* 0x0000001050737819 */ /* 0x100fe40000001251 */
[----:B------:R-:W-:Y:S02]  /*0eb0*/  MOV R103, R81 ;  /* 0x0000005100677202 */ /* 0x000fe40000000f00 */
[----:B------:R-:W-:Y:S02]  /*0ec0*/  SHF.R.U32.HI R107, RZ, 0x10, R81 ;  /* 0x00000010ff6b7819 */ /* 0x000fe40000011651 */
[----:B------:R-:W1:Y:S02]  /*0ed0*/  LDC.64 R80, c[0x0][0x238] ;  /* 0x00008e00ff507b82 */ /* 0x000e640000000a00 */
[----:B-1----:R-:W-:-:S06]  /*0ee0*/  IMAD.WIDE.U32 R80, R131, 0x10, R80 ;  /* 0x0000001083507825 */ /* 0x002fcc00078e0050 */
[----:B------:R-:W2:Y:S01]  /*0ef0*/  LDG.E.128 R80, desc[UR4][R80.64] ;  /* 0x0000000450507981 */ /* 0x000ea2000c1e1d00 */
[----:B------:R-:W-:Y:S01]  /*0f00*/  HADD2.F32 R110, -RZ, R101.H0_H0 ;  /* 0x20000065ff6e7230 */ /* 0x000fe20000004100 */
[----:B------:R-:W-:Y:S01]  /*0f10*/  IADD3 R131, R131, 0x80, RZ ;  /* 0x0000008083837810 */ /* 0x000fe20007ffe0ff */
[----:B0-----:R-:W-:Y:S02]  /*0f20*/  HADD2.F32 R105, -RZ, R115.H0_H0 ;  /* 0x20000073ff697230 */ /* 0x001fe40000004100 */
[----:B------:R-:W-:Y:S02]  /*0f30*/  HADD2.F32 R107, -RZ, R107.H0_H0 ;  /* 0x2000006bff6b7230 */ /* 0x000fe40000004100 */
[----:B------:R-:W-:Y:S01]  /*0f40*/  FADD.FTZ R44, R44, R110 ;  /* 0x0000006e2c2c7221 */ /* 0x000fe20000010000 */
[----:B------:R-:W-:Y:S02]  /*0f50*/  VIADD R125, R125, 0x80 ;  /* 0x000000807d7d7836 */ /* 0x000fe40000000000 */
[----:B------:R-:W-:Y:S01]  /*0f60*/  FADD.FTZ R45, R45, R105 ;  /* 0x000000692d2d7221 */ /* 0x000fe20000010000 */
[----:B------:R-:W-:Y:S01]  /*0f70*/  FADD.FTZ R47, R47, R107 ;  /* 0x0000006b2f2f7221 */ /* 0x000fe20000010000 */
[C---:B--2---:R-:W-:Y:S01]  /*0f80*/  FADD.FTZ R106, -R124.reuse, R80 ;  /* 0x000000507c6a7221 */ /* 0x044fe20000010100 */
[C---:B------:R-:W-:Y:S01]  /*0f90*/  FADD.FTZ R112, -R124.reuse, R81 ;  /* 0x000000517c707221 */ /* 0x040fe20000010100 */
[C---:B------:R-:W-:Y:S01]  /*0fa0*/  FADD.FTZ R82, -R124.reuse, R82 ;  /* 0x000000527c527221 */ /* 0x040fe20000010100 */
[----:B------:R-:W-:Y:S01]  /*0fb0*/  FADD.FTZ R114, -R124, R83 ;  /* 0x000000537c727221 */ /* 0x000fe20000010100 */
[C---:B-----5:R-:W-:Y:S01]  /*0fc0*/  FMUL.FTZ R101, R5.reuse, R106 ;  /* 0x0000006a05657220 */ /* 0x060fe20000410000 */
[----:B------:R-:W-:Y:S01]  /*0fd0*/  FMUL.FTZ R104, R5, R112 ;  /* 0x0000007005687220 */ /* 0x000fe20000410000 */
[----:B------:R-:W-:-:S02]  /*0fe0*/  HADD2.F32 R83, -RZ, R103.H0_H0 ;  /* 0x20000067ff537230 */ /* 0x000fc40000004100 */
[----:B------:R-:W-:Y:S01]  /*0ff0*/  FMUL.FTZ R103, R5, R82 ;  /* 0x0000005205677220 */ /* 0x000fe20000410000 */
[-C--:B------:R-:W-:Y:S01]  /*1000*/  FFMA.FTZ R36, R101, R110.reuse, R36 ;  /* 0x0000006e65247223 */ /* 0x080fe20000010024 */
[----:B------:R-:W-:Y:S01]  /*1010*/  FMUL.FTZ R110, R25, R110 ;  /* 0x0000006e196e7220 */ /* 0x000fe20000410000 */
[-C--:B------:R-:W-:Y:S01]  /*1020*/  FFMA.FTZ R37, R104, R105.reuse, R37 ;  /* 0x0000006968257223 */ /* 0x080fe20000010025 */
[----:B------:R-:W-:Y:S01]  /*1030*/  FMUL.FTZ R105, R24, R105 ;  /* 0x0000006918697220 */ /* 0x000fe20000410000 */
[----:B------:R-:W-:Y:S01]  /*1040*/  FADD.FTZ R46, R46, R83 ;  /* 0x000000532e2e7221 */ /* 0x000fe20000010000 */
[----:B------:R-:W-:Y:S01]  /*1050*/  FADD.FTZ R80, R129, R110 ;  /* 0x0000006e81507221 */ /* 0x000fe20000010000 */
        /* <DEDUP_REMOVED lines=12> */
.L_x_5581:
[----:B------:R-:W-:Y:S05]  /*1120*/  BSYNC B1 ;  /* 0x0000000000017941 */ /* 0x000fea0003800000 */
.L_x_5580:
        /* <DEDUP_REMOVED lines=12> */
[----:B--2---:R-:W-:Y:S02]  /*11f0*/  MOV R111, R114 ;  /* 0x00000072006f7202 */ /* 0x004fe40000000f00 */
[----:B------:R-:W-:-:S03]  /*1200*/  SHF.R.U64 R117, R114, 0x10, R115 ;  /* 0x0000001072757819 */ /* 0x000fc60000001273 */
        /* <DEDUP_REMOVED lines=15> */
[----:B------:R-:W-:Y:S01]  /*1300*/  FADD.FTZ R118, -R124, R83 ;  /* 0x000000537c767221 */ /* 0x000fe20000010100 */
[----:B------:R-:W-:Y:S01]  /*1310*/  FMUL.FTZ R113, R5, R82 ;  /* 0x0000005205717220 */ /* 0x000fe20000410000 */
        /* <DEDUP_REMOVED lines=16> */
[----:B-1----:R-:W-:-:S07]  /*1420*/  FFMA.FTZ R128, R118, R119, R81 ;  /* 0x0000007776807223 */ /* 0x002fce0000010051 */
.L_x_5577:
[----:B------:R-:W-:Y:S05]  /*1430*/  BSYNC B0 ;  /* 0x0000000000007941 */ /* 0x000fea0003800000 */
.L_x_5569:
        /* <DEDUP_REMOVED lines=25> */
.L_x_5632:
[----:B------:R-:W3:Y:S01]  /*15d0*/  S2R R115, SR_CgaCtaId ;  /* 0x0000000000737919 */ /* 0x000ee20000008800 */
[----:B-1----:R-:W-:Y:S01]  /*15e0*/  FADD.FTZ R108, R121, R82 ;  /* 0x00000052796c7221 */ /* 0x002fe20000010000 */
[----:B------:R-:W-:Y:S01]  /*15f0*/  @!P4 LOP3.LUT R80, R80, 0x3, RZ, 0xc0, !PT ;  /* 0x000000035050c812 */ /* 0x000fe200078ec0ff */
[----:B--2---:R-:W-:Y:S01]  /*1600*/  FADD.FTZ R109, R124, R83 ;  /* 0x000000537c6d7221 */ /* 0x004fe20000010000 */
[----:B------:R-:W-:Y:S01]  /*1610*/  MOV R82, 0x400 ;  /* 0x0000040000527802 */ /* 0x000fe20000000f00 */
[----:B------:R-:W-:Y:S05]  /*1620*/  WARPSYNC.ALL ;  /* 0x0000000000007948 */ /* 0x000fea0003800000 */
[----:B------:R-:W-:Y:S01]  /*1630*/  @!P4 IADD3 R80, R81, R80, RZ ;  /* 0x000000505150c210 */ /* 0x000fe20007ffe0ff */
[----:B------:R-:W-:Y:S01]  /*1640*/  BSSY B0, `(.L_x_5583) ;  /* 0x000008e000007945 */ /* 0x000fe20003800000 */
[----:B---3--:R-:W-:-:S04]  /*1650*/  LEA R82, R115, R82, 0x18 ;  /* 0x0000005273527211 */ /* 0x008fc800078ec0ff */
[----:B------:R-:W-:Y:S01]  /*1660*/  LEA R115, R81, R82, 0x3 ;  /* 0x0000005251737211 */ /* 0x000fe200078e18ff */
[----:B------:R-:W-:-:S05]  /*1670*/  @!P4 IMAD R114, R80, 0x8, R82 ;  /* 0x000000085072c824 */ /* 0x000fca00078e0252 */
        /* <DEDUP_REMOVED lines=8> */
[----:B------:R0:W1:Y:S02]  /*1700*/  LDS.128 R80, [R115+0x1810] ;  /* 0x0018100073507984 */ /* 0x0000640000000c00 */
[----:B0-----:R-:W-:Y:S01]  /*1710*/  HFMA2.MMA R115, -RZ, RZ, 0, 0 ;  /* 0x00000000ff737435 */ /* 0x001fe200000001ff */
        /* <DEDUP_REMOVED lines=15> */
[----:B------:R-:W0:Y:S02]  /*1810*/  @P4 LDC.64 R80, c[0x0][0x220] ;  /* 0x00008800ff504b82 */ /* 0x000e240000000a00 */
[----:B0-----:R-:W-:-:S06]  /*1820*/  @P4 IMAD.WIDE.U32 R82, R115, 0x8, R80 ;  /* 0x0000000873524825 */ /* 0x001fcc00078e0050 */
[----:B------:R-:W0:Y:S01]  /*1830*/  @!P2 LDC.64 R80, c[0x0][0x2c8] ;  /* 0x0000b200ff50ab82 */ /* 0x000e220000000a00 */
[----:B------:R-:W2:Y:S01]  /*1840*/  @P4 LDG.E.64 R82, desc[UR4][R82.64] ;  /* 0x0000000452524981 */ /* 0x000ea2000c1e1b00 */
[----:B------:R-:W-:Y:S01]  /*1850*/  BSSY B1, `(.L_x_5585) ;  /* 0x0000013000017945 */ /* 0x000fe20003800000 */
[----:B0-----:R-:W-:-:S04]  /*1860*/  @!P2 ISETP.NE.U32.AND P5, PT, R80, RZ, PT ;  /* 0x000000ff5000a20c */ /* 0x001fc80003fa5070 */
[----:B------:R-:W-:-:S04]  /*1870*/  @!P2 ISETP.NE.AND.EX P5, PT, R81, RZ, PT, P5 ;  /* 0x000000ff5100a20c */ /* 0x000fc80003fa5350 */
[----:B------:R-:W-:Y:S02]  /*1880*/  @!P2 FSEL R109, R64, RZ, P5 ;  /* 0x000000ff406da208 */ /* 0x000fe40002800000 */
[C---:B--2---:R-:W-:Y:S02]  /*1890*/  @P4 PRMT R126, R82.reuse, 0x7610, R126 ;  /* 0x00007610527e4816 */ /* 0x044fe4000000007e */
[----:B------:R-:W-:Y:S02]  /*18a0*/  @P4 SHF.R.U64 R108, R82, 0x10, R83 ;  /* 0x00000010526c4819 */ /* 0x000fe40000001253 */
[----:B------:R-:W-:Y:S02]  /*18b0*/  @P4 PRMT R127, R83, 0x7610, R127 ;  /* 0x00007610537f4816 */ /* 0x000fe4000000007f */
[----:B------:R-:W-:Y:S02]  /*18c0*/  @P4 PRMT R126, R126, 0x5410, R108 ;  /* 0x000054107e7e4816 */ /* 0x000fe4000000006c */
[----:B------:R-:W-:-:S04]  /*18d0*/  @P4 SHF.R.U32.HI R108, RZ, 0x10, R83 ;  /* 0x00000010ff6c4819 */ /* 0x000fc80000011653 */
[----:B------:R-:W-:Y:S01]  /*18e0*/  @P4 PRMT R127, R127, 0x5410, R108 ;  /* 0x000054107f7f4816 */ /* 0x000fe2000000006c */
[----:B------:R-:W-:Y:S06]  /*18f0*/  @!P2 BRA `(.L_x_5586) ;  /* 0x000000000020a947 */ /* 0x000fec0003800000 */
        /* <DEDUP_REMOVED lines=8> */
.L_x_5586:
[----:B------:R-:W-:Y:S05]  /*1980*/  BSYNC B1 ;  /* 0x0000000000017941 */ /* 0x000fea0003800000 */
.L_x_5585:
[----:B------:R-:W0:Y:S01]  /*1990*/  LDC.64 R82, c[0x0][0x308] ;  /* 0x0000c200ff527b82 */ /* 0x000e220000000a00 */
[----:B------:R-:W-:Y:S01]  /*19a0*/  @!P2 ISETP.NE.U32.AND P6, PT, R80, RZ, PT ;  /* 0x000000ff5000a20c */ /* 0x000fe20003fc5070 */
[----:B------:R-:W-:Y:S03]  /*19b0*/  BSSY B1, `(.L_x_5587) ;  /* 0x0000014000017945 */ /* 0x000fe60003800000 */
[----:B------:R-:W-:-:S03]  /*19c0*/  @!P2 ISETP.NE.AND.EX P6, PT, R81, RZ, PT, P6 ;  /* 0x000000ff5100a20c */ /* 0x000fc60003fc5360 */
[----:B------:R-:W1:Y:S01]  /*19d0*/  @P4 LDC R108, c[0x0][0x29c] ;  /* 0x0000a700ff6c4b82 */ /* 0x000e620000000800 */
[----:B0-----:R-:W-:-:S04]  /*19e0*/  ISETP.NE.U32.AND P5, PT, R82, RZ, PT ;  /* 0x000000ff5200720c */ /* 0x001fc80003fa5070 */
[----:B------:R-:W-:-:S04]  /*19f0*/  ISETP.NE.AND.EX P5, PT, R83, RZ, PT, P5 ;  /* 0x000000ff5300720c */ /* 0x000fc80003fa5350 */
[C---:B------:R-:W-:Y:S01]  /*1a00*/  SEL R76, R109.reuse, R76, P5 ;  /* 0x0000004c6d4c7207 */ /* 0x040fe20002800000 */
[----:B-1----:R-:W-:Y:S01]  /*1a10*/  @P4 FMUL.FTZ R109, R109, R108 ;  /* 0x0000006c6d6d4220 */ /* 0x002fe20000410000 */
[----:B------:R-:W-:-:S05]  /*1a20*/  @P4 HADD2.F32 R108, -RZ, R126.H0_H0 ;  /* 0x2000007eff6c4230 */ /* 0x000fca0000004100 */
[----:B------:R-:W-:Y:S01]  /*1a30*/  @P4 FFMA.FTZ R52, R109, R108, R52 ;  /* 0x0000006c6d344223 */ /* 0x000fe20000010034 */
[----:B------:R-:W-:Y:S01]  /*1a40*/  @P4 FMUL.FTZ R109, R17, R109 ;  /* 0x0000006d116d4220 */ /* 0x000fe20000410000 */
[----:B------:R-:W-:-:S04]  /*1a50*/  @!P2 FSEL R108, R65, RZ, P6 ;  /* 0x000000ff416ca208 */ /* 0x000fc80003000000 */
[----:B------:R-:W-:-:S04]  /*1a60*/  @P4 F2FP.F16.F32.PACK_AB R109, RZ, R109 ;  /* 0x0000006dff6d423e */ /* 0x000fc800000000ff */
        /* <DEDUP_REMOVED lines=8> */
.L_x_5588:
[----:B------:R-:W-:Y:S05]  /*1af0*/  BSYNC B1 ;  /* 0x0000000000017941 */ /* 0x000fea0003800000 */
.L_x_5587:
[----:B------:R-:W0:Y:S01]  /*1b00*/  @P4 LDC R109, c[0x0][0x29c] ;  /* 0x0000a700ff6d4b82 */ /* 0x000e220000000800 */
[----:B------:R-:W-:Y:S01]  /*1b10*/  SEL R77, R108, R77, P5 ;  /* 0x0000004d6c4d7207 */ /* 0x000fe20002800000 */
[----:B------:R-:W-:Y:S01]  /*1b20*/  BSSY B1, `(.L_x_5589) ;  /* 0x0000011000017945 */ /* 0x000fe20003800000 */
[----:B------:R-:W-:-:S04]  /*1b30*/  @!P2 ISETP.NE.U32.AND P6, PT, R80, RZ, PT ;  /* 0x000000ff5000a20c */ /* 0x000fc80003fc5070 */
[----:B------:R-:W-:Y:S01]  /*1b40*/  @!P2 ISETP.NE.AND.EX P6, PT, R81, RZ, PT, P6 ;  /* 0x000000ff5100a20c */ /* 0x000fe20003fc5360 */
[----:B0-----:R-:W-:Y:S01]  /*1b50*/  @P4 FMUL.FTZ R108, R108, R109 ;  /* 0x0000006d6c6c4220 */ /* 0x001fe20000410000 */
[----:B------:R-:W-:-:S05]  /*1b60*/  @P4 HADD2.F32 R109, -RZ, R126.H1_H1 ;  /* 0x3000007eff6d4230 */ /* 0x000fca0000004100 */
        /* <DEDUP_REMOVED lines=12> */
.L_x_5590:
[----:B------:R-:W-:Y:S05]  /*1c30*/  BSYNC B1 ;  /* 0x0000000000017941 */ /* 0x000fea0003800000 */
.L_x_5589:
        /* <DEDUP_REMOVED lines=11> */
.L_x_5592:
[----:B------:R-:W-:Y:S05]  /*1cf0*/  BSYNC B1 ;  /* 0x0000000000017941 */ /* 0x000fea0003800000 */
.L_x_5591:
[----:B------:R-:W-:Y:S01]  /*1d00*/  SEL R78, R109, R78, P5 ;  /* 0x0000004e6d4e7207 */ /* 0x000fe20002800000 */
[----:B------:R-:W-:Y:S01]  /*1d10*/  BSSY B1, `(.L_x_5593) ;  /* 0x000001e000017945 */ /* 0x000fe20003800000 */
[----:B------:R-:W-:Y:S02]  /*1d20*/  SEL R79, R108, R79, P5 ;  /* 0x0000004f6c4f7207 */ /* 0x000fe40002800000 */
[----:B------:R-:W-:Y:S02]  /*1d30*/  ISETP.NE.U32.AND P5, PT, R82, RZ, PT ;  /* 0x000000ff5200720c */ /* 0x000fe40003fa5070 */
[----:B------:R-:W0:Y:S02]  /*1d40*/  @P4 LDC R82, c[0x0][0x29c] ;  /* 0x0000a700ff524b82 */ /* 0x000e240000000800 */
[----:B------:R-:W-:-:S06]  /*1d50*/  ISETP.NE.AND.EX P5, PT, R83, RZ, PT, P5 ;  /* 0x000000ff5300720c */ /* 0x000fcc0003fa5350 */
[----:B------:R-:W1:Y:S08]  /*1d60*/  @P4 LDC R83, c[0x0][0x29c] ;  /* 0x0000a700ff534b82 */ /* 0x000e700000000800 */
[----:B------:R-:W2:Y:S01]  /*1d70*/  @P5 LDC.64 R80, c[0x0][0x308] ;  /* 0x0000c200ff505b82 */ /* 0x000ea20000000a00 */
[----:B0-----:R-:W-:Y:S01]  /*1d80*/  @P4 FMUL.FTZ R109, R109, R82 ;  /* 0x000000526d6d4220 */ /* 0x001fe20000410000 */
[----:B------:R-:W-:-:S05]  /*1d90*/  @P4 HADD2.F32 R82, -RZ, R127.H0_H0 ;  /* 0x2000007fff524230 */ /* 0x000fca0000004100 */
[----:B------:R-:W-:Y:S01]  /*1da0*/  @P4 FFMA.FTZ R54, R109, R82, R54 ;  /* 0x000000526d364223 */ /* 0x000fe20000010036 */
[----:B------:R-:W-:Y:S02]  /*1db0*/  @P4 HADD2.F32 R82, -RZ, R127.H1_H1 ;  /* 0x3000007fff524230 */ /* 0x000fe40000004100 */
[----:B-1----:R-:W-:Y:S01]  /*1dc0*/  @P4 FMUL.FTZ R108, R108, R83 ;  /* 0x000000536c6c4220 */ /* 0x002fe20000410000 */
[----:B------:R-:W-:-:S03]  /*1dd0*/  @P4 FMUL.FTZ R109, R15, R109 ;  /* 0x0000006d0f6d4220 */ /* 0x000fc60000410000 */
[----:B------:R-:W-:Y:S01]  /*1de0*/  @P4 FFMA.FTZ R55, R108, R82, R55 ;  /* 0x000000526c374223 */ /* 0x000fe20000010037 */
[----:B------:R-:W-:Y:S01]  /*1df0*/  @P4 FMUL.FTZ R108, R14, R108 ;  /* 0x0000006c0e6c4220 */ /* 0x000fe20000410000 */
[----:B------:R-:W-:Y:S01]  /*1e00*/  @P4 F2FP.F16.F32.PACK_AB R109, RZ, R109 ;  /* 0x0000006dff6d423e */ /* 0x000fe200000000ff */
[----:B--2---:R-:W-:-:S03]  /*1e10*/  @P5 IMAD.WIDE.U32 R80, R4, 0x10, R80 ;  /* 0x0000001004505825 */ /* 0x004fc600078e0050 */
[----:B------:R-:W-:Y:S02]  /*1e20*/  @P4 F2FP.F16.F32.PACK_AB R108, RZ, R108 ;  /* 0x0000006cff6c423e */ /* 0x000fe400000000ff */
[----:B------:R-:W-:Y:S01]  /*1e30*/  @P4 PRMT R93, R109, 0x7610, R93 ;  /* 0x000076106d5d4816 */ /* 0x000fe2000000005d */
[----:B------:R0:W-:Y:S01]  /*1e40*/  @P5 STG.E.128 desc[UR4][R80.64], R76 ;  /* 0x0000004c50005986 */ /* 0x0001e2000c101d04 */
        /* <DEDUP_REMOVED lines=10> */
.L_x_5594:
[----:B------:R-:W-:Y:S05]  /*1ef0*/  BSYNC B1 ;  /* 0x0000000000017941 */ /* 0x000fea0003800000 */
.L_x_5593:
[----:B------:R-:W-:Y:S01]  /*1f00*/  VIADD R4, R4, 0x80 ;  /* 0x0000008004047836 */ /* 0x000fe20000000000 */
[----:B------:R-:W-:-:S07]  /*1f10*/  IADD3 R115, R115, 0x80, RZ ;  /* 0x0000008073737810 */ /* 0x000fce0007ffe0ff */
.L_x_5584:
[----:B------:R-:W-:Y:S05]  /*1f20*/  BSYNC B0 ;  /* 0x0000000000007941 */ /* 0x000fea0003800000 */
.L_x_5583:
[----:B------:R-:W-:Y:S04]  /*1f30*/  BSSY B0, `(.L_x_5595) ;  /* 0x0000073000007945 */ /* 0x000fe80003800000 */
[----:B------:R-:W-:Y:S05]  /*1f40*/  @!P1 BRA `(.L_x_5596) ;  /* 0x0000000400c49947 */ /* 0x000fea0003800000 */
[----:B------:R-:W2:Y:S08]  /*1f50*/  @P4 LDC.64 R108, c[0x0][0x220] ;  /* 0x00008800ff6c4b82 */ /* 0x000eb00000000a00 */
[----:B01----:R-:W0:Y:S01]  /*1f60*/  @!P2 LDC.64 R80, c[0x0][0x2c8] ;  /* 0x0000b200ff50ab82 */ /* 0x003e220000000a00 */
[----:B--2---:R-:W-:-:S06]  /*1f70*/  @P4 IMAD.WIDE.U32 R108, R115, 0x8, R108 ;  /* 0x00000008736c4825 */ /* 0x004fcc00078e006c */
[----:B------:R-:W2:Y:S01]  /*1f80*/  @P4 LDG.E.64 R108, desc[UR4][R108.64] ;  /* 0x000000046c6c4981 */ /* 0x000ea2000c1e1b00 */
[----:B0-----:R-:W-:Y:S01]  /*1f90*/  @!P2 ISETP.NE.U32.AND P5, PT, R80, RZ, PT ;  /* 0x000000ff5000a20c */ /* 0x001fe20003fa5070 */
[----:B------:R-:W-:Y:S03]  /*1fa0*/  BSSY B1, `(.L_x_5597) ;  /* 0x0000013000017945 */ /* 0x000fe60003800000 */
[----:B------:R-:W-:-:S04]  /*1fb0*/  @!P2 ISETP.NE.AND.EX P5, PT, R81, RZ, PT, P5 ;  /* 0x000000ff5100a20c */ /* 0x000fc80003fa5350 */
[----:B------:R-:W-:Y:S02]  /*1fc0*/  @!P2 FSEL R123, R68, RZ, P5 ;  /* 0x000000ff447ba208 */ /* 0x000fe40002800000 */
[C-C-:B--2---:R-:W-:Y:S02]  /*1fd0*/  @P4 SHF.R.U64 R83, R108.reuse, 0x10, R109.reuse ;  /* 0x000000106c534819 */ /* 0x144fe4000000126d */
[----:B------:R-:W-:Y:S02]  /*1fe0*/  @P4 SHF.R.U32.HI R82, RZ, 0x10, R109 ;  /* 0x00000010ff524819 */ /* 0x000fe4000001166d */
[----:B------:R-:W-:Y:S02]  /*1ff0*/  @P4 PRMT R126, R108, 0x7610, R126 ;  /* 0x000076106c7e4816 */ /* 0x000fe4000000007e */
[----:B------:R-:W-:Y:S02]  /*2000*/  @P4 PRMT R127, R109, 0x7610, R127 ;  /* 0x000076106d7f4816 */ /* 0x000fe4000000007f */
[----:B------:R-:W-:-:S02]  /*2010*/  @P4 PRMT R126, R126, 0x5410, R83 ;  /* 0x000054107e7e4816 */ /* 0x000fc40000000053 */
[----:B------:R-:W-:Y:S02]  /*2020*/  @P4 PRMT R127, R127, 0x5410, R82 ;  /* 0x000054107f7f4816 */ /* 0x000fe40000000052 */
[----:B------:R-:W0:Y:S01]  /*2030*/  LDC.64 R82, c[0x0][0x308] ;  /* 0x0000c200ff527b82 */ /* 0x000e220000000a00 */
[----:B------:R-:W-:Y:S05]  /*2040*/  @!P2 BRA `(.L_x_5598) ;  /* 0x000000000020a947 */ /* 0x000fea0003800000 */
        /* <DEDUP_REMOVED lines=8> */
.L_x_5598:
[----:B------:R-:W-:Y:S05]  /*20d0*/  BSYNC B1 ;  /* 0x0000000000017941 */ /* 0x000fea0003800000 */
.L_x_5597:
[----:B------:R-:W1:Y:S01]  /*20e0*/  @P4 LDC R108, c[0x0][0x29c] ;  /* 0x0000a700ff6c4b82 */ /* 0x000e620000000800 */
[----:B0-----:R-:W-:Y:S01]  /*20f0*/  ISETP.NE.U32.AND P5, PT, R82, RZ, PT ;  /* 0x000000ff5200720c */ /* 0x001fe20003fa5070 */
[----:B------:R-:W-:Y:S01]  /*2100*/  @P4 HADD2.F32 R109, -RZ, R126.H0_H0 ;  /* 0x2000007eff6d4230 */ /* 0x000fe20000004100 */
[----:B------:R-:W-:Y:S01]  /*2110*/  @!P2 ISETP.NE.U32.AND P6, PT, R80, RZ, PT ;  /* 0x000000ff5000a20c */ /* 0x000fe20003fc5070 */
[----:B------:R-:W-:Y:S01]  /*2120*/  BSSY B1, `(.L_x_5599) ;  /* 0x0000011000017945 */ /* 0x000fe20003800000 */
[----:B------:R-:W-:Y:S02]  /*2130*/  ISETP.NE.AND.EX P5, PT, R83, RZ, PT, P5 ;  /* 0x000000ff5300720c */ /* 0x000fe40003fa5350 */
[----:B------:R-:W-:Y:S02]  /*2140*/  @!P2 ISETP.NE.AND.EX P6, PT, R81, RZ, PT, P6 ;  /* 0x000000ff5100a20c */ /* 0x000fe40003fc5360 */
[C---:B------:R-:W-:Y:S01]  /*2150*/  SEL R76, R123.reuse, R76, P5 ;  /* 0x0000004c7b4c7207 */ /* 0x040fe20002800000 */
[----:B-1----:R-:W-:Y:S01]  /*2160*/  @P4 FMUL.FTZ R123, R123, R108 ;  /* 0x0000006c7b7b4220 */ /* 0x002fe20000410000 */
[----:B------:R-:W-:-:S03]  /*2170*/  @!P2 FSEL R108, R69, RZ, P6 ;  /* 0x000000ff456ca208 */ /* 0x000fc60003000000 */
[-C--:B------:R-:W-:Y:S01]  /*2180*/  @P4 FFMA.FTZ R56, R109, R123.reuse, R56 ;  /* 0x0000007b6d384223 */ /* 0x080fe20000010038 */
[----:B------:R-:W-:-:S05]  /*2190*/  @P4 FMUL.FTZ R123, R13, R123 ;  /* 0x0000007b0d7b4220 */ /* 0x000fca0000410000 */
        /* <DEDUP_REMOVED lines=9> */
.L_x_5600:
[----:B------:R-:W-:Y:S05]  /*2230*/  BSYNC B1 ;  /* 0x0000000000017941 */ /* 0x000fea0003800000 */
.L_x_5599:
        /* <DEDUP_REMOVED lines=11> */
.L_x_5602:
[----:B------:R-:W-:Y:S05]  /*22f0*/  BSYNC B1 ;  /* 0x0000000000017941 */ /* 0x000fea0003800000 */
.L_x_5601:
        /* <DEDUP_REMOVED lines=11> */
.L_x_5604:
[----:B------:R-:W-:Y:S05]  /*23b0*/  BSYNC B1 ;  /* 0x0000000000017941 */ /* 0x000fea0003800000 */
.L_x_5603:
[----:B------:R-:W-:Y:S01]  /*23c0*/  SEL R77, R108, R77, P5 ;  /* 0x0000004d6c4d7207 */ /* 0x000fe20002800000 */
[----:B------:R-:W-:Y:S01]  /*23d0*/  BSSY B1, `(.L_x_5605) ;  /* 0x0000026000017945 */ /* 0x000fe20003800000 */
[----:B------:R-:W-:Y:S02]  /*23e0*/  SEL R78, R109, R78, P5 ;  /* 0x0000004e6d4e7207 */ /* 0x000fe40002800000 */
[----:B------:R-:W-:Y:S02]  /*23f0*/  SEL R79, R124, R79, P5 ;  /* 0x0000004f7c4f7207 */ /* 0x000fe40002800000 */
[----:B------:R-:W-:Y:S01]  /*2400*/  ISETP.NE.U32.AND P5, PT, R82, RZ, PT ;  /* 0x000000ff5200720c */ /* 0x000fe20003fa5070 */
[----:B------:R-:W-:-:S03]  /*2410*/  @P4 HADD2.F32 R82, -RZ, R126.H1_H1 ;  /* 0x3000007eff524230 */ /* 0x000fc60000004100 */
[----:B------:R-:W-:Y:S02]  /*2420*/  ISETP.NE.AND.EX P5, PT, R83, RZ, PT, P5 ;  /* 0x000000ff5300720c */ /* 0x000fe40003fa5350 */
[----:B------:R-:W0:Y:S11]  /*2430*/  @P4 LDC R83, c[0x0][0x29c] ;  /* 0x0000a700ff534b82 */ /* 0x000e360000000800 */
[----:B------:R-:W1:Y:S01]  /*2440*/  @P5 LDC.64 R80, c[0x0][0x308] ;  /* 0x0000c200ff505b82 */ /* 0x000e620000000a00 */
[----:B0-----:R-:W-:Y:S01]  /*2450*/  @P4 FMUL.FTZ R108, R108, R83 ;  /* 0x000000536c6c4220 */ /* 0x001fe20000410000 */
[----:B------:R-:W-:-:S03]  /*2460*/  @P4 HADD2.F32 R83, -RZ, R127.H0_H0 ;  /* 0x2000007fff534230 */ /* 0x000fc60000004100 */
[-C--:B------:R-:W-:Y:S01]  /*2470*/  @P4 FFMA.FTZ R57, R82, R108.reuse, R57 ;  /* 0x0000006c52394223 */ /* 0x080fe20000010039 */
[----:B------:R-:W-:Y:S02]  /*2480*/  @P4 FMUL.FTZ R108, R12, R108 ;  /* 0x0000006c0c6c4220 */ /* 0x000fe40000410000 */
[----:B------:R-:W0:Y:S03]  /*2490*/  @P4 LDC R82, c[0x0][0x29c] ;  /* 0x0000a700ff524b82 */ /* 0x000e260000000800 */
[----:B------:R-:W-:Y:S01]  /*24a0*/  @P4 F2FP.F16.F32.PACK_AB R108, RZ, R108 ;  /* 0x0000006cff6c423e */ /* 0x000fe200000000ff */
[----:B-1----:R-:W-:-:S03]  /*24b0*/  @P5 IMAD.WIDE.U32 R80, R4, 0x10, R80 ;  /* 0x0000001004505825 */ /* 0x002fc600078e0050 */
[----:B------:R-:W-:Y:S02]  /*24c0*/  @P4 PRMT R92, R108, 0x7610, R92 ;  /* 0x000076106c5c4816 */ /* 0x000fe4000000005c */
[----:B------:R1:W-:Y:S01]  /*24d0*/  @P5 STG.E.128 desc[UR4][R80.64], R76 ;  /* 0x0000004c50005986 */ /* 0x0003e2000c101d04 */
[----:B0-----:R-:W-:Y:S01]  /*24e0*/  @P4 FMUL.FTZ R109, R109, R82 ;  /* 0x000000526d6d4220 */ /* 0x001fe20000410000 */
[----:B-1----:R-:W0:Y:S01]  /*24f0*/  @P4 LDC R81, c[0x0][0x29c] ;  /* 0x0000a700ff514b82 */ /* 0x002e220000000800 */
[----:B------:R-:W-:Y:S02]  /*2500*/  @P4 HADD2.F32 R80, -RZ, R127.H1_H1 ;  /* 0x3000007fff504230 */ /* 0x000fe40000004100 */
[-C--:B------:R-:W-:Y:S01]  /*2510*/  @P4 FFMA.FTZ R58, R83, R109.reuse, R58 ;  /* 0x0000006d533a4223 */ /* 0x080fe2000001003a */
[----:B------:R-:W-:-:S05]  /*2520*/  @P4 FMUL.FTZ R109, R11, R109 ;  /* 0x0000006d0b6d4220 */ /* 0x000fca0000410000 */
[----:B------:R-:W-:-:S04]  /*2530*/  @P4 F2FP.F16.F32.PACK_AB R109, RZ, R109 ;  /* 0x0000006dff6d423e */ /* 0x000fc800000000ff */
[----:B------:R-:W-:Y:S01]  /*2540*/  @P4 PRMT R93, R109, 0x7610, R93 ;  /* 0x000076106d5d4816 */ /* 0x000fe2000000005d */
[----:B0-----:R-:W-:-:S04]  /*2550*/  @P4 FMUL.FTZ R124, R124, R81 ;  /* 0x000000517c7c4220 */ /* 0x001fc80000410000 */
[-C--:B------:R-:W-:Y:S01]  /*2560*/  @P4 FFMA.FTZ R59, R80, R124.reuse, R59 ;  /* 0x0000007c503b4223 */ /* 0x080fe2000001003b */
[----:B------:R-:W-:-:S05]  /*2570*/  @P4 FMUL.FTZ R124, R10, R124 ;  /* 0x0000007c0a7c4220 */ /* 0x000fca0000410000 */
        /* <DEDUP_REMOVED lines=11> */
.L_x_5606:
[----:B------:R-:W-:Y:S05]  /*2630*/  BSYNC B1 ;  /* 0x0000000000017941 */ /* 0x000fea0003800000 */
.L_x_5605:
[----:B------:R-:W-:Y:S02]  /*2640*/  IADD3 R4, R4, 0x80, RZ ;  /* 0x0000008004047810 */ /* 0x000fe40007ffe0ff */
[----:B------:R-:W-:-:S07]  /*2650*/  IADD3 R115, R115, 0x80, RZ ;  /* 0x0000008073737810 */ /* 0x000fce0007ffe0ff */
.L_x_5596:
[----:B------:R-:W-:Y:S05]  /*2660*/  BSYNC B0 ;  /* 0x0000000000007941 */ /* 0x000fea0003800000 */
.L_x_5595:
[----:B------:R-:W-:Y:S01]  /*2670*/  ISETP.NE.AND P5, PT, R0, RZ, PT ;  /* 0x000000ff0000720c */ /* 0x000fe20003fa5270 */
[----:B------:R-:W-:-:S12]  /*2680*/  BSSY B0, `(.L_x_5607) ;  /* 0x000006f000007945 */ /* 0x000fd80003800000 */
[----:B------:R-:W-:Y:S05]  /*2690*/  @!P5 BRA `(.L_x_5608) ;  /* 0x0000000400b4d947 */ /* 0x000fea0003800000 */
[----:B01----:R-:W0:Y:S08]  /*26a0*/  @P4 LDC.64 R82, c[0x0][0x220] ;  /* 0x00008800ff524b82 */ /* 0x003e300000000a00 */
[----:B------:R-:W1:Y:S01]  /*26b0*/  @!P2 LDC.64 R80, c[0x0][0x2c8] ;  /* 0x0000b200ff50ab82 */ /* 0x000e620000000a00 */
[----:B0-----:R-:W-:-:S05]  /*26c0*/  @P4 IMAD.WIDE.U32 R108, R115, 0x8, R82 ;  /* 0x00000008736c4825 */ /* 0x001fca00078e0052 */
[----:B------:R-:W2:Y:S01]  /*26d0*/  @P4 LDG.E.64 R82, desc[UR4][R108.64] ;  /* 0x000000046c524981 */ /* 0x000ea2000c1e1b00 */
[----:B-1----:R-:W-:Y:S01]  /*26e0*/  @!P2 ISETP.NE.U32.AND P5, PT, R80, RZ, PT ;  /* 0x000000ff5000a20c */ /* 0x002fe20003fa5070 */
[----:B------:R-:W-:Y:S03]  /*26f0*/  BSSY B1, `(.L_x_5609) ;  /* 0x0000013000017945 */ /* 0x000fe60003800000 */
[----:B------:R-:W-:-:S04]  /*2700*/  @!P2 ISETP.NE.AND.EX P5, PT, R81, RZ, PT, P5 ;  /* 0x000000ff5100a20c */ /* 0x000fc80003fa5350 */
[----:B------:R-:W-:Y:S02]  /*2710*/  @!P2 FSEL R123, R28, RZ, P5 ;  /* 0x000000ff1c7ba208 */ /* 0x000fe40002800000 */
[C---:B--2---:R-:W-:Y:S02]  /*2720*/  @P4 PRMT R126, R82.reuse, 0x7610, R126 ;  /* 0x00007610527e4816 */ /* 0x044fe4000000007e */
[----:B------:R-:W-:Y:S02]  /*2730*/  @P4 SHF.R.U64 R82, R82, 0x10, R83 ;  /* 0x0000001052524819 */ /* 0x000fe40000001253 */
[----:B------:R-:W-:Y:S02]  /*2740*/  @P4 PRMT R127, R83, 0x7610, R127 ;  /* 0x00007610537f4816 */ /* 0x000fe4000000007f */
[----:B------:R-:W-:Y:S02]  /*2750*/  @P4 SHF.R.U32.HI R83, RZ, 0x10, R83 ;  /* 0x00000010ff534819 */ /* 0x000fe40000011653 */
[----:B------:R-:W-:-:S02]  /*2760*/  @P4 PRMT R126, R126, 0x5410, R82 ;  /* 0x000054107e7e4816 */ /* 0x000fc40000000052 */
[----:B------:R-:W-:Y:S02]  /*2770*/  @P4 PRMT R127, R127, 0x5410, R83 ;  /* 0x000054107f7f4816 */ /* 0x000fe40000000053 */
[----:B------:R-:W0:Y:S01]  /*2780*/  LDC.64 R82, c[0x0][0x308] ;  /* 0x0000c200ff527b82 */ /* 0x000e220000000a00 */
[----:B------:R-:W-:Y:S05]  /*2790*/  @!P2 BRA `(.L_x_5610) ;  /* 0x000000000020a947 */ /* 0x000fea0003800000 */
        /* <DEDUP_REMOVED lines=8> */
.L_x_5610:
[----:B------:R-:W-:Y:S05]  /*2820*/  BSYNC B1 ;  /* 0x0000000000017941 */ /* 0x000fea0003800000 */
.L_x_5609:
        /* <DEDUP_REMOVED lines=21> */
.L_x_5612:
[----:B------:R-:W-:Y:S05]  /*2980*/  BSYNC B1 ;  /* 0x0000000000017941 */ /* 0x000fea0003800000 */
.L_x_5611:
[----:B------:R-:W0:Y:S01]  /*2990*/  @P4 LDC R109, c[0x0][0x29c] ;  /* 0x0000a700ff6d4b82 */ /* 0x000e220000000800 */
[----:B------:R-:W-:Y:S01]  /*29a0*/  SEL R77, R108, R77, P5 ;  /* 0x0000004d6c4d7207 */ /* 0x000fe20002800000 */
[----:B------:R-:W-:Y:S01]  /*29b0*/  @P4 HADD2.F32 R124, -RZ, R126.H1_H1 ;  /* 0x3000007eff7c4230 */ /* 0x000fe20000004100 */
[----:B------:R-:W-:Y:S01]  /*29c0*/  @!P2 ISETP.NE.U32.AND P6, PT, R80, RZ, PT ;  /* 0x000000ff5000a20c */ /* 0x000fe20003fc5070 */
[----:B------:R-:W-:Y:S03]  /*29d0*/  BSSY B1, `(.L_x_5613) ;  /* 0x000000f000017945 */ /* 0x000fe60003800000 */
[----:B------:R-:W-:Y:S01]  /*29e0*/  @!P2 ISETP.NE.AND.EX P6, PT, R81, RZ, PT, P6 ;  /* 0x000000ff5100a20c */ /* 0x000fe20003fc5360 */
[----:B0-----:R-:W-:-:S03]  /*29f0*/  @P4 FMUL.FTZ R108, R108, R109 ;  /* 0x0000006d6c6c4220 */ /* 0x001fc60000410000 */
[----:B------:R-:W-:Y:S01]  /*2a00*/  @!P2 FSEL R109, R30, RZ, P6 ;  /* 0x000000ff1e6da208 */ /* 0x000fe20003000000 */
        /* <DEDUP_REMOVED lines=11> */
.L_x_5614:
[----:B------:R-:W-:Y:S05]  /*2ac0*/  BSYNC B1 ;  /* 0x0000000000017941 */ /* 0x000fea0003800000 */
.L_x_5613:
[----:B------:R-:W0:Y:S01]  /*2ad0*/  @P4 LDC R108, c[0x0][0x29c] ;  /* 0x0000a700ff6c4b82 */ /* 0x000e220000000800 */
[----:B------:R-:W-:Y:S01]  /*2ae0*/  SEL R78, R109, R78, P5 ;  /* 0x0000004e6d4e7207 */ /* 0x000fe20002800000 */
[----:B------:R-:W-:Y:S01]  /*2af0*/  @P4 HADD2.F32 R123, -RZ, R127.H0_H0 ;  /* 0x2000007fff7b4230 */ /* 0x000fe20000004100 */
        /* <DEDUP_REMOVED lines=16> */
.L_x_5616:
[----:B------:R-:W-:Y:S05]  /*2c00*/  BSYNC B1 ;  /* 0x0000000000017941 */ /* 0x000fea0003800000 */
.L_x_5615:
[----:B------:R-:W-:Y:S01]  /*2c10*/  ISETP.NE.U32.AND P2, PT, R82, RZ, PT ;  /* 0x000000ff5200720c */ /* 0x000fe20003f45070 */
[----:B------:R-:W0:Y:S01]  /*2c20*/  @P4 LDC R5, c[0x0][0x29c] ;  /* 0x0000a700ff054b82 */ /* 0x000e220000000800 */
[----:B------:R-:W-:Y:S01]  /*2c30*/  SEL R79, R108, R79, P5 ;  /* 0x0000004f6c4f7207 */ /* 0x000fe20002800000 */
[----:B------:R-:W-:Y:S01]  /*2c40*/  @P4 HADD2.F32 R82, -RZ, R127.H1_H1 ;  /* 0x3000007fff524230 */ /* 0x000fe20000004100 */
[----:B------:R-:W-:-:S13]  /*2c50*/  ISETP.NE.AND.EX P2, PT, R83, RZ, PT, P2 ;  /* 0x000000ff5300720c */ /* 0x000fda0003f45320 */
[----:B------:R-:W1:Y:S01]  /*2c60*/  @P2 LDC.64 R80, c[0x0][0x308] ;  /* 0x0000c200ff502b82 */ /* 0x000e620000000a00 */
[----:B0-----:R-:W-:-:S04]  /*2c70*/  @P4 FMUL.FTZ R108, R108, R5 ;  /* 0x000000056c6c4220 */ /* 0x001fc80000410000 */
[----:B------:R-:W-:Y:S01]  /*2c80*/  @P4 FFMA.FTZ R63, R82, R108, R63 ;  /* 0x0000006c523f4223 */ /* 0x000fe2000001003f */
[----:B-1----:R-:W-:-:S04]  /*2c90*/  @P2 IMAD.WIDE.U32 R80, R4, 0x10, R80 ;  /* 0x0000001004502825 */ /* 0x002fc800078e0050 */
[----:B------:R-:W-:Y:S01]  /*2ca0*/  @P4 FMUL.FTZ R4, R6, R108 ;  /* 0x0000006c06044220 */ /* 0x000fe20000410000 */
[----:B------:R2:W-:Y:S04]  /*2cb0*/  @P2 STG.E.128 desc[UR4][R80.64], R76 ;  /* 0x0000004c50002986 */ /* 0x0005e8000c101d04 */
[----:B------:R-:W-:-:S04]  /*2cc0*/  @P4 F2FP.F16.F32.PACK_AB R4, RZ, R4 ;  /* 0x00000004ff04423e */ /* 0x000fc800000000ff */
[----:B------:R-:W-:Y:S01]  /*2cd0*/  @P4 PRMT R94, R4, 0x7610, R94 ;  /* 0x00007610045e4816 */ /* 0x000fe2000000005e */
[----:B------:R-:W-:Y:S06]  /*2ce0*/  @!P4 BRA `(.L_x_5608) ;  /* 0x000000000020c947 */ /* 0x000fec0003800000 */
[----:B--2---:R-:W0:Y:S01]  /*2cf0*/  LDC.64 R80, c[0x0][0x2f8] ;  /* 0x0000be00ff507b82 */ /* 0x004e220000000a00 */
[----:B------:R-:W-:Y:S02]  /*2d00*/  LOP3.LUT R4, R92, 0xffff, RZ, 0xc0, !PT ;  /* 0x0000ffff5c047812 */ /* 0x000fe400078ec0ff */
[----:B------:R-:W-:-:S03]  /*2d10*/  PRMT R83, R93, 0x5410, R94 ;  /* 0x000054105d537816 */ /* 0x000fc6000000005e */
[----:B------:R-:W-:-:S05]  /*2d20*/  IMAD.WIDE.U32 R4, R4, 0x10000, RZ ;  /* 0x0001000004047825 */ /* 0x000fca00078e00ff */
[----:B------:R-:W-:Y:S02]  /*2d30*/  LOP3.LUT R5, R83, R5, RZ, 0xfc, !PT ;  /* 0x0000000553057212 */ /* 0x000fe400078efcff */
[----:B------:R-:W-:Y:S01]  /*2d40*/  LOP3.LUT R4, R4, 0xffff, R91, 0xf8, !PT ;  /* 0x0000ffff04047812 */ /* 0x000fe200078ef85b */
[----:B0-----:R-:W-:-:S05]  /*2d50*/  IMAD.WIDE.U32 R80, R115, 0x8, R80 ;  /* 0x0000000873507825 */ /* 0x001fca00078e0050 */
[----:B------:R3:W-:Y:S02]  /*2d60*/  STG.E.64 desc[UR4][R80.64], R4 ;  /* 0x0000000450007986 */ /* 0x0007e4000c101b04 */
.L_x_5608:
[----:B------:R-:W-:Y:S05]  /*2d70*/  BSYNC B0 ;  /* 0x0000000000007941 */ /* 0x000fea0003800000 */
.L_x_5607:
[----:B------:R-:W-:Y:S02]  /*2d80*/  IADD3 R87, R87, UR10, RZ ;  /* 0x0000000a57577c10 */ /* 0x000fe4000fffe0ff */
[----:B------:R-:W-:Y:S02]  /*2d90*/  SEL R121, RZ, 0x1, P3 ;  /* 0x00000001ff797807 */ /* 0x000fe40001800000 */
[----:B------:R-:W-:-:S13]  /*2da0*/  ISETP.GE.AND P2, PT, R87, UR11, PT ;  /* 0x0000000b57007c0c */ /* 0x000fda000bf46270 */
[----:B------:R-:W-:Y:S05]  /*2db0*/  @!P2 BRA `(.L_x_5617) ;  /* 0xffffffd80068a947 */ /* 0x000fea000383ffff */
.L_x_5568:
[----:B------:R-:W4:Y:S01]  /*2dc0*/  S2R R2, SR_TID.X ;  /* 0x0000000000027919 */ /* 0x000f220000002100 */
[----:B------:R-:W4:Y:S01]  /*2dd0*/  S2UR UR6, SR_CTAID.X ;  /* 0x00000000000679c3 */ /* 0x000f220000002500 */
[----:B------:R-:W-:Y:S01]  /*2de0*/  BSSY B0, `(.L_x_5618) ;  /* 0x0000010000007945 */ /* 0x000fe20003800000 */
[C---:B----4-:R-:W-:Y:S02]  /*2df0*/  LEA.HI R3, R2.reuse, UR6, RZ, 0x19 ;  /* 0x0000000602037c11 */ /* 0x050fe4000f8fc8ff */
[----:B-----5:R-:W-:-:S03]  /*2e00*/  LOP3.LUT R9, R2, 0x7f, RZ, 0xc0, !PT ;  /* 0x0000007f02097812 */ /* 0x020fc600078ec0ff */
[----:B------:R-:W-:-:S05]  /*2e10*/  IMAD R90, R3, R90, RZ ;  /* 0x0000005a035a7224 */ /* 0x000fca00078e02ff */
[----:B------:R-:W-:Y:S01]  /*2e20*/  LEA.HI R9, R90, R9, RZ, 0x1e ;  /* 0x000000095a097211 */ /* 0x000fe200078ff0ff */
[----:B------:R-:W-:Y:S06]  /*2e30*/  @!P0 BRA `(.L_x_5619) ;  /* 0x0000000000288947 */ /* 0x000fec0003800000 */
[----:B------:R-:W4:Y:S08]  /*2e40*/  LDC.64 R2, c[0x0][0x2d0] ;  /* 0x0000b400ff027b82 */ /* 0x000f300000000a00 */
[----:B---3--:R-:W3:Y:S08]  /*2e50*/  LDC.64 R4, c[0x0][0x2d8] ;  /* 0x0000b600ff047b82 */ /* 0x008ef00000000a00 */
[----:B------:R-:W5:Y:S01]  /*2e60*/  LDC.64 R6, c[0x0][0x2f0] ;  /* 0x0000bc00ff067b82 */ /* 0x000f620000000a00 */
[----:B----4-:R-:W-:-:S05]  /*2e70*/  IMAD.WIDE.U32 R2, R9, 0x10, R2 ;  /* 0x0000001009027825 */ /* 0x010fca00078e0002 */
[----:B------:R4:W-:Y:S01]  /*2e80*/  STG.E.128 desc[UR4][R2.64], R40 ;  /* 0x0000002802007986 */ /* 0x0009e2000c101d04 */
[----:B---3--:R-:W-:-:S05]  /*2e90*/  IMAD.WIDE.U32 R4, R9, 0x10, R4 ;  /* 0x0000001009047825 */ /* 0x008fca00078e0004 */
[----:B------:R4:W-:Y:S01]  /*2ea0*/  STG.E.128 desc[UR4][R4.64], R32 ;  /* 0x0000002004007986 */ /* 0x0009e2000c101d04 */
[C---:B-----5:R-:W-:Y:S01]  /*2eb0*/  IMAD.WIDE.U32 R6, R9.reuse, 0x10, R6 ;  /* 0x0000001009067825 */ /* 0x060fe200078e0006 */
[----:B------:R-:W-:-:S04]  /*2ec0*/  IADD3 R9, R9, 0x80, RZ ;  /* 0x0000008009097810 */ /* 0x000fc80007ffe0ff */
[----:B------:R4:W-:Y:S03]  /*2ed0*/  STG.E.128 desc[UR4][R6.64], R52 ;  /* 0x0000003406007986 */ /* 0x0009e6000c101d04 */
.L_x_5619:
[----:B------:R-:W-:Y:S05]  /*2ee0*/  BSYNC B0 ;  /* 0x0000000000007941 */ /* 0x000fea0003800000 */
.L_x_5618:
[----:B------:R-:W-:Y:S04]  /*2ef0*/  BSSY B0, `(.L_x_5620) ;  /* 0x000000c000007945 */ /* 0x000fe80003800000 */
[----:B------:R-:W-:Y:S05]  /*2f00*/  @!P1 BRA `(.L_x_5621) ;  /* 0x0000000000289947 */ /* 0x000fea0003800000 */
[----:B----4-:R-:W4:Y:S08]  /*2f10*/  LDC.64 R2, c[0x0][0x2d0] ;  /* 0x0000b400ff027b82 */ /* 0x010f300000000a00 */
        /* <DEDUP_REMOVED lines=9> */
.L_x_5621:
[----:B------:R-:W-:Y:S05]  /*2fb0*/  BSYNC B0 ;  /* 0x0000000000007941 */ /* 0x000fea0003800000 */
.L_x_5620:
[----:B------:R-:W-:-:S13]  /*2fc0*/  ISETP.NE.AND P0, PT, R0, RZ, PT ;  /* 0x000000ff0000720c */ /* 0x000fda0003f05270 */
[----:B------:R-:W-:Y:S05]  /*2fd0*/  @!P0 EXIT ;  /* 0x000000000000894d */ /* 0x000fea0003800000 */
[----:B----4-:R-:W4:Y:S08]  /*2fe0*/  LDC.64 R2, c[0x0][0x2d0] ;  /* 0x0000b400ff027b82 */ /* 0x010f300000000a00 */
        /* <DEDUP_REMOVED lines=9> */
.L_x_5582:
[----:B------:R-:W-:Y:S01]  /*3080*/  HFMA2.MMA R134, -RZ, RZ, 0, 1.847743988037109375e-06 ;  /* 0x0000001fff867435 */ /* 0x000fe200000001ff */
[----:B------:R-:W-:Y:S01]  /*3090*/  MOV R132, R129 ;  /* 0x0000008100847202 */ /* 0x000fe20000000f00 */
[----:B------:R-:W-:Y:S01]  /*30a0*/  IMAD.MOV.U32 R131, RZ, RZ, 0x10 ;  /* 0x00000010ff837424 */ /* 0x000fe200078e00ff */
[----:B------:R-:W-:-:S08]  /*30b0*/  MOV R125, 0xffffffff ;  /* 0xffffffff007d7802 */ /* 0x000fd00000000f00 */
[----:B0----5:R-:W-:Y:S05]  /*30c0*/  WARPSYNC.COLLECTIVE R125, `(.L_x_5622) ;  /* 0x000000007d087348 */ /* 0x021fea0003c00000 */
[----:B------:R1:W2:Y:S02]  /*30d0*/  SHFL.DOWN P5, R130, R132, R131, R134 ;  /* 0x0800008384827389 */ /* 0x0002a400000a0086 */
[----:B012--5:R-:W-:Y:S01]  /*30e0*/  ENDCOLLECTIVE ;  /* 0x000000000000791b */ /* 0x027fe20003800000 */
.L_x_5622:
[----:B------:R-:W-:Y:S02]  /*30f0*/  MOV R132, R128 ;  /* 0x0000008000847202 */ /* 0x000fe40000000f00 */
[----:B------:R-:W-:-:S07]  /*3100*/  MOV R82, R130 ;  /* 0x0000008200527202 */ /* 0x000fce0000000f00 */
[----:B------:R-:W-:Y:S05]  /*3110*/  WARPSYNC.COLLECTIVE R125, `(.L_x_5623) ;  /* 0x000000007d087348 */ /* 0x000fea0003c00000 */
[----:B------:R0:W1:Y:S02]  /*3120*/  SHFL.DOWN P5, R130, R132, R131, R134 ;  /* 0x0800008384827389 */ /* 0x00006400000a0086 */
[----:B01----:R-:W-:Y:S01]  /*3130*/  ENDCOLLECTIVE ;  /* 0x000000000000791b */ /* 0x003fe20003800000 */
.L_x_5623:
[----:B------:R-:W-:Y:S01]  /*3140*/  FADD.FTZ R82, R82, R129 ;  /* 0x0000008152527221 */ /* 0x000fe20000010000 */
[----:B------:R-:W-:-:S03]  /*3150*/  HFMA2.MMA R131, -RZ, RZ, 0, 4.76837158203125e-07 ;  /* 0x00000008ff837435 */ /* 0x000fc600000001ff */
[----:B------:R-:W-:Y:S01]  /*3160*/  IMAD.MOV.U32 R132, RZ, RZ, R82 ;  /* 0x000000ffff847224 */ /* 0x000fe200078e0052 */
[----:B------:R-:W-:-:S07]  /*3170*/  MOV R83, R130 ;  /* 0x0000008200537202 */ /* 0x000fce0000000f00 */
[----:B------:R-:W-:Y:S05]  /*3180*/  WARPSYNC.COLLECTIVE R125, `(.L_x_5624) ;  /* 0x000000007d087348 */ /* 0x000fea0003c00000 */
[----:B------:R0:W1:Y:S02]  /*3190*/  SHFL.DOWN P5, R130, R132, R131, R134 ;  /* 0x0800008384827389 */ /* 0x00006400000a0086 */
[----:B01----:R-:W-:Y:S01]  /*31a0*/  ENDCOLLECTIVE ;  /* 0x000000000000791b */ /* 0x003fe20003800000 */
.L_x_5624:
[----:B------:R-:W-:-:S05]  /*31b0*/  FADD.FTZ R83, R83, R128 ;  /* 0x0000008053537221 */ /* 0x000fca0000010000 */
[----:B------:R-:W-:Y:S02]  /*31c0*/  MOV R132, R83 ;  /* 0x0000005300847202 */ /* 0x000fe40000000f00 */
[----:B------:R-:W-:-:S07]  /*31d0*/  MOV R109, R130 ;  /* 0x00000082006d7202 */ /* 0x000fce0000000f00 */
[----:B------:R-:W-:Y:S05]  /*31e0*/  WARPSYNC.COLLECTIVE R125, `(.L_x_5625) ;  /* 0x000000007d087348 */ /* 0x000fea0003c00000 */
[----:B------:R0:W1:Y:S02]  /*31f0*/  SHFL.DOWN P5, R130, R132, R131, R134 ;  /* 0x0800008384827389 */ /* 0x00006400000a0086 */
[----:B01----:R-:W-:Y:S01]  /*3200*/  ENDCOLLECTIVE ;  /* 0x000000000000791b */ /* 0x003fe20003800000 */
.L_x_5625:
[----:B------:R-:W-:-:S05]  /*3210*/  FADD.FTZ R109, R82, R109 ;  /* 0x0000006d526d7221 */ /* 0x000fca0000010000 */
[----:B------:R-:W-:Y:S01]  /*3220*/  MOV R132, R109 ;  /* 0x0000006d00847202 */ /* 0x000fe20000000f00 */
[----:B------:R-:W-:Y:S01]  /*3230*/  IMAD.MOV.U32 R131, RZ, RZ, 0x4 ;  /* 0x00000004ff837424 */ /* 0x000fe200078e00ff */
[----:B------:R-:W-:-:S07]  /*3240*/  MOV R108, R130 ;  /* 0x00000082006c7202 */ /* 0x000fce0000000f00 */
[----:B------:R-:W-:Y:S05]  /*3250*/  WARPSYNC.COLLECTIVE R125, `(.L_x_5626) ;  /* 0x000000007d087348 */ /* 0x000fea0003c00000 */
[----:B------:R0:W1:Y:S02]  /*3260*/  SHFL.DOWN P5, R130, R132, R131, R134 ;  /* 0x0800008384827389 */ /* 0x00006400000a0086 */
[----:B01----:R-:W-:Y:S01]  /*3270*/  ENDCOLLECTIVE ;  /* 0x000000000000791b */ /* 0x003fe20003800000 */
.L_x_5626:
[----:B------:R-:W-:-:S05]  /*3280*/  FADD.FTZ R108, R83, R108 ;  /* 0x0000006c536c7221 */ /* 0x000fca0000010000 */
[----:B------:R-:W-:Y:S02]  /*3290*/  MOV R132, R108 ;  /* 0x0000006c00847202 */ /* 0x000fe40000000f00 */
[----:B------:R-:W-:-:S07]  /*32a0*/  MOV R114, R130 ;  /* 0x0000008200727202 */ /* 0x000fce0000000f00 */
[----:B------:R-:W-:Y:S05]  /*32b0*/  WARPSYNC.COLLECTIVE R125, `(.L_x_5627) ;  /* 0x000000007d087348 */ /* 0x000fea0003c00000 */
[----:B------:R0:W1:Y:S02]  /*32c0*/  SHFL.DOWN P5, R130, R132, R131, R134 ;  /* 0x0800008384827389 */ /* 0x00006400000a0086 */
[----:B01----:R-:W-:Y:S01]  /*32d0*/  ENDCOLLECTIVE ;  /* 0x000000000000791b */ /* 0x003fe20003800000 */
.L_x_5627:
[----:B------:R-:W-:Y:S01]  /*32e0*/  FADD.FTZ R114, R109, R114 ;  /* 0x000000726d727221 */ /* 0x000fe20000010000 */
[----:B------:R-:W-:-:S04]  /*32f0*/  HFMA2.MMA R131, -RZ, RZ, 0, 1.1920928955078125e-07 ;  /* 0x00000002ff837435 */ /* 0x000fc800000001ff */
[----:B------:R-:W-:Y:S02]  /*3300*/  MOV R132, R114 ;  /* 0x0000007200847202 */ /* 0x000fe40000000f00 */
[----:B------:R-:W-:-:S07]  /*3310*/  MOV R115, R130 ;  /* 0x0000008200737202 */ /* 0x000fce0000000f00 */
[----:B------:R-:W-:Y:S05]  /*3320*/  WARPSYNC.COLLECTIVE R125, `(.L_x_5628) ;  /* 0x000000007d087348 */ /* 0x000fea0003c00000 */
[----:B------:R0:W1:Y:S02]  /*3330*/  SHFL.DOWN P5, R130, R132, R131, R134 ;  /* 0x0800008384827389 */ /* 0x00006400000a0086 */
[----:B01----:R-:W-:Y:S01]  /*3340*/  ENDCOLLECTIVE ;  /* 0x000000000000791b */ /* 0x003fe20003800000 */
.L_x_5628:
[----:B------:R-:W-:-:S04]  /*3350*/  FADD.FTZ R115, R108, R115 ;  /* 0x000000736c737221 */ /* 0x000fc80000010000 */
[----:B------:R-:W-:Y:S01]  /*3360*/  IMAD.MOV.U32 R132, RZ, RZ, R115 ;  /* 0x000000ffff847224 */ /* 0x000fe200078e0073 */
[----:B------:R-:W-:-:S07]  /*3370*/  MOV R121, R130 ;  /* 0x0000008200797202 */ /* 0x000fce0000000f00 */
[----:B------:R-:W-:Y:S05]  /*3380*/  WARPSYNC.COLLECTIVE R125, `(.L_x_5629) ;  /* 0x000000007d087348 */ /* 0x000fea0003c00000 */
[----:B------:R0:W1:Y:S02]  /*3390*/  SHFL.DOWN P5, R130, R132, R131, R134 ;  /* 0x0800008384827389 */ /* 0x00006400000a0086 */
[----:B01----:R-:W-:Y:S01]  /*33a0*/  ENDCOLLECTIVE ;  /* 0x000000000000791b */ /* 0x003fe20003800000 */
.L_x_5629:
[----:B------:R-:W-:Y:S01]  /*33b0*/  FADD.FTZ R121, R114, R121 ;  /* 0x0000007972797221 */ /* 0x000fe20000010000 */
[----:B------:R-:W-:-:S04]  /*33c0*/  HFMA2.MMA R131, -RZ, RZ, 0, 5.9604644775390625e-08 ;  /* 0x00000001ff837435 */ /* 0x000fc800000001ff */
[----:B------:R-:W-:Y:S02]  /*33d0*/  MOV R132, R121 ;  /* 0x0000007900847202 */ /* 0x000fe40000000f00 */
[----:B------:R-:W-:-:S07]  /*33e0*/  MOV R124, R130 ;  /* 0x00000082007c7202 */ /* 0x000fce0000000f00 */
[----:B------:R-:W-:Y:S05]  /*33f0*/  WARPSYNC.COLLECTIVE R125, `(.L_x_5630) ;  /* 0x000000007d087348 */ /* 0x000fea0003c00000 */
[----:B------:R0:W1:Y:S02]  /*3400*/  SHFL.DOWN P5, R130, R132, R131, R134 ;  /* 0x0800008384827389 */ /* 0x00006400000a0086 */
[----:B01----:R-:W-:Y:S01]  /*3410*/  ENDCOLLECTIVE ;  /* 0x000000000000791b */ /* 0x003fe20003800000 */
.L_x_5630:
[----:B------:R-:W-:-:S05]  /*3420*/  FADD.FTZ R124, R115, R124 ;  /* 0x0000007c737c7221 */ /* 0x000fca0000010000 */
[----:B------:R-:W-:Y:S02]  /*3430*/  MOV R132, R124 ;  /* 0x0000007c00847202 */ /* 0x000fe40000000f00 */
[----:B------:R-:W-:-:S07]  /*3440*/  MOV R82, R130 ;  /* 0x0000008200527202 */ /* 0x000fce0000000f00 */
[----:B------:R-:W-:Y:S05]  /*3450*/  WARPSYNC.COLLECTIVE R125, `(.L_x_5631) ;  /* 0x000000007d087348 */ /* 0x000fea0003c00000 */
[----:B------:R0:W1:Y:S02]  /*3460*/  SHFL.DOWN P5, R130, R132, R131, R134 ;  /* 0x0800008384827389 */ /* 0x00006400000a0086 */
[----:B01----:R-:W-:Y:S01]  /*3470*/  ENDCOLLECTIVE ;  /* 0x000000000000791b */ /* 0x003fe20003800000 */
.L_x_5631:
[----:B------:R-:W-:Y:S01]  /*3480*/  MOV R83, R130 ;  /* 0x0000008200537202 */ /* 0x000fe20000000f00 */
[----:B------:R-:W-:Y:S06]  /*3490*/  BRA `(.L_x_5632) ;  /* 0xffffffe0004c7947 */ /* 0x000fec000383ffff */
.L_x_5633:
        /* <DEDUP_REMOVED lines=14> */
.L_x_8620:


//--------------------- .text._ZN10layer_norm13ln_bwd_kernelINS_13Kernel_traitsI6__halfS2_fS2_fjLj1536ELj1ELj1ELj4ELj8ENS_18Kernel_traits_baseILj1536ES2_S2_fS2_fjLj128EEEEELb0ELb1ELb1ELb1EEEvNS_9BwdParamsE --------------------------
	.section	.text._ZN10layer_norm13ln_bwd_kernelINS_13Kernel_traitsI6__halfS2_fS2_fjLj1536ELj1ELj1ELj4ELj8ENS_18Kernel_traits_baseILj1536ES2_S2_fS2_fjLj128EEEEELb0ELb1ELb1ELb1EEEvNS_9BwdParamsE,"ax",@progbits
	.align	128
        .global         _ZN10layer_norm13ln_bwd_kernelINS_13Kernel_traitsI6__halfS2_fS2_fjLj1536ELj1ELj1ELj4ELj8ENS_18Kernel_traits_baseILj1536ES2_S2_fS2_fjLj128EEEEELb0ELb1ELb1ELb1EEEvNS_9BwdParamsE
        .type           _ZN10layer_norm13ln_bwd_kernelINS_13Kernel_traitsI6__halfS2_fS2_fjLj1536ELj1ELj1ELj4ELj8ENS_18Kernel_traits_baseILj1536ES2_S2_fS2_fjLj128EEEEELb0ELb1ELb1ELb1EEEvNS_9BwdParamsE,@function
        .size           _ZN10layer_norm13ln_bwd_kernelINS_13Kernel_traitsI6__halfS2_fS2_fjLj1536ELj1ELj1ELj4ELj8ENS_18Kernel_traits_baseILj1536ES2_S2_fS2_fjLj128EEEEELb0ELb1ELb1ELb1EEEvNS_9BwdParamsE,(.L_x_8621 - _ZN10layer_norm13ln_bwd_kernelINS_13Kernel_traitsI6__halfS2_fS2_fjLj1536ELj1ELj1ELj4ELj8ENS_18Kernel_traits_baseILj1536ES2_S2_fS2_fjLj128EEEEELb0ELb1ELb1ELb1EEEvNS_9BwdParamsE)
        .other          _ZN10layer_norm13ln_bwd_kernelINS_13Kernel_traitsI6__halfS2_fS2_fjLj1536ELj1ELj1ELj4ELj8ENS_18Kernel_traits_baseILj1536ES2_S2_fS2_fjLj128EEEEELb0ELb1ELb1ELb1EEEvNS_9BwdParamsE,@"STO_CUDA_ENTRY STV_DEFAULT"
_ZN10layer_norm13ln_bwd_kernelINS_13Kernel_traitsI6__halfS2_fS2_fjLj1536ELj1ELj1ELj4ELj8ENS_18Kernel_traits_baseILj1536ES2_S2_fS2_fjLj128EEEEELb0ELb1ELb1ELb1EEEvNS_9BwdParamsE:
.text._ZN10layer_norm13ln_bwd_kernelINS_13Kernel_traitsI6__halfS2_fS2_fjLj1536ELj1ELj1ELj4ELj8ENS_18Kernel_traits_baseILj1536ES2_S2_fS2_fjLj128EEEEELb0ELb1ELb1ELb1EEEvNS_9BwdParamsE:
        /* <DEDUP_REMOVED lines=31> */
.L_x_5634:
[----:B------:R-:W-:Y:S01]  /*01f0*/  SHF.L.U32 R3, R0, 0x3, RZ ;  /* 0x0000000300037819 */ /* 0x000fe200000006ff */
[----:B------:R-:W-:-:S03]  /*0200*/  ULDC.64 UR6, c[0x0][0x260] ;  /* 0x0000980000067ab9 */ /* 0x000fc60000000a00 */
[----:B------:R-:W-:-:S04]  /*0210*/  LOP3.LUT R3, R3, 0x3f8, RZ, 0xc0, !PT ;  /* 0x000003f803037812 */ /* 0x000fc800078ec0ff */
[----:B------:R-:W-:-:S04]  /*0220*/  IADD3 R8, P0, R3, UR6, RZ ;  /* 0x0000000603087c10 */ /* 0x000fc8000ff1e0ff */
[----:B------:R-:W-:Y:S01]  /*0230*/  IADD3.X R9, RZ, UR7, RZ, P0, !PT ;  /* 0x00000007ff097c10 */ /* 0x000fe200087fe4ff */
[----:B------:R-:W-:-:S04]  /*0240*/  ULDC.64 UR6, c[0x0][0x278] ;  /* 0x00009e0000067ab9 */ /* 0x000fc80000000a00 */
[----:B------:R-:W2:Y:S01]  /*0250*/  LDG.E.64 R16, desc[UR4][R8.64+0x800] ;  /* 0x0008000408107981 */ /* 0x000ea2000c1e1b00 */
[----:B------:R-:W-:-:S03]  /*0260*/  IADD3 R10, P0, R3, UR6, RZ ;  /* 0x00000006030a7c10 */ /* 0x000fc6000ff1e0ff */
[----:B------:R-:W3:Y:S01]  /*0270*/  LDG.E.64 R4, desc[UR4][R8.64] ;  /* 0x0000000408047981 */ /* 0x000ee2000c1e1b00 */
[----:B------:R-:W-:-:S03]  /*0280*/  IADD3.X R11, RZ, UR7, RZ, P0, !PT ;  /* 0x00000007ff0b7c10 */ /* 0x000fc600087fe4ff */
[----:B------:R0:W4:Y:S04]  /*0290*/  LDG.E.64 R6, desc[UR4][R8.64+0x400] ;  /* 0x0004000408067981 */ /* 0x000128000c1e1b00 */
        /* <DEDUP_REMOVED lines=22> */
[----:B--2---:R-:W-:Y:S01]  /*0400*/  SHF.R.U64 R22, R16, 0x10, R17 ;  /* 0x0000001010167819 */ /* 0x004fe20000001211 */
[----:B0-----:R-:W-:-:S02]  /*0410*/  HADD2.F32 R8, -RZ, R16.H0_H0 ;  /* 0x20000010ff087230 */ /* 0x001fc40000004100 */
[----:B------:R-:W0:Y:S01]  /*0420*/  LDC.U8 R16, c[0x0][0x2a0] ;  /* 0x0000a800ff107b82 */ /* 0x000e220000000000 */
[--C-:B---3--:R-:W-:Y:S02]  /*0430*/  SHF.R.U64 R18, R4, 0x10, R5.reuse ;  /* 0x0000001004127819 */ /* 0x108fe40000001205 */
[----:B------:R-:W-:Y:S02]  /*0440*/  SHF.R.U32.HI R19, RZ, 0x10, R5 ;  /* 0x00000010ff137819 */ /* 0x000fe40000011605 */
[--C-:B----4-:R-:W-:Y:S02]  /*0450*/  SHF.R.U64 R20, R6, 0x10, R7.reuse ;  /* 0x0000001006147819 */ /* 0x110fe40000001207 */
[----:B------:R-:W-:Y:S02]  /*0460*/  SHF.R.U32.HI R21, RZ, 0x10, R7 ;  /* 0x00000010ff157819 */ /* 0x000fe40000011607 */
[----:B------:R-:W-:Y:S02]  /*0470*/  SHF.R.U32.HI R23, RZ, 0x10, R17 ;  /* 0x00000010ff177819 */ /* 0x000fe40000011611 */
[----:B-----5:R-:W-:-:S02]  /*0480*/  SHF.R.U64 R24, R12, 0x10, R13 ;  /* 0x000000100c187819 */ /* 0x020fc4000000120d */
[----:B------:R-:W-:Y:S02]  /*0490*/  SHF.R.U32.HI R25, RZ, 0x10, R13 ;  /* 0x00000010ff197819 */ /* 0x000fe4000001160d */
[--C-:B------:R-:W-:Y:S02]  /*04a0*/  SHF.R.U64 R26, R14, 0x10, R15.reuse ;  /* 0x000000100e1a7819 */ /* 0x100fe4000000120f */
[----:B------:R-:W-:Y:S02]  /*04b0*/  SHF.R.U32.HI R27, RZ, 0x10, R15 ;  /* 0x00000010ff1b7819 */ /* 0x000fe4000001160f */
[--C-:B------:R-:W-:Y:S02]  /*04c0*/  SHF.R.U64 R92, R28, 0x10, R29.reuse ;  /* 0x000000101c5c7819 */ /* 0x100fe4000000121d */
[----:B------:R-:W-:Y:S01]  /*04d0*/  SHF.R.U32.HI R93, RZ, 0x10, R29 ;  /* 0x00000010ff5d7819 */ /* 0x000fe2000001161d */
[----:B------:R-:W-:Y:S02]  /*04e0*/  HADD2.F32 R10, -RZ, R12.H0_H0 ;  /* 0x2000000cff0a7230 */ /* 0x000fe40000004100 */
[----:B------:R-:W-:-:S02]  /*04f0*/  HADD2.F32 R11, -RZ, R13.H0_H0 ;  /* 0x2000000dff0b7230 */ /* 0x000fc40000004100 */
[----:B------:R-:W-:Y:S01]  /*0500*/  HADD2.F32 R9, -RZ, R17.H0_H0 ;  /* 0x20000011ff097230 */ /* 0x000fe20000004100 */
[----:B------:R-:W-:Y:S01]  /*0510*/  LOP3.LUT R17, R0, 0x7f, RZ, 0xc0, !PT ;  /* 0x0000007f00117812 */ /* 0x000fe200078ec0ff */
        /* <DEDUP_REMOVED lines=20> */
.L_x_5674:
[----:B0-----:R-:W0:Y:S08]  /*0660*/  LDC.64 R82, c[0x0][0x288] ;  /* 0x0000a200ff527b82 */ /* 0x001e300000000a00 */
[----:B------:R-:W1:Y:S08]  /*0670*/  LDC.64 R84, c[0x0][0x258] ;  /* 0x00009600ff547b82 */ /* 0x000e700000000a00 */
        /* <DEDUP_REMOVED lines=32> */
.L_x_5637:
        /* <DEDUP_REMOVED lines=8> */
[----:B------:R-:W-:Y:S01]  /*0900*/  LEA.HI.SX32 R107, R80, R17, 0x1e ;  /* 0x00000011506b7211 */ /* 0x000fe200078ff2ff */
[----:B0-----:R-:W-:-:S03]  /*0910*/  IMAD.WIDE R88, R2, 0x4, R88 ;  /* 0x0000000402587825 */ /* 0x001fc600078e0258 */
[C---:B------:R-:W-:Y:S02]  /*0920*/  IADD3 R105, R107.reuse, 0x80, RZ ;  /* 0x000000806b697810 */ /* 0x040fe40007ffe0ff */
[----:B------:R0:W3:Y:S01]  /*0930*/  LDG.E R3, desc[UR4][R88.64] ;  /* 0x0000000458037981 */ /* 0x0000e2000c1e1900 */
[C---:B-1----:R-:W-:Y:S01]  /*0940*/  IMAD.WIDE.U32 R102, R107.reuse, 0x8, R86 ;  /* 0x000000086b667825 */ /* 0x042fe200078e0056 */
[----:B------:R-:W-:-:S03]  /*0950*/  IADD3 R107, R107, 0x100, RZ ;  /* 0x000001006b6b7810 */ /* 0x000fc60007ffe0ff */
[--C-:B--2---:R-:W-:Y:S02]  /*0960*/  IMAD.WIDE.U32 R80, R133, 0x10, R84.reuse ;  /* 0x0000001085507825 */ /* 0x104fe400078e0054 */
[----:B------:R-:W2:Y:S02]  /*0970*/  LDG.E.64 R102, desc[UR4][R102.64] ;  /* 0x0000000466667981 */ /* 0x000ea4000c1e1b00 */
[----:B0-----:R-:W-:Y:S02]  /*0980*/  IMAD.WIDE.U32 R88, R95, 0x10, R84 ;  /* 0x000000105f587825 */ /* 0x001fe400078e0054 */
[----:B------:R-:W4:Y:S02]  /*0990*/  LDG.E.128 R80, desc[UR4][R80.64] ;  /* 0x0000000450507981 */ /* 0x000f24000c1e1d00 */
[--C-:B------:R-:W-:Y:S02]  /*09a0*/  IMAD.WIDE.U32 R104, R105, 0x8, R86.reuse ;  /* 0x0000000869687825 */ /* 0x100fe400078e0056 */
[----:B------:R-:W4:Y:S02]  /*09b0*/  LDG.E.128 R88, desc[UR4][R88.64] ;  /* 0x0000000458587981 */ /* 0x000f24000c1e1d00 */
[----:B------:R-:W-:-:S02]  /*09c0*/  IMAD.WIDE.U32 R106, R107, 0x8, R86 ;  /* 0x000000086b6a7825 */ /* 0x000fc400078e0056 */
[----:B------:R-:W4:Y:S02]  /*09d0*/  LDG.E.64 R104, desc[UR4][R104.64] ;  /* 0x0000000468687981 */ /* 0x000f24000c1e1b00 */
[----:B------:R-:W-:Y:S02]  /*09e0*/  IMAD.WIDE.U32 R86, R127, 0x10, R84 ;  /* 0x000000107f567825 */ /* 0x000fe400078e0054 */
[----:B------:R-:W4:Y:S04]  /*09f0*/  LDG.E.64 R106, desc[UR4][R106.64] ;  /* 0x000000046a6a7981 */ /* 0x000f28000c1e1b00 */
[----:B------:R-:W4:Y:S01]  /*0a00*/  LDG.E.128 R84, desc[UR4][R86.64] ;  /* 0x0000000456547981 */ /* 0x000f22000c1e1d00 */
[----:B------:R-:W-:Y:S02]  /*0a10*/  MOV R96, UR14 ;  /* 0x0000000e00607c02 */ /* 0x000fe40008000f00 */
[----:B------:R-:W-:-:S02]  /*0a20*/  MOV R97, UR15 ;  /* 0x0000000f00617c02 */ /* 0x000fc40008000f00 */
[----:B------:R-:W-:-:S04]  /*0a30*/  ISETP.NE.U32.AND P0, PT, R96, RZ, PT ;  /* 0x000000ff6000720c */ /* 0x000fc80003f05070 */
[----:B------:R-:W-:-:S13]  /*0a40*/  ISETP.NE.AND.EX P0, PT, R97, RZ, PT, P0 ;  /* 0x000000ff6100720c */ /* 0x000fda0003f05300 */
[----:B------:R-:W5:Y:S04]  /*0a50*/  @P0 LDG.E.128 R36, desc[UR4][R128.64] ;  /* 0x0000000480240981 */ /* 0x000f68000c1e1d00 */
[----:B------:R0:W5:Y:S04]  /*0a60*/  @P0 LDG.E.128 R32, desc[UR4][R118.64] ;  /* 0x0000000476200981 */ /* 0x000168000c1e1d00 */
[----:B------:R1:W5:Y:S01]  /*0a70*/  @P0 LDG.E.128 R28, desc[UR4][R112.64] ;  /* 0x00000004701c0981 */ /* 0x000362000c1e1d00 */
[----:B------:R-:W-:-:S04]  /*0a80*/  ISETP.NE.AND P0, PT, R16, RZ, PT ;  /* 0x000000ff1000720c */ /* 0x000fc80003f05270 */
[----:B---3--:R-:W-:Y:S02]  /*0a90*/  FSEL R124, R3, RZ, !P0 ;  /* 0x000000ff037c7208 */ /* 0x008fe40004000000 */
[----:B--2---:R-:W-:Y:S02]  /*0aa0*/  MOV R108, R102 ;  /* 0x00000066006c7202 */ /* 0x004fe40000000f00 */
[----:B------:R-:W-:Y:S01]  /*0ab0*/  SHF.R.U64 R110, R102, 0x10, R103 ;  /* 0x00000010666e7819 */ /* 0x000fe20000001267 */
[C---:B----4-:R-:W-:Y:S01]  /*0ac0*/  FADD.FTZ R83, -R124.reuse, R83 ;  /* 0x000000537c537221 */ /* 0x050fe20000010100 */
[----:B------:R-:W-:Y:S02]  /*0ad0*/  MOV R109, R103 ;  /* 0x00000067006d7202 */ /* 0x000fe40000000f00 */
[----:B------:R-:W-:Y:S01]  /*0ae0*/  SHF.R.U32.HI R123, RZ, 0x10, R103 ;  /* 0x00000010ff7b7819 */ /* 0x000fe20000011667 */
[----:B0-----:R-:W-:Y:S01]  /*0af0*/  FADD.FTZ R119, -R124, R90 ;  /* 0x0000005a7c777221 */ /* 0x001fe20000010100 */
[----:B-----5:R-:W-:Y:S01]  /*0b00*/  FMUL.FTZ R90, R94, R83 ;  /* 0x000000535e5a7220 */ /* 0x020fe20000410000 */
[----:B------:R-:W-:Y:S01]  /*0b10*/  FADD.FTZ R103, -R124, R81 ;  /* 0x000000517c677221 */ /* 0x000fe20000010100 */
[----:B------:R-:W-:-:S02]  /*0b20*/  HADD2.F32 R83, -RZ, R108.H0_H0 ;  /* 0x2000006cff537230 */ /* 0x000fc40000004100 */
[C---:B------:R-:W-:Y:S01]  /*0b30*/  FADD.FTZ R3, -R124.reuse, R80 ;  /* 0x000000507c037221 */ /* 0x040fe20000010100 */
[----:B-1----:R-:W-:Y:S01]  /*0b40*/  MOV R112, R104 ;  /* 0x0000006800707202 */ /* 0x002fe20000000f00 */
[----:B------:R-:W-:Y:S01]  /*0b50*/  FADD.FTZ R115, -R124, R88 ;  /* 0x000000587c737221 */ /* 0x000fe20000010100 */
[--C-:B------:R-:W-:Y:S01]  /*0b60*/  SHF.R.U64 R122, R104, 0x10, R105.reuse ;  /* 0x00000010687a7819 */ /* 0x100fe20000001269 */
[----:B------:R-:W-:Y:S01]  /*0b70*/  HADD2.F32 R80, -RZ, R110.H0_H0 ;  /* 0x2000006eff507230 */ /* 0x000fe20000004100 */
[----:B------:R-:W-:Y:S01]  /*0b80*/  MOV R113, R105 ;  /* 0x0000006900717202 */ /* 0x000fe20000000f00 */
[C---:B------:R-:W-:Y:S01]  /*0b90*/  FADD.FTZ R111, -R124.reuse, R82 ;  /* 0x000000527c6f7221 */ /* 0x040fe20000010100 */
[----:B------:R-:W-:Y:S01]  /*0ba0*/  SHF.R.U32.HI R120, RZ, 0x10, R105 ;  /* 0x00000010ff787819 */ /* 0x000fe20000011669 */
[C---:B------:R-:W-:Y:S01]  /*0bb0*/  FADD.FTZ R85, -R124.reuse, R85 ;  /* 0x000000557c557221 */ /* 0x040fe20000010100 */
[----:B------:R-:W-:Y:S01]  /*0bc0*/  FADD.FTZ R105, -R124, R84 ;  /* 0x000000547c697221 */ /* 0x000fe20000010100 */
[C---:B------:R-:W-:Y:S01]  /*0bd0*/  FMUL.FTZ R88, R94.reuse, R103 ;  /* 0x000000675e587220 */ /* 0x040fe20000410000 */
[----:B------:R-:W-:Y:S01]  /*0be0*/  FMUL.FTZ R3, R94, R3 ;  /* 0x000000035e037220 */ /* 0x000fe20000410000 */
[----:B------:R-:W-:Y:S01]  /*0bf0*/  FMUL.FTZ R108, R4, R83 ;  /* 0x00000053046c7220 */ /* 0x000fe20000410000 */
[----:B------:R-:W-:Y:S01]  /*0c00*/  MOV R114, R106 ;  /* 0x0000006a00727202 */ /* 0x000fe20000000f00 */
[----:B------:R-:W-:Y:S01]  /*0c10*/  FADD.FTZ R87, -R124, R87 ;  /* 0x000000577c577221 */ /* 0x000fe20000010100 */
[----:B------:R-:W-:Y:S01]  /*0c20*/  FMUL.FTZ R102, R94, R85 ;  /* 0x000000555e667220 */ /* 0x000fe20000410000 */
[C---:B------:R-:W-:Y:S01]  /*0c30*/  FADD.FTZ R117, -R124.reuse, R89 ;  /* 0x000000597c757221 */ /* 0x040fe20000010100 */
[----:B------:R-:W-:Y:S01]  /*0c40*/  FADD.FTZ R81, -R124, R91 ;  /* 0x0000005b7c517221 */ /* 0x000fe20000010100 */
[----:B------:R-:W-:-:S02]  /*0c50*/  HADD2.F32 R110, -RZ, R109.H0_H0 ;  /* 0x2000006dff6e7230 */ /* 0x000fc40000004100 */
[C---:B------:R-:W-:Y:S01]  /*0c60*/  FMUL.FTZ R89, R94.reuse, R111 ;  /* 0x0000006f5e597220 */ /* 0x040fe20000410000 */
[----:B------:R-:W-:Y:S02]  /*0c70*/  HADD2.F32 R85, -RZ, R112.H0_H0 ;  /* 0x20000070ff557230 */ /* 0x000fe40000004100 */
[----:B------:R-:W-:Y:S01]  /*0c80*/  FMUL.FTZ R91, R94, R105 ;  /* 0x000000695e5b7220 */ /* 0x000fe20000410000 */
[----:B------:R-:W-:Y:S01]  /*0c90*/  FADD.FTZ R69, R69, R80 ;  /* 0x0000005045457221 */ /* 0x000fe20000010000 */
[-C--:B------:R-:W-:Y:S01]  /*0ca0*/  FFMA.FTZ R45, R88, R80.reuse, R45 ;  /* 0x00000050582d7223 */ /* 0x080fe2000001002d */
[----:B------:R-:W-:Y:S01]  /*0cb0*/  FMUL.FTZ R109, R18, R80 ;  /* 0x00000050126d7220 */ /* 0x000fe20000410000 */
[----:B------:R-:W-:Y:S01]  /*0cc0*/  FADD.FTZ R68, R68, R83 ;  /* 0x0000005344447221 */ /* 0x000fe20000010000 */
[C---:B------:R-:W-:Y:S01]  /*0cd0*/  FFMA.FTZ R44, R3.reuse, R83, R44 ;  /* 0x00000053032c7223 */ /* 0x040fe2000001002c */
[----:B------:R-:W-:Y:S01]  /*0ce0*/  FADD.FTZ R80, RZ, R108 ;  /* 0x0000006cff507221 */ /* 0x000fe20000010000 */
[----:B------:R-:W-:Y:S01]  /*0cf0*/  FMUL.FTZ R104, R94, R87 ;  /* 0x000000575e687220 */ /* 0x000fe20000410000 */
[----:B------:R-:W-:Y:S01]  /*0d00*/  FFMA.FTZ R83, R3, R108, RZ ;  /* 0x0000006c03537223 */ /* 0x000fe200000100ff */
[----:B------:R-:W-:-:S02]  /*0d10*/  HADD2.F32 R82, -RZ, R123.H0_H0 ;  /* 0x2000007bff527230 */ /* 0x000fc40000004100 */
[----:B------:R-:W-:Y:S01]  /*0d20*/  FADD.FTZ R70, R70, R110 ;  /* 0x0000006e46467221 */ /* 0x000fe20000010000 */
[----:B------:R-:W-:Y:S02]  /*0d30*/  HADD2.F32 R87, -RZ, R114.H0_H0 ;  /* 0x20000072ff577230 */ /* 0x000fe40000004100 */
        /* <DEDUP_REMOVED lines=15> */
[----:B------:R-:W-:Y:S01]  /*0e30*/  MOV R116, R107 ;  /* 0x0000006b00747202 */ /* 0x000fe20000000f00 */
[----:B------:R-:W-:Y:S01]  /*0e40*/  FFMA.FTZ R82, R90, R111, R83 ;  /* 0x0000006f5a527223 */ /* 0x000fe20000010053 */
[----:B------:R-:W-:Y:S02]  /*0e50*/  HADD2.F32 R113, -RZ, R113.H0_H0 ;  /* 0x20000071ff717230 */ /* 0x000fe40000004100 */
[----:B------:R-:W-:Y:S01]  /*0e60*/  FADD.FTZ R53, R53, R115 ;  /* 0x0000007335357221 */ /* 0x000fe20000010000 */
[-C--:B------:R-:W-:Y:S01]  /*0e70*/  FFMA.FTZ R49, R102, R115.reuse, R49 ;  /* 0x0000007366317223 */ /* 0x080fe20000010031 */
[--C-:B------:R-:W-:Y:S01]  /*0e80*/  SHF.R.U64 R121, R106, 0x10, R107.reuse ;  /* 0x000000106a797819 */ /* 0x100fe2000000126b */
[----:B------:R-:W-:Y:S01]  /*0e90*/  FMUL.FTZ R115, R20, R115 ;  /* 0x0000007314737220 */ /* 0x000fe20000410000 */
[----:B------:R-:W-:Y:S01]  /*0ea0*/  SHF.R.U32.HI R118, RZ, 0x10, R107 ;  /* 0x00000010ff767819 */ /* 0x000fe2000001166b */
[----:B------:R-:W-:Y:S01]  /*0eb0*/  FADD.FTZ R80, R85, R114 ;  /* 0x0000007255507221 */ /* 0x000fe20000010000 */
[----:B------:R-:W-:Y:S01]  /*0ec0*/  FADD.FTZ R107, -R124, R86 ;  /* 0x000000567c6b7221 */ /* 0x000fe20000010100 */
[----:B------:R-:W-:Y:S01]  /*0ed0*/  FFMA.FTZ R83, R91, R114, R82 ;  /* 0x000000725b537223 */ /* 0x000fe20000010052 */
[----:B------:R-:W-:-:S02]  /*0ee0*/  HADD2.F32 R84, -RZ, R120.H0_H0 ;  /* 0x20000078ff547230 */ /* 0x000fc40000004100 */
[----:B------:R-:W-:Y:S01]  /*0ef0*/  FADD.FTZ R85, R80, R115 ;  /* 0x0000007350557221 */ /* 0x000fe20000010000 */
[----:B------:R-:W-:Y:S02]  /*0f00*/  HADD2.F32 R122, -RZ, R116.H0_H0 ;  /* 0x20000074ff7a7230 */ /* 0x000fe40000004100 */
[----:B------:R-:W-:Y:S01]  /*0f10*/  FMUL.FTZ R116, R7, R113 ;  /* 0x0000007107747220 */ /* 0x000fe20000410000 */
[----:B------:R-:W-:Y:S01]  /*0f20*/  FMUL.FTZ R103, R94, R107 ;  /* 0x0000006b5e677220 */ /* 0x000fe20000410000 */
[----:B------:R-:W-:Y:S01]  /*0f30*/  FFMA.FTZ R80, R102, R115, R83 ;  /* 0x0000007366507223 */ /* 0x000fe20000010053 */
        /* <DEDUP_REMOVED lines=34> */
.L_x_5638:
[----:B------:R-:W-:Y:S05]  /*1160*/  BSYNC B0 ;  /* 0x0000000000007941 */ /* 0x000fea0003800000 */
.L_x_5636:
        /* <DEDUP_REMOVED lines=25> */
.L_x_5685:
[----:B------:R-:W3:Y:S01]  /*1300*/  S2R R113, SR_CgaCtaId ;  /* 0x0000000000717919 */ /* 0x000ee20000008800 */
[----:B-----5:R-:W-:Y:S01]  /*1310*/  ISETP.GE.AND P4, PT, R126, 0x1, PT ;  /* 0x000000017e00780c */ /* 0x020fe20003f86270 */
[----:B------:R-:W-:Y:S01]  /*1320*/  HFMA2.MMA R125, -RZ, RZ, 0, 0 ;  /* 0x00000000ff7d7435 */ /* 0x000fe200000001ff */
[----:B------:R-:W-:Y:S01]  /*1330*/  MOV R86, 0x400 ;  /* 0x0000040000567802 */ /* 0x000fe20000000f00 */
[----:B01----:R-:W-:Y:S01]  /*1340*/  FADD.FTZ R118, R118, R85 ;  /* 0x0000005576767221 */ /* 0x003fe20000010000 */
[----:B------:R-:W-:Y:S01]  /*1350*/  @!P0 LOP3.LUT R83, R83, 0x3, RZ, 0xc0, !PT ;  /* 0x0000000353538812 */ /* 0x000fe200078ec0ff */
[----:B--2---:R-:W-:Y:S01]  /*1360*/  FADD.FTZ R119, R119, R84 ;  /* 0x0000005477777221 */ /* 0x004fe20000010000 */
[----:B------:R-:W-:Y:S05]  /*1370*/  WARPSYNC.ALL ;  /* 0x0000000000007948 */ /* 0x000fea0003800000 */
[----:B------:R-:W-:-:S02]  /*1380*/  @!P0 IADD3 R83, R82, R83, RZ ;  /* 0x0000005352538210 */ /* 0x000fc40007ffe0ff */
[----:B------:R-:W-:Y:S01]  /*1390*/  @P4 IADD3 R126, R126, -0x1, RZ ;  /* 0xffffffff7e7e4810 */ /* 0x000fe20007ffe0ff */
[----:B------:R-:W0:Y:S01]  /*13a0*/  @P4 LDC.64 R80, c[0x0][0x220] ;  /* 0x00008800ff504b82 */ /* 0x000e220000000a00 */
[----:B------:R-:W-:-:S03]  /*13b0*/  @P4 LOP3.LUT R17, R0, 0x7f, RZ, 0xc0, !PT ;  /* 0x0000007f00114812 */ /* 0x000fc600078ec0ff */
[----:B------:R-:W-:-:S04]  /*13c0*/  @P4 IMAD R126, R126, R131, RZ ;  /* 0x000000837e7e4224 */ /* 0x000fc800078e02ff */
[----:B------:R-:W1:Y:S01]  /*13d0*/  @P4 LDC R141, c[0x0][0x29c] ;  /* 0x0000a700ff8d4b82 */ /* 0x000e620000000800 */
[----:B------:R-:W-:-:S04]  /*13e0*/  @P4 SHF.R.S32.HI R87, RZ, 0x1f, R126 ;  /* 0x0000001fff574819 */ /* 0x000fc8000001147e */
[----:B------:R-:W-:-:S03]  /*13f0*/  @P4 LEA.HI R126, R87, R126, RZ, 0x2 ;  /* 0x0000007e577e4211 */ /* 0x000fc600078f10ff */
[----:B------:R-:W2:Y:S01]  /*1400*/  @P4 LDC R140, c[0x0][0x29c] ;  /* 0x0000a700ff8c4b82 */ /* 0x000ea20000000800 */
[----:B---3--:R-:W-:Y:S02]  /*1410*/  LEA R86, R113, R86, 0x18 ;  /* 0x0000005671567211 */ /* 0x008fe400078ec0ff */
[----:B------:R-:W-:Y:S02]  /*1420*/  @P4 LEA.HI.SX32 R125, R126, R17, 0x1e ;  /* 0x000000117e7d4211 */ /* 0x000fe400078ff2ff */
[----:B------:R-:W-:-:S03]  /*1430*/  @!P0 LEA R126, R83, R86, 0x3 ;  /* 0x00000056537e8211 */ /* 0x000fc600078e18ff */
[----:B0-----:R-:W-:Y:S01]  /*1440*/  @P4 IMAD.WIDE.U32 R112, R125, 0x8, R80 ;  /* 0x000000087d704825 */ /* 0x001fe200078e0050 */
[----:B------:R-:W0:Y:S01]  /*1450*/  @P4 LDC R138, c[0x0][0x29c] ;  /* 0x0000a700ff8a4b82 */ /* 0x000e220000000800 */
[----:B------:R-:W-:Y:S07]  /*1460*/  @!P0 STS.64 [R126+0x1800], R118 ;  /* 0x001800767e008388 */ /* 0x000fee0000000a00 */
[----:B------:R-:W-:Y:S08]  /*1470*/  BAR.SYNC.DEFER_BLOCKING 0x0 ;  /* 0x0000000000007b1d */ /* 0x000ff00000010000 */
[----:B------:R-:W3:Y:S08]  /*1480*/  @P4 LDC R137, c[0x0][0x29c] ;  /* 0x0000a700ff894b82 */ /* 0x000ef00000000800 */
[----:B------:R-:W4:Y:S01]  /*1490*/  @P4 LDC R136, c[0x0][0x29c] ;  /* 0x0000a700ff884b82 */ /* 0x000f220000000800 */
[----:B------:R-:W2:Y:S01]  /*14a0*/  @P4 LDG.E.64 R112, desc[UR4][R112.64] ;  /* 0x0000000470704981 */ /* 0x000ea2000c1e1b00 */
        /* <DEDUP_REMOVED lines=21> */
[C---:B--2---:R-:W-:Y:S02]  /*1600*/  @P4 SHF.R.U64 R81, R112.reuse, 0x10, R113 ;  /* 0x0000001070514819 */ /* 0x044fe40000001271 */
[----:B------:R-:W-:Y:S02]  /*1610*/  @P4 PRMT R135, R113, 0x7610, R135 ;  /* 0x0000761071874816 */ /* 0x000fe40000000087 */
[----:B------:R-:W-:Y:S01]  /*1620*/  @P4 PRMT R134, R112, 0x7610, R134 ;  /* 0x0000761070864816 */ /* 0x000fe20000000086 */
[----:B------:R-:W-:Y:S01]  /*1630*/  FMUL.FTZ R112, R80, UR8 ;  /* 0x0000000850707c20 */ /* 0x000fe20008410000 */
[----:B------:R-:W-:Y:S02]  /*1640*/  @P4 SHF.R.U32.HI R113, RZ, 0x10, R113 ;  /* 0x00000010ff714819 */ /* 0x000fe40000011671 */
        /* <DEDUP_REMOVED lines=11> */
.L_x_5641:
[----:B------:R-:W-:Y:S05]  /*1700*/  BSYNC B0 ;  /* 0x0000000000007941 */ /* 0x000fea0003800000 */
.L_x_5640:
[----:B------:R-:W0:Y:S01]  /*1710*/  @P4 LDC R118, c[0x0][0x29c] ;  /* 0x0000a700ff764b82 */ /* 0x000e220000000800 */
[----:B------:R-:W-:Y:S01]  /*1720*/  @P4 FMUL.FTZ R119, R81, R82 ;  /* 0x0000005251774220 */ /* 0x000fe20000410000 */
[C---:B------:R-:W-:Y:S01]  /*1730*/  @!P6 ISETP.NE.U32.AND P1, PT, R96.reuse, RZ, PT ;  /* 0x000000ff6000e20c */ /* 0x040fe20003f25070 */
[----:B------:R-:W-:Y:S01]  /*1740*/  BSSY B0, `(.L_x_5642) ;  /* 0x0000016000007945 */ /* 0x000fe20003800000 */
[----:B------:R-:W-:Y:S01]  /*1750*/  @!P6 ISETP.NE.U32.AND P3, PT, R96, RZ, PT ;  /* 0x000000ff6000e20c */ /* 0x000fe20003f65070 */
[----:B------:R-:W-:Y:S01]  /*1760*/  @P4 FMUL.FTZ R80, R10, R119 ;  /* 0x000000770a504220 */ /* 0x000fe20000410000 */
[----:B------:R-:W-:Y:S01]  /*1770*/  @!P6 ISETP.NE.U32.AND P2, PT, R96, RZ, PT ;  /* 0x000000ff6000e20c */ /* 0x000fe20003f45070 */
[----:B------:R-:W-:Y:S01]  /*1780*/  @P4 HADD2.F32 R126, -RZ, R134.H0_H0 ;  /* 0x20000086ff7e4230 */ /* 0x000fe20000004100 */
[----:B------:R-:W1:Y:S01]  /*1790*/  @P0 LDC.64 R86, c[0x0][0x308] ;  /* 0x0000c200ff560b82 */ /* 0x000e620000000a00 */
[----:B------:R-:W-:Y:S02]  /*17a0*/  @!P6 ISETP.NE.AND.EX P1, PT, R97, RZ, PT, P1 ;  /* 0x000000ff6100e20c */ /* 0x000fe40003f25310 */
[----:B------:R-:W-:-:S02]  /*17b0*/  @P4 F2FP.F16.F32.PACK_AB R80, RZ, R80 ;  /* 0x00000050ff50423e */ /* 0x000fc400000000ff */
        /* <DEDUP_REMOVED lines=14> */
.L_x_5643:
[----:B------:R-:W-:Y:S05]  /*18a0*/  BSYNC B0 ;  /* 0x0000000000007941 */ /* 0x000fea0003800000 */
.L_x_5642:
[----:B------:R-:W-:Y:S01]  /*18b0*/  BSSY B0, `(.L_x_5644) ;  /* 0x000000a000007945 */ /* 0x000fe20003800000 */
[----:B------:R-:W-:Y:S01]  /*18c0*/  @P4 FMUL.FTZ R128, R82, R85 ;  /* 0x0000005552804220 */ /* 0x000fe20000410000 */
[----:B------:R-:W-:Y:S02]  /*18d0*/  @P4 HADD2.F32 R129, -RZ, R134.H1_H1 ;  /* 0x30000086ff814230 */ /* 0x000fe40000004100 */
[----:B------:R-:W-:Y:S05]  /*18e0*/  @!P6 BRA `(.L_x_5645) ;  /* 0x000000000018e947 */ /* 0x000fea0003800000 */
[----:B------:R-:W-:Y:S01]  /*18f0*/  ISETP.NE.U32.AND P2, PT, R96, RZ, PT ;  /* 0x000000ff6000720c */ /* 0x000fe20003f45070 */
[----:B------:R-:W-:-:S03]  /*1900*/  FFMA.FTZ R83, R89, R112, R113 ;  /* 0x0000007059537223 */ /* 0x000fc60000010071 */
[----:B------:R-:W-:Y:S01]  /*1910*/  ISETP.NE.AND.EX P2, PT, R97, RZ, PT, P2 ;  /* 0x000000ff6100720c */ /* 0x000fe20003f45320 */
[----:B------:R-:W-:-:S04]  /*1920*/  FADD.FTZ R83, R110, -R83 ;  /* 0x800000536e537221 */ /* 0x000fc80000010000 */
[----:B------:R-:W-:-:S08]  /*1930*/  FMUL.FTZ R139, R94, R83 ;  /* 0x000000535e8b7220 */ /* 0x000fd00000410000 */
[----:B------:R-:W-:-:S07]  /*1940*/  @P2 FADD.FTZ R139, R38, R139 ;  /* 0x0000008b268b2221 */ /* 0x000fce0000010000 */
.L_x_5645:
[----:B------:R-:W-:Y:S05]  /*1950*/  BSYNC B0 ;  /* 0x0000000000007941 */ /* 0x000fea0003800000 */
.L_x_5644:
[----:B------:R-:W-:Y:S01]  /*1960*/  BSSY B0, `(.L_x_5646) ;  /* 0x000000a000007945 */ /* 0x000fe20003800000 */
[----:B------:R-:W-:Y:S01]  /*1970*/  @P4 FMUL.FTZ R131, R139, R84 ;  /* 0x000000548b834220 */ /* 0x000fe20000410000 */
[----:B------:R-:W-:Y:S02]  /*1980*/  @P4 HADD2.F32 R130, -RZ, R135.H0_H0 ;  /* 0x20000087ff824230 */ /* 0x000fe40000004100 */
[----:B------:R-:W-:Y:S05]  /*1990*/  @!P6 BRA `(.L_x_5647) ;  /* 0x000000000018e947 */ /* 0x000fea0003800000 */
[----:B------:R-:W-:Y:S01]  /*19a0*/  ISETP.NE.U32.AND P2, PT, R96, RZ, PT ;  /* 0x000000ff6000720c */ /* 0x000fe20003f45070 */
[----:B------:R-:W-:-:S03]  /*19b0*/  FFMA.FTZ R80, R90, R112, R113 ;  /* 0x000000705a507223 */ /* 0x000fc60000010071 */
[----:B------:R-:W-:Y:S01]  /*19c0*/  ISETP.NE.AND.EX P2, PT, R97, RZ, PT, P2 ;  /* 0x000000ff6100720c */ /* 0x000fe20003f45320 */
[----:B------:R-:W-:-:S04]  /*19d0*/  FADD.FTZ R83, R111, -R80 ;  /* 0x800000506f537221 */ /* 0x000fc80000010000 */
[----:B------:R-:W-:-:S08]  /*19e0*/  FMUL.FTZ R142, R94, R83 ;  /* 0x000000535e8e7220 */ /* 0x000fd00000410000 */
[----:B------:R-:W-:-:S07]  /*19f0*/  @P2 FADD.FTZ R142, R39, R142 ;  /* 0x0000008e278e2221 */ /* 0x000fce0000010000 */
.L_x_5647:
[----:B------:R-:W-:Y:S05]  /*1a00*/  BSYNC B0 ;  /* 0x0000000000007941 */ /* 0x000fea0003800000 */
.L_x_5646:
[----:B------:R-:W-:Y:S01]  /*1a10*/  @P4 FMUL.FTZ R80, R24, R128 ;  /* 0x0000008018504220 */ /* 0x000fe20000410000 */
[----:B------:R-:W-:Y:S01]  /*1a20*/  @P4 FMUL.FTZ R83, R11, R131 ;  /* 0x000000830b534220 */ /* 0x000fe20000410000 */
[----:B------:R-:W-:Y:S01]  /*1a30*/  ISETP.NE.AND.EX P1, PT, RZ, UR11, PT, P1 ;  /* 0x0000000bff007c0c */ /* 0x000fe2000bf25310 */
[----:B-1----:R-:W-:Y:S01]  /*1a40*/  @P0 IMAD.WIDE.U32 R86, R133, 0x10, R86 ;  /* 0x0000001085560825 */ /* 0x002fe200078e0056 */
[----:B------:R-:W1:Y:S01]  /*1a50*/  @P0 LDC.64 R84, c[0x0][0x308] ;  /* 0x0000c200ff540b82 */ /* 0x000e620000000a00 */
[----:B------:R-:W-:Y:S02]  /*1a60*/  @P4 F2FP.F16.F32.PACK_AB R133, RZ, R80 ;  /* 0x00000050ff85423e */ /* 0x000fe400000000ff */
[----:B------:R-:W-:Y:S01]  /*1a70*/  @P4 FMUL.FTZ R132, R142, R141 ;  /* 0x0000008d8e844220 */ /* 0x000fe20000410000 */
[----:B------:R-:W-:Y:S01]  /*1a80*/  SEL R80, R81, R72, P1 ;  /* 0x0000004851507207 */ /* 0x000fe20000800000 */
[----:B------:R-:W-:Y:S01]  /*1a90*/  BSSY B0, `(.L_x_5648) ;  /* 0x0000019000007945 */ /* 0x000fe20003800000 */
[----:B------:R-:W-:Y:S01]  /*1aa0*/  @P4 F2FP.F16.F32.PACK_AB R143, RZ, R83 ;  /* 0x00000053ff8f423e */ /* 0x000fe200000000ff */
[----:B------:R-:W-:Y:S01]  /*1ab0*/  @P4 FMUL.FTZ R141, R25, R132 ;  /* 0x00000084198d4220 */ /* 0x000fe20000410000 */
[----:B------:R-:W-:-:S02]  /*1ac0*/  SEL R81, R82, R73, P1 ;  /* 0x0000004952517207 */ /* 0x000fc40000800000 */
[----:B------:R-:W-:Y:S02]  /*1ad0*/  SEL R82, R139, R74, P1 ;  /* 0x0000004a8b527207 */ /* 0x000fe40000800000 */
[----:B------:R-:W-:Y:S02]  /*1ae0*/  SEL R83, R142, R75, P1 ;  /* 0x0000004b8e537207 */ /* 0x000fe40000800000 */
[C---:B------:R-:W-:Y:S02]  /*1af0*/  @!P6 ISETP.NE.U32.AND P3, PT, R96.reuse, RZ, PT ;  /* 0x000000ff6000e20c */ /* 0x040fe40003f65070 */
[----:B------:R-:W-:Y:S01]  /*1b00*/  @P4 F2FP.F16.F32.PACK_AB R141, RZ, R141 ;  /* 0x0000008dff8d423e */ /* 0x000fe200000000ff */
[----:B------:R2:W-:Y:S01]  /*1b10*/  @P0 STG.E.128 desc[UR4][R86.64], R80 ;  /* 0x0000005056000986 */ /* 0x0005e2000c101d04 */
[----:B------:R-:W-:Y:S02]  /*1b20*/  @!P6 ISETP.NE.AND.EX P3, PT, R97, RZ, PT, P3 ;  /* 0x000000ff6100e20c */ /* 0x000fe40003f65330 */
[----:B------:R-:W-:Y:S01]  /*1b30*/  @P4 PRMT R99, R133, 0x7610, R99 ;  /* 0x0000761085634816 */ /* 0x000fe20000000063 */
[----:B------:R-:W-:Y:S01]  /*1b40*/  @P4 HADD2.F32 R133, -RZ, R135.H1_H1 ;  /* 0x30000087ff854230 */ /* 0x000fe20000004100 */
        /* <DEDUP_REMOVED lines=13> */
.L_x_5649:
[----:B------:R-:W-:Y:S05]  /*1c20*/  BSYNC B0 ;  /* 0x0000000000007941 */ /* 0x000fea0003800000 */
.L_x_5648:
        /* <DEDUP_REMOVED lines=10> */
.L_x_5651:
[----:B------:R-:W-:Y:S05]  /*1cd0*/  BSYNC B0 ;  /* 0x0000000000007941 */ /* 0x000fea0003800000 */
.L_x_5650:
        /* <DEDUP_REMOVED lines=8> */
.L_x_5653:
[----:B------:R-:W-:Y:S05]  /*1d60*/  BSYNC B0 ;  /* 0x0000000000007941 */ /* 0x000fea0003800000 */
.L_x_5652:
        /* <DEDUP_REMOVED lines=10> */
[----:B------:R-:W-:Y:S01]  /*1e10*/  @!P6 ISETP.NE.AND.EX P3, PT, R97, RZ, PT, P3 ;  /* 0x000000ff6100e20c */ /* 0x000fe20003f65330 */
[----:B------:R-:W-:Y:S01]  /*1e20*/  @P4 HADD2.F32 R127, -RZ, R134.H0_H0 ;  /* 0x20000086ff7f4230 */ /* 0x000fe20000004100 */
[----:B------:R-:W-:-:S02]  /*1e30*/  @P4 F2FP.F16.F32.PACK_AB R80, RZ, R80 ;  /* 0x00000050ff50423e */ /* 0x000fc400000000ff */
[----:B------:R-:W-:Y:S02]  /*1e40*/  @!P6 ISETP.NE.AND.EX P2, PT, R97, RZ, PT, P2 ;  /* 0x000000ff6100e20c */ /* 0x000fe40003f45320 */
[----:B------:R-:W-:Y:S02]  /*1e50*/  @!P6 FSEL R83, R34, RZ, P3 ;  /* 0x000000ff2253e208 */ /* 0x000fe40001800000 */
[----:B------:R-:W-:Y:S02]  /*1e60*/  @!P6 ISETP.NE.U32.AND P3, PT, R96, RZ, PT ;  /* 0x000000ff6000e20c */ /* 0x000fe40003f65070 */
        /* <DEDUP_REMOVED lines=9> */
.L_x_5655:
[----:B------:R-:W-:Y:S05]  /*1f00*/  BSYNC B0 ;  /* 0x0000000000007941 */ /* 0x000fea0003800000 */
.L_x_5654:
        /* <DEDUP_REMOVED lines=10> */
.L_x_5657:
[----:B------:R-:W-:Y:S05]  /*1fb0*/  BSYNC B0 ;  /* 0x0000000000007941 */ /* 0x000fea0003800000 */
.L_x_5656:
        /* <DEDUP_REMOVED lines=10> */
.L_x_5659:
[----:B------:R-:W-:Y:S05]  /*2060*/  BSYNC B0 ;  /* 0x0000000000007941 */ /* 0x000fea0003800000 */
.L_x_5658:
[----:B------:R-:W-:Y:S01]  /*2070*/  @P4 FMUL.FTZ R81, R13, R144 ;  /* 0x000000900d514220 */ /* 0x000fe20000410000 */
[----:B------:R-:W-:Y:S01]  /*2080*/  @P4 FMUL.FTZ R80, R26, R138 ;  /* 0x0000008a1a504220 */ /* 0x000fe20000410000 */
[----:B------:R-:W-:Y:S01]  /*2090*/  @P4 FMUL.FTZ R146, R148, R136 ;  /* 0x0000008894924220 */ /* 0x000fe20000410000 */
[----:B------:R-:W2:Y:S01]  /*20a0*/  @P0 LDC.64 R86, c[0x0][0x308] ;  /* 0x0000c200ff560b82 */ /* 0x000ea20000000a00 */
[----:B------:R-:W-:Y:S01]  /*20b0*/  @!P6 ISETP.NE.AND.EX P2, PT, R97, RZ, PT, P3 ;  /* 0x000000ff6100e20c */ /* 0x000fe20003f45330 */
[----:B------:R-:W-:Y:S01]  /*20c0*/  BSSY B0, `(.L_x_5660) ;  /* 0x000001e000007945 */ /* 0x000fe20003800000 */
[----:B------:R-:W-:Y:S01]  /*20d0*/  @P4 F2FP.F16.F32.PACK_AB R149, RZ, R81 ;  /* 0x00000051ff95423e */ /* 0x000fe200000000ff */
[----:B------:R-:W-:Y:S01]  /*20e0*/  @P4 FMUL.FTZ R143, R27, R146 ;  /* 0x000000921b8f4220 */ /* 0x000fe20000410000 */
[----:B------:R-:W-:Y:S02]  /*20f0*/  SEL R81, R82, R73, P1 ;  /* 0x0000004952517207 */ /* 0x000fe40000800000 */
[----:B------:R-:W-:Y:S01]  /*2100*/  @P4 F2FP.F16.F32.PACK_AB R147, RZ, R80 ;  /* 0x00000050ff93423e */ /* 0x000fe200000000ff */
[----:B------:R-:W3:Y:S01]  /*2110*/  @P4 LDC R136, c[0x0][0x29c] ;  /* 0x0000a700ff884b82 */ /* 0x000ee20000000800 */
[----:B------:R-:W-:-:S02]  /*2120*/  SEL R82, R83, R74, P1 ;  /* 0x0000004a53527207 */ /* 0x000fc40000800000 */
[----:B------:R-:W-:Y:S02]  /*2130*/  SEL R80, R145, R72, P1 ;  /* 0x0000004891507207 */ /* 0x000fe40000800000 */
[----:B------:R-:W-:Y:S01]  /*2140*/  SEL R83, R148, R75, P1 ;  /* 0x0000004b94537207 */ /* 0x000fe20000800000 */
[----:B------:R-:W-:Y:S01]  /*2150*/  @P4 HADD2.F32 R148, -RZ, R135.H1_H1 ;  /* 0x30000087ff944230 */ /* 0x000fe20000004100 */
[----:B------:R-:W-:Y:S02]  /*2160*/  @!P6 ISETP.NE.U32.AND P3, PT, R96, RZ, PT ;  /* 0x000000ff6000e20c */ /* 0x000fe40003f65070 */
[----:B------:R-:W-:Y:S01]  /*2170*/  @P4 F2FP.F16.F32.PACK_AB R150, RZ, R143 ;  /* 0x0000008fff96423e */ /* 0x000fe200000000ff */
        /* <DEDUP_REMOVED lines=18> */
.L_x_5661:
[----:B------:R-:W-:Y:S05]  /*22a0*/  BSYNC B0 ;  /* 0x0000000000007941 */ /* 0x000fea0003800000 */
.L_x_5660:
        /* <DEDUP_REMOVED lines=10> */
.L_x_5663:
[----:B------:R-:W-:Y:S05]  /*2350*/  BSYNC B0 ;  /* 0x0000000000007941 */ /* 0x000fea0003800000 */
.L_x_5662:
        /* <DEDUP_REMOVED lines=8> */
.L_x_5665:
[----:B------:R-:W-:Y:S05]  /*23e0*/  BSYNC B0 ;  /* 0x0000000000007941 */ /* 0x000fea0003800000 */
.L_x_5664:
        /* <DEDUP_REMOVED lines=8> */
.L_x_5667:
[----:B------:R-:W-:Y:S05]  /*2470*/  BSYNC B0 ;  /* 0x0000000000007941 */ /* 0x000fea0003800000 */
.L_x_5666:
[----:B------:R-:W-:Y:S01]  /*2480*/  @!P6 ISETP.NE.U32.AND P3, PT, R96, RZ, PT ;  /* 0x000000ff6000e20c */ /* 0x000fe20003f65070 */
[----:B0-----:R-:W-:Y:S01]  /*2490*/  @P4 FMUL.FTZ R81, R143, R118 ;  /* 0x000000768f514220 */ /* 0x001fe20000410000 */
[----:B------:R-:W-:Y:S01]  /*24a0*/  BSSY B0, `(.L_x_5668) ;  /* 0x000000d000007945 */ /* 0x000fe20003800000 */
[C---:B------:R-:W-:Y:S01]  /*24b0*/  @!P6 ISETP.NE.AND.EX P2, PT, R97.reuse, RZ, PT, P2 ;  /* 0x000000ff6100e20c */ /* 0x040fe20003f45320 */
        /* <DEDUP_REMOVED lines=11> */
.L_x_5669:
[----:B------:R-:W-:Y:S05]  /*2570*/  BSYNC B0 ;  /* 0x0000000000007941 */ /* 0x000fea0003800000 */
.L_x_5668:
        /* <DEDUP_REMOVED lines=10> */
.L_x_5671:
[----:B------:R-:W-:Y:S05]  /*2620*/  BSYNC B0 ;  /* 0x0000000000007941 */ /* 0x000fea0003800000 */
.L_x_5670:
        /* <DEDUP_REMOVED lines=8> */
[--C-:B------:R-:W-:Y:S01]  /*26b0*/  @P4 HADD2.F32 R83, -RZ, R134.reuse.H0_H0 ;  /* 0x20000086ff534230 */ /* 0x100fe20000004100 */
[----:B------:R-:W-:Y:S01]  /*26c0*/  @P4 F2FP.F16.F32.PACK_AB R85, RZ, R80 ;  /* 0x00000050ff55423e */ /* 0x000fe200000000ff */
[----:B------:R-:W-:Y:S01]  /*26d0*/  @P4 FMUL.FTZ R80, R93, R136 ;  /* 0x000000885d504220 */ /* 0x000fe20000410000 */
[----:B------:R-:W-:Y:S01]  /*26e0*/  @P4 F2FP.F16.F32.PACK_AB R82, RZ, R82 ;  /* 0x00000052ff52423e */ /* 0x000fe200000000ff */
[----:B------:R0:W-:Y:S01]  /*26f0*/  @P0 STG.E.128 desc[UR4][R86.64], R72 ;  /* 0x0000004856000986 */ /* 0x0001e2000c101d04 */
[----:B------:R-:W-:Y:S01]  /*2700*/  @P4 PRMT R98, R85, 0x7610, R98 ;  /* 0x0000761055624816 */ /* 0x000fe20000000062 */
[--C-:B------:R-:W-:Y:S01]  /*2710*/  @P4 HADD2.F32 R85, -RZ, R135.reuse.H0_H0 ;  /* 0x20000087ff554230 */ /* 0x100fe20000004100 */
[----:B------:R-:W-:Y:S01]  /*2720*/  @P4 F2FP.F16.F32.PACK_AB R80, RZ, R80 ;  /* 0x00000050ff50423e */ /* 0x000fe200000000ff */
[----:B------:R-:W-:Y:S01]  /*2730*/  BSSY B0, `(.L_x_5672) ;  /* 0x000001c000007945 */ /* 0x000fe20003800000 */
[----:B------:R-:W-:Y:S01]  /*2740*/  @P4 PRMT R99, R82, 0x7610, R99 ;  /* 0x0000761052634816 */ /* 0x000fe20000000063 */
[----:B------:R-:W-:Y:S01]  /*2750*/  @P4 HADD2.F32 R82, -RZ, R135.H1_H1 ;  /* 0x30000087ff524230 */ /* 0x000fe20000004100 */
[----:B------:R-:W-:Y:S01]  /*2760*/  @P4 PRMT R101, R80, 0x7610, R101 ;  /* 0x0000761050654816 */ /* 0x000fe20000000065 */
[----:B------:R-:W-:Y:S01]  /*2770*/  @P4 HADD2.F32 R80, -RZ, R134.H1_H1 ;  /* 0x30000086ff504230 */ /* 0x000fe20000004100 */
[----:B------:R-:W-:Y:S01]  /*2780*/  @P4 F2FP.F16.F32.PACK_AB R84, RZ, R84 ;  /* 0x00000054ff54423e */ /* 0x000fe200000000ff */
[----:B------:R-:W-:Y:S01]  /*2790*/  @P4 FFMA.FTZ R56, R119, R126, R56 ;  /* 0x0000007e77384223 */ /* 0x000fe20000010038 */
[----:B------:R-:W-:Y:S01]  /*27a0*/  @P4 FFMA.FTZ R57, R128, R129, R57 ;  /* 0x0000008180394223 */ /* 0x000fe20000010039 */
        /* <DEDUP_REMOVED lines=20> */
.L_x_5673:
[----:B------:R-:W-:Y:S05]  /*28f0*/  BSYNC B0 ;  /* 0x0000000000007941 */ /* 0x000fea0003800000 */
.L_x_5672:
[----:B------:R-:W-:Y:S02]  /*2900*/  IADD3 R2, R2, UR12, RZ ;  /* 0x0000000c02027c10 */ /* 0x000fe4000fffe0ff */
[----:B------:R-:W-:Y:S02]  /*2910*/  SEL R125, RZ, 0x1, P5 ;  /* 0x00000001ff7d7807 */ /* 0x000fe40002800000 */
[----:B------:R-:W-:-:S13]  /*2920*/  ISETP.GE.AND P0, PT, R2, UR13, PT ;  /* 0x0000000d02007c0c */ /* 0x000fda000bf06270 */
[----:B------:R-:W-:Y:S05]  /*2930*/  @!P0 BRA `(.L_x_5674) ;  /* 0xffffffdc00488947 */ /* 0x000fea000383ffff */
.L_x_5635:
        /* <DEDUP_REMOVED lines=22> */
.L_x_5639:
[----:B0-----:R-:W-:Y:S01]  /*2aa0*/  HFMA2.MMA R129, -RZ, RZ, 0, 9.5367431640625e-07 ;  /* 0x00000010ff817435 */ /* 0x001fe200000001ff */
[----:B------:R-:W-:Y:S02]  /*2ab0*/  MOV R130, R81 ;  /* 0x0000005100827202 */ /* 0x000fe40000000f00 */
[----:B------:R-:W-:Y:S02]  /*2ac0*/  MOV R132, 0x1f ;  /* 0x0000001f00847802 */ /* 0x000fe40000000f00 */
[----:B------:R-:W-:-:S07]  /*2ad0*/  MOV R125, 0xffffffff ;  /* 0xffffffff007d7802 */ /* 0x000fce0000000f00 */
[----:B-----5:R-:W-:Y:S05]  /*2ae0*/  WARPSYNC.COLLECTIVE R125, `(.L_x_5675) ;  /* 0x000000007d087348 */ /* 0x020fea0003c00000 */
[----:B------:R0:W1:Y:S02]  /*2af0*/  SHFL.DOWN P1, R128, R130, R129, R132 ;  /* 0x0800008182807389 */ /* 0x0000640000020084 */
[----:B01---5:R-:W-:Y:S01]  /*2b00*/  ENDCOLLECTIVE ;  /* 0x000000000000791b */ /* 0x023fe20003800000 */
.L_x_5675:
[----:B------:R-:W-:Y:S02]  /*2b10*/  MOV R130, R80 ;  /* 0x0000005000827202 */ /* 0x000fe40000000f00 */
[----:B------:R-:W-:-:S07]  /*2b20*/  MOV R84, R128 ;  /* 0x0000008000547202 */ /* 0x000fce0000000f00 */
[----:B------:R-:W-:Y:S05]  /*2b30*/  WARPSYNC.COLLECTIVE R125, `(.L_x_5676) ;  /* 0x000000007d087348 */ /* 0x000fea0003c00000 */
[----:B------:R0:W1:Y:S02]  /*2b40*/  SHFL.DOWN P1, R128, R130, R129, R132 ;  /* 0x0800008182807389 */ /* 0x0000640000020084 */
[----:B01----:R-:W-:Y:S01]  /*2b50*/  ENDCOLLECTIVE ;  /* 0x000000000000791b */ /* 0x003fe20003800000 */
.L_x_5676:
[----:B------:R-:W-:Y:S01]  /*2b60*/  FADD.FTZ R84, R84, R81 ;  /* 0x0000005154547221 */ /* 0x000fe20000010000 */
[----:B------:R-:W-:-:S04]  /*2b70*/  HFMA2.MMA R129, -RZ, RZ, 0, 4.76837158203125e-07 ;  /* 0x00000008ff817435 */ /* 0x000fc800000001ff */
[----:B------:R-:W-:Y:S02]  /*2b80*/  MOV R130, R84 ;  /* 0x0000005400827202 */ /* 0x000fe40000000f00 */
[----:B------:R-:W-:-:S07]  /*2b90*/  MOV R85, R128 ;  /* 0x0000008000557202 */ /* 0x000fce0000000f00 */
[----:B------:R-:W-:Y:S05]  /*2ba0*/  WARPSYNC.COLLECTIVE R125, `(.L_x_5677) ;  /* 0x000000007d087348 */ /* 0x000fea0003c00000 */
[----:B------:R0:W1:Y:S02]  /*2bb0*/  SHFL.DOWN P1, R128, R130, R129, R132 ;  /* 0x0800008182807389 */ /* 0x0000640000020084 */
[----:B01----:R-:W-:Y:S01]  /*2bc0*/  ENDCOLLECTIVE ;  /* 0x000000000000791b */ /* 0x003fe20003800000 */
.L_x_5677:
[----:B------:R-:W-:-:S05]  /*2bd0*/  FADD.FTZ R85, R85, R80 ;  /* 0x0000005055557221 */ /* 0x000fca0000010000 */
[----:B------:R-:W-:Y:S02]  /*2be0*/  MOV R130, R85 ;  /* 0x0000005500827202 */ /* 0x000fe40000000f00 */
[----:B------:R-:W-:-:S07]  /*2bf0*/  MOV R87, R128 ;  /* 0x0000008000577202 */ /* 0x000fce0000000f00 */
[----:B------:R-:W-:Y:S05]  /*2c00*/  WARPSYNC.COLLECTIVE R125, `(.L_x_5678) ;  /* 0x000000007d087348 */ /* 0x000fea0003c00000 */
[----:B------:R0:W1:Y:S02]  /*2c10*/  SHFL.DOWN P1, R128, R130, R129, R132 ;  /* 0x0800008182807389 */ /* 0x0000640000020084 */
[----:B01----:R-:W-:Y:S01]  /*2c20*/  ENDCOLLECTIVE ;  /* 0x000000000000791b */ /* 0x003fe20003800000 */
.L_x_5678:
[----:B------:R-:W-:Y:S01]  /*2c30*/  FADD.FTZ R87, R84, R87 ;  /* 0x0000005754577221 */ /* 0x000fe20000010000 */
[----:B------:R-:W-:-:S04]  /*2c40*/  HFMA2.MMA R129, -RZ, RZ, 0, 2.384185791015625e-07 ;  /* 0x00000004ff817435 */ /* 0x000fc800000001ff */
[----:B------:R-:W-:Y:S02]  /*2c50*/  MOV R130, R87 ;  /* 0x0000005700827202 */ /* 0x000fe40000000f00 */
[----:B------:R-:W-:-:S07]  /*2c60*/  MOV R86, R128 ;  /* 0x0000008000567202 */ /* 0x000fce0000000f00 */
[----:B------:R-:W-:Y:S05]  /*2c70*/  WARPSYNC.COLLECTIVE R125, `(.L_x_5679) ;  /* 0x000000007d087348 */ /* 0x000fea0003c00000 */
[----:B------:R0:W1:Y:S02]  /*2c80*/  SHFL.DOWN P1, R128, R130, R129, R132 ;  /* 0x0800008182807389 */ /* 0x0000640000020084 */
[----:B01----:R-:W-:Y:S01]  /*2c90*/  ENDCOLLECTIVE ;  /* 0x000000000000791b */ /* 0x003fe20003800000 */
.L_x_5679:
[----:B------:R-:W-:-:S05]  /*2ca0*/  FADD.FTZ R86, R85, R86 ;  /* 0x0000005655567221 */ /* 0x000fca0000010000 */
[----:B------:R-:W-:Y:S02]  /*2cb0*/  MOV R130, R86 ;  /* 0x0000005600827202 */ /* 0x000fe40000000f00 */
[----:B------:R-:W-:-:S07]  /*2cc0*/  MOV R112, R128 ;  /* 0x0000008000707202 */ /* 0x000fce0000000f00 */
[----:B------:R-:W-:Y:S05]  /*2cd0*/  WARPSYNC.COLLECTIVE R125, `(.L_x_5680) ;  /* 0x000000007d087348 */ /* 0x000fea0003c00000 */
[----:B------:R0:W1:Y:S02]  /*2ce0*/  SHFL.DOWN P1, R128, R130, R129, R132 ;  /* 0x0800008182807389 */ /* 0x0000640000020084 */
[----:B01----:R-:W-:Y:S01]  /*2cf0*/  ENDCOLLECTIVE ;  /* 0x000000000000791b */ /* 0x003fe20003800000 */
.L_x_5680:
[----:B------:R-:W-:Y:S01]  /*2d00*/  FADD.FTZ R112, R87, R112 ;  /* 0x0000007057707221 */ /* 0x000fe20000010000 */
[----:B------:R-:W-:-:S04]  /*2d10*/  HFMA2.MMA R129, -RZ, RZ, 0, 1.1920928955078125e-07 ;  /* 0x00000002ff817435 */ /* 0x000fc800000001ff */
[----:B------:R-:W-:Y:S02]  /*2d20*/  MOV R130, R112 ;  /* 0x0000007000827202 */ /* 0x000fe40000000f00 */
[----:B------:R-:W-:-:S07]  /*2d30*/  MOV R113, R128 ;  /* 0x0000008000717202 */ /* 0x000fce0000000f00 */
[----:B------:R-:W-:Y:S05]  /*2d40*/  WARPSYNC.COLLECTIVE R125, `(.L_x_5681) ;  /* 0x000000007d087348 */ /* 0x000fea0003c00000 */
[----:B------:R0:W1:Y:S02]  /*2d50*/  SHFL.DOWN P1, R128, R130, R129, R132 ;  /* 0x0800008182807389 */ /* 0x0000640000020084 */
[----:B01----:R-:W-:Y:S01]  /*2d60*/  ENDCOLLECTIVE ;  /* 0x000000000000791b */ /* 0x003fe20003800000 */
.L_x_5681:
[----:B------:R-:W-:-:S05]  /*2d70*/  FADD.FTZ R113, R86, R113 ;  /* 0x0000007156717221 */ /* 0x000fca0000010000 */
[----:B------:R-:W-:Y:S02]  /*2d80*/  MOV R130, R113 ;  /* 0x0000007100827202 */ /* 0x000fe40000000f00 */
[----:B------:R-:W-:-:S07]  /*2d90*/  MOV R81, R128 ;  /* 0x0000008000517202 */ /* 0x000fce0000000f00 */
[----:B------:R-:W-:Y:S05]  /*2da0*/  WARPSYNC.COLLECTIVE R125, `(.L_x_5682) ;  /* 0x000000007d087348 */ /* 0x000fea0003c00000 */
[----:B------:R0:W1:Y:S02]  /*2db0*/  SHFL.DOWN P1, R128, R130, R129, R132 ;  /* 0x0800008182807389 */ /* 0x0000640000020084 */
[----:B01----:R-:W-:Y:S01]  /*2dc0*/  ENDCOLLECTIVE ;  /* 0x000000000000791b */ /* 0x003fe20003800000 */
.L_x_5682:
[----:B------:R-:W-:Y:S01]  /*2dd0*/  FADD.FTZ R118, R112, R81 ;  /* 0x0000005170767221 */ /* 0x000fe20000010000 */
[----:B------:R-:W-:-:S04]  /*2de0*/  HFMA2.MMA R129, -RZ, RZ, 0, 5.9604644775390625e-08 ;  /* 0x00000001ff817435 */ /* 0x000fc800000001ff */
[----:B------:R-:W-:Y:S02]  /*2df0*/  MOV R130, R118 ;  /* 0x0000007600827202 */ /* 0x000fe40000000f00 */
[----:B------:R-:W-:-:S07]  /*2e00*/  MOV R80, R128 ;  /* 0x0000008000507202 */ /* 0x000fce0000000f00 */
[----:B------:R-:W-:Y:S05]  /*2e10*/  WARPSYNC.COLLECTIVE R125, `(.L_x_5683) ;  /* 0x000000007d087348 */ /* 0x000fea0003c00000 */
[----:B------:R0:W1:Y:S02]  /*2e20*/  SHFL.DOWN P1, R128, R130, R129, R132 ;  /* 0x0800008182807389 */ /* 0x0000640000020084 */
[----:B01----:R-:W-:Y:S01]  /*2e30*/  ENDCOLLECTIVE ;  /* 0x000000000000791b */ /* 0x003fe20003800000 */
.L_x_5683:
[----:B------:R-:W-:-:S05]  /*2e40*/  FADD.FTZ R119, R113, R80 ;  /* 0x0000005071777221 */ /* 0x000fca0000010000 */
[----:B------:R-:W-:Y:S02]  /*2e50*/  MOV R130, R119 ;  /* 0x0000007700827202 */ /* 0x000fe40000000f00 */
[----:B------:R-:W-:-:S07]  /*2e60*/  MOV R85, R128 ;  /* 0x0000008000557202 */ /* 0x000fce0000000f00 */
[----:B------:R-:W-:Y:S05]  /*2e70*/  WARPSYNC.COLLECTIVE R125, `(.L_x_5684) ;  /* 0x000000007d087348 */ /* 0x000fea0003c00000 */
[----:B------:R0:W1:Y:S02]  /*2e80*/  SHFL.DOWN P1, R128, R130, R129, R132 ;  /* 0x0800008182807389 */ /* 0x0000640000020084 */
[----:B01----:R-:W-:Y:S01]  /*2e90*/  ENDCOLLECTIVE ;  /* 0x000000000000791b */ /* 0x003fe20003800000 */
.L_x_5684:
[----:B------:R-:W-:Y:S01]  /*2ea0*/  MOV R84, R128 ;  /* 0x0000008000547202 */ /* 0x000fe20000000f00 */
[----:B------:R-:W-:Y:S06]  /*2eb0*/  BRA `(.L_x_5685) ;  /* 0xffffffe400107947 */ /* 0x000fec000383ffff */
.L_x_5686:
        /* <DEDUP_REMOVED lines=12> */
.L_x_8621:


//--------------------- .text._ZN10layer_norm13ln_bwd_kernelINS_13Kernel_traitsI6__halfS2_fS2_fjLj1536ELj1ELj1ELj4ELj8ENS_18Kernel_traits_baseILj1536ES2_S2_fS2_fjLj128EEEEELb1ELb0ELb0ELb0EEEvNS_9BwdParamsE --------------------------
	.section	.text._ZN10layer_norm13ln_bwd_kernelINS_13Kernel_traitsI6__halfS2_fS2_fjLj1536ELj1ELj1ELj4ELj8ENS_18Kernel_traits_baseILj1536ES2_S2_fS2_fjLj128EEEEELb1ELb0ELb0ELb0EEEvNS_9BwdParamsE,"ax",@progbits
	.align	128
        .global         _ZN10layer_norm13ln_bwd_kernelINS_13Kernel_traitsI6__halfS2_fS2_fjLj1536ELj1ELj1ELj4ELj8ENS_18Kernel_traits_baseILj1536ES2_S2_fS2_fjLj128EEEEELb1ELb0ELb0ELb0EEEvNS_9BwdParamsE
        .type           _ZN10layer_norm13ln_bwd_kernelINS_13Kernel_traitsI6__halfS2_fS2_fjLj1536ELj1ELj1ELj4ELj8ENS_18Kernel_traits_baseILj1536ES2_S2_fS2_fjLj128EEEEELb1ELb0ELb0ELb0EEEvNS_9BwdParamsE,@function
        .size           _ZN10layer_norm13ln_bwd_kernelINS_13Kernel_traitsI6__halfS2_fS2_fjLj1536ELj1ELj1ELj4ELj8ENS_18Kernel_traits_baseILj1536ES2_S2_fS2_fjLj128EEEEELb1ELb0ELb0ELb0EEEvNS_9BwdParamsE,(.L_x_8622 - _ZN10layer_norm13ln_bwd_kernelINS_13Kernel_traitsI6__halfS2_fS2_fjLj1536ELj1ELj1ELj4ELj8ENS_18Kernel_traits_baseILj1536ES2_S2_fS2_fjLj128EEEEELb1ELb0ELb0ELb0EEEvNS_9BwdParamsE)
        .other          _ZN10layer_norm13ln_bwd_kernelINS_13Kernel_traitsI6__halfS2_fS2_fjLj1536ELj1ELj1ELj4ELj8ENS_18Kernel_traits_baseILj1536ES2_S2_fS2_fjLj128EEEEELb1ELb0ELb0ELb0EEEvNS_9BwdParamsE,@"STO_CUDA_ENTRY STV_DEFAULT"
_ZN10layer_norm13ln_bwd_kernelINS_13Kernel_traitsI6__halfS2_fS2_fjLj1536ELj1ELj1ELj4ELj8ENS_18Kernel_traits_baseILj1536ES2_S2_fS2_fjLj128EEEEELb1ELb0ELb0ELb0EEEvNS_9BwdParamsE:
.text._ZN10layer_norm13ln_bwd_kernelINS_13Kernel_traitsI6__halfS2_fS2_fjLj1536ELj1ELj1ELj4ELj8ENS_18Kernel_traits_baseILj1536ES2_S2_fS2_fjLj128EEEEELb1ELb0ELb0ELb0EEEvNS_9BwdParamsE:
        /* <DEDUP_REMOVED lines=80> */
[----:B------:R-:W-:-:S07]  /*0500*/  HADD2.F32 R16, -RZ, R16.H0_H0 ;  /* 0x20000010ff107230 */ /* 0x000fce0000004100 */
.L_x_5701:
[----:B-123--:R-:W1:Y:S01]  /*0510*/  @P0 LDC.64 R60, c[0x0][0x270] ;  /* 0x00009c00ff3c0b82 */ /* 0x00ee620000000a00 */
[----:B------:R-:W-:-:S07]  /*0520*/  SHF.R.S32.HI R64, RZ, 0x1f, R4 ;  /* 0x0000001fff407819 */ /* 0x000fce0000011404 */
[----:B------:R-:W2:Y:S01]  /*0530*/  LDC.64 R62, c[0x0][0x250] ;  /* 0x00009400ff3e7b82 */ /* 0x000ea20000000a00 */
[----:B-1----:R-:W-:-:S04]  /*0540*/  @P0 LEA R60, P4, R4, R60, 0x1 ;  /* 0x0000003c043c0211 */ /* 0x002fc800078808ff */
[----:B------:R-:W-:-:S03]  /*0550*/  @P0 LEA.HI.X R61, R4, R61, R64, 0x1, P4 ;  /* 0x0000003d043d0211 */ /* 0x000fc600020f0c40 */
[----:B------:R-:W1:Y:S01]  /*0560*/  LDC.64 R64, c[0x0][0x258] ;  /* 0x00009600ff407b82 */ /* 0x000e620000000a00 */
[----:B--2---:R-:W-:Y:S01]  /*0570*/  IMAD.WIDE R62, R4, 0x4, R62 ;  /* 0x00000004043e7825 */ /* 0x004fe200078e023e */
[----:B------:R-:W-:Y:S02]  /*0580*/  MOV R71, UR20 ;  /* 0x0000001400477c02 */ /* 0x000fe40008000f00 */
[----:B------:R-:W-:Y:S01]  /*0590*/  LOP3.LUT R70, R0, 0x7f, RZ, 0xc0, !PT ;  /* 0x0000007f00467812 */ /* 0x000fe200078ec0ff */
[----:B------:R-:W-:Y:S01]  /*05a0*/  BSSY B0, `(.L_x_5688) ;  /* 0x0000042000007945 */ /* 0x000fe20003800000 */
[----:B0-----:R-:W-:Y:S01]  /*05b0*/  ISETP.NE.AND P5, PT, R2, RZ, PT ;  /* 0x000000ff0200720c */ /* 0x001fe20003fa5270 */
[----:B------:R-:W2:Y:S01]  /*05c0*/  LDG.E R62, desc[UR4][R62.64] ;  /* 0x000000043e3e7981 */ /* 0x000ea2000c1e1900 */
[----:B------:R-:W-:-:S03]  /*05d0*/  CS2R R98, SRZ ;  /* 0x0000000000627805 */ /* 0x000fc6000001ff00 */
[----:B------:R0:W5:Y:S01]  /*05e0*/  @P0 LDG.E.U16 R93, desc[UR4][R60.64] ;  /* 0x000000043c5d0981 */ /* 0x000162000c1e1500 */
[----:B-1----:R-:W-:-:S05]  /*05f0*/  IMAD.WIDE R64, R4, 0x4, R64 ;  /* 0x0000000404407825 */ /* 0x002fca00078e0240 */
[----:B------:R1:W5:Y:S01]  /*0600*/  LDG.E R69, desc[UR4][R64.64] ;  /* 0x0000000440457981 */ /* 0x000362000c1e1900 */
[----:B------:R-:W-:Y:S01]  /*0610*/  IMAD R66, R4, R71, RZ ;  /* 0x0000004704427224 */ /* 0x000fe200078e02ff */
[----:B0-----:R-:W-:-:S04]  /*0620*/  P2R R60, PR, RZ, 0x20 ;  /* 0x00000020ff3c7803 */ /* 0x001fc80000000000 */
[----:B------:R-:W-:-:S04]  /*0630*/  SHF.R.S32.HI R67, RZ, 0x1f, R66 ;  /* 0x0000001fff437819 */ /* 0x000fc80000011442 */
[----:B------:R-:W-:-:S04]  /*0640*/  LEA.HI R67, R67, R66, RZ, 0x2 ;  /* 0x0000004243437211 */ /* 0x000fc800078f10ff */
[----:B------:R-:W-:-:S04]  /*0650*/  LEA.HI.SX32 R68, R67, R70, 0x1e ;  /* 0x0000004643447211 */ /* 0x000fc800078ff2ff */
[----:B------:R-:W-:Y:S02]  /*0660*/  MOV R101, R68 ;  /* 0x0000004400657202 */ /* 0x000fe40000000f00 */
[----:B--2---:R-:W-:Y:S01]  /*0670*/  FSEL R97, R62, RZ, !P5 ;  /* 0x000000ff3e617208 */ /* 0x004fe20006800000 */
[----:B-1----:R-:W-:Y:S06]  /*0680*/  @!P3 BRA `(.L_x_5689) ;  /* 0x0000000000ccb947 */ /* 0x002fec0003800000 */
        /* <DEDUP_REMOVED lines=18> */
[----:B---3--:R-:W-:Y:S02]  /*07b0*/  MOV R3, R64 ;  /* 0x0000004000037202 */ /* 0x008fe40000000f00 */
[----:B------:R-:W-:Y:S01]  /*07c0*/  SHF.R.U64 R75, R64, 0x10, R65 ;  /* 0x00000010404b7819 */ /* 0x000fe20000001241 */
[----:B------:R-:W-:Y:S01]  /*07d0*/  FADD.FTZ R64, -R97, R61 ;  /* 0x0000003d61407221 */ /* 0x000fe20000010100 */
[----:B------:R-:W-:Y:S01]  /*07e0*/  MOV R74, R65 ;  /* 0x00000041004a7202 */ /* 0x000fe20000000f00 */
[----:B------:R-:W-:-:S02]  /*07f0*/  HADD2.F32 R61, -RZ, R3.H0_H0 ;  /* 0x20000003ff3d7230 */ /* 0x000fc40000004100 */
[----:B0-----:R-:W-:Y:S02]  /*0800*/  HADD2.F32 R73, -RZ, R75.H0_H0 ;  /* 0x2000004bff497230 */ /* 0x001fe40000004100 */
[C---:B-----5:R-:W-:Y:S01]  /*0810*/  FMUL.FTZ R72, R69.reuse, R64 ;  /* 0x0000004045487220 */ /* 0x060fe20000410000 */
[----:B------:R-:W-:Y:S02]  /*0820*/  HADD2.F32 R76, -RZ, R74.H0_H0 ;  /* 0x2000004aff4c7230 */ /* 0x000fe40000004100 */
[----:B------:R-:W-:Y:S01]  /*0830*/  FMUL.FTZ R3, R69, R60 ;  /* 0x0000003c45037220 */ /* 0x000fe20000410000 */
[----:B------:R-:W-:Y:S01]  /*0840*/  FMUL.FTZ R74, R5, R61 ;  /* 0x0000003d054a7220 */ /* 0x000fe20000410000 */
[----:B------:R-:W-:Y:S01]  /*0850*/  SHF.R.U32.HI R65, RZ, 0x10, R65 ;  /* 0x00000010ff417819 */ /* 0x000fe20000011641 */
[----:B------:R-:W-:Y:S01]  /*0860*/  FADD.FTZ R37, R37, R73 ;  /* 0x0000004925257221 */ /* 0x000fe20000010000 */
[----:B------:R-:W-:Y:S01]  /*0870*/  FFMA.FTZ R49, R72, R73, R49 ;  /* 0x0000004948317223 */ /* 0x000fe20000010031 */
[----:B------:R-:W-:Y:S01]  /*0880*/  FADD.FTZ R36, R36, R61 ;  /* 0x0000003d24247221 */ /* 0x000fe20000010000 */
[----:B------:R-:W-:Y:S01]  /*0890*/  FFMA.FTZ R48, R3, R61, R48 ;  /* 0x0000003d03307223 */ /* 0x000fe20000010030 */
[----:B------:R-:W-:Y:S01]  /*08a0*/  FMUL.FTZ R73, R6, R73 ;  /* 0x0000004906497220 */ /* 0x000fe20000410000 */
[----:B------:R-:W-:Y:S01]  /*08b0*/  FMUL.FTZ R75, R69, R62 ;  /* 0x0000003e454b7220 */ /* 0x000fe20000410000 */
[----:B------:R-:W-:Y:S01]  /*08c0*/  FADD.FTZ R60, RZ, R74 ;  /* 0x0000004aff3c7221 */ /* 0x000fe20000010000 */
[----:B------:R-:W-:Y:S01]  /*08d0*/  FFMA.FTZ R61, R3, R74, RZ ;  /* 0x0000004a033d7223 */ /* 0x000fe200000100ff */
[----:B------:R-:W-:-:S02]  /*08e0*/  HADD2.F32 R65, -RZ, R65.H0_H0 ;  /* 0x20000041ff417230 */ /* 0x000fc40000004100 */
        /* <DEDUP_REMOVED lines=13> */
.L_x_5689:
[----:B------:R-:W-:Y:S05]  /*09c0*/  BSYNC B0 ;  /* 0x0000000000007941 */ /* 0x000fea0003800000 */
.L_x_5688:
        /* <DEDUP_REMOVED lines=21> */
[----:B------:R-:W-:Y:S02]  /*0b20*/  HADD2.F32 R61, -RZ, R79.H0_H0 ;  /* 0x2000004fff3d7230 */ /* 0x000fe40000004100 */
[----:B------:R-:W-:Y:S01]  /*0b30*/  FADD.FTZ R60, -R97, R60 ;  /* 0x0000003c613c7221 */ /* 0x000fe20000010100 */
[----:B0-----:R-:W-:-:S02]  /*0b40*/  HADD2.F32 R81, -RZ, R83.H0_H0 ;  /* 0x20000053ff517230 */ /* 0x001fc40000004100 */
[----:B-----5:R-:W-:Y:S01]  /*0b50*/  FMUL.FTZ R80, R69, R64 ;  /* 0x0000004045507220 */ /* 0x020fe20000410000 */
[----:B------:R-:W-:Y:S02]  /*0b60*/  HADD2.F32 R84, -RZ, R82.H0_H0 ;  /* 0x20000052ff547230 */ /* 0x000fe40000004100 */
[----:B------:R-:W-:Y:S01]  /*0b70*/  FADD.FTZ R62, -R97, R62 ;  /* 0x0000003e613e7221 */ /* 0x000fe20000010100 */
        /* <DEDUP_REMOVED lines=11> */
[----:B------:R-:W-:Y:S01]  /*0c30*/  FADD.FTZ R86, -R97, R63 ;  /* 0x0000003f61567221 */ /* 0x000fe20000010100 */
        /* <DEDUP_REMOVED lines=14> */
.L_x_5691:
[----:B------:R-:W-:Y:S05]  /*0d20*/  BSYNC B0 ;  /* 0x0000000000007941 */ /* 0x000fea0003800000 */
.L_x_5690:
        /* <DEDUP_REMOVED lines=20> */
[----:B------:R-:W-:Y:S02]  /*0e70*/  HADD2.F32 R61, -RZ, R87.H0_H0 ;  /* 0x20000057ff3d7230 */ /* 0x000fe40000004100 */
[----:B------:R-:W-:Y:S01]  /*0e80*/  FADD.FTZ R60, -R97, R60 ;  /* 0x0000003c613c7221 */ /* 0x000fe20000010100 */
[----:B0-----:R-:W-:Y:S02]  /*0e90*/  HADD2.F32 R89, -RZ, R91.H0_H0 ;  /* 0x2000005bff597230 */ /* 0x001fe40000004100 */
[----:B-----5:R-:W-:Y:S01]  /*0ea0*/  FMUL.FTZ R88, R69, R64 ;  /* 0x0000004045587220 */ /* 0x020fe20000410000 */
[----:B------:R-:W-:-:S02]  /*0eb0*/  HADD2.F32 R94, -RZ, R90.H0_H0 ;  /* 0x2000005aff5e7230 */ /* 0x000fc40000004100 */
        /* <DEDUP_REMOVED lines=27> */
.L_x_5693:
[----:B------:R-:W-:Y:S05]  /*1070*/  BSYNC B0 ;  /* 0x0000000000007941 */ /* 0x000fea0003800000 */
.L_x_5692:
        /* <DEDUP_REMOVED lines=27> */
.L_x_5712:
        /* <DEDUP_REMOVED lines=56> */
[----:B------:R-:W0:Y:S01]  /*15b0*/  F2F.F16.F32 R65, R61 ;  /* 0x0000003d00417304 */ /* 0x000e220000200800 */
        /* <DEDUP_REMOVED lines=10> */
[----:B------:R-:W2:Y:S01]  /*1660*/  F2F.F16.F32 R101, R101 ;  /* 0x0000006500657304 */ /* 0x000ea20000200800 */
[----:B------:R-:W-:Y:S02]  /*1670*/  SEL R58, R99, R58, P5 ;  /* 0x0000003a633a7207 */ /* 0x000fe40002800000 */
[----:B------:R-:W-:Y:S01]  /*1680*/  FSEL R92, R64, RZ, P6 ;  /* 0x000000ff405c7208 */ /* 0x000fe20003000000 */
[----:B0-----:R-:W-:Y:S01]  /*1690*/  IMAD.WIDE.U32 R64, R65, 0x10000, RZ ;  /* 0x0001000041407825 */ /* 0x001fe200078e00ff */
[----:B------:R-:W-:Y:S01]  /*16a0*/  SEL R59, R102, R59, P5 ;  /* 0x0000003b663b7207 */ /* 0x000fe20002800000 */
[----:B------:R-:W0:Y:S02]  /*16b0*/  LDC.64 R60, c[0x0][0x2f8] ;  /* 0x0000be00ff3c7b82 */ /* 0x000e240000000a00 */
[----:B------:R-:W3:Y:S01]  /*16c0*/  F2F.F16.F32 R100, R100 ;  /* 0x0000006400647304 */ /* 0x000ee20000200800 */
[----:B--2---:R-:W-:-:S07]  /*16d0*/  SHF.L.U32 R101, R101, 0x10, RZ ;  /* 0x0000001065657819 */ /* 0x004fce00000006ff */
[----:B------:R-:W2:Y:S01]  /*16e0*/  F2F.F16.F32 R103, R92 ;  /* 0x0000005c00677304 */ /* 0x000ea20000200800 */
[----:B-1----:R-:W-:Y:S01]  /*16f0*/  @P5 IMAD.WIDE.U32 R62, R68, 0x10, R62 ;  /* 0x00000010443e5825 */ /* 0x002fe200078e003e */
[----:B---3--:R-:W-:-:S04]  /*1700*/  LOP3.LUT R65, R65, R101, R100, 0xfe, !PT ;  /* 0x0000006541417212 */ /* 0x008fc800078efe64 */
[----:B------:R1:W-:Y:S01]  /*1710*/  @P5 STG.E.128 desc[UR4][R62.64], R56 ;  /* 0x000000383e005986 */ /* 0x0003e2000c101d04 */
[----:B0-----:R-:W-:Y:S01]  /*1720*/  IMAD.WIDE.U32 R60, R68, 0x8, R60 ;  /* 0x00000008443c7825 */ /* 0x001fe200078e003c */
[----:B--2---:R-:W-:Y:S02]  /*1730*/  LOP3.LUT R64, R64, R103, RZ, 0xfc, !PT ;  /* 0x0000006740407212 */ /* 0x004fe400078efcff */
[----:B------:R-:W-:-:S03]  /*1740*/  IADD3 R68, R68, 0x80, RZ ;  /* 0x0000008044447810 */ /* 0x000fc60007ffe0ff */
[----:B------:R1:W-:Y:S04]  /*1750*/  STG.E.64 desc[UR4][R60.64], R64 ;  /* 0x000000403c007986 */ /* 0x0003e8000c101b04 */
.L_x_5696:
[----:B------:R-:W-:Y:S05]  /*1760*/  BSYNC B0 ;  /* 0x0000000000007941 */ /* 0x000fea0003800000 */
.L_x_5695:
        /* <DEDUP_REMOVED lines=57> */
.L_x_5698:
[----:B------:R-:W-:Y:S05]  /*1b00*/  BSYNC B0 ;  /* 0x0000000000007941 */ /* 0x000fea0003800000 */
.L_x_5697:
        /* <DEDUP_REMOVED lines=33> */
[----:B------:R0:W1:Y:S01]  /*1d20*/  F2F.F16.F32 R64, R60 ;  /* 0x0000003c00407304 */ /* 0x0000620000200800 */
[----:B------:R-:W-:Y:S02]  /*1d30*/  FSEL R98, R62, RZ, P6 ;  /* 0x000000ff3e627208 */ /* 0x000fe40003000000 */
[----:B------:R-:W-:Y:S01]  /*1d40*/  LOP3.LUT P6, RZ, R19, 0xff0000, RZ, 0xc0, !PT ;  /* 0x00ff000013ff7812 */ /* 0x000fe200078cc0ff */
[----:B------:R-:W2:Y:S01]  /*1d50*/  @P5 LDC.64 R62, c[0x0][0x308] ;  /* 0x0000c200ff3e5b82 */ /* 0x000ea20000000a00 */
[----:B------:R-:W-:Y:S02]  /*1d60*/  SEL R56, R67, R56, P5 ;  /* 0x0000003843387207 */ /* 0x000fe40002800000 */
[----:B------:R-:W-:Y:S01]  /*1d70*/  FSEL R69, R61, RZ, P6 ;  /* 0x000000ff3d457208 */ /* 0x000fe20003000000 */
[----:B------:R-:W3:Y:S01]  /*1d80*/  F2F.F16.F32 R98, R98 ;  /* 0x0000006200627304 */ /* 0x000ee20000200800 */
[----:B------:R-:W-:-:S02]  /*1d90*/  LOP3.LUT P6, RZ, R19, 0xff, RZ, 0xc0, !PT ;  /* 0x000000ff13ff7812 */ /* 0x000fc400078cc0ff */
[----:B------:R-:W-:Y:S01]  /*1da0*/  SEL R57, R66, R57, P5 ;  /* 0x0000003942397207 */ /* 0x000fe20002800000 */
[----:B0-----:R-:W0:Y:S01]  /*1db0*/  LDC.64 R60, c[0x0][0x2f8] ;  /* 0x0000be00ff3c7b82 */ /* 0x001e220000000a00 */
[----:B------:R-:W-:Y:S01]  /*1dc0*/  FSEL R97, R97, RZ, P6 ;  /* 0x000000ff61617208 */ /* 0x000fe20003000000 */
[----:B-1----:R-:W-:Y:S02]  /*1dd0*/  IMAD.WIDE.U32 R64, R64, 0x10000, RZ ;  /* 0x0001000040407825 */ /* 0x002fe400078e00ff */
[----:B------:R-:W1:Y:S01]  /*1de0*/  F2F.F16.F32 R69, R69 ;  /* 0x0000004500457304 */ /* 0x000e620000200800 */
[----:B------:R-:W-:Y:S02]  /*1df0*/  SEL R58, R93, R58, P5 ;  /* 0x0000003a5d3a7207 */ /* 0x000fe40002800000 */
[----:B------:R-:W-:Y:S02]  /*1e00*/  SEL R59, R92, R59, P5 ;  /* 0x0000003b5c3b7207 */ /* 0x000fe40002800000 */
[----:B---3--:R-:W-:-:S03]  /*1e10*/  SHF.L.U32 R99, R98, 0x10, RZ ;  /* 0x0000001062637819 */ /* 0x008fc600000006ff */
[----:B------:R-:W3:Y:S01]  /*1e20*/  F2F.F16.F32 R97, R97 ;  /* 0x0000006100617304 */ /* 0x000ee20000200800 */
[----:B--2---:R-:W-:Y:S01]  /*1e30*/  @P5 IMAD.WIDE.U32 R62, R68, 0x10, R62 ;  /* 0x00000010443e5825 */ /* 0x004fe200078e003e */
[----:B-1----:R-:W-:-:S04]  /*1e40*/  LOP3.LUT R65, R65, R99, R69, 0xfe, !PT ;  /* 0x0000006341417212 */ /* 0x002fc800078efe45 */
[----:B------:R2:W-:Y:S01]  /*1e50*/  @P5 STG.E.128 desc[UR4][R62.64], R56 ;  /* 0x000000383e005986 */ /* 0x0005e2000c101d04 */
[----:B0-----:R-:W-:Y:S01]  /*1e60*/  IMAD.WIDE.U32 R60, R68, 0x8, R60 ;  /* 0x00000008443c7825 */ /* 0x001fe200078e003c */
[----:B---3--:R-:W-:-:S05]  /*1e70*/  LOP3.LUT R64, R64, R97, RZ, 0xfc, !PT ;  /* 0x0000006140407212 */ /* 0x008fca00078efcff */
[----:B------:R2:W-:Y:S02]  /*1e80*/  STG.E.64 desc[UR4][R60.64], R64 ;  /* 0x000000403c007986 */ /* 0x0005e4000c101b04 */
.L_x_5700:
[----:B------:R-:W-:Y:S05]  /*1e90*/  BSYNC B0 ;  /* 0x0000000000007941 */ /* 0x000fea0003800000 */
.L_x_5699:
[----:B------:R-:W-:Y:S02]  /*1ea0*/  IADD3 R4, R4, UR18, RZ ;  /* 0x0000001204047c10 */ /* 0x000fe4000fffe0ff */
[----:B------:R-:W-:Y:S02]  /*1eb0*/  SEL R92, RZ, 0x1, P4 ;  /* 0x00000001ff5c7807 */ /* 0x000fe40002000000 */
[----:B------:R-:W-:-:S13]  /*1ec0*/  ISETP.GE.AND P5, PT, R4, UR19, PT ;  /* 0x0000001304007c0c */ /* 0x000fda000bfa6270 */
[----:B------:R-:W-:Y:S05]  /*1ed0*/  @!P5 BRA `(.L_x_5701) ;  /* 0xffffffe4008cd947 */ /* 0x000fea000383ffff */
.L_x_5687:
        /* <DEDUP_REMOVED lines=27> */
.L_x_5694:
[----:B------:R-:W-:Y:S02]  /*2090*/  MOV R103, R99 ;  /* 0x0000006300677202 */ /* 0x000fe40000000f00 */
[----:B------:R-:W-:Y:S02]  /*20a0*/  MOV R102, 0x10 ;  /* 0x0000001000667802 */ /* 0x000fe40000000f00 */
[----:B------:R-:W-:Y:S02]  /*20b0*/  MOV R105, 0x1f ;  /* 0x0000001f00697802 */ /* 0x000fe40000000f00 */
[----:B------:R-:W-:-:S07]  /*20c0*/  MOV R100, 0xffffffff ;  /* 0xffffffff00647802 */ /* 0x000fce0000000f00 */
[----:B------:R-:W-:Y:S05]  /*20d0*/  WARPSYNC.COLLECTIVE R100, `(.L_x_5702) ;  /* 0x0000000064087348 */ /* 0x000fea0003c00000 */
[----:B------:R0:W1:Y:S02]  /*20e0*/  SHFL.DOWN P6, R101, R103, R102, R105 ;  /* 0x0800006667657389 */ /* 0x00006400000c0069 */
[----:B01----:R-:W-:Y:S01]  /*20f0*/  ENDCOLLECTIVE ;  /* 0x000000000000791b */ /* 0x003fe20003800000 */
.L_x_5702:
[----:B------:R-:W-:Y:S02]  /*2100*/  MOV R103, R98 ;  /* 0x0000006200677202 */ /* 0x000fe40000000f00 */
[----:B------:R-:W-:-:S07]  /*2110*/  MOV R62, R101 ;  /* 0x00000065003e7202 */ /* 0x000fce0000000f00 */
[----:B------:R-:W-:Y:S05]  /*2120*/  WARPSYNC.COLLECTIVE R100, `(.L_x_5703) ;  /* 0x0000000064087348 */ /* 0x000fea0003c00000 */
[----:B------:R0:W1:Y:S02]  /*2130*/  SHFL.DOWN P6, R101, R103, R102, R105 ;  /* 0x0800006667657389 */ /* 0x00006400000c0069 */
[----:B01----:R-:W-:Y:S01]  /*2140*/  ENDCOLLECTIVE ;  /* 0x000000000000791b */ /* 0x003fe20003800000 */
.L_x_5703:
[----:B------:R-:W-:-:S05]  /*2150*/  FADD.FTZ R62, R62, R99 ;  /* 0x000000633e3e7221 */ /* 0x000fca0000010000 */
[----:B------:R-:W-:Y:S02]  /*2160*/  MOV R103, R62 ;  /* 0x0000003e00677202 */ /* 0x000fe40000000f00 */
[----:B------:R-:W-:Y:S02]  /*2170*/  MOV R102, 0x8 ;  /* 0x0000000800667802 */ /* 0x000fe40000000f00 */
[----:B------:R-:W-:-:S07]  /*2180*/  MOV R63, R101 ;  /* 0x00000065003f7202 */ /* 0x000fce0000000f00 */
[----:B------:R-:W-:Y:S05]  /*2190*/  WARPSYNC.COLLECTIVE R100, `(.L_x_5704) ;  /* 0x0000000064087348 */ /* 0x000fea0003c00000 */
[----:B------:R0:W1:Y:S02]  /*21a0*/  SHFL.DOWN P6, R101, R103, R102, R105 ;  /* 0x0800006667657389 */ /* 0x00006400000c0069 */
[----:B01----:R-:W-:Y:S01]  /*21b0*/  ENDCOLLECTIVE ;  /* 0x000000000000791b */ /* 0x003fe20003800000 */
.L_x_5704:
[----:B------:R-:W-:-:S05]  /*21c0*/  FADD.FTZ R63, R63, R98 ;  /* 0x000000623f3f7221 */ /* 0x000fca0000010000 */
[----:B------:R-:W-:Y:S02]  /*21d0*/  MOV R103, R63 ;  /* 0x0000003f00677202 */ /* 0x000fe40000000f00 */
[----:B------:R-:W-:-:S07]  /*21e0*/  MOV R65, R101 ;  /* 0x0000006500417202 */ /* 0x000fce0000000f00 */
[----:B------:R-:W-:Y:S05]  /*21f0*/  WARPSYNC.COLLECTIVE R100, `(.L_x_5705) ;  /* 0x0000000064087348 */ /* 0x000fea0003c00000 */
[----:B------:R0:W1:Y:S02]  /*2200*/  SHFL.DOWN P6, R101, R103, R102, R105 ;  /* 0x0800006667657389 */ /* 0x00006400000c0069 */
[----:B01----:R-:W-:Y:S01]  /*2210*/  ENDCOLLECTIVE ;  /* 0x000000000000791b */ /* 0x003fe20003800000 */
.L_x_5705:
[----:B------:R-:W-:-:S05]  /*2220*/  FADD.FTZ R65, R62, R65 ;  /* 0x000000413e417221 */ /* 0x000fca0000010000 */
[----:B------:R-:W-:Y:S02]  /*2230*/  MOV R103, R65 ;  /* 0x0000004100677202 */ /* 0x000fe40000000f00 */
[----:B------:R-:W-:Y:S02]  /*2240*/  MOV R102, 0x4 ;  /* 0x0000000400667802 */ /* 0x000fe40000000f00 */
[----:B------:R-:W-:-:S07]  /*2250*/  MOV R64, R101 ;  /* 0x0000006500407202 */ /* 0x000fce0000000f00 */
[----:B------:R-:W-:Y:S05]  /*2260*/  WARPSYNC.COLLECTIVE R100, `(.L_x_5706) ;  /* 0x0000000064087348 */ /* 0x000fea0003c00000 */
[----:B------:R0:W1:Y:S02]  /*2270*/  SHFL.DOWN P6, R101, R103, R102, R105 ;  /* 0x0800006667657389 */ /* 0x00006400000c0069 */
[----:B01----:R-:W-:Y:S01]  /*2280*/  ENDCOLLECTIVE ;  /* 0x000000000000791b */ /* 0x003fe20003800000 */
.L_x_5706:
[----:B------:R-:W-:-:S05]  /*2290*/  FADD.FTZ R64, R63, R64 ;  /* 0x000000403f407221 */ /* 0x000fca0000010000 */
[----:B------:R-:W-:Y:S02]  /*22a0*/  MOV R103, R64 ;  /* 0x0000004000677202 */ /* 0x000fe40000000f00 */
[----:B------:R-:W-:-:S07]  /*22b0*/  MOV R66, R101 ;  /* 0x0000006500427202 */ /* 0x000fce0000000f00 */
[----:B------:R-:W-:Y:S05]  /*22c0*/  WARPSYNC.COLLECTIVE R100, `(.L_x_5707) ;  /* 0x0000000064087348 */ /* 0x000fea0003c00000 */
[----:B------:R0:W1:Y:S02]  /*22d0*/  SHFL.DOWN P6, R101, R103, R102, R105 ;  /* 0x0800006667657389 */ /* 0x00006400000c0069 */
[----:B01----:R-:W-:Y:S01]  /*22e0*/  ENDCOLLECTIVE ;  /* 0x000000000000791b */ /* 0x003fe20003800000 */
.L_x_5707:
[----:B------:R-:W-:-:S05]  /*22f0*/  FADD.FTZ R66, R65, R66 ;  /* 0x0000004241427221 */ /* 0x000fca0000010000 */
[----:B------:R-:W-:Y:S02]  /*2300*/  MOV R103, R66 ;  /* 0x0000004200677202 */ /* 0x000fe40000000f00 */
[----:B------:R-:W-:Y:S02]  /*2310*/  MOV R102, 0x2 ;  /* 0x0000000200667802 */ /* 0x000fe40000000f00 */
[----:B------:R-:W-:-:S07]  /*2320*/  MOV R67, R101 ;  /* 0x0000006500437202 */ /* 0x000fce0000000f00 */
[----:B------:R-:W-:Y:S05]  /*2330*/  WARPSYNC.COLLECTIVE R100, `(.L_x_5708) ;  /* 0x0000000064087348 */ /* 0x000fea0003c00000 */
[----:B------:R0:W1:Y:S02]  /*2340*/  SHFL.DOWN P6, R101, R103, R102, R105 ;  /* 0x0800006667657389 */ /* 0x00006400000c0069 */
[----:B01----:R-:W-:Y:S01]  /*2350*/  ENDCOLLECTIVE ;  /* 0x000000000000791b */ /* 0x003fe20003800000 */
.L_x_5708:
[----:B------:R-:W-:-:S05]  /*2360*/  FADD.FTZ R67, R64, R67 ;  /* 0x0000004340437221 */ /* 0x000fca0000010000 */
[----:B------:R-:W-:Y:S02]  /*2370*/  MOV R103, R67 ;  /* 0x0000004300677202 */ /* 0x000fe40000000f00 */
[----:B------:R-:W-:-:S07]  /*2380*/  MOV R93, R101 ;  /* 0x00000065005d7202 */ /* 0x000fce0000000f00 */
[----:B------:R-:W-:Y:S05]  /*2390*/  WARPSYNC.COLLECTIVE R100, `(.L_x_5709) ;  /* 0x0000000064087348 */ /* 0x000fea0003c00000 */
[----:B------:R0:W1:Y:S02]  /*23a0*/  SHFL.DOWN P6, R101, R103, R102, R105 ;  /* 0x0800006667657389 */ /* 0x00006400000c0069 */
[----:B01----:R-:W-:Y:S01]  /*23b0*/  ENDCOLLECTIVE ;  /* 0x000000000000791b */ /* 0x003fe20003800000 */
.L_x_5709:
[----:B------:R-:W-:-:S05]  /*23c0*/  FADD.FTZ R93, R66, R93 ;  /* 0x0000005d425d7221 */ /* 0x000fca0000010000 */
[----:B------:R-:W-:Y:S02]  /*23d0*/  MOV R103, R93 ;  /* 0x0000005d00677202 */ /* 0x000fe40000000f00 */
[----:B------:R-:W-:Y:S02]  /*23e0*/  MOV R102, 0x1 ;  /* 0x0000000100667802 */ /* 0x000fe40000000f00 */
[----:B------:R-:W-:-:S07]  /*23f0*/  MOV R92, R101 ;  /* 0x00000065005c7202 */ /* 0x000fce0000000f00 */
[----:B------:R-:W-:Y:S05]  /*2400*/  WARPSYNC.COLLECTIVE R100, `(.L_x_5710) ;  /* 0x0000000064087348 */ /* 0x000fea0003c00000 */
[----:B------:R0:W1:Y:S02]  /*2410*/  SHFL.DOWN P6, R101, R103, R102, R105 ;  /* 0x0800006667657389 */ /* 0x00006400000c0069 */
[----:B01----:R-:W-:Y:S01]  /*2420*/  ENDCOLLECTIVE ;  /* 0x000000000000791b */ /* 0x003fe20003800000 */
.L_x_5710:
[----:B------:R-:W-:-:S05]  /*2430*/  FADD.FTZ R62, R67, R92 ;  /* 0x0000005c433e7221 */ /* 0x000fca0000010000 */
[----:B------:R-:W-:Y:S02]  /*2440*/  MOV R103, R62 ;  /* 0x0000003e00677202 */ /* 0x000fe40000000f00 */
[----:B------:R-:W-:-:S07]  /*2450*/  MOV R92, R101 ;  /* 0x00000065005c7202 */ /* 0x000fce0000000f00 */
[----:B------:R-:W-:Y:S05]  /*2460*/  WARPSYNC.COLLECTIVE R100, `(.L_x_5711) ;  /* 0x0000000064087348 */ /* 0x000fea0003c00000 */
[----:B------:R0:W1:Y:S02]  /*2470*/  SHFL.DOWN P6, R101, R103, R102, R105 ;  /* 0x0800006667657389 */ /* 0x00006400000c0069 */
[----:B01----:R-:W-:Y:S01]  /*2480*/  ENDCOLLECTIVE ;  /* 0x000000000000791b */ /* 0x003fe20003800000 */
.L_x_5711:
[----:B------:R-:W-:Y:S01]  /*2490*/  MOV R63, R101 ;  /* 0x00000065003f7202 */ /* 0x000fe20000000f00 */
[----:B------:R-:W-:Y:S06]  /*24a0*/  BRA `(.L_x_5712) ;  /* 0xffffffec00607947 */ /* 0x000fec000383ffff */
.L_x_5713:
        /* <DEDUP_REMOVED lines=13> */
.L_x_8622:


//--------------------- .text._ZN10layer_norm13ln_bwd_kernelINS_13Kernel_traitsI6__halfS2_fS2_fjLj1536ELj1ELj1ELj4ELj8ENS_18Kernel_traits_baseILj1536ES2_S2_fS2_fjLj128EEEEELb1ELb0ELb0ELb1EEEvNS_9BwdParamsE --------------------------
	.section	.text._ZN10layer_norm13ln_bwd_kernelINS_13Kernel_traitsI6__halfS2_fS2_fjLj1536ELj1ELj1ELj4ELj8ENS_18Kernel_traits_baseILj1536ES2_S2_fS2_fjLj128EEEEELb1ELb0ELb0ELb1EEEvNS_9BwdParamsE,"ax",@progbits
	.align	128
        .global         _ZN10layer_norm13ln_bwd_kernelINS_13Kernel_traitsI6__halfS2_fS2_fjLj1536ELj1ELj1ELj4ELj8ENS_18Kernel_traits_baseILj1536ES2_S2_fS2_fjLj128EEEEELb1ELb0ELb0ELb1EEEvNS_9BwdParamsE
        .type           _ZN10layer_norm13ln_bwd_kernelINS_13Kernel_traitsI6__halfS2_fS2_fjLj1536ELj1ELj1ELj4ELj8ENS_18Kernel_traits_baseILj1536ES2_S2_fS2_fjLj128EEEEELb1ELb0ELb0ELb1EEEvNS_9BwdParamsE,@function
        .size           _ZN10layer_norm13ln_bwd_kernelINS_13Kernel_traitsI6__halfS2_fS2_fjLj1536ELj1ELj1ELj4ELj8ENS_18Kernel_traits_baseILj1536ES2_S2_fS2_fjLj128EEEEELb1ELb0ELb0ELb1EEEvNS_9BwdParamsE,(.L_x_8623 - _ZN10layer_norm13ln_bwd_kernelINS_13Kernel_traitsI6__halfS2_fS2_fjLj1536ELj1ELj1ELj4ELj8ENS_18Kernel_traits_baseILj1536ES2_S2_fS2_fjLj128EEEEELb1ELb0ELb0ELb1EEEvNS_9BwdParamsE)
        .other          _ZN10layer_norm13ln_bwd_kernelINS_13Kernel_traitsI6__halfS2_fS2_fjLj1536ELj1ELj1ELj4ELj8ENS_18Kernel_traits_baseILj1536ES2_S2_fS2_fjLj128EEEEELb1ELb0ELb0ELb1EEEvNS_9BwdParamsE,@"STO_CUDA_ENTRY STV_DEFAULT"
_ZN10layer_norm13ln_bwd_kernelINS_13Kernel_traitsI6__halfS2_fS2_fjLj1536ELj1ELj1ELj4ELj8ENS_18Kernel_traits_baseILj1536ES2_S2_fS2_fjLj128EEEEELb1ELb0ELb0ELb1EEEvNS_9BwdParamsE:
.text._ZN10layer_norm13ln_bwd_kernelINS_13Kernel_traitsI6__halfS2_fS2_fjLj1536ELj1ELj1ELj4ELj8ENS_18Kernel_traits_baseILj1536ES2_S2_fS2_fjLj128EEEEELb1ELb0ELb0ELb1EEEvNS_9BwdParamsE:
        /* <DEDUP_REMOVED lines=31> */
.L_x_5714:
        /* <DEDUP_REMOVED lines=42> */
[----:B------:R-:W-:-:S07]  /*0490*/  HADD2.F32 R88, -RZ, R88.H0_H0 ;  /* 0x20000058ff587230 */ /* 0x000fce0000004100 */
.L_x_5717:
[----:B0-----:R-:W-:Y:S01]  /*04a0*/  IMAD R2, R89, UR9, RZ ;  /* 0x0000000959027c24 */ /* 0x001fe2000f8e02ff */
        /* <DEDUP_REMOVED lines=26> */
[----:B------:R-:W3:Y:S02]  /*0650*/  LDG.E.64 R34, desc[UR4][R34.64] ;  /* 0x0000000422227981 */ /* 0x000ee4000c1e1b00 */
[C---:B------:R-:W-:Y:S01]  /*0660*/  IMAD.WIDE.U32 R36, R82.reuse, 0x8, R24 ;  /* 0x0000000852247825 */ /* 0x040fe200078e0018 */
[----:B------:R-:W-:Y:S01]  /*0670*/  LEA.HI.X R29, R82, UR11, RZ, 0x4, P2 ;  /* 0x0000000b521d7c11 */ /* 0x000fe200090f24ff */
[----:B------:R-:W3:Y:S01]  /*0680*/  LDG.E R92, desc[UR4][R92.64] ;  /* 0x000000045c5c7981 */ /* 0x000ee2000c1e1900 */
[----:B------:R-:W0:Y:S03]  /*0690*/  LDC.64 R2, c[0x0][0x2c8] ;  /* 0x0000b200ff027b82 */ /* 0x000e260000000a00 */
[----:B------:R-:W3:Y:S04]  /*06a0*/  LDG.E.64 R36, desc[UR4][R36.64] ;  /* 0x0000000424247981 */ /* 0x000ee8000c1e1b00 */
[----:B------:R-:W3:Y:S04]  /*06b0*/  LDG.E.128 R24, desc[UR4][R26.64] ;  /* 0x000000041a187981 */ /* 0x000ee8000c1e1d00 */
        /* <DEDUP_REMOVED lines=26> */
[----:B----4-:R-:W-:Y:S01]  /*0860*/  @P0 HADD2.F32 R49, -RZ, R94.H0_H0 ;  /* 0x2000005eff310230 */ /* 0x010fe20000004100 */
[----:B------:R-:W-:Y:S02]  /*0870*/  FSEL R102, R95, RZ, !P2 ;  /* 0x000000ff5f667208 */ /* 0x000fe40005000000 */
[----:B--2---:R-:W-:Y:S02]  /*0880*/  MOV R0, R32 ;  /* 0x0000002000007202 */ /* 0x004fe40000000f00 */
[----:B------:R-:W-:Y:S02]  /*0890*/  SHF.R.U64 R101, R32, 0x10, R33 ;  /* 0x0000001020657819 */ /* 0x000fe40000001221 */
[----:B0-----:R-:W-:-:S02]  /*08a0*/  MOV R39, R33 ;  /* 0x0000002100277202 */ /* 0x001fc40000000f00 */
[----:B------:R-:W-:Y:S01]  /*08b0*/  SHF.R.U32.HI R94, RZ, 0x10, R33 ;  /* 0x00000010ff5e7819 */ /* 0x000fe20000011621 */
[----:B------:R-:W-:Y:S01]  /*08c0*/  FADD.FTZ R33, -R102, R20 ;  /* 0x0000001466217221 */ /* 0x000fe20000010100 */
[----:B---3--:R-:W-:Y:S01]  /*08d0*/  SHF.R.U64 R100, R34, 0x10, R35 ;  /* 0x0000001022647819 */ /* 0x008fe20000001223 */
[----:B-1----:R-:W-:Y:S01]  /*08e0*/  HADD2.F32 R45, -RZ, R0.H0_H0 ;  /* 0x20000000ff2d7230 */ /* 0x002fe20000004100 */
[----:B------:R-:W-:Y:S01]  /*08f0*/  MOV R42, R35 ;  /* 0x00000023002a7202 */ /* 0x000fe20000000f00 */
[----:B------:R-:W-:Y:S01]  /*0900*/  FADD.FTZ R41, -R102, R21 ;  /* 0x0000001566297221 */ /* 0x000fe20000010100 */
[----:B------:R-:W-:Y:S01]  /*0910*/  MOV R32, R34 ;  /* 0x0000002200207202 */ /* 0x000fe20000000f00 */
[----:B------:R-:W-:Y:S01]  /*0920*/  FMUL.FTZ R0, R92, R33 ;  /* 0x000000215c007220 */ /* 0x000fe20000410000 */
[----:B------:R-:W-:Y:S02]  /*0930*/  SHF.R.U32.HI R99, RZ, 0x10, R35 ;  /* 0x00000010ff637819 */ /* 0x000fe40000011623 */
[----:B------:R-:W-:Y:S01]  /*0940*/  MOV R34, R36 ;  /* 0x0000002400227202 */ /* 0x000fe20000000f00 */
[----:B------:R-:W-:Y:S01]  /*0950*/  FADD.FTZ R35, -R102, R25 ;  /* 0x0000001966237221 */ /* 0x000fe20000010100 */
[----:B------:R-:W-:Y:S01]  /*0960*/  SHF.R.U64 R98, R36, 0x10, R37 ;  /* 0x0000001024627819 */ /* 0x000fe20000001225 */
[----:B------:R-:W-:Y:S01]  /*0970*/  HADD2.F32 R44, -RZ, R101.H0_H0 ;  /* 0x20000065ff2c7230 */ /* 0x000fe20000004100 */
[----:B------:R-:W-:Y:S01]  /*0980*/  MOV R96, R37 ;  /* 0x0000002500607202 */ /* 0x000fe20000000f00 */
[C---:B------:R-:W-:Y:S01]  /*0990*/  FADD.FTZ R21, -R102.reuse, R31 ;  /* 0x0000001f66157221 */ /* 0x040fe20000010100 */
[----:B------:R-:W-:Y:S01]  /*09a0*/  SHF.R.U32.HI R36, RZ, 0x10, R37 ;  /* 0x00000010ff247819 */ /* 0x000fe20000011625 */
[----:B------:R-:W-:Y:S01]  /*09b0*/  FADD.FTZ R37, -R102, R26 ;  /* 0x0000001a66257221 */ /* 0x000fe20000010100 */
[----:B------:R-:W-:-:S02]  /*09c0*/  HADD2.F32 R25, -RZ, R39.H0_H0 ;  /* 0x20000027ff197230 */ /* 0x000fc40000004100 */
[----:B------:R-:W-:Y:S01]  /*09d0*/  FADD.FTZ R68, R45, R68 ;  /* 0x000000442d447221 */ /* 0x000fe20000010000 */
[----:B------:R-:W-:Y:S01]  /*09e0*/  FMUL.FTZ R39, R92, R41 ;  /* 0x000000295c277220 */ /* 0x000fe20000410000 */
[-C--:B------:R-:W-:Y:S01]  /*09f0*/  FFMA.FTZ R81, R0, R45.reuse, R81 ;  /* 0x0000002d00517223 */ /* 0x080fe20000010051 */
[----:B------:R-:W-:Y:S02]  /*0a00*/  HADD2.F32 R26, -RZ, R100.H0_H0 ;  /* 0x20000064ff1a7230 */ /* 0x000fe40000004100 */
[----:B------:R-:W-:Y:S01]  /*0a10*/  FMUL.FTZ R45, R51, R45 ;  /* 0x0000002d332d7220 */ /* 0x000fe20000410000 */
[----:B------:R-:W-:Y:S02]  /*0a20*/  HADD2.F32 R31, -RZ, R42.H0_H0 ;  /* 0x2000002aff1f7230 */ /* 0x000fe40000004100 */
        /* <DEDUP_REMOVED lines=13> */
[----:B------:R-:W-:-:S02]  /*0b00*/  HADD2.F32 R24, -RZ, R94.H0_H0 ;  /* 0x2000005eff187230 */ /* 0x000fc40000004100 */
[----:B------:R-:W-:Y:S01]  /*0b10*/  FMUL.FTZ R46, R52, R25 ;  /* 0x00000019342e7220 */ /* 0x000fe20000410000 */
[----:B------:R-:W-:Y:S01]  /*0b20*/  FADD.FTZ R27, R27, R44 ;  /* 0x0000002c1b1b7221 */ /* 0x000fe20000010000 */
[----:B------:R-:W-:Y:S01]  /*0b30*/  FMUL.FTZ R47, R92, R47 ;  /* 0x0000002f5c2f7220 */ /* 0x000fe20000410000 */
[----:B------:R-:W-:Y:S01]  /*0b40*/  FFMA.FTZ R26, R39, R44, R26 ;  /* 0x0000002c271a7223 */ /* 0x000fe2000001001a */
[----:B------:R-:W-:Y:S01]  /*0b50*/  FADD.FTZ R43, -R102, R28 ;  /* 0x0000001c662b7221 */ /* 0x000fe20000010100 */
[----:B------:R-:W-:Y:S01]  /*0b60*/  FMUL.FTZ R94, R92, R93 ;  /* 0x0000005d5c5e7220 */ /* 0x000fe20000410000 */
        /* <DEDUP_REMOVED lines=14> */
[----:B------:R-:W-:-:S02]  /*0c50*/  HADD2.F32 R25, -RZ, R96.H0_H0 ;  /* 0x20000060ff197230 */ /* 0x000fc40000004100 */
[C---:B------:R-:W-:Y:S01]  /*0c60*/  FMUL.FTZ R37, R92.reuse, R37 ;  /* 0x000000255c257220 */ /* 0x040fe20000410000 */
[----:B------:R-:W-:Y:S02]  /*0c70*/  HADD2.F32 R30, -RZ, R99.H0_H0 ;  /* 0x20000063ff1e7230 */ /* 0x000fe40000004100 */
        /* <DEDUP_REMOVED lines=66> */
.L_x_5728:
        /* <DEDUP_REMOVED lines=12> */
[-C--:B------:R-:W-:Y:S02]  /*1160*/  @!P1 LEA R99, R23, R27.reuse, 0x3 ;  /* 0x0000001b17639211 */ /* 0x080fe400078e18ff */
[----:B------:R-:W-:-:S03]  /*1170*/  LEA R101, R22, R27, 0x3 ;  /* 0x0000001b16657211 */ /* 0x000fc600078e18ff */
        /* <DEDUP_REMOVED lines=32> */
[----:B------:R-:W-:Y:S01]  /*1380*/  FADD.FTZ R47, R46, -R47 ;  /* 0x8000002f2e2f7221 */ /* 0x000fe20000010000 */
[----:B------:R-:W-:Y:S01]  /*1390*/  @P1 FADD.FTZ R37, R8, R37 ;  /* 0x0000002508251221 */ /* 0x000fe20000010000 */
[----:B------:R-:W-:Y:S01]  /*13a0*/  FMUL.FTZ R3, R23, R49 ;  /* 0x0000003117037220 */ /* 0x000fe20000410000 */
[-CC-:B------:R-:W-:Y:S01]  /*13b0*/  FFMA.FTZ R36, R36, R21.reuse, R2.reuse ;  /* 0x0000001524247223 */ /* 0x180fe20000010002 */
        /* <DEDUP_REMOVED lines=8> */
[----:B------:R-:W-:Y:S01]  /*1440*/  FMUL.FTZ R25, R92, R47 ;  /* 0x0000002f5c197220 */ /* 0x000fe20000410000 */
[----:B------:R-:W-:Y:S01]  /*1450*/  FADD.FTZ R21, R31, -R36 ;  /* 0x800000241f157221 */ /* 0x000fe20000010000 */
[----:B------:R-:W-:Y:S01]  /*1460*/  FADD.FTZ R35, R35, -R42 ;  /* 0x8000002a23237221 */ /* 0x000fe20000010000 */
[----:B------:R0:W-:Y:S01]  /*1470*/  F2F.F16.F32 R29, R3 ;  /* 0x00000003001d7304 */ /* 0x0001e20000200800 */
[----:B------:R-:W-:Y:S01]  /*1480*/  @P1 FADD.FTZ R24, R7, R24 ;  /* 0x0000001807181221 */ /* 0x000fe20000010000 */
[----:B------:R-:W-:Y:S01]  /*1490*/  LOP3.LUT P2, RZ, R40, 0xff, RZ, 0xc0, !PT ;  /* 0x000000ff28ff7812 */ /* 0x000fe2000784c0ff */
[----:B------:R-:W-:Y:S01]  /*14a0*/  @P1 FADD.FTZ R0, R5, R0 ;  /* 0x0000000005001221 */ /* 0x000fe20000010000 */
[----:B------:R-:W-:Y:S01]  /*14b0*/  @P1 FADD.FTZ R25, R6, R25 ;  /* 0x0000001906191221 */ /* 0x000fe20000010000 */
[----:B------:R-:W-:Y:S01]  /*14c0*/  FADD.FTZ R41, R34, -R39 ;  /* 0x8000002722297221 */ /* 0x000fe20000010000 */
[C---:B------:R-:W-:Y:S01]  /*14d0*/  FMUL.FTZ R36, R92.reuse, R21 ;  /* 0x000000155c247220 */ /* 0x040fe20000410000 */
[----:B------:R-:W-:Y:S01]  /*14e0*/  FMUL.FTZ R34, R92, R35 ;  /* 0x000000235c227220 */ /* 0x000fe20000410000 */
[-C--:B------:R-:W-:Y:S01]  /*14f0*/  FMUL.FTZ R26, R24, R49.reuse ;  /* 0x00000031181a7220 */ /* 0x080fe20000410000 */
[-C--:B0-----:R-:W-:Y:S01]  /*1500*/  FMUL.FTZ R3, R37, R49.reuse ;  /* 0x0000003125037220 */ /* 0x081fe20000410000 */
[-C--:B------:R-:W-:Y:S01]  /*1510*/  FMUL.FTZ R20, R0, R49.reuse ;  /* 0x0000003100147220 */ /* 0x080fe20000410000 */
[-C--:B------:R-:W-:Y:S01]  /*1520*/  FMUL.FTZ R22, R25, R49.reuse ;  /* 0x0000003119167220 */ /* 0x080fe20000410000 */
[----:B------:R-:W-:Y:S01]  /*1530*/  @P1 FADD.FTZ R36, R11, R36 ;  /* 0x000000240b241221 */ /* 0x000fe20000010000 */
[----:B------:R-:W-:Y:S01]  /*1540*/  FMUL.FTZ R3, R3, UR15 ;  /* 0x0000000f03037c20 */ /* 0x000fe20008410000 */
[----:B------:R-:W-:Y:S01]  /*1550*/  @P1 FADD.FTZ R34, R9, R34 ;  /* 0x0000002209221221 */ /* 0x000fe20000010000 */
[----:B------:R-:W-:Y:S01]  /*1560*/  FMUL.FTZ R27, R26, UR15 ;  /* 0x0000000f1a1b7c20 */ /* 0x000fe20008410000 */
[----:B------:R-:W-:Y:S01]  /*1570*/  FMUL.FTZ R20, R20, UR15 ;  /* 0x0000000f14147c20 */ /* 0x000fe20008410000 */
[----:B------:R-:W-:Y:S01]  /*1580*/  FMUL.FTZ R22, R22, UR15 ;  /* 0x0000000f16167c20 */ /* 0x000fe20008410000 */
[----:B------:R-:W-:Y:S01]  /*1590*/  FSEL R3, R3, RZ, P2 ;  /* 0x000000ff03037208 */ /* 0x000fe20001000000 */
[----:B------:R-:W-:Y:S01]  /*15a0*/  FMUL.FTZ R2, R34, R49 ;  /* 0x0000003122027220 */ /* 0x000fe20000410000 */
[----:B------:R-:W-:Y:S01]  /*15b0*/  FMUL.FTZ R35, R92, R41 ;  /* 0x000000295c237220 */ /* 0x000fe20000410000 */
[----:B------:R-:W-:Y:S01]  /*15c0*/  FADD.FTZ R45, R98, -R45 ;  /* 0x8000002d622d7221 */ /* 0x000fe20000010000 */
[----:B------:R0:W-:Y:S01]  /*15d0*/  F2F.F16.F32 R31, R3 ;  /* 0x00000003001f7304 */ /* 0x0001e20000200800 */
[----:B------:R-:W-:Y:S01]  /*15e0*/  FADD.FTZ R33, R33, -R96 ;  /* 0x8000006021217221 */ /* 0x000fe20000010000 */
[----:B------:R-:W-:Y:S01]  /*15f0*/  FSEL R27, R27, RZ, P4 ;  /* 0x000000ff1b1b7208 */ /* 0x000fe20002000000 */
[----:B------:R-:W-:Y:S01]  /*1600*/  FMUL.FTZ R2, R2, UR15 ;  /* 0x0000000f02027c20 */ /* 0x000fe20008410000 */
[----:B------:R-:W-:Y:S01]  /*1610*/  FSEL R20, R20, RZ, P5 ;  /* 0x000000ff14147208 */ /* 0x000fe20002800000 */
[----:B------:R-:W-:Y:S01]  /*1620*/  @P1 FADD.FTZ R35, R10, R35 ;  /* 0x000000230a231221 */ /* 0x000fe20000010000 */
[----:B------:R-:W-:Y:S01]  /*1630*/  FSEL R22, R22, RZ, P6 ;  /* 0x000000ff16167208 */ /* 0x000fe20003000000 */
[----:B------:R-:W-:Y:S01]  /*1640*/  FMUL.FTZ R42, R92, R45 ;  /* 0x0000002d5c2a7220 */ /* 0x000fe20000410000 */
[----:B------:R-:W-:Y:S01]  /*1650*/  LOP3.LUT P4, RZ, R40, 0xff000000, RZ, 0xc0, !PT ;  /* 0xff00000028ff7812 */ /* 0x000fe2000788c0ff */
[----:B0-----:R-:W-:Y:S01]  /*1660*/  FMUL.FTZ R3, R36, R49 ;  /* 0x0000003124037220 */ /* 0x001fe20000410000 */
[----:B------:R-:W-:Y:S01]  /*1670*/  LOP3.LUT P5, RZ, R40, 0xff00, RZ, 0xc0, !PT ;  /* 0x0000ff0028ff7812 */ /* 0x000fe200078ac0ff */
[----:B------:R-:W-:Y:S01]  /*1680*/  FADD.FTZ R97, R32, -R97 ;  /* 0x8000006120617221 */ /* 0x000fe20000010000 */
[----:B------:R-:W-:Y:S01]  /*1690*/  LOP3.LUT P6, RZ, R40, 0xff0000, RZ, 0xc0, !PT ;  /* 0x00ff000028ff7812 */ /* 0x000fe200078cc0ff */
[----:B------:R-:W-:Y:S01]  /*16a0*/  FMUL.FTZ R3, R3, UR15 ;  /* 0x0000000f03037c20 */ /* 0x000fe20008410000 */
[----:B------:R-:W-:Y:S01]  /*16b0*/  FMUL.FTZ R40, R92, R33 ;  /* 0x000000215c287220 */ /* 0x000fe20000410000 */
[----:B------:R0:W-:Y:S01]  /*16c0*/  F2F.F16.F32 R26, R20 ;  /* 0x00000014001a7304 */ /* 0x0001e20000200800 */
[----:B------:R-:W-:Y:S01]  /*16d0*/  FSEL R2, R2, RZ, P5 ;  /* 0x000000ff02027208 */ /* 0x000fe20002800000 */
[----:B------:R-:W-:Y:S01]  /*16e0*/  @P1 FADD.FTZ R42, R15, R42 ;  /* 0x0000002a0f2a1221 */ /* 0x000fe20000010000 */
[----:B------:R-:W-:Y:S01]  /*16f0*/  FSEL R3, R3, RZ, P4 ;  /* 0x000000ff03037208 */ /* 0x000fe20002000000 */
[----:B------:R-:W-:Y:S01]  /*1700*/  @P1 FADD.FTZ R40, R13, R40 ;  /* 0x000000280d281221 */ /* 0x000fe20000010000 */
[----:B------:R-:W-:Y:S01]  /*1710*/  FMUL.FTZ R41, R92, R97 ;  /* 0x000000615c297220 */ /* 0x000fe20000410000 */
[----:B------:R-:W-:Y:S01]  /*1720*/  FADD.FTZ R43, R30, -R43 ;  /* 0x8000002b1e2b7221 */ /* 0x000fe20000010000 */
[----:B------:R-:W-:Y:S01]  /*1730*/  LOP3.LUT P4, RZ, R38, 0xff000000, RZ, 0xc0, !PT ;  /* 0xff00000026ff7812 */ /* 0x000fe2000788c0ff */
[----:B------:R1:W2:Y:S01]  /*1740*/  F2F.F16.F32 R33, R3 ;  /* 0x0000000300217304 */ /* 0x0002a20000200800 */
[----:B0-----:R-:W-:Y:S01]  /*1750*/  FMUL.FTZ R20, R35, R49 ;  /* 0x0000003123147220 */ /* 0x001fe20000410000 */
[----:B------:R-:W-:Y:S01]  /*1760*/  @P1 FADD.FTZ R41, R14, R41 ;  /* 0x000000290e291221 */ /* 0x000fe20000010000 */
[----:B------:R-:W-:Y:S01]  /*1770*/  LOP3.LUT P5, RZ, R38, 0xff00, RZ, 0xc0, !PT ;  /* 0x0000ff0026ff7812 */ /* 0x000fe200078ac0ff */
[----:B------:R-:W-:Y:S01]  /*1780*/  FMUL.FTZ R43, R92, R43 ;  /* 0x0000002b5c2b7220 */ /* 0x000fe20000410000 */
[----:B------:R-:W-:Y:S01]  /*1790*/  FMUL.FTZ R20, R20, UR15 ;  /* 0x0000000f14147c20 */ /* 0x000fe20008410000 */
[-C--:B------:R-:W-:Y:S01]  /*17a0*/  FMUL.FTZ R21, R41, R49.reuse ;  /* 0x0000003129157220 */ /* 0x080fe20000410000 */
[----:B------:R-:W-:Y:S01]  /*17b0*/  ISETP.NE.U32.AND P2, PT, RZ, UR16, PT ;  /* 0x00000010ff007c0c */ /* 0x000fe2000bf45070 */
[----:B------:R0:W-:Y:S01]  /*17c0*/  F2F.F16.F32 R32, R2 ;  /* 0x0000000200207304 */ /* 0x0001e20000200800 */
[----:B-1----:R-:W-:Y:S01]  /*17d0*/  FMUL.FTZ R3, R42, R49 ;  /* 0x000000312a037220 */ /* 0x002fe20000410000 */
[----:B------:R-:W-:Y:S01]  /*17e0*/  FSEL R20, R20, RZ, P6 ;  /* 0x000000ff14147208 */ /* 0x000fe20003000000 */
[----:B------:R-:W-:Y:S01]  /*17f0*/  FMUL.FTZ R21, R21, UR15 ;  /* 0x0000000f15157c20 */ /* 0x000fe20008410000 */
[----:B------:R-:W-:Y:S01]  /*1800*/  @P1 FADD.FTZ R43, R12, R43 ;  /* 0x0000002b0c2b1221 */ /* 0x000fe20000010000 */
[----:B------:R-:W-:-:S02]  /*1810*/  ISETP.NE.U32.AND P1, PT, RZ, UR16, PT ;  /* 0x00000010ff007c0c */ /* 0x000fc4000bf25070 */
[----:B------:R-:W-:Y:S01]  /*1820*/  ISETP.NE.AND.EX P2, PT, RZ, UR17, PT, P2 ;  /* 0x00000011ff007c0c */ /* 0x000fe2000bf45320 */
[----:B------:R1:W-:Y:S01]  /*1830*/  F2F.F16.F32 R39, R22 ;  /* 0x0000001600277304 */ /* 0x0003e20000200800 */
[-C--:B0-----:R-:W-:Y:S01]  /*1840*/  FMUL.FTZ R2, R40, R49.reuse ;  /* 0x0000003128027220 */ /* 0x081fe20000410000 */
[----:B------:R-:W-:Y:S01]  /*1850*/  FMUL.FTZ R49, R43, R49 ;  /* 0x000000312b317220 */ /* 0x000fe20000410000 */
[----:B------:R-:W-:Y:S02]  /*1860*/  ISETP.NE.AND.EX P1, PT, RZ, UR17, PT, P1 ;  /* 0x00000011ff007c0c */ /* 0x000fe4000bf25310 */
[----:B------:R-:W-:Y:S01]  /*1870*/  FMUL.FTZ R2, R2, UR15 ;  /* 0x0000000f02027c20 */ /* 0x000fe20008410000 */
[----:B------:R-:W-:Y:S01]  /*1880*/  FMUL.FTZ R49, R49, UR15 ;  /* 0x0000000f31317c20 */ /* 0x000fe20008410000 */
[----:B--2---:R-:W-:Y:S01]  /*1890*/  SHF.L.U32 R33, R33, 0x10, RZ ;  /* 0x0000001021217819 */ /* 0x004fe200000006ff */
[----:B------:R-:W0:Y:S01]  /*18a0*/  F2F.F16.F32 R27, R27 ;  /* 0x0000001b001b7304 */ /* 0x000e220000200800 */
[----:B-1----:R-:W-:-:S05]  /*18b0*/  FMUL.FTZ R22, R3, UR15 ;  /* 0x0000000f03167c20 */ /* 0x002fca0008410000 */
[----:B------:R-:W-:Y:S02]  /*18c0*/  FSEL R28, R22, RZ, P4 ;  /* 0x000000ff161c7208 */ /* 0x000fe40002000000 */
[----:B------:R1:W-:Y:S01]  /*18d0*/  F2F.F16.F32 R44, R20 ;  /* 0x00000014002c7304 */ /* 0x0003e20000200800 */
[----:B------:R-:W-:Y:S02]  /*18e0*/  LOP3.LUT P4, RZ, R38, 0xff, RZ, 0xc0, !PT ;  /* 0x000000ff26ff7812 */ /* 0x000fe4000788c0ff */
[----:B------:R-:W-:Y:S02]  /*18f0*/  SEL R22, R25, R18, P1 ;  /* 0x0000001219167207 */ /* 0x000fe40000800000 */
[----:B------:R-:W-:-:S03]  /*1900*/  FSEL R49, R49, RZ, P4 ;  /* 0x000000ff31317208 */ /* 0x000fc60002000000 */
[----:B------:R-:W2:Y:S01]  /*1910*/  F2F.F16.F32 R28, R28 ;  /* 0x0000001c001c7304 */ /* 0x000ea20000200800 */
[----:B-1----:R-:W-:Y:S02]  /*1920*/  FSEL R20, R2, RZ, P5 ;  /* 0x000000ff02147208 */ /* 0x002fe40002800000 */
[----:B------:R-:W-:-:S04]  /*1930*/  LOP3.LUT P5, RZ, R38, 0xff0000, RZ, 0xc0, !PT ;  /* 0x00ff000026ff7812 */ /* 0x000fc800078ac0ff */
[----:B------:R-:W-:Y:S01]  /*1940*/  FSEL R21, R21, RZ, P5 ;  /* 0x000000ff15157208 */ /* 0x000fe20002800000 */
[----:B------:R1:W3:Y:S01]  /*1950*/  F2F.F16.F32 R30, R20 ;  /* 0x00000014001e7304 */ /* 0x0002e20000200800 */
[----:B------:R-:W-:-:S04]  /*1960*/  @P2 LEA R2, P5, R91, UR16, 0x4 ;  /* 0x000000105b022c11 */ /* 0x000fc8000f8a20ff */
[----:B------:R-:W-:-:S03]  /*1970*/  @P2 LEA.HI.X R3, R91, UR17, RZ, 0x4, P5 ;  /* 0x000000115b032c11 */ /* 0x000fc6000a8f24ff */
[----:B------:R4:W3:Y:S01]  /*1980*/  F2F.F16.F32 R45, R21 ;  /* 0x00000015002d7304 */ /* 0x0008e20000200800 */
[----:B-1----:R-:W-:Y:S02]  /*1990*/  SEL R20, R23, R16, P1 ;  /* 0x0000001017147207 */ /* 0x002fe40000800000 */
[----:B------:R-:W-:Y:S01]  /*19a0*/  SEL R23, R24, R19, P1 ;  /* 0x0000001318177207 */ /* 0x000fe20000800000 */
[----:B------:R-:W-:-:S04]  /*19b0*/  IMAD.WIDE.U32 R24, R26, 0x10000, RZ ;  /* 0x000100001a187825 */ /* 0x000fc800078e00ff */
[----:B------:R-:W1:Y:S01]  /*19c0*/  F2F.F16.F32 R49, R49 ;  /* 0x0000003100317304 */ /* 0x000e620000200800 */
[----:B----4-:R-:W-:Y:S02]  /*19d0*/  SEL R21, R0, R17, P1 ;  /* 0x0000001100157207 */ /* 0x010fe40000800000 */
[----:B0-----:R-:W-:Y:S01]  /*19e0*/  SHF.L.U32 R0, R27, 0x10, RZ ;  /* 0x000000101b007819 */ /* 0x001fe200000006ff */
        /* <DEDUP_REMOVED lines=13> */
[----:B0-----:R-:W-:Y:S02]  /*1ac0*/  LEA R2, P4, R90, UR18, 0x3 ;  /* 0x000000125a027c11 */ /* 0x001fe4000f8818ff */
[----:B------:R-:W-:Y:S01]  /*1ad0*/  SEL R21, R34, R17, P1 ;  /* 0x0000001122157207 */ /* 0x000fe20000800000 */
[----:B------:R0:W-:Y:S01]  /*1ae0*/  STG.E.64 desc[UR4][R28.64], R24 ;  /* 0x000000181c007986 */ /* 0x0001e2000c101b04 */
        /* <DEDUP_REMOVED lines=13> */
[----:B-1----:R-:W-:Y:S02]  /*1bc0*/  LOP3.LUT R32, R32, R49, RZ, 0xfc, !PT ;  /* 0x0000003120207212 */ /* 0x002fe400078efcff */
[----:B------:R-:W-:Y:S01]  /*1bd0*/  LEA.HI.X R37, R82, UR19, RZ, 0x3, P5 ;  /* 0x0000001352257c11 */ /* 0x000fe2000a8f1cff */
[----:B------:R0:W-:Y:S01]  /*1be0*/  @P2 STG.E.128 desc[UR4][R34.64], R16 ;  /* 0x0000001022002986 */ /* 0x0001e2000c101d04 */
[----:B------:R-:W-:Y:S02]  /*1bf0*/  ISETP.GE.AND P1, PT, R89, UR21, PT ;  /* 0x0000001559007c0c */ /* 0x000fe4000bf26270 */
[----:B------:R-:W-:Y:S01]  /*1c00*/  SEL R0, RZ, 0x1, P3 ;  /* 0x00000001ff007807 */ /* 0x000fe20001800000 */
[----:B------:R0:W-:Y:S10]  /*1c10*/  STG.E.64 desc[UR4][R36.64], R32 ;  /* 0x0000002024007986 */ /* 0x0001f4000c101b04 */
[----:B------:R-:W-:Y:S05]  /*1c20*/  @!P1 BRA `(.L_x_5717) ;  /* 0xffffffe8001c9947 */ /* 0x000fea000383ffff */
        /* <DEDUP_REMOVED lines=16> */
.L_x_5715:
        /* <DEDUP_REMOVED lines=17> */
.L_x_5716:
[----:B------:R-:W-:Y:S01]  /*1e40*/  HFMA2.MMA R101, -RZ, RZ, 0, 9.5367431640625e-07 ;  /* 0x00000010ff657435 */ /* 0x000fe200000001ff */
[----:B------:R-:W-:Y:S02]  /*1e50*/  MOV R104, R25 ;  /* 0x0000001900687202 */ /* 0x000fe40000000f00 */
[----:B------:R-:W-:Y:S02]  /*1e60*/  MOV R106, 0x1f ;  /* 0x0000001f006a7802 */ /* 0x000fe40000000f00 */
[----:B------:R-:W-:-:S07]  /*1e70*/  MOV R29, 0xffffffff ;  /* 0xffffffff001d7802 */ /* 0x000fce0000000f00 */
[----:B-----5:R-:W-:Y:S05]  /*1e80*/  WARPSYNC.COLLECTIVE R29, `(.L_x_5718) ;  /* 0x000000001d087348 */ /* 0x020fea0003c00000 */
[----:B------:R0:W1:Y:S02]  /*1e90*/  SHFL.DOWN P4, R99, R104, R101, R106 ;  /* 0x0800006568637389 */ /* 0x000064000008006a */
[----:B01---5:R-:W-:Y:S01]  /*1ea0*/  ENDCOLLECTIVE ;  /* 0x000000000000791b */ /* 0x023fe20003800000 */
.L_x_5718:
[----:B------:R-:W-:Y:S02]  /*1eb0*/  MOV R104, R21 ;  /* 0x0000001500687202 */ /* 0x000fe40000000f00 */
[----:B------:R-:W-:-:S07]  /*1ec0*/  MOV R24, R99 ;  /* 0x0000006300187202 */ /* 0x000fce0000000f00 */
[----:B------:R-:W-:Y:S05]  /*1ed0*/  WARPSYNC.COLLECTIVE R29, `(.L_x_5719) ;  /* 0x000000001d087348 */ /* 0x000fea0003c00000 */
[----:B------:R0:W1:Y:S02]  /*1ee0*/  SHFL.DOWN P4, R99, R104, R101, R106 ;  /* 0x0800006568637389 */ /* 0x000064000008006a */
[----:B01----:R-:W-:Y:S01]  /*1ef0*/  ENDCOLLECTIVE ;  /* 0x000000000000791b */ /* 0x003fe20003800000 */
.L_x_5719:
[----:B------:R-:W-:Y:S01]  /*1f00*/  FADD.FTZ R24, R25, R24 ;  /* 0x0000001819187221 */ /* 0x000fe20000010000 */
[----:B------:R-:W-:-:S04]  /*1f10*/  HFMA2.MMA R101, -RZ, RZ, 0, 4.76837158203125e-07 ;  /* 0x00000008ff657435 */ /* 0x000fc800000001ff */
[----:B------:R-:W-:Y:S02]  /*1f20*/  MOV R104, R24 ;  /* 0x0000001800687202 */ /* 0x000fe40000000f00 */
[----:B------:R-:W-:-:S07]  /*1f30*/  MOV R26, R99 ;  /* 0x00000063001a7202 */ /* 0x000fce0000000f00 */
[----:B------:R-:W-:Y:S05]  /*1f40*/  WARPSYNC.COLLECTIVE R29, `(.L_x_5720) ;  /* 0x000000001d087348 */ /* 0x000fea0003c00000 */
[----:B------:R0:W1:Y:S02]  /*1f50*/  SHFL.DOWN P4, R99, R104, R101, R106 ;  /* 0x0800006568637389 */ /* 0x000064000008006a */
[----:B01----:R-:W-:Y:S01]  /*1f60*/  ENDCOLLECTIVE ;  /* 0x000000000000791b */ /* 0x003fe20003800000 */
.L_x_5720:
[----:B------:R-:W-:-:S05]  /*1f70*/  FADD.FTZ R26, R21, R26 ;  /* 0x0000001a151a7221 */ /* 0x000fca0000010000 */
[----:B------:R-:W-:Y:S02]  /*1f80*/  MOV R104, R26 ;  /* 0x0000001a00687202 */ /* 0x000fe40000000f00 */
[----:B------:R-:W-:-:S07]  /*1f90*/  MOV R23, R99 ;  /* 0x0000006300177202 */ /* 0x000fce0000000f00 */
[----:B------:R-:W-:Y:S05]  /*1fa0*/  WARPSYNC.COLLECTIVE R29, `(.L_x_5721) ;  /* 0x000000001d087348 */ /* 0x000fea0003c00000 */
[----:B------:R0:W1:Y:S02]  /*1fb0*/  SHFL.DOWN P4, R99, R104, R101, R106 ;  /* 0x0800006568637389 */ /* 0x000064000008006a */
[----:B01----:R-:W-:Y:S01]  /*1fc0*/  ENDCOLLECTIVE ;  /* 0x000000000000791b */ /* 0x003fe20003800000 */
.L_x_5721:
[----:B------:R-:W-:Y:S01]  /*1fd0*/  FADD.FTZ R23, R24, R23 ;  /* 0x0000001718177221 */ /* 0x000fe20000010000 */
[----:B------:R-:W-:-:S04]  /*1fe0*/  HFMA2.MMA R101, -RZ, RZ, 0, 2.384185791015625e-07 ;  /* 0x00000004ff657435 */ /* 0x000fc800000001ff */
[----:B------:R-:W-:Y:S02]  /*1ff0*/  MOV R104, R23 ;  /* 0x0000001700687202 */ /* 0x000fe40000000f00 */
[----:B------:R-:W-:-:S07]  /*2000*/  MOV R27, R99 ;  /* 0x00000063001b7202 */ /* 0x000fce0000000f00 */
[----:B------:R-:W-:Y:S05]  /*2010*/  WARPSYNC.COLLECTIVE R29, `(.L_x_5722) ;  /* 0x000000001d087348 */ /* 0x000fea0003c00000 */
[----:B------:R0:W1:Y:S02]  /*2020*/  SHFL.DOWN P4, R99, R104, R101, R106 ;  /* 0x0800006568637389 */ /* 0x000064000008006a */
[----:B01----:R-:W-:Y:S01]  /*2030*/  ENDCOLLECTIVE ;  /* 0x000000000000791b */ /* 0x003fe20003800000 */
.L_x_5722:
[----:B------:R-:W-:-:S05]  /*2040*/  FADD.FTZ R27, R26, R27 ;  /* 0x0000001b1a1b7221 */ /* 0x000fca0000010000 */
[----:B------:R-:W-:Y:S02]  /*2050*/  MOV R104, R27 ;  /* 0x0000001b00687202 */ /* 0x000fe40000000f00 */
[----:B------:R-:W-:-:S07]  /*2060*/  MOV R28, R99 ;  /* 0x00000063001c7202 */ /* 0x000fce0000000f00 */
[----:B------:R-:W-:Y:S05]  /*2070*/  WARPSYNC.COLLECTIVE R29, `(.L_x_5723) ;  /* 0x000000001d087348 */ /* 0x000fea0003c00000 */
[----:B------:R0:W1:Y:S02]  /*2080*/  SHFL.DOWN P4, R99, R104, R101, R106 ;  /* 0x0800006568637389 */ /* 0x000064000008006a */
[----:B01----:R-:W-:Y:S01]  /*2090*/  ENDCOLLECTIVE ;  /* 0x000000000000791b */ /* 0x003fe20003800000 */
.L_x_5723:
[----:B------:R-:W-:Y:S01]  /*20a0*/  FADD.FTZ R28, R23, R28 ;  /* 0x0000001c171c7221 */ /* 0x000fe20000010000 */
[----:B------:R-:W-:-:S04]  /*20b0*/  HFMA2.MMA R101, -RZ, RZ, 0, 1.1920928955078125e-07 ;  /* 0x00000002ff657435 */ /* 0x000fc800000001ff */
[----:B------:R-:W-:Y:S02]  /*20c0*/  MOV R104, R28 ;  /* 0x0000001c00687202 */ /* 0x000fe40000000f00 */
[----:B------:R-:W-:-:S07]  /*20d0*/  MOV R102, R99 ;  /* 0x0000006300667202 */ /* 0x000fce0000000f00 */
[----:B------:R-:W-:Y:S05]  /*20e0*/  WARPSYNC.COLLECTIVE R29, `(.L_x_5724) ;  /* 0x000000001d087348 */ /* 0x000fea0003c00000 */
[----:B------:R0:W1:Y:S02]  /*20f0*/  SHFL.DOWN P4, R99, R104, R101, R106 ;  /* 0x0800006568637389 */ /* 0x000064000008006a */
[----:B01----:R-:W-:Y:S01]  /*2100*/  ENDCOLLECTIVE ;  /* 0x000000000000791b */ /* 0x003fe20003800000 */
.L_x_5724:
[----:B------:R-:W-:-:S05]  /*2110*/  FADD.FTZ R102, R27, R102 ;  /* 0x000000661b667221 */ /* 0x000fca0000010000 */
[----:B------:R-:W-:Y:S02]  /*2120*/  MOV R104, R102 ;  /* 0x0000006600687202 */ /* 0x000fe40000000f00 */
[----:B------:R-:W-:-:S07]  /*2130*/  MOV R21, R99 ;  /* 0x0000006300157202 */ /* 0x000fce0000000f00 */
[----:B------:R-:W-:Y:S05]  /*2140*/  WARPSYNC.COLLECTIVE R29, `(.L_x_5725) ;  /* 0x000000001d087348 */ /* 0x000fea0003c00000 */
[----:B------:R0:W1:Y:S02]  /*2150*/  SHFL.DOWN P4, R99, R104, R101, R106 ;  /* 0x0800006568637389 */ /* 0x000064000008006a */
[----:B01----:R-:W-:Y:S01]  /*2160*/  ENDCOLLECTIVE ;  /* 0x000000000000791b */ /* 0x003fe20003800000 */
.L_x_5725:
[----:B------:R-:W-:Y:S01]  /*2170*/  FADD.FTZ R21, R28, R21 ;  /* 0x000000151c157221 */ /* 0x000fe20000010000 */
[----:B------:R-:W-:-:S04]  /*2180*/  HFMA2.MMA R101, -RZ, RZ, 0, 5.9604644775390625e-08 ;  /* 0x00000001ff657435 */ /* 0x000fc800000001ff */
[----:B------:R-:W-:Y:S02]  /*2190*/  MOV R104, R21 ;  /* 0x0000001500687202 */ /* 0x000fe40000000f00 */
[----:B------:R-:W-:-:S07]  /*21a0*/  MOV R25, R99 ;  /* 0x0000006300197202 */ /* 0x000fce0000000f00 */
[----:B------:R-:W-:Y:S05]  /*21b0*/  WARPSYNC.COLLECTIVE R29, `(.L_x_5726) ;  /* 0x000000001d087348 */ /* 0x000fea0003c00000 */
[----:B------:R0:W1:Y:S02]  /*21c0*/  SHFL.DOWN P4, R99, R104, R101, R106 ;  /* 0x0800006568637389 */ /* 0x000064000008006a */
[----:B01----:R-:W-:Y:S01]  /*21d0*/  ENDCOLLECTIVE ;  /* 0x000000000000791b */ /* 0x003fe20003800000 */
.L_x_5726:
[----:B------:R-:W-:-:S05]  /*21e0*/  FADD.FTZ R25, R102, R25 ;  /* 0x0000001966197221 */ /* 0x000fca0000010000 */
[----:B------:R-:W-:Y:S02]  /*21f0*/  MOV R104, R25 ;  /* 0x0000001900687202 */ /* 0x000fe40000000f00 */
[----:B------:R-:W-:-:S07]  /*2200*/  MOV R24, R99 ;  /* 0x0000006300187202 */ /* 0x000fce0000000f00 */
[----:B------:R-:W-:Y:S05]  /*2210*/  WARPSYNC.COLLECTIVE R29, `(.L_x_5727) ;  /* 0x000000001d087348 */ /* 0x000fea0003c00000 */
[----:B------:R0:W1:Y:S02]  /*2220*/  SHFL.DOWN P4, R99, R104, R101, R106 ;  /* 0x0800006568637389 */ /* 0x000064000008006a */
[----:B01----:R-:W-:Y:S01]  /*2230*/  ENDCOLLECTIVE ;  /* 0x000000000000791b */ /* 0x003fe20003800000 */
.L_x_5727:
[----:B------:R-:W-:Y:S01]  /*2240*/  MOV R26, R99 ;  /* 0x00000063001a7202 */ /* 0x000fe20000000f00 */
[----:B------:R-:W-:Y:S06]  /*2250*/  BRA `(.L_x_5728) ;  /* 0xffffffec00907947 */ /* 0x000fec000383ffff */
.L_x_5729:
        /* <DEDUP_REMOVED lines=10> */
.L_x_8623:


//--------------------- .text._ZN10layer_norm22ln_bwd_finalize_kernelINS_22Kernel_traits_finalizeILj1536E6__halfS2_fS2_fjLb0ELj1024ELj4ENS_18Kernel_traits_baseILj1536ES2_S2_fS2_fjLj1024EEEEELb0ELb0EEEvNS_9BwdParamsE --------------------------
	.section	.text._ZN10layer_norm22ln_bwd_finalize_kernelINS_22Kernel_traits_finalizeILj1536E6__halfS2_fS2_fjLb0ELj1024ELj4ENS_18Kernel_traits_baseILj1536ES2_S2_fS2_fjLj1024EEEEELb0ELb0EEEvNS_9BwdParamsE,"ax",@progbits
	.align	128
        .global         _ZN10layer_norm22ln_bwd_finalize_kernelINS_22Kernel_traits_finalizeILj1536E6__halfS2_fS2_fjLb0ELj1024ELj4ENS_18Kernel_traits_baseILj1536ES2_S2_fS2_fjLj1024EEEEELb0ELb0EEEvNS_9BwdParamsE
        .type           _ZN10layer_norm22ln_bwd_finalize_kernelINS_22Kernel_traits_finalizeILj1536E6__halfS2_fS2_fjLb0ELj1024ELj4ENS_18Kernel_traits_baseILj1536ES2_S2_fS2_fjLj1024EEEEELb0ELb0EEEvNS_9BwdParamsE,@function
        .size           _ZN10layer_norm22ln_bwd_finalize_kernelINS_22Kernel_traits_finalizeILj1536E6__halfS2_fS2_fjLb0ELj1024ELj4ENS_18Kernel_traits_baseILj1536ES2_S2_fS2_fjLj1024EEEEELb0ELb0EEEvNS_9BwdParamsE,(.L_x_8624 - _ZN10layer_norm22ln_bwd_finalize_kernelINS_22Kernel_traits_finalizeILj1536E6__halfS2_fS2_fjLb0ELj1024ELj4ENS_18Kernel_traits_baseILj1536ES2_S2_fS2_fjLj1024EEEEELb0ELb0EEEvNS_9BwdParamsE)
        .other          _ZN10layer_norm22ln_bwd_finalize_kernelINS_22Kernel_traits_finalizeILj1536E6__halfS2_fS2_fjLb0ELj1024ELj4ENS_18Kernel_traits_baseILj1536ES2_S2_fS2_fjLj1024EEEEELb0ELb0EEEvNS_9BwdParamsE,@"STO_CUDA_ENTRY STV_DEFAULT"
_ZN10layer_norm22ln_bwd_finalize_kernelINS_22Kernel_traits_finalizeILj1536E6__halfS2_fS2_fjLb0ELj1024ELj4ENS_18Kernel_traits_baseILj1536ES2_S2_fS2_fjLj1024EEEEELb0ELb0EEEvNS_9BwdParamsE:
.text._ZN10layer_norm22ln_bwd_finalize_kernelINS_22Kernel_traits_finalizeILj1536E6__halfS2_fS2_fjLb0ELj1024ELj4ENS_18Kernel_traits_baseILj1536ES2_S2_fS2_fjLj1024EEEEELb0ELb0EEEvNS_9BwdParamsE:
        /* <DEDUP_REMOVED lines=25> */
.L_x_5742:
        /* <DEDUP_REMOVED lines=30> */
.L_x_5734:
        /* <DEDUP_REMOVED lines=36> */
.L_x_5733:
[----:B------:R-:W-:Y:S05]  /*05b0*/  BSYNC B1 ;  /* 0x0000000000017941 */ /* 0x000fea0003800000 */
.L_x_5732:
        /* <DEDUP_REMOVED lines=24> */
.L_x_5736:
[----:B------:R-:W-:Y:S05]  /*0740*/  BSYNC B1 ;  /* 0x0000000000017941 */ /* 0x000fea0003800000 */
.L_x_5735:
        /* <DEDUP_REMOVED lines=12> */
.L_x_5737:
[----:B------:R-:W-:Y:S05]  /*0810*/  BSYNC B1 ;  /* 0x0000000000017941 */ /* 0x000fea0003800000 */
.L_x_5731:
[----:B------:R-:W-:Y:S05]  /*0820*/  BSYNC B0 ;  /* 0x0000000000007941 */ /* 0x000fea0003800000 */
.L_x_5730:
        /* <DEDUP_REMOVED lines=29> */
.L_x_5753:
[----:B---3--:R-:W-:Y:S01]  /*0a00*/  FADD.FTZ R9, R18, R9 ;  /* 0x0000000912097221 */ /* 0x008fe20000010000 */
[----:B--2---:R-:W-:-:S04]  /*0a10*/  FADD.FTZ R11, R10, R11 ;  /* 0x0000000b0a0b7221 */ /* 0x004fc80000010000 */
[----:B------:R2:W-:Y:S04]  /*0a20*/  @!P1 STS [R6+0x2000], R9 ;  /* 0x0020000906009388 */ /* 0x0005e80000000800 */
[----:B------:R2:W-:Y:S02]  /*0a30*/  @!P1 STS [R6+0x2080], R11 ;  /* 0x0020800b06009388 */ /* 0x0005e40000000800 */
.L_x_5738:
        /* <DEDUP_REMOVED lines=18> */
.L_x_5741:
[----:B------:R-:W-:Y:S05]  /*0b60*/  BSYNC B0 ;  /* 0x0000000000007941 */ /* 0x000fea0003800000 */
.L_x_5740:
[C---:B------:R-:W-:Y:S01]  /*0b70*/  ISETP.GT.U32.AND P1, PT, R3.reuse, -0x601, PT ;  /* 0xfffff9ff0300780c */ /* 0x040fe20003f24070 */
[----:B------:R-:W-:Y:S01]  /*0b80*/  VIADD R4, R4, 0x300 ;  /* 0x0000030004047836 */ /* 0x000fe20000000000 */
[----:B------:R-:W-:-:S11]  /*0b90*/  IADD3 R3, R3, 0x600, RZ ;  /* 0x0000060003037810 */ /* 0x000fd60007ffe0ff */
[----:B------:R-:W-:Y:S05]  /*0ba0*/  @P1 BRA `(.L_x_5742) ;  /* 0xfffffff400781947 */ /* 0x000fea000383ffff */
[----:B------:R-:W-:Y:S05]  /*0bb0*/  EXIT ;  /* 0x000000000000794d */ /* 0x000fea0003800000 */
.L_x_5739:
[----:B------:R-:W-:Y:S01]  /*0bc0*/  HFMA2.MMA R21, -RZ, RZ, 0, 5.9604644775390625e-08 ;  /* 0x00000001ff157435 */ /* 0x000fe200000001ff */
[----:B0--3--:R-:W-:Y:S01]  /*0bd0*/  MOV R22, R10 ;  /* 0x0000000a00167202 */ /* 0x009fe20000000f00 */
[----:B------:R-:W-:Y:S01]  /*0be0*/  IMAD.MOV.U32 R19, RZ, RZ, -0x1 ;  /* 0xffffffffff137424 */ /* 0x000fe200078e00ff */
[----:B------:R-:W-:-:S08]  /*0bf0*/  MOV R24, 0x1f ;  /* 0x0000001f00187802 */ /* 0x000fd00000000f00 */
[----:B-12---:R-:W-:Y:S05]  /*0c00*/  WARPSYNC.COLLECTIVE R19, `(.L_x_5743) ;  /* 0x0000000013087348 */ /* 0x006fea0003c00000 */
[----:B------:R0:W3:Y:S02]  /*0c10*/  SHFL.BFLY P2, R20, R22, R21, R24 ;  /* 0x0c00001516147389 */ /* 0x0000e40000040018 */
[----:B0123--:R-:W-:Y:S01]  /*0c20*/  ENDCOLLECTIVE ;  /* 0x000000000000791b */ /* 0x00ffe20003800000 */
.L_x_5743:
[----:B------:R-:W-:Y:S01]  /*0c30*/  HFMA2.MMA R21, -RZ, RZ, 0, 1.1920928955078125e-07 ;  /* 0x00000002ff157435 */ /* 0x000fe200000001ff */
[----:B------:R-:W-:-:S05]  /*0c40*/  MOV R11, R20 ;  /* 0x00000014000b7202 */ /* 0x000fca0000000f00 */
[----:B------:R-:W-:-:S05]  /*0c50*/  FADD.FTZ R11, R10, R11 ;  /* 0x0000000b0a0b7221 */ /* 0x000fca0000010000 */
[----:B------:R-:W-:-:S07]  /*0c60*/  MOV R22, R11 ;  /* 0x0000000b00167202 */ /* 0x000fce0000000f00 */
[----:B------:R-:W-:Y:S05]  /*0c70*/  WARPSYNC.COLLECTIVE R19, `(.L_x_5744) ;  /* 0x0000000013087348 */ /* 0x000fea0003c00000 */
[----:B------:R0:W1:Y:S02]  /*0c80*/  SHFL.BFLY P2, R20, R22, R21, R24 ;  /* 0x0c00001516147389 */ /* 0x0000640000040018 */
[----:B01----:R-:W-:Y:S01]  /*0c90*/  ENDCOLLECTIVE ;  /* 0x000000000000791b */ /* 0x003fe20003800000 */
.L_x_5744:
[----:B------:R-:W-:Y:S01]  /*0ca0*/  HFMA2.MMA R21, -RZ, RZ, 0, 2.384185791015625e-07 ;  /* 0x00000004ff157435 */ /* 0x000fe200000001ff */
[----:B------:R-:W-:-:S04]  /*0cb0*/  IMAD.MOV.U32 R14, RZ, RZ, R20 ;  /* 0x000000ffff0e7224 */ /* 0x000fc800078e0014 */
[----:B------:R-:W-:-:S05]  /*0cc0*/  FADD.FTZ R14, R11, R14 ;  /* 0x0000000e0b0e7221 */ /* 0x000fca0000010000 */
[----:B------:R-:W-:-:S07]  /*0cd0*/  MOV R22, R14 ;  /* 0x0000000e00167202 */ /* 0x000fce0000000f00 */
[----:B------:R-:W-:Y:S05]  /*0ce0*/  WARPSYNC.COLLECTIVE R19, `(.L_x_5745) ;  /* 0x0000000013087348 */ /* 0x000fea0003c00000 */
[----:B------:R0:W1:Y:S02]  /*0cf0*/  SHFL.BFLY P2, R20, R22, R21, R24 ;  /* 0x0c00001516147389 */ /* 0x0000640000040018 */
[----:B01----:R-:W-:Y:S01]  /*0d00*/  ENDCOLLECTIVE ;  /* 0x000000000000791b */ /* 0x003fe20003800000 */
.L_x_5745:
[----:B------:R-:W-:Y:S01]  /*0d10*/  HFMA2.MMA R21, -RZ, RZ, 0, 4.76837158203125e-07 ;  /* 0x00000008ff157435 */ /* 0x000fe200000001ff */
[----:B------:R-:W-:-:S05]  /*0d20*/  MOV R13, R20 ;  /* 0x00000014000d7202 */ /* 0x000fca0000000f00 */
[----:B------:R-:W-:-:S04]  /*0d30*/  FADD.FTZ R13, R14, R13 ;  /* 0x0000000d0e0d7221 */ /* 0x000fc80000010000 */
[----:B------:R-:W-:-:S07]  /*0d40*/  IMAD.MOV.U32 R22, RZ, RZ, R13 ;  /* 0x000000ffff167224 */ /* 0x000fce00078e000d */
[----:B------:R-:W-:Y:S05]  /*0d50*/  WARPSYNC.COLLECTIVE R19, `(.L_x_5746) ;  /* 0x0000000013087348 */ /* 0x000fea0003c00000 */
[----:B------:R0:W1:Y:S02]  /*0d60*/  SHFL.BFLY P2, R20, R22, R21, R24 ;  /* 0x0c00001516147389 */ /* 0x0000640000040018 */
[----:B01----:R-:W-:Y:S01]  /*0d70*/  ENDCOLLECTIVE ;  /* 0x000000000000791b */ /* 0x003fe20003800000 */
.L_x_5746:
[----:B------:R-:W-:Y:S01]  /*0d80*/  IMAD.MOV.U32 R21, RZ, RZ, 0x10 ;  /* 0x00000010ff157424 */ /* 0x000fe200078e00ff */
[----:B------:R-:W-:-:S05]  /*0d90*/  MOV R10, R20 ;  /* 0x00000014000a7202 */ /* 0x000fca0000000f00 */
[----:B------:R-:W-:-:S05]  /*0da0*/  FADD.FTZ R10, R13, R10 ;  /* 0x0000000a0d0a7221 */ /* 0x000fca0000010000 */
[----:B------:R-:W-:-:S07]  /*0db0*/  MOV R22, R10 ;  /* 0x0000000a00167202 */ /* 0x000fce0000000f00 */
[----:B------:R-:W-:Y:S05]  /*0dc0*/  WARPSYNC.COLLECTIVE R19, `(.L_x_5747) ;  /* 0x0000000013087348 */ /* 0x000fea0003c00000 */
[----:B------:R0:W1:Y:S02]  /*0dd0*/  SHFL.BFLY P2, R20, R22, R21, R24 ;  /* 0x0c00001516147389 */ /* 0x0000640000040018 */
[----:B01----:R-:W-:Y:S01]  /*0de0*/  ENDCOLLECTIVE ;  /* 0x000000000000791b */ /* 0x003fe20003800000 */
.L_x_5747:
[----:B------:R-:W-:Y:S01]  /*0df0*/  HFMA2.MMA R21, -RZ, RZ, 0, 5.9604644775390625e-08 ;  /* 0x00000001ff157435 */ /* 0x000fe200000001ff */
[----:B------:R-:W-:Y:S02]  /*0e00*/  MOV R22, R9 ;  /* 0x0000000900167202 */ /* 0x000fe40000000f00 */
[----:B------:R-:W-:-:S08]  /*0e10*/  MOV R11, R20 ;  /* 0x00000014000b7202 */ /* 0x000fd00000000f00 */
[----:B------:R-:W-:Y:S05]  /*0e20*/  WARPSYNC.COLLECTIVE R19, `(.L_x_5748) ;  /* 0x0000000013087348 */ /* 0x000fea0003c00000 */
[----:B------:R0:W1:Y:S02]  /*0e30*/  SHFL.BFLY P2, R20, R22, R21, R24 ;  /* 0x0c00001516147389 */ /* 0x0000640000040018 */
[----:B01----:R-:W-:Y:S01]  /*0e40*/  ENDCOLLECTIVE ;  /* 0x000000000000791b */ /* 0x003fe20003800000 */
.L_x_5748:
[----:B------:R-:W-:Y:S01]  /*0e50*/  HFMA2.MMA R21, -RZ, RZ, 0, 1.1920928955078125e-07 ;  /* 0x00000002ff157435 */ /* 0x000fe200000001ff */
[----:B------:R-:W-:-:S04]  /*0e60*/  IMAD.MOV.U32 R14, RZ, RZ, R20 ;  /* 0x000000ffff0e7224 */ /* 0x000fc800078e0014 */
[----:B------:R-:W-:-:S05]  /*0e70*/  FADD.FTZ R15, R9, R14 ;  /* 0x0000000e090f7221 */ /* 0x000fca0000010000 */
[----:B------:R-:W-:-:S07]  /*0e80*/  MOV R22, R15 ;  /* 0x0000000f00167202 */ /* 0x000fce0000000f00 */
[----:B------:R-:W-:Y:S05]  /*0e90*/  WARPSYNC.COLLECTIVE R19, `(.L_x_5749) ;  /* 0x0000000013087348 */ /* 0x000fea0003c00000 */
[----:B------:R0:W1:Y:S02]  /*0ea0*/  SHFL.BFLY P2, R20, R22, R21, R24 ;  /* 0x0c00001516147389 */ /* 0x0000640000040018 */
[----:B01----:R-:W-:Y:S01]  /*0eb0*/  ENDCOLLECTIVE ;  /* 0x000000000000791b */ /* 0x003fe20003800000 */
.L_x_5749:
[----:B------:R-:W-:Y:S01]  /*0ec0*/  HFMA2.MMA R21, -RZ, RZ, 0, 2.384185791015625e-07 ;  /* 0x00000004ff157435 */ /* 0x000fe200000001ff */
[----:B------:R-:W-:-:S05]  /*0ed0*/  MOV R16, R20 ;  /* 0x0000001400107202 */ /* 0x000fca0000000f00 */
[----:B------:R-:W-:-:S04]  /*0ee0*/  FADD.FTZ R16, R15, R16 ;  /* 0x000000100f107221 */ /* 0x000fc80000010000 */
[----:B------:R-:W-:-:S07]  /*0ef0*/  IMAD.MOV.U32 R22, RZ, RZ, R16 ;  /* 0x000000ffff167224 */ /* 0x000fce00078e0010 */
[----:B------:R-:W-:Y:S05]  /*0f00*/  WARPSYNC.COLLECTIVE R19, `(.L_x_5750) ;  /* 0x0000000013087348 */ /* 0x000fea0003c00000 */
[----:B------:R0:W1:Y:S02]  /*0f10*/  SHFL.BFLY P2, R20, R22, R21, R24 ;  /* 0x0c00001516147389 */ /* 0x0000640000040018 */
[----:B01----:R-:W-:Y:S01]  /*0f20*/  ENDCOLLECTIVE ;  /* 0x000000000000791b */ /* 0x003fe20003800000 */
.L_x_5750:
[----:B------:R-:W-:Y:S01]  /*0f30*/  IMAD.MOV.U32 R21, RZ, RZ, 0x8 ;  /* 0x00000008ff157424 */ /* 0x000fe200078e00ff */
[----:B------:R-:W-:-:S05]  /*0f40*/  MOV R17, R20 ;  /* 0x0000001400117202 */ /* 0x000fca0000000f00 */
[----:B------:R-:W-:-:S05]  /*0f50*/  FADD.FTZ R17, R16, R17 ;  /* 0x0000001110117221 */ /* 0x000fca0000010000 */
[----:B------:R-:W-:-:S07]  /*0f60*/  MOV R22, R17 ;  /* 0x0000001100167202 */ /* 0x000fce0000000f00 */
[----:B------:R-:W-:Y:S05]  /*0f70*/  WARPSYNC.COLLECTIVE R19, `(.L_x_5751) ;  /* 0x0000000013087348 */ /* 0x000fea0003c00000 */
[----:B------:R0:W1:Y:S02]  /*0f80*/  SHFL.BFLY P2, R20, R22, R21, R24 ;  /* 0x0c00001516147389 */ /* 0x0000640000040018 */
[----:B01----:R-:W-:Y:S01]  /*0f90*/  ENDCOLLECTIVE ;  /* 0x000000000000791b */ /* 0x003fe20003800000 */
.L_x_5751:
[----:B------:R-:W-:Y:S01]  /*0fa0*/  HFMA2.MMA R21, -RZ, RZ, 0, 9.5367431640625e-07 ;  /* 0x00000010ff157435 */ /* 0x000fe200000001ff */
[----:B------:R-:W-:-:S05]  /*0fb0*/  MOV R18, R20 ;  /* 0x0000001400127202 */ /* 0x000fca0000000f00 */
[----:B------:R-:W-:-:S05]  /*0fc0*/  FADD.FTZ R18, R17, R18 ;  /* 0x0000001211127221 */ /* 0x000fca0000010000 */
[----:B------:R-:W-:-:S07]  /*0fd0*/  MOV R22, R18 ;  /* 0x0000001200167202 */ /* 0x000fce0000000f00 */
[----:B------:R-:W-:Y:S05]  /*0fe0*/  WARPSYNC.COLLECTIVE R19, `(.L_x_5752) ;  /* 0x0000000013087348 */ /* 0x000fea0003c00000 */
[----:B------:R0:W1:Y:S02]  /*0ff0*/  SHFL.BFLY P2, R20, R22, R21, R24 ;  /* 0x0c00001516147389 */ /* 0x0000640000040018 */
[----:B01----:R-:W-:Y:S01]  /*1000*/  ENDCOLLECTIVE ;  /* 0x000000000000791b */ /* 0x003fe20003800000 */
.L_x_5752:
[----:B------:R-:W-:Y:S01]  /*1010*/  MOV R9, R20 ;  /* 0x0000001400097202 */ /* 0x000fe20000000f00 */
[----:B------:R-:W-:Y:S06]  /*1020*/  BRA `(.L_x_5753) ;  /* 0xfffffff800747947 */ /* 0x000fec000383ffff */
.L_x_5754:
        /* <DEDUP_REMOVED lines=13> */
.L_x_8624:


//--------------------- .text._ZN10layer_norm13ln_bwd_kernelINS_13Kernel_traitsI6__halfS2_fS2_fjLj1536ELj1ELj1ELj4ELj8ENS_18Kernel_traits_baseILj1536ES2_S2_fS2_fjLj128EEEEELb1ELb0ELb1ELb0EEEvNS_9BwdParamsE --------------------------
	.section	.text._ZN10layer_norm13ln_bwd_kernelINS_13Kernel_traitsI6__halfS2_fS2_fjLj1536ELj1ELj1ELj4ELj8ENS_18Kernel_traits_baseILj1536ES2_S2_fS2_fjLj128EEEEELb1ELb0ELb1ELb0EEEvNS_9BwdParamsE,"ax",@progbits
	.align	128
        .global         _ZN10layer_norm13ln_bwd_kernelINS_13Kernel_traitsI6__halfS2_fS2_fjLj1536ELj1ELj1ELj4ELj8ENS_18Kernel_traits_baseILj1536ES2_S2_fS2_fjLj128EEEEELb1ELb0ELb1ELb0EEEvNS_9BwdParamsE
        .type           _ZN10layer_norm13ln_bwd_kernelINS_13Kernel_traitsI6__halfS2_fS2_fjLj1536ELj1ELj1ELj4ELj8ENS_18Kernel_traits_baseILj1536ES2_S2_fS2_fjLj128EEEEELb1ELb0ELb1ELb0EEEvNS_9BwdParamsE,@function
        .size           _ZN10layer_norm13ln_bwd_kernelINS_13Kernel_traitsI6__halfS2_fS2_fjLj1536ELj1ELj1ELj4ELj8ENS_18Kernel_traits_baseILj1536ES2_S2_fS2_fjLj128EEEEELb1ELb0ELb1ELb0EEEvNS_9BwdParamsE,(.L_x_8625 - _ZN10layer_norm13ln_bwd_kernelINS_13Kernel_traitsI6__halfS2_fS2_fjLj1536ELj1ELj1ELj4ELj8ENS_18Kernel_traits_baseILj1536ES2_S2_fS2_fjLj128EEEEELb1ELb0ELb1ELb0EEEvNS_9BwdParamsE)
        .other          _ZN10layer_norm13ln_bwd_kernelINS_13Kernel_traitsI6__halfS2_fS2_fjLj1536ELj1ELj1ELj4ELj8ENS_18Kernel_traits_baseILj1536ES2_S2_fS2_fjLj128EEEEELb1ELb0ELb1ELb0EEEvNS_9BwdParamsE,@"STO_CUDA_ENTRY STV_DEFAULT"
_ZN10layer_norm13ln_bwd_kernelINS_13Kernel_traitsI6__halfS2_fS2_fjLj1536ELj1ELj1ELj4ELj8ENS_18Kernel_traits_baseILj1536ES2_S2_fS2_fjLj128EEEEELb1ELb0ELb1ELb0EEEvNS_9BwdParamsE:
.text._ZN10layer_norm13ln_bwd_kernelINS_13Kernel_traitsI6__halfS2_fS2_fjLj1536ELj1ELj1ELj4ELj8ENS_18Kernel_traits_baseILj1536ES2_S2_fS2_fjLj128EEEEELb1ELb0ELb1ELb0EEEvNS_9BwdParamsE:
        /* <DEDUP_REMOVED lines=73> */
.L_x_5802:
        /* <DEDUP_REMOVED lines=38> */
.L_x_5759:
[----:B------:R-:W-:Y:S05]  /*06f0*/  BSYNC B1 ;  /* 0x0000000000017941 */ /* 0x000fea0003800000 */
.L_x_5758:
        /* <DEDUP_REMOVED lines=11> */
.L_x_5761:
[----:B------:R-:W-:Y:S05]  /*07b0*/  BSYNC B1 ;  /* 0x0000000000017941 */ /* 0x000fea0003800000 */
.L_x_5760:
        /* <DEDUP_REMOVED lines=12> */
.L_x_5757:
        /* <DEDUP_REMOVED lines=41> */
[----:B------:R-:W-:Y:S02]  /*0b10*/  HADD2.F32 R92, -RZ, R92.H0_H0 ;  /* 0x2000005cff5c7230 */ /* 0x000fe40000004100 */
[C---:B----4-:R-:W-:Y:S01]  /*0b20*/  FADD.FTZ R94, -R87.reuse, R61 ;  /* 0x0000003d575e7221 */ /* 0x050fe20000010100 */
[C---:B------:R-:W-:Y:S01]  /*0b30*/  FADD.FTZ R60, -R87.reuse, R60 ;  /* 0x0000003c573c7221 */ /* 0x040fe20000010100 */
[----:B0-----:R-:W-:Y:S02]  /*0b40*/  HADD2.F32 R96, -RZ, R101.H0_H0 ;  /* 0x20000065ff607230 */ /* 0x001fe40000004100 */
[----:B------:R-:W-:Y:S01]  /*0b50*/  FADD.FTZ R62, -R87, R62 ;  /* 0x0000003e573e7221 */ /* 0x000fe20000010100 */
[----:B------:R-:W-:-:S02]  /*0b60*/  HADD2.F32 R95, -RZ, R98.H0_H0 ;  /* 0x20000062ff5f7230 */ /* 0x000fc40000004100 */
[C---:B------:R-:W-:Y:S01]  /*0b70*/  FMUL.FTZ R98, R9.reuse, R94 ;  /* 0x0000005e09627220 */ /* 0x040fe20000410000 */
[----:B-1----:R-:W-:Y:S02]  /*0b80*/  HADD2.F32 R66, -RZ, R99.H0_H0 ;  /* 0x20000063ff427230 */ /* 0x002fe40000004100 */
        /* <DEDUP_REMOVED lines=24> */
.L_x_5764:
[----:B------:R-:W-:Y:S05]  /*0d10*/  BSYNC B1 ;  /* 0x0000000000017941 */ /* 0x000fea0003800000 */
.L_x_5763:
        /* <DEDUP_REMOVED lines=15> */
[----:B------:R-:W-:Y:S01]  /*0e10*/  IADD3 R107, R107, 0x80, RZ ;  /* 0x000000806b6b7810 */ /* 0x000fe20007ffe0ff */
[----:B------:R-:W-:Y:S01]  /*0e20*/  VIADD R105, R105, 0x80 ;  /* 0x0000008069697836 */ /* 0x000fe20000000000 */
[----:B------:R-:W-:Y:S02]  /*0e30*/  IADD3 R103, R103, 0x80, RZ ;  /* 0x0000008067677810 */ /* 0x000fe40007ffe0ff */
[----:B---3--:R-:W-:Y:S01]  /*0e40*/  MOV R82, R66 ;  /* 0x0000004200527202 */ /* 0x008fe20000000f00 */
[--C-:B------:R-:W-:Y:S01]  /*0e50*/  IMAD.MOV.U32 R90, RZ, RZ, R67.reuse ;  /* 0x000000ffff5a7224 */ /* 0x100fe200078e0043 */
[----:B------:R-:W-:-:S03]  /*0e60*/  SHF.R.U64 R91, R66, 0x10, R67 ;  /* 0x00000010425b7819 */ /* 0x000fc60000001243 */
[----:B------:R-:W-:Y:S02]  /*0e70*/  HADD2.F32 R82, -RZ, R82.H0_H0 ;  /* 0x20000052ff527230 */ /* 0x000fe40000004100 */
[C---:B----4-:R-:W-:Y:S01]  /*0e80*/  FADD.FTZ R66, -R87.reuse, R61 ;  /* 0x0000003d57427221 */ /* 0x050fe20000010100 */
[C---:B------:R-:W-:Y:S01]  /*0e90*/  FADD.FTZ R60, -R87.reuse, R60 ;  /* 0x0000003c573c7221 */ /* 0x040fe20000010100 */
[----:B0-----:R-:W-:Y:S02]  /*0ea0*/  HADD2.F32 R85, -RZ, R91.H0_H0 ;  /* 0x2000005bff557230 */ /* 0x001fe40000004100 */
[----:B------:R-:W-:Y:S01]  /*0eb0*/  FADD.FTZ R62, -R87, R62 ;  /* 0x0000003e573e7221 */ /* 0x000fe20000010100 */
[----:B------:R-:W-:Y:S02]  /*0ec0*/  HADD2.F32 R84, -RZ, R90.H0_H0 ;  /* 0x2000005aff547230 */ /* 0x000fe40000004100 */
        /* <DEDUP_REMOVED lines=11> */
[----:B------:R-:W-:-:S02]  /*0f80*/  HADD2.F32 R67, -RZ, R67.H0_H0 ;  /* 0x20000043ff437230 */ /* 0x000fc40000004100 */
        /* <DEDUP_REMOVED lines=15> */
.L_x_5766:
[----:B------:R-:W-:Y:S05]  /*1080*/  BSYNC B1 ;  /* 0x0000000000017941 */ /* 0x000fea0003800000 */
.L_x_5765:
        /* <DEDUP_REMOVED lines=15> */
[----:B------:R-:W-:-:S03]  /*1180*/  SHF.R.U64 R79, R66, 0x10, R67 ;  /* 0x00000010424f7819 */ /* 0x000fc60000001243 */
[----:B------:R-:W-:Y:S01]  /*1190*/  HADD2.F32 R75, -RZ, R75.H0_H0 ;  /* 0x2000004bff4b7230 */ /* 0x000fe20000004100 */
[----:B------:R-:W-:Y:S01]  /*11a0*/  MOV R78, R67 ;  /* 0x00000043004e7202 */ /* 0x000fe20000000f00 */
[C---:B----4-:R-:W-:Y:S01]  /*11b0*/  FADD.FTZ R80, -R87.reuse, R61 ;  /* 0x0000003d57507221 */ /* 0x050fe20000010100 */
[C---:B------:R-:W-:Y:S01]  /*11c0*/  FADD.FTZ R60, -R87.reuse, R60 ;  /* 0x0000003c573c7221 */ /* 0x040fe20000010100 */
[----:B------:R-:W-:Y:S02]  /*11d0*/  HADD2.F32 R61, -RZ, R79.H0_H0 ;  /* 0x2000004fff3d7230 */ /* 0x000fe40000004100 */
[----:B------:R-:W-:Y:S01]  /*11e0*/  FADD.FTZ R62, -R87, R62 ;  /* 0x0000003e573e7221 */ /* 0x000fe20000010100 */
[C---:B------:R-:W-:Y:S01]  /*11f0*/  FMUL.FTZ R80, R9.reuse, R80 ;  /* 0x0000005009507220 */ /* 0x040fe20000410000 */
[----:B------:R-:W-:Y:S01]  /*1200*/  FMUL.FTZ R83, R9, R60 ;  /* 0x0000003c09537220 */ /* 0x000fe20000410000 */
[----:B------:R-:W-:Y:S01]  /*1210*/  FMUL.FTZ R79, R13, R75 ;  /* 0x0000004b0d4f7220 */ /* 0x000fe20000410000 */
[----:B------:R-:W-:Y:S01]  /*1220*/  SHF.R.U32.HI R67, RZ, 0x10, R67 ;  /* 0x00000010ff437819 */ /* 0x000fe20000011643 */
[----:B0-----:R-:W-:-:S02]  /*1230*/  HADD2.F32 R77, -RZ, R78.H0_H0 ;  /* 0x2000004eff4d7230 */ /* 0x001fc40000004100 */
[----:B------:R-:W-:Y:S01]  /*1240*/  FADD.FTZ R66, -R87, R63 ;  /* 0x0000003f57427221 */ /* 0x000fe20000010100 */
[----:B------:R-:W-:Y:S01]  /*1250*/  FMUL.FTZ R81, R9, R62 ;  /* 0x0000003e09517220 */ /* 0x000fe20000410000 */
[----:B------:R-:W-:Y:S01]  /*1260*/  FADD.FTZ R21, R21, R61 ;  /* 0x0000003d15157221 */ /* 0x000fe20000010000 */
[-C--:B------:R-:W-:Y:S01]  /*1270*/  FFMA.FTZ R33, R80, R61.reuse, R33 ;  /* 0x0000003d50217223 */ /* 0x080fe20000010021 */
[----:B------:R-:W-:Y:S01]  /*1280*/  FMUL.FTZ R78, R12, R61 ;  /* 0x0000003d0c4e7220 */ /* 0x000fe20000410000 */
[----:B------:R-:W-:Y:S01]  /*1290*/  FADD.FTZ R61, R102, R79 ;  /* 0x0000004f663d7221 */ /* 0x000fe20000010000 */
[----:B------:R-:W-:Y:S01]  /*12a0*/  FFMA.FTZ R63, R83, R79, R104 ;  /* 0x0000004f533f7223 */ /* 0x000fe20000010068 */
[----:B-1----:R-:W-:Y:S02]  /*12b0*/  HADD2.F32 R64, -RZ, R67.H0_H0 ;  /* 0x20000043ff407230 */ /* 0x002fe40000004100 */
        /* <DEDUP_REMOVED lines=15> */
.L_x_5762:
[----:B------:R-:W-:Y:S05]  /*13b0*/  BSYNC B0 ;  /* 0x0000000000007941 */ /* 0x000fea0003800000 */
.L_x_5756:
        /* <DEDUP_REMOVED lines=26> */
.L_x_5813:
[----:B------:R-:W4:Y:S01]  /*1560*/  S2R R67, SR_CgaCtaId ;  /* 0x0000000000437919 */ /* 0x000f220000008800 */
[----:B------:R-:W-:Y:S01]  /*1570*/  LOP3.LUT P6, RZ, R74, 0x1f, RZ, 0xc0, !PT ;  /* 0x0000001f4aff7812 */ /* 0x000fe200078cc0ff */
[----:B--2---:R-:W-:Y:S01]  /*1580*/  FADD.FTZ R86, R66, R65 ;  /* 0x0000004142567221 */ /* 0x004fe20000010000 */
[----:B------:R-:W-:Y:S01]  /*1590*/  MOV R62, 0x400 ;  /* 0x00000400003e7802 */ /* 0x000fe20000000f00 */
[----:B---3--:R-:W-:Y:S01]  /*15a0*/  FADD.FTZ R87, R63, R102 ;  /* 0x000000663f577221 */ /* 0x008fe20000010000 */
[----:B------:R-:W-:Y:S05]  /*15b0*/  WARPSYNC.ALL ;  /* 0x0000000000007948 */ /* 0x000fea0003800000 */
[----:B------:R-:W-:Y:S01]  /*15c0*/  @P1 IADD3 R100, R100, -0x1, RZ ;  /* 0xffffffff64641810 */ /* 0x000fe20007ffe0ff */
[----:B------:R-:W-:Y:S01]  /*15d0*/  HFMA2.MMA R102, -RZ, RZ, 0, 0 ;  /* 0x00000000ff667435 */ /* 0x000fe200000001ff */
[----:B------:R-:W-:Y:S01]  /*15e0*/  @P1 LOP3.LUT R72, R74, 0x7f, RZ, 0xc0, !PT ;  /* 0x0000007f4a481812 */ /* 0x000fe200078ec0ff */
[----:B------:R-:W-:Y:S01]  /*15f0*/  BSSY B0, `(.L_x_5768) ;  /* 0x0000085000007945 */ /* 0x000fe20003800000 */
[----:B------:R-:W-:Y:S01]  /*1600*/  @!P6 LOP3.LUT R61, R61, 0x3, RZ, 0xc0, !PT ;  /* 0x000000033d3de812 */ /* 0x000fe200078ec0ff */
[----:B------:R-:W-:-:S03]  /*1610*/  @P1 IMAD R100, R100, R73, RZ ;  /* 0x0000004964641224 */ /* 0x000fc600078e02ff */
[----:B------:R-:W-:Y:S02]  /*1620*/  @!P6 IADD3 R61, R60, R61, RZ ;  /* 0x0000003d3c3de210 */ /* 0x000fe40007ffe0ff */
        /* <DEDUP_REMOVED lines=41> */
.L_x_5771:
[----:B------:R-:W-:Y:S05]  /*18c0*/  BSYNC B1 ;  /* 0x0000000000017941 */ /* 0x000fea0003800000 */
.L_x_5770:
        /* <DEDUP_REMOVED lines=15> */
.L_x_5773:
[----:B------:R-:W-:Y:S05]  /*19c0*/  BSYNC B1 ;  /* 0x0000000000017941 */ /* 0x000fea0003800000 */
.L_x_5772:
        /* <DEDUP_REMOVED lines=15> */
.L_x_5775:
[----:B------:R-:W-:Y:S05]  /*1ac0*/  BSYNC B1 ;  /* 0x0000000000017941 */ /* 0x000fea0003800000 */
.L_x_5774:
        /* <DEDUP_REMOVED lines=18> */
.L_x_5777:
[----:B------:R-:W-:Y:S05]  /*1bf0*/  BSYNC B1 ;  /* 0x0000000000017941 */ /* 0x000fea0003800000 */
.L_x_5776:
[----:B------:R-:W-:Y:S01]  /*1c00*/  ISETP.NE.AND P6, PT, R87, RZ, PT ;  /* 0x000000ff5700720c */ /* 0x000fe20003fc5270 */
[----:B0-----:R-:W-:Y:S01]  /*1c10*/  @P1 FMUL.FTZ R65, R108, R65 ;  /* 0x000000416c411220 */ /* 0x001fe20000410000 */
[----:B------:R-:W-:Y:S01]  /*1c20*/  @P1 F2FP.F16.F32.PACK_AB R104, RZ, R104 ;  /* 0x00000068ff68123e */ /* 0x000fe200000000ff */
[----:B------:R-:W-:Y:S01]  /*1c30*/  BSSY B1, `(.L_x_5778) ;  /* 0x000001e000017945 */ /* 0x000fe20003800000 */
[----:B------:R-:W-:Y:S01]  /*1c40*/  ISETP.NE.AND.EX P6, PT, R63, RZ, PT, P6 ;  /* 0x000000ff3f00720c */ /* 0x000fe20003fc5360 */
[----:B------:R-:W-:Y:S01]  /*1c50*/  @P1 FMUL.FTZ R64, R65, R64 ;  /* 0x0000004041401220 */ /* 0x000fe20000410000 */
[----:B------:R-:W-:Y:S02]  /*1c60*/  @P1 F2FP.F16.F32.PACK_AB R66, RZ, R66 ;  /* 0x00000042ff42123e */ /* 0x000fe400000000ff */
[----:B------:R-:W-:Y:S02]  /*1c70*/  SEL R56, R105, R56, P6 ;  /* 0x0000003869387207 */ /* 0x000fe40003000000 */
[----:B------:R-:W-:-:S02]  /*1c80*/  SEL R57, R106, R57, P6 ;  /* 0x000000396a397207 */ /* 0x000fc40003000000 */
[----:B------:R-:W-:Y:S02]  /*1c90*/  SEL R58, R67, R58, P6 ;  /* 0x0000003a433a7207 */ /* 0x000fe40003000000 */
[----:B------:R-:W-:Y:S02]  /*1ca0*/  SEL R59, R108, R59, P6 ;  /* 0x0000003b6c3b7207 */ /* 0x000fe40003000000 */
[----:B------:R-:W-:Y:S02]  /*1cb0*/  @P1 LOP3.LUT P6, RZ, R7, 0xff000000, RZ, 0xc0, !PT ;  /* 0xff00000007ff1812 */ /* 0x000fe400078cc0ff */
[----:B------:R-:W-:Y:S02]  /*1cc0*/  @P1 F2FP.F16.F32.PACK_AB R86, RZ, R86 ;  /* 0x00000056ff56123e */ /* 0x000fe400000000ff */
[----:B------:R-:W-:Y:S02]  /*1cd0*/  @P1 FSEL R64, R64, RZ, P6 ;  /* 0x000000ff40401208 */ /* 0x000fe40003000000 */
[----:B------:R-:W-:-:S02]  /*1ce0*/  ISETP.NE.U32.AND P6, PT, R62, RZ, PT ;  /* 0x000000ff3e00720c */ /* 0x000fc40003fc5070 */
[----:B------:R-:W-:Y:S02]  /*1cf0*/  @P1 F2FP.F16.F32.PACK_AB R64, RZ, R64 ;  /* 0x00000040ff40123e */ /* 0x000fe400000000ff */
        /* <DEDUP_REMOVED lines=17> */
.L_x_5779:
[----:B------:R-:W-:Y:S05]  /*1e10*/  BSYNC B1 ;  /* 0x0000000000017941 */ /* 0x000fea0003800000 */
.L_x_5778:
[----:B------:R-:W-:Y:S01]  /*1e20*/  IADD3 R8, R8, 0x80, RZ ;  /* 0x0000008008087810 */ /* 0x000fe20007ffe0ff */
[----:B------:R-:W-:-:S07]  /*1e30*/  VIADD R102, R102, 0x80 ;  /* 0x0000008066667836 */ /* 0x000fce0000000000 */
.L_x_5769:
[----:B------:R-:W-:Y:S05]  /*1e40*/  BSYNC B0 ;  /* 0x0000000000007941 */ /* 0x000fea0003800000 */
.L_x_5768:
        /* <DEDUP_REMOVED lines=20> */
.L_x_5783:
[----:B------:R-:W-:Y:S05]  /*1f90*/  BSYNC B1 ;  /* 0x0000000000017941 */ /* 0x000fea0003800000 */
.L_x_5782:
        /* <DEDUP_REMOVED lines=15> */
.L_x_5785:
[----:B------:R-:W-:Y:S05]  /*2090*/  BSYNC B1 ;  /* 0x0000000000017941 */ /* 0x000fea0003800000 */
.L_x_5784:
        /* <DEDUP_REMOVED lines=15> */
.L_x_5787:
[----:B------:R-:W-:Y:S05]  /*2190*/  BSYNC B1 ;  /* 0x0000000000017941 */ /* 0x000fea0003800000 */
.L_x_5786:
        /* <DEDUP_REMOVED lines=18> */
.L_x_5789:
[----:B------:R-:W-:Y:S05]  /*22c0*/  BSYNC B1 ;  /* 0x0000000000017941 */ /* 0x000fea0003800000 */
.L_x_5788:
        /* <DEDUP_REMOVED lines=33> */
.L_x_5791:
[----:B------:R-:W-:Y:S05]  /*24e0*/  BSYNC B1 ;  /* 0x0000000000017941 */ /* 0x000fea0003800000 */
.L_x_5790:
[----:B------:R-:W-:Y:S01]  /*24f0*/  VIADD R8, R8, 0x80 ;  /* 0x0000008008087836 */ /* 0x000fe20000000000 */
[----:B------:R-:W-:-:S07]  /*2500*/  IADD3 R102, R102, 0x80, RZ ;  /* 0x0000008066667810 */ /* 0x000fce0007ffe0ff */
.L_x_5781:
[----:B------:R-:W-:Y:S05]  /*2510*/  BSYNC B0 ;  /* 0x0000000000007941 */ /* 0x000fea0003800000 */
.L_x_5780:
        /* <DEDUP_REMOVED lines=20> */
.L_x_5795:
[----:B------:R-:W-:Y:S05]  /*2660*/  BSYNC B1 ;  /* 0x0000000000017941 */ /* 0x000fea0003800000 */
.L_x_5794:
        /* <DEDUP_REMOVED lines=15> */
.L_x_5797:
[----:B------:R-:W-:Y:S05]  /*2760*/  BSYNC B1 ;  /* 0x0000000000017941 */ /* 0x000fea0003800000 */
.L_x_5796:
        /* <DEDUP_REMOVED lines=15> */
.L_x_5799:
[----:B------:R-:W-:Y:S05]  /*2860*/  BSYNC B1 ;  /* 0x0000000000017941 */ /* 0x000fea0003800000 */
.L_x_5798:
        /* <DEDUP_REMOVED lines=19> */
.L_x_5801:
[----:B------:R-:W-:Y:S05]  /*29a0*/  BSYNC B1 ;  /* 0x0000000000017941 */ /* 0x000fea0003800000 */
.L_x_5800:
[----:B------:R-:W-:Y:S01]  /*29b0*/  ISETP.NE.U32.AND P2, PT, R62, RZ, PT ;  /* 0x000000ff3e00720c */ /* 0x000fe20003f45070 */
[----:B-1----:R-:W-:-:S04]  /*29c0*/  @P6 IMAD.WIDE.U32 R66, R8, 0x10, R66 ;  /* 0x0000001008426825 */ /* 0x002fc800078e0042 */
[----:B0-----:R-:W-:Y:S01]  /*29d0*/  @P1 FMUL.FTZ R65, R108, R65 ;  /* 0x000000416c411220 */ /* 0x001fe20000410000 */
[----:B------:R-:W-:Y:S02]  /*29e0*/  @P1 F2FP.F16.F32.PACK_AB R104, RZ, R104 ;  /* 0x00000068ff68123e */ /* 0x000fe400000000ff */
[----:B------:R-:W-:Y:S01]  /*29f0*/  ISETP.NE.AND.EX P2, PT, R63, RZ, PT, P2 ;  /* 0x000000ff3f00720c */ /* 0x000fe20003f45320 */
[----:B------:R-:W-:Y:S01]  /*2a00*/  @P1 FMUL.FTZ R64, R65, R64 ;  /* 0x0000004041401220 */ /* 0x000fe20000410000 */
[----:B------:R-:W-:Y:S02]  /*2a10*/  @P1 F2FP.F16.F32.PACK_AB R107, RZ, R107 ;  /* 0x0000006bff6b123e */ /* 0x000fe400000000ff */
[----:B------:R-:W-:Y:S02]  /*2a20*/  SEL R56, R105, R56, P2 ;  /* 0x0000003869387207 */ /* 0x000fe40001000000 */
[----:B------:R-:W-:Y:S02]  /*2a30*/  SEL R57, R106, R57, P2 ;  /* 0x000000396a397207 */ /* 0x000fe40001000000 */
[----:B------:R-:W-:-:S02]  /*2a40*/  SEL R58, R109, R58, P2 ;  /* 0x0000003a6d3a7207 */ /* 0x000fc40001000000 */
[----:B------:R-:W-:Y:S02]  /*2a50*/  SEL R59, R108, R59, P2 ;  /* 0x0000003b6c3b7207 */ /* 0x000fe40001000000 */
[----:B------:R-:W-:Y:S02]  /*2a60*/  @P1 LOP3.LUT P2, RZ, R5, 0xff000000, RZ, 0xc0, !PT ;  /* 0xff00000005ff1812 */ /* 0x000fe4000784c0ff */
[----:B------:R-:W-:Y:S01]  /*2a70*/  @P1 F2FP.F16.F32.PACK_AB R86, RZ, R86 ;  /* 0x00000056ff56123e */ /* 0x000fe200000000ff */
[----:B------:R2:W-:Y:S01]  /*2a80*/  @P6 STG.E.128 desc[UR4][R66.64], R56 ;  /* 0x0000003842006986 */ /* 0x0005e2000c101d04 */
[----:B------:R-:W-:Y:S02]  /*2a90*/  @P1 FSEL R64, R64, RZ, P2 ;  /* 0x000000ff40401208 */ /* 0x000fe40001000000 */
[----:B------:R-:W-:Y:S02]  /*2aa0*/  @P1 PRMT R4, R104, 0x7610, R4 ;  /* 0x0000761068041816 */ /* 0x000fe40000000004 */
[----:B------:R-:W-:-:S02]  /*2ab0*/  @P1 F2FP.F16.F32.PACK_AB R64, RZ, R64 ;  /* 0x00000040ff40123e */ /* 0x000fc400000000ff */
        /* <DEDUP_REMOVED lines=12> */
.L_x_5793:
[----:B------:R-:W-:Y:S05]  /*2b80*/  BSYNC B0 ;  /* 0x0000000000007941 */ /* 0x000fea0003800000 */
.L_x_5792:
[----:B------:R-:W-:Y:S02]  /*2b90*/  IADD3 R70, R70, UR10, RZ ;  /* 0x0000000a46467c10 */ /* 0x000fe4000fffe0ff */
[----:B------:R-:W-:Y:S02]  /*2ba0*/  SEL R86, RZ, 0x1, P0 ;  /* 0x00000001ff567807 */ /* 0x000fe40000000000 */
[----:B------:R-:W-:-:S13]  /*2bb0*/  ISETP.GE.AND P1, PT, R70, UR11, PT ;  /* 0x0000000b46007c0c */ /* 0x000fda000bf26270 */
[----:B------:R-:W-:Y:S05]  /*2bc0*/  @!P1 BRA `(.L_x_5802) ;  /* 0xffffffd800309947 */ /* 0x000fea000383ffff */
.L_x_5755:
        /* <DEDUP_REMOVED lines=12> */
[----:B------:R-:W-:Y:S01]  /*2c90*/  @P5 IADD3 R73, R73, 0x80, RZ ;  /* 0x0000008049495810 */ /* 0x000fe20007ffe0ff */
[----:B------:R0:W-:Y:S04]  /*2ca0*/  @P5 STG.E.128 desc[UR4][R2.64], R28 ;  /* 0x0000001c02005986 */ /* 0x0001e8000c101d04 */
[C---:B--2---:R-:W-:Y:S01]  /*2cb0*/  @P4 IMAD.WIDE.U32 R6, R73.reuse, 0x10, R6 ;  /* 0x0000001049064825 */ /* 0x044fe200078e0006 */
[----:B------:R0:W-:Y:S03]  /*2cc0*/  @P5 STG.E.128 desc[UR4][R4.64], R40 ;  /* 0x0000002804005986 */ /* 0x0001e6000c101d04 */
[----:B---3--:R-:W-:Y:S01]  /*2cd0*/  @P4 IMAD.WIDE.U32 R8, R73, 0x10, R8 ;  /* 0x0000001049084825 */ /* 0x008fe200078e0008 */
[----:B------:R0:W-:Y:S04]  /*2ce0*/  @P4 STG.E.128 desc[UR4][R6.64], R24 ;  /* 0x0000001806004986 */ /* 0x0001e8000c101d04 */
[----:B------:R0:W-:Y:S01]  /*2cf0*/  @P4 STG.E.128 desc[UR4][R8.64], R36 ;  /* 0x0000002408004986 */ /* 0x0001e2000c101d04 */
[----:B------:R-:W-:Y:S05]  /*2d00*/  @!P3 EXIT ;  /* 0x000000000000b94d */ /* 0x000fea0003800000 */
[----:B0-----:R-:W0:Y:S01]  /*2d10*/  LDC.64 R2, c[0x0][0x2d0] ;  /* 0x0000b400ff027b82 */ /* 0x001e220000000a00 */
[----:B------:R-:W-:-:S07]  /*2d20*/  @P4 VIADD R73, R73, 0x80 ;  /* 0x0000008049494836 */ /* 0x000fce0000000000 */
[----:B------:R-:W1:Y:S01]  /*2d30*/  LDC.64 R4, c[0x0][0x2d8] ;  /* 0x0000b600ff047b82 */ /* 0x000e620000000a00 */
[----:B0-----:R-:W-:-:S05]  /*2d40*/  IMAD.WIDE.U32 R2, R73, 0x10, R2 ;  /* 0x0000001049027825 */ /* 0x001fca00078e0002 */
[----:B------:R-:W-:Y:S01]  /*2d50*/  STG.E.128 desc[UR4][R2.64], R20 ;  /* 0x0000001402007986 */ /* 0x000fe2000c101d04 */
[----:B-1----:R-:W-:-:S05]  /*2d60*/  IMAD.WIDE.U32 R4, R73, 0x10, R4 ;  /* 0x0000001049047825 */ /* 0x002fca00078e0004 */
[----:B------:R-:W-:Y:S01]  /*2d70*/  STG.E.128 desc[UR4][R4.64], R32 ;  /* 0x0000002004007986 */ /* 0x000fe2000c101d04 */
[----:B------:R-:W-:Y:S05]  /*2d80*/  EXIT ;  /* 0x000000000000794d */ /* 0x000fea0003800000 */
.L_x_5767:
[----:B------:R-:W-:Y:S01]  /*2d90*/  HFMA2.MMA R105, -RZ, RZ, 0, 9.5367431640625e-07 ;  /* 0x00000010ff697435 */ /* 0x000fe200000001ff */
[----:B------:R-:W-:Y:S01]  /*2da0*/  MOV R106, R102 ;  /* 0x00000066006a7202 */ /* 0x000fe20000000f00 */
[----:B------:R-:W-:Y:S01]  /*2db0*/  IMAD.MOV.U32 R108, RZ, RZ, 0x1f ;  /* 0x0000001fff6c7424 */ /* 0x000fe200078e00ff */
[----:B------:R-:W-:-:S08]  /*2dc0*/  MOV R103, 0xffffffff ;  /* 0xffffffff00677802 */ /* 0x000fd00000000f00 */
[----:B0----5:R-:W-:Y:S05]  /*2dd0*/  WARPSYNC.COLLECTIVE R103, `(.L_x_5803) ;  /* 0x0000000067087348 */ /* 0x021fea0003c00000 */
[----:B------:R1:W2:Y:S02]  /*2de0*/  SHFL.DOWN P6, R86, R106, R105, R108 ;  /* 0x080000696a567389 */ /* 0x0002a400000c006c */
[----:B012--5:R-:W-:Y:S01]  /*2df0*/  ENDCOLLECTIVE ;  /* 0x000000000000791b */ /* 0x027fe20003800000 */
.L_x_5803:
[----:B------:R-:W-:Y:S01]  /*2e00*/  IMAD.MOV.U32 R106, RZ, RZ, R104 ;  /* 0x000000ffff6a7224 */ /* 0x000fe200078e0068 */
[----:B------:R-:W-:-:S07]  /*2e10*/  MOV R63, R86 ;  /* 0x00000056003f7202 */ /* 0x000fce0000000f00 */
[----:B------:R-:W-:Y:S05]  /*2e20*/  WARPSYNC.COLLECTIVE R103, `(.L_x_5804) ;  /* 0x0000000067087348 */ /* 0x000fea0003c00000 */
[----:B------:R0:W1:Y:S02]  /*2e30*/  SHFL.DOWN P6, R86, R106, R105, R108 ;  /* 0x080000696a567389 */ /* 0x00006400000c006c */
[----:B01----:R-:W-:Y:S01]  /*2e40*/  ENDCOLLECTIVE ;  /* 0x000000000000791b */ /* 0x003fe20003800000 */
.L_x_5804:
[----:B------:R-:W-:-:S05]  /*2e50*/  FADD.FTZ R63, R63, R102 ;  /* 0x000000663f3f7221 */ /* 0x000fca0000010000 */
[----:B------:R-:W-:Y:S01]  /*2e60*/  MOV R106, R63 ;  /* 0x0000003f006a7202 */ /* 0x000fe20000000f00 */
[----:B------:R-:W-:Y:S01]  /*2e70*/  IMAD.MOV.U32 R105, RZ, RZ, 0x8 ;  /* 0x00000008ff697424 */ /* 0x000fe200078e00ff */
[----:B------:R-:W-:-:S07]  /*2e80*/  MOV R65, R86 ;  /* 0x0000005600417202 */ /* 0x000fce0000000f00 */
[----:B------:R-:W-:Y:S05]  /*2e90*/  WARPSYNC.COLLECTIVE R103, `(.L_x_5805) ;  /* 0x0000000067087348 */ /* 0x000fea0003c00000 */
[----:B------:R0:W1:Y:S02]  /*2ea0*/  SHFL.DOWN P6, R86, R106, R105, R108 ;  /* 0x080000696a567389 */ /* 0x00006400000c006c */
[----:B01----:R-:W-:Y:S01]  /*2eb0*/  ENDCOLLECTIVE ;  /* 0x000000000000791b */ /* 0x003fe20003800000 */
.L_x_5805:
[----:B------:R-:W-:-:S05]  /*2ec0*/  FADD.FTZ R65, R65, R104 ;  /* 0x0000006841417221 */ /* 0x000fca0000010000 */
[----:B------:R-:W-:Y:S02]  /*2ed0*/  MOV R106, R65 ;  /* 0x00000041006a7202 */ /* 0x000fe40000000f00 */
[----:B------:R-:W-:-:S07]  /*2ee0*/  MOV R62, R86 ;  /* 0x00000056003e7202 */ /* 0x000fce0000000f00 */
[----:B------:R-:W-:Y:S05]  /*2ef0*/  WARPSYNC.COLLECTIVE R103, `(.L_x_5806) ;  /* 0x0000000067087348 */ /* 0x000fea0003c00000 */
[----:B------:R0:W1:Y:S02]  /*2f00*/  SHFL.DOWN P6, R86, R106, R105, R108 ;  /* 0x080000696a567389 */ /* 0x00006400000c006c */
[----:B01----:R-:W-:Y:S01]  /*2f10*/  ENDCOLLECTIVE ;  /* 0x000000000000791b */ /* 0x003fe20003800000 */
.L_x_5806:
[----:B------:R-:W-:Y:S01]  /*2f20*/  FADD.FTZ R62, R63, R62 ;  /* 0x0000003e3f3e7221 */ /* 0x000fe20000010000 */
[----:B------:R-:W-:-:S04]  /*2f30*/  HFMA2.MMA R105, -RZ, RZ, 0, 2.384185791015625e-07 ;  /* 0x00000004ff697435 */ /* 0x000fc800000001ff */
[----:B------:R-:W-:Y:S01]  /*2f40*/  MOV R106, R62 ;  /* 0x0000003e006a7202 */ /* 0x000fe20000000f00 */
[----:B------:R-:W-:-:S07]  /*2f50*/  IMAD.MOV.U32 R64, RZ, RZ, R86 ;  /* 0x000000ffff407224 */ /* 0x000fce00078e0056 */
[----:B------:R-:W-:Y:S05]  /*2f60*/  WARPSYNC.COLLECTIVE R103, `(.L_x_5807) ;  /* 0x0000000067087348 */ /* 0x000fea0003c00000 */
[----:B------:R0:W1:Y:S02]  /*2f70*/  SHFL.DOWN P6, R86, R106, R105, R108 ;  /* 0x080000696a567389 */ /* 0x00006400000c006c */
[----:B01----:R-:W-:Y:S01]  /*2f80*/  ENDCOLLECTIVE ;  /* 0x000000000000791b */ /* 0x003fe20003800000 */
.L_x_5807:
[----:B------:R-:W-:-:S05]  /*2f90*/  FADD.FTZ R64, R65, R64 ;  /* 0x0000004041407221 */ /* 0x000fca0000010000 */
[----:B------:R-:W-:Y:S01]  /*2fa0*/  MOV R106, R64 ;  /* 0x00000040006a7202 */ /* 0x000fe20000000f00 */
[----:B------:R-:W-:-:S07]  /*2fb0*/  IMAD.MOV.U32 R67, RZ, RZ, R86 ;  /* 0x000000ffff437224 */ /* 0x000fce00078e0056 */
[----:B------:R-:W-:Y:S05]  /*2fc0*/  WARPSYNC.COLLECTIVE R103, `(.L_x_5808) ;  /* 0x0000000067087348 */ /* 0x000fea0003c00000 */
[----:B------:R0:W1:Y:S02]  /*2fd0*/  SHFL.DOWN P6, R86, R106, R105, R108 ;  /* 0x080000696a567389 */ /* 0x00006400000c006c */
[----:B01----:R-:W-:Y:S01]  /*2fe0*/  ENDCOLLECTIVE ;  /* 0x000000000000791b */ /* 0x003fe20003800000 */
.L_x_5808:
[----:B------:R-:W-:Y:S01]  /*2ff0*/  FADD.FTZ R67, R62, R67 ;  /* 0x000000433e437221 */ /* 0x000fe20000010000 */
[----:B------:R-:W-:-:S03]  /*3000*/  HFMA2.MMA R105, -RZ, RZ, 0, 1.1920928955078125e-07 ;  /* 0x00000002ff697435 */ /* 0x000fc600000001ff */
[----:B------:R-:W-:Y:S01]  /*3010*/  IMAD.MOV.U32 R106, RZ, RZ, R67 ;  /* 0x000000ffff6a7224 */ /* 0x000fe200078e0043 */
[----:B------:R-:W-:-:S07]  /*3020*/  MOV R87, R86 ;  /* 0x0000005600577202 */ /* 0x000fce0000000f00 */
[----:B------:R-:W-:Y:S05]  /*3030*/  WARPSYNC.COLLECTIVE R103, `(.L_x_5809) ;  /* 0x0000000067087348 */ /* 0x000fea0003c00000 */
[----:B------:R0:W1:Y:S02]  /*3040*/  SHFL.DOWN P6, R86, R106, R105, R108 ;  /* 0x080000696a567389 */ /* 0x00006400000c006c */
[----:B01----:R-:W-:Y:S01]  /*3050*/  ENDCOLLECTIVE ;  /* 0x000000000000791b */ /* 0x003fe20003800000 */
.L_x_5809:
[----:B------:R-:W-:-:S04]  /*3060*/  FADD.FTZ R87, R64, R87 ;  /* 0x0000005740577221 */ /* 0x000fc80000010000 */
[----:B------:R-:W-:Y:S01]  /*3070*/  IMAD.MOV.U32 R106, RZ, RZ, R87 ;  /* 0x000000ffff6a7224 */ /* 0x000fe200078e0057 */
[----:B------:R-:W-:-:S07]  /*3080*/  MOV R66, R86 ;  /* 0x0000005600427202 */ /* 0x000fce0000000f00 */
[----:B------:R-:W-:Y:S05]  /*3090*/  WARPSYNC.COLLECTIVE R103, `(.L_x_5810) ;  /* 0x0000000067087348 */ /* 0x000fea0003c00000 */
[----:B------:R0:W1:Y:S02]  /*30a0*/  SHFL.DOWN P6, R86, R106, R105, R108 ;  /* 0x080000696a567389 */ /* 0x00006400000c006c */
[----:B01----:R-:W-:Y:S01]  /*30b0*/  ENDCOLLECTIVE ;  /* 0x000000000000791b */ /* 0x003fe20003800000 */
.L_x_5810:
[----:B------:R-:W-:Y:S01]  /*30c0*/  FADD.FTZ R66, R67, R66 ;  /* 0x0000004243427221 */ /* 0x000fe20000010000 */
[----:B------:R-:W-:-:S04]  /*30d0*/  HFMA2.MMA R105, -RZ, RZ, 0, 5.9604644775390625e-08 ;  /* 0x00000001ff697435 */ /* 0x000fc800000001ff */
[----:B------:R-:W-:Y:S01]  /*30e0*/  MOV R106, R66 ;  /* 0x00000042006a7202 */ /* 0x000fe20000000f00 */
[----:B------:R-:W-:-:S07]  /*30f0*/  FADD.FTZ R63, R87, R86 ;  /* 0x00000056573f7221 */ /* 0x000fce0000010000 */
[----:B------:R-:W-:Y:S05]  /*3100*/  WARPSYNC.COLLECTIVE R103, `(.L_x_5811) ;  /* 0x0000000067087348 */ /* 0x000fea0003c00000 */
[----:B------:R0:W1:Y:S02]  /*3110*/  SHFL.DOWN P6, R86, R106, R105, R108 ;  /* 0x080000696a567389 */ /* 0x00006400000c006c */
[----:B01----:R-:W-:Y:S01]  /*3120*/  ENDCOLLECTIVE ;  /* 0x000000000000791b */ /* 0x003fe20003800000 */
.L_x_5811:
[----:B------:R-:W-:Y:S01]  /*3130*/  MOV R106, R63 ;  /* 0x0000003f006a7202 */ /* 0x000fe20000000f00 */
[----:B------:R-:W-:-:S07]  /*3140*/  IMAD.MOV.U32 R65, RZ, RZ, R86 ;  /* 0x000000ffff417224 */ /* 0x000fce00078e0056 */
[----:B------:R-:W-:Y:S05]  /*3150*/  WARPSYNC.COLLECTIVE R103, `(.L_x_5812) ;  /* 0x0000000067087348 */ /* 0x000fea0003c00000 */
[----:B------:R0:W1:Y:S02]  /*3160*/  SHFL.DOWN P6, R86, R106, R105, R108 ;  /* 0x080000696a567389 */ /* 0x00006400000c006c */
[----:B01----:R-:W-:Y:S01]  /*3170*/  ENDCOLLECTIVE ;  /* 0x000000000000791b */ /* 0x003fe20003800000 */
.L_x_5812:
[----:B------:R-:W-:Y:S01]  /*3180*/  MOV R102, R86 ;  /* 0x0000005600667202 */ /* 0x000fe20000000f00 */
[----:B------:R-:W-:Y:S06]  /*3190*/  BRA `(.L_x_5813) ;  /* 0xffffffe000f07947 */ /* 0x000fec000383ffff */
.L_x_5814:
        /* <DEDUP_REMOVED lines=14> */
.L_x_8625:


//--------------------- .text._ZN10layer_norm22ln_bwd_finalize_kernelINS_22Kernel_traits_finalizeILj1536E6__halfS2_fS2_fjLb0ELj1024ELj4ENS_18Kernel_traits_baseILj1536ES2_S2_fS2_fjLj1024EEEEELb0ELb1EEEvNS_9BwdParamsE --------------------------
	.section	.text._ZN10layer_norm22ln_bwd_finalize_kernelINS_22Kernel_traits_finalizeILj1536E6__halfS2_fS2_fjLb0ELj1024ELj4ENS_18Kernel_traits_baseILj1536ES2_S2_fS2_fjLj1024EEEEELb0ELb1EEEvNS_9BwdParamsE,"ax",@progbits
	.align	128
        .global         _ZN10layer_norm22ln_bwd_finalize_kernelINS_22Kernel_traits_finalizeILj1536E6__halfS2_fS2_fjLb0ELj1024ELj4ENS_18Kernel_traits_baseILj1536ES2_S2_fS2_fjLj1024EEEEELb0ELb1EEEvNS_9BwdParamsE
        .type           _ZN10layer_norm22ln_bwd_finalize_kernelINS_22Kernel_traits_finalizeILj1536E6__halfS2_fS2_fjLb0ELj1024ELj4ENS_18Kernel_traits_baseILj1536ES2_S2_fS2_fjLj1024EEEEELb0ELb1EEEvNS_9BwdParamsE,@function
        .size           _ZN10layer_norm22ln_bwd_finalize_kernelINS_22Kernel_traits_finalizeILj1536E6__halfS2_fS2_fjLb0ELj1024ELj4ENS_18Kernel_traits_baseILj1536ES2_S2_fS2_fjLj1024EEEEELb0ELb1EEEvNS_9BwdParamsE,(.L_x_8626 - _ZN10layer_norm22ln_bwd_finalize_kernelINS_22Kernel_traits_finalizeILj1536E6__halfS2_fS2_fjLb0ELj1024ELj4ENS_18Kernel_traits_baseILj1536ES2_S2_fS2_fjLj1024EEEEELb0ELb1EEEvNS_9BwdParamsE)
        .other          _ZN10layer_norm22ln_bwd_finalize_kernelINS_22Kernel_traits_finalizeILj1536E6__halfS2_fS2_fjLb0ELj1024ELj4ENS_18Kernel_traits_baseILj1536ES2_S2_fS2_fjLj1024EEEEELb0ELb1EEEvNS_9BwdParamsE,@"STO_CUDA_ENTRY STV_DEFAULT"
_ZN10layer_norm22ln_bwd_finalize_kernelINS_22Kernel_traits_finalizeILj1536E6__halfS2_fS2_fjLb0ELj1024ELj4ENS_18Kernel_traits_baseILj1536ES2_S2_fS2_fjLj1024EEEEELb0ELb1EEEvNS_9BwdParamsE:
.text._ZN10layer_norm22ln_bwd_finalize_kernelINS_22Kernel_traits_finalizeILj1536E6__halfS2_fS2_fjLb0ELj1024ELj4ENS_18Kernel_traits_baseILj1536ES2_S2_fS2_fjLj1024EEEEELb0ELb1EEEvNS_9BwdParamsE:
        /* <DEDUP_REMOVED lines=26> */
.L_x_5826:
        /* <DEDUP_REMOVED lines=31> */
.L_x_5819:
        /* <DEDUP_REMOVED lines=34> */
.L_x_5818:
[----:B------:R-:W-:Y:S05]  /*05b0*/  BSYNC B1 ;  /* 0x0000000000017941 */ /* 0x000fea0003800000 */
.L_x_5817:
        /* <DEDUP_REMOVED lines=25> */
.L_x_5821:
[----:B------:R-:W-:Y:S05]  /*0750*/  BSYNC B1 ;  /* 0x0000000000017941 */ /* 0x000fea0003800000 */
.L_x_5820:
        /* <DEDUP_REMOVED lines=12> */
.L_x_5816:
[----:B------:R-:W-:Y:S05]  /*0820*/  BSYNC B0 ;  /* 0x0000000000007941 */ /* 0x000fea0003800000 */
.L_x_5815:
        /* <DEDUP_REMOVED lines=29> */
.L_x_5837:
[----:B------:R-:W-:Y:S01]  /*0a00*/  @!P1 SHF.R.U32.HI R12, RZ, 0x3, R0 ;  /* 0x00000003ff0c9819 */ /* 0x000fe20000011600 */
[----:B----4-:R-:W-:Y:S01]  /*0a10*/  FADD.FTZ R14, R9, R14 ;  /* 0x0000000e090e7221 */ /* 0x010fe20000010000 */
[----:B---3--:R-:W-:Y:S02]  /*0a20*/  FADD.FTZ R11, R10, R11 ;  /* 0x0000000b0a0b7221 */ /* 0x008fe40000010000 */
[----:B------:R-:W-:-:S05]  /*0a30*/  @!P1 LOP3.LUT R12, R12, 0x1ffffffc, RZ, 0xc0, !PT ;  /* 0x1ffffffc0c0c9812 */ /* 0x000fca00078ec0ff */
[----:B------:R3:W-:Y:S04]  /*0a40*/  @!P1 STS [R12+UR4+0x2000], R14 ;  /* 0x0020000e0c009988 */ /* 0x0007e80008000804 */
[----:B------:R3:W-:Y:S02]  /*0a50*/  @!P1 STS [R12+UR4+0x2080], R11 ;  /* 0x0020800b0c009988 */ /* 0x0007e40008000804 */
.L_x_5822:
        /* <DEDUP_REMOVED lines=14> */
.L_x_5825:
[----:B------:R-:W-:Y:S05]  /*0b40*/  BSYNC B0 ;  /* 0x0000000000007941 */ /* 0x000fea0003800000 */
.L_x_5824:
[C---:B------:R-:W-:Y:S02]  /*0b50*/  ISETP.GT.U32.AND P1, PT, R3.reuse, -0x601, PT ;  /* 0xfffff9ff0300780c */ /* 0x040fe40003f24070 */
[----:B------:R-:W-:Y:S02]  /*0b60*/  IADD3 R3, R3, 0x600, RZ ;  /* 0x0000060003037810 */ /* 0x000fe40007ffe0ff */
[----:B------:R-:W-:-:S09]  /*0b70*/  IADD3 R4, R4, 0x300, RZ ;  /* 0x0000030004047810 */ /* 0x000fd20007ffe0ff */
[----:B------:R-:W-:Y:S05]  /*0b80*/  @P1 BRA `(.L_x_5826) ;  /* 0xfffffff400841947 */ /* 0x000fea000383ffff */
[----:B------:R-:W-:Y:S05]  /*0b90*/  EXIT ;  /* 0x000000000000794d */ /* 0x000fea0003800000 */
.L_x_5823:
[----:B------:R-:W-:Y:S01]  /*0ba0*/  HFMA2.MMA R22, -RZ, RZ, 0, 1.847743988037109375e-06 ;  /* 0x0000001fff167435 */ /* 0x000fe200000001ff */
[----:B0--3--:R-:W-:Y:S01]  /*0bb0*/  MOV R20, R10 ;  /* 0x0000000a00147202 */ /* 0x009fe20000000f00 */
[----:B------:R-:W-:Y:S01]  /*0bc0*/  IMAD.MOV.U32 R19, RZ, RZ, 0x1 ;  /* 0x00000001ff137424 */ /* 0x000fe200078e00ff */
[----:B------:R-:W-:-:S08]  /*0bd0*/  MOV R17, 0xffffffff ;  /* 0xffffffff00117802 */ /* 0x000fd00000000f00 */
[----:B-12---:R-:W-:Y:S05]  /*0be0*/  WARPSYNC.COLLECTIVE R17, `(.L_x_5827) ;  /* 0x0000000011087348 */ /* 0x006fea0003c00000 */
[----:B------:R0:W3:Y:S02]  /*0bf0*/  SHFL.BFLY P2, R18, R20, R19, R22 ;  /* 0x0c00001314127389 */ /* 0x0000e40000040016 */
[----:B0123--:R-:W-:Y:S01]  /*0c00*/  ENDCOLLECTIVE ;  /* 0x000000000000791b */ /* 0x00ffe20003800000 */
.L_x_5827:
[----:B------:R-:W-:Y:S01]  /*0c10*/  HFMA2.MMA R19, -RZ, RZ, 0, 1.1920928955078125e-07 ;  /* 0x00000002ff137435 */ /* 0x000fe200000001ff */
[----:B------:R-:W-:-:S05]  /*0c20*/  MOV R11, R18 ;  /* 0x00000012000b7202 */ /* 0x000fca0000000f00 */
[----:B------:R-:W-:-:S04]  /*0c30*/  FADD.FTZ R11, R10, R11 ;  /* 0x0000000b0a0b7221 */ /* 0x000fc80000010000 */
[----:B------:R-:W-:-:S07]  /*0c40*/  IMAD.MOV.U32 R20, RZ, RZ, R11 ;  /* 0x000000ffff147224 */ /* 0x000fce00078e000b */
[----:B------:R-:W-:Y:S05]  /*0c50*/  WARPSYNC.COLLECTIVE R17, `(.L_x_5828) ;  /* 0x0000000011087348 */ /* 0x000fea0003c00000 */
[----:B------:R0:W1:Y:S02]  /*0c60*/  SHFL.BFLY P2, R18, R20, R19, R22 ;  /* 0x0c00001314127389 */ /* 0x0000640000040016 */
[----:B01----:R-:W-:Y:S01]  /*0c70*/  ENDCOLLECTIVE ;  /* 0x000000000000791b */ /* 0x003fe20003800000 */
.L_x_5828:
[----:B------:R-:W-:Y:S01]  /*0c80*/  IMAD.MOV.U32 R19, RZ, RZ, 0x4 ;  /* 0x00000004ff137424 */ /* 0x000fe200078e00ff */
[----:B------:R-:W-:-:S05]  /*0c90*/  MOV R12, R18 ;  /* 0x00000012000c7202 */ /* 0x000fca0000000f00 */
[----:B------:R-:W-:-:S05]  /*0ca0*/  FADD.FTZ R12, R11, R12 ;  /* 0x0000000c0b0c7221 */ /* 0x000fca0000010000 */
[----:B------:R-:W-:-:S07]  /*0cb0*/  MOV R20, R12 ;  /* 0x0000000c00147202 */ /* 0x000fce0000000f00 */
[----:B------:R-:W-:Y:S05]  /*0cc0*/  WARPSYNC.COLLECTIVE R17, `(.L_x_5829) ;  /* 0x0000000011087348 */ /* 0x000fea0003c00000 */
[----:B------:R0:W1:Y:S02]  /*0cd0*/  SHFL.BFLY P2, R18, R20, R19, R22 ;  /* 0x0c00001314127389 */ /* 0x0000640000040016 */
[----:B01----:R-:W-:Y:S01]  /*0ce0*/  ENDCOLLECTIVE ;  /* 0x000000000000791b */ /* 0x003fe20003800000 */
.L_x_5829:
[----:B------:R-:W-:Y:S01]  /*0cf0*/  HFMA2.MMA R19, -RZ, RZ, 0, 4.76837158203125e-07 ;  /* 0x00000008ff137435 */ /* 0x000fe200000001ff */
[----:B------:R-:W-:-:S05]  /*0d00*/  MOV R13, R18 ;  /* 0x00000012000d7202 */ /* 0x000fca0000000f00 */
[----:B------:R-:W-:-:S05]  /*0d10*/  FADD.FTZ R13, R12, R13 ;  /* 0x0000000d0c0d7221 */ /* 0x000fca0000010000 */
[----:B------:R-:W-:-:S07]  /*0d20*/  MOV R20, R13 ;  /* 0x0000000d00147202 */ /* 0x000fce0000000f00 */
[----:B------:R-:W-:Y:S05]  /*0d30*/  WARPSYNC.COLLECTIVE R17, `(.L_x_5830) ;  /* 0x0000000011087348 */ /* 0x000fea0003c00000 */
[----:B------:R0:W1:Y:S02]  /*0d40*/  SHFL.BFLY P2, R18, R20, R19, R22 ;  /* 0x0c00001314127389 */ /* 0x0000640000040016 */
[----:B01----:R-:W-:Y:S01]  /*0d50*/  ENDCOLLECTIVE ;  /* 0x000000000000791b */ /* 0x003fe20003800000 */
.L_x_5830:
[----:B------:R-:W-:Y:S01]  /*0d60*/  HFMA2.MMA R19, -RZ, RZ, 0, 9.5367431640625e-07 ;  /* 0x00000010ff137435 */ /* 0x000fe200000001ff */
[----:B------:R-:W-:-:S04]  /*0d70*/  IMAD.MOV.U32 R10, RZ, RZ, R18 ;  /* 0x000000ffff0a7224 */ /* 0x000fc800078e0012 */
[----:B------:R-:W-:-:S05]  /*0d80*/  FADD.FTZ R10, R13, R10 ;  /* 0x0000000a0d0a7221 */ /* 0x000fca0000010000 */
[----:B------:R-:W-:-:S07]  /*0d90*/  MOV R20, R10 ;  /* 0x0000000a00147202 */ /* 0x000fce0000000f00 */
[----:B------:R-:W-:Y:S05]  /*0da0*/  WARPSYNC.COLLECTIVE R17, `(.L_x_5831) ;  /* 0x0000000011087348 */ /* 0x000fea0003c00000 */
[----:B------:R0:W1:Y:S02]  /*0db0*/  SHFL.BFLY P2, R18, R20, R19, R22 ;  /* 0x0c00001314127389 */ /* 0x0000640000040016 */
[----:B01----:R-:W-:Y:S01]  /*0dc0*/  ENDCOLLECTIVE ;  /* 0x000000000000791b */ /* 0x003fe20003800000 */
.L_x_5831:
[----:B------:R-:W-:Y:S01]  /*0dd0*/  HFMA2.MMA R19, -RZ, RZ, 0, 5.9604644775390625e-08 ;  /* 0x00000001ff137435 */ /* 0x000fe200000001ff */
[----:B------:R-:W-:Y:S01]  /*0de0*/  IMAD.MOV.U32 R20, RZ, RZ, R9 ;  /* 0x000000ffff147224 */ /* 0x000fe200078e0009 */
[----:B------:R-:W-:-:S09]  /*0df0*/  MOV R11, R18 ;  /* 0x00000012000b7202 */ /* 0x000fd20000000f00 */
[----:B------:R-:W-:Y:S05]  /*0e00*/  WARPSYNC.COLLECTIVE R17, `(.L_x_5832) ;  /* 0x0000000011087348 */ /* 0x000fea0003c00000 */
[----:B------:R0:W1:Y:S02]  /*0e10*/  SHFL.BFLY P2, R18, R20, R19, R22 ;  /* 0x0c00001314127389 */ /* 0x0000640000040016 */
[----:B01----:R-:W-:Y:S01]  /*0e20*/  ENDCOLLECTIVE ;  /* 0x000000000000791b */ /* 0x003fe20003800000 */
.L_x_5832:
[----:B------:R-:W-:Y:S01]  /*0e30*/  HFMA2.MMA R19, -RZ, RZ, 0, 1.1920928955078125e-07 ;  /* 0x00000002ff137435 */ /* 0x000fe200000001ff */
[----:B------:R-:W-:-:S05]  /*0e40*/  MOV R12, R18 ;  /* 0x00000012000c7202 */ /* 0x000fca0000000f00 */
[----:B------:R-:W-:-:S05]  /*0e50*/  FADD.FTZ R14, R9, R12 ;  /* 0x0000000c090e7221 */ /* 0x000fca0000010000 */
[----:B------:R-:W-:-:S07]  /*0e60*/  MOV R20, R14 ;  /* 0x0000000e00147202 */ /* 0x000fce0000000f00 */
[----:B------:R-:W-:Y:S05]  /*0e70*/  WARPSYNC.COLLECTIVE R17, `(.L_x_5833) ;  /* 0x0000000011087348 */ /* 0x000fea0003c00000 */
[----:B------:R0:W1:Y:S02]  /*0e80*/  SHFL.BFLY P2, R18, R20, R19, R22 ;  /* 0x0c00001314127389 */ /* 0x0000640000040016 */
[----:B01----:R-:W-:Y:S01]  /*0e90*/  ENDCOLLECTIVE ;  /* 0x000000000000791b */ /* 0x003fe20003800000 */
.L_x_5833:
[----:B------:R-:W-:Y:S01]  /*0ea0*/  HFMA2.MMA R19, -RZ, RZ, 0, 2.384185791015625e-07 ;  /* 0x00000004ff137435 */ /* 0x000fe200000001ff */
[----:B------:R-:W-:-:S04]  /*0eb0*/  IMAD.MOV.U32 R13, RZ, RZ, R18 ;  /* 0x000000ffff0d7224 */ /* 0x000fc800078e0012 */
[----:B------:R-:W-:-:S05]  /*0ec0*/  FADD.FTZ R15, R14, R13 ;  /* 0x0000000d0e0f7221 */ /* 0x000fca0000010000 */
[----:B------:R-:W-:-:S07]  /*0ed0*/  MOV R20, R15 ;  /* 0x0000000f00147202 */ /* 0x000fce0000000f00 */
[----:B------:R-:W-:Y:S05]  /*0ee0*/  WARPSYNC.COLLECTIVE R17, `(.L_x_5834) ;  /* 0x0000000011087348 */ /* 0x000fea0003c00000 */
[----:B------:R0:W1:Y:S02]  /*0ef0*/  SHFL.BFLY P2, R18, R20, R19, R22 ;  /* 0x0c00001314127389 */ /* 0x0000640000040016 */
[----:B01----:R-:W-:Y:S01]  /*0f00*/  ENDCOLLECTIVE ;  /* 0x000000000000791b */ /* 0x003fe20003800000 */
.L_x_5834:
[----:B------:R-:W-:Y:S01]  /*0f10*/  IMAD.MOV.U32 R19, RZ, RZ, 0x8 ;  /* 0x00000008ff137424 */ /* 0x000fe200078e00ff */
[----:B------:R-:W-:-:S05]  /*0f20*/  MOV R16, R18 ;  /* 0x0000001200107202 */ /* 0x000fca0000000f00 */
[----:B------:R-:W-:-:S05]  /*0f30*/  FADD.FTZ R16, R15, R16 ;  /* 0x000000100f107221 */ /* 0x000fca0000010000 */
[----:B------:R-:W-:-:S07]  /*0f40*/  MOV R20, R16 ;  /* 0x0000001000147202 */ /* 0x000fce0000000f00 */
[----:B------:R-:W-:Y:S05]  /*0f50*/  WARPSYNC.COLLECTIVE R17, `(.L_x_5835) ;  /* 0x0000000011087348 */ /* 0x000fea0003c00000 */
[----:B------:R0:W1:Y:S02]  /*0f60*/  SHFL.BFLY P2, R18, R20, R19, R22 ;  /* 0x0c00001314127389 */ /* 0x0000640000040016 */
[----:B01----:R-:W-:Y:S01]  /*0f70*/  ENDCOLLECTIVE ;  /* 0x000000000000791b */ /* 0x003fe20003800000 */
.L_x_5835:
[----:B------:R-:W-:Y:S01]  /*0f80*/  HFMA2.MMA R19, -RZ, RZ, 0, 9.5367431640625e-07 ;  /* 0x00000010ff137435 */ /* 0x000fe200000001ff */
[----:B------:R-:W-:-:S05]  /*0f90*/  MOV R9, R18 ;  /* 0x0000001200097202 */ /* 0x000fca0000000f00 */
[----:B------:R-:W-:-:S05]  /*0fa0*/  FADD.FTZ R9, R16, R9 ;  /* 0x0000000910097221 */ /* 0x000fca0000010000 */
[----:B------:R-:W-:-:S07]  /*0fb0*/  MOV R20, R9 ;  /* 0x0000000900147202 */ /* 0x000fce0000000f00 */
[----:B------:R-:W-:Y:S05]  /*0fc0*/  WARPSYNC.COLLECTIVE R17, `(.L_x_5836) ;  /* 0x0000000011087348 */ /* 0x000fea0003c00000 */
[----:B------:R0:W1:Y:S02]  /*0fd0*/  SHFL.BFLY P2, R18, R20, R19, R22 ;  /* 0x0c00001314127389 */ /* 0x0000640000040016 */
[----:B01----:R-:W-:Y:S01]  /*0fe0*/  ENDCOLLECTIVE ;  /* 0x000000000000791b */ /* 0x003fe20003800000 */
.L_x_5836:
[----:B------:R-:W-:Y:S01]  /*0ff0*/  MOV R14, R18 ;  /* 0x00000012000e7202 */ /* 0x000fe20000000f00 */
[----:B------:R-:W-:Y:S06]  /*1000*/  BRA `(.L_x_5837) ;  /* 0xfffffff8007c7947 */ /* 0x000fec000383ffff */
.L_x_5838:
        /* <DEDUP_REMOVED lines=15> */
.L_x_8626:


//--------------------- .text._ZN10layer_norm13ln_bwd_kernelINS_13Kernel_traitsI6__halfS2_fS2_fjLj1536ELj1ELj1ELj4ELj8ENS_18Kernel_traits_baseILj1536ES2_S2_fS2_fjLj128EEEEELb1ELb0ELb1ELb1EEEvNS_9BwdParamsE --------------------------
	.section	.text._ZN10layer_norm13ln_bwd_kernelINS_13Kernel_traitsI6__halfS2_fS2_fjLj1536ELj1ELj1ELj4ELj8ENS_18Kernel_traits_baseILj1536ES2_S2_fS2_fjLj128EEEEELb1ELb0ELb1ELb1EEEvNS_9BwdParamsE,"ax",@progbits
	.align	128
        .global         _ZN10layer_norm13ln_bwd_kernelINS_13Kernel_traitsI6__halfS2_fS2_fjLj1536ELj1ELj1ELj4ELj8ENS_18Kernel_traits_baseILj1536ES2_S2_fS2_fjLj128EEEEELb1ELb0ELb1ELb1EEEvNS_9BwdParamsE
        .type           _ZN10layer_norm13ln_bwd_kernelINS_13Kernel_traitsI6__halfS2_fS2_fjLj1536ELj1ELj1ELj4ELj8ENS_18Kernel_traits_baseILj1536ES2_S2_fS2_fjLj128EEEEELb1ELb0ELb1ELb1EEEvNS_9BwdParamsE,@function
        .size           _ZN10layer_norm13ln_bwd_kernelINS_13Kernel_traitsI6__halfS2_fS2_fjLj1536ELj1ELj1ELj4ELj8ENS_18Kernel_traits_baseILj1536ES2_S2_fS2_fjLj128EEEEELb1ELb0ELb1ELb1EEEvNS_9BwdParamsE,(.L_x_8627 - _ZN10layer_norm13ln_bwd_kernelINS_13Kernel_traitsI6__halfS2_fS2_fjLj1536ELj1ELj1ELj4ELj8ENS_18Kernel_traits_baseILj1536ES2_S2_fS2_fjLj128EEEEELb1ELb0ELb1ELb1EEEvNS_9BwdParamsE)
        .other          _ZN10layer_norm13ln_bwd_kernelINS_13Kernel_traitsI6__halfS2_fS2_fjLj1536ELj1ELj1ELj4ELj8ENS_18Kernel_traits_baseILj1536ES2_S2_fS2_fjLj128EEEEELb1ELb0ELb1ELb1EEEvNS_9BwdParamsE,@"STO_CUDA_ENTRY STV_DEFAULT"
_ZN10layer_norm13ln_bwd_kernelINS_13Kernel_traitsI6__halfS2_fS2_fjLj1536ELj1ELj1ELj4ELj8ENS_18Kernel_traits_baseILj1536ES2_S2_fS2_fjLj128EEEEELb1ELb0ELb1ELb1EEEvNS_9BwdParamsE:
.text._ZN10layer_norm13ln_bwd_kernelINS_13Kernel_traitsI6__halfS2_fS2_fjLj1536ELj1ELj1ELj4ELj8ENS_18Kernel_traits_baseILj1536ES2_S2_fS2_fjLj128EEEEELb1ELb0ELb1ELb1EEEvNS_9BwdParamsE:
        /* <DEDUP_REMOVED lines=25> */
.L_x_5839:
        /* <DEDUP_REMOVED lines=27> */
[----:B------:R-:W-:-:S02]  /*0340*/  SHF.R.U32.HI R6, RZ, 0x10, R13 ;  /* 0x00000010ff067819 */ /* 0x000fc4000001160d */
[----:B------:R-:W0:Y:S01]  /*0350*/  LDC.U8 R13, c[0x0][0x2a0] ;  /* 0x0000a800ff0d7b82 */ /* 0x000e220000000000 */
[--C-:B----4-:R-:W-:Y:S02]  /*0360*/  SHF.R.U64 R11, R4, 0x10, R5.reuse ;  /* 0x00000010040b7819 */ /* 0x110fe40000001205 */
[----:B------:R-:W-:Y:S01]  /*0370*/  SHF.R.U32.HI R10, RZ, 0x10, R5 ;  /* 0x00000010ff0a7819 */ /* 0x000fe20000011605 */
[----:B------:R-:W-:Y:S01]  /*0380*/  HADD2.F32 R15, -RZ, R12.H0_H0 ;  /* 0x2000000cff0f7230 */ /* 0x000fe20000004100 */
[----:B------:R-:W-:Y:S01]  /*0390*/  LOP3.LUT R12, R73, 0x7f, RZ, 0xc0, !PT ;  /* 0x0000007f490c7812 */ /* 0x000fe200078ec0ff */
[----:B------:R-:W-:Y:S02]  /*03a0*/  HADD2.F32 R19, -RZ, R4.H0_H0 ;  /* 0x20000004ff137230 */ /* 0x000fe40000004100 */
[----:B------:R-:W-:Y:S02]  /*03b0*/  HADD2.F32 R18, -RZ, R5.H0_H0 ;  /* 0x20000005ff127230 */ /* 0x000fe40000004100 */
[----:B------:R-:W-:-:S02]  /*03c0*/  HADD2.F32 R11, -RZ, R11.H0_H0 ;  /* 0x2000000bff0b7230 */ /* 0x000fc40000004100 */
[----:B------:R-:W-:Y:S02]  /*03d0*/  HADD2.F32 R10, -RZ, R10.H0_H0 ;  /* 0x2000000aff0a7230 */ /* 0x000fe40000004100 */
[----:B------:R-:W-:Y:S02]  /*03e0*/  HADD2.F32 R9, -RZ, R9.H0_H0 ;  /* 0x20000009ff097230 */ /* 0x000fe40000004100 */
[----:B------:R-:W-:Y:S02]  /*03f0*/  HADD2.F32 R8, -RZ, R8.H0_H0 ;  /* 0x20000008ff087230 */ /* 0x000fe40000004100 */
[----:B------:R-:W-:Y:S02]  /*0400*/  HADD2.F32 R7, -RZ, R7.H0_H0 ;  /* 0x20000007ff077230 */ /* 0x000fe40000004100 */
[----:B------:R-:W-:-:S07]  /*0410*/  HADD2.F32 R6, -RZ, R6.H0_H0 ;  /* 0x20000006ff067230 */ /* 0x000fce0000004100 */
.L_x_5875:
        /* <DEDUP_REMOVED lines=16> */
[C---:B------:R-:W-:Y:S02]  /*0520*/  IADD3 R78, R88.reuse, 0x80, RZ ;  /* 0x00000080584e7810 */ /* 0x040fe40007ffe0ff */
[C---:B------:R-:W-:Y:S01]  /*0530*/  IADD3 R4, R88.reuse, 0x100, RZ ;  /* 0x0000010058047810 */ /* 0x040fe20007ffe0ff */
        /* <DEDUP_REMOVED lines=8> */
[----:B------:R-:W-:Y:S01]  /*05c0*/  HFMA2.MMA R65, -RZ, RZ, 0, 0 ;  /* 0x00000000ff417435 */ /* 0x000fe200000001ff */
[----:B------:R-:W-:Y:S02]  /*05d0*/  IMAD.U32 R2, RZ, RZ, UR15 ;  /* 0x0000000fff027e24 */ /* 0x000fe4000f8e00ff */
        /* <DEDUP_REMOVED lines=11> */
[----:B------:R-:W-:-:S02]  /*0690*/  IADD3 R63, R65, 0x80, RZ ;  /* 0x00000080413f7810 */ /* 0x000fc40007ffe0ff */
[C---:B------:R-:W-:Y:S01]  /*06a0*/  IADD3 R67, R65.reuse, 0x100, RZ ;  /* 0x0000010041437810 */ /* 0x040fe20007ffe0ff */
        /* <DEDUP_REMOVED lines=8> */
.L_x_5842:
        /* <DEDUP_REMOVED lines=11> */
[----:B------:R-:W-:Y:S01]  /*07e0*/  IADD3 R81, R81, 0x100, RZ ;  /* 0x0000010051517810 */ /* 0x000fe20007ffe0ff */
[----:B------:R-:W0:Y:S02]  /*07f0*/  LDC.64 R90, c[0x0][0x240] ;  /* 0x00009000ff5a7b82 */ /* 0x000e240000000a00 */
[----:B------:R-:W-:Y:S02]  /*0800*/  IMAD.WIDE.U32 R82, R83, 0x8, R64 ;  /* 0x0000000853527825 */ /* 0x000fe400078e0040 */
[----:B------:R-:W3:Y:S02]  /*0810*/  LDG.E.64 R84, desc[UR4][R84.64] ;  /* 0x0000000454547981 */ /* 0x000ee4000c1e1b00 */
[----:B-1----:R-:W-:Y:S02]  /*0820*/  IMAD.WIDE R66, R72, 0x4, R66 ;  /* 0x0000000448427825 */ /* 0x002fe400078e0242 */
[----:B------:R-:W4:Y:S02]  /*0830*/  LDG.E.64 R82, desc[UR4][R82.64] ;  /* 0x0000000452527981 */ /* 0x000f24000c1e1b00 */
[----:B------:R-:W-:-:S02]  /*0840*/  IMAD.WIDE.U32 R80, R81, 0x8, R64 ;  /* 0x0000000851507825 */ /* 0x000fc400078e0040 */
[----:B------:R-:W4:Y:S02]  /*0850*/  LDG.E R79, desc[UR4][R66.64] ;  /* 0x00000004424f7981 */ /* 0x000f24000c1e1900 */
[--C-:B--2---:R-:W-:Y:S02]  /*0860*/  IMAD.WIDE.U32 R64, R78, 0x10, R2.reuse ;  /* 0x000000104e407825 */ /* 0x104fe400078e0002 */
[----:B------:R-:W2:Y:S02]  /*0870*/  LDG.E.64 R80, desc[UR4][R80.64] ;  /* 0x0000000450507981 */ /* 0x000ea4000c1e1b00 */
[----:B------:R-:W-:-:S04]  /*0880*/  IMAD.WIDE.U32 R60, R88, 0x10, R2 ;  /* 0x00000010583c7825 */ /* 0x000fc800078e0002 */
[----:B------:R-:W-:Y:S01]  /*0890*/  IMAD.WIDE.U32 R68, R4, 0x10, R2 ;  /* 0x0000001004447825 */ /* 0x000fe200078e0002 */
[----:B------:R-:W2:Y:S04]  /*08a0*/  LDG.E.128 R64, desc[UR4][R64.64] ;  /* 0x0000000440407981 */ /* 0x000ea8000c1e1d00 */
[----:B------:R-:W2:Y:S04]  /*08b0*/  LDG.E.128 R60, desc[UR4][R60.64] ;  /* 0x000000043c3c7981 */ /* 0x000ea8000c1e1d00 */
[----:B------:R-:W2:Y:S01]  /*08c0*/  LDG.E.128 R68, desc[UR4][R68.64] ;  /* 0x0000000444447981 */ /* 0x000ea2000c1e1d00 */
[----:B-----5:R-:W-:-:S13]  /*08d0*/  ISETP.GE.AND P5, PT, R107, 0x1, PT ;  /* 0x000000016b00780c */ /* 0x020fda0003fa6270 */
[----:B------:R-:W-:-:S04]  /*08e0*/  @P5 VIADD R0, R107, 0xffffffff ;  /* 0xffffffff6b005836 */ /* 0x000fc80000000000 */
[----:B------:R-:W-:-:S05]  /*08f0*/  @P5 IMAD R0, R0, R89, RZ ;  /* 0x0000005900005224 */ /* 0x000fca00078e02ff */
[----:B------:R-:W-:-:S04]  /*0900*/  @P5 SHF.R.S32.HI R3, RZ, 0x1f, R0 ;  /* 0x0000001fff035819 */ /* 0x000fc80000011400 */
[----:B------:R-:W-:Y:S02]  /*0910*/  @P5 LEA.HI R95, R3, R0, RZ, 0x2 ;  /* 0x00000000035f5211 */ /* 0x000fe400078f10ff */
[----:B------:R-:W-:Y:S01]  /*0920*/  MOV R3, UR14 ;  /* 0x0000000e00037c02 */ /* 0x000fe20008000f00 */
[----:B------:R-:W-:-:S03]  /*0930*/  IMAD.U32 R2, RZ, RZ, UR15 ;  /* 0x0000000fff027e24 */ /* 0x000fc6000f8e00ff */
[----:B------:R-:W-:-:S04]  /*0940*/  ISETP.NE.U32.AND P0, PT, R3, RZ, PT ;  /* 0x000000ff0300720c */ /* 0x000fc80003f05070 */
[----:B------:R-:W-:Y:S02]  /*0950*/  ISETP.NE.AND.EX P0, PT, R2, RZ, PT, P0 ;  /* 0x000000ff0200720c */ /* 0x000fe40003f05300 */
[----:B------:R-:W-:Y:S02]  /*0960*/  MOV R93, RZ ;  /* 0x000000ff005d7202 */ /* 0x000fe40000000f00 */
[----:B------:R-:W-:-:S04]  /*0970*/  @P5 LEA.HI.SX32 R93, R95, R12, 0x1e ;  /* 0x0000000c5f5d5211 */ /* 0x000fc800078ff2ff */
[C---:B------:R-:W-:Y:S02]  /*0980*/  IADD3 R103, R93.reuse, 0x80, RZ ;  /* 0x000000805d677810 */ /* 0x040fe40007ffe0ff */
[----:B------:R-:W-:-:S03]  /*0990*/  IADD3 R95, R93, 0x100, RZ ;  /* 0x000001005d5f7810 */ /* 0x000fc60007ffe0ff */
        /* <DEDUP_REMOVED lines=10> */
[----:B---3--:R-:W-:Y:S01]  /*0a40*/  IMAD.MOV.U32 R99, RZ, RZ, R84 ;  /* 0x000000ffff637224 */ /* 0x008fe200078e0054 */
[----:B------:R-:W-:-:S02]  /*0a50*/  SHF.R.U64 R95, R84, 0x10, R85 ;  /* 0x00000010545f7819 */ /* 0x000fc40000001255 */
[----:B----4-:R-:W-:Y:S02]  /*0a60*/  FSEL R79, R79, RZ, !P0 ;  /* 0x000000ff4f4f7208 */ /* 0x010fe40004000000 */
[----:B------:R-:W-:Y:S01]  /*0a70*/  HADD2.F32 R99, -RZ, R99.H0_H0 ;  /* 0x20000063ff637230 */ /* 0x000fe20000004100 */
[----:B------:R-:W-:Y:S02]  /*0a80*/  MOV R94, R85 ;  /* 0x00000055005e7202 */ /* 0x000fe40000000f00 */
[----:B0-----:R-:W-:Y:S01]  /*0a90*/  SHF.R.U32.HI R92, RZ, 0x10, R85 ;  /* 0x00000010ff5c7819 */ /* 0x001fe20000011655 */
[C---:B--2---:R-:W-:Y:S01]  /*0aa0*/  FADD.FTZ R64, -R79.reuse, R64 ;  /* 0x000000404f407221 */ /* 0x044fe20000010100 */
[C---:B------:R-:W-:Y:S01]  /*0ab0*/  FADD.FTZ R98, -R79.reuse, R60 ;  /* 0x0000003c4f627221 */ /* 0x040fe20000010100 */
[C---:B-1----:R-:W-:Y:S01]  /*0ac0*/  FADD.FTZ R90, -R79.reuse, R62 ;  /* 0x0000003e4f5a7221 */ /* 0x042fe20000010100 */
[C---:B------:R-:W-:Y:S01]  /*0ad0*/  FADD.FTZ R100, -R79.reuse, R61 ;  /* 0x0000003d4f647221 */ /* 0x040fe20000010100 */
[----:B------:R-:W-:Y:S01]  /*0ae0*/  MOV R62, R81 ;  /* 0x00000051003e7202 */ /* 0x000fe20000000f00 */
[----:B------:R-:W-:Y:S01]  /*0af0*/  FADD.FTZ R112, -R79, R69 ;  /* 0x000000454f707221 */ /* 0x000fe20000010100 */
[C---:B------:R-:W-:Y:S01]  /*0b00*/  FMUL.FTZ R69, R5.reuse, R64 ;  /* 0x0000004005457220 */ /* 0x040fe20000410000 */
[----:B------:R-:W-:Y:S01]  /*0b10*/  SHF.R.U64 R61, R80, 0x10, R81 ;  /* 0x00000010503d7819 */ /* 0x000fe20000001251 */
[----:B------:R-:W-:Y:S01]  /*0b20*/  FMUL.FTZ R103, R5, R98 ;  /* 0x0000006205677220 */ /* 0x000fe20000410000 */
[----:B------:R-:W-:-:S02]  /*0b30*/  HADD2.F32 R64, -RZ, R95.H0_H0 ;  /* 0x2000005fff407230 */ /* 0x000fc40000004100 */
[-C--:B------:R-:W-:Y:S01]  /*0b40*/  FMUL.FTZ R101, R19, R99.reuse ;  /* 0x0000006313657220 */ /* 0x080fe20000410000 */
[----:B------:R-:W-:Y:S02]  /*0b50*/  HADD2.F32 R95, -RZ, R94.H0_H0 ;  /* 0x2000005eff5f7230 */ /* 0x000fe40000004100 */
[----:B------:R-:W-:Y:S01]  /*0b60*/  FADD.FTZ R104, -R79, R63 ;  /* 0x0000003f4f687221 */ /* 0x000fe20000010100 */
[----:B------:R-:W-:Y:S01]  /*0b70*/  FMUL.FTZ R97, R5, R90 ;  /* 0x0000005a05617220 */ /* 0x000fe20000410000 */
[----:B------:R-:W-:Y:S01]  /*0b80*/  FADD.FTZ R28, R28, R99 ;  /* 0x000000631c1c7221 */ /* 0x000fe20000010000 */
[----:B------:R-:W-:Y:S01]  /*0b90*/  FFMA.FTZ R40, R103, R99, R40 ;  /* 0x0000006367287223 */ /* 0x000fe20000010028 */
[----:B------:R-:W-:Y:S02]  /*0ba0*/  HADD2.F32 R87, -RZ, R62.H0_H0 ;  /* 0x2000003eff577230 */ /* 0x000fe40000004100 */
[----:B------:R-:W-:Y:S01]  /*0bb0*/  FMUL.FTZ R100, R5, R100 ;  /* 0x0000006405647220 */ /* 0x000fe20000410000 */
[----:B------:R-:W-:Y:S01]  /*0bc0*/  FMUL.FTZ R99, R11, R64 ;  /* 0x000000400b637220 */ /* 0x000fe20000410000 */
[----:B------:R-:W-:-:S02]  /*0bd0*/  HADD2.F32 R94, -RZ, R61.H0_H0 ;  /* 0x2000003dff5e7230 */ /* 0x000fc40000004100 */
[----:B------:R-:W-:Y:S01]  /*0be0*/  FADD.FTZ R62, RZ, R101 ;  /* 0x00000065ff3e7221 */ /* 0x000fe20000010000 */
[----:B------:R-:W-:Y:S01]  /*0bf0*/  MOV R86, R82 ;  /* 0x0000005200567202 */ /* 0x000fe20000000f00 */
[----:B------:R-:W-:Y:S01]  /*0c00*/  FFMA.FTZ R61, R103, R101, RZ ;  /* 0x00000065673d7223 */ /* 0x000fe200000100ff */
[----:B------:R-:W-:Y:S01]  /*0c10*/  SHF.R.U64 R84, R82, 0x10, R83 ;  /* 0x0000001052547819 */ /* 0x000fe20000001253 */
[----:B------:R-:W-:Y:S01]  /*0c20*/  FADD.FTZ R82, -R79, R67 ;  /* 0x000000434f527221 */ /* 0x000fe20000010100 */
[----:B------:R-:W-:Y:S01]  /*0c30*/  HADD2.F32 R92, -RZ, R92.H0_H0 ;  /* 0x2000005cff5c7230 */ /* 0x000fe20000004100 */
[----:B------:R-:W-:Y:S01]  /*0c40*/  MOV R63, R80 ;  /* 0x00000050003f7202 */ /* 0x000fe20000000f00 */
[----:B------:R-:W-:Y:S01]  /*0c50*/  FMUL.FTZ R98, R5, R104 ;  /* 0x0000006805627220 */ /* 0x000fe20000410000 */
[----:B------:R-:W-:Y:S01]  /*0c60*/  FADD.FTZ R30, R30, R95 ;  /* 0x0000005f1e1e7221 */ /* 0x000fe20000010000 */
[-C--:B------:R-:W-:Y:S01]  /*0c70*/  FFMA.FTZ R42, R97, R95.reuse, R42 ;  /* 0x0000005f612a7223 */ /* 0x080fe2000001002a */
        /* <DEDUP_REMOVED lines=11> */
[----:B------:R-:W-:-:S02]  /*0d30*/  HADD2.F32 R86, -RZ, R86.H0_H0 ;  /* 0x20000056ff567230 */ /* 0x000fc40000004100 */
[----:B------:R-:W-:Y:S01]  /*0d40*/  FADD.FTZ R61, R62, R95 ;  /* 0x0000005f3e3d7221 */ /* 0x000fe20000010000 */
[----:B------:R-:W-:Y:S02]  /*0d50*/  HADD2.F32 R92, -RZ, R63.H0_H0 ;  /* 0x2000003fff5c7230 */ /* 0x000fe40000004100 */
[----:B------:R-:W-:Y:S01]  /*0d60*/  FADD.FTZ R96, -R79, R71 ;  /* 0x000000474f607221 */ /* 0x000fe20000010100 */
[--C-:B------:R-:W-:Y:S02]  /*0d70*/  IMAD.MOV.U32 R60, RZ, RZ, R83.reuse ;  /* 0x000000ffff3c7224 */ /* 0x100fe400078e0053 */
[----:B------:R-:W-:Y:S01]  /*0d80*/  FFMA.FTZ R63, R97, R95, R64 ;  /* 0x0000005f613f7223 */ /* 0x000fe20000010040 */
[----:B------:R-:W-:Y:S01]  /*0d90*/  SHF.R.U32.HI R83, RZ, 0x10, R83 ;  /* 0x00000010ff537819 */ /* 0x000fe20000011653 */
[----:B------:R-:W-:Y:S01]  /*0da0*/  FMUL.FTZ R71, R5, R66 ;  /* 0x0000004205477220 */ /* 0x000fe20000410000 */
[----:B------:R-:W-:Y:S02]  /*0db0*/  HADD2.F32 R66, -RZ, R84.H0_H0 ;  /* 0x20000054ff427230 */ /* 0x000fe40000004100 */
[----:B------:R-:W-:Y:S01]  /*0dc0*/  FMUL.FTZ R84, R17, R86 ;  /* 0x0000005611547220 */ /* 0x000fe20000410000 */
[----:B------:R-:W-:Y:S01]  /*0dd0*/  FADD.FTZ R61, R61, R82 ;  /* 0x000000523d3d7221 */ /* 0x000fe20000010000 */
[----:B------:R-:W-:Y:S01]  /*0de0*/  FADD.FTZ R80, -R79, R65 ;  /* 0x000000414f507221 */ /* 0x000fe20000010100 */
[----:B------:R-:W-:Y:S01]  /*0df0*/  FFMA.FTZ R64, R98, R82, R63 ;  /* 0x0000005262407223 */ /* 0x000fe2000001003f */
[----:B------:R-:W-:-:S02]  /*0e00*/  HADD2.F32 R65, -RZ, R60.H0_H0 ;  /* 0x2000003cff417230 */ /* 0x000fc40000004100 */
[----:B------:R-:W-:Y:S01]  /*0e10*/  FADD.FTZ R108, -R79, R68 ;  /* 0x000000444f6c7221 */ /* 0x000fe20000010100 */
[----:B------:R-:W-:Y:S02]  /*0e20*/  HADD2.F32 R67, -RZ, R83.H0_H0 ;  /* 0x20000053ff437230 */ /* 0x000fe40000004100 */
        /* <DEDUP_REMOVED lines=46> */
.L_x_5843:
[----:B------:R-:W-:Y:S05]  /*1110*/  BSYNC B0 ;  /* 0x0000000000007941 */ /* 0x000fea0003800000 */
.L_x_5841:
        /* <DEDUP_REMOVED lines=25> */
.L_x_5886:
        /* <DEDUP_REMOVED lines=8> */
[----:B------:R-:W-:-:S02]  /*1330*/  @!P4 ISETP.NE.U32.AND P1, PT, R3, RZ, PT ;  /* 0x000000ff0300c20c */ /* 0x000fc40003f25070 */
[----:B------:R-:W-:Y:S02]  /*1340*/  ISETP.NE.AND P2, PT, R13, RZ, PT ;  /* 0x000000ff0d00720c */ /* 0x000fe40003f45270 */
        /* <DEDUP_REMOVED lines=30> */
.L_x_5846:
[----:B------:R-:W-:Y:S05]  /*1530*/  BSYNC B0 ;  /* 0x0000000000007941 */ /* 0x000fea0003800000 */
.L_x_5845:
[----:B-1----:R-:W-:Y:S01]  /*1540*/  @P5 FMUL.FTZ R61, R115, R61 ;  /* 0x0000003d733d5220 */ /* 0x002fe20000410000 */
[----:B------:R-:W0:Y:S01]  /*1550*/  @P5 LDC.64 R62, c[0x0][0x298] ;  /* 0x0000a600ff3e5b82 */ /* 0x000e220000000a00 */
[----:B------:R-:W-:Y:S01]  /*1560*/  @!P4 ISETP.NE.U32.AND P3, PT, R3, RZ, PT ;  /* 0x000000ff0300c20c */ /* 0x000fe20003f65070 */
[----:B------:R-:W-:Y:S01]  /*1570*/  BSSY B0, `(.L_x_5847) ;  /* 0x000001e000007945 */ /* 0x000fe20003800000 */
[----:B------:R-:W-:Y:S01]  /*1580*/  @P5 FMUL.FTZ R66, R61, R60 ;  /* 0x0000003c3d425220 */ /* 0x000fe20000410000 */
[----:B------:R-:W-:Y:S01]  /*1590*/  @P5 IADD3 R86, R107, -0x1, RZ ;  /* 0xffffffff6b565810 */ /* 0x000fe20007ffe0ff */
[----:B------:R-:W-:Y:S01]  /*15a0*/  HFMA2.MMA R107, -RZ, RZ, 0, 0 ;  /* 0x00000000ff6b7435 */ /* 0x000fe200000001ff */
        /* <DEDUP_REMOVED lines=26> */
.L_x_5848:
[----:B------:R-:W-:Y:S05]  /*1750*/  BSYNC B0 ;  /* 0x0000000000007941 */ /* 0x000fea0003800000 */
.L_x_5847:
        /* <DEDUP_REMOVED lines=9> */
.L_x_5850:
[----:B------:R-:W-:Y:S05]  /*17f0*/  BSYNC B0 ;  /* 0x0000000000007941 */ /* 0x000fea0003800000 */
.L_x_5849:
        /* <DEDUP_REMOVED lines=8> */
.L_x_5852:
[----:B------:R-:W-:Y:S05]  /*1880*/  BSYNC B0 ;  /* 0x0000000000007941 */ /* 0x000fea0003800000 */
.L_x_5851:
[----:B0-----:R-:W-:Y:S01]  /*1890*/  @P5 FMUL.FTZ R63, R117, R63 ;  /* 0x0000003f753f5220 */ /* 0x001fe20000410000 */
[----:B--2---:R-:W-:Y:S01]  /*18a0*/  @P5 FMUL.FTZ R65, R112, R65 ;  /* 0x0000004170415220 */ /* 0x004fe20000410000 */
[----:B------:R-:W-:Y:S01]  /*18b0*/  @P5 FMUL.FTZ R60, R61, R60 ;  /* 0x0000003c3d3c5220 */ /* 0x000fe20000410000 */
[----:B------:R-:W-:Y:S01]  /*18c0*/  @P5 LOP3.LUT P3, RZ, R106, 0xff000000, RZ, 0xc0, !PT ;  /* 0xff0000006aff5812 */ /* 0x000fe2000786c0ff */
[----:B------:R-:W-:Y:S01]  /*18d0*/  @P5 FMUL.FTZ R62, R63, R62 ;  /* 0x0000003e3f3e5220 */ /* 0x000fe20000410000 */
[----:B------:R-:W-:Y:S01]  /*18e0*/  @P5 FMUL.FTZ R61, R65, R64 ;  /* 0x00000040413d5220 */ /* 0x000fe20000410000 */
[----:B------:R-:W-:Y:S01]  /*18f0*/  @P5 F2FP.F16.F32.PACK_AB R66, RZ, R66 ;  /* 0x00000042ff42523e */ /* 0x000fe200000000ff */
        /* <DEDUP_REMOVED lines=9> */
[----:B------:R-:W-:Y:S02]  /*1990*/  @P5 F2FP.F16.F32.PACK_AB R106, RZ, R60 ;  /* 0x0000003cff6a523e */ /* 0x000fe400000000ff */
[----:B------:R-:W-:Y:S02]  /*19a0*/  @P5 F2FP.F16.F32.PACK_AB R116, RZ, R62 ;  /* 0x0000003eff74523e */ /* 0x000fe400000000ff */
[----:B------:R-:W-:Y:S02]  /*19b0*/  @P5 F2FP.F16.F32.PACK_AB R118, RZ, R61 ;  /* 0x0000003dff76523e */ /* 0x000fe400000000ff */
        /* <DEDUP_REMOVED lines=29> */
.L_x_5854:
[----:B------:R-:W-:Y:S05]  /*1b90*/  BSYNC B0 ;  /* 0x0000000000007941 */ /* 0x000fea0003800000 */
.L_x_5853:
        /* <DEDUP_REMOVED lines=8> */
.L_x_5856:
[----:B------:R-:W-:Y:S05]  /*1c20*/  BSYNC B0 ;  /* 0x0000000000007941 */ /* 0x000fea0003800000 */
.L_x_5855:
        /* <DEDUP_REMOVED lines=8> */
.L_x_5858:
[----:B------:R-:W-:Y:S05]  /*1cb0*/  BSYNC B0 ;  /* 0x0000000000007941 */ /* 0x000fea0003800000 */
.L_x_5857:
        /* <DEDUP_REMOVED lines=15> */
.L_x_5860:
[----:B------:R-:W-:Y:S05]  /*1db0*/  BSYNC B0 ;  /* 0x0000000000007941 */ /* 0x000fea0003800000 */
.L_x_5859:
[----:B------:R-:W-:Y:S01]  /*1dc0*/  @!P4 ISETP.NE.U32.AND P2, PT, R3, RZ, PT ;  /* 0x000000ff0300c20c */ /* 0x000fe20003f45070 */
[----:B---3--:R-:W-:Y:S01]  /*1dd0*/  @P5 FMUL.FTZ R87, R63, R87 ;  /* 0x000000573f575220 */ /* 0x008fe20000410000 */
[----:B------:R-:W-:Y:S01]  /*1de0*/  @P5 FSEL R64, R64, RZ, P3 ;  /* 0x000000ff40405208 */ /* 0x000fe20001800000 */
[----:B------:R-:W-:Y:S01]  /*1df0*/  BSSY B0, `(.L_x_5861) ;  /* 0x000000e000007945 */ /* 0x000fe20003800000 */
[----:B------:R-:W-:Y:S01]  /*1e00*/  @P5 LOP3.LUT P3, RZ, R102, 0xff00, RZ, 0xc0, !PT ;  /* 0x0000ff0066ff5812 */ /* 0x000fe2000786c0ff */
[----:B------:R-:W-:Y:S01]  /*1e10*/  @P5 FMUL.FTZ R86, R87, R86 ;  /* 0x0000005657565220 */ /* 0x000fe20000410000 */
[----:B------:R-:W-:Y:S02]  /*1e20*/  @!P4 ISETP.NE.AND.EX P2, PT, R2, RZ, PT, P2 ;  /* 0x000000ff0200c20c */ /* 0x000fe40003f45320 */
[----:B------:R-:W-:Y:S02]  /*1e30*/  @P5 F2FP.F16.F32.PACK_AB R64, RZ, R64 ;  /* 0x00000040ff40523e */ /* 0x000fe400000000ff */
        /* <DEDUP_REMOVED lines=9> */
.L_x_5862:
[----:B------:R-:W-:Y:S05]  /*1ed0*/  BSYNC B0 ;  /* 0x0000000000007941 */ /* 0x000fea0003800000 */
.L_x_5861:
[----:B-1----:R-:W-:Y:S01]  /*1ee0*/  @P5 FMUL.FTZ R89, R112, R89 ;  /* 0x0000005970595220 */ /* 0x002fe20000410000 */
[----:B------:R-:W-:Y:S01]  /*1ef0*/  @P5 LOP3.LUT P3, RZ, R102, 0xff0000, RZ, 0xc0, !PT ;  /* 0x00ff000066ff5812 */ /* 0x000fe2000786c0ff */
[----:B--2---:R-:W-:Y:S01]  /*1f00*/  @P0 IMAD.WIDE.U32 R108, R78, 0x10, R108 ;  /* 0x000000104e6c0825 */ /* 0x004fe200078e006c */
[----:B------:R-:W-:-:S03]  /*1f10*/  @P5 LOP3.LUT P2, RZ, R102, 0xff000000, RZ, 0xc0, !PT ;  /* 0xff00000066ff5812 */ /* 0x000fc6000784c0ff */
[----:B------:R-:W-:Y:S01]  /*1f20*/  @P5 FMUL.FTZ R88, R89, R88 ;  /* 0x0000005859585220 */ /* 0x000fe20000410000 */
[----:B------:R-:W-:Y:S01]  /*1f30*/  @P5 FSEL R60, R86, RZ, P3 ;  /* 0x000000ff563c5208 */ /* 0x000fe20001800000 */
[----:B------:R-:W0:Y:S01]  /*1f40*/  @P0 LDC.64 R110, c[0x0][0x308] ;  /* 0x0000c200ff6e0b82 */ /* 0x000e220000000a00 */
[----:B------:R-:W-:Y:S01]  /*1f50*/  @P5 F2FP.F16.F32.PACK_AB R66, RZ, R66 ;  /* 0x00000042ff42523e */ /* 0x000fe200000000ff */
[----:B------:R-:W-:Y:S01]  /*1f60*/  BSSY B0, `(.L_x_5863) ;  /* 0x0000027000007945 */ /* 0x000fe20003800000 */
[----:B------:R-:W-:Y:S02]  /*1f70*/  @P5 FSEL R61, R88, RZ, P2 ;  /* 0x000000ff583d5208 */ /* 0x000fe40001000000 */
[----:B------:R-:W-:Y:S02]  /*1f80*/  @P5 F2FP.F16.F32.PACK_AB R102, RZ, R60 ;  /* 0x0000003cff66523e */ /* 0x000fe400000000ff */
[----:B------:R-:W-:Y:S01]  /*1f90*/  @P5 F2FP.F16.F32.PACK_AB R114, RZ, R61 ;  /* 0x0000003dff72523e */ /* 0x000fe200000000ff */
        /* <DEDUP_REMOVED lines=27> */
[----:B------:R-:W-:Y:S01]  /*2150*/  LOP3.LUT R60, R75, 0xffff, RZ, 0xc0, !PT ;  /* 0x0000ffff4b3c7812 */ /* 0x000fe200078ec0ff */
[----:B------:R-:W-:Y:S01]  /*2160*/  VIADD R109, R107, 0x80 ;  /* 0x000000806b6d7836 */ /* 0x000fe20000000000 */
[----:B------:R-:W-:-:S03]  /*2170*/  PRMT R117, R76, 0x5410, R77 ;  /* 0x000054104c757816 */ /* 0x000fc6000000004d */
[----:B------:R-:W-:-:S05]  /*2180*/  IMAD.WIDE.U32 R60, R60, 0x10000, RZ ;  /* 0x000100003c3c7825 */ /* 0x000fca00078e00ff */
[----:B------:R-:W-:Y:S02]  /*2190*/  LOP3.LUT R61, R117, R61, RZ, 0xfc, !PT ;  /* 0x0000003d753d7212 */ /* 0x000fe400078efcff */
[----:B------:R-:W-:Y:S01]  /*21a0*/  LOP3.LUT R60, R60, 0xffff, R74, 0xf8, !PT ;  /* 0x0000ffff3c3c7812 */ /* 0x000fe200078ef84a */
[----:B---3--:R-:W-:-:S05]  /*21b0*/  IMAD.WIDE.U32 R62, R109, 0x8, R62 ;  /* 0x000000086d3e7825 */ /* 0x008fca00078e003e */
[----:B------:R3:W-:Y:S02]  /*21c0*/  STG.E.64 desc[UR4][R62.64], R60 ;  /* 0x0000003c3e007986 */ /* 0x0007e4000c101b04 */
.L_x_5864:
[----:B------:R-:W-:Y:S05]  /*21d0*/  BSYNC B0 ;  /* 0x0000000000007941 */ /* 0x000fea0003800000 */
.L_x_5863:
        /* <DEDUP_REMOVED lines=8> */
.L_x_5866:
[----:B------:R-:W-:Y:S05]  /*2260*/  BSYNC B0 ;  /* 0x0000000000007941 */ /* 0x000fea0003800000 */
.L_x_5865:
        /* <DEDUP_REMOVED lines=8> */
.L_x_5868:
[----:B------:R-:W-:Y:S05]  /*22f0*/  BSYNC B0 ;  /* 0x0000000000007941 */ /* 0x000fea0003800000 */
.L_x_5867:
        /* <DEDUP_REMOVED lines=8> */
.L_x_5870:
[----:B------:R-:W-:Y:S05]  /*2380*/  BSYNC B0 ;  /* 0x0000000000007941 */ /* 0x000fea0003800000 */
.L_x_5869:
        /* <DEDUP_REMOVED lines=8> */
.L_x_5872:
[----:B------:R-:W-:Y:S05]  /*2410*/  BSYNC B0 ;  /* 0x0000000000007941 */ /* 0x000fea0003800000 */
.L_x_5871:
        /* <DEDUP_REMOVED lines=31> */
[----:B0-----:R-:W-:Y:S06]  /*2610*/  @!P5 BRA `(.L_x_5874) ;  /* 0x000000000024d947 */ /* 0x001fec0003800000 */
[----:B------:R-:W0:Y:S01]  /*2620*/  LDC.64 R2, c[0x0][0x2f8] ;  /* 0x0000be00ff027b82 */ /* 0x000e220000000a00 */
[----:B------:R-:W-:Y:S02]  /*2630*/  LOP3.LUT R4, R75, 0xffff, RZ, 0xc0, !PT ;  /* 0x0000ffff4b047812 */ /* 0x000fe400078ec0ff */
[----:B------:R-:W-:Y:S02]  /*2640*/  IADD3 R107, R107, 0x100, RZ ;  /* 0x000001006b6b7810 */ /* 0x000fe40007ffe0ff */
[----:B---3--:R-:W-:Y:S01]  /*2650*/  PRMT R61, R76, 0x5410, R77 ;  /* 0x000054104c3d7816 */ /* 0x008fe2000000004d */
[----:B------:R-:W-:-:S05]  /*2660*/  IMAD.WIDE.U32 R4, R4, 0x10000, RZ ;  /* 0x0001000004047825 */ /* 0x000fca00078e00ff */
[----:B------:R-:W-:Y:S02]  /*2670*/  LOP3.LUT R5, R61, R5, RZ, 0xfc, !PT ;  /* 0x000000053d057212 */ /* 0x000fe400078efcff */
[----:B------:R-:W-:Y:S01]  /*2680*/  LOP3.LUT R4, R4, 0xffff, R74, 0xf8, !PT ;  /* 0x0000ffff04047812 */ /* 0x000fe200078ef84a */
[----:B0-----:R-:W-:-:S05]  /*2690*/  IMAD.WIDE.U32 R2, R107, 0x8, R2 ;  /* 0x000000086b027825 */ /* 0x001fca00078e0002 */
[----:B------:R0:W-:Y:S02]  /*26a0*/  STG.E.64 desc[UR4][R2.64], R4 ;  /* 0x0000000402007986 */ /* 0x0001e4000c101b04 */
.L_x_5874:
[----:B------:R-:W-:Y:S05]  /*26b0*/  BSYNC B0 ;  /* 0x0000000000007941 */ /* 0x000fea0003800000 */
.L_x_5873:
[----:B------:R-:W-:Y:S02]  /*26c0*/  IADD3 R72, R72, UR12, RZ ;  /* 0x0000000c48487c10 */ /* 0x000fe4000fffe0ff */
[----:B------:R-:W-:Y:S02]  /*26d0*/  SEL R110, RZ, 0x1, P6 ;  /* 0x00000001ff6e7807 */ /* 0x000fe40003000000 */
[----:B------:R-:W-:-:S13]  /*26e0*/  ISETP.GE.AND P0, PT, R72, UR13, PT ;  /* 0x0000000d48007c0c */ /* 0x000fda000bf06270 */
[----:B------:R-:W-:Y:S05]  /*26f0*/  @!P0 BRA `(.L_x_5875) ;  /* 0xffffffdc00488947 */ /* 0x000fea000383ffff */
.L_x_5840:
        /* <DEDUP_REMOVED lines=17> */
.L_x_5844:
[----:B------:R-:W-:Y:S01]  /*2810*/  HFMA2.MMA R111, -RZ, RZ, 0, 1.847743988037109375e-06 ;  /* 0x0000001fff6f7435 */ /* 0x000fe200000001ff */
[----:B------:R-:W-:Y:S01]  /*2820*/  IMAD.MOV.U32 R109, RZ, RZ, R66 ;  /* 0x000000ffff6d7224 */ /* 0x000fe200078e0042 */
[----:B------:R-:W-:Y:S01]  /*2830*/  MOV R108, 0x10 ;  /* 0x00000010006c7802 */ /* 0x000fe20000000f00 */
[----:B------:R-:W-:-:S08]  /*2840*/  IMAD.MOV.U32 R104, RZ, RZ, -0x1 ;  /* 0xffffffffff687424 */ /* 0x000fd000078e00ff */
[----:B-----5:R-:W-:Y:S05]  /*2850*/  WARPSYNC.COLLECTIVE R104, `(.L_x_5876) ;  /* 0x0000000068087348 */ /* 0x020fea0003c00000 */
[----:B------:R0:W1:Y:S02]  /*2860*/  SHFL.DOWN P1, R105, R109, R108, R111 ;  /* 0x0800006c6d697389 */ /* 0x000064000002006f */
[----:B01---5:R-:W-:Y:S01]  /*2870*/  ENDCOLLECTIVE ;  /* 0x000000000000791b */ /* 0x023fe20003800000 */
.L_x_5876:
[----:B------:R-:W-:Y:S02]  /*2880*/  MOV R109, R67 ;  /* 0x00000043006d7202 */ /* 0x000fe40000000f00 */
[----:B------:R-:W-:-:S07]  /*2890*/  MOV R63, R105 ;  /* 0x00000069003f7202 */ /* 0x000fce0000000f00 */
[----:B------:R-:W-:Y:S05]  /*28a0*/  WARPSYNC.COLLECTIVE R104, `(.L_x_5877) ;  /* 0x0000000068087348 */ /* 0x000fea0003c00000 */
[----:B------:R0:W1:Y:S02]  /*28b0*/  SHFL.DOWN P1, R105, R109, R108, R111 ;  /* 0x0800006c6d697389 */ /* 0x000064000002006f */
[----:B01----:R-:W-:Y:S01]  /*28c0*/  ENDCOLLECTIVE ;  /* 0x000000000000791b */ /* 0x003fe20003800000 */
.L_x_5877:
[----:B------:R-:W-:Y:S01]  /*28d0*/  FADD.FTZ R63, R63, R66 ;  /* 0x000000423f3f7221 */ /* 0x000fe20000010000 */
[----:B------:R-:W-:-:S03]  /*28e0*/  HFMA2.MMA R108, -RZ, RZ, 0, 4.76837158203125e-07 ;  /* 0x00000008ff6c7435 */ /* 0x000fc600000001ff */
[----:B------:R-:W-:Y:S01]  /*28f0*/  IMAD.MOV.U32 R109, RZ, RZ, R63 ;  /* 0x000000ffff6d7224 */ /* 0x000fe200078e003f */
[----:B------:R-:W-:-:S07]  /*2900*/  MOV R62, R105 ;  /* 0x00000069003e7202 */ /* 0x000fce0000000f00 */
[----:B------:R-:W-:Y:S05]  /*2910*/  WARPSYNC.COLLECTIVE R104, `(.L_x_5878) ;  /* 0x0000000068087348 */ /* 0x000fea0003c00000 */
[----:B------:R0:W1:Y:S02]  /*2920*/  SHFL.DOWN P1, R105, R109, R108, R111 ;  /* 0x0800006c6d697389 */ /* 0x000064000002006f */
[----:B01----:R-:W-:Y:S01]  /*2930*/  ENDCOLLECTIVE ;  /* 0x000000000000791b */ /* 0x003fe20003800000 */
.L_x_5878:
[----:B------:R-:W-:-:S05]  /*2940*/  FADD.FTZ R62, R62, R67 ;  /* 0x000000433e3e7221 */ /* 0x000fca0000010000 */
[----:B------:R-:W-:Y:S02]  /*2950*/  MOV R109, R62 ;  /* 0x0000003e006d7202 */ /* 0x000fe40000000f00 */
[----:B------:R-:W-:-:S07]  /*2960*/  MOV R64, R105 ;  /* 0x0000006900407202 */ /* 0x000fce0000000f00 */
[----:B------:R-:W-:Y:S05]  /*2970*/  WARPSYNC.COLLECTIVE R104, `(.L_x_5879) ;  /* 0x0000000068087348 */ /* 0x000fea0003c00000 */
[----:B------:R0:W1:Y:S02]  /*2980*/  SHFL.DOWN P1, R105, R109, R108, R111 ;  /* 0x0800006c6d697389 */ /* 0x000064000002006f */
[----:B01----:R-:W-:Y:S01]  /*2990*/  ENDCOLLECTIVE ;  /* 0x000000000000791b */ /* 0x003fe20003800000 */
.L_x_5879:
[----:B------:R-:W-:Y:S01]  /*29a0*/  FADD.FTZ R64, R63, R64 ;  /* 0x000000403f407221 */ /* 0x000fe20000010000 */
[----:B------:R-:W-:-:S04]  /*29b0*/  HFMA2.MMA R108, -RZ, RZ, 0, 2.384185791015625e-07 ;  /* 0x00000004ff6c7435 */ /* 0x000fc800000001ff */
[----:B------:R-:W-:Y:S01]  /*29c0*/  MOV R109, R64 ;  /* 0x00000040006d7202 */ /* 0x000fe20000000f00 */
[----:B------:R-:W-:-:S07]  /*29d0*/  IMAD.MOV.U32 R65, RZ, RZ, R105 ;  /* 0x000000ffff417224 */ /* 0x000fce00078e0069 */
[----:B------:R-:W-:Y:S05]  /*29e0*/  WARPSYNC.COLLECTIVE R104, `(.L_x_5880) ;  /* 0x0000000068087348 */ /* 0x000fea0003c00000 */
[----:B------:R0:W1:Y:S02]  /*29f0*/  SHFL.DOWN P1, R105, R109, R108, R111 ;  /* 0x0800006c6d697389 */ /* 0x000064000002006f */
[----:B01----:R-:W-:Y:S01]  /*2a00*/  ENDCOLLECTIVE ;  /* 0x000000000000791b */ /* 0x003fe20003800000 */
.L_x_5880:
[----:B------:R-:W-:-:S04]  /*2a10*/  FADD.FTZ R65, R62, R65 ;  /* 0x000000413e417221 */ /* 0x000fc80000010000 */
[----:B------:R-:W-:Y:S01]  /*2a20*/  IMAD.MOV.U32 R109, RZ, RZ, R65 ;  /* 0x000000ffff6d7224 */ /* 0x000fe200078e0041 */
[----:B------:R-:W-:-:S07]  /*2a30*/  MOV R87, R105 ;  /* 0x0000006900577202 */ /* 0x000fce0000000f00 */
[----:B------:R-:W-:Y:S05]  /*2a40*/  WARPSYNC.COLLECTIVE R104, `(.L_x_5881) ;  /* 0x0000000068087348 */ /* 0x000fea0003c00000 */
[----:B------:R0:W1:Y:S02]  /*2a50*/  SHFL.DOWN P1, R105, R109, R108, R111 ;  /* 0x0800006c6d697389 */ /* 0x000064000002006f */
[----:B01----:R-:W-:Y:S01]  /*2a60*/  ENDCOLLECTIVE ;  /* 0x000000000000791b */ /* 0x003fe20003800000 */
.L_x_5881:
[----:B------:R-:W-:Y:S01]  /*2a70*/  FADD.FTZ R87, R64, R87 ;  /* 0x0000005740577221 */ /* 0x000fe20000010000 */
[----:B------:R-:W-:-:S04]  /*2a80*/  HFMA2.MMA R108, -RZ, RZ, 0, 1.1920928955078125e-07 ;  /* 0x00000002ff6c7435 */ /* 0x000fc800000001ff */
[----:B------:R-:W-:Y:S02]  /*2a90*/  MOV R109, R87 ;  /* 0x00000057006d7202 */ /* 0x000fe40000000f00 */
[----:B------:R-:W-:-:S07]  /*2aa0*/  MOV R86, R105 ;  /* 0x0000006900567202 */ /* 0x000fce0000000f00 */
[----:B------:R-:W-:Y:S05]  /*2ab0*/  WARPSYNC.COLLECTIVE R104, `(.L_x_5882) ;  /* 0x0000000068087348 */ /* 0x000fea0003c00000 */
[----:B------:R0:W1:Y:S02]  /*2ac0*/  SHFL.DOWN P1, R105, R109, R108, R111 ;  /* 0x0800006c6d697389 */ /* 0x000064000002006f */
[----:B01----:R-:W-:Y:S01]  /*2ad0*/  ENDCOLLECTIVE ;  /* 0x000000000000791b */ /* 0x003fe20003800000 */
.L_x_5882:
[----:B------:R-:W-:-:S05]  /*2ae0*/  FADD.FTZ R86, R65, R86 ;  /* 0x0000005641567221 */ /* 0x000fca0000010000 */
[----:B------:R-:W-:Y:S01]  /*2af0*/  MOV R109, R86 ;  /* 0x00000056006d7202 */ /* 0x000fe20000000f00 */
[----:B------:R-:W-:-:S07]  /*2b00*/  IMAD.MOV.U32 R66, RZ, RZ, R105 ;  /* 0x000000ffff427224 */ /* 0x000fce00078e0069 */
[----:B------:R-:W-:Y:S05]  /*2b10*/  WARPSYNC.COLLECTIVE R104, `(.L_x_5883) ;  /* 0x0000000068087348 */ /* 0x000fea0003c00000 */
[----:B------:R0:W1:Y:S02]  /*2b20*/  SHFL.DOWN P1, R105, R109, R108, R111 ;  /* 0x0800006c6d697389 */ /* 0x000064000002006f */
[----:B01----:R-:W-:Y:S01]  /*2b30*/  ENDCOLLECTIVE ;  /* 0x000000000000791b */ /* 0x003fe20003800000 */
.L_x_5883:
[----:B------:R-:W-:-:S05]  /*2b40*/  FADD.FTZ R66, R87, R66 ;  /* 0x0000004257427221 */ /* 0x000fca0000010000 */
[----:B------:R-:W-:Y:S01]  /*2b50*/  MOV R109, R66 ;  /* 0x00000042006d7202 */ /* 0x000fe20000000f00 */
[----:B------:R-:W-:Y:S01]  /*2b60*/  IMAD.MOV.U32 R108, RZ, RZ, 0x1 ;  /* 0x00000001ff6c7424 */ /* 0x000fe200078e00ff */
[----:B------:R-:W-:-:S07]  /*2b70*/  MOV R67, R105 ;  /* 0x0000006900437202 */ /* 0x000fce0000000f00 */
[----:B------:R-:W-:Y:S05]  /*2b80*/  WARPSYNC.COLLECTIVE R104, `(.L_x_5884) ;  /* 0x0000000068087348 */ /* 0x000fea0003c00000 */
[----:B------:R0:W1:Y:S02]  /*2b90*/  SHFL.DOWN P1, R105, R109, R108, R111 ;  /* 0x0800006c6d697389 */ /* 0x000064000002006f */
[----:B01----:R-:W-:Y:S01]  /*2ba0*/  ENDCOLLECTIVE ;  /* 0x000000000000791b */ /* 0x003fe20003800000 */
.L_x_5884:
[----:B------:R-:W-:-:S05]  /*2bb0*/  FADD.FTZ R67, R86, R67 ;  /* 0x0000004356437221 */ /* 0x000fca0000010000 */
[----:B------:R-:W-:Y:S02]  /*2bc0*/  MOV R109, R67 ;  /* 0x00000043006d7202 */ /* 0x000fe40000000f00 */
[----:B------:R-:W-:-:S07]  /*2bd0*/  MOV R63, R105 ;  /* 0x00000069003f7202 */ /* 0x000fce0000000f00 */
[----:B------:R-:W-:Y:S05]  /*2be0*/  WARPSYNC.COLLECTIVE R104, `(.L_x_5885) ;  /* 0x0000000068087348 */ /* 0x000fea0003c00000 */
[----:B------:R0:W1:Y:S02]  /*2bf0*/  SHFL.DOWN P1, R105, R109, R108, R111 ;  /* 0x0800006c6d697389 */ /* 0x000064000002006f */
[----:B01----:R-:W-:Y:S01]  /*2c00*/  ENDCOLLECTIVE ;  /* 0x000000000000791b */ /* 0x003fe20003800000 */
.L_x_5885:
[----:B------:R-:W-:Y:S01]  /*2c10*/  MOV R62, R105 ;  /* 0x00000069003e7202 */ /* 0x000fe20000000f00 */
[----:B------:R-:W-:Y:S06]  /*2c20*/  BRA `(.L_x_5886) ;  /* 0xffffffe400a07947 */ /* 0x000fec000383ffff */
.L_x_5887:
        /* <DEDUP_REMOVED lines=13> */
.L_x_8627:


//--------------------- .text._ZN10layer_norm13ln_bwd_kernelINS_13Kernel_traitsI6__halfS2_fS2_fjLj1536ELj1ELj1ELj4ELj8ENS_18Kernel_traits_baseILj1536ES2_S2_fS2_fjLj128EEEEELb1ELb1ELb0ELb0EEEvNS_9BwdParamsE --------------------------
	.section	.text._ZN10layer_norm13ln_bwd_kernelINS_13Kernel_traitsI6__halfS2_fS2_fjLj1536ELj1ELj1ELj4ELj8ENS_18Kernel_traits_baseILj1536ES2_S2_fS2_fjLj128EEEEELb1ELb1ELb0ELb0EEEvNS_9BwdParamsE,"ax",@progbits
	.align	128
        .global         _ZN10layer_norm13ln_bwd_kernelINS_13Kernel_traitsI6__halfS2_fS2_fjLj1536ELj1ELj1ELj4ELj8ENS_18Kernel_traits_baseILj1536ES2_S2_fS2_fjLj128EEEEELb1ELb1ELb0ELb0EEEvNS_9BwdParamsE
        .type           _ZN10layer_norm13ln_bwd_kernelINS_13Kernel_traitsI6__halfS2_fS2_fjLj1536ELj1ELj1ELj4ELj8ENS_18Kernel_traits_baseILj1536ES2_S2_fS2_fjLj128EEEEELb1ELb1ELb0ELb0EEEvNS_9BwdParamsE,@function
        .size           _ZN10layer_norm13ln_bwd_kernelINS_13Kernel_traitsI6__halfS2_fS2_fjLj1536ELj1ELj1ELj4ELj8ENS_18Kernel_traits_baseILj1536ES2_S2_fS2_fjLj128EEEEELb1ELb1ELb0ELb0EEEvNS_9BwdParamsE,(.L_x_8628 - _ZN10layer_norm13ln_bwd_kernelINS_13Kernel_traitsI6__halfS2_fS2_fjLj1536ELj1ELj1ELj4ELj8ENS_18Kernel_traits_baseILj1536ES2_S2_fS2_fjLj128EEEEELb1ELb1ELb0ELb0EEEvNS_9BwdParamsE)
        .other          _ZN10layer_norm13ln_bwd_kernelINS_13Kernel_traitsI6__halfS2_fS2_fjLj1536ELj1ELj1ELj4ELj8ENS_18Kernel_traits_baseILj1536ES2_S2_fS2_fjLj128EEEEELb1ELb1ELb0ELb0EEEvNS_9BwdParamsE,@"STO_CUDA_ENTRY STV_DEFAULT"
_ZN10layer_norm13ln_bwd_kernelINS_13Kernel_traitsI6__halfS2_fS2_fjLj1536ELj1ELj1ELj4ELj8ENS_18Kernel_traits_baseILj1536ES2_S2_fS2_fjLj128EEEEELb1ELb1ELb0ELb0EEEvNS_9BwdParamsE:
.text._ZN10layer_norm13ln_bwd_kernelINS_13Kernel_traitsI6__halfS2_fS2_fjLj1536ELj1ELj1ELj4ELj8ENS_18Kernel_traits_baseILj1536ES2_S2_fS2_fjLj128EEEEELb1ELb1ELb0ELb0EEEvNS_9BwdParamsE:
        /* <DEDUP_REMOVED lines=115> */
[----:B------:R-:W-:Y:S01]  /*0730*/  MOV R86, R0 ;  /* 0x0000000000567202 */ /* 0x000fe20000000f00 */
[----:B------:R-:W-:Y:S01]  /*0740*/  HADD2.F32 R8, -RZ, R8.H0_H0 ;  /* 0x20000008ff087230 */ /* 0x000fe20000004100 */
[----:B------:R-:W-:Y:S01]  /*0750*/  MOV R49, RZ ;  /* 0x000000ff00317202 */ /* 0x000fe20000000f00 */
[----:B------:R-:W-:Y:S01]  /*0760*/  HADD2.F32 R7, -RZ, R7.H0_H0 ;  /* 0x20000007ff077230 */ /* 0x000fe20000004100 */
[----:B------:R-:W-:Y:S01]  /*0770*/  IADD3 R5, R88, 0x4, RZ ;  /* 0x0000000458057810 */ /* 0x000fe20007ffe0ff */
[----:B------:R-:W-:-:S07]  /*0780*/  HADD2.F32 R6, -RZ, R6.H0_H0 ;  /* 0x20000006ff067230 */ /* 0x000fce0000004100 */
.L_x_5903:
[----:B01----:R-:W0:Y:S01]  /*0790*/  LDC.64 R70, c[0x0][0x250] ;  /* 0x00009400ff467b82 */ /* 0x003e220000000a00 */
        /* <DEDUP_REMOVED lines=16> */
[----:B------:R-:W-:Y:S02]  /*08a0*/  LEA.HI.SX32 R94, R73, R92, 0x1e ;  /* 0x0000005c495e7211 */ /* 0x000fe400078ff2ff */
[----:B------:R-:W-:Y:S02]  /*08b0*/  MOV R95, 0x3f800000 ;  /* 0x3f800000005f7802 */ /* 0x000fe40000000f00 */
[----:B------:R-:W-:Y:S02]  /*08c0*/  MOV R123, RZ ;  /* 0x000000ff007b7202 */ /* 0x000fe40000000f00 */
[----:B--2---:R-:W-:-:S02]  /*08d0*/  MOV R75, R94 ;  /* 0x0000005e004b7202 */ /* 0x004fc40000000f00 */
[----:B---3--:R-:W-:Y:S02]  /*08e0*/  FSEL R73, R74, RZ, !P4 ;  /* 0x000000ff4a497208 */ /* 0x008fe40006000000 */
[----:B------:R-:W-:Y:S01]  /*08f0*/  MOV R74, RZ ;  /* 0x000000ff004a7202 */ /* 0x000fe20000000f00 */
[----:B----4-:R-:W-:Y:S01]  /*0900*/  @P2 HADD2.F32 R95, -RZ, R68.H0_H0 ;  /* 0x20000044ff5f2230 */ /* 0x010fe20000004100 */
        /* <DEDUP_REMOVED lines=15> */
[----:B---3--:R-:W-:Y:S01]  /*0a00*/  MOV R118, R74 ;  /* 0x0000004a00767202 */ /* 0x008fe20000000f00 */
[C---:B--2---:R-:W-:Y:S01]  /*0a10*/  FADD.FTZ R121, -R73.reuse, R68 ;  /* 0x0000004449797221 */ /* 0x044fe20000010100 */
[--C-:B------:R-:W-:Y:S02]  /*0a20*/  SHF.R.U64 R120, R74, 0x10, R75.reuse ;  /* 0x000000104a787819 */ /* 0x100fe4000000124b */
[----:B------:R-:W-:Y:S01]  /*0a30*/  MOV R119, R75 ;  /* 0x0000004b00777202 */ /* 0x000fe20000000f00 */
[----:B------:R-:W-:Y:S01]  /*0a40*/  HADD2.F32 R118, -RZ, R118.H0_H0 ;  /* 0x20000076ff767230 */ /* 0x000fe20000004100 */
[----:B------:R-:W-:Y:S01]  /*0a50*/  SHF.R.U32.HI R74, RZ, 0x10, R75 ;  /* 0x00000010ff4a7819 */ /* 0x000fe2000001164b */
[C---:B------:R-:W-:Y:S01]  /*0a60*/  FADD.FTZ R69, -R73.reuse, R69 ;  /* 0x0000004549457221 */ /* 0x040fe20000010100 */
[C---:B------:R-:W-:Y:S01]  /*0a70*/  FADD.FTZ R75, -R73.reuse, R70 ;  /* 0x00000046494b7221 */ /* 0x040fe20000010100 */
[----:B------:R-:W-:Y:S01]  /*0a80*/  FADD.FTZ R71, -R73, R71 ;  /* 0x0000004749477221 */ /* 0x000fe20000010100 */
[----:B------:R-:W-:-:S02]  /*0a90*/  HADD2.F32 R68, -RZ, R120.H0_H0 ;  /* 0x20000078ff447230 */ /* 0x000fc40000004100 */
[C---:B-----5:R-:W-:Y:S01]  /*0aa0*/  FMUL.FTZ R121, R96.reuse, R121 ;  /* 0x0000007960797220 */ /* 0x060fe20000410000 */
[----:B0-----:R-:W-:Y:S02]  /*0ab0*/  HADD2.F32 R115, -RZ, R119.H0_H0 ;  /* 0x20000077ff737230 */ /* 0x001fe40000004100 */
[-C--:B------:R-:W-:Y:S01]  /*0ac0*/  FMUL.FTZ R119, R91, R118.reuse ;  /* 0x000000765b777220 */ /* 0x080fe20000410000 */
[----:B------:R-:W-:Y:S01]  /*0ad0*/  FMUL.FTZ R120, R96, R69 ;  /* 0x0000004560787220 */ /* 0x000fe20000410000 */
[----:B------:R-:W-:Y:S01]  /*0ae0*/  FADD.FTZ R36, R36, R118 ;  /* 0x0000007624247221 */ /* 0x000fe20000010000 */
[----:B------:R-:W-:Y:S01]  /*0af0*/  FFMA.FTZ R48, R121, R118, R48 ;  /* 0x0000007679307223 */ /* 0x000fe20000010030 */
[C---:B------:R-:W-:Y:S01]  /*0b00*/  FMUL.FTZ R117, R96.reuse, R75 ;  /* 0x0000004b60757220 */ /* 0x040fe20000410000 */
[----:B------:R-:W-:Y:S01]  /*0b10*/  FMUL.FTZ R116, R96, R71 ;  /* 0x0000004760747220 */ /* 0x000fe20000410000 */
        /* <DEDUP_REMOVED lines=19> */
.L_x_5890:
[----:B------:R-:W-:Y:S05]  /*0c50*/  BSYNC B0 ;  /* 0x0000000000007941 */ /* 0x000fea0003800000 */
.L_x_5889:
        /* <DEDUP_REMOVED lines=21> */
[----:B------:R-:W-:Y:S01]  /*0db0*/  HADD2.F32 R122, -RZ, R122.H0_H0 ;  /* 0x2000007aff7a7230 */ /* 0x000fe20000004100 */
[----:B------:R-:W-:Y:S01]  /*0dc0*/  SHF.R.U32.HI R105, RZ, 0x10, R99 ;  /* 0x00000010ff697819 */ /* 0x000fe20000011663 */
[C---:B------:R-:W-:Y:S01]  /*0dd0*/  FADD.FTZ R99, -R73.reuse, R68 ;  /* 0x0000004449637221 */ /* 0x040fe20000010100 */
[----:B------:R-:W-:Y:S01]  /*0de0*/  FADD.FTZ R69, -R73, R70 ;  /* 0x0000004649457221 */ /* 0x000fe20000010100 */
[----:B0-----:R-:W-:-:S02]  /*0df0*/  HADD2.F32 R103, -RZ, R98.H0_H0 ;  /* 0x20000062ff677230 */ /* 0x001fc40000004100 */
[C---:B-----5:R-:W-:Y:S01]  /*0e00*/  FMUL.FTZ R98, R96.reuse, R125 ;  /* 0x0000007d60627220 */ /* 0x060fe20000410000 */
[----:B-1----:R-:W-:Y:S01]  /*0e10*/  FMUL.FTZ R100, R85, R122 ;  /* 0x0000007a55647220 */ /* 0x002fe20000410000 */
[----:B------:R-:W-:Y:S02]  /*0e20*/  HADD2.F32 R104, -RZ, R104.H0_H0 ;  /* 0x20000068ff687230 */ /* 0x000fe40000004100 */
        /* <DEDUP_REMOVED lines=24> */
.L_x_5892:
[----:B------:R-:W-:Y:S05]  /*0fb0*/  BSYNC B0 ;  /* 0x0000000000007941 */ /* 0x000fea0003800000 */
.L_x_5891:
        /* <DEDUP_REMOVED lines=53> */
.L_x_5894:
[----:B------:R-:W-:Y:S05]  /*1310*/  BSYNC B0 ;  /* 0x0000000000007941 */ /* 0x000fea0003800000 */
.L_x_5893:
        /* <DEDUP_REMOVED lines=22> */
.L_x_5918:
        /* <DEDUP_REMOVED lines=13> */
.L_x_5896:
        /* <DEDUP_REMOVED lines=39> */
[----:B------:R-:W-:Y:S01]  /*17c0*/  @P4 HADD2.F32 R74, -RZ, R71.H0_H0 ;  /* 0x20000047ff4a4230 */ /* 0x000fe20000004100 */
        /* <DEDUP_REMOVED lines=12> */
[----:B------:R-:W-:Y:S02]  /*1890*/  FFMA.FTZ R74, R117, R72, R73 ;  /* 0x00000048754a7223 */ /* 0x000fe40000010049 */
[----:B------:R-:W-:Y:S02]  /*18a0*/  @P6 HADD2.F32 R75, -RZ, R75.H0_H0 ;  /* 0x2000004bff4b6230 */ /* 0x000fe40000004100 */
[----:B------:R-:W-:Y:S01]  /*18b0*/  FMUL.FTZ R124, R68, UR18 ;  /* 0x00000012447c7c20 */ /* 0x000fe20008410000 */
[----:B------:R-:W-:-:S03]  /*18c0*/  MOV R68, RZ ;  /* 0x000000ff00447202 */ /* 0x000fc60000000f00 */
        /* <DEDUP_REMOVED lines=8> */
[----:B------:R-:W0:Y:S02]  /*1950*/  F2F.F16.F32 R68, R68 ;  /* 0x0000004400447304 */ /* 0x000e240000200800 */
[----:B------:R-:W-:-:S04]  /*1960*/  @P5 FADD.FTZ R71, R54, R71 ;  /* 0x0000004736475221 */ /* 0x000fc80000010000 */
[----:B------:R-:W-:Y:S01]  /*1970*/  @P6 MOV R74, R69 ;  /* 0x00000045004a6202 */ /* 0x000fe20000000f00 */
[C---:B------:R-:W-:Y:S01]  /*1980*/  FMUL.FTZ R70, R71.reuse, R95 ;  /* 0x0000005f47467220 */ /* 0x040fe20000410000 */
[----:B------:R-:W-:Y:S01]  /*1990*/  SEL R66, R71, R66, P4 ;  /* 0x0000004247427207 */ /* 0x000fe20002000000 */
[----:B------:R-:W-:Y:S02]  /*19a0*/  FFMA.FTZ R71, R116, R72, R73 ;  /* 0x0000004874477223 */ /* 0x000fe40000010049 */
[----:B------:R-:W-:Y:S02]  /*19b0*/  @P6 HADD2.F32 R74, -RZ, R74.H0_H0 ;  /* 0x2000004aff4a6230 */ /* 0x000fe40000004100 */
[----:B------:R-:W-:Y:S01]  /*19c0*/  FMUL.FTZ R123, R70, UR18 ;  /* 0x00000012467b7c20 */ /* 0x000fe20008410000 */
[----:B------:R-:W-:Y:S01]  /*19d0*/  FADD.FTZ R71, R114, -R71 ;  /* 0x8000004772477221 */ /* 0x000fe20000010000 */
[----:B------:R-:W-:Y:S02]  /*19e0*/  MOV R70, RZ ;  /* 0x000000ff00467202 */ /* 0x000fe40000000f00 */
[----:B------:R-:W-:Y:S01]  /*19f0*/  @P6 FMUL.FTZ R75, R123, R74 ;  /* 0x0000004a7b4b6220 */ /* 0x000fe20000410000 */
[----:B------:R-:W-:Y:S01]  /*1a00*/  FMUL.FTZ R74, R96, R71 ;  /* 0x00000047604a7220 */ /* 0x000fe20000410000 */
[----:B------:R-:W-:-:S02]  /*1a10*/  @P6 FMUL.FTZ R70, R87, R123 ;  /* 0x0000007b57466220 */ /* 0x000fc40000410000 */
[----:B------:R-:W-:Y:S01]  /*1a20*/  F2F.F16.F32 R123, R122 ;  /* 0x0000007a007b7304 */ /* 0x000fe20000200800 */
[----:B------:R-:W-:Y:S01]  /*1a30*/  @P5 FADD.FTZ R74, R55, R74 ;  /* 0x0000004a374a5221 */ /* 0x000fe20000010000 */
[----:B------:R-:W-:Y:S01]  /*1a40*/  LOP3.LUT P5, RZ, R4, 0xff000000, RZ, 0xc0, !PT ;  /* 0xff00000004ff7812 */ /* 0x000fe200078ac0ff */
[----:B------:R-:W-:-:S03]  /*1a50*/  FADD.FTZ R26, R26, R75 ;  /* 0x0000004b1a1a7221 */ /* 0x000fc60000010000 */
[C---:B------:R-:W-:Y:S01]  /*1a60*/  SEL R67, R74.reuse, R67, P4 ;  /* 0x000000434a437207 */ /* 0x040fe20002000000 */
[----:B------:R-:W-:Y:S01]  /*1a70*/  FMUL.FTZ R74, R74, R95 ;  /* 0x0000005f4a4a7220 */ /* 0x000fe20000410000 */
[----:B------:R-:W-:Y:S01]  /*1a80*/  ISETP.NE.U32.AND P4, PT, RZ, UR16, PT ;  /* 0x00000010ff007c0c */ /* 0x000fe2000bf85070 */
[----:B------:R-:W-:Y:S02]  /*1a90*/  F2F.F16.F32 R71, R70 ;  /* 0x0000004600477304 */ /* 0x000fe40000200800 */
[----:B------:R-:W-:Y:S01]  /*1aa0*/  FMUL.FTZ R74, R74, UR18 ;  /* 0x000000124a4a7c20 */ /* 0x000fe20008410000 */
[----:B------:R-:W-:-:S03]  /*1ab0*/  ISETP.NE.AND.EX P4, PT, RZ, UR17, PT, P4 ;  /* 0x00000011ff007c0c */ /* 0x000fc6000bf85340 */
[----:B------:R-:W-:Y:S01]  /*1ac0*/  @P5 FMUL.FTZ R125, R6, R74 ;  /* 0x0000004a067d5220 */ /* 0x000fe20000410000 */
[----:B------:R-:W-:-:S05]  /*1ad0*/  @P5 SHF.R.U32.HI R69, RZ, 0x10, R69 ;  /* 0x00000010ff455819 */ /* 0x000fca0000011645 */
[----:B------:R-:W1:Y:S01]  /*1ae0*/  F2F.F16.F32 R125, R125 ;  /* 0x0000007d007d7304 */ /* 0x000e620000200800 */
[----:B------:R-:W-:-:S05]  /*1af0*/  @P5 HADD2.F32 R69, -RZ, R69.H0_H0 ;  /* 0x20000045ff455230 */ /* 0x000fca0000004100 */
        /* <DEDUP_REMOVED lines=13> */
.L_x_5898:
[----:B------:R-:W-:Y:S05]  /*1bd0*/  BSYNC B0 ;  /* 0x0000000000007941 */ /* 0x000fea0003800000 */
.L_x_5897:
[----:B------:R-:W-:Y:S04]  /*1be0*/  BSSY B0, `(.L_x_5899) ;  /* 0x0000055000007945 */ /* 0x000fe80003800000 */
[----:B------:R-:W-:Y:S05]  /*1bf0*/  @!P0 BRA `(.L_x_5900) ;  /* 0x00000004004c8947 */ /* 0x000fea0003800000 */
[----:B0-----:R-:W0:Y:S02]  /*1c00*/  LDC.64 R68, c[0x0][0x220] ;  /* 0x00008800ff447b82 */ /* 0x001e240000000a00 */
[----:B0-----:R-:W-:-:S06]  /*1c10*/  IMAD.WIDE.U32 R68, R94, 0x8, R68 ;  /* 0x000000085e447825 */ /* 0x001fcc00078e0044 */
[----:B------:R-:W2:Y:S01]  /*1c20*/  LDG.E.64 R68, desc[UR6][R68.64] ;  /* 0x0000000644447981 */ /* 0x000ea2000c1e1b00 */
[----:B------:R-:W-:Y:S01]  /*1c30*/  ISETP.NE.U32.AND P5, PT, RZ, UR10, PT ;  /* 0x0000000aff007c0c */ /* 0x000fe2000bfa5070 */
[----:B------:R-:W-:Y:S01]  /*1c40*/  FFMA.FTZ R71, R99, R72, R73 ;  /* 0x0000004863477223 */ /* 0x000fe20000010049 */
[C---:B------:R-:W-:Y:S02]  /*1c50*/  LOP3.LUT P4, RZ, R3.reuse, 0xff, RZ, 0xc0, !PT ;  /* 0x000000ff03ff7812 */ /* 0x040fe4000788c0ff */
[----:B------:R-:W-:Y:S02]  /*1c60*/  CS2R R124, SRZ ;  /* 0x00000000007c7805 */ /* 0x000fe4000001ff00 */
[----:B------:R-:W-:Y:S01]  /*1c70*/  ISETP.NE.AND.EX P5, PT, RZ, UR11, PT, P5 ;  /* 0x0000000bff007c0c */ /* 0x000fe2000bfa5350 */
[----:B------:R-:W-:Y:S01]  /*1c80*/  FADD.FTZ R71, R100, -R71 ;  /* 0x8000004764477221 */ /* 0x000fe20000010000 */
[----:B------:R-:W-:Y:S02]  /*1c90*/  MOV R122, RZ ;  /* 0x000000ff007a7202 */ /* 0x000fe40000000f00 */
[----:B------:R-:W-:Y:S01]  /*1ca0*/  LOP3.LUT P6, RZ, R3, 0xff00, RZ, 0xc0, !PT ;  /* 0x0000ff0003ff7812 */ /* 0x000fe200078cc0ff */
        /* <DEDUP_REMOVED lines=9> */
[----:B------:R-:W-:Y:S01]  /*1d40*/  FFMA.FTZ R70, R98, R72, R73 ;  /* 0x0000004862467223 */ /* 0x000fe20000010049 */
[----:B------:R-:W-:Y:S02]  /*1d50*/  ISETP.NE.U32.AND P4, PT, RZ, UR16, PT ;  /* 0x00000010ff007c0c */ /* 0x000fe4000bf85070 */
[----:B------:R-:W-:Y:S01]  /*1d60*/  FADD.FTZ R20, R20, R71 ;  /* 0x0000004714147221 */ /* 0x000fe20000010000 */
[----:B------:R-:W-:Y:S01]  /*1d70*/  FADD.FTZ R123, R103, -R70 ;  /* 0x80000046677b7221 */ /* 0x000fe20000010000 */
[----:B------:R-:W-:Y:S01]  /*1d80*/  ISETP.NE.AND.EX P4, PT, RZ, UR17, PT, P4 ;  /* 0x00000011ff007c0c */ /* 0x000fe2000bf85340 */
[----:B------:R-:W-:Y:S02]  /*1d90*/  HFMA2.MMA R70, -RZ, RZ, 0, 0 ;  /* 0x00000000ff467435 */ /* 0x000fe400000001ff */
[----:B------:R-:W-:Y:S01]  /*1da0*/  FMUL.FTZ R74, R96, R123 ;  /* 0x0000007b604a7220 */ /* 0x000fe20000410000 */
[----:B------:R-:W-:-:S02]  /*1db0*/  SEL R64, R75, R64, P4 ;  /* 0x000000404b407207 */ /* 0x000fc40002000000 */
[----:B------:R-:W-:Y:S01]  /*1dc0*/  @P6 SHF.R.U64 R75, R68, 0x10, R69 ;  /* 0x00000010444b6819 */ /* 0x000fe20000001245 */
[----:B------:R-:W-:-:S04]  /*1dd0*/  @P5 FADD.FTZ R74, R57, R74 ;  /* 0x0000004a394a5221 */ /* 0x000fc80000010000 */
[C---:B------:R-:W-:Y:S01]  /*1de0*/  FMUL.FTZ R68, R74.reuse, R95 ;  /* 0x0000005f4a447220 */ /* 0x040fe20000410000 */
[----:B------:R-:W-:Y:S01]  /*1df0*/  @P6 HADD2.F32 R75, -RZ, R75.H0_H0 ;  /* 0x2000004bff4b6230 */ /* 0x000fe20000004100 */
[----:B------:R-:W-:Y:S02]  /*1e00*/  SEL R65, R74, R65, P4 ;  /* 0x000000414a417207 */ /* 0x000fe40002000000 */
[----:B------:R-:W-:Y:S01]  /*1e10*/  FMUL.FTZ R123, R68, UR18 ;  /* 0x00000012447b7c20 */ /* 0x000fe20008410000 */
[----:B------:R-:W-:-:S03]  /*1e20*/  MOV R68, RZ ;  /* 0x000000ff00447202 */ /* 0x000fc60000000f00 */
[----:B------:R-:W-:Y:S01]  /*1e30*/  @P6 FMUL.FTZ R70, R123, R75 ;  /* 0x0000004b7b466220 */ /* 0x000fe20000410000 */
[----:B------:R-:W-:Y:S01]  /*1e40*/  @P6 FMUL.FTZ R68, R76, R123 ;  /* 0x0000007b4c446220 */ /* 0x000fe20000410000 */
[----:B------:R-:W-:Y:S01]  /*1e50*/  FFMA.FTZ R75, R101, R72, R73 ;  /* 0x00000048654b7223 */ /* 0x000fe20000010049 */
[----:B------:R-:W-:Y:S01]  /*1e60*/  LOP3.LUT P6, RZ, R3, 0xff0000, RZ, 0xc0, !PT ;  /* 0x00ff000003ff7812 */ /* 0x000fe200078cc0ff */
[----:B------:R-:W-:Y:S02]  /*1e70*/  FADD.FTZ R21, R21, R70 ;  /* 0x0000004615157221 */ /* 0x000fe40000010000 */
[----:B------:R-:W-:Y:S01]  /*1e80*/  FADD.FTZ R75, R102, -R75 ;  /* 0x8000004b664b7221 */ /* 0x000fe20000010000 */
[----:B------:R-:W0:Y:S03]  /*1e90*/  F2F.F16.F32 R68, R68 ;  /* 0x0000004400447304 */ /* 0x000e260000200800 */
[----:B------:R-:W-:Y:S01]  /*1ea0*/  FMUL.FTZ R71, R96, R75 ;  /* 0x0000004b60477220 */ /* 0x000fe20000410000 */
[----:B------:R-:W-:-:S03]  /*1eb0*/  HFMA2.MMA R75, -RZ, RZ, 0, 0 ;  /* 0x00000000ff4b7435 */ /* 0x000fc600000001ff */
[----:B------:R-:W-:Y:S02]  /*1ec0*/  @P5 FADD.FTZ R71, R58, R71 ;  /* 0x000000473a475221 */ /* 0x000fe40000010000 */
[----:B------:R-:W-:Y:S02]  /*1ed0*/  @P6 MOV R74, R69 ;  /* 0x00000045004a6202 */ /* 0x000fe40000000f00 */
[C---:B------:R-:W-:Y:S01]  /*1ee0*/  FMUL.FTZ R70, R71.reuse, R95 ;  /* 0x0000005f47467220 */ /* 0x040fe20000410000 */
[----:B------:R-:W-:Y:S02]  /*1ef0*/  SEL R66, R71, R66, P4 ;  /* 0x0000004247427207 */ /* 0x000fe40002000000 */
[----:B------:R-:W-:Y:S02]  /*1f00*/  @P6 HADD2.F32 R74, -RZ, R74.H0_H0 ;  /* 0x2000004aff4a6230 */ /* 0x000fe40000004100 */
[----:B------:R-:W-:Y:S01]  /*1f10*/  FMUL.FTZ R123, R70, UR18 ;  /* 0x00000012467b7c20 */ /* 0x000fe20008410000 */
[----:B------:R-:W-:-:S03]  /*1f20*/  MOV R70, RZ ;  /* 0x000000ff00467202 */ /* 0x000fc60000000f00 */
[----:B------:R-:W-:Y:S01]  /*1f30*/  @P6 FMUL.FTZ R75, R123, R74 ;  /* 0x0000004a7b4b6220 */ /* 0x000fe20000410000 */
[----:B------:R-:W-:Y:S01]  /*1f40*/  FFMA.FTZ R74, R104, R72, R73 ;  /* 0x00000048684a7223 */ /* 0x000fe20000010049 */
[----:B------:R-:W-:Y:S02]  /*1f50*/  @P6 FMUL.FTZ R70, R15, R123 ;  /* 0x0000007b0f466220 */ /* 0x000fe40000410000 */
[----:B------:R-:W-:Y:S01]  /*1f60*/  F2F.F16.F32 R123, R122 ;  /* 0x0000007a007b7304 */ /* 0x000fe20000200800 */
[----:B------:R-:W-:Y:S01]  /*1f70*/  FADD.FTZ R71, R105, -R74 ;  /* 0x8000004a69477221 */ /* 0x000fe20000010000 */
[----:B------:R-:W-:-:S03]  /*1f80*/  FADD.FTZ R22, R22, R75 ;  /* 0x0000004b16167221 */ /* 0x000fc60000010000 */
[----:B------:R-:W-:-:S03]  /*1f90*/  FMUL.FTZ R74, R96, R71 ;  /* 0x00000047604a7220 */ /* 0x000fc60000410000 */
[----:B------:R-:W-:Y:S01]  /*1fa0*/  F2F.F16.F32 R71, R70 ;  /* 0x0000004600477304 */ /* 0x000fe20000200800 */
[----:B------:R-:W-:Y:S01]  /*1fb0*/  @P5 FADD.FTZ R74, R59, R74 ;  /* 0x0000004a3b4a5221 */ /* 0x000fe20000010000 */
[----:B------:R-:W-:-:S04]  /*1fc0*/  LOP3.LUT P5, RZ, R3, 0xff000000, RZ, 0xc0, !PT ;  /* 0xff00000003ff7812 */ /* 0x000fc800078ac0ff */
[C---:B------:R-:W-:Y:S01]  /*1fd0*/  SEL R67, R74.reuse, R67, P4 ;  /* 0x000000434a437207 */ /* 0x040fe20002000000 */
[----:B------:R-:W-:Y:S01]  /*1fe0*/  FMUL.FTZ R74, R74, R95 ;  /* 0x0000005f4a4a7220 */ /* 0x000fe20000410000 */
[----:B------:R-:W-:-:S03]  /*1ff0*/  ISETP.NE.U32.AND P4, PT, RZ, UR16, PT ;  /* 0x00000010ff007c0c */ /* 0x000fc6000bf85070 */
        /* <DEDUP_REMOVED lines=19> */
.L_x_5900:
[----:B------:R-:W-:Y:S05]  /*2130*/  BSYNC B0 ;  /* 0x0000000000007941 */ /* 0x000fea0003800000 */
.L_x_5899:
[----:B------:R-:W-:Y:S01]  /*2140*/  ISETP.NE.AND P4, PT, R2, RZ, PT ;  /* 0x000000ff0200720c */ /* 0x000fe20003f85270 */
[----:B------:R-:W-:-:S12]  /*2150*/  BSSY B0, `(.L_x_5901) ;  /* 0x0000055000007945 */ /* 0x000fd80003800000 */
[----:B------:R-:W-:Y:S05]  /*2160*/  @!P4 BRA `(.L_x_5902) ;  /* 0x00000004004cc947 */ /* 0x000fea0003800000 */
[----:B01----:R-:W0:Y:S02]  /*2170*/  LDC.64 R68, c[0x0][0x220] ;  /* 0x00008800ff447b82 */ /* 0x003e240000000a00 */
[----:B0-----:R-:W-:-:S06]  /*2180*/  IMAD.WIDE.U32 R68, R94, 0x8, R68 ;  /* 0x000000085e447825 */ /* 0x001fcc00078e0044 */
[----:B------:R-:W2:Y:S01]  /*2190*/  LDG.E.64 R68, desc[UR6][R68.64] ;  /* 0x0000000644447981 */ /* 0x000ea2000c1e1b00 */
[----:B------:R-:W-:Y:S01]  /*21a0*/  ISETP.NE.U32.AND P5, PT, RZ, UR10, PT ;  /* 0x0000000aff007c0c */ /* 0x000fe2000bfa5070 */
[----:B------:R-:W-:Y:S01]  /*21b0*/  FFMA.FTZ R71, R107, R72, R73 ;  /* 0x000000486b477223 */ /* 0x000fe20000010049 */
[----:B------:R-:W-:Y:S02]  /*21c0*/  LOP3.LUT P4, RZ, R0, 0xff, RZ, 0xc0, !PT ;  /* 0x000000ff00ff7812 */ /* 0x000fe4000788c0ff */
[----:B------:R-:W-:Y:S01]  /*21d0*/  ISETP.NE.AND.EX P5, PT, RZ, UR11, PT, P5 ;  /* 0x0000000bff007c0c */ /* 0x000fe2000bfa5350 */
[----:B------:R-:W-:Y:S01]  /*21e0*/  FADD.FTZ R71, R108, -R71 ;  /* 0x800000476c477221 */ /* 0x000fe20000010000 */
[----:B------:R-:W-:Y:S02]  /*21f0*/  MOV R122, RZ ;  /* 0x000000ff007a7202 */ /* 0x000fe40000000f00 */
[----:B------:R-:W-:Y:S01]  /*2200*/  LOP3.LUT P6, RZ, R0, 0xff00, RZ, 0xc0, !PT ;  /* 0x0000ff0000ff7812 */ /* 0x000fe200078cc0ff */
[----:B-----5:R-:W-:Y:S01]  /*2210*/  FMUL.FTZ R75, R96, R71 ;  /* 0x00000047604b7220 */ /* 0x020fe20000410000 */
[----:B------:R-:W-:-:S07]  /*2220*/  MOV R124, RZ ;  /* 0x000000ff007c7202 */ /* 0x000fce0000000f00 */
[----:B------:R-:W-:-:S04]  /*2230*/  @P5 FADD.FTZ R75, R60, R75 ;  /* 0x0000004b3c4b5221 */ /* 0x000fc80000010000 */
[----:B------:R-:W-:-:S04]  /*2240*/  FMUL.FTZ R70, R75, R95 ;  /* 0x0000005f4b467220 */ /* 0x000fc80000410000 */
[----:B------:R-:W-:-:S04]  /*2250*/  FMUL.FTZ R70, R70, UR18 ;  /* 0x0000001246467c20 */ /* 0x000fc80008410000 */
[----:B------:R-:W-:-:S04]  /*2260*/  @P4 FMUL.FTZ R122, R13, R70 ;  /* 0x000000460d7a4220 */ /* 0x000fc80000410000 */
[----:B------:R-:W-:Y:S01]  /*2270*/  F2F.F16.F32 R125, R122 ;  /* 0x0000007a007d7304 */ /* 0x000fe20000200800 */
        /* <DEDUP_REMOVED lines=28> */
[----:B------:R-:W0:Y:S03]  /*2440*/  F2F.F16.F32 R68, R68 ;  /* 0x0000004400447304 */ /* 0x000e260000200800 */
[----:B------:R-:W-:-:S04]  /*2450*/  @P5 FADD.FTZ R71, R62, R71 ;  /* 0x000000473e475221 */ /* 0x000fc80000010000 */
[C---:B------:R-:W-:Y:S01]  /*2460*/  FMUL.FTZ R70, R71.reuse, R95 ;  /* 0x0000005f47467220 */ /* 0x040fe20000410000 */
[----:B------:R-:W-:Y:S01]  /*2470*/  SEL R66, R71, R66, P4 ;  /* 0x0000004247427207 */ /* 0x000fe20002000000 */
[----:B------:R-:W-:Y:S01]  /*2480*/  FADD.FTZ R71, R113, -R72 ;  /* 0x8000004871477221 */ /* 0x000fe20000010000 */
[----:B------:R-:W-:Y:S01]  /*2490*/  @P6 MOV R74, R69 ;  /* 0x00000045004a6202 */ /* 0x000fe20000000f00 */
[----:B------:R-:W-:Y:S02]  /*24a0*/  FMUL.FTZ R70, R70, UR18 ;  /* 0x0000001246467c20 */ /* 0x000fe40008410000 */
[----:B------:R-:W-:Y:S02]  /*24b0*/  FMUL.FTZ R96, R96, R71 ;  /* 0x0000004760607220 */ /* 0x000fe40000410000 */
[----:B------:R-:W-:Y:S02]  /*24c0*/  @P6 HADD2.F32 R74, -RZ, R74.H0_H0 ;  /* 0x2000004aff4a6230 */ /* 0x000fe40000004100 */
[----:B------:R-:W-:Y:S01]  /*24d0*/  @P6 FMUL.FTZ R124, R11, R70 ;  /* 0x000000460b7c6220 */ /* 0x000fe20000410000 */
[----:B------:R-:W-:Y:S01]  /*24e0*/  @P5 FADD.FTZ R96, R63, R96 ;  /* 0x000000603f605221 */ /* 0x000fe20000010000 */
[----:B------:R-:W-:Y:S01]  /*24f0*/  ISETP.NE.U32.AND P5, PT, RZ, UR16, PT ;  /* 0x00000010ff007c0c */ /* 0x000fe2000bfa5070 */
[----:B------:R-:W-:-:S02]  /*2500*/  @P6 FMUL.FTZ R123, R70, R74 ;  /* 0x0000004a467b6220 */ /* 0x000fc40000410000 */
[C---:B------:R-:W-:Y:S01]  /*2510*/  FMUL.FTZ R95, R96.reuse, R95 ;  /* 0x0000005f605f7220 */ /* 0x040fe20000410000 */
[----:B------:R-:W-:Y:S01]  /*2520*/  ISETP.NE.AND.EX P5, PT, RZ, UR17, PT, P5 ;  /* 0x00000011ff007c0c */ /* 0x000fe2000bfa5350 */
[----:B------:R-:W-:Y:S01]  /*2530*/  F2F.F16.F32 R73, R124 ;  /* 0x0000007c00497304 */ /* 0x000fe20000200800 */
[----:B------:R-:W-:Y:S01]  /*2540*/  SEL R67, R96, R67, P4 ;  /* 0x0000004360437207 */ /* 0x000fe20002000000 */
[----:B------:R-:W-:Y:S01]  /*2550*/  HFMA2.MMA R96, -RZ, RZ, 0, 0 ;  /* 0x00000000ff607435 */ /* 0x000fe200000001ff */
[----:B------:R-:W-:Y:S01]  /*2560*/  FMUL.FTZ R95, R95, UR18 ;  /* 0x000000125f5f7c20 */ /* 0x000fe20008410000 */
[----:B0-----:R-:W-:Y:S01]  /*2570*/  IMAD.WIDE.U32 R70, R68, 0x10000, RZ ;  /* 0x0001000044467825 */ /* 0x001fe200078e00ff */
[----:B------:R-:W-:-:S03]  /*2580*/  MOV R68, RZ ;  /* 0x000000ff00447202 */ /* 0x000fc60000000f00 */
[----:B------:R-:W-:-:S04]  /*2590*/  FADD.FTZ R18, R18, R123 ;  /* 0x0000007b12127221 */ /* 0x000fc80000010000 */
[----:B------:R-:W-:-:S04]  /*25a0*/  @P5 LEA R74, P4, R94, UR16, 0x4 ;  /* 0x000000105e4a5c11 */ /* 0x000fc8000f8820ff */
[----:B------:R-:W-:Y:S02]  /*25b0*/  @P5 LEA.HI.X R75, R94, UR17, RZ, 0x4, P4 ;  /* 0x000000115e4b5c11 */ /* 0x000fe4000a0f24ff */
[----:B------:R-:W-:-:S03]  /*25c0*/  LOP3.LUT P4, RZ, R0, 0xff000000, RZ, 0xc0, !PT ;  /* 0xff00000000ff7812 */ /* 0x000fc6000788c0ff */
[----:B------:R2:W-:Y:S10]  /*25d0*/  @P5 STG.E.128 desc[UR6][R74.64], R64 ;  /* 0x000000404a005986 */ /* 0x0005f4000c101d06 */
[----:B------:R-:W-:-:S04]  /*25e0*/  @P4 FMUL.FTZ R96, R10, R95 ;  /* 0x0000005f0a604220 */ /* 0x000fc80000410000 */
[----:B------:R-:W0:Y:S02]  /*25f0*/  F2F.F16.F32 R72, R96 ;  /* 0x0000006000487304 */ /* 0x000e240000200800 */
[----:B0-----:R-:W-:-:S04]  /*2600*/  SHF.L.U32 R72, R72, 0x10, RZ ;  /* 0x0000001048487819 */ /* 0x001fc800000006ff */
[----:B------:R-:W-:Y:S02]  /*2610*/  LOP3.LUT R73, R71, R72, R73, 0xfe, !PT ;  /* 0x0000004847497212 */ /* 0x000fe400078efe49 */
[----:B------:R-:W-:Y:S02]  /*2620*/  LOP3.LUT R72, R70, R125, RZ, 0xfc, !PT ;  /* 0x0000007d46487212 */ /* 0x000fe400078efcff */
[----:B------:R-:W-:-:S04]  /*2630*/  LEA R70, P5, R94, UR20, 0x3 ;  /* 0x000000145e467c11 */ /* 0x000fc8000f8a18ff */
[----:B------:R-:W-:Y:S02]  /*2640*/  LEA.HI.X R71, R94, UR21, RZ, 0x3, P5 ;  /* 0x000000155e477c11 */ /* 0x000fe4000a8f1cff */
[----:B------:R-:W-:-:S03]  /*2650*/  @P4 SHF.R.U32.HI R94, RZ, 0x10, R69 ;  /* 0x00000010ff5e4819 */ /* 0x000fc60000011645 */
[----:B------:R2:W-:Y:S02]  /*2660*/  STG.E.64 desc[UR6][R70.64], R72 ;  /* 0x0000004846007986 */ /* 0x0005e4000c101b06 */
[----:B------:R-:W-:-:S05]  /*2670*/  @P4 HADD2.F32 R94, -RZ, R94.H0_H0 ;  /* 0x2000005eff5e4230 */ /* 0x000fca0000004100 */
[----:B------:R-:W-:-:S04]  /*2680*/  @P4 FMUL.FTZ R68, R95, R94 ;  /* 0x0000005e5f444220 */ /* 0x000fc80000410000 */
[----:B------:R-:W-:-:S07]  /*2690*/  FADD.FTZ R19, R19, R68 ;  /* 0x0000004413137221 */ /* 0x000fce0000010000 */
.L_x_5902:
[----:B------:R-:W-:Y:S05]  /*26a0*/  BSYNC B0 ;  /* 0x0000000000007941 */ /* 0x000fea0003800000 */
.L_x_5901:
[----:B------:R-:W-:Y:S02]  /*26b0*/  IADD3 R86, R86, UR22, RZ ;  /* 0x0000001656567c10 */ /* 0x000fe4000fffe0ff */
[----:B--2---:R-:W-:Y:S02]  /*26c0*/  SEL R72, RZ, 0x1, P3 ;  /* 0x00000001ff487807 */ /* 0x004fe40001800000 */
[----:B------:R-:W-:-:S13]  /*26d0*/  ISETP.GE.AND P4, PT, R86, UR23, PT ;  /* 0x0000001756007c0c */ /* 0x000fda000bf86270 */
[----:B------:R-:W-:Y:S05]  /*26e0*/  @!P4 BRA `(.L_x_5903) ;  /* 0xffffffe00028c947 */ /* 0x000fea000383ffff */
.L_x_5888:
[----:B------:R-:W2:Y:S01]  /*26f0*/  S2R R0, SR_TID.X ;  /* 0x0000000000007919 */ /* 0x000ea20000002100 */
[----:B------:R-:W2:Y:S01]  /*2700*/  S2UR UR4, SR_CTAID.X ;  /* 0x00000000000479c3 */ /* 0x000ea20000002500 */
[----:B------:R-:W-:Y:S01]  /*2710*/  BSSY B0, `(.L_x_5904) ;  /* 0x000000f000007945 */ /* 0x000fe20003800000 */
[----:B--2---:R-:W-:-:S05]  /*2720*/  LEA.HI R0, R0, UR4, RZ, 0x19 ;  /* 0x0000000400007c11 */ /* 0x004fca000f8fc8ff */
[----:B------:R-:W-:-:S05]  /*2730*/  IMAD R97, R0, R97, RZ ;  /* 0x0000006100617224 */ /* 0x000fca00078e02ff */
[----:B------:R-:W-:Y:S01]  /*2740*/  LEA.HI R97, R97, R92, RZ, 0x1e ;  /* 0x0000005c61617211 */ /* 0x000fe200078ff0ff */
[----:B------:R-:W-:Y:S06]  /*2750*/  @!P1 BRA `(.L_x_5905) ;  /* 0x0000000000289947 */ /* 0x000fec0003800000 */
[----:B-----5:R-:W2:Y:S08]  /*2760*/  LDC.64 R4, c[0x0][0x2d0] ;  /* 0x0000b400ff047b82 */ /* 0x020eb00000000a00 */
        /* <DEDUP_REMOVED lines=9> */
.L_x_5905:
[----:B------:R-:W-:Y:S05]  /*2800*/  BSYNC B0 ;  /* 0x0000000000007941 */ /* 0x000fea0003800000 */
.L_x_5904:
[----:B------:R-:W-:Y:S04]  /*2810*/  BSSY B0, `(.L_x_5906) ;  /* 0x000000c000007945 */ /* 0x000fe80003800000 */
[----:B------:R-:W-:Y:S05]  /*2820*/  @!P0 BRA `(.L_x_5907) ;  /* 0x0000000000288947 */ /* 0x000fea0003800000 */
[----:B--2--5:R-:W2:Y:S08]  /*2830*/  LDC.64 R4, c[0x0][0x2d0] ;  /* 0x0000b400ff047b82 */ /* 0x024eb00000000a00 */
        /* <DEDUP_REMOVED lines=9> */
.L_x_5907:
[----:B------:R-:W-:Y:S05]  /*28d0*/  BSYNC B0 ;  /* 0x0000000000007941 */ /* 0x000fea0003800000 */
.L_x_5906:
[----:B------:R-:W-:-:S13]  /*28e0*/  ISETP.NE.AND P0, PT, R2, RZ, PT ;  /* 0x000000ff0200720c */ /* 0x000fda0003f05270 */
[----:B------:R-:W-:Y:S05]  /*28f0*/  @!P0 EXIT ;  /* 0x000000000000894d */ /* 0x000fea0003800000 */
[----:B------:R-:W3:Y:S08]  /*2900*/  LDC.64 R2, c[0x0][0x2d0] ;  /* 0x0000b400ff027b82 */ /* 0x000ef00000000a00 */
[----:B--2--5:R-:W2:Y:S08]  /*2910*/  LDC.64 R4, c[0x0][0x2d8] ;  /* 0x0000b600ff047b82 */ /* 0x024eb00000000a00 */
[----:B------:R-:W4:Y:S01]  /*2920*/  LDC.64 R6, c[0x0][0x2f0] ;  /* 0x0000bc00ff067b82 */ /* 0x000f220000000a00 */
[----:B---3--:R-:W-:-:S05]  /*2930*/  IMAD.WIDE.U32 R2, R97, 0x10, R2 ;  /* 0x0000001061027825 */ /* 0x008fca00078e0002 */
[----:B------:R-:W-:Y:S01]  /*2940*/  STG.E.128 desc[UR6][R2.64], R28 ;  /* 0x0000001c02007986 */ /* 0x000fe2000c101d06 */
[----:B--2---:R-:W-:-:S05]  /*2950*/  IMAD.WIDE.U32 R4, R97, 0x10, R4 ;  /* 0x0000001061047825 */ /* 0x004fca00078e0004 */
[----:B------:R-:W-:Y:S01]  /*2960*/  STG.E.128 desc[UR6][R4.64], R40 ;  /* 0x0000002804007986 */ /* 0x000fe2000c101d06 */
[----:B----4-:R-:W-:-:S05]  /*2970*/  IMAD.WIDE.U32 R6, R97, 0x10, R6 ;  /* 0x0000001061067825 */ /* 0x010fca00078e0006 */
[----:B------:R-:W-:Y:S01]  /*2980*/  STG.E.128 desc[UR6][R6.64], R16 ;  /* 0x0000001006007986 */ /* 0x000fe2000c101d06 */
[----:B------:R-:W-:Y:S05]  /*2990*/  EXIT ;  /* 0x000000000000794d */ /* 0x000fea0003800000 */
.L_x_5895:
[----:B------:R-:W-:Y:S01]  /*29a0*/  HFMA2.MMA R68, -RZ, RZ, 0, 9.5367431640625e-07 ;  /* 0x00000010ff447435 */ /* 0x000fe200000001ff */
[----:B------:R-:W-:Y:S02]  /*29b0*/  MOV R72, R123 ;  /* 0x0000007b00487202 */ /* 0x000fe40000000f00 */
[----:B------:R-:W-:Y:S02]  /*29c0*/  MOV R69, 0x1f ;  /* 0x0000001f00457802 */ /* 0x000fe40000000f00 */
[----:B------:R-:W-:-:S07]  /*29d0*/  MOV R71, 0xffffffff ;  /* 0xffffffff00477802 */ /* 0x000fce0000000f00 */
[----:B-----5:R-:W-:Y:S05]  /*29e0*/  WARPSYNC.COLLECTIVE R71, `(.L_x_5908) ;  /* 0x0000000047087348 */ /* 0x020fea0003c00000 */
[----:B------:R0:W1:Y:S02]  /*29f0*/  SHFL.DOWN P5, R73, R72, R68, R69 ;  /* 0x0800004448497389 */ /* 0x00006400000a0045 */
[----:B01---5:R-:W-:Y:S01]  /*2a00*/  ENDCOLLECTIVE ;  /* 0x000000000000791b */ /* 0x023fe20003800000 */
.L_x_5908:
[----:B------:R-:W-:Y:S01]  /*2a10*/  MOV R72, R74 ;  /* 0x0000004a00487202 */ /* 0x000fe20000000f00 */
[----:B------:R-:W-:-:S07]  /*2a20*/  FADD.FTZ R122, R73, R123 ;  /* 0x0000007b497a7221 */ /* 0x000fce0000010000 */
[----:B------:R-:W-:Y:S05]  /*2a30*/  WARPSYNC.COLLECTIVE R71, `(.L_x_5909) ;  /* 0x0000000047087348 */ /* 0x000fea0003c00000 */
[----:B------:R0:W1:Y:S02]  /*2a40*/  SHFL.DOWN P5, R73, R72, R68, R69 ;  /* 0x0800004448497389 */ /* 0x00006400000a0045 */
[----:B01----:R-:W-:Y:S01]  /*2a50*/  ENDCOLLECTIVE ;  /* 0x000000000000791b */ /* 0x003fe20003800000 */
.L_x_5909:
[----:B------:R-:W-:Y:S01]  /*2a60*/  HFMA2.MMA R68, -RZ, RZ, 0, 4.76837158203125e-07 ;  /* 0x00000008ff447435 */ /* 0x000fe200000001ff */
[----:B------:R-:W-:Y:S02]  /*2a70*/  MOV R72, R122 ;  /* 0x0000007a00487202 */ /* 0x000fe40000000f00 */
[----:B------:R-:W-:-:S08]  /*2a80*/  MOV R75, R73 ;  /* 0x00000049004b7202 */ /* 0x000fd00000000f00 */
[----:B------:R-:W-:Y:S05]  /*2a90*/  WARPSYNC.COLLECTIVE R71, `(.L_x_5910) ;  /* 0x0000000047087348 */ /* 0x000fea0003c00000 */
[----:B------:R0:W1:Y:S02]  /*2aa0*/  SHFL.DOWN P5, R73, R72, R68, R69 ;  /* 0x0800004448497389 */ /* 0x00006400000a0045 */
[----:B01----:R-:W-:Y:S01]  /*2ab0*/  ENDCOLLECTIVE ;  /* 0x000000000000791b */ /* 0x003fe20003800000 */
.L_x_5910:
[----:B------:R-:W-:-:S05]  /*2ac0*/  FADD.FTZ R75, R75, R74 ;  /* 0x0000004a4b4b7221 */ /* 0x000fca0000010000 */
[----:B------:R-:W-:Y:S01]  /*2ad0*/  MOV R72, R75 ;  /* 0x0000004b00487202 */ /* 0x000fe20000000f00 */
[----:B------:R-:W-:-:S07]  /*2ae0*/  FADD.FTZ R125, R122, R73 ;  /* 0x000000497a7d7221 */ /* 0x000fce0000010000 */
[----:B------:R-:W-:Y:S05]  /*2af0*/  WARPSYNC.COLLECTIVE R71, `(.L_x_5911) ;  /* 0x0000000047087348 */ /* 0x000fea0003c00000 */
[----:B------:R0:W1:Y:S02]  /*2b00*/  SHFL.DOWN P5, R73, R72, R68, R69 ;  /* 0x0800004448497389 */ /* 0x00006400000a0045 */
[----:B01----:R-:W-:Y:S01]  /*2b10*/  ENDCOLLECTIVE ;  /* 0x000000000000791b */ /* 0x003fe20003800000 */
.L_x_5911:
[----:B------:R-:W-:Y:S01]  /*2b20*/  HFMA2.MMA R68, -RZ, RZ, 0, 2.384185791015625e-07 ;  /* 0x00000004ff447435 */ /* 0x000fe200000001ff */
[----:B------:R-:W-:Y:S02]  /*2b30*/  MOV R72, R125 ;  /* 0x0000007d00487202 */ /* 0x000fe40000000f00 */
[----:B------:R-:W-:-:S08]  /*2b40*/  MOV R124, R73 ;  /* 0x00000049007c7202 */ /* 0x000fd00000000f00 */
[----:B------:R-:W-:Y:S05]  /*2b50*/  WARPSYNC.COLLECTIVE R71, `(.L_x_5912) ;  /* 0x0000000047087348 */ /* 0x000fea0003c00000 */
[----:B------:R0:W1:Y:S02]  /*2b60*/  SHFL.DOWN P5, R73, R72, R68, R69 ;  /* 0x0800004448497389 */ /* 0x00006400000a0045 */
[----:B01----:R-:W-:Y:S01]  /*2b70*/  ENDCOLLECTIVE ;  /* 0x000000000000791b */ /* 0x003fe20003800000 */
.L_x_5912:
[----:B------:R-:W-:-:S05]  /*2b80*/  FADD.FTZ R124, R75, R124 ;  /* 0x0000007c4b7c7221 */ /* 0x000fca0000010000 */
[----:B------:R-:W-:Y:S01]  /*2b90*/  MOV R72, R124 ;  /* 0x0000007c00487202 */ /* 0x000fe20000000f00 */
[----:B------:R-:W-:-:S07]  /*2ba0*/  FADD.FTZ R125, R125, R73 ;  /* 0x000000497d7d7221 */ /* 0x000fce0000010000 */
[----:B------:R-:W-:Y:S05]  /*2bb0*/  WARPSYNC.COLLECTIVE R71, `(.L_x_5913) ;  /* 0x0000000047087348 */ /* 0x000fea0003c00000 */
[----:B------:R0:W1:Y:S02]  /*2bc0*/  SHFL.DOWN P5, R73, R72, R68, R69 ;  /* 0x0800004448497389 */ /* 0x00006400000a0045 */
[----:B01----:R-:W-:Y:S01]  /*2bd0*/  ENDCOLLECTIVE ;  /* 0x000000000000791b */ /* 0x003fe20003800000 */
.L_x_5913:
[----:B------:R-:W-:Y:S01]  /*2be0*/  HFMA2.MMA R68, -RZ, RZ, 0, 1.1920928955078125e-07 ;  /* 0x00000002ff447435 */ /* 0x000fe200000001ff */
[----:B------:R-:W-:Y:S02]  /*2bf0*/  MOV R72, R125 ;  /* 0x0000007d00487202 */ /* 0x000fe40000000f00 */
[----:B------:R-:W-:-:S08]  /*2c00*/  MOV R75, R73 ;  /* 0x00000049004b7202 */ /* 0x000fd00000000f00 */
[----:B------:R-:W-:Y:S05]  /*2c10*/  WARPSYNC.COLLECTIVE R71, `(.L_x_5914) ;  /* 0x0000000047087348 */ /* 0x000fea0003c00000 */
[----:B------:R0:W1:Y:S02]  /*2c20*/  SHFL.DOWN P5, R73, R72, R68, R69 ;  /* 0x0800004448497389 */ /* 0x00006400000a0045 */
[----:B01----:R-:W-:Y:S01]  /*2c30*/  ENDCOLLECTIVE ;  /* 0x000000000000791b */ /* 0x003fe20003800000 */
.L_x_5914:
[----:B------:R-:W-:-:S05]  /*2c40*/  FADD.FTZ R123, R124, R75 ;  /* 0x0000004b7c7b7221 */ /* 0x000fca0000010000 */
[----:B------:R-:W-:Y:S01]  /*2c50*/  MOV R72, R123 ;  /* 0x0000007b00487202 */ /* 0x000fe20000000f00 */
[----:B------:R-:W-:-:S07]  /*2c60*/  FADD.FTZ R75, R125, R73 ;  /* 0x000000497d4b7221 */ /* 0x000fce0000010000 */
[----:B------:R-:W-:Y:S05]  /*2c70*/  WARPSYNC.COLLECTIVE R71, `(.L_x_5915) ;  /* 0x0000000047087348 */ /* 0x000fea0003c00000 */
[----:B------:R0:W1:Y:S02]  /*2c80*/  SHFL.DOWN P5, R73, R72, R68, R69 ;  /* 0x0800004448497389 */ /* 0x00006400000a0045 */
[----:B01----:R-:W-:Y:S01]  /*2c90*/  ENDCOLLECTIVE ;  /* 0x000000000000791b */ /* 0x003fe20003800000 */
.L_x_5915:
[----:B------:R-:W-:Y:S01]  /*2ca0*/  HFMA2.MMA R68, -RZ, RZ, 0, 5.9604644775390625e-08 ;  /* 0x00000001ff447435 */ /* 0x000fe200000001ff */
[----:B------:R-:W-:Y:S02]  /*2cb0*/  MOV R72, R75 ;  /* 0x0000004b00487202 */ /* 0x000fe40000000f00 */
[----:B------:R-:W-:-:S08]  /*2cc0*/  MOV R74, R73 ;  /* 0x00000049004a7202 */ /* 0x000fd00000000f00 */
[----:B------:R-:W-:Y:S05]  /*2cd0*/  WARPSYNC.COLLECTIVE R71, `(.L_x_5916) ;  /* 0x0000000047087348 */ /* 0x000fea0003c00000 */
[----:B------:R0:W1:Y:S02]  /*2ce0*/  SHFL.DOWN P5, R73, R72, R68, R69 ;  /* 0x0800004448497389 */ /* 0x00006400000a0045 */
[----:B01----:R-:W-:Y:S01]  /*2cf0*/  ENDCOLLECTIVE ;  /* 0x000000000000791b */ /* 0x003fe20003800000 */
.L_x_5916:
[----:B------:R-:W-:-:S05]  /*2d00*/  FADD.FTZ R74, R123, R74 ;  /* 0x0000004a7b4a7221 */ /* 0x000fca0000010000 */
[----:B------:R-:W-:Y:S02]  /*2d10*/  MOV R72, R74 ;  /* 0x0000004a00487202 */ /* 0x000fe40000000f00 */
[----:B------:R-:W-:-:S07]  /*2d20*/  MOV R122, R73 ;  /* 0x00000049007a7202 */ /* 0x000fce0000000f00 */
[----:B------:R-:W-:Y:S05]  /*2d30*/  WARPSYNC.COLLECTIVE R71, `(.L_x_5917) ;  /* 0x0000000047087348 */ /* 0x000fea0003c00000 */
[----:B------:R0:W1:Y:S02]  /*2d40*/  SHFL.DOWN P5, R73, R72, R68, R69 ;  /* 0x0800004448497389 */ /* 0x00006400000a0045 */
[----:B01----:R-:W-:Y:S01]  /*2d50*/  ENDCOLLECTIVE ;  /* 0x000000000000791b */ /* 0x003fe20003800000 */
.L_x_5917:
[----:B------:R-:W-:Y:S05]  /*2d60*/  BRA `(.L_x_5918) ;  /* 0xffffffe400c47947 */ /* 0x000fea000383ffff */
.L_x_5919:
        /* <DEDUP_REMOVED lines=9> */
.L_x_8628:


//--------------------- .text._ZN10layer_norm13ln_bwd_kernelINS_13Kernel_traitsI6__halfS2_fS2_fjLj1536ELj1ELj1ELj4ELj8ENS_18Kernel_traits_baseILj1536ES2_S2_fS2_fjLj128EEEEELb1ELb1ELb0ELb1EEEvNS_9BwdParamsE --------------------------
	.section	.text._ZN10layer_norm13ln_bwd_kernelINS_13Kernel_traitsI6__halfS2_fS2_fjLj1536ELj1ELj1ELj4ELj8ENS_18Kernel_traits_baseILj1536ES2_S2_fS2_fjLj128EEEEELb1ELb1ELb0ELb1EEEvNS_9BwdParamsE,"ax",@progbits
	.align	128
        .global         _ZN10layer_norm13ln_bwd_kernelINS_13Kernel_traitsI6__halfS2_fS2_fjLj1536ELj1ELj1ELj4ELj8ENS_18Kernel_traits_baseILj1536ES2_S2_fS2_fjLj128EEEEELb1ELb1ELb0ELb1EEEvNS_9BwdParamsE
        .type           _ZN10layer_norm13ln_bwd_kernelINS_13Kernel_traitsI6__halfS2_fS2_fjLj1536ELj1ELj1ELj4ELj8ENS_18Kernel_traits_baseILj1536ES2_S2_fS2_fjLj128EEEEELb1ELb1ELb0ELb1EEEvNS_9BwdParamsE,@function
        .size           _ZN10layer_norm13ln_bwd_kernelINS_13Kernel_traitsI6__halfS2_fS2_fjLj1536ELj1ELj1ELj4ELj8ENS_18Kernel_traits_baseILj1536ES2_S2_fS2_fjLj128EEEEELb1ELb1ELb0ELb1EEEvNS_9BwdParamsE,(.L_x_8629 - _ZN10layer_norm13ln_bwd_kernelINS_13Kernel_traitsI6__halfS2_fS2_fjLj1536ELj1ELj1ELj4ELj8ENS_18Kernel_traits_baseILj1536ES2_S2_fS2_fjLj128EEEEELb1ELb1ELb0ELb1EEEvNS_9BwdParamsE)
        .other          _ZN10layer_norm13ln_bwd_kernelINS_13Kernel_traitsI6__halfS2_fS2_fjLj1536ELj1ELj1ELj4ELj8ENS_18Kernel_traits_baseILj1536ES2_S2_fS2_fjLj128EEEEELb1ELb1ELb0ELb1EEEvNS_9BwdParamsE,@"STO_CUDA_ENTRY STV_DEFAULT"
_ZN10layer_norm13ln_bwd_kernelINS_13Kernel_traitsI6__halfS2_fS2_fjLj1536ELj1ELj1ELj4ELj8ENS_18Kernel_traits_baseILj1536ES2_S2_fS2_fjLj128EEEEELb1ELb1ELb0ELb1EEEvNS_9BwdParamsE:
.text._ZN10layer_norm13ln_bwd_kernelINS_13Kernel_traitsI6__halfS2_fS2_fjLj1536ELj1ELj1ELj4ELj8ENS_18Kernel_traits_baseILj1536ES2_S2_fS2_fjLj128EEEEELb1ELb1ELb0ELb1EEEvNS_9BwdParamsE:
        /* <DEDUP_REMOVED lines=34> */
.L_x_5920:
        /* <DEDUP_REMOVED lines=17> */
[----:B------:R-:W-:Y:S01]  /*0330*/  MOV R3, RZ ;  /* 0x000000ff00037202 */ /* 0x000fe20000000f00 */
[----:B------:R-:W-:Y:S01]  /*0340*/  HFMA2.MMA R81, -RZ, RZ, 0, 0 ;  /* 0x00000000ff517435 */ /* 0x000fe200000001ff */
[----:B------:R-:W-:-:S02]  /*0350*/  ISETP.NE.AND.EX P0, PT, RZ, UR7, PT, P0 ;  /* 0x00000007ff007c0c */ /* 0x000fc4000bf05300 */
[----:B0-----:R-:W-:Y:S02]  /*0360*/  CS2R R4, SRZ ;  /* 0x0000000000047805 */ /* 0x001fe4000001ff00 */
[----:B------:R-:W-:Y:S02]  /*0370*/  CS2R R10, SRZ ;  /* 0x00000000000a7805 */ /* 0x000fe4000001ff00 */
[----:B------:R-:W-:Y:S02]  /*0380*/  CS2R R12, SRZ ;  /* 0x00000000000c7805 */ /* 0x000fe4000001ff00 */
[----:B------:R-:W-:Y:S02]  /*0390*/  CS2R R14, SRZ ;  /* 0x00000000000e7805 */ /* 0x000fe4000001ff00 */
[----:B-1----:R-:W-:Y:S02]  /*03a0*/  CS2R R6, SRZ ;  /* 0x0000000000067805 */ /* 0x002fe4000001ff00 */
        /* <DEDUP_REMOVED lines=48> */
.L_x_5923:
        /* <DEDUP_REMOVED lines=10> */
[----:B------:R-:W3:Y:S08]  /*0750*/  LDC.64 R52, c[0x0][0x238] ;  /* 0x00008e00ff347b82 */ /* 0x000ef00000000a00 */
[----:B------:R-:W4:Y:S01]  /*0760*/  LDC.64 R72, c[0x0][0x258] ;  /* 0x00009600ff487b82 */ /* 0x000f220000000a00 */
[----:B------:R-:W-:Y:S01]  /*0770*/  IADD3 R97, R99, 0x100, RZ ;  /* 0x0000010063617810 */ /* 0x000fe20007ffe0ff */
[C---:B-1----:R-:W-:Y:S01]  /*0780*/  IMAD.WIDE R106, R93.reuse, 0x4, R106 ;  /* 0x000000045d6a7825 */ /* 0x042fe200078e026a */
[----:B0-----:R-:W-:-:S04]  /*0790*/  @P0 LEA R46, P1, R93, R44, 0x1 ;  /* 0x0000002c5d2e0211 */ /* 0x001fc800078208ff */
[----:B------:R-:W-:Y:S01]  /*07a0*/  @P0 LEA.HI.X R47, R93, R45, R50, 0x1, P1 ;  /* 0x0000002d5d2f0211 */ /* 0x000fe200008f0c32 */
[--C-:B--2---:R-:W-:Y:S01]  /*07b0*/  IMAD.WIDE.U32 R104, R99, 0x8, R108.reuse ;  /* 0x0000000863687825 */ /* 0x104fe200078e006c */
[----:B------:R0:W2:Y:S01]  /*07c0*/  LDG.E R119, desc[UR4][R106.64] ;  /* 0x000000046a777981 */ /* 0x0000a2000c1e1900 */
[----:B------:R-:W1:Y:S02]  /*07d0*/  LDC.64 R110, c[0x0][0x240] ;  /* 0x00009000ff6e7b82 */ /* 0x000e640000000a00 */
[--C-:B------:R-:W-:Y:S01]  /*07e0*/  IMAD.WIDE.U32 R102, R101, 0x8, R108.reuse ;  /* 0x0000000865667825 */ /* 0x100fe200078e006c */
[----:B------:R-:W2:Y:S03]  /*07f0*/  @P0 LDG.E.U16 R118, desc[UR4][R46.64] ;  /* 0x000000042e760981 */ /* 0x000ea6000c1e1500 */
[----:B------:R-:W-:Y:S01]  /*0800*/  IMAD.WIDE.U32 R108, R97, 0x8, R108 ;  /* 0x00000008616c7825 */ /* 0x000fe200078e006c */
[----:B------:R-:W2:Y:S03]  /*0810*/  LDG.E.64 R104, desc[UR4][R104.64] ;  /* 0x0000000468687981 */ /* 0x000ea6000c1e1b00 */
[----:B---3--:R-:W-:Y:S01]  /*0820*/  IMAD.WIDE.U32 R44, R99, 0x10, R52 ;  /* 0x00000010632c7825 */ /* 0x008fe200078e0034 */
[----:B------:R-:W3:Y:S03]  /*0830*/  LDG.E.64 R102, desc[UR4][R102.64] ;  /* 0x0000000466667981 */ /* 0x000ee6000c1e1b00 */
[----:B----4-:R-:W-:Y:S01]  /*0840*/  IMAD.WIDE R94, R93, 0x4, R72 ;  /* 0x000000045d5e7825 */ /* 0x010fe200078e0248 */
[----:B------:R-:W4:Y:S01]  /*0850*/  LDG.E.64 R108, desc[UR4][R108.64] ;  /* 0x000000046c6c7981 */ /* 0x000f22000c1e1b00 */
[----:B------:R-:W0:Y:S02]  /*0860*/  LDC.64 R72, c[0x0][0x2c8] ;  /* 0x0000b200ff487b82 */ /* 0x000e240000000a00 */
[--C-:B------:R-:W-:Y:S01]  /*0870*/  IMAD.WIDE.U32 R48, R101, 0x10, R52.reuse ;  /* 0x0000001065307825 */ /* 0x100fe200078e0034 */
[----:B------:R-:W4:Y:S03]  /*0880*/  LDG.E.128 R44, desc[UR4][R44.64] ;  /* 0x000000042c2c7981 */ /* 0x000f26000c1e1d00 */
[----:B------:R-:W-:Y:S01]  /*0890*/  IMAD.WIDE.U32 R52, R97, 0x10, R52 ;  /* 0x0000001061347825 */ /* 0x000fe200078e0034 */
[----:B------:R1:W4:Y:S04]  /*08a0*/  LDG.E R96, desc[UR4][R94.64] ;  /* 0x000000045e607981 */ /* 0x000328000c1e1900 */
[----:B------:R-:W4:Y:S04]  /*08b0*/  LDG.E.128 R48, desc[UR4][R48.64] ;  /* 0x0000000430307981 */ /* 0x000f28000c1e1d00 */
[----:B------:R-:W4:Y:S01]  /*08c0*/  LDG.E.128 R52, desc[UR4][R52.64] ;  /* 0x0000000434347981 */ /* 0x000f22000c1e1d00 */
[----:B0-----:R-:W-:-:S04]  /*08d0*/  ISETP.NE.U32.AND P1, PT, R72, RZ, PT ;  /* 0x000000ff4800720c */ /* 0x001fc80003f25070 */
[----:B------:R-:W-:-:S13]  /*08e0*/  ISETP.NE.AND.EX P1, PT, R73, RZ, PT, P1 ;  /* 0x000000ff4900720c */ /* 0x000fda0003f25310 */
[----:B------:R-:W0:Y:S08]  /*08f0*/  @P1 LDC.64 R112, c[0x0][0x2c8] ;  /* 0x0000b200ff701b82 */ /* 0x000e300000000a00 */
[----:B------:R-:W0:Y:S08]  /*0900*/  @P1 LDC.64 R106, c[0x0][0x2c8] ;  /* 0x0000b200ff6a1b82 */ /* 0x000e300000000a00 */
[----:B------:R-:W0:Y:S01]  /*0910*/  @P1 LDC.64 R120, c[0x0][0x2c8] ;  /* 0x0000b200ff781b82 */ /* 0x000e220000000a00 */
        /* <DEDUP_REMOVED lines=9> */
[----:B------:R-:W-:-:S02]  /*09b0*/  @P1 IMAD.WIDE.U32 R106, R97, 0x10, R106 ;  /* 0x00000010616a1825 */ /* 0x000fc400078e006a */
[----:B------:R0:W5:Y:S04]  /*09c0*/  @P1 LDG.E.128 R32, desc[UR4][R112.64] ;  /* 0x0000000470201981 */ /* 0x000168000c1e1d00 */
[----:B------:R1:W5:Y:S01]  /*09d0*/  @P1 LDG.E.128 R28, desc[UR4][R106.64] ;  /* 0x000000046a1c1981 */ /* 0x000362000c1e1d00 */
[----:B------:R-:W-:Y:S01]  /*09e0*/  @P1 IMAD.WIDE.U32 R120, R99, 0x10, R120 ;  /* 0x0000001063781825 */ /* 0x000fe200078e0078 */
[----:B------:R-:W-:-:S04]  /*09f0*/  MOV R94, 0x3f800000 ;  /* 0x3f800000005e7802 */ /* 0x000fc80000000f00 */
[----:B------:R4:W5:Y:S01]  /*0a00*/  @P1 LDG.E.128 R36, desc[UR4][R120.64] ;  /* 0x0000000478241981 */ /* 0x000962000c1e1d00 */
[----:B------:R-:W-:Y:S01]  /*0a10*/  UMOV UR6, 0xffffffff ;  /* 0xffffffff00067882 */ /* 0x000fe20000000000 */
[----:B------:R-:W-:Y:S02]  /*0a20*/  LOP3.LUT P1, RZ, R2, 0x1f, RZ, 0xc0, !PT ;  /* 0x0000001f02ff7812 */ /* 0x000fe4000782c0ff */
[----:B--2---:R-:W-:Y:S02]  /*0a30*/  FSEL R119, R119, RZ, !P3 ;  /* 0x000000ff77777208 */ /* 0x004fe40005800000 */
[----:B------:R-:W-:Y:S02]  /*0a40*/  MOV R0, R104 ;  /* 0x0000006800007202 */ /* 0x000fe40000000f00 */
[----:B---3--:R-:W-:Y:S02]  /*0a50*/  MOV R110, R102 ;  /* 0x00000066006e7202 */ /* 0x008fe40000000f00 */
[----:B0-----:R-:W-:-:S02]  /*0a60*/  SHF.R.U64 R112, R102, 0x10, R103 ;  /* 0x0000001066707819 */ /* 0x001fc40000001267 */
[----:B-1----:R-:W-:Y:S02]  /*0a70*/  MOV R107, R103 ;  /* 0x00000067006b7202 */ /* 0x002fe40000000f00 */
[----:B------:R-:W-:Y:S02]  /*0a80*/  SHF.R.U32.HI R116, RZ, 0x10, R103 ;  /* 0x00000010ff747819 */ /* 0x000fe40000011667 */
[--C-:B----4-:R-:W-:Y:S02]  /*0a90*/  SHF.R.U64 R106, R108, 0x10, R109.reuse ;  /* 0x000000106c6a7819 */ /* 0x110fe4000000126d */
[----:B------:R-:W-:Y:S02]  /*0aa0*/  MOV R103, R109 ;  /* 0x0000006d00677202 */ /* 0x000fe40000000f00 */
[----:B------:R-:W-:Y:S01]  /*0ab0*/  SHF.R.U32.HI R102, RZ, 0x10, R109 ;  /* 0x00000010ff667819 */ /* 0x000fe2000001166d */
[----:B------:R-:W-:Y:S01]  /*0ac0*/  FADD.FTZ R109, -R119, R44 ;  /* 0x0000002c776d7221 */ /* 0x000fe20000010100 */
[----:B------:R-:W-:Y:S01]  /*0ad0*/  SHF.R.U64 R117, R104, 0x10, R105 ;  /* 0x0000001068757819 */ /* 0x000fe20000001269 */
[----:B------:R-:W-:-:S02]  /*0ae0*/  HADD2.F32 R125, -RZ, R0.H0_H0 ;  /* 0x20000000ff7d7230 */ /* 0x000fc40000004100 */
[C---:B------:R-:W-:Y:S01]  /*0af0*/  FADD.FTZ R45, -R119.reuse, R45 ;  /* 0x0000002d772d7221 */ /* 0x040fe20000010100 */
[----:B------:R-:W-:Y:S01]  /*0b00*/  FMUL.FTZ R0, R96, R109 ;  /* 0x0000006d60007220 */ /* 0x000fe20000410000 */
[----:B------:R-:W-:Y:S01]  /*0b10*/  @P0 HADD2.F32 R94, -RZ, R118.H0_H0 ;  /* 0x20000076ff5e0230 */ /* 0x000fe20000004100 */
        /* <DEDUP_REMOVED lines=18> */
[----:B------:R-:W-:Y:S01]  /*0c40*/  FMUL.FTZ R123, R96, R123 ;  /* 0x0000007b607b7220 */ /* 0x000fe20000410000 */
[----:B------:R-:W-:Y:S02]  /*0c50*/  HADD2.F32 R45, -RZ, R102.H0_H0 ;  /* 0x20000066ff2d7230 */ /* 0x000fe40000004100 */
[----:B------:R-:W-:Y:S01]  /*0c60*/  FADD.FTZ R63, R122, R63 ;  /* 0x0000003f7a3f7221 */ /* 0x000fe20000010000 */
[-C--:B------:R-:W-:Y:S01]  /*0c70*/  FFMA.FTZ R64, R119, R122.reuse, R64 ;  /* 0x0000007a77407223 */ /* 0x080fe20000010040 */
[----:B------:R-:W-:Y:S01]  /*0c80*/  FMUL.FTZ R102, R96, R47 ;  /* 0x0000002f60667220 */ /* 0x000fe20000410000 */
[----:B------:R-:W-:Y:S01]  /*0c90*/  FMUL.FTZ R122, R79, R122 ;  /* 0x0000007a4f7a7220 */ /* 0x000fe20000410000 */
[----:B------:R-:W-:Y:S01]  /*0ca0*/  FADD.FTZ R47, RZ, R125 ;  /* 0x0000007dff2f7221 */ /* 0x000fe20000010000 */
[----:B------:R-:W-:Y:S01]  /*0cb0*/  FFMA.FTZ R46, R0, R125, RZ ;  /* 0x0000007d002e7223 */ /* 0x000fe200000100ff */
[----:B------:R-:W-:-:S02]  /*0cc0*/  HADD2.F32 R120, -RZ, R120.H0_H0 ;  /* 0x20000078ff787230 */ /* 0x000fc40000004100 */
        /* <DEDUP_REMOVED lines=26> */
[----:B------:R-:W-:Y:S01]  /*0e70*/  MOV R104, R108 ;  /* 0x0000006c00687202 */ /* 0x000fe20000000f00 */
        /* <DEDUP_REMOVED lines=15> */
[----:B------:R-:W-:Y:S01]  /*0f70*/  FADD.FTZ R17, R107, R17 ;  /* 0x000000116b117221 */ /* 0x000fe20000010000 */
[----:B------:R-:W-:Y:S02]  /*0f80*/  HADD2.F32 R44, -RZ, R103.H0_H0 ;  /* 0x20000067ff2c7230 */ /* 0x000fe40000004100 */
        /* <DEDUP_REMOVED lines=46> */
.L_x_5934:
        /* <DEDUP_REMOVED lines=67> */
[----:B------:R-:W-:Y:S01]  /*16a0*/  F2F.F16.F32 R123, R120 ;  /* 0x00000078007b7304 */ /* 0x000fe20000200800 */
[----:B0-----:R-:W-:-:S02]  /*16b0*/  CS2R R50, SRZ ;  /* 0x0000000000327805 */ /* 0x001fc4000001ff00 */
[----:B------:R-:W-:-:S05]  /*16c0*/  @P6 FMUL.FTZ R50, R71, R118 ;  /* 0x0000007647326220 */ /* 0x000fca0000410000 */
[----:B------:R-:W0:Y:S02]  /*16d0*/  F2F.F16.F32 R46, R50 ;  /* 0x00000032002e7304 */ /* 0x000e240000200800 */
[----:B0-----:R-:W-:-:S03]  /*16e0*/  IMAD.WIDE.U32 R46, R46, 0x10000, RZ ;  /* 0x000100002e2e7825 */ /* 0x001fc600078e00ff */
[----:B------:R-:W-:Y:S02]  /*16f0*/  LOP3.LUT R46, R46, R123, RZ, 0xfc, !PT ;  /* 0x0000007b2e2e7212 */ /* 0x000fe400078efcff */
[----:B--2---:R-:W-:Y:S02]  /*1700*/  @P5 MOV R0, R54 ;  /* 0x0000003600005202 */ /* 0x004fe40000000f00 */
[----:B------:R-:W-:-:S03]  /*1710*/  @P6 SHF.R.U64 R54, R54, 0x10, R55 ;  /* 0x0000001036366819 */ /* 0x000fc60000001237 */
[----:B------:R-:W-:Y:S01]  /*1720*/  @P5 HADD2.F32 R73, -RZ, R0.H0_H0 ;  /* 0x20000000ff495230 */ /* 0x000fe20000004100 */
[----:B------:R-:W-:Y:S01]  /*1730*/  HFMA2.MMA R0, -RZ, RZ, 0, 0 ;  /* 0x00000000ff007435 */ /* 0x000fe200000001ff */
[----:B------:R-:W-:Y:S01]  /*1740*/  @P6 HADD2.F32 R44, -RZ, R54.H0_H0 ;  /* 0x20000036ff2c6230 */ /* 0x000fe20000004100 */
        /* <DEDUP_REMOVED lines=8> */
[----:B------:R-:W-:Y:S02]  /*17d0*/  @P5 HADD2.F32 R44, -RZ, R44.H0_H0 ;  /* 0x2000002cff2c5230 */ /* 0x000fe40000004100 */
[----:B------:R-:W-:Y:S03]  /*17e0*/  F2F.F16.F32 R51, R51 ;  /* 0x0000003300337304 */ /* 0x000fe60000200800 */
[----:B------:R-:W-:Y:S01]  /*17f0*/  @P5 FMUL.FTZ R54, R119, R44 ;  /* 0x0000002c77365220 */ /* 0x000fe20000410000 */
[----:B------:R-:W-:Y:S01]  /*1800*/  FMUL.FTZ R119, R72, R94 ;  /* 0x0000005e48777220 */ /* 0x000fe20000410000 */
[----:B------:R-:W-:Y:S01]  /*1810*/  MOV R72, RZ ;  /* 0x000000ff00487202 */ /* 0x000fe20000000f00 */
[----:B------:R-:W0:Y:S02]  /*1820*/  LDC.64 R44, c[0x0][0x2f8] ;  /* 0x0000be00ff2c7b82 */ /* 0x000e240000000a00 */
[----:B------:R-:W-:-:S04]  /*1830*/  FMUL.FTZ R119, R119, UR11 ;  /* 0x0000000b77777c20 */ /* 0x000fc80008410000 */
[----:B------:R-:W-:-:S06]  /*1840*/  @P6 FMUL.FTZ R72, R70, R119 ;  /* 0x0000007746486220 */ /* 0x000fcc0000410000 */
[----:B------:R-:W1:Y:S01]  /*1850*/  F2F.F16.F32 R72, R72 ;  /* 0x0000004800487304 */ /* 0x000e620000200800 */
[----:B0-----:R-:W-:Y:S01]  /*1860*/  IMAD.WIDE.U32 R44, R99, 0x8, R44 ;  /* 0x00000008632c7825 */ /* 0x001fe200078e002c */
[----:B-1----:R-:W-:-:S04]  /*1870*/  SHF.L.U32 R121, R72, 0x10, RZ ;  /* 0x0000001048797819 */ /* 0x002fc800000006ff */
[----:B------:R-:W-:Y:S01]  /*1880*/  LOP3.LUT R47, R47, R121, R51, 0xfe, !PT ;  /* 0x000000792f2f7212 */ /* 0x000fe200078efe33 */
[----:B------:R-:W-:-:S04]  /*1890*/  IMAD.WIDE.U32 R50, R101, 0x8, R52 ;  /* 0x0000000865327825 */ /* 0x000fc800078e0034 */
[----:B------:R0:W-:Y:S04]  /*18a0*/  STG.E.64 desc[UR4][R44.64], R46 ;  /* 0x0000002e2c007986 */ /* 0x0001e8000c101b04 */
[----:B------:R-:W2:Y:S01]  /*18b0*/  LDG.E.64 R50, desc[UR4][R50.64] ;  /* 0x0000000432327981 */ /* 0x000ea2000c1e1b00 */
[----:B------:R-:W-:Y:S01]  /*18c0*/  @P6 SHF.R.U32.HI R72, RZ, 0x10, R55 ;  /* 0x00000010ff486819 */ /* 0x000fe20000011637 */
[-CC-:B------:R-:W-:Y:S01]  /*18d0*/  FFMA.FTZ R111, R111, R49.reuse, R48.reuse ;  /* 0x000000316f6f7223 */ /* 0x180fe20000010030 */
[----:B------:R-:W-:Y:S01]  /*18e0*/  LOP3.LUT P5, RZ, R98, 0xff, RZ, 0xc0, !PT ;  /* 0x000000ff62ff7812 */ /* 0x000fe200078ac0ff */
[----:B------:R-:W-:Y:S01]  /*18f0*/  HFMA2.MMA R55, -RZ, RZ, 0, 0 ;  /* 0x00000000ff377435 */ /* 0x000fe200000001ff */
[----:B------:R-:W-:Y:S01]  /*1900*/  FFMA.FTZ R113, R113, R49, R48 ;  /* 0x0000003171717223 */ /* 0x000fe20000010030 */
[----:B------:R-:W-:-:S02]  /*1910*/  @P6 HADD2.F32 R72, -RZ, R72.H0_H0 ;  /* 0x20000048ff486230 */ /* 0x000fc40000004100 */
[----:B------:R-:W-:Y:S01]  /*1920*/  FADD.FTZ R111, R110, -R111 ;  /* 0x8000006f6e6f7221 */ /* 0x000fe20000010000 */
[-CC-:B------:R-:W-:Y:S01]  /*1930*/  FFMA.FTZ R117, R117, R49.reuse, R48.reuse ;  /* 0x0000003175757223 */ /* 0x180fe20000010030 */
[----:B------:R-:W-:Y:S01]  /*1940*/  FADD.FTZ R113, R112, -R113 ;  /* 0x8000007170717221 */ /* 0x000fe20000010000 */
[----:B------:R-:W-:Y:S01]  /*1950*/  FFMA.FTZ R115, R115, R49, R48 ;  /* 0x0000003173737223 */ /* 0x000fe20000010030 */
[----:B0-----:R-:W-:Y:S01]  /*1960*/  FMUL.FTZ R45, R96, R111 ;  /* 0x0000006f602d7220 */ /* 0x001fe20000410000 */
[----:B------:R-:W-:Y:S01]  /*1970*/  @P6 FMUL.FTZ R55, R119, R72 ;  /* 0x0000004877376220 */ /* 0x000fe20000410000 */
[----:B------:R-:W-:Y:S01]  /*1980*/  LOP3.LUT P6, RZ, R98, 0xff00, RZ, 0xc0, !PT ;  /* 0x0000ff0062ff7812 */ /* 0x000fe200078cc0ff */
[----:B------:R-:W-:Y:S01]  /*1990*/  FMUL.FTZ R46, R96, R113 ;  /* 0x00000071602e7220 */ /* 0x000fe20000410000 */
[----:B------:R-:W-:Y:S01]  /*19a0*/  @P2 FADD.FTZ R45, R32, R45 ;  /* 0x0000002d202d2221 */ /* 0x000fe20000010000 */
[----:B------:R-:W-:Y:S01]  /*19b0*/  HFMA2.MMA R72, -RZ, RZ, 0, 0 ;  /* 0x00000000ff487435 */ /* 0x000fe200000001ff */
[----:B------:R-:W-:Y:S01]  /*19c0*/  CS2R R112, SRZ ;  /* 0x0000000000707805 */ /* 0x000fe2000001ff00 */
[----:B------:R-:W-:Y:S01]  /*19d0*/  @P2 FADD.FTZ R46, R33, R46 ;  /* 0x0000002e212e2221 */ /* 0x000fe20000010000 */
[-C--:B------:R-:W-:Y:S01]  /*19e0*/  FMUL.FTZ R44, R45, R94.reuse ;  /* 0x0000005e2d2c7220 */ /* 0x080fe20000410000 */
[----:B------:R-:W-:Y:S01]  /*19f0*/  FADD.FTZ R117, R116, -R117 ;  /* 0x8000007574757221 */ /* 0x000fe20000010000 */
[----:B------:R-:W-:Y:S01]  /*1a00*/  FADD.FTZ R115, R114, -R115 ;  /* 0x8000007372737221 */ /* 0x000fe20000010000 */
[----:B------:R-:W-:Y:S01]  /*1a10*/  MOV R114, RZ ;  /* 0x000000ff00727202 */ /* 0x000fe20000000f00 */
[----:B------:R-:W-:Y:S01]  /*1a20*/  FMUL.FTZ R99, R44, UR11 ;  /* 0x0000000b2c637c20 */ /* 0x000fe20008410000 */
[----:B------:R-:W-:Y:S01]  /*1a30*/  FMUL.FTZ R44, R46, R94 ;  /* 0x0000005e2e2c7220 */ /* 0x000fe20000410000 */
[----:B------:R-:W-:Y:S01]  /*1a40*/  FMUL.FTZ R100, R96, R117 ;  /* 0x0000007560647220 */ /* 0x000fe20000410000 */
[----:B------:R-:W-:Y:S01]  /*1a50*/  CS2R R116, SRZ ;  /* 0x0000000000747805 */ /* 0x000fe2000001ff00 */
[----:B------:R-:W-:Y:S01]  /*1a60*/  @P5 FMUL.FTZ R112, R84, R99 ;  /* 0x0000006354705220 */ /* 0x000fe20000410000 */
[----:B------:R-:W-:Y:S01]  /*1a70*/  FMUL.FTZ R44, R44, UR11 ;  /* 0x0000000b2c2c7c20 */ /* 0x000fe20008410000 */
[----:B------:R-:W-:Y:S01]  /*1a80*/  @P2 FADD.FTZ R100, R35, R100 ;  /* 0x0000006423642221 */ /* 0x000fe20000010000 */
[----:B------:R-:W-:Y:S01]  /*1a90*/  IMAD.WIDE.U32 R52, R97, 0x8, R52 ;  /* 0x0000000861347825 */ /* 0x000fe200078e0034 */
[----:B------:R-:W-:Y:S03]  /*1aa0*/  F2F.F16.F32 R119, R112 ;  /* 0x0000007000777304 */ /* 0x000fe60000200800 */
[----:B------:R-:W-:-:S06]  /*1ab0*/  @P6 FMUL.FTZ R114, R69, R44 ;  /* 0x0000002c45726220 */ /* 0x000fcc0000410000 */
[----:B------:R-:W0:Y:S01]  /*1ac0*/  F2F.F16.F32 R114, R114 ;  /* 0x0000007200727304 */ /* 0x000e220000200800 */
[----:B--2---:R-:W-:Y:S02]  /*1ad0*/  @P5 MOV R47, R50 ;  /* 0x00000032002f5202 */ /* 0x004fe40000000f00 */
[----:B------:R-:W-:-:S03]  /*1ae0*/  @P6 SHF.R.U64 R50, R50, 0x10, R51 ;  /* 0x0000001032326819 */ /* 0x000fc60000001233 */
[----:B------:R-:W-:Y:S02]  /*1af0*/  @P5 HADD2.F32 R47, -RZ, R47.H0_H0 ;  /* 0x2000002fff2f5230 */ /* 0x000fe40000004100 */
[----:B------:R-:W-:-:S03]  /*1b00*/  @P6 HADD2.F32 R50, -RZ, R50.H0_H0 ;  /* 0x20000032ff326230 */ /* 0x000fc60000004100 */
[----:B------:R-:W-:Y:S01]  /*1b10*/  @P5 FMUL.FTZ R72, R99, R47 ;  /* 0x0000002f63485220 */ /* 0x000fe20000410000 */
[C---:B------:R-:W-:Y:S01]  /*1b20*/  LEA R110, P5, R101.reuse, UR14, 0x3 ;  /* 0x0000000e656e7c11 */ /* 0x040fe2000f8a18ff */
[----:B------:R-:W-:Y:S01]  /*1b30*/  FMUL.FTZ R47, R96, R115 ;  /* 0x00000073602f7220 */ /* 0x000fe20000410000 */
[----:B------:R-:W-:Y:S01]  /*1b40*/  @P6 FMUL.FTZ R113, R44, R50 ;  /* 0x000000322c716220 */ /* 0x000fe20000410000 */
[----:B------:R-:W-:Y:S01]  /*1b50*/  LOP3.LUT P6, RZ, R98, 0xff0000, RZ, 0xc0, !PT ;  /* 0x00ff000062ff7812 */ /* 0x000fe200078cc0ff */
[-C--:B------:R-:W-:Y:S01]  /*1b60*/  FMUL.FTZ R115, R100, R94.reuse ;  /* 0x0000005e64737220 */ /* 0x080fe20000410000 */
[----:B------:R-:W-:Y:S01]  /*1b70*/  LEA.HI.X R111, R101, UR15, RZ, 0x3, P5 ;  /* 0x0000000f656f7c11 */ /* 0x000fe2000a8f1cff */
[----:B------:R-:W-:Y:S01]  /*1b80*/  @P2 FADD.FTZ R47, R34, R47 ;  /* 0x0000002f222f2221 */ /* 0x000fe20000010000 */
[----:B------:R-:W-:Y:S01]  /*1b90*/  LOP3.LUT P5, RZ, R98, 0xff000000, RZ, 0xc0, !PT ;  /* 0xff00000062ff7812 */ /* 0x000fe200078ac0ff */
[----:B------:R-:W-:Y:S01]  /*1ba0*/  FMUL.FTZ R115, R115, UR11 ;  /* 0x0000000b73737c20 */ /* 0x000fe20008410000 */
[----:B------:R-:W1:Y:S01]  /*1bb0*/  @P1 LDC.64 R98, c[0x0][0x308] ;  /* 0x0000c200ff621b82 */ /* 0x000e620000000a00 */
[----:B------:R-:W-:Y:S01]  /*1bc0*/  FMUL.FTZ R50, R47, R94 ;  /* 0x0000005e2f327220 */ /* 0x000fe20000410000 */
[----:B------:R-:W-:-:S02]  /*1bd0*/  SEL R44, R45, R40, P3 ;  /* 0x000000282d2c7207 */ /* 0x000fc40001800000 */
[----:B------:R-:W-:Y:S01]  /*1be0*/  SEL R45, R46, R41, P3 ;  /* 0x000000292e2d7207 */ /* 0x000fe20001800000 */
[----:B------:R-:W-:Y:S01]  /*1bf0*/  FMUL.FTZ R50, R50, UR11 ;  /* 0x0000000b32327c20 */ /* 0x000fe20008410000 */
[----:B------:R-:W-:Y:S02]  /*1c00*/  SEL R46, R47, R42, P3 ;  /* 0x0000002a2f2e7207 */ /* 0x000fe40001800000 */
[----:B------:R-:W-:Y:S01]  /*1c10*/  SEL R47, R100, R43, P3 ;  /* 0x0000002b642f7207 */ /* 0x000fe20001800000 */
[----:B------:R-:W-:Y:S02]  /*1c20*/  @P6 FMUL.FTZ R117, R83, R50 ;  /* 0x0000003253756220 */ /* 0x000fe40000410000 */
[----:B------:R-:W-:-:S04]  /*1c30*/  @P5 FMUL.FTZ R116, R68, R115 ;  /* 0x0000007344745220 */ /* 0x000fc80000410000 */
[----:B------:R-:W-:Y:S08]  /*1c40*/  F2F.F16.F32 R117, R117 ;  /* 0x0000007500757304 */ /* 0x000ff00000200800 */
[----:B------:R-:W2:Y:S01]  /*1c50*/  F2F.F16.F32 R116, R116 ;  /* 0x0000007400747304 */ /* 0x000ea20000200800 */
[----:B-1----:R-:W-:-:S04]  /*1c60*/  @P1 IMAD.WIDE.U32 R98, R101, 0x10, R98 ;  /* 0x0000001065621825 */ /* 0x002fc800078e0062 */
[----:B0-----:R-:W-:Y:S01]  /*1c70*/  IMAD.WIDE.U32 R100, R114, 0x10000, RZ ;  /* 0x0001000072647825 */ /* 0x001fe200078e00ff */
[----:B------:R0:W-:Y:S02]  /*1c80*/  @P1 STG.E.128 desc[UR4][R98.64], R44 ;  /* 0x0000002c62001986 */ /* 0x0001e4000c101d04 */
[----:B------:R-:W-:Y:S02]  /*1c90*/  LOP3.LUT R100, R100, R119, RZ, 0xfc, !PT ;  /* 0x0000007764647212 */ /* 0x000fe400078efcff */
[----:B--2---:R-:W-:-:S04]  /*1ca0*/  SHF.L.U32 R114, R116, 0x10, RZ ;  /* 0x0000001074727819 */ /* 0x004fc800000006ff */
[----:B------:R-:W-:-:S05]  /*1cb0*/  LOP3.LUT R101, R101, R114, R117, 0xfe, !PT ;  /* 0x0000007265657212 */ /* 0x000fca00078efe75 */
[----:B------:R1:W-:Y:S04]  /*1cc0*/  STG.E.64 desc[UR4][R110.64], R100 ;  /* 0x000000646e007986 */ /* 0x0003e8000c101b04 */
[----:B------:R-:W2:Y:S01]  /*1cd0*/  LDG.E.64 R52, desc[UR4][R52.64] ;  /* 0x0000000434347981 */ /* 0x000ea2000c1e1b00 */
[--C-:B------:R-:W-:Y:S01]  /*1ce0*/  FFMA.FTZ R103, R103, R49, R48.reuse ;  /* 0x0000003167677223 */ /* 0x100fe20000010030 */
[----:B0-----:R-:W-:Y:S02]  /*1cf0*/  @P6 MOV R44, R51 ;  /* 0x00000033002c6202 */ /* 0x001fe40000000f00 */
[----:B------:R-:W-:Y:S01]  /*1d00*/  CS2R R98, SRZ ;  /* 0x0000000000627805 */ /* 0x000fe2000001ff00 */
[-CC-:B------:R-:W-:Y:S01]  /*1d10*/  FFMA.FTZ R102, R102, R49.reuse, R48.reuse ;  /* 0x0000003166667223 */ /* 0x180fe20000010030 */
[----:B------:R-:W-:Y:S01]  /*1d20*/  FADD.FTZ R103, R106, -R103 ;  /* 0x800000676a677221 */ /* 0x000fe20000010000 */
[----:B------:R-:W-:Y:S01]  /*1d30*/  FFMA.FTZ R104, R104, R49, R48 ;  /* 0x0000003168687223 */ /* 0x000fe20000010030 */
[----:B------:R-:W-:-:S02]  /*1d40*/  @P6 HADD2.F32 R45, -RZ, R44.H0_H0 ;  /* 0x2000002cff2d6230 */ /* 0x000fc40000004100 */
[----:B------:R-:W-:Y:S01]  /*1d50*/  FFMA.FTZ R49, R105, R49, R48 ;  /* 0x0000003169317223 */ /* 0x000fe20000010030 */
[----:B------:R-:W-:Y:S01]  /*1d60*/  FMUL.FTZ R46, R96, R103 ;  /* 0x00000067602e7220 */ /* 0x000fe20000410000 */
[----:B------:R-:W-:Y:S01]  /*1d70*/  @P5 SHF.R.U32.HI R48, RZ, 0x10, R51 ;  /* 0x00000010ff305819 */ /* 0x000fe20000011633 */
[----:B------:R-:W-:Y:S01]  /*1d80*/  FADD.FTZ R107, R107, -R102 ;  /* 0x800000666b6b7221 */ /* 0x000fe20000010000 */
[----:B------:R-:W-:Y:S01]  /*1d90*/  @P6 FMUL.FTZ R98, R50, R45 ;  /* 0x0000002d32626220 */ /* 0x000fe20000410000 */
[----:B------:R-:W-:Y:S01]  /*1da0*/  LOP3.LUT P6, RZ, R95, 0xff00, RZ, 0xc0, !PT ;  /* 0x0000ff005fff7812 */ /* 0x000fe200078cc0ff */
[----:B------:R-:W-:Y:S01]  /*1db0*/  @P2 FADD.FTZ R46, R29, R46 ;  /* 0x0000002e1d2e2221 */ /* 0x000fe20000010000 */
[----:B------:R-:W-:Y:S01]  /*1dc0*/  FADD.FTZ R47, R108, -R49 ;  /* 0x800000316c2f7221 */ /* 0x000fe20000010000 */
[----:B------:R-:W-:Y:S01]  /*1dd0*/  HFMA2.MMA R49, -RZ, RZ, 0, 0 ;  /* 0x00000000ff317435 */ /* 0x000fe200000001ff */
[----:B------:R-:W-:Y:S01]  /*1de0*/  FADD.FTZ R109, R109, -R104 ;  /* 0x800000686d6d7221 */ /* 0x000fe20000010000 */
[----:B------:R-:W-:Y:S01]  /*1df0*/  FMUL.FTZ R50, R46, R94 ;  /* 0x0000005e2e327220 */ /* 0x000fe20000410000 */
[----:B------:R-:W-:-:S02]  /*1e00*/  @P5 HADD2.F32 R44, -RZ, R48.H0_H0 ;  /* 0x20000030ff2c5230 */ /* 0x000fc40000004100 */
[C---:B------:R-:W-:Y:S01]  /*1e10*/  FMUL.FTZ R107, R96.reuse, R107 ;  /* 0x0000006b606b7220 */ /* 0x040fe20000410000 */
[----:B------:R-:W-:Y:S01]  /*1e20*/  FMUL.FTZ R109, R96, R109 ;  /* 0x0000006d606d7220 */ /* 0x000fe20000410000 */
[----:B------:R-:W-:Y:S01]  /*1e30*/  FMUL.FTZ R50, R50, UR11 ;  /* 0x0000000b32327c20 */ /* 0x000fe20008410000 */
[----:B------:R-:W-:Y:S01]  /*1e40*/  FMUL.FTZ R48, R96, R47 ;  /* 0x0000002f60307220 */ /* 0x000fe20000410000 */
[----:B------:R-:W-:Y:S01]  /*1e50*/  @P5 FMUL.FTZ R49, R115, R44 ;  /* 0x0000002c73315220 */ /* 0x000fe20000410000 */
[----:B------:R-:W-:Y:S01]  /*1e60*/  MOV R44, RZ ;  /* 0x000000ff002c7202 */ /* 0x000fe20000000f00 */
[----:B------:R-:W-:Y:S01]  /*1e70*/  @P6 FMUL.FTZ R44, R67, R50 ;  /* 0x00000032432c6220 */ /* 0x000fe20000410000 */
[----:B------:R-:W-:Y:S01]  /*1e80*/  @P2 FADD.FTZ R109, R30, R109 ;  /* 0x0000006d1e6d2221 */ /* 0x000fe20000010000 */
[----:B------:R-:W-:Y:S01]  /*1e90*/  @P2 FADD.FTZ R107, R28, R107 ;  /* 0x0000006b1c6b2221 */ /* 0x000fe20000010000 */
[----:B------:R-:W-:Y:S01]  /*1ea0*/  @P2 FADD.FTZ R48, R31, R48 ;  /* 0x000000301f302221 */ /* 0x000fe20000010000 */
[----:B------:R-:W-:Y:S01]  /*1eb0*/  LOP3.LUT P2, RZ, R95, 0xff000000, RZ, 0xc0, !PT ;  /* 0xff0000005fff7812 */ /* 0x000fe2000784c0ff */
[-C--:B------:R-:W-:Y:S01]  /*1ec0*/  FMUL.FTZ R51, R109, R94.reuse ;  /* 0x0000005e6d337220 */ /* 0x080fe20000410000 */
[----:B------:R-:W-:Y:S01]  /*1ed0*/  SEL R41, R46, R41, P3 ;  /* 0x000000292e297207 */ /* 0x000fe20001800000 */
[----:B------:R-:W-:Y:S01]  /*1ee0*/  HFMA2.MMA R96, -RZ, RZ, 0, 0 ;  /* 0x00000000ff607435 */ /* 0x000fe200000001ff */
[----:B------:R0:W3:Y:S01]  /*1ef0*/  F2F.F16.F32 R46, R44 ;  /* 0x0000002c002e7304 */ /* 0x0000e20000200800 */
        /* <DEDUP_REMOVED lines=19> */
[----:B------:R-:W-:Y:S01]  /*2030*/  F2F.F16.F32 R96, R96 ;  /* 0x0000006000607304 */ /* 0x000fe20000200800 */
[----:B------:R-:W-:Y:S01]  /*2040*/  FADD.FTZ R9, R72, R9 ;  /* 0x0000000948097221 */ /* 0x000fe20000010000 */
[----:B------:R-:W-:Y:S01]  /*2050*/  FADD.FTZ R13, R0, R13 ;  /* 0x0000000d000d7221 */ /* 0x000fe20000010000 */
[----:B------:R-:W-:Y:S01]  /*2060*/  @P3 FMUL.FTZ R48, R82, R103 ;  /* 0x0000006752303220 */ /* 0x000fe20000410000 */
[----:B------:R-:W-:Y:S01]  /*2070*/  HFMA2.MMA R0, -RZ, RZ, 0, 0 ;  /* 0x00000000ff007435 */ /* 0x000fe200000001ff */
[----:B------:R-:W-:Y:S01]  /*2080*/  FADD.FTZ R14, R73, R14 ;  /* 0x0000000e490e7221 */ /* 0x000fe20000010000 */
[----:B------:R-:W-:Y:S01]  /*2090*/  MOV R73, RZ ;  /* 0x000000ff00497202 */ /* 0x000fe20000000f00 */
[----:B------:R-:W-:Y:S01]  /*20a0*/  FADD.FTZ R10, R113, R10 ;  /* 0x0000000a710a7221 */ /* 0x000fe20000010000 */
[----:B------:R-:W1:Y:S01]  /*20b0*/  F2F.F16.F32 R99, R99 ;  /* 0x0000006300637304 */ /* 0x000e620000200800 */
[----:B------:R-:W-:Y:S01]  /*20c0*/  FADD.FTZ R7, R98, R7 ;  /* 0x0000000762077221 */ /* 0x000fe20000010000 */
[----:B0-----:R-:W-:-:S06]  /*20d0*/  @P1 IMAD.WIDE.U32 R44, R97, 0x10, R44 ;  /* 0x00000010612c1825 */ /* 0x001fcc00078e002c */
[----:B------:R0:W3:Y:S01]  /*20e0*/  F2F.F16.F32 R105, R48 ;  /* 0x0000003000697304 */ /* 0x0000e20000200800 */
[----:B------:R4:W-:Y:S01]  /*20f0*/  @P1 STG.E.128 desc[UR4][R44.64], R40 ;  /* 0x000000282c001986 */ /* 0x0009e2000c101d04 */
[----:B-1----:R-:W-:Y:S02]  /*2100*/  SHF.L.U32 R101, R99, 0x10, RZ ;  /* 0x0000001063657819 */ /* 0x002fe400000006ff */
[----:B0-----:R-:W-:Y:S02]  /*2110*/  LEA R48, P1, R97, UR14, 0x3 ;  /* 0x0000000e61307c11 */ /* 0x001fe4000f8218ff */
[----:B------:R-:W-:Y:S02]  /*2120*/  LOP3.LUT R47, R47, R101, R96, 0xfe, !PT ;  /* 0x000000652f2f7212 */ /* 0x000fe400078efe60 */
[----:B------:R-:W-:Y:S02]  /*2130*/  LEA.HI.X R49, R97, UR15, RZ, 0x3, P1 ;  /* 0x0000000f61317c11 */ /* 0x000fe400088f1cff */
[----:B---3--:R-:W-:-:S02]  /*2140*/  LOP3.LUT R46, R46, R105, RZ, 0xfc, !PT ;  /* 0x000000692e2e7212 */ /* 0x008fc400078efcff */
[----:B------:R-:W-:-:S03]  /*2150*/  ISETP.GE.AND P1, PT, R93, UR17, PT ;  /* 0x000000115d007c0c */ /* 0x000fc6000bf26270 */
[----:B------:R0:W-:Y:S01]  /*2160*/  STG.E.64 desc[UR4][R48.64], R46 ;  /* 0x0000002e30007986 */ /* 0x0001e2000c101b04 */
[----:B----4-:R-:W-:Y:S01]  /*2170*/  HFMA2.MMA R44, -RZ, RZ, 0, 0 ;  /* 0x00000000ff2c7435 */ /* 0x010fe200000001ff */
[----:B------:R-:W-:Y:S02]  /*2180*/  MOV R45, RZ ;  /* 0x000000ff002d7202 */ /* 0x000fe40000000f00 */
[----:B--2---:R-:W-:Y:S02]  /*2190*/  @P3 MOV R54, R52 ;  /* 0x0000003400363202 */ /* 0x004fe40000000f00 */
[--C-:B------:R-:W-:Y:S02]  /*21a0*/  @P6 SHF.R.U64 R52, R52, 0x10, R53.reuse ;  /* 0x0000001034346819 */ /* 0x100fe40000001235 */
[----:B------:R-:W-:Y:S01]  /*21b0*/  @P5 MOV R55, R53 ;  /* 0x0000003500375202 */ /* 0x000fe20000000f00 */
[----:B------:R-:W-:Y:S01]  /*21c0*/  @P3 HADD2.F32 R54, -RZ, R54.H0_H0 ;  /* 0x20000036ff363230 */ /* 0x000fe20000004100 */
[----:B------:R-:W-:Y:S01]  /*21d0*/  @P2 SHF.R.U32.HI R72, RZ, 0x10, R53 ;  /* 0x00000010ff482819 */ /* 0x000fe20000011635 */
[----:B------:R-:W-:-:S02]  /*21e0*/  @P6 HADD2.F32 R53, -RZ, R52.H0_H0 ;  /* 0x20000034ff356230 */ /* 0x000fc40000004100 */
[----:B------:R-:W-:Y:S02]  /*21f0*/  @P5 HADD2.F32 R52, -RZ, R55.H0_H0 ;  /* 0x20000037ff345230 */ /* 0x000fe40000004100 */
[----:B------:R-:W-:Y:S01]  /*2200*/  @P3 FMUL.FTZ R0, R103, R54 ;  /* 0x0000003667003220 */ /* 0x000fe20000410000 */
[----:B------:R-:W-:Y:S02]  /*2210*/  @P2 HADD2.F32 R72, -RZ, R72.H0_H0 ;  /* 0x20000048ff482230 */ /* 0x000fe40000004100 */
[----:B------:R-:W-:Y:S01]  /*2220*/  @P6 FMUL.FTZ R45, R50, R53 ;  /* 0x00000035322d6220 */ /* 0x000fe20000410000 */
        /* <DEDUP_REMOVED lines=44> */
.L_x_5921:
        /* <DEDUP_REMOVED lines=22> */
.L_x_5922:
[----:B------:R-:W-:Y:S01]  /*2650*/  HFMA2.MMA R49, -RZ, RZ, 0, 9.5367431640625e-07 ;  /* 0x00000010ff317435 */ /* 0x000fe200000001ff */
[----:B------:R-:W-:Y:S02]  /*2660*/  MOV R50, 0x1f ;  /* 0x0000001f00327802 */ /* 0x000fe40000000f00 */
[----:B------:R-:W-:-:S08]  /*2670*/  MOV R47, 0xffffffff ;  /* 0xffffffff002f7802 */ /* 0x000fd00000000f00 */
[----:B-----5:R-:W-:Y:S05]  /*2680*/  WARPSYNC.COLLECTIVE R47, `(.L_x_5924) ;  /* 0x000000002f087348 */ /* 0x020fea0003c00000 */
[----:B------:R0:W1:Y:S02]  /*2690*/  SHFL.DOWN P2, R48, R52, R49, R50 ;  /* 0x0800003134307389 */ /* 0x0000640000040032 */
[----:B01---5:R-:W-:Y:S01]  /*26a0*/  ENDCOLLECTIVE ;  /* 0x000000000000791b */ /* 0x023fe20003800000 */
.L_x_5924:
[----:B------:R-:W-:Y:S01]  /*26b0*/  FADD.FTZ R51, R52, R48 ;  /* 0x0000003034337221 */ /* 0x000fe20000010000 */
[----:B------:R-:W-:-:S07]  /*26c0*/  MOV R52, R45 ;  /* 0x0000002d00347202 */ /* 0x000fce0000000f00 */
[----:B------:R-:W-:Y:S05]  /*26d0*/  WARPSYNC.COLLECTIVE R47, `(.L_x_5925) ;  /* 0x000000002f087348 */ /* 0x000fea0003c00000 */
[----:B------:R0:W1:Y:S02]  /*26e0*/  SHFL.DOWN P2, R48, R52, R49, R50 ;  /* 0x0800003134307389 */ /* 0x0000640000040032 */
[----:B01----:R-:W-:Y:S01]  /*26f0*/  ENDCOLLECTIVE ;  /* 0x000000000000791b */ /* 0x003fe20003800000 */
.L_x_5925:
[----:B------:R-:W-:Y:S01]  /*2700*/  HFMA2.MMA R49, -RZ, RZ, 0, 4.76837158203125e-07 ;  /* 0x00000008ff317435 */ /* 0x000fe200000001ff */
[----:B------:R-:W-:Y:S02]  /*2710*/  MOV R52, R51 ;  /* 0x0000003300347202 */ /* 0x000fe40000000f00 */
[----:B------:R-:W-:-:S08]  /*2720*/  MOV R54, R48 ;  /* 0x0000003000367202 */ /* 0x000fd00000000f00 */
[----:B------:R-:W-:Y:S05]  /*2730*/  WARPSYNC.COLLECTIVE R47, `(.L_x_5926) ;  /* 0x000000002f087348 */ /* 0x000fea0003c00000 */
[----:B------:R0:W1:Y:S02]  /*2740*/  SHFL.DOWN P2, R48, R52, R49, R50 ;  /* 0x0800003134307389 */ /* 0x0000640000040032 */
[----:B01----:R-:W-:Y:S01]  /*2750*/  ENDCOLLECTIVE ;  /* 0x000000000000791b */ /* 0x003fe20003800000 */
.L_x_5926:
[----:B------:R-:W-:-:S05]  /*2760*/  FADD.FTZ R54, R45, R54 ;  /* 0x000000362d367221 */ /* 0x000fca0000010000 */
[----:B------:R-:W-:Y:S01]  /*2770*/  MOV R52, R54 ;  /* 0x0000003600347202 */ /* 0x000fe20000000f00 */
[----:B------:R-:W-:-:S07]  /*2780*/  FADD.FTZ R124, R51, R48 ;  /* 0x00000030337c7221 */ /* 0x000fce0000010000 */
[----:B------:R-:W-:Y:S05]  /*2790*/  WARPSYNC.COLLECTIVE R47, `(.L_x_5927) ;  /* 0x000000002f087348 */ /* 0x000fea0003c00000 */
[----:B------:R0:W1:Y:S02]  /*27a0*/  SHFL.DOWN P2, R48, R52, R49, R50 ;  /* 0x0800003134307389 */ /* 0x0000640000040032 */
[----:B01----:R-:W-:Y:S01]  /*27b0*/  ENDCOLLECTIVE ;  /* 0x000000000000791b */ /* 0x003fe20003800000 */
.L_x_5927:
[----:B------:R-:W-:Y:S01]  /*27c0*/  HFMA2.MMA R49, -RZ, RZ, 0, 2.384185791015625e-07 ;  /* 0x00000004ff317435 */ /* 0x000fe200000001ff */
[----:B------:R-:W-:Y:S02]  /*27d0*/  MOV R52, R124 ;  /* 0x0000007c00347202 */ /* 0x000fe40000000f00 */
[----:B------:R-:W-:-:S08]  /*27e0*/  MOV R53, R48 ;  /* 0x0000003000357202 */ /* 0x000fd00000000f00 */
[----:B------:R-:W-:Y:S05]  /*27f0*/  WARPSYNC.COLLECTIVE R47, `(.L_x_5928) ;  /* 0x000000002f087348 */ /* 0x000fea0003c00000 */
[----:B------:R0:W1:Y:S02]  /*2800*/  SHFL.DOWN P2, R48, R52, R49, R50 ;  /* 0x0800003134307389 */ /* 0x0000640000040032 */
[----:B01----:R-:W-:Y:S01]  /*2810*/  ENDCOLLECTIVE ;  /* 0x000000000000791b */ /* 0x003fe20003800000 */
.L_x_5928:
[----:B------:R-:W-:-:S05]  /*2820*/  FADD.FTZ R53, R54, R53 ;  /* 0x0000003536357221 */ /* 0x000fca0000010000 */
[----:B------:R-:W-:Y:S01]  /*2830*/  MOV R52, R53 ;  /* 0x0000003500347202 */ /* 0x000fe20000000f00 */
[----:B------:R-:W-:-:S07]  /*2840*/  FADD.FTZ R124, R124, R48 ;  /* 0x000000307c7c7221 */ /* 0x000fce0000010000 */
[----:B------:R-:W-:Y:S05]  /*2850*/  WARPSYNC.COLLECTIVE R47, `(.L_x_5929) ;  /* 0x000000002f087348 */ /* 0x000fea0003c00000 */
[----:B------:R0:W1:Y:S02]  /*2860*/  SHFL.DOWN P2, R48, R52, R49, R50 ;  /* 0x0800003134307389 */ /* 0x0000640000040032 */
[----:B01----:R-:W-:Y:S01]  /*2870*/  ENDCOLLECTIVE ;  /* 0x000000000000791b */ /* 0x003fe20003800000 */
.L_x_5929:
[----:B------:R-:W-:Y:S01]  /*2880*/  HFMA2.MMA R49, -RZ, RZ, 0, 1.1920928955078125e-07 ;  /* 0x00000002ff317435 */ /* 0x000fe200000001ff */
[----:B------:R-:W-:Y:S02]  /*2890*/  MOV R52, R124 ;  /* 0x0000007c00347202 */ /* 0x000fe40000000f00 */
[----:B------:R-:W-:-:S08]  /*28a0*/  MOV R55, R48 ;  /* 0x0000003000377202 */ /* 0x000fd00000000f00 */
[----:B------:R-:W-:Y:S05]  /*28b0*/  WARPSYNC.COLLECTIVE R47, `(.L_x_5930) ;  /* 0x000000002f087348 */ /* 0x000fea0003c00000 */
[----:B------:R0:W1:Y:S02]  /*28c0*/  SHFL.DOWN P2, R48, R52, R49, R50 ;  /* 0x0800003134307389 */ /* 0x0000640000040032 */
[----:B01----:R-:W-:Y:S01]  /*28d0*/  ENDCOLLECTIVE ;  /* 0x000000000000791b */ /* 0x003fe20003800000 */
.L_x_5930:
[----:B------:R-:W-:-:S05]  /*28e0*/  FADD.FTZ R55, R53, R55 ;  /* 0x0000003735377221 */ /* 0x000fca0000010000 */
[----:B------:R-:W-:Y:S01]  /*28f0*/  MOV R52, R55 ;  /* 0x0000003700347202 */ /* 0x000fe20000000f00 */
[----:B------:R-:W-:-:S07]  /*2900*/  FADD.FTZ R45, R124, R48 ;  /* 0x000000307c2d7221 */ /* 0x000fce0000010000 */
[----:B------:R-:W-:Y:S05]  /*2910*/  WARPSYNC.COLLECTIVE R47, `(.L_x_5931) ;  /* 0x000000002f087348 */ /* 0x000fea0003c00000 */
[----:B------:R0:W1:Y:S02]  /*2920*/  SHFL.DOWN P2, R48, R52, R49, R50 ;  /* 0x0800003134307389 */ /* 0x0000640000040032 */
[----:B01----:R-:W-:Y:S01]  /*2930*/  ENDCOLLECTIVE ;  /* 0x000000000000791b */ /* 0x003fe20003800000 */
.L_x_5931:
[----:B------:R-:W-:Y:S01]  /*2940*/  HFMA2.MMA R49, -RZ, RZ, 0, 5.9604644775390625e-08 ;  /* 0x00000001ff317435 */ /* 0x000fe200000001ff */
[----:B------:R-:W-:Y:S02]  /*2950*/  MOV R52, R45 ;  /* 0x0000002d00347202 */ /* 0x000fe40000000f00 */
[----:B------:R-:W-:-:S08]  /*2960*/  MOV R54, R48 ;  /* 0x0000003000367202 */ /* 0x000fd00000000f00 */
[----:B------:R-:W-:Y:S05]  /*2970*/  WARPSYNC.COLLECTIVE R47, `(.L_x_5932) ;  /* 0x000000002f087348 */ /* 0x000fea0003c00000 */
[----:B------:R0:W1:Y:S02]  /*2980*/  SHFL.DOWN P2, R48, R52, R49, R50 ;  /* 0x0800003134307389 */ /* 0x0000640000040032 */
[----:B01----:R-:W-:Y:S01]  /*2990*/  ENDCOLLECTIVE ;  /* 0x000000000000791b */ /* 0x003fe20003800000 */
.L_x_5932:
[----:B------:R-:W-:-:S05]  /*29a0*/  FADD.FTZ R55, R55, R54 ;  /* 0x0000003637377221 */ /* 0x000fca0000010000 */
[----:B------:R-:W-:Y:S02]  /*29b0*/  MOV R52, R55 ;  /* 0x0000003700347202 */ /* 0x000fe40000000f00 */
[----:B------:R-:W-:-:S07]  /*29c0*/  MOV R54, R48 ;  /* 0x0000003000367202 */ /* 0x000fce0000000f00 */
[----:B------:R-:W-:Y:S05]  /*29d0*/  WARPSYNC.COLLECTIVE R47, `(.L_x_5933) ;  /* 0x000000002f087348 */ /* 0x000fea0003c00000 */
[----:B------:R0:W1:Y:S02]  /*29e0*/  SHFL.DOWN P2, R48, R52, R49, R50 ;  /* 0x0800003134307389 */ /* 0x0000640000040032 */
[----:B01----:R-:W-:Y:S01]  /*29f0*/  ENDCOLLECTIVE ;  /* 0x000000000000791b */ /* 0x003fe20003800000 */
.L_x_5933:
[----:B------:R-:W-:Y:S05]  /*2a00*/  BRA `(.L_x_5934) ;  /* 0xffffffe800187947 */ /* 0x000fea000383ffff */
.L_x_5935:
        /* <DEDUP_REMOVED lines=15> */
.L_x_8629:


//--------------------- .text._ZN10layer_norm22ln_bwd_finalize_kernelINS_22Kernel_traits_finalizeILj1536E6__halfS2_fS2_fjLb1ELj1024ELj4ENS_18Kernel_traits_baseILj1536ES2_S2_fS2_fjLj1024EEEEELb1ELb0EEEvNS_9BwdParamsE --------------------------
	.section	.text._ZN10layer_norm22ln_bwd_finalize_kernelINS_22Kernel_traits_finalizeILj1536E6__halfS2_fS2_fjLb1ELj1024ELj4ENS_18Kernel_traits_baseILj1536ES2_S2_fS2_fjLj1024EEEEELb1ELb0EEEvNS_9BwdParamsE,"ax",@progbits
	.align	128
        .global         _ZN10layer_norm22ln_bwd_finalize_kernelINS_22Kernel_traits_finalizeILj1536E6__halfS2_fS2_fjLb1ELj1024ELj4ENS_18Kernel_traits_baseILj1536ES2_S2_fS2_fjLj1024EEEEELb1ELb0EEEvNS_9BwdParamsE
        .type           _ZN10layer_norm22ln_bwd_finalize_kernelINS_22Kernel_traits_finalizeILj1536E6__halfS2_fS2_fjLb1ELj1024ELj4ENS_18Kernel_traits_baseILj1536ES2_S2_fS2_fjLj1024EEEEELb1ELb0EEEvNS_9BwdParamsE,@function
        .size           _ZN10layer_norm22ln_bwd_finalize_kernelINS_22Kernel_traits_finalizeILj1536E6__halfS2_fS2_fjLb1ELj1024ELj4ENS_18Kernel_traits_baseILj1536ES2_S2_fS2_fjLj1024EEEEELb1ELb0EEEvNS_9BwdParamsE,(.L_x_8630 - _ZN10layer_norm22ln_bwd_finalize_kernelINS_22Kernel_traits_finalizeILj1536E6__halfS2_fS2_fjLb1ELj1024ELj4ENS_18Kernel_traits_baseILj1536ES2_S2_fS2_fjLj1024EEEEELb1ELb0EEEvNS_9BwdParamsE)
        .other          _ZN10layer_norm22ln_bwd_finalize_kernelINS_22Kernel_traits_finalizeILj1536E6__halfS2_fS2_fjLb1ELj1024ELj4ENS_18Kernel_traits_baseILj1536ES2_S2_fS2_fjLj1024EEEEELb1ELb0EEEvNS_9BwdParamsE,@"STO_CUDA_ENTRY STV_DEFAULT"
_ZN10layer_norm22ln_bwd_finalize_kernelINS_22Kernel_traits_finalizeILj1536E6__halfS2_fS2_fjLb1ELj1024ELj4ENS_18Kernel_traits_baseILj1536ES2_S2_fS2_fjLj1024EEEEELb1ELb0EEEvNS_9BwdParamsE:
.text._ZN10layer_norm22ln_bwd_finalize_kernelINS_22Kernel_traits_finalizeILj1536E6__halfS2_fS2_fjLb1ELj1024ELj4ENS_18Kernel_traits_baseILj1536ES2_S2_fS2_fjLj1024EEEEELb1ELb0EEEvNS_9BwdParamsE:
        /* <DEDUP_REMOVED lines=24> */
.L_x_5948:
        /* <DEDUP_REMOVED lines=36> */
.L_x_5940:
        /* <DEDUP_REMOVED lines=49> */
.L_x_5939:
[----:B------:R-:W-:Y:S05]  /*06d0*/  BSYNC B1 ;  /* 0x0000000000017941 */ /* 0x000fea0003800000 */
.L_x_5938:
        /* <DEDUP_REMOVED lines=31> */
.L_x_5942:
[----:B------:R-:W-:Y:S05]  /*08d0*/  BSYNC B1 ;  /* 0x0000000000017941 */ /* 0x000fea0003800000 */
.L_x_5941:
        /* <DEDUP_REMOVED lines=16> */
.L_x_5943:
[----:B------:R-:W-:Y:S05]  /*09e0*/  BSYNC B1 ;  /* 0x0000000000017941 */ /* 0x000fea0003800000 */
.L_x_5937:
[----:B------:R-:W-:Y:S05]  /*09f0*/  BSYNC B0 ;  /* 0x0000000000007941 */ /* 0x000fea0003800000 */
.L_x_5936:
        /* <DEDUP_REMOVED lines=40> */
.L_x_5964:
        /* <DEDUP_REMOVED lines=8> */
.L_x_5944:
        /* <DEDUP_REMOVED lines=23> */
.L_x_5947:
[----:B------:R-:W-:Y:S05]  /*0e70*/  BSYNC B0 ;  /* 0x0000000000007941 */ /* 0x000fea0003800000 */
.L_x_5946:
[C---:B------:R-:W-:Y:S01]  /*0e80*/  ISETP.GT.U32.AND P1, PT, R4.reuse, -0x601, PT ;  /* 0xfffff9ff0400780c */ /* 0x040fe20003f24070 */
[----:B------:R-:W-:Y:S01]  /*0e90*/  VIADD R4, R4, 0x600 ;  /* 0x0000060004047836 */ /* 0x000fe20000000000 */
[----:B------:R-:W-:-:S11]  /*0ea0*/  IADD3 R5, R5, 0x300, RZ ;  /* 0x0000030005057810 */ /* 0x000fd60007ffe0ff */
[----:B------:R-:W-:Y:S05]  /*0eb0*/  @P1 BRA `(.L_x_5948) ;  /* 0xfffffff000b01947 */ /* 0x000fea000383ffff */
[----:B------:R-:W-:Y:S05]  /*0ec0*/  EXIT ;  /* 0x000000000000794d */ /* 0x000fea0003800000 */
.L_x_5945:
[----:B0-----:R-:W-:Y:S01]  /*0ed0*/  HFMA2.MMA R24, -RZ, RZ, 0, 5.9604644775390625e-08 ;  /* 0x00000001ff187435 */ /* 0x001fe200000001ff */
[----:B----4-:R-:W-:Y:S02]  /*0ee0*/  MOV R23, R10 ;  /* 0x0000000a00177202 */ /* 0x010fe40000000f00 */
[----:B------:R-:W-:Y:S02]  /*0ef0*/  MOV R25, 0x1f ;  /* 0x0000001f00197802 */ /* 0x000fe40000000f00 */
[----:B------:R-:W-:-:S07]  /*0f00*/  MOV R20, 0xffffffff ;  /* 0xffffffff00147802 */ /* 0x000fce0000000f00 */
[----:B-123--:R-:W-:Y:S05]  /*0f10*/  WARPSYNC.COLLECTIVE R20, `(.L_x_5949) ;  /* 0x0000000014087348 */ /* 0x00efea0003c00000 */
[----:B------:R0:W4:Y:S02]  /*0f20*/  SHFL.BFLY P2, R22, R23, R24, R25 ;  /* 0x0c00001817167389 */ /* 0x0001240000040019 */
[----:B01234-:R-:W-:Y:S01]  /*0f30*/  ENDCOLLECTIVE ;  /* 0x000000000000791b */ /* 0x01ffe20003800000 */
.L_x_5949:
[----:B------:R-:W-:Y:S01]  /*0f40*/  HFMA2.MMA R24, -RZ, RZ, 0, 1.1920928955078125e-07 ;  /* 0x00000002ff187435 */ /* 0x000fe200000001ff */
[----:B------:R-:W-:-:S05]  /*0f50*/  MOV R11, R22 ;  /* 0x00000016000b7202 */ /* 0x000fca0000000f00 */
[----:B------:R-:W-:-:S04]  /*0f60*/  FADD.FTZ R11, R10, R11 ;  /* 0x0000000b0a0b7221 */ /* 0x000fc80000010000 */
[----:B------:R-:W-:-:S07]  /*0f70*/  IMAD.MOV.U32 R23, RZ, RZ, R11 ;  /* 0x000000ffff177224 */ /* 0x000fce00078e000b */
[----:B------:R-:W-:Y:S05]  /*0f80*/  WARPSYNC.COLLECTIVE R20, `(.L_x_5950) ;  /* 0x0000000014087348 */ /* 0x000fea0003c00000 */
[----:B------:R0:W1:Y:S02]  /*0f90*/  SHFL.BFLY P2, R22, R23, R24, R25 ;  /* 0x0c00001817167389 */ /* 0x0000640000040019 */
[----:B01----:R-:W-:Y:S01]  /*0fa0*/  ENDCOLLECTIVE ;  /* 0x000000000000791b */ /* 0x003fe20003800000 */
.L_x_5950:
[----:B------:R-:W-:Y:S01]  /*0fb0*/  HFMA2.MMA R24, -RZ, RZ, 0, 2.384185791015625e-07 ;  /* 0x00000004ff187435 */ /* 0x000fe200000001ff */
[----:B------:R-:W-:-:S05]  /*0fc0*/  MOV R14, R22 ;  /* 0x00000016000e7202 */ /* 0x000fca0000000f00 */
[----:B------:R-:W-:-:S05]  /*0fd0*/  FADD.FTZ R14, R11, R14 ;  /* 0x0000000e0b0e7221 */ /* 0x000fca0000010000 */
[----:B------:R-:W-:-:S07]  /*0fe0*/  MOV R23, R14 ;  /* 0x0000000e00177202 */ /* 0x000fce0000000f00 */
[----:B------:R-:W-:Y:S05]  /*0ff0*/  WARPSYNC.COLLECTIVE R20, `(.L_x_5951) ;  /* 0x0000000014087348 */ /* 0x000fea0003c00000 */
[----:B------:R0:W1:Y:S02]  /*1000*/  SHFL.BFLY P2, R22, R23, R24, R25 ;  /* 0x0c00001817167389 */ /* 0x0000640000040019 */
[----:B01----:R-:W-:Y:S01]  /*1010*/  ENDCOLLECTIVE ;  /* 0x000000000000791b */ /* 0x003fe20003800000 */
.L_x_5951:
[----:B------:R-:W-:Y:S01]  /*1020*/  IMAD.MOV.U32 R24, RZ, RZ, 0x8 ;  /* 0x00000008ff187424 */ /* 0x000fe200078e00ff */
[----:B------:R-:W-:-:S05]  /*1030*/  MOV R13, R22 ;  /* 0x00000016000d7202 */ /* 0x000fca0000000f00 */
[----:B------:R-:W-:-:S05]  /*1040*/  FADD.FTZ R13, R14, R13 ;  /* 0x0000000d0e0d7221 */ /* 0x000fca0000010000 */
[----:B------:R-:W-:-:S07]  /*1050*/  MOV R23, R13 ;  /* 0x0000000d00177202 */ /* 0x000fce0000000f00 */
[----:B------:R-:W-:Y:S05]  /*1060*/  WARPSYNC.COLLECTIVE R20, `(.L_x_5952) ;  /* 0x0000000014087348 */ /* 0x000fea0003c00000 */
[----:B------:R0:W1:Y:S02]  /*1070*/  SHFL.BFLY P2, R22, R23, R24, R25 ;  /* 0x0c00001817167389 */ /* 0x0000640000040019 */
[----:B01----:R-:W-:Y:S01]  /*1080*/  ENDCOLLECTIVE ;  /* 0x000000000000791b */ /* 0x003fe20003800000 */
.L_x_5952:
[----:B------:R-:W-:Y:S01]  /*1090*/  HFMA2.MMA R24, -RZ, RZ, 0, 9.5367431640625e-07 ;  /* 0x00000010ff187435 */ /* 0x000fe200000001ff */
[----:B------:R-:W-:-:S05]  /*10a0*/  MOV R10, R22 ;  /* 0x00000016000a7202 */ /* 0x000fca0000000f00 */
[----:B------:R-:W-:-:S05]  /*10b0*/  FADD.FTZ R11, R13, R10 ;  /* 0x0000000a0d0b7221 */ /* 0x000fca0000010000 */
[----:B------:R-:W-:-:S07]  /*10c0*/  MOV R23, R11 ;  /* 0x0000000b00177202 */ /* 0x000fce0000000f00 */
[----:B------:R-:W-:Y:S05]  /*10d0*/  WARPSYNC.COLLECTIVE R20, `(.L_x_5953) ;  /* 0x0000000014087348 */ /* 0x000fea0003c00000 */
[----:B------:R0:W1:Y:S02]  /*10e0*/  SHFL.BFLY P2, R22, R23, R24, R25 ;  /* 0x0c00001817167389 */ /* 0x0000640000040019 */
[----:B01----:R-:W-:Y:S01]  /*10f0*/  ENDCOLLECTIVE ;  /* 0x000000000000791b */ /* 0x003fe20003800000 */
.L_x_5953:
[----:B------:R-:W-:Y:S01]  /*1100*/  HFMA2.MMA R24, -RZ, RZ, 0, 5.9604644775390625e-08 ;  /* 0x00000001ff187435 */ /* 0x000fe200000001ff */
[----:B------:R-:W-:Y:S02]  /*1110*/  MOV R23, R12 ;  /* 0x0000000c00177202 */ /* 0x000fe40000000f00 */
[----:B------:R-:W-:-:S08]  /*1120*/  MOV R10, R22 ;  /* 0x00000016000a7202 */ /* 0x000fd00000000f00 */
[----:B------:R-:W-:Y:S05]  /*1130*/  WARPSYNC.COLLECTIVE R20, `(.L_x_5954) ;  /* 0x0000000014087348 */ /* 0x000fea0003c00000 */
[----:B------:R0:W1:Y:S02]  /*1140*/  SHFL.BFLY P2, R22, R23, R24, R25 ;  /* 0x0c00001817167389 */ /* 0x0000640000040019 */
[----:B01----:R-:W-:Y:S01]  /*1150*/  ENDCOLLECTIVE ;  /* 0x000000000000791b */ /* 0x003fe20003800000 */
.L_x_5954:
[----:B------:R-:W-:Y:S01]  /*1160*/  HFMA2.MMA R24, -RZ, RZ, 0, 1.1920928955078125e-07 ;  /* 0x00000002ff187435 */ /* 0x000fe200000001ff */
[----:B------:R-:W-:-:S04]  /*1170*/  IMAD.MOV.U32 R13, RZ, RZ, R22 ;  /* 0x000000ffff0d7224 */ /* 0x000fc800078e0016 */
[----:B------:R-:W-:-:S05]  /*1180*/  FADD.FTZ R15, R12, R13 ;  /* 0x0000000d0c0f7221 */ /* 0x000fca0000010000 */
[----:B------:R-:W-:-:S07]  /*1190*/  MOV R23, R15 ;  /* 0x0000000f00177202 */ /* 0x000fce0000000f00 */
[----:B------:R-:W-:Y:S05]  /*11a0*/  WARPSYNC.COLLECTIVE R20, `(.L_x_5955) ;  /* 0x0000000014087348 */ /* 0x000fea0003c00000 */
[----:B------:R0:W1:Y:S02]  /*11b0*/  SHFL.BFLY P2, R22, R23, R24, R25 ;  /* 0x0c00001817167389 */ /* 0x0000640000040019 */
[----:B01----:R-:W-:Y:S01]  /*11c0*/  ENDCOLLECTIVE ;  /* 0x000000000000791b */ /* 0x003fe20003800000 */
.L_x_5955:
[----:B------:R-:W-:Y:S01]  /*11d0*/  HFMA2.MMA R24, -RZ, RZ, 0, 2.384185791015625e-07 ;  /* 0x00000004ff187435 */ /* 0x000fe200000001ff */
[----:B------:R-:W-:-:S05]  /*11e0*/  MOV R16, R22 ;  /* 0x0000001600107202 */ /* 0x000fca0000000f00 */
[----:B------:R-:W-:-:S05]  /*11f0*/  FADD.FTZ R16, R15, R16 ;  /* 0x000000100f107221 */ /* 0x000fca0000010000 */
[----:B------:R-:W-:-:S07]  /*1200*/  MOV R23, R16 ;  /* 0x0000001000177202 */ /* 0x000fce0000000f00 */
[----:B------:R-:W-:Y:S05]  /*1210*/  WARPSYNC.COLLECTIVE R20, `(.L_x_5956) ;  /* 0x0000000014087348 */ /* 0x000fea0003c00000 */
[----:B------:R0:W1:Y:S02]  /*1220*/  SHFL.BFLY P2, R22, R23, R24, R25 ;  /* 0x0c00001817167389 */ /* 0x0000640000040019 */
[----:B01----:R-:W-:Y:S01]  /*1230*/  ENDCOLLECTIVE ;  /* 0x000000000000791b */ /* 0x003fe20003800000 */
.L_x_5956:
[----:B------:R-:W-:Y:S01]  /*1240*/  HFMA2.MMA R24, -RZ, RZ, 0, 4.76837158203125e-07 ;  /* 0x00000008ff187435 */ /* 0x000fe200000001ff */
[----:B------:R-:W-:-:S05]  /*1250*/  MOV R17, R22 ;  /* 0x0000001600117202 */ /* 0x000fca0000000f00 */
[----:B------:R-:W-:-:S04]  /*1260*/  FADD.FTZ R17, R16, R17 ;  /* 0x0000001110117221 */ /* 0x000fc80000010000 */
[----:B------:R-:W-:-:S07]  /*1270*/  IMAD.MOV.U32 R23, RZ, RZ, R17 ;  /* 0x000000ffff177224 */ /* 0x000fce00078e0011 */
[----:B------:R-:W-:Y:S05]  /*1280*/  WARPSYNC.COLLECTIVE R20, `(.L_x_5957) ;  /* 0x0000000014087348 */ /* 0x000fea0003c00000 */
[----:B------:R0:W1:Y:S02]  /*1290*/  SHFL.BFLY P2, R22, R23, R24, R25 ;  /* 0x0c00001817167389 */ /* 0x0000640000040019 */
[----:B01----:R-:W-:Y:S01]  /*12a0*/  ENDCOLLECTIVE ;  /* 0x000000000000791b */ /* 0x003fe20003800000 */
.L_x_5957:
[----:B------:R-:W-:Y:S01]  /*12b0*/  HFMA2.MMA R24, -RZ, RZ, 0, 9.5367431640625e-07 ;  /* 0x00000010ff187435 */ /* 0x000fe200000001ff */
[----:B------:R-:W-:-:S05]  /*12c0*/  MOV R12, R22 ;  /* 0x00000016000c7202 */ /* 0x000fca0000000f00 */
[----:B------:R-:W-:-:S05]  /*12d0*/  FADD.FTZ R12, R17, R12 ;  /* 0x0000000c110c7221 */ /* 0x000fca0000010000 */
[----:B------:R-:W-:-:S07]  /*12e0*/  MOV R23, R12 ;  /* 0x0000000c00177202 */ /* 0x000fce0000000f00 */
[----:B------:R-:W-:Y:S05]  /*12f0*/  WARPSYNC.COLLECTIVE R20, `(.L_x_5958) ;  /* 0x0000000014087348 */ /* 0x000fea0003c00000 */
[----:B------:R0:W1:Y:S02]  /*1300*/  SHFL.BFLY P2, R22, R23, R24, R25 ;  /* 0x0c00001817167389 */ /* 0x0000640000040019 */
[----:B01----:R-:W-:Y:S01]  /*1310*/  ENDCOLLECTIVE ;  /* 0x000000000000791b */ /* 0x003fe20003800000 */
.L_x_5958:
[----:B------:R-:W-:Y:S01]  /*1320*/  MOV R23, R8 ;  /* 0x0000000800177202 */ /* 0x000fe20000000f00 */
[----:B------:R-:W-:Y:S01]  /*1330*/  IMAD.MOV.U32 R24, RZ, RZ, 0x1 ;  /* 0x00000001ff187424 */ /* 0x000fe200078e00ff */
[----:B------:R-:W-:-:S07]  /*1340*/  MOV R15, R22 ;  /* 0x00000016000f7202 */ /* 0x000fce0000000f00 */
[----:B------:R-:W-:Y:S05]  /*1350*/  WARPSYNC.COLLECTIVE R20, `(.L_x_5959) ;  /* 0x0000000014087348 */ /* 0x000fea0003c00000 */
[----:B------:R0:W1:Y:S02]  /*1360*/  SHFL.BFLY P2, R22, R23, R24, R25 ;  /* 0x0c00001817167389 */ /* 0x0000640000040019 */
[----:B01----:R-:W-:Y:S01]  /*1370*/  ENDCOLLECTIVE ;  /* 0x000000000000791b */ /* 0x003fe20003800000 */
.L_x_5959:
[----:B------:R-:W-:Y:S01]  /*1380*/  HFMA2.MMA R24, -RZ, RZ, 0, 1.1920928955078125e-07 ;  /* 0x00000002ff187435 */ /* 0x000fe200000001ff */
[----:B------:R-:W-:-:S05]  /*1390*/  MOV R17, R22 ;  /* 0x0000001600117202 */ /* 0x000fca0000000f00 */
[----:B------:R-:W-:-:S05]  /*13a0*/  FADD.FTZ R18, R8, R17 ;  /* 0x0000001108127221 */ /* 0x000fca0000010000 */
[----:B------:R-:W-:-:S07]  /*13b0*/  MOV R23, R18 ;  /* 0x0000001200177202 */ /* 0x000fce0000000f00 */
[----:B------:R-:W-:Y:S05]  /*13c0*/  WARPSYNC.COLLECTIVE R20, `(.L_x_5960) ;  /* 0x0000000014087348 */ /* 0x000fea0003c00000 */
[----:B------:R0:W1:Y:S02]  /*13d0*/  SHFL.BFLY P2, R22, R23, R24, R25 ;  /* 0x0c00001817167389 */ /* 0x0000640000040019 */
[----:B01----:R-:W-:Y:S01]  /*13e0*/  ENDCOLLECTIVE ;  /* 0x000000000000791b */ /* 0x003fe20003800000 */
.L_x_5960:
[----:B------:R-:W-:Y:S01]  /*13f0*/  HFMA2.MMA R24, -RZ, RZ, 0, 2.384185791015625e-07 ;  /* 0x00000004ff187435 */ /* 0x000fe200000001ff */
[----:B------:R-:W-:-:S05]  /*1400*/  MOV R13, R22 ;  /* 0x00000016000d7202 */ /* 0x000fca0000000f00 */
[----:B------:R-:W-:-:S05]  /*1410*/  FADD.FTZ R19, R18, R13 ;  /* 0x0000000d12137221 */ /* 0x000fca0000010000 */
[----:B------:R-:W-:-:S07]  /*1420*/  MOV R23, R19 ;  /* 0x0000001300177202 */ /* 0x000fce0000000f00 */
[----:B------:R-:W-:Y:S05]  /*1430*/  WARPSYNC.COLLECTIVE R20, `(.L_x_5961) ;  /* 0x0000000014087348 */ /* 0x000fea0003c00000 */
[----:B------:R0:W1:Y:S02]  /*1440*/  SHFL.BFLY P2, R22, R23, R24, R25 ;  /* 0x0c00001817167389 */ /* 0x0000640000040019 */
[----:B01----:R-:W-:Y:S01]  /*1450*/  ENDCOLLECTIVE ;  /* 0x000000000000791b */ /* 0x003fe20003800000 */
.L_x_5961:
[----:B------:R-:W-:Y:S01]  /*1460*/  HFMA2.MMA R24, -RZ, RZ, 0, 4.76837158203125e-07 ;  /* 0x00000008ff187435 */ /* 0x000fe200000001ff */
[----:B------:R-:W-:-:S04]  /*1470*/  IMAD.MOV.U32 R8, RZ, RZ, R22 ;  /* 0x000000ffff087224 */ /* 0x000fc800078e0016 */
[----:B------:R-:W-:-:S05]  /*1480*/  FADD.FTZ R8, R19, R8 ;  /* 0x0000000813087221 */ /* 0x000fca0000010000 */
[----:B------:R-:W-:-:S07]  /*1490*/  MOV R23, R8 ;  /* 0x0000000800177202 */ /* 0x000fce0000000f00 */
[----:B------:R-:W-:Y:S05]  /*14a0*/  WARPSYNC.COLLECTIVE R20, `(.L_x_5962) ;  /* 0x0000000014087348 */ /* 0x000fea0003c00000 */
[----:B------:R0:W1:Y:S02]  /*14b0*/  SHFL.BFLY P2, R22, R23, R24, R25 ;  /* 0x0c00001817167389 */ /* 0x0000640000040019 */
[----:B01----:R-:W-:Y:S01]  /*14c0*/  ENDCOLLECTIVE ;  /* 0x000000000000791b */ /* 0x003fe20003800000 */
.L_x_5962:
[----:B------:R-:W-:Y:S01]  /*14d0*/  HFMA2.MMA R24, -RZ, RZ, 0, 9.5367431640625e-07 ;  /* 0x00000010ff187435 */ /* 0x000fe200000001ff */
[----:B------:R-:W-:-:S05]  /*14e0*/  MOV R21, R22 ;  /* 0x0000001600157202 */ /* 0x000fca0000000f00 */
[----:B------:R-:W-:-:S05]  /*14f0*/  FADD.FTZ R21, R8, R21 ;  /* 0x0000001508157221 */ /* 0x000fca0000010000 */
[----:B------:R-:W-:-:S07]  /*1500*/  MOV R23, R21 ;  /* 0x0000001500177202 */ /* 0x000fce0000000f00 */
[----:B------:R-:W-:Y:S05]  /*1510*/  WARPSYNC.COLLECTIVE R20, `(.L_x_5963) ;  /* 0x0000000014087348 */ /* 0x000fea0003c00000 */
[----:B------:R0:W1:Y:S02]  /*1520*/  SHFL.BFLY P2, R22, R23, R24, R25 ;  /* 0x0c00001817167389 */ /* 0x0000640000040019 */
[----:B01----:R-:W-:Y:S01]  /*1530*/  ENDCOLLECTIVE ;  /* 0x000000000000791b */ /* 0x003fe20003800000 */
.L_x_5963:
[----:B------:R-:W-:Y:S01]  /*1540*/  MOV R14, R22 ;  /* 0x00000016000e7202 */ /* 0x000fe20000000f00 */
[----:B------:R-:W-:Y:S06]  /*1550*/  BRA `(.L_x_5964) ;  /* 0xfffffff400c87947 */ /* 0x000fec000383ffff */
.L_x_5965:
        /* <DEDUP_REMOVED lines=10> */
.L_x_8630:


//--------------------- .text._ZN10layer_norm13ln_bwd_kernelINS_13Kernel_traitsI6__halfS2_fS2_fjLj1536ELj1ELj1ELj4ELj8ENS_18Kernel_traits_baseILj1536ES2_S2_fS2_fjLj128EEEEELb1ELb1ELb1ELb0EEEvNS_9BwdParamsE --------------------------
	.section	.text._ZN10layer_norm13ln_bwd_kernelINS_13Kernel_traitsI6__halfS2_fS2_fjLj1536ELj1ELj1ELj4ELj8ENS_18Kernel_traits_baseILj1536ES2_S2_fS2_fjLj128EEEEELb1ELb1ELb1ELb0EEEvNS_9BwdParamsE,"ax",@progbits
	.align	128
        .global         _ZN10layer_norm13ln_bwd_kernelINS_13Kernel_traitsI6__halfS2_fS2_fjLj1536ELj1ELj1ELj4ELj8ENS_18Kernel_traits_baseILj1536ES2_S2_fS2_fjLj128EEEEELb1ELb1ELb1ELb0EEEvNS_9BwdParamsE
        .type           _ZN10layer_norm13ln_bwd_kernelINS_13Kernel_traitsI6__halfS2_fS2_fjLj1536ELj1ELj1ELj4ELj8ENS_18Kernel_traits_baseILj1536ES2_S2_fS2_fjLj128EEEEELb1ELb1ELb1ELb0EEEvNS_9BwdParamsE,@function
        .size           _ZN10layer_norm13ln_bwd_kernelINS_13Kernel_traitsI6__halfS2_fS2_fjLj1536ELj1ELj1ELj4ELj8ENS_18Kernel_traits_baseILj1536ES2_S2_fS2_fjLj128EEEEELb1ELb1ELb1ELb0EEEvNS_9BwdParamsE,(.L_x_8631 - _ZN10layer_norm13ln_bwd_kernelINS_13Kernel_traitsI6__halfS2_fS2_fjLj1536ELj1ELj1ELj4ELj8ENS_18Kernel_traits_baseILj1536ES2_S2_fS2_fjLj128EEEEELb1ELb1ELb1ELb0EEEvNS_9BwdParamsE)
        .other          _ZN10layer_norm13ln_bwd_kernelINS_13Kernel_traitsI6__halfS2_fS2_fjLj1536ELj1ELj1ELj4ELj8ENS_18Kernel_traits_baseILj1536ES2_S2_fS2_fjLj128EEEEELb1ELb1ELb1ELb0EEEvNS_9BwdParamsE,@"STO_CUDA_ENTRY STV_DEFAULT"
_ZN10layer_norm13ln_bwd_kernelINS_13Kernel_traitsI6__halfS2_fS2_fjLj1536ELj1ELj1ELj4ELj8ENS_18Kernel_traits_baseILj1536ES2_S2_fS2_fjLj128EEEEELb1ELb1ELb1ELb0EEEvNS_9BwdParamsE:
.text._ZN10layer_norm13ln_bwd_kernelINS_13Kernel_traitsI6__halfS2_fS2_fjLj1536ELj1ELj1ELj4ELj8ENS_18Kernel_traits_baseILj1536ES2_S2_fS2_fjLj128EEEEELb1ELb1ELb1ELb0EEEvNS_9BwdParamsE:
        /* <DEDUP_REMOVED lines=68> */
[----:B------:R-:W-:Y:S01]  /*0440*/  HFMA2.MMA R116, -RZ, RZ, 0, 5.9604644775390625e-08 ;  /* 0x00000001ff747435 */ /* 0x000fe200000001ff */
        /* <DEDUP_REMOVED lines=43> */
[----:B0-----:R-:W-:-:S07]  /*0700*/  HADD2.F32 R7, -RZ, R7.H0_H0 ;  /* 0x20000007ff077230 */ /* 0x001fce0000004100 */
.L_x_6037:
        /* <DEDUP_REMOVED lines=36> */
[----:B------:R-:W-:Y:S02]  /*0950*/  IADD3 R125, R5, 0x80, RZ ;  /* 0x00000080057d7810 */ /* 0x000fe40007ffe0ff */
[----:B------:R-:W-:-:S07]  /*0960*/  IADD3 R117, R117, 0x80, RZ ;  /* 0x0000008075757810 */ /* 0x000fce0007ffe0ff */
.L_x_5970:
[----:B------:R-:W-:Y:S05]  /*0970*/  BSYNC B1 ;  /* 0x0000000000017941 */ /* 0x000fea0003800000 */
.L_x_5969:
        /* <DEDUP_REMOVED lines=11> */
.L_x_5972:
[----:B------:R-:W-:Y:S05]  /*0a30*/  BSYNC B1 ;  /* 0x0000000000017941 */ /* 0x000fea0003800000 */
.L_x_5971:
[----:B------:R-:W-:Y:S01]  /*0a40*/  HFMA2.MMA R127, -RZ, RZ, 0, 0 ;  /* 0x00000000ff7f7435 */ /* 0x000fe200000001ff */
[----:B------:R-:W-:Y:S01]  /*0a50*/  MOV R128, RZ ;  /* 0x000000ff00807202 */ /* 0x000fe20000000f00 */
        /* <DEDUP_REMOVED lines=8> */
[----:B------:R-:W-:Y:S01]  /*0ae0*/  MOV R128, RZ ;  /* 0x000000ff00807202 */ /* 0x000fe20000000f00 */
[----:B------:R-:W-:Y:S06]  /*0af0*/  BRA `(.L_x_5973) ;  /* 0x0000000800d07947 */ /* 0x000fec0003800000 */
.L_x_5968:
[----:B------:R-:W0:Y:S02]  /*0b00*/  LDC.64 R80, c[0x0][0x250] ;  /* 0x00009400ff507b82 */ /* 0x000e240000000a00 */
[----:B0-----:R-:W-:-:S06]  /*0b10*/  IMAD.WIDE R80, R92, 0x4, R80 ;  /* 0x000000045c507825 */ /* 0x001fcc00078e0250 */
[----:B------:R-:W2:Y:S01]  /*0b20*/  LDG.E R80, desc[UR4][R80.64] ;  /* 0x0000000450507981 */ /* 0x000ea2000c1e1900 */
[----:B-----5:R-:W-:Y:S01]  /*0b30*/  ISETP.GE.AND P5, PT, R126, 0x1, PT ;  /* 0x000000017e00780c */ /* 0x020fe20003fa6270 */
[----:B------:R-:W-:Y:S01]  /*0b40*/  VIADD R82, R82, 0xffffffff ;  /* 0xffffffff52527836 */ /* 0x000fe20000000000 */
[----:B------:R-:W-:Y:S01]  /*0b50*/  HFMA2.MMA R125, -RZ, RZ, 0, 0 ;  /* 0x00000000ff7d7435 */ /* 0x000fe200000001ff */
[----:B------:R-:W-:Y:S01]  /*0b60*/  LOP3.LUT R93, R94, 0x7f, RZ, 0xc0, !PT ;  /* 0x0000007f5e5d7812 */ /* 0x000fe200078ec0ff */
[----:B------:R-:W-:Y:S01]  /*0b70*/  BSSY B1, `(.L_x_5974) ;  /* 0x0000043000017945 */ /* 0x000fe20003800000 */
[----:B------:R-:W-:Y:S01]  /*0b80*/  IMAD R82, R82, R95, RZ ;  /* 0x0000005f52527224 */ /* 0x000fe200078e02ff */
[----:B------:R-:W-:Y:S02]  /*0b90*/  ISETP.NE.AND P0, PT, R91, RZ, PT ;  /* 0x000000ff5b00720c */ /* 0x000fe40003f05270 */
[----:B------:R-:W-:Y:S02]  /*0ba0*/  MOV R127, RZ ;  /* 0x000000ff007f7202 */ /* 0x000fe40000000f00 */
[----:B------:R-:W-:-:S03]  /*0bb0*/  MOV R131, R5 ;  /* 0x0000000500837202 */ /* 0x000fc60000000f00 */
[----:B------:R-:W-:-:S05]  /*0bc0*/  @P5 IADD3 R128, R126, -0x1, RZ ;  /* 0xffffffff7e805810 */ /* 0x000fca0007ffe0ff */
[----:B------:R-:W-:-:S05]  /*0bd0*/  @P5 IMAD R128, R128, R95, RZ ;  /* 0x0000005f80805224 */ /* 0x000fca00078e02ff */
[----:B------:R-:W-:-:S04]  /*0be0*/  @P5 SHF.R.S32.HI R83, RZ, 0x1f, R128 ;  /* 0x0000001fff535819 */ /* 0x000fc80000011480 */
        /* <DEDUP_REMOVED lines=16> */
[----:B------:R-:W-:-:S13]  /*0cf0*/  ISETP.NE.AND.EX P0, PT, RZ, UR7, PT, P0 ;  /* 0x00000007ff007c0c */ /* 0x000fda000bf05300 */
[----:B------:R-:W5:Y:S01]  /*0d00*/  @P0 LDG.E.128 R64, desc[UR4][R86.64] ;  /* 0x0000000456400981 */ /* 0x000f62000c1e1d00 */
[----:B--2---:R-:W-:-:S05]  /*0d10*/  IMAD.WIDE.U32 R102, R125, 0x4, R102 ;  /* 0x000000047d667825 */ /* 0x004fca00078e0066 */
[----:B------:R0:W5:Y:S01]  /*0d20*/  LDG.E R4, desc[UR4][R102.64] ;  /* 0x0000000466047981 */ /* 0x000162000c1e1900 */
[----:B------:R-:W-:Y:S02]  /*0d30*/  IADD3 R131, R5, 0x80, RZ ;  /* 0x0000008005837810 */ /* 0x000fe40007ffe0ff */
[----:B------:R-:W-:Y:S02]  /*0d40*/  IADD3 R129, R129, 0x80, RZ ;  /* 0x0000008081817810 */ /* 0x000fe40007ffe0ff */
[----:B------:R-:W-:Y:S02]  /*0d50*/  IADD3 R125, R125, 0x80, RZ ;  /* 0x000000807d7d7810 */ /* 0x000fe40007ffe0ff */
[----:B---3--:R-:W-:Y:S02]  /*0d60*/  MOV R3, R100 ;  /* 0x0000006400037202 */ /* 0x008fe40000000f00 */
[--C-:B------:R-:W-:Y:S01]  /*0d70*/  SHF.R.U64 R106, R100, 0x10, R101.reuse ;  /* 0x00000010646a7819 */ /* 0x100fe20000001265 */
[--C-:B------:R-:W-:Y:S01]  /*0d80*/  IMAD.MOV.U32 R104, RZ, RZ, R101.reuse ;  /* 0x000000ffff687224 */ /* 0x100fe200078e0065 */
[----:B------:R-:W-:Y:S01]  /*0d90*/  SHF.R.U32.HI R100, RZ, 0x10, R101 ;  /* 0x00000010ff647819 */ /* 0x000fe20000011665 */
[----:B----4-:R-:W-:Y:S01]  /*0da0*/  FADD.FTZ R105, -R117, R81 ;  /* 0x0000005175697221 */ /* 0x010fe20000010100 */
[----:B------:R-:W-:-:S02]  /*0db0*/  HADD2.F32 R81, -RZ, R3.H0_H0 ;  /* 0x20000003ff517230 */ /* 0x000fc40000004100 */
[C---:B------:R-:W-:Y:S01]  /*0dc0*/  FADD.FTZ R101, -R117.reuse, R80 ;  /* 0x0000005075657221 */ /* 0x040fe20000010100 */
[C---:B------:R-:W-:Y:S01]  /*0dd0*/  FADD.FTZ R127, -R117.reuse, R82 ;  /* 0x00000052757f7221 */ /* 0x040fe20000010100 */
[----:B------:R-:W-:Y:S01]  /*0de0*/  FADD.FTZ R133, -R117, R83 ;  /* 0x0000005375857221 */ /* 0x000fe20000010100 */
[----:B------:R-:W-:Y:S02]  /*0df0*/  HADD2.F32 R80, -RZ, R106.H0_H0 ;  /* 0x2000006aff507230 */ /* 0x000fe40000004100 */
[----:B------:R-:W-:Y:S02]  /*0e00*/  HADD2.F32 R82, -RZ, R100.H0_H0 ;  /* 0x20000064ff527230 */ /* 0x000fe40000004100 */
[C---:B------:R-:W-:Y:S01]  /*0e10*/  FMUL.FTZ R100, R6.reuse, R105 ;  /* 0x0000006906647220 */ /* 0x040fe20000410000 */
[----:B------:R-:W-:Y:S02]  /*0e20*/  HADD2.F32 R83, -RZ, R104.H0_H0 ;  /* 0x20000068ff537230 */ /* 0x000fe40000004100 */
[----:B------:R-:W-:Y:S01]  /*0e30*/  FMUL.FTZ R3, R6, R101 ;  /* 0x0000006506037220 */ /* 0x000fe20000410000 */
[----:B------:R-:W-:Y:S01]  /*0e40*/  FMUL.FTZ R104, R90, R81 ;  /* 0x000000515a687220 */ /* 0x000fe20000410000 */
[----:B------:R-:W-:Y:S01]  /*0e50*/  FMUL.FTZ R101, R6, R127 ;  /* 0x0000007f06657220 */ /* 0x000fe20000410000 */
[----:B------:R-:W-:Y:S01]  /*0e60*/  FADD.FTZ R49, R49, R80 ;  /* 0x0000005031317221 */ /* 0x000fe20000010000 */
[-C--:B------:R-:W-:Y:S01]  /*0e70*/  FFMA.FTZ R61, R100, R80.reuse, R61 ;  /* 0x00000050643d7223 */ /* 0x080fe2000001003d */
[----:B0-----:R-:W-:Y:S01]  /*0e80*/  FMUL.FTZ R103, R89, R80 ;  /* 0x0000005059677220 */ /* 0x001fe20000410000 */
        /* <DEDUP_REMOVED lines=17> */
.L_x_5975:
[----:B------:R-:W-:Y:S05]  /*0fa0*/  BSYNC B1 ;  /* 0x0000000000017941 */ /* 0x000fea0003800000 */
.L_x_5974:
        /* <DEDUP_REMOVED lines=16> */
[----:B------:R-:W-:Y:S02]  /*10b0*/  IADD3 R125, R125, 0x80, RZ ;  /* 0x000000807d7d7810 */ /* 0x000fe40007ffe0ff */
[----:B------:R-:W-:Y:S02]  /*10c0*/  IADD3 R131, R131, 0x80, RZ ;  /* 0x0000008083837810 */ /* 0x000fe40007ffe0ff */
[----:B---3--:R-:W-:Y:S02]  /*10d0*/  MOV R107, R86 ;  /* 0x00000056006b7202 */ /* 0x008fe40000000f00 */
[----:B------:R-:W-:Y:S02]  /*10e0*/  SHF.R.U64 R114, R86, 0x10, R87 ;  /* 0x0000001056727819 */ /* 0x000fe40000001257 */
[----:B------:R-:W-:-:S02]  /*10f0*/  MOV R112, R87 ;  /* 0x0000005700707202 */ /* 0x000fc40000000f00 */
[----:B------:R-:W-:Y:S01]  /*1100*/  SHF.R.U32.HI R86, RZ, 0x10, R87 ;  /* 0x00000010ff567819 */ /* 0x000fe20000011657 */
[C---:B----4-:R-:W-:Y:S01]  /*1110*/  FADD.FTZ R113, -R117.reuse, R81 ;  /* 0x0000005175717221 */ /* 0x050fe20000010100 */
[----:B------:R-:W-:Y:S02]  /*1120*/  HADD2.F32 R81, -RZ, R107.H0_H0 ;  /* 0x2000006bff517230 */ /* 0x000fe40000004100 */
[C---:B------:R-:W-:Y:S01]  /*1130*/  FADD.FTZ R87, -R117.reuse, R80 ;  /* 0x0000005075577221 */ /* 0x040fe20000010100 */
[C---:B------:R-:W-:Y:S01]  /*1140*/  FADD.FTZ R135, -R117.reuse, R83 ;  /* 0x0000005375877221 */ /* 0x040fe20000010100 */
[----:B------:R-:W-:Y:S02]  /*1150*/  HADD2.F32 R80, -RZ, R114.H0_H0 ;  /* 0x20000072ff507230 */ /* 0x000fe40000004100 */
[----:B------:R-:W-:Y:S01]  /*1160*/  FADD.FTZ R133, -R117, R82 ;  /* 0x0000005275857221 */ /* 0x000fe20000010100 */
[----:B------:R-:W-:Y:S02]  /*1170*/  HADD2.F32 R83, -RZ, R112.H0_H0 ;  /* 0x20000070ff537230 */ /* 0x000fe40000004100 */
[C---:B0-----:R-:W-:Y:S01]  /*1180*/  FMUL.FTZ R108, R6.reuse, R113 ;  /* 0x00000071066c7220 */ /* 0x041fe20000410000 */
[----:B------:R-:W-:Y:S01]  /*1190*/  FMUL.FTZ R107, R6, R87 ;  /* 0x00000057066b7220 */ /* 0x000fe20000410000 */
        /* <DEDUP_REMOVED lines=23> */
.L_x_5977:
[----:B------:R-:W-:Y:S05]  /*1310*/  BSYNC B1 ;  /* 0x0000000000017941 */ /* 0x000fea0003800000 */
.L_x_5976:
        /* <DEDUP_REMOVED lines=16> */
[----:B------:R-:W-:Y:S02]  /*1420*/  MOV R120, R87 ;  /* 0x0000005700787202 */ /* 0x000fe40000000f00 */
[----:B------:R-:W-:Y:S01]  /*1430*/  SHF.R.U32.HI R86, RZ, 0x10, R87 ;  /* 0x00000010ff567819 */ /* 0x000fe20000011657 */
[C---:B----4-:R-:W-:Y:S01]  /*1440*/  FADD.FTZ R121, -R117.reuse, R81 ;  /* 0x0000005175797221 */ /* 0x050fe20000010100 */
[----:B------:R-:W-:Y:S02]  /*1450*/  HADD2.F32 R81, -RZ, R115.H0_H0 ;  /* 0x20000073ff517230 */ /* 0x000fe40000004100 */
[C---:B------:R-:W-:Y:S01]  /*1460*/  FADD.FTZ R87, -R117.reuse, R80 ;  /* 0x0000005075577221 */ /* 0x040fe20000010100 */
[C---:B------:R-:W-:Y:S01]  /*1470*/  FADD.FTZ R123, -R117.reuse, R82 ;  /* 0x00000052757b7221 */ /* 0x040fe20000010100 */
[----:B------:R-:W-:Y:S01]  /*1480*/  FADD.FTZ R117, -R117, R83 ;  /* 0x0000005375757221 */ /* 0x000fe20000010100 */
[----:B------:R-:W-:-:S02]  /*1490*/  HADD2.F32 R80, -RZ, R122.H0_H0 ;  /* 0x2000007aff507230 */ /* 0x000fc40000004100 */
[C---:B0-----:R-:W-:Y:S01]  /*14a0*/  FMUL.FTZ R118, R6.reuse, R121 ;  /* 0x0000007906767220 */ /* 0x041fe20000410000 */
[----:B------:R-:W-:Y:S02]  /*14b0*/  HADD2.F32 R83, -RZ, R120.H0_H0 ;  /* 0x20000078ff537230 */ /* 0x000fe40000004100 */
        /* <DEDUP_REMOVED lines=13> */
[----:B-1----:R-:W-:-:S02]  /*1590*/  HADD2.F32 R84, -RZ, R86.H0_H0 ;  /* 0x20000056ff547230 */ /* 0x002fc40000004100 */
        /* <DEDUP_REMOVED lines=10> */
.L_x_5973:
[----:B------:R-:W-:Y:S05]  /*1640*/  BSYNC B0 ;  /* 0x0000000000007941 */ /* 0x000fea0003800000 */
.L_x_5967:
        /* <DEDUP_REMOVED lines=26> */
.L_x_6052:
[----:B------:R-:W3:Y:S01]  /*17f0*/  S2R R85, SR_CgaCtaId ;  /* 0x0000000000557919 */ /* 0x000ee20000008800 */
[----:B------:R-:W-:Y:S01]  /*1800*/  @!P0 LOP3.LUT R80, R80, 0x3, RZ, 0xc0, !PT ;  /* 0x0000000350508812 */ /* 0x000fe200078ec0ff */
[----:B-1----:R-:W-:Y:S01]  /*1810*/  FADD.FTZ R116, R117, R116 ;  /* 0x0000007475747221 */ /* 0x002fe20000010000 */
[----:B------:R-:W-:Y:S01]  /*1820*/  MOV R84, 0x400 ;  /* 0x0000040000547802 */ /* 0x000fe20000000f00 */
[----:B0-2---:R-:W-:Y:S01]  /*1830*/  FADD.FTZ R117, R82, R83 ;  /* 0x0000005352757221 */ /* 0x005fe20000010000 */
[----:B------:R-:W-:Y:S05]  /*1840*/  WARPSYNC.ALL ;  /* 0x0000000000007948 */ /* 0x000fea0003800000 */
[----:B------:R-:W-:Y:S01]  /*1850*/  @!P0 IMAD.IADD R80, R81, 0x1, R80 ;  /* 0x0000000151508824 */ /* 0x000fe200078e0250 */
[----:B------:R-:W-:Y:S01]  /*1860*/  @P5 IADD3 R126, R126, -0x1, RZ ;  /* 0xffffffff7e7e5810 */ /* 0x000fe20007ffe0ff */
[----:B------:R-:W-:Y:S01]  /*1870*/  BSSY B0, `(.L_x_5979) ;  /* 0x00000a5000007945 */ /* 0x000fe20003800000 */
[----:B------:R-:W-:-:S03]  /*1880*/  @P5 LOP3.LUT R93, R94, 0x7f, RZ, 0xc0, !PT ;  /* 0x0000007f5e5d5812 */ /* 0x000fc600078ec0ff */
        /* <DEDUP_REMOVED lines=44> */
.L_x_5982:
[----:B------:R-:W-:Y:S05]  /*1b50*/  BSYNC B1 ;  /* 0x0000000000017941 */ /* 0x000fea0003800000 */
.L_x_5981:
[----:B------:R-:W-:Y:S04]  /*1b60*/  BSSY B1, `(.L_x_5983) ;  /* 0x000000c000017945 */ /* 0x000fe80003800000 */
[----:B------:R-:W-:Y:S05]  /*1b70*/  @!P5 BRA `(.L_x_5984) ;  /* 0x000000000028d947 */ /* 0x000fea0003800000 */
[----:B------:R-:W-:Y:S01]  /*1b80*/  LOP3.LUT P0, RZ, R4, 0xff, RZ, 0xc0, !PT ;  /* 0x000000ff04ff7812 */ /* 0x000fe2000780c0ff */
[----:B------:R-:W-:Y:S01]  /*1b90*/  FMUL.FTZ R86, R87, UR11 ;  /* 0x0000000b57567c20 */ /* 0x000fe20008410000 */
[----:B------:R-:W-:Y:S01]  /*1ba0*/  HFMA2.MMA R96, -RZ, RZ, 0, 0 ;  /* 0x00000000ff607435 */ /* 0x000fe200000001ff */
[----:B------:R-:W-:Y:S02]  /*1bb0*/  MOV R129, RZ ;  /* 0x000000ff00817202 */ /* 0x000fe40000000f00 */
[----:B------:R-:W-:-:S08]  /*1bc0*/  FMUL.FTZ R131, R86, UR10 ;  /* 0x0000000a56837c20 */ /* 0x000fd00008410000 */
[----:B------:R-:W-:Y:S02]  /*1bd0*/  @P0 HADD2.F32 R126, -RZ, R130.H0_H0 ;  /* 0x20000082ff7e0230 */ /* 0x000fe40000004100 */
[----:B------:R-:W-:-:S03]  /*1be0*/  @P0 FMUL.FTZ R96, R18, R131 ;  /* 0x0000008312600220 */ /* 0x000fc60000410000 */
[----:B------:R-:W-:Y:S02]  /*1bf0*/  @P0 FMUL.FTZ R129, R131, R126 ;  /* 0x0000007e83810220 */ /* 0x000fe40000410000 */
[----:B------:R-:W-:Y:S02]  /*1c00*/  F2FP.F16.F32.PACK_AB R96, RZ, R96 ;  /* 0x00000060ff60723e */ /* 0x000fe400000000ff */
[----:B------:R-:W-:-:S07]  /*1c10*/  FADD.FTZ R36, R36, R129 ;  /* 0x0000008124247221 */ /* 0x000fce0000010000 */
.L_x_5984:
[----:B------:R-:W-:Y:S05]  /*1c20*/  BSYNC B1 ;  /* 0x0000000000017941 */ /* 0x000fea0003800000 */
.L_x_5983:
        /* <DEDUP_REMOVED lines=13> */
.L_x_5986:
[----:B------:R-:W-:Y:S05]  /*1d00*/  BSYNC B1 ;  /* 0x0000000000017941 */ /* 0x000fea0003800000 */
.L_x_5985:
[----:B------:R-:W-:Y:S04]  /*1d10*/  BSSY B1, `(.L_x_5987) ;  /* 0x000000c000017945 */ /* 0x000fe80003800000 */
[----:B------:R-:W-:Y:S05]  /*1d20*/  @!P5 BRA `(.L_x_5988) ;  /* 0x000000000028d947 */ /* 0x000fea0003800000 */
[----:B------:R-:W-:Y:S01]  /*1d30*/  LOP3.LUT P0, RZ, R4, 0xff00, RZ, 0xc0, !PT ;  /* 0x0000ff0004ff7812 */ /* 0x000fe2000780c0ff */
        /* <DEDUP_REMOVED lines=8> */
[----:B------:R-:W-:-:S07]  /*1dc0*/  FADD.FTZ R37, R37, R126 ;  /* 0x0000007e25257221 */ /* 0x000fce0000010000 */
.L_x_5988:
[----:B------:R-:W-:Y:S05]  /*1dd0*/  BSYNC B1 ;  /* 0x0000000000017941 */ /* 0x000fea0003800000 */
.L_x_5987:
        /* <DEDUP_REMOVED lines=12> */
.L_x_5990:
[----:B------:R-:W-:Y:S05]  /*1ea0*/  BSYNC B1 ;  /* 0x0000000000017941 */ /* 0x000fea0003800000 */
.L_x_5989:
[----:B------:R-:W-:Y:S04]  /*1eb0*/  BSSY B1, `(.L_x_5991) ;  /* 0x000000c000017945 */ /* 0x000fe80003800000 */
[----:B------:R-:W-:Y:S05]  /*1ec0*/  @!P5 BRA `(.L_x_5992) ;  /* 0x000000000028d947 */ /* 0x000fea0003800000 */
[----:B------:R-:W-:Y:S01]  /*1ed0*/  LOP3.LUT P0, RZ, R4, 0xff0000, RZ, 0xc0, !PT ;  /* 0x00ff000004ff7812 */ /* 0x000fe2000780c0ff */
[----:B------:R-:W-:Y:S01]  /*1ee0*/  FMUL.FTZ R86, R129, UR11 ;  /* 0x0000000b81567c20 */ /* 0x000fe20008410000 */
[----:B------:R-:W-:Y:S01]  /*1ef0*/  IMAD.MOV.U32 R98, RZ, RZ, RZ ;  /* 0x000000ffff627224 */ /* 0x000fe200078e00ff */
[----:B------:R-:W-:Y:S02]  /*1f00*/  MOV R131, RZ ;  /* 0x000000ff00837202 */ /* 0x000fe40000000f00 */
[----:B------:R-:W-:-:S08]  /*1f10*/  FMUL.FTZ R133, R86, UR10 ;  /* 0x0000000a56857c20 */ /* 0x000fd00008410000 */
[----:B------:R-:W-:Y:S02]  /*1f20*/  @P0 HADD2.F32 R126, -RZ, R132.H0_H0 ;  /* 0x20000084ff7e0230 */ /* 0x000fe40000004100 */
[----:B------:R-:W-:-:S03]  /*1f30*/  @P0 FMUL.FTZ R98, R16, R133 ;  /* 0x0000008510620220 */ /* 0x000fc60000410000 */
[----:B------:R-:W-:Y:S02]  /*1f40*/  @P0 FMUL.FTZ R131, R133, R126 ;  /* 0x0000007e85830220 */ /* 0x000fe40000410000 */
[----:B------:R-:W-:Y:S02]  /*1f50*/  F2FP.F16.F32.PACK_AB R98, RZ, R98 ;  /* 0x00000062ff62723e */ /* 0x000fe400000000ff */
[----:B------:R-:W-:-:S07]  /*1f60*/  FADD.FTZ R38, R38, R131 ;  /* 0x0000008326267221 */ /* 0x000fce0000010000 */
.L_x_5992:
[----:B------:R-:W-:Y:S05]  /*1f70*/  BSYNC B1 ;  /* 0x0000000000017941 */ /* 0x000fea0003800000 */
.L_x_5991:
        /* <DEDUP_REMOVED lines=15> */
.L_x_5994:
[----:B------:R-:W-:Y:S05]  /*2070*/  BSYNC B1 ;  /* 0x0000000000017941 */ /* 0x000fea0003800000 */
.L_x_5993:
        /* <DEDUP_REMOVED lines=22> */
.L_x_5996:
[----:B------:R-:W-:Y:S05]  /*21e0*/  BSYNC B1 ;  /* 0x0000000000017941 */ /* 0x000fea0003800000 */
.L_x_5995:
        /* <DEDUP_REMOVED lines=10> */
.L_x_5998:
[----:B------:R-:W-:Y:S05]  /*2290*/  BSYNC B1 ;  /* 0x0000000000017941 */ /* 0x000fea0003800000 */
.L_x_5997:
[----:B------:R-:W-:Y:S02]  /*22a0*/  IADD3 R5, R5, 0x80, RZ ;  /* 0x0000008005057810 */ /* 0x000fe40007ffe0ff */
[----:B------:R-:W-:-:S07]  /*22b0*/  IADD3 R117, R117, 0x80, RZ ;  /* 0x0000008075757810 */ /* 0x000fce0007ffe0ff */
.L_x_5980:
[----:B------:R-:W-:Y:S05]  /*22c0*/  BSYNC B0 ;  /* 0x0000000000007941 */ /* 0x000fea0003800000 */
.L_x_5979:
        /* <DEDUP_REMOVED lines=21> */
.L_x_6002:
[----:B------:R-:W-:Y:S05]  /*2420*/  BSYNC B1 ;  /* 0x0000000000017941 */ /* 0x000fea0003800000 */
.L_x_6001:
        /* <DEDUP_REMOVED lines=12> */
.L_x_6004:
[----:B------:R-:W-:Y:S05]  /*24f0*/  BSYNC B1 ;  /* 0x0000000000017941 */ /* 0x000fea0003800000 */
.L_x_6003:
        /* <DEDUP_REMOVED lines=13> */
.L_x_6006:
[----:B------:R-:W-:Y:S05]  /*25d0*/  BSYNC B1 ;  /* 0x0000000000017941 */ /* 0x000fea0003800000 */
.L_x_6005:
        /* <DEDUP_REMOVED lines=12> */
.L_x_6008:
[----:B------:R-:W-:Y:S05]  /*26a0*/  BSYNC B1 ;  /* 0x0000000000017941 */ /* 0x000fea0003800000 */
.L_x_6007:
        /* <DEDUP_REMOVED lines=12> */
.L_x_6010:
[----:B------:R-:W-:Y:S05]  /*2770*/  BSYNC B1 ;  /* 0x0000000000017941 */ /* 0x000fea0003800000 */
.L_x_6009:
[----:B------:R-:W-:Y:S04]  /*2780*/  BSSY B1, `(.L_x_6011) ;  /* 0x000000c000017945 */ /* 0x000fe80003800000 */
[----:B------:R-:W-:Y:S05]  /*2790*/  @!P5 BRA `(.L_x_6012) ;  /* 0x000000000028d947 */ /* 0x000fea0003800000 */
[----:B------:R-:W-:Y:S01]  /*27a0*/  LOP3.LUT P0, RZ, R2, 0xff0000, RZ, 0xc0, !PT ;  /* 0x00ff000002ff7812 */ /* 0x000fe2000780c0ff */
[----:B------:R-:W-:Y:S01]  /*27b0*/  FMUL.FTZ R86, R129, UR11 ;  /* 0x0000000b81567c20 */ /* 0x000fe20008410000 */
[----:B------:R-:W-:Y:S01]  /*27c0*/  HFMA2.MMA R131, -RZ, RZ, 0, 0 ;  /* 0x00000000ff837435 */ /* 0x000fe200000001ff */
[----:B------:R-:W-:Y:S02]  /*27d0*/  IMAD.MOV.U32 R98, RZ, RZ, RZ ;  /* 0x000000ffff627224 */ /* 0x000fe400078e00ff */
[----:B------:R-:W-:-:S08]  /*27e0*/  FMUL.FTZ R133, R86, UR10 ;  /* 0x0000000a56857c20 */ /* 0x000fd00008410000 */
[----:B------:R-:W-:Y:S02]  /*27f0*/  @P0 HADD2.F32 R126, -RZ, R132.H0_H0 ;  /* 0x20000084ff7e0230 */ /* 0x000fe40000004100 */
[----:B------:R-:W-:-:S03]  /*2800*/  @P0 FMUL.FTZ R98, R12, R133 ;  /* 0x000000850c620220 */ /* 0x000fc60000410000 */
[----:B------:R-:W-:Y:S02]  /*2810*/  @P0 FMUL.FTZ R131, R126, R133 ;  /* 0x000000857e830220 */ /* 0x000fe40000410000 */
[----:B------:R-:W-:Y:S02]  /*2820*/  F2FP.F16.F32.PACK_AB R98, RZ, R98 ;  /* 0x00000062ff62723e */ /* 0x000fe400000000ff */
[----:B------:R-:W-:-:S07]  /*2830*/  FADD.FTZ R34, R34, R131 ;  /* 0x0000008322227221 */ /* 0x000fce0000010000 */
.L_x_6012:
[----:B------:R-:W-:Y:S05]  /*2840*/  BSYNC B1 ;  /* 0x0000000000017941 */ /* 0x000fea0003800000 */
.L_x_6011:
        /* <DEDUP_REMOVED lines=15> */
.L_x_6014:
[----:B------:R-:W-:Y:S05]  /*2940*/  BSYNC B1 ;  /* 0x0000000000017941 */ /* 0x000fea0003800000 */
.L_x_6013:
        /* <DEDUP_REMOVED lines=16> */
[----:B------:R-:W-:Y:S02]  /*2a50*/  @P0 HADD2.F32 R81, -RZ, R132.H1_H1 ;  /* 0x30000084ff510230 */ /* 0x000fe40000004100 */
[----:B------:R-:W-:-:S03]  /*2a60*/  @P0 FMUL.FTZ R80, R11, R86 ;  /* 0x000000560b500220 */ /* 0x000fc60000410000 */
[----:B------:R-:W-:Y:S02]  /*2a70*/  @P0 FMUL.FTZ R82, R81, R86 ;  /* 0x0000005651520220 */ /* 0x000fe40000410000 */
[----:B------:R-:W-:Y:S02]  /*2a80*/  F2FP.F16.F32.PACK_AB R80, RZ, R80 ;  /* 0x00000050ff50723e */ /* 0x000fe400000000ff */
[----:B------:R-:W-:Y:S02]  /*2a90*/  FADD.FTZ R35, R35, R82 ;  /* 0x0000005223237221 */ /* 0x000fe40000010000 */
[----:B------:R-:W-:-:S07]  /*2aa0*/  PRMT R99, R80, 0x7610, R99 ;  /* 0x0000761050637816 */ /* 0x000fce0000000063 */
.L_x_6016:
[----:B------:R-:W-:Y:S05]  /*2ab0*/  BSYNC B1 ;  /* 0x0000000000017941 */ /* 0x000fea0003800000 */
.L_x_6015:
        /* <DEDUP_REMOVED lines=10> */
.L_x_6018:
[----:B------:R-:W-:Y:S05]  /*2b60*/  BSYNC B1 ;  /* 0x0000000000017941 */ /* 0x000fea0003800000 */
.L_x_6017:
[----:B------:R-:W-:Y:S02]  /*2b70*/  IADD3 R5, R5, 0x80, RZ ;  /* 0x0000008005057810 */ /* 0x000fe40007ffe0ff */
[----:B------:R-:W-:-:S07]  /*2b80*/  IADD3 R117, R117, 0x80, RZ ;  /* 0x0000008075757810 */ /* 0x000fce0007ffe0ff */
.L_x_6000:
[----:B------:R-:W-:Y:S05]  /*2b90*/  BSYNC B0 ;  /* 0x0000000000007941 */ /* 0x000fea0003800000 */
.L_x_5999:
        /* <DEDUP_REMOVED lines=21> */
.L_x_6022:
[----:B------:R-:W-:Y:S05]  /*2cf0*/  BSYNC B1 ;  /* 0x0000000000017941 */ /* 0x000fea0003800000 */
.L_x_6021:
        /* <DEDUP_REMOVED lines=11> */
[----:B------:R-:W-:Y:S02]  /*2db0*/  FADD.FTZ R28, R28, R131 ;  /* 0x000000831c1c7221 */ /* 0x000fe40000010000 */
[----:B------:R-:W-:-:S07]  /*2dc0*/  PRMT R96, R87, 0x7610, R96 ;  /* 0x0000761057607816 */ /* 0x000fce0000000060 */
.L_x_6024:
[----:B------:R-:W-:Y:S05]  /*2dd0*/  BSYNC B1 ;  /* 0x0000000000017941 */ /* 0x000fea0003800000 */
.L_x_6023:
        /* <DEDUP_REMOVED lines=13> */
.L_x_6026:
[----:B------:R-:W-:Y:S05]  /*2eb0*/  BSYNC B1 ;  /* 0x0000000000017941 */ /* 0x000fea0003800000 */
.L_x_6025:
        /* <DEDUP_REMOVED lines=13> */
.L_x_6028:
[----:B------:R-:W-:Y:S05]  /*2f90*/  BSYNC B1 ;  /* 0x0000000000017941 */ /* 0x000fea0003800000 */
.L_x_6027:
        /* <DEDUP_REMOVED lines=12> */
.L_x_6030:
[----:B------:R-:W-:Y:S05]  /*3060*/  BSYNC B1 ;  /* 0x0000000000017941 */ /* 0x000fea0003800000 */
.L_x_6029:
        /* <DEDUP_REMOVED lines=13> */
.L_x_6032:
[----:B------:R-:W-:Y:S05]  /*3140*/  BSYNC B1 ;  /* 0x0000000000017941 */ /* 0x000fea0003800000 */
.L_x_6031:
        /* <DEDUP_REMOVED lines=14> */
.L_x_6034:
[----:B------:R-:W-:Y:S05]  /*3230*/  BSYNC B1 ;  /* 0x0000000000017941 */ /* 0x000fea0003800000 */
.L_x_6033:
        /* <DEDUP_REMOVED lines=23> */
.L_x_6036:
[----:B------:R-:W-:Y:S05]  /*33b0*/  BSYNC B1 ;  /* 0x0000000000017941 */ /* 0x000fea0003800000 */
.L_x_6035:
        /* <DEDUP_REMOVED lines=9> */
.L_x_6020:
[----:B------:R-:W-:Y:S05]  /*3450*/  BSYNC B0 ;  /* 0x0000000000007941 */ /* 0x000fea0003800000 */
.L_x_6019:
[----:B------:R-:W-:Y:S02]  /*3460*/  IADD3 R92, R92, UR12, RZ ;  /* 0x0000000c5c5c7c10 */ /* 0x000fe4000fffe0ff */
[----:B------:R-:W-:Y:S02]  /*3470*/  ISETP.NE.AND P4, PT, R125, RZ, PT ;  /* 0x000000ff7d00720c */ /* 0x000fe40003f85270 */
[----:B------:R-:W-:Y:S02]  /*3480*/  ISETP.GE.AND P0, PT, R92, UR13, PT ;  /* 0x0000000d5c007c0c */ /* 0x000fe4000bf06270 */
[----:B------:R-:W-:-:S11]  /*3490*/  SEL R116, RZ, 0x1, P4 ;  /* 0x00000001ff747807 */ /* 0x000fd60002000000 */
[----:B------:R-:W-:Y:S05]  /*34a0*/  @!P0 BRA `(.L_x_6037) ;  /* 0xffffffd000988947 */ /* 0x000fea000383ffff */
.L_x_5966:
        /* <DEDUP_REMOVED lines=18> */
.L_x_6039:
[----:B------:R-:W-:Y:S05]  /*35d0*/  BSYNC B0 ;  /* 0x0000000000007941 */ /* 0x000fea0003800000 */
.L_x_6038:
        /* <DEDUP_REMOVED lines=12> */
.L_x_6041:
[----:B------:R-:W-:Y:S05]  /*36a0*/  BSYNC B0 ;  /* 0x0000000000007941 */ /* 0x000fea0003800000 */
.L_x_6040:
        /* <DEDUP_REMOVED lines=11> */
.L_x_5978:
[----:B------:R-:W-:Y:S01]  /*3760*/  HFMA2.MMA R133, -RZ, RZ, 0, 9.5367431640625e-07 ;  /* 0x00000010ff857435 */ /* 0x000fe200000001ff */
[----:B------:R-:W-:Y:S01]  /*3770*/  IMAD.MOV.U32 R134, RZ, RZ, R127 ;  /* 0x000000ffff867224 */ /* 0x000fe200078e007f */
[----:B------:R-:W-:Y:S02]  /*3780*/  MOV R136, 0x1f ;  /* 0x0000001f00887802 */ /* 0x000fe40000000f00 */
[----:B------:R-:W-:-:S07]  /*3790*/  MOV R129, 0xffffffff ;  /* 0xffffffff00817802 */ /* 0x000fce0000000f00 */
[----:B-----5:R-:W-:Y:S05]  /*37a0*/  WARPSYNC.COLLECTIVE R129, `(.L_x_6042) ;  /* 0x0000000081087348 */ /* 0x020fea0003c00000 */
[----:B------:R0:W1:Y:S02]  /*37b0*/  SHFL.DOWN P6, R131, R134, R133, R136 ;  /* 0x0800008586837389 */ /* 0x00006400000c0088 */
[----:B01---5:R-:W-:Y:S01]  /*37c0*/  ENDCOLLECTIVE ;  /* 0x000000000000791b */ /* 0x023fe20003800000 */
.L_x_6042:
[----:B------:R-:W-:Y:S02]  /*37d0*/  MOV R134, R128 ;  /* 0x0000008000867202 */ /* 0x000fe40000000f00 */
[----:B------:R-:W-:-:S07]  /*37e0*/  MOV R82, R131 ;  /* 0x0000008300527202 */ /* 0x000fce0000000f00 */
[----:B------:R-:W-:Y:S05]  /*37f0*/  WARPSYNC.COLLECTIVE R129, `(.L_x_6043) ;  /* 0x0000000081087348 */ /* 0x000fea0003c00000 */
[----:B------:R0:W1:Y:S02]  /*3800*/  SHFL.DOWN P6, R131, R134, R133, R136 ;  /* 0x0800008586837389 */ /* 0x00006400000c0088 */
[----:B01----:R-:W-:Y:S01]  /*3810*/  ENDCOLLECTIVE ;  /* 0x000000000000791b */ /* 0x003fe20003800000 */
.L_x_6043:
[----:B------:R-:W-:Y:S01]  /*3820*/  FADD.FTZ R82, R82, R127 ;  /* 0x0000007f52527221 */ /* 0x000fe20000010000 */
[----:B------:R-:W-:-:S04]  /*3830*/  HFMA2.MMA R133, -RZ, RZ, 0, 4.76837158203125e-07 ;  /* 0x00000008ff857435 */ /* 0x000fc800000001ff */
[----:B------:R-:W-:Y:S01]  /*3840*/  MOV R134, R82 ;  /* 0x0000005200867202 */ /* 0x000fe20000000f00 */
[----:B------:R-:W-:-:S07]  /*3850*/  IMAD.MOV.U32 R83, RZ, RZ, R131 ;  /* 0x000000ffff537224 */ /* 0x000fce00078e0083 */
[----:B------:R-:W-:Y:S05]  /*3860*/  WARPSYNC.COLLECTIVE R129, `(.L_x_6044) ;  /* 0x0000000081087348 */ /* 0x000fea0003c00000 */
[----:B------:R0:W1:Y:S02]  /*3870*/  SHFL.DOWN P6, R131, R134, R133, R136 ;  /* 0x0800008586837389 */ /* 0x00006400000c0088 */
[----:B01----:R-:W-:Y:S01]  /*3880*/  ENDCOLLECTIVE ;  /* 0x000000000000791b */ /* 0x003fe20003800000 */
.L_x_6044:
[----:B------:R-:W-:-:S05]  /*3890*/  FADD.FTZ R83, R83, R128 ;  /* 0x0000008053537221 */ /* 0x000fca0000010000 */
[----:B------:R-:W-:Y:S02]  /*38a0*/  MOV R134, R83 ;  /* 0x0000005300867202 */ /* 0x000fe40000000f00 */
[----:B------:R-:W-:-:S07]  /*38b0*/  MOV R85, R131 ;  /* 0x0000008300557202 */ /* 0x000fce0000000f00 */
[----:B------:R-:W-:Y:S05]  /*38c0*/  WARPSYNC.COLLECTIVE R129, `(.L_x_6045) ;  /* 0x0000000081087348 */ /* 0x000fea0003c00000 */
[----:B------:R0:W1:Y:S02]  /*38d0*/  SHFL.DOWN P6, R131, R134, R133, R136 ;  /* 0x0800008586837389 */ /* 0x00006400000c0088 */
[----:B01----:R-:W-:Y:S01]  /*38e0*/  ENDCOLLECTIVE ;  /* 0x000000000000791b */ /* 0x003fe20003800000 */
.L_x_6045:
[----:B------:R-:W-:-:S05]  /*38f0*/  FADD.FTZ R85, R82, R85 ;  /* 0x0000005552557221 */ /* 0x000fca0000010000 */
[----:B------:R-:W-:Y:S01]  /*3900*/  MOV R134, R85 ;  /* 0x0000005500867202 */ /* 0x000fe20000000f00 */
[----:B------:R-:W-:Y:S01]  /*3910*/  IMAD.MOV.U32 R133, RZ, RZ, 0x4 ;  /* 0x00000004ff857424 */ /* 0x000fe200078e00ff */
[----:B------:R-:W-:-:S07]  /*3920*/  MOV R84, R131 ;  /* 0x0000008300547202 */ /* 0x000fce0000000f00 */
[----:B------:R-:W-:Y:S05]  /*3930*/  WARPSYNC.COLLECTIVE R129, `(.L_x_6046) ;  /* 0x0000000081087348 */ /* 0x000fea0003c00000 */
[----:B------:R0:W1:Y:S02]  /*3940*/  SHFL.DOWN P6, R131, R134, R133, R136 ;  /* 0x0800008586837389 */ /* 0x00006400000c0088 */
[----:B01----:R-:W-:Y:S01]  /*3950*/  ENDCOLLECTIVE ;  /* 0x000000000000791b */ /* 0x003fe20003800000 */
.L_x_6046:
[----:B------:R-:W-:-:S05]  /*3960*/  FADD.FTZ R84, R83, R84 ;  /* 0x0000005453547221 */ /* 0x000fca0000010000 */
[----:B------:R-:W-:Y:S02]  /*3970*/  MOV R134, R84 ;  /* 0x0000005400867202 */ /* 0x000fe40000000f00 */
[----:B------:R-:W-:-:S07]  /*3980*/  MOV R86, R131 ;  /* 0x0000008300567202 */ /* 0x000fce0000000f00 */
[----:B------:R-:W-:Y:S05]  /*3990*/  WARPSYNC.COLLECTIVE R129, `(.L_x_6047) ;  /* 0x0000000081087348 */ /* 0x000fea0003c00000 */
[----:B------:R0:W1:Y:S02]  /*39a0*/  SHFL.DOWN P6, R131, R134, R133, R136 ;  /* 0x0800008586837389 */ /* 0x00006400000c0088 */
[----:B01----:R-:W-:Y:S01]  /*39b0*/  ENDCOLLECTIVE ;  /* 0x000000000000791b */ /* 0x003fe20003800000 */
.L_x_6047:
[----:B------:R-:W-:Y:S01]  /*39c0*/  FADD.FTZ R86, R85, R86 ;  /* 0x0000005655567221 */ /* 0x000fe20000010000 */
[----:B------:R-:W-:-:S04]  /*39d0*/  HFMA2.MMA R133, -RZ, RZ, 0, 1.1920928955078125e-07 ;  /* 0x00000002ff857435 */ /* 0x000fc800000001ff */
[----:B------:R-:W-:Y:S02]  /*39e0*/  MOV R134, R86 ;  /* 0x0000005600867202 */ /* 0x000fe40000000f00 */
[----:B------:R-:W-:-:S07]  /*39f0*/  MOV R87, R131 ;  /* 0x0000008300577202 */ /* 0x000fce0000000f00 */
[----:B------:R-:W-:Y:S05]  /*3a00*/  WARPSYNC.COLLECTIVE R129, `(.L_x_6048) ;  /* 0x0000000081087348 */ /* 0x000fea0003c00000 */
[----:B------:R0:W1:Y:S02]  /*3a10*/  SHFL.DOWN P6, R131, R134, R133, R136 ;  /* 0x0800008586837389 */ /* 0x00006400000c0088 */
[----:B01----:R-:W-:Y:S01]  /*3a20*/  ENDCOLLECTIVE ;  /* 0x000000000000791b */ /* 0x003fe20003800000 */
.L_x_6048:
[----:B------:R-:W-:-:S04]  /*3a30*/  FADD.FTZ R87, R84, R87 ;  /* 0x0000005754577221 */ /* 0x000fc80000010000 */
[----:B------:R-:W-:Y:S01]  /*3a40*/  IMAD.MOV.U32 R134, RZ, RZ, R87 ;  /* 0x000000ffff867224 */ /* 0x000fe200078e0057 */
[----:B------:R-:W-:-:S07]  /*3a50*/  MOV R117, R131 ;  /* 0x0000008300757202 */ /* 0x000fce0000000f00 */
[----:B------:R-:W-:Y:S05]  /*3a60*/  WARPSYNC.COLLECTIVE R129, `(.L_x_6049) ;  /* 0x0000000081087348 */ /* 0x000fea0003c00000 */
[----:B------:R0:W1:Y:S02]  /*3a70*/  SHFL.DOWN P6, R131, R134, R133, R136 ;  /* 0x0800008586837389 */ /* 0x00006400000c0088 */
[----:B01----:R-:W-:Y:S01]  /*3a80*/  ENDCOLLECTIVE ;  /* 0x000000000000791b */ /* 0x003fe20003800000 */
.L_x_6049:
[----:B------:R-:W-:Y:S01]  /*3a90*/  FADD.FTZ R117, R86, R117 ;  /* 0x0000007556757221 */ /* 0x000fe20000010000 */
[----:B------:R-:W-:-:S04]  /*3aa0*/  HFMA2.MMA R133, -RZ, RZ, 0, 5.9604644775390625e-08 ;  /* 0x00000001ff857435 */ /* 0x000fc800000001ff */
[----:B------:R-:W-:Y:S02]  /*3ab0*/  MOV R134, R117 ;  /* 0x0000007500867202 */ /* 0x000fe40000000f00 */
[----:B------:R-:W-:-:S07]  /*3ac0*/  MOV R116, R131 ;  /* 0x0000008300747202 */ /* 0x000fce0000000f00 */
[----:B------:R-:W-:Y:S05]  /*3ad0*/  WARPSYNC.COLLECTIVE R129, `(.L_x_6050) ;  /* 0x0000000081087348 */ /* 0x000fea0003c00000 */
[----:B------:R0:W1:Y:S02]  /*3ae0*/  SHFL.DOWN P6, R131, R134, R133, R136 ;  /* 0x0800008586837389 */ /* 0x00006400000c0088 */
[----:B01----:R-:W-:Y:S01]  /*3af0*/  ENDCOLLECTIVE ;  /* 0x000000000000791b */ /* 0x003fe20003800000 */
.L_x_6050:
[----:B------:R-:W-:-:S05]  /*3b00*/  FADD.FTZ R82, R87, R116 ;  /* 0x0000007457527221 */ /* 0x000fca0000010000 */
[----:B------:R-:W-:Y:S02]  /*3b10*/  MOV R134, R82 ;  /* 0x0000005200867202 */ /* 0x000fe40000000f00 */
[----:B------:R-:W-:-:S07]  /*3b20*/  MOV R116, R131 ;  /* 0x0000008300747202 */ /* 0x000fce0000000f00 */
[----:B------:R-:W-:Y:S05]  /*3b30*/  WARPSYNC.COLLECTIVE R129, `(.L_x_6051) ;  /* 0x0000000081087348 */ /* 0x000fea0003c00000 */
[----:B------:R0:W1:Y:S02]  /*3b40*/  SHFL.DOWN P6, R131, R134, R133, R136 ;  /* 0x0800008586837389 */ /* 0x00006400000c0088 */
[----:B01----:R-:W-:Y:S01]  /*3b50*/  ENDCOLLECTIVE ;  /* 0x000000000000791b */ /* 0x003fe20003800000 */
.L_x_6051:
[----:B------:R-:W-:Y:S01]  /*3b60*/  MOV R83, R131 ;  /* 0x0000008300537202 */ /* 0x000fe20000000f00 */
[----:B------:R-:W-:Y:S06]  /*3b70*/  BRA `(.L_x_6052) ;  /* 0xffffffdc001c7947 */ /* 0x000fec000383ffff */
.L_x_6053:
        /* <DEDUP_REMOVED lines=16> */
.L_x_8631:


//--------------------- .text._ZN10layer_norm22ln_bwd_finalize_kernelINS_22Kernel_traits_finalizeILj1536E6__halfS2_fS2_fjLb1ELj1024ELj4ENS_18Kernel_traits_baseILj1536ES2_S2_fS2_fjLj1024EEEEELb1ELb1EEEvNS_9BwdParamsE --------------------------
	.section	.text._ZN10layer_norm22ln_bwd_finalize_kernelINS_22Kernel_traits_finalizeILj1536E6__halfS2_fS2_fjLb1ELj1024ELj4ENS_18Kernel_traits_baseILj1536ES2_S2_fS2_fjLj1024EEEEELb1ELb1EEEvNS_9BwdParamsE,"ax",@progbits
	.align	128
        .global         _ZN10layer_norm22ln_bwd_finalize_kernelINS_22Kernel_traits_finalizeILj1536E6__halfS2_fS2_fjLb1ELj1024ELj4ENS_18Kernel_traits_baseILj1536ES2_S2_fS2_fjLj1024EEEEELb1ELb1EEEvNS_9BwdParamsE
        .type           _ZN10layer_norm22ln_bwd_finalize_kernelINS_22Kernel_traits_finalizeILj1536E6__halfS2_fS2_fjLb1ELj1024ELj4ENS_18Kernel_traits_baseILj1536ES2_S2_fS2_fjLj1024EEEEELb1ELb1EEEvNS_9BwdParamsE,@function
        .size           _ZN10layer_norm22ln_bwd_finalize_kernelINS_22Kernel_traits_finalizeILj1536E6__halfS2_fS2_fjLb1ELj1024ELj4ENS_18Kernel_traits_baseILj1536ES2_S2_fS2_fjLj1024EEEEELb1ELb1EEEvNS_9BwdParamsE,(.L_x_8632 - _ZN10layer_norm22ln_bwd_finalize_kernelINS_22Kernel_traits_finalizeILj1536E6__halfS2_fS2_fjLb1ELj1024ELj4ENS_18Kernel_traits_baseILj1536ES2_S2_fS2_fjLj1024EEEEELb1ELb1EEEvNS_9BwdParamsE)
        .other          _ZN10layer_norm22ln_bwd_finalize_kernelINS_22Kernel_traits_finalizeILj1536E6__halfS2_fS2_fjLb1ELj1024ELj4ENS_18Kernel_traits_baseILj1536ES2_S2_fS2_fjLj1024EEEEELb1ELb1EEEvNS_9BwdParamsE,@"STO_CUDA_ENTRY STV_DEFAULT"
_ZN10layer_norm22ln_bwd_finalize_kernelINS_22Kernel_traits_finalizeILj1536E6__halfS2_fS2_fjLb1ELj1024ELj4ENS_18Kernel_traits_baseILj1536ES2_S2_fS2_fjLj1024EEEEELb1ELb1EEEvNS_9BwdParamsE:
.text._ZN10layer_norm22ln_bwd_finalize_kernelINS_22Kernel_traits_finalizeILj1536E6__halfS2_fS2_fjLb1ELj1024ELj4ENS_18Kernel_traits_baseILj1536ES2_S2_fS2_fjLj1024EEEEELb1ELb1EEEvNS_9BwdParamsE:
        /* <DEDUP_REMOVED lines=25> */
.L_x_6065:
        /* <DEDUP_REMOVED lines=33> */
.L_x_6058:
        /* <DEDUP_REMOVED lines=49> */
.L_x_6057:
[----:B------:R-:W-:Y:S05]  /*06b0*/  BSYNC B1 ;  /* 0x0000000000017941 */ /* 0x000fea0003800000 */
.L_x_6056:
        /* <DEDUP_REMOVED lines=32> */
.L_x_6060:
[----:B------:R-:W-:Y:S05]  /*08c0*/  BSYNC B1 ;  /* 0x0000000000017941 */ /* 0x000fea0003800000 */
.L_x_6059:
        /* <DEDUP_REMOVED lines=16> */
.L_x_6055:
[----:B------:R-:W-:Y:S05]  /*09d0*/  BSYNC B0 ;  /* 0x0000000000007941 */ /* 0x000fea0003800000 */
.L_x_6054:
        /* <DEDUP_REMOVED lines=40> */
.L_x_6081:
        /* <DEDUP_REMOVED lines=8> */
.L_x_6061:
        /* <DEDUP_REMOVED lines=21> */
.L_x_6064:
[----:B------:R-:W-:Y:S05]  /*0e30*/  BSYNC B0 ;  /* 0x0000000000007941 */ /* 0x000fea0003800000 */
.L_x_6063:
[C---:B------:R-:W-:Y:S02]  /*0e40*/  ISETP.GT.U32.AND P1, PT, R4.reuse, -0x601, PT ;  /* 0xfffff9ff0400780c */ /* 0x040fe40003f24070 */
[----:B------:R-:W-:Y:S02]  /*0e50*/  IADD3 R4, R4, 0x600, RZ ;  /* 0x0000060004047810 */ /* 0x000fe40007ffe0ff */
[----:B------:R-:W-:-:S09]  /*0e60*/  IADD3 R5, R5, 0x300, RZ ;  /* 0x0000030005057810 */ /* 0x000fd20007ffe0ff */
[----:B------:R-:W-:Y:S05]  /*0e70*/  @P1 BRA `(.L_x_6065) ;  /* 0xfffffff000c41947 */ /* 0x000fea000383ffff */
[----:B------:R-:W-:Y:S05]  /*0e80*/  EXIT ;  /* 0x000000000000794d */ /* 0x000fea0003800000 */
.L_x_6062:
[----:B------:R-:W-:Y:S01]  /*0e90*/  HFMA2.MMA R22, -RZ, RZ, 0, 5.9604644775390625e-08 ;  /* 0x00000001ff167435 */ /* 0x000fe200000001ff */
[----:B---3--:R-:W-:Y:S01]  /*0ea0*/  MOV R23, R8 ;  /* 0x0000000800177202 */ /* 0x008fe20000000f00 */
[----:B------:R-:W-:Y:S01]  /*0eb0*/  IMAD.MOV.U32 R20, RZ, RZ, -0x1 ;  /* 0xffffffffff147424 */ /* 0x000fe200078e00ff */
[----:B------:R-:W-:-:S08]  /*0ec0*/  MOV R25, 0x1f ;  /* 0x0000001f00197802 */ /* 0x000fd00000000f00 */
[----:B012---:R-:W-:Y:S05]  /*0ed0*/  WARPSYNC.COLLECTIVE R20, `(.L_x_6066) ;  /* 0x0000000014087348 */ /* 0x007fea0003c00000 */
[----:B------:R3:W4:Y:S02]  /*0ee0*/  SHFL.BFLY P2, R21, R23, R22, R25 ;  /* 0x0c00001617157389 */ /* 0x0007240000040019 */
[----:B01234-:R-:W-:Y:S01]  /*0ef0*/  ENDCOLLECTIVE ;  /* 0x000000000000791b */ /* 0x01ffe20003800000 */
.L_x_6066:
[----:B------:R-:W-:Y:S01]  /*0f00*/  HFMA2.MMA R22, -RZ, RZ, 0, 1.1920928955078125e-07 ;  /* 0x00000002ff167435 */ /* 0x000fe200000001ff */
[----:B------:R-:W-:-:S05]  /*0f10*/  MOV R9, R21 ;  /* 0x0000001500097202 */ /* 0x000fca0000000f00 */
[----:B------:R-:W-:-:S05]  /*0f20*/  FADD.FTZ R9, R8, R9 ;  /* 0x0000000908097221 */ /* 0x000fca0000010000 */
[----:B------:R-:W-:-:S07]  /*0f30*/  MOV R23, R9 ;  /* 0x0000000900177202 */ /* 0x000fce0000000f00 */
[----:B------:R-:W-:Y:S05]  /*0f40*/  WARPSYNC.COLLECTIVE R20, `(.L_x_6067) ;  /* 0x0000000014087348 */ /* 0x000fea0003c00000 */
[----:B------:R0:W1:Y:S02]  /*0f50*/  SHFL.BFLY P2, R21, R23, R22, R25 ;  /* 0x0c00001617157389 */ /* 0x0000640000040019 */
[----:B01----:R-:W-:Y:S01]  /*0f60*/  ENDCOLLECTIVE ;  /* 0x000000000000791b */ /* 0x003fe20003800000 */
.L_x_6067:
[----:B------:R-:W-:Y:S01]  /*0f70*/  HFMA2.MMA R22, -RZ, RZ, 0, 2.384185791015625e-07 ;  /* 0x00000004ff167435 */ /* 0x000fe200000001ff */
[----:B------:R-:W-:-:S05]  /*0f80*/  MOV R12, R21 ;  /* 0x00000015000c7202 */ /* 0x000fca0000000f00 */
[----:B------:R-:W-:-:S05]  /*0f90*/  FADD.FTZ R12, R9, R12 ;  /* 0x0000000c090c7221 */ /* 0x000fca0000010000 */
[----:B------:R-:W-:-:S07]  /*0fa0*/  MOV R23, R12 ;  /* 0x0000000c00177202 */ /* 0x000fce0000000f00 */
[----:B------:R-:W-:Y:S05]  /*0fb0*/  WARPSYNC.COLLECTIVE R20, `(.L_x_6068) ;  /* 0x0000000014087348 */ /* 0x000fea0003c00000 */
[----:B------:R0:W1:Y:S02]  /*0fc0*/  SHFL.BFLY P2, R21, R23, R22, R25 ;  /* 0x0c00001617157389 */ /* 0x0000640000040019 */
[----:B01----:R-:W-:Y:S01]  /*0fd0*/  ENDCOLLECTIVE ;  /* 0x000000000000791b */ /* 0x003fe20003800000 */
.L_x_6068:
[----:B------:R-:W-:Y:S01]  /*0fe0*/  HFMA2.MMA R22, -RZ, RZ, 0, 4.76837158203125e-07 ;  /* 0x00000008ff167435 */ /* 0x000fe200000001ff */
[----:B------:R-:W-:-:S05]  /*0ff0*/  MOV R13, R21 ;  /* 0x00000015000d7202 */ /* 0x000fca0000000f00 */
[----:B------:R-:W-:-:S04]  /*1000*/  FADD.FTZ R13, R12, R13 ;  /* 0x0000000d0c0d7221 */ /* 0x000fc80000010000 */
[----:B------:R-:W-:-:S07]  /*1010*/  IMAD.MOV.U32 R23, RZ, RZ, R13 ;  /* 0x000000ffff177224 */ /* 0x000fce00078e000d */
[----:B------:R-:W-:Y:S05]  /*1020*/  WARPSYNC.COLLECTIVE R20, `(.L_x_6069) ;  /* 0x0000000014087348 */ /* 0x000fea0003c00000 */
[----:B------:R0:W1:Y:S02]  /*1030*/  SHFL.BFLY P2, R21, R23, R22, R25 ;  /* 0x0c00001617157389 */ /* 0x0000640000040019 */
[----:B01----:R-:W-:Y:S01]  /*1040*/  ENDCOLLECTIVE ;  /* 0x000000000000791b */ /* 0x003fe20003800000 */
.L_x_6069:
[----:B------:R-:W-:Y:S01]  /*1050*/  HFMA2.MMA R22, -RZ, RZ, 0, 9.5367431640625e-07 ;  /* 0x00000010ff167435 */ /* 0x000fe200000001ff */
[----:B------:R-:W-:-:S05]  /*1060*/  MOV R8, R21 ;  /* 0x0000001500087202 */ /* 0x000fca0000000f00 */
[----:B------:R-:W-:-:S05]  /*1070*/  FADD.FTZ R9, R13, R8 ;  /* 0x000000080d097221 */ /* 0x000fca0000010000 */
[----:B------:R-:W-:-:S07]  /*1080*/  MOV R23, R9 ;  /* 0x0000000900177202 */ /* 0x000fce0000000f00 */
[----:B------:R-:W-:Y:S05]  /*1090*/  WARPSYNC.COLLECTIVE R20, `(.L_x_6070) ;  /* 0x0000000014087348 */ /* 0x000fea0003c00000 */
[----:B------:R0:W1:Y:S02]  /*10a0*/  SHFL.BFLY P2, R21, R23, R22, R25 ;  /* 0x0c00001617157389 */ /* 0x0000640000040019 */
[----:B01----:R-:W-:Y:S01]  /*10b0*/  ENDCOLLECTIVE ;  /* 0x000000000000791b */ /* 0x003fe20003800000 */
.L_x_6070:
[----:B------:R-:W-:Y:S01]  /*10c0*/  HFMA2.MMA R22, -RZ, RZ, 0, 5.9604644775390625e-08 ;  /* 0x00000001ff167435 */ /* 0x000fe200000001ff */
[----:B------:R-:W-:Y:S02]  /*10d0*/  MOV R23, R11 ;  /* 0x0000000b00177202 */ /* 0x000fe40000000f00 */
[----:B------:R-:W-:-:S08]  /*10e0*/  MOV R8, R21 ;  /* 0x0000001500087202 */ /* 0x000fd00000000f00 */
[----:B------:R-:W-:Y:S05]  /*10f0*/  WARPSYNC.COLLECTIVE R20, `(.L_x_6071) ;  /* 0x0000000014087348 */ /* 0x000fea0003c00000 */
[----:B------:R0:W1:Y:S02]  /*1100*/  SHFL.BFLY P2, R21, R23, R22, R25 ;  /* 0x0c00001617157389 */ /* 0x0000640000040019 */
[----:B01----:R-:W-:Y:S01]  /*1110*/  ENDCOLLECTIVE ;  /* 0x000000000000791b */ /* 0x003fe20003800000 */
.L_x_6071:
[----:B------:R-:W-:Y:S01]  /*1120*/  HFMA2.MMA R22, -RZ, RZ, 0, 1.1920928955078125e-07 ;  /* 0x00000002ff167435 */ /* 0x000fe200000001ff */
[----:B------:R-:W-:-:S05]  /*1130*/  MOV R12, R21 ;  /* 0x00000015000c7202 */ /* 0x000fca0000000f00 */
[----:B------:R-:W-:-:S04]  /*1140*/  FADD.FTZ R14, R11, R12 ;  /* 0x0000000c0b0e7221 */ /* 0x000fc80000010000 */
[----:B------:R-:W-:-:S07]  /*1150*/  IMAD.MOV.U32 R23, RZ, RZ, R14 ;  /* 0x000000ffff177224 */ /* 0x000fce00078e000e */
[----:B------:R-:W-:Y:S05]  /*1160*/  WARPSYNC.COLLECTIVE R20, `(.L_x_6072) ;  /* 0x0000000014087348 */ /* 0x000fea0003c00000 */
[----:B------:R0:W1:Y:S02]  /*1170*/  SHFL.BFLY P2, R21, R23, R22, R25 ;  /* 0x0c00001617157389 */ /* 0x0000640000040019 */
[----:B01----:R-:W-:Y:S01]  /*1180*/  ENDCOLLECTIVE ;  /* 0x000000000000791b */ /* 0x003fe20003800000 */
.L_x_6072:
[----:B------:R-:W-:Y:S01]  /*1190*/  HFMA2.MMA R22, -RZ, RZ, 0, 2.384185791015625e-07 ;  /* 0x00000004ff167435 */ /* 0x000fe200000001ff */
[----:B------:R-:W-:-:S05]  /*11a0*/  MOV R13, R21 ;  /* 0x00000015000d7202 */ /* 0x000fca0000000f00 */
[----:B------:R-:W-:-:S05]  /*11b0*/  FADD.FTZ R15, R14, R13 ;  /* 0x0000000d0e0f7221 */ /* 0x000fca0000010000 */
[----:B------:R-:W-:-:S07]  /*11c0*/  MOV R23, R15 ;  /* 0x0000000f00177202 */ /* 0x000fce0000000f00 */
[----:B------:R-:W-:Y:S05]  /*11d0*/  WARPSYNC.COLLECTIVE R20, `(.L_x_6073) ;  /* 0x0000000014087348 */ /* 0x000fea0003c00000 */
[----:B------:R0:W1:Y:S02]  /*11e0*/  SHFL.BFLY P2, R21, R23, R22, R25 ;  /* 0x0c00001617157389 */ /* 0x0000640000040019 */
[----:B01----:R-:W-:Y:S01]  /*11f0*/  ENDCOLLECTIVE ;  /* 0x000000000000791b */ /* 0x003fe20003800000 */
.L_x_6073:
[----:B------:R-:W-:Y:S01]  /*1200*/  HFMA2.MMA R22, -RZ, RZ, 0, 4.76837158203125e-07 ;  /* 0x00000008ff167435 */ /* 0x000fe200000001ff */
[----:B------:R-:W-:-:S05]  /*1210*/  MOV R16, R21 ;  /* 0x0000001500107202 */ /* 0x000fca0000000f00 */
[----:B------:R-:W-:-:S05]  /*1220*/  FADD.FTZ R16, R15, R16 ;  /* 0x000000100f107221 */ /* 0x000fca0000010000 */
[----:B------:R-:W-:-:S07]  /*1230*/  MOV R23, R16 ;  /* 0x0000001000177202 */ /* 0x000fce0000000f00 */
[----:B------:R-:W-:Y:S05]  /*1240*/  WARPSYNC.COLLECTIVE R20, `(.L_x_6074) ;  /* 0x0000000014087348 */ /* 0x000fea0003c00000 */
[----:B------:R0:W1:Y:S02]  /*1250*/  SHFL.BFLY P2, R21, R23, R22, R25 ;  /* 0x0c00001617157389 */ /* 0x0000640000040019 */
[----:B01----:R-:W-:Y:S01]  /*1260*/  ENDCOLLECTIVE ;  /* 0x000000000000791b */ /* 0x003fe20003800000 */
.L_x_6074:
[----:B------:R-:W-:Y:S01]  /*1270*/  HFMA2.MMA R22, -RZ, RZ, 0, 9.5367431640625e-07 ;  /* 0x00000010ff167435 */ /* 0x000fe200000001ff */
[----:B------:R-:W-:-:S05]  /*1280*/  MOV R11, R21 ;  /* 0x00000015000b7202 */ /* 0x000fca0000000f00 */
[----:B------:R-:W-:-:S04]  /*1290*/  FADD.FTZ R11, R16, R11 ;  /* 0x0000000b100b7221 */ /* 0x000fc80000010000 */
[----:B------:R-:W-:-:S07]  /*12a0*/  IMAD.MOV.U32 R23, RZ, RZ, R11 ;  /* 0x000000ffff177224 */ /* 0x000fce00078e000b */
[----:B------:R-:W-:Y:S05]  /*12b0*/  WARPSYNC.COLLECTIVE R20, `(.L_x_6075) ;  /* 0x0000000014087348 */ /* 0x000fea0003c00000 */
[----:B------:R0:W1:Y:S02]  /*12c0*/  SHFL.BFLY P2, R21, R23, R22, R25 ;  /* 0x0c00001617157389 */ /* 0x0000640000040019 */
[----:B01----:R-:W-:Y:S01]  /*12d0*/  ENDCOLLECTIVE ;  /* 0x000000000000791b */ /* 0x003fe20003800000 */
.L_x_6075:
[----:B------:R-:W-:Y:S01]  /*12e0*/  HFMA2.MMA R22, -RZ, RZ, 0, 5.9604644775390625e-08 ;  /* 0x00000001ff167435 */ /* 0x000fe200000001ff */
[----:B------:R-:W-:Y:S02]  /*12f0*/  MOV R23, R10 ;  /* 0x0000000a00177202 */ /* 0x000fe40000000f00 */
[----:B------:R-:W-:-:S08]  /*1300*/  MOV R12, R21 ;  /* 0x00000015000c7202 */ /* 0x000fd00000000f00 */
[----:B------:R-:W-:Y:S05]  /*1310*/  WARPSYNC.COLLECTIVE R20, `(.L_x_6076) ;  /* 0x0000000014087348 */ /* 0x000fea0003c00000 */
[----:B------:R0:W1:Y:S02]  /*1320*/  SHFL.BFLY P2, R21, R23, R22, R25 ;  /* 0x0c00001617157389 */ /* 0x0000640000040019 */
[----:B01----:R-:W-:Y:S01]  /*1330*/  ENDCOLLECTIVE ;  /* 0x000000000000791b */ /* 0x003fe20003800000 */
.L_x_6076:
[----:B------:R-:W-:Y:S01]  /*1340*/  HFMA2.MMA R22, -RZ, RZ, 0, 1.1920928955078125e-07 ;  /* 0x00000002ff167435 */ /* 0x000fe200000001ff */
[----:B------:R-:W-:-:S05]  /*1350*/  MOV R13, R21 ;  /* 0x00000015000d7202 */ /* 0x000fca0000000f00 */
[----:B------:R-:W-:-:S05]  /*1360*/  FADD.FTZ R17, R10, R13 ;  /* 0x0000000d0a117221 */ /* 0x000fca0000010000 */
[----:B------:R-:W-:-:S07]  /*1370*/  MOV R23, R17 ;  /* 0x0000001100177202 */ /* 0x000fce0000000f00 */
[----:B------:R-:W-:Y:S05]  /*1380*/  WARPSYNC.COLLECTIVE R20, `(.L_x_6077) ;  /* 0x0000000014087348 */ /* 0x000fea0003c00000 */
[----:B------:R0:W1:Y:S02]  /*1390*/  SHFL.BFLY P2, R21, R23, R22, R25 ;  /* 0x0c00001617157389 */ /* 0x0000640000040019 */
[----:B01----:R-:W-:Y:S01]  /*13a0*/  ENDCOLLECTIVE ;  /* 0x000000000000791b */ /* 0x003fe20003800000 */
.L_x_6077:
[----:B------:R-:W-:Y:S01]  /*13b0*/  HFMA2.MMA R22, -RZ, RZ, 0, 2.384185791015625e-07 ;  /* 0x00000004ff167435 */ /* 0x000fe200000001ff */
[----:B------:R-:W-:-:S05]  /*13c0*/  MOV R16, R21 ;  /* 0x0000001500107202 */ /* 0x000fca0000000f00 */
[----:B------:R-:W-:-:S04]  /*13d0*/  FADD.FTZ R18, R17, R16 ;  /* 0x0000001011127221 */ /* 0x000fc80000010000 */
[----:B------:R-:W-:-:S07]  /*13e0*/  IMAD.MOV.U32 R23, RZ, RZ, R18 ;  /* 0x000000ffff177224 */ /* 0x000fce00078e0012 */
[----:B------:R-:W-:Y:S05]  /*13f0*/  WARPSYNC.COLLECTIVE R20, `(.L_x_6078) ;  /* 0x0000000014087348 */ /* 0x000fea0003c00000 */
[----:B------:R0:W1:Y:S02]  /*1400*/  SHFL.BFLY P2, R21, R23, R22, R25 ;  /* 0x0c00001617157389 */ /* 0x0000640000040019 */
[----:B01----:R-:W-:Y:S01]  /*1410*/  ENDCOLLECTIVE ;  /* 0x000000000000791b */ /* 0x003fe20003800000 */
.L_x_6078:
[----:B------:R-:W-:Y:S01]  /*1420*/  HFMA2.MMA R22, -RZ, RZ, 0, 4.76837158203125e-07 ;  /* 0x00000008ff167435 */ /* 0x000fe200000001ff */
[----:B------:R-:W-:-:S05]  /*1430*/  MOV R19, R21 ;  /* 0x0000001500137202 */ /* 0x000fca0000000f00 */
[----:B------:R-:W-:-:S05]  /*1440*/  FADD.FTZ R19, R18, R19 ;  /* 0x0000001312137221 */ /* 0x000fca0000010000 */
[----:B------:R-:W-:-:S07]  /*1450*/  MOV R23, R19 ;  /* 0x0000001300177202 */ /* 0x000fce0000000f00 */
[----:B------:R-:W-:Y:S05]  /*1460*/  WARPSYNC.COLLECTIVE R20, `(.L_x_6079) ;  /* 0x0000000014087348 */ /* 0x000fea0003c00000 */
[----:B------:R0:W1:Y:S02]  /*1470*/  SHFL.BFLY P2, R21, R23, R22, R25 ;  /* 0x0c00001617157389 */ /* 0x0000640000040019 */
[----:B01----:R-:W-:Y:S01]  /*1480*/  ENDCOLLECTIVE ;  /* 0x000000000000791b */ /* 0x003fe20003800000 */
.L_x_6079:
[----:B------:R-:W-:Y:S01]  /*1490*/  HFMA2.MMA R22, -RZ, RZ, 0, 9.5367431640625e-07 ;  /* 0x00000010ff167435 */ /* 0x000fe200000001ff */
[----:B------:R-:W-:-:S05]  /*14a0*/  MOV R10, R21 ;  /* 0x00000015000a7202 */ /* 0x000fca0000000f00 */
[----:B------:R-:W-:-:S05]  /*14b0*/  FADD.FTZ R10, R19, R10 ;  /* 0x0000000a130a7221 */ /* 0x000fca0000010000 */
[----:B------:R-:W-:-:S07]  /*14c0*/  MOV R23, R10 ;  /* 0x0000000a00177202 */ /* 0x000fce0000000f00 */
[----:B------:R-:W-:Y:S05]  /*14d0*/  WARPSYNC.COLLECTIVE R20, `(.L_x_6080) ;  /* 0x0000000014087348 */ /* 0x000fea0003c00000 */
[----:B------:R0:W1:Y:S02]  /*14e0*/  SHFL.BFLY P2, R21, R23, R22, R25 ;  /* 0x0c00001617157389 */ /* 0x0000640000040019 */
[----:B01----:R-:W-:Y:S01]  /*14f0*/  ENDCOLLECTIVE ;  /* 0x000000000000791b */ /* 0x003fe20003800000 */
.L_x_6080:
[----:B------:R-:W-:Y:S01]  /*1500*/  MOV R15, R21 ;  /* 0x00000015000f7202 */ /* 0x000fe20000000f00 */
[----:B------:R-:W-:Y:S06]  /*1510*/  BRA `(.L_x_6081) ;  /* 0xfffffff400d07947 */ /* 0x000fec000383ffff */
.L_x_6082:
        /* <DEDUP_REMOVED lines=14> */
.L_x_8632:


//--------------------- .text._ZN10layer_norm13ln_bwd_kernelINS_13Kernel_traitsI6__halfS2_fS2_fjLj1536ELj1ELj1ELj4ELj8ENS_18Kernel_traits_baseILj1536ES2_S2_fS2_fjLj128EEEEELb1ELb1ELb1ELb1EEEvNS_9BwdParamsE --------------------------
	.section	.text._ZN10layer_norm13ln_bwd_kernelINS_13Kernel_traitsI6__halfS2_fS2_fjLj1536ELj1ELj1ELj4ELj8ENS_18Kernel_traits_baseILj1536ES2_S2_fS2_fjLj128EEEEELb1ELb1ELb1ELb1EEEvNS_9BwdParamsE,"ax",@progbits
	.align	128
        .global         _ZN10layer_norm13ln_bwd_kernelINS_13Kernel_traitsI6__halfS2_fS2_fjLj1536ELj1ELj1ELj4ELj8ENS_18Kernel_traits_baseILj1536ES2_S2_fS2_fjLj128EEEEELb1ELb1ELb1ELb1EEEvNS_9BwdParamsE
        .type           _ZN10layer_norm13ln_bwd_kernelINS_13Kernel_traitsI6__halfS2_fS2_fjLj1536ELj1ELj1ELj4ELj8ENS_18Kernel_traits_baseILj1536ES2_S2_fS2_fjLj128EEEEELb1ELb1ELb1ELb1EEEvNS_9BwdParamsE,@function
        .size           _ZN10layer_norm13ln_bwd_kernelINS_13Kernel_traitsI6__halfS2_fS2_fjLj1536ELj1ELj1ELj4ELj8ENS_18Kernel_traits_baseILj1536ES2_S2_fS2_fjLj128EEEEELb1ELb1ELb1ELb1EEEvNS_9BwdParamsE,(.L_x_8633 - _ZN10layer_norm13ln_bwd_kernelINS_13Kernel_traitsI6__halfS2_fS2_fjLj1536ELj1ELj1ELj4ELj8ENS_18Kernel_traits_baseILj1536ES2_S2_fS2_fjLj128EEEEELb1ELb1ELb1ELb1EEEvNS_9BwdParamsE)
        .other          _ZN10layer_norm13ln_bwd_kernelINS_13Kernel_traitsI6__halfS2_fS2_fjLj1536ELj1ELj1ELj4ELj8ENS_18Kernel_traits_baseILj1536ES2_S2_fS2_fjLj128EEEEELb1ELb1ELb1ELb1EEEvNS_9BwdParamsE,@"STO_CUDA_ENTRY STV_DEFAULT"
_ZN10layer_norm13ln_bwd_kernelINS_13Kernel_traitsI6__halfS2_fS2_fjLj1536ELj1ELj1ELj4ELj8ENS_18Kernel_traits_baseILj1536ES2_S2_fS2_fjLj128EEEEELb1ELb1ELb1ELb1EEEvNS_9BwdParamsE:
.text._ZN10layer_norm13ln_bwd_kernelINS_13Kernel_traitsI6__halfS2_fS2_fjLj1536ELj1ELj1ELj4ELj8ENS_18Kernel_traits_baseILj1536ES2_S2_fS2_fjLj128EEEEELb1ELb1ELb1ELb1EEEvNS_9BwdParamsE:
        /* <DEDUP_REMOVED lines=32> */
.L_x_6083:
        /* <DEDUP_REMOVED lines=71> */
.L_x_6147:
        /* <DEDUP_REMOVED lines=23> */
[----:B-----5:R-:W-:Y:S01]  /*07e0*/  ISETP.GE.AND P5, PT, R134, 0x1, PT ;  /* 0x000000018600780c */ /* 0x020fe20003fa6270 */
[----:B------:R-:W0:Y:S01]  /*07f0*/  LDC.64 R80, c[0x0][0x240] ;  /* 0x00009000ff507b82 */ /* 0x000e220000000a00 */
[----:B------:R-:W-:Y:S02]  /*0800*/  MOV R96, UR16 ;  /* 0x0000001000607c02 */ /* 0x000fe40008000f00 */
[----:B------:R-:W-:Y:S02]  /*0810*/  MOV R97, UR17 ;  /* 0x0000001100617c02 */ /* 0x000fe40008000f00 */
[----:B------:R-:W-:-:S04]  /*0820*/  ISETP.NE.U32.AND P0, PT, R96, RZ, PT ;  /* 0x000000ff6000720c */ /* 0x000fc80003f05070 */
[----:B------:R-:W-:-:S03]  /*0830*/  ISETP.NE.AND.EX P0, PT, R97, RZ, PT, P0 ;  /* 0x000000ff6100720c */ /* 0x000fc60003f05300 */
[----:B------:R-:W-:Y:S02]  /*0840*/  @P5 IADD3 R82, R134, -0x1, RZ ;  /* 0xffffffff86525810 */ /* 0x000fe40007ffe0ff */
[----:B------:R-:W-:-:S03]  /*0850*/  @P5 LOP3.LUT R17, R0, 0x7f, RZ, 0xc0, !PT ;  /* 0x0000007f00115812 */ /* 0x000fc600078ec0ff */
[----:B------:R-:W-:-:S05]  /*0860*/  @P5 IMAD R82, R82, R135, RZ ;  /* 0x0000008752525224 */ /* 0x000fca00078e02ff */
[----:B------:R-:W-:Y:S01]  /*0870*/  @P5 SHF.R.S32.HI R83, RZ, 0x1f, R82 ;  /* 0x0000001fff535819 */ /* 0x000fe20000011452 */
[----:B------:R1:W5:Y:S03]  /*0880*/  @P0 LDG.E.128 R36, desc[UR4][R114.64] ;  /* 0x0000000472240981 */ /* 0x000366000c1e1d00 */
[----:B------:R-:W-:Y:S01]  /*0890*/  @P5 LEA.HI R82, R83, R82, RZ, 0x2 ;  /* 0x0000005253525211 */ /* 0x000fe200078f10ff */
[----:B------:R-:W-:Y:S01]  /*08a0*/  IMAD.MOV.U32 R83, RZ, RZ, RZ ;  /* 0x000000ffff537224 */ /* 0x000fe200078e00ff */
[----:B------:R1:W5:Y:S02]  /*08b0*/  @P0 LDG.E.128 R32, desc[UR4][R112.64] ;  /* 0x0000000470200981 */ /* 0x000364000c1e1d00 */
[----:B------:R-:W-:Y:S02]  /*08c0*/  @P5 LEA.HI.SX32 R83, R82, R17, 0x1e ;  /* 0x0000001152535211 */ /* 0x000fe400078ff2ff */
[----:B------:R1:W5:Y:S02]  /*08d0*/  @P0 LDG.E.128 R28, desc[UR4][R110.64] ;  /* 0x000000046e1c0981 */ /* 0x000364000c1e1d00 */
        /* <DEDUP_REMOVED lines=10> */
.L_x_6086:
        /* <DEDUP_REMOVED lines=10> */
[----:B0-----:R-:W-:Y:S01]  /*0a20*/  IMAD.WIDE R88, R2, 0x4, R88 ;  /* 0x0000000402587825 */ /* 0x001fe200078e0258 */
[----:B-----5:R-:W-:Y:S01]  /*0a30*/  ISETP.GE.AND P5, PT, R134, 0x1, PT ;  /* 0x000000018600780c */ /* 0x020fe20003fa6270 */
[----:B------:R-:W0:Y:S03]  /*0a40*/  LDC.64 R118, c[0x0][0x240] ;  /* 0x00009000ff767b82 */ /* 0x000e260000000a00 */
[----:B------:R3:W4:Y:S01]  /*0a50*/  LDG.E R122, desc[UR4][R88.64] ;  /* 0x00000004587a7981 */ /* 0x000722000c1e1900 */
[C---:B-1----:R-:W-:Y:S01]  /*0a60*/  IMAD.WIDE.U32 R106, R117.reuse, 0x8, R86 ;  /* 0x00000008756a7825 */ /* 0x042fe200078e0056 */
[----:B------:R-:W-:-:S05]  /*0a70*/  IADD3 R117, R117, 0x100, RZ ;  /* 0x0000010075757810 */ /* 0x000fca0007ffe0ff */
[----:B------:R-:W-:Y:S01]  /*0a80*/  IMAD.WIDE.U32 R116, R117, 0x8, R86 ;  /* 0x0000000875747825 */ /* 0x000fe200078e0056 */
[----:B------:R-:W4:Y:S03]  /*0a90*/  LDG.E.64 R106, desc[UR4][R106.64] ;  /* 0x000000046a6a7981 */ /* 0x000f26000c1e1b00 */
[--C-:B--2---:R-:W-:Y:S02]  /*0aa0*/  IMAD.WIDE.U32 R80, R129, 0x10, R84.reuse ;  /* 0x0000001081507825 */ /* 0x104fe400078e0054 */
[----:B------:R-:W2:Y:S02]  /*0ab0*/  LDG.E.64 R116, desc[UR4][R116.64] ;  /* 0x0000000474747981 */ /* 0x000ea4000c1e1b00 */
[----:B---3--:R-:W-:Y:S02]  /*0ac0*/  IMAD.WIDE.U32 R88, R95, 0x10, R84 ;  /* 0x000000105f587825 */ /* 0x008fe400078e0054 */
[----:B------:R-:W3:Y:S02]  /*0ad0*/  LDG.E.128 R80, desc[UR4][R80.64] ;  /* 0x0000000450507981 */ /* 0x000ee4000c1e1d00 */
[----:B------:R-:W-:-:S02]  /*0ae0*/  IMAD.WIDE.U32 R108, R109, 0x8, R86 ;  /* 0x000000086d6c7825 */ /* 0x000fc400078e0056 */
[----:B------:R-:W3:Y:S02]  /*0af0*/  LDG.E.128 R88, desc[UR4][R88.64] ;  /* 0x0000000458587981 */ /* 0x000ee4000c1e1d00 */
[----:B------:R-:W-:Y:S02]  /*0b00*/  IMAD.WIDE.U32 R86, R103, 0x10, R84 ;  /* 0x0000001067567825 */ /* 0x000fe400078e0054 */
[----:B------:R-:W3:Y:S04]  /*0b10*/  LDG.E.64 R108, desc[UR4][R108.64] ;  /* 0x000000046c6c7981 */ /* 0x000ee8000c1e1b00 */
[----:B------:R-:W3:Y:S01]  /*0b20*/  LDG.E.128 R84, desc[UR4][R86.64] ;  /* 0x0000000456547981 */ /* 0x000ee2000c1e1d00 */
[----:B------:R-:W-:-:S05]  /*0b30*/  @P5 IADD3 R96, R134, -0x1, RZ ;  /* 0xffffffff86605810 */ /* 0x000fca0007ffe0ff */
[----:B------:R-:W-:-:S05]  /*0b40*/  @P5 IMAD R96, R96, R135, RZ ;  /* 0x0000008760605224 */ /* 0x000fca00078e02ff */
[----:B------:R-:W-:-:S04]  /*0b50*/  @P5 SHF.R.S32.HI R3, RZ, 0x1f, R96 ;  /* 0x0000001fff035819 */ /* 0x000fc80000011460 */
[----:B------:R-:W-:Y:S01]  /*0b60*/  @P5 LEA.HI R102, R3, R96, RZ, 0x2 ;  /* 0x0000006003665211 */ /* 0x000fe200078f10ff */
[----:B------:R-:W-:Y:S01]  /*0b70*/  IMAD.U32 R96, RZ, RZ, UR16 ;  /* 0x00000010ff607e24 */ /* 0x000fe2000f8e00ff */
[----:B------:R-:W-:-:S04]  /*0b80*/  MOV R97, UR17 ;  /* 0x0000001100617c02 */ /* 0x000fc80008000f00 */
        /* <DEDUP_REMOVED lines=16> */
[----:B----4-:R-:W-:-:S02]  /*0c90*/  FSEL R127, R122, RZ, !P0 ;  /* 0x000000ff7a7f7208 */ /* 0x010fc40004000000 */
[----:B------:R-:W-:Y:S02]  /*0ca0*/  MOV R122, R106 ;  /* 0x0000006a007a7202 */ /* 0x000fe40000000f00 */
[--C-:B------:R-:W-:Y:S02]  /*0cb0*/  SHF.R.U64 R126, R106, 0x10, R107.reuse ;  /* 0x000000106a7e7819 */ /* 0x100fe4000000126b */
[----:B0-----:R-:W-:Y:S02]  /*0cc0*/  SHF.R.U32.HI R120, RZ, 0x10, R107 ;  /* 0x00000010ff787819 */ /* 0x001fe4000001166b */
[----:B--2---:R-:W-:Y:S01]  /*0cd0*/  SHF.R.U64 R125, R116, 0x10, R117 ;  /* 0x00000010747d7819 */ /* 0x004fe20000001275 */
[C---:B---3--:R-:W-:Y:S01]  /*0ce0*/  FADD.FTZ R83, -R127.reuse, R83 ;  /* 0x000000537f537221 */ /* 0x048fe20000010100 */
[----:B------:R-:W-:Y:S02]  /*0cf0*/  MOV R113, R117 ;  /* 0x0000007500717202 */ /* 0x000fe40000000f00 */
[----:B------:R-:W-:Y:S01]  /*0d00*/  SHF.R.U32.HI R114, RZ, 0x10, R117 ;  /* 0x00000010ff727819 */ /* 0x000fe20000011675 */
[C---:B------:R-:W-:Y:S01]  /*0d10*/  FADD.FTZ R117, -R127.reuse, R89 ;  /* 0x000000597f757221 */ /* 0x040fe20000010100 */
[C---:B-1----:R-:W-:Y:S01]  /*0d20*/  FADD.FTZ R119, -R127.reuse, R90 ;  /* 0x0000005a7f777221 */ /* 0x042fe20000010100 */
[----:B------:R-:W-:Y:S01]  /*0d30*/  FMUL.FTZ R90, R94, R83 ;  /* 0x000000535e5a7220 */ /* 0x000fe20000410000 */
[----:B------:R-:W-:Y:S01]  /*0d40*/  MOV R123, R107 ;  /* 0x0000006b007b7202 */ /* 0x000fe20000000f00 */
[----:B------:R-:W-:Y:S01]  /*0d50*/  FADD.FTZ R105, -R127, R81 ;  /* 0x000000517f697221 */ /* 0x000fe20000010100 */
[----:B------:R-:W-:-:S02]  /*0d60*/  HADD2.F32 R83, -RZ, R122.H0_H0 ;  /* 0x2000007aff537230 */ /* 0x000fc40000004100 */
[C---:B------:R-:W-:Y:S01]  /*0d70*/  FADD.FTZ R3, -R127.reuse, R80 ;  /* 0x000000507f037221 */ /* 0x040fe20000010100 */
[C---:B------:R-:W-:Y:S01]  /*0d80*/  FADD.FTZ R107, -R127.reuse, R82 ;  /* 0x000000527f6b7221 */ /* 0x040fe20000010100 */
[--C-:B------:R-:W-:Y:S01]  /*0d90*/  SHF.R.U64 R121, R108, 0x10, R109.reuse ;  /* 0x000000106c797819 */ /* 0x100fe2000000126d */
[--C-:B------:R-:W-:Y:S01]  /*0da0*/  IMAD.MOV.U32 R110, RZ, RZ, R109.reuse ;  /* 0x000000ffff6e7224 */ /* 0x100fe200078e006d */
[----:B------:R-:W-:Y:S01]  /*0db0*/  SHF.R.U32.HI R124, RZ, 0x10, R109 ;  /* 0x00000010ff7c7819 */ /* 0x000fe2000001166d */
[C---:B------:R-:W-:Y:S01]  /*0dc0*/  FADD.FTZ R109, -R127.reuse, R84 ;  /* 0x000000547f6d7221 */ /* 0x040fe20000010100 */
[----:B------:R-:W-:Y:S01]  /*0dd0*/  MOV R112, R116 ;  /* 0x0000007400707202 */ /* 0x000fe20000000f00 */
[C---:B------:R-:W-:Y:S01]  /*0de0*/  FADD.FTZ R85, -R127.reuse, R85 ;  /* 0x000000557f557221 */ /* 0x040fe20000010100 */
[----:B------:R-:W-:Y:S01]  /*0df0*/  MOV R82, R108 ;  /* 0x0000006c00527202 */ /* 0x000fe20000000f00 */
[----:B------:R-:W-:Y:S01]  /*0e00*/  FMUL.FTZ R116, R94, R117 ;  /* 0x000000755e747220 */ /* 0x000fe20000410000 */
[----:B------:R-:W-:Y:S01]  /*0e10*/  FADD.FTZ R115, -R127, R88 ;  /* 0x000000587f737221 */ /* 0x000fe20000010100 */
[----:B------:R-:W-:-:S02]  /*0e20*/  HADD2.F32 R117, -RZ, R126.H0_H0 ;  /* 0x2000007eff757230 */ /* 0x000fc40000004100 */
[C---:B------:R-:W-:Y:S01]  /*0e30*/  FMUL.FTZ R88, R94.reuse, R105 ;  /* 0x000000695e587220 */ /* 0x040fe20000410000 */
[----:B------:R-:W-:Y:S02]  /*0e40*/  HADD2.F32 R80, -RZ, R120.H0_H0 ;  /* 0x20000078ff507230 */ /* 0x000fe40000004100 */
[----:B------:R-:W-:Y:S01]  /*0e50*/  FADD.FTZ R81, -R127, R91 ;  /* 0x0000005b7f517221 */ /* 0x000fe20000010100 */
[----:B------:R-:W-:Y:S01]  /*0e60*/  FMUL.FTZ R3, R94, R3 ;  /* 0x000000035e037220 */ /* 0x000fe20000410000 */
[----:B------:R-:W-:Y:S01]  /*0e70*/  FMUL.FTZ R118, R4, R83 ;  /* 0x0000005304767220 */ /* 0x000fe20000410000 */
[C---:B------:R-:W-:Y:S01]  /*0e80*/  FMUL.FTZ R91, R94.reuse, R109 ;  /* 0x0000006d5e5b7220 */ /* 0x040fe20000410000 */
[C---:B------:R-:W-:Y:S01]  /*0e90*/  FMUL.FTZ R106, R94.reuse, R85 ;  /* 0x000000555e6a7220 */ /* 0x040fe20000410000 */
[----:B------:R-:W-:Y:S01]  /*0ea0*/  FMUL.FTZ R109, R94, R119 ;  /* 0x000000775e6d7220 */ /* 0x000fe20000410000 */
[----:B------:R-:W-:Y:S02]  /*0eb0*/  HADD2.F32 R85, -RZ, R82.H0_H0 ;  /* 0x20000052ff557230 */ /* 0x000fe40000004100 */
[----:B------:R-:W-:Y:S01]  /*0ec0*/  FADD.FTZ R69, R69, R117 ;  /* 0x0000007545457221 */ /* 0x000fe20000010000 */
[----:B------:R-:W-:-:S02]  /*0ed0*/  HADD2.F32 R123, -RZ, R123.H0_H0 ;  /* 0x2000007bff7b7230 */ /* 0x000fc40000004100 */
[----:B------:R-:W-:Y:S01]  /*0ee0*/  FFMA.FTZ R45, R88, R117, R45 ;  /* 0x00000075582d7223 */ /* 0x000fe2000001002d */
[----:B------:R-:W-:Y:S01]  /*0ef0*/  FADD.FTZ R71, R71, R80 ;  /* 0x0000005047477221 */ /* 0x000fe20000010000 */
[-C--:B------:R-:W-:Y:S01]  /*0f00*/  FFMA.FTZ R47, R90, R80.reuse, R47 ;  /* 0x000000505a2f7223 */ /* 0x080fe2000001002f */
[----:B------:R-:W-:Y:S01]  /*0f10*/  FMUL.FTZ R119, R19, R80 ;  /* 0x0000005013777220 */ /* 0x000fe20000410000 */
[----:B------:R-:W-:Y:S01]  /*0f20*/  FADD.FTZ R68, R68, R83 ;  /* 0x0000005344447221 */ /* 0x000fe20000010000 */
[C---:B------:R-:W-:Y:S01]  /*0f30*/  FFMA.FTZ R44, R3.reuse, R83, R44 ;  /* 0x00000053032c7223 */ /* 0x040fe2000001002c */
        /* <DEDUP_REMOVED lines=8> */
[----:B------:R-:W-:Y:S01]  /*0fc0*/  FMUL.FTZ R89, R94, R107 ;  /* 0x0000006b5e597220 */ /* 0x000fe20000410000 */
[----:B------:R-:W-:-:S02]  /*0fd0*/  FFMA.FTZ R80, R88, R117, R83 ;  /* 0x0000007558507223 */ /* 0x000fc40000010053 */
[----:B------:R-:W-:Y:S01]  /*0fe0*/  FADD.FTZ R82, R85, R120 ;  /* 0x0000007855527221 */ /* 0x000fe20000010000 */
[----:B------:R-:W-:Y:S02]  /*0ff0*/  HADD2.F32 R121, -RZ, R121.H0_H0 ;  /* 0x20000079ff797230 */ /* 0x000fe40000004100 */
[----:B------:R-:W-:Y:S01]  /*1000*/  FFMA.FTZ R83, R89, R120, R80 ;  /* 0x0000007859537223 */ /* 0x000fe20000010050 */
[----:B------:R-:W-:-:S03]  /*1010*/  FADD.FTZ R85, R82, R119 ;  /* 0x0000007752557221 */ /* 0x000fc60000010000 */
[----:B------:R-:W-:Y:S01]  /*1020*/  FFMA.FTZ R82, R90, R119, R83 ;  /* 0x000000775a527223 */ /* 0x000fe20000010053 */
[----:B------:R-:W-:Y:S02]  /*1030*/  HADD2.F32 R110, -RZ, R110.H0_H0 ;  /* 0x2000006eff6e7230 */ /* 0x000fe40000004100 */
[----:B------:R-:W-:Y:S01]  /*1040*/  FADD.FTZ R53, R53, R121 ;  /* 0x0000007935357221 */ /* 0x000fe20000010000 */
[-C--:B------:R-:W-:Y:S01]  /*1050*/  FFMA.FTZ R49, R106, R121.reuse, R49 ;  /* 0x000000796a317223 */ /* 0x080fe20000010031 */
[----:B------:R-:W-:Y:S01]  /*1060*/  FMUL.FTZ R121, R20, R121 ;  /* 0x0000007914797220 */ /* 0x000fe20000410000 */
[----:B------:R-:W-:Y:S01]  /*1070*/  FADD.FTZ R80, R85, R122 ;  /* 0x0000007a55507221 */ /* 0x000fe20000010000 */
[----:B------:R-:W-:Y:S01]  /*1080*/  FADD.FTZ R111, -R127, R86 ;  /* 0x000000567f6f7221 */ /* 0x000fe20000010100 */
[----:B------:R-:W-:Y:S01]  /*1090*/  FFMA.FTZ R83, R91, R122, R82 ;  /* 0x0000007a5b537223 */ /* 0x000fe20000010052 */
[----:B------:R-:W-:Y:S01]  /*10a0*/  FADD.FTZ R87, -R127, R87 ;  /* 0x000000577f577221 */ /* 0x000fe20000010100 */
[----:B------:R-:W-:-:S02]  /*10b0*/  HADD2.F32 R84, -RZ, R124.H0_H0 ;  /* 0x2000007cff547230 */ /* 0x000fc40000004100 */
[----:B------:R-:W-:Y:S01]  /*10c0*/  FMUL.FTZ R124, R7, R110 ;  /* 0x0000006e077c7220 */ /* 0x000fe20000410000 */
[----:B------:R-:W-:Y:S01]  /*10d0*/  FADD.FTZ R85, R80, R121 ;  /* 0x0000007950557221 */ /* 0x000fe20000010000 */
[----:B------:R-:W-:Y:S01]  /*10e0*/  FMUL.FTZ R105, R94, R111 ;  /* 0x0000006f5e697220 */ /* 0x000fe20000410000 */
[----:B------:R-:W-:Y:S01]  /*10f0*/  FFMA.FTZ R80, R106, R121, R83 ;  /* 0x000000796a507223 */ /* 0x000fe20000010053 */
[----:B------:R-:W-:Y:S01]  /*1100*/  FMUL.FTZ R108, R94, R87 ;  /* 0x000000575e6c7220 */ /* 0x000fe20000410000 */
[----:B------:R-:W-:Y:S01]  /*1110*/  FADD.FTZ R70, R70, R123 ;  /* 0x0000007b46467221 */ /* 0x000fe20000010000 */
[----:B------:R-:W-:Y:S01]  /*1120*/  FFMA.FTZ R46, R89, R123, R46 ;  /* 0x0000007b592e7223 */ /* 0x000fe2000001002e */
        /* <DEDUP_REMOVED lines=35> */
.L_x_6087:
[----:B------:R-:W-:Y:S05]  /*1360*/  BSYNC B0 ;  /* 0x0000000000007941 */ /* 0x000fea0003800000 */
.L_x_6085:
        /* <DEDUP_REMOVED lines=25> */
.L_x_6158:
[----:B------:R-:W3:Y:S01]  /*1500*/  S2R R85, SR_CgaCtaId ;  /* 0x0000000000557919 */ /* 0x000ee20000008800 */
[----:B------:R-:W-:Y:S01]  /*1510*/  MOV R84, 0x400 ;  /* 0x0000040000547802 */ /* 0x000fe20000000f00 */
[----:B-1----:R-:W-:Y:S01]  /*1520*/  FADD.FTZ R112, R86, R113 ;  /* 0x0000007156707221 */ /* 0x002fe20000010000 */
[----:B------:R-:W-:Y:S01]  /*1530*/  @!P0 LOP3.LUT R83, R83, 0x3, RZ, 0xc0, !PT ;  /* 0x0000000353538812 */ /* 0x000fe200078ec0ff */
[----:B--2---:R-:W-:Y:S01]  /*1540*/  FADD.FTZ R113, R87, R114 ;  /* 0x0000007257717221 */ /* 0x004fe20000010000 */
[----:B------:R-:W1:Y:S01]  /*1550*/  @P5 LDC.64 R80, c[0x0][0x220] ;  /* 0x00008800ff505b82 */ /* 0x000e620000000a00 */
[----:B------:R-:W-:Y:S01]  /*1560*/  @P5 IADD3 R134, R134, -0x1, RZ ;  /* 0xffffffff86865810 */ /* 0x000fe20007ffe0ff */
[----:B------:R-:W-:Y:S05]  /*1570*/  WARPSYNC.ALL ;  /* 0x0000000000007948 */ /* 0x000fea0003800000 */
[----:B------:R-:W-:Y:S01]  /*1580*/  @!P0 IADD3 R83, R82, R83, RZ ;  /* 0x0000005352538210 */ /* 0x000fe20007ffe0ff */
        /* <DEDUP_REMOVED lines=12> */
[----:B------:R-:W-:Y:S01]  /*1650*/  IMAD R134, R82, 0x8, R84 ;  /* 0x0000000852867824 */ /* 0x000fe200078e0254 */
[----:B------:R-:W-:Y:S01]  /*1660*/  ISETP.NE.U32.AND P0, PT, RZ, UR12, PT ;  /* 0x0000000cff007c0c */ /* 0x000fe2000bf05070 */
[----:B------:R-:W-:Y:S01]  /*1670*/  BSSY B0, `(.L_x_6089) ;  /* 0x000002b000007945 */ /* 0x000fe20003800000 */
[----:B------:R-:W-:-:S02]  /*1680*/  @!P4 ISETP.NE.U32.AND P1, PT, R96, RZ, PT ;  /* 0x000000ff6000c20c */ /* 0x000fc40003f25070 */
[----:B------:R-:W1:Y:S01]  /*1690*/  LDS.128 R80, [R134+0x1800] ;  /* 0x0018000086507984 */ /* 0x000e620000000c00 */
[----:B------:R-:W-:Y:S02]  /*16a0*/  ISETP.NE.AND.EX P0, PT, RZ, UR13, PT, P0 ;  /* 0x0000000dff007c0c */ /* 0x000fe4000bf05300 */
[C---:B------:R-:W-:Y:S01]  /*16b0*/  @!P4 ISETP.NE.AND.EX P1, PT, R97.reuse, RZ, PT, P1 ;  /* 0x000000ff6100c20c */ /* 0x040fe20003f25310 */
[----:B0-----:R0:W3:Y:S01]  /*16c0*/  LDS.128 R84, [R134+0x1810] ;  /* 0x0018100086547984 */ /* 0x0010e20000000c00 */
[C---:B------:R-:W-:Y:S02]  /*16d0*/  @!P4 ISETP.NE.U32.AND P2, PT, R96.reuse, RZ, PT ;  /* 0x000000ff6000c20c */ /* 0x040fe40003f45070 */
[----:B------:R-:W-:Y:S02]  /*16e0*/  @!P4 ISETP.NE.U32.AND P3, PT, R96, RZ, PT ;  /* 0x000000ff6000c20c */ /* 0x000fe40003f65070 */
[----:B-----5:R-:W-:Y:S02]  /*16f0*/  @!P4 FSEL R139, R36, RZ, P1 ;  /* 0x000000ff248bc208 */ /* 0x020fe40000800000 */
[----:B------:R-:W-:-:S02]  /*1700*/  @!P4 ISETP.NE.AND.EX P2, PT, R97, RZ, PT, P2 ;  /* 0x000000ff6100c20c */ /* 0x000fc40003f45320 */
[----:B------:R-:W-:Y:S02]  /*1710*/  @!P4 ISETP.NE.U32.AND P1, PT, R96, RZ, PT ;  /* 0x000000ff6000c20c */ /* 0x000fe40003f25070 */
[C---:B------:R-:W-:Y:S02]  /*1720*/  @!P4 ISETP.NE.AND.EX P3, PT, R97.reuse, RZ, PT, P3 ;  /* 0x000000ff6100c20c */ /* 0x040fe40003f65330 */
[----:B------:R-:W-:-:S04]  /*1730*/  @!P4 ISETP.NE.AND.EX P1, PT, R97, RZ, PT, P1 ;  /* 0x000000ff6100c20c */ /* 0x000fc80003f25310 */
[----:B0-----:R-:W-:Y:S01]  /*1740*/  @!P4 FSEL R134, R39, RZ, P1 ;  /* 0x000000ff2786c208 */ /* 0x001fe20000800000 */
[----:B-1----:R-:W-:Y:S01]  /*1750*/  FADD.FTZ R135, RZ, R80 ;  /* 0x00000050ff877221 */ /* 0x002fe20000010000 */
[----:B------:R-:W-:-:S03]  /*1760*/  FADD.FTZ R80, RZ, R81 ;  /* 0x00000051ff507221 */ /* 0x000fc60000010000 */
[----:B------:R-:W-:Y:S01]  /*1770*/  FADD.FTZ R135, R82, R135 ;  /* 0x0000008752877221 */ /* 0x000fe20000010000 */
[----:B------:R-:W-:Y:S01]  /*1780*/  FADD.FTZ R80, R83, R80 ;  /* 0x0000005053507221 */ /* 0x000fe20000010000 */
[----:B------:R-:W-:Y:S02]  /*1790*/  @!P4 FSEL R83, R38, RZ, P2 ;  /* 0x000000ff2653c208 */ /* 0x000fe40001000000 */
[----:B---3--:R-:W-:Y:S01]  /*17a0*/  FADD.FTZ R135, R135, R84 ;  /* 0x0000005487877221 */ /* 0x008fe20000010000 */
[----:B------:R-:W-:Y:S01]  /*17b0*/  FADD.FTZ R80, R80, R85 ;  /* 0x0000005550507221 */ /* 0x000fe20000010000 */
[----:B------:R-:W-:Y:S02]  /*17c0*/  ISETP.NE.AND P2, PT, R16, RZ, PT ;  /* 0x000000ff1000720c */ /* 0x000fe40003f45270 */
        /* <DEDUP_REMOVED lines=10> */
[----:B------:R-:W-:Y:S02]  /*1870*/  @P5 PRMT R131, R131, 0x5410, R81 ;  /* 0x0000541083835816 */ /* 0x000fe40000000051 */
[----:B------:R-:W0:Y:S01]  /*1880*/  @P0 LDC.64 R80, c[0x0][0x308] ;  /* 0x0000c200ff500b82 */ /* 0x000e220000000a00 */
[----:B------:R-:W-:-:S04]  /*1890*/  @P5 SHF.R.U32.HI R111, RZ, 0x10, R111 ;  /* 0x00000010ff6f5819 */ /* 0x000fc8000001166f */
        /* <DEDUP_REMOVED lines=8> */
.L_x_6090:
[----:B------:R-:W-:Y:S05]  /*1920*/  BSYNC B0 ;  /* 0x0000000000007941 */ /* 0x000fea0003800000 */
.L_x_6089:
[----:B------:R-:W-:Y:S04]  /*1930*/  BSSY B0, `(.L_x_6091) ;  /* 0x000000d000007945 */ /* 0x000fe80003800000 */
[----:B------:R-:W-:Y:S05]  /*1940*/  @!P5 BRA `(.L_x_6092) ;  /* 0x00000000002cd947 */ /* 0x000fea0003800000 */
[----:B------:R-:W-:Y:S01]  /*1950*/  LOP3.LUT P1, RZ, R132, 0xff, RZ, 0xc0, !PT ;  /* 0x000000ff84ff7812 */ /* 0x000fe2000782c0ff */
[----:B------:R-:W-:Y:S01]  /*1960*/  FMUL.FTZ R84, R139, UR11 ;  /* 0x0000000b8b547c20 */ /* 0x000fe20008410000 */
[----:B------:R-:W-:Y:S01]  /*1970*/  MOV R85, RZ ;  /* 0x000000ff00557202 */ /* 0x000fe20000000f00 */
[----:B------:R-:W-:Y:S02]  /*1980*/  HFMA2.MMA R87, -RZ, RZ, 0, 0 ;  /* 0x00000000ff577435 */ /* 0x000fe400000001ff */
[----:B------:R-:W-:-:S08]  /*1990*/  FMUL.FTZ R99, R84, UR10 ;  /* 0x0000000a54637c20 */ /* 0x000fd00008410000 */
[----:B------:R-:W-:Y:S02]  /*19a0*/  @P1 HADD2.F32 R84, -RZ, R131.H0_H0 ;  /* 0x20000083ff541230 */ /* 0x000fe40000004100 */
[----:B------:R-:W-:-:S03]  /*19b0*/  @P1 FMUL.FTZ R85, R10, R99 ;  /* 0x000000630a551220 */ /* 0x000fc60000410000 */
[----:B------:R-:W-:Y:S02]  /*19c0*/  @P1 FMUL.FTZ R87, R99, R84 ;  /* 0x0000005463571220 */ /* 0x000fe40000410000 */
[----:B------:R-:W-:Y:S02]  /*19d0*/  F2FP.F16.F32.PACK_AB R85, RZ, R85 ;  /* 0x00000055ff55723e */ /* 0x000fe400000000ff */
[----:B------:R-:W-:Y:S02]  /*19e0*/  FADD.FTZ R56, R56, R87 ;  /* 0x0000005738387221 */ /* 0x000fe40000010000 */
[----:B------:R-:W-:-:S07]  /*19f0*/  PRMT R99, R85, 0x7610, R99 ;  /* 0x0000761055637816 */ /* 0x000fce0000000063 */
.L_x_6092:
[----:B------:R-:W-:Y:S05]  /*1a00*/  BSYNC B0 ;  /* 0x0000000000007941 */ /* 0x000fea0003800000 */
.L_x_6091:
        /* <DEDUP_REMOVED lines=8> */
.L_x_6094:
[----:B------:R-:W-:Y:S05]  /*1a90*/  BSYNC B0 ;  /* 0x0000000000007941 */ /* 0x000fea0003800000 */
.L_x_6093:
[----:B------:R-:W-:Y:S04]  /*1aa0*/  BSSY B0, `(.L_x_6095) ;  /* 0x000000c000007945 */ /* 0x000fe80003800000 */
[----:B------:R-:W-:Y:S05]  /*1ab0*/  @!P5 BRA `(.L_x_6096) ;  /* 0x000000000028d947 */ /* 0x000fea0003800000 */
[----:B------:R-:W-:Y:S01]  /*1ac0*/  LOP3.LUT P1, RZ, R132, 0xff00, RZ, 0xc0, !PT ;  /* 0x0000ff0084ff7812 */ /* 0x000fe2000782c0ff */
        /* <DEDUP_REMOVED lines=9> */
.L_x_6096:
[----:B------:R-:W-:Y:S05]  /*1b60*/  BSYNC B0 ;  /* 0x0000000000007941 */ /* 0x000fea0003800000 */
.L_x_6095:
        /* <DEDUP_REMOVED lines=8> */
.L_x_6098:
[----:B------:R-:W-:Y:S05]  /*1bf0*/  BSYNC B0 ;  /* 0x0000000000007941 */ /* 0x000fea0003800000 */
.L_x_6097:
[----:B------:R-:W-:Y:S04]  /*1c00*/  BSSY B0, `(.L_x_6099) ;  /* 0x000000d000007945 */ /* 0x000fe80003800000 */
[----:B------:R-:W-:Y:S05]  /*1c10*/  @!P5 BRA `(.L_x_6100) ;  /* 0x00000000002cd947 */ /* 0x000fea0003800000 */
[----:B------:R-:W-:Y:S01]  /*1c20*/  LOP3.LUT P1, RZ, R132, 0xff0000, RZ, 0xc0, !PT ;  /* 0x00ff000084ff7812 */ /* 0x000fe2000782c0ff */
[----:B------:R-:W-:Y:S01]  /*1c30*/  FMUL.FTZ R84, R83, UR11 ;  /* 0x0000000b53547c20 */ /* 0x000fe20008410000 */
[----:B------:R-:W-:Y:S01]  /*1c40*/  MOV R85, RZ ;  /* 0x000000ff00557202 */ /* 0x000fe20000000f00 */
[----:B------:R-:W-:Y:S02]  /*1c50*/  HFMA2.MMA R87, -RZ, RZ, 0, 0 ;  /* 0x00000000ff577435 */ /* 0x000fe400000001ff */
[----:B------:R-:W-:-:S08]  /*1c60*/  FMUL.FTZ R86, R84, UR10 ;  /* 0x0000000a54567c20 */ /* 0x000fd00008410000 */
[----:B------:R-:W-:Y:S02]  /*1c70*/  @P1 HADD2.F32 R84, -RZ, R133.H1_H1 ;  /* 0x30000085ff541230 */ /* 0x000fe40000004100 */
[----:B------:R-:W-:-:S03]  /*1c80*/  @P1 FMUL.FTZ R85, R11, R86 ;  /* 0x000000560b551220 */ /* 0x000fc60000410000 */
[----:B------:R-:W-:Y:S02]  /*1c90*/  @P1 FMUL.FTZ R87, R86, R84 ;  /* 0x0000005456571220 */ /* 0x000fe40000410000 */
[----:B------:R-:W-:Y:S02]  /*1ca0*/  F2FP.F16.F32.PACK_AB R85, RZ, R85 ;  /* 0x00000055ff55723e */ /* 0x000fe400000000ff */
[----:B------:R-:W-:Y:S02]  /*1cb0*/  FADD.FTZ R58, R58, R87 ;  /* 0x000000573a3a7221 */ /* 0x000fe40000010000 */
[----:B------:R-:W-:-:S07]  /*1cc0*/  PRMT R101, R85, 0x7610, R101 ;  /* 0x0000761055657816 */ /* 0x000fce0000000065 */
.L_x_6100:
[----:B------:R-:W-:Y:S05]  /*1cd0*/  BSYNC B0 ;  /* 0x0000000000007941 */ /* 0x000fea0003800000 */
.L_x_6099:
        /* <DEDUP_REMOVED lines=8> */
.L_x_6102:
[----:B------:R-:W-:Y:S05]  /*1d60*/  BSYNC B0 ;  /* 0x0000000000007941 */ /* 0x000fea0003800000 */
.L_x_6101:
[----:B------:R-:W-:Y:S04]  /*1d70*/  BSSY B0, `(.L_x_6103) ;  /* 0x000000c000007945 */ /* 0x000fe80003800000 */
[----:B------:R-:W-:Y:S05]  /*1d80*/  @!P5 BRA `(.L_x_6104) ;  /* 0x000000000028d947 */ /* 0x000fea0003800000 */
[----:B------:R-:W-:Y:S01]  /*1d90*/  LOP3.LUT P1, RZ, R132, 0xff000000, RZ, 0xc0, !PT ;  /* 0xff00000084ff7812 */ /* 0x000fe2000782c0ff */
[----:B------:R-:W-:-:S04]  /*1da0*/  FMUL.FTZ R84, R134, UR11 ;  /* 0x0000000b86547c20 */ /* 0x000fc80008410000 */
[----:B------:R-:W-:Y:S01]  /*1db0*/  FMUL.FTZ R87, R84, UR10 ;  /* 0x0000000a54577c20 */ /* 0x000fe20008410000 */
[----:B------:R-:W-:-:S07]  /*1dc0*/  CS2R R84, SRZ ;  /* 0x0000000000547805 */ /* 0x000fce000001ff00 */
[----:B------:R-:W-:Y:S02]  /*1dd0*/  @P1 HADD2.F32 R86, -RZ, R136.H0_H0 ;  /* 0x20000088ff561230 */ /* 0x000fe40000004100 */
[----:B------:R-:W-:-:S03]  /*1de0*/  @P1 FMUL.FTZ R85, R25, R87 ;  /* 0x0000005719551220 */ /* 0x000fc60000410000 */
[----:B------:R-:W-:Y:S02]  /*1df0*/  @P1 FMUL.FTZ R84, R87, R86 ;  /* 0x0000005657541220 */ /* 0x000fe40000410000 */
[----:B------:R-:W-:Y:S02]  /*1e00*/  F2FP.F16.F32.PACK_AB R85, RZ, R85 ;  /* 0x00000055ff55723e */ /* 0x000fe400000000ff */
[----:B------:R-:W-:Y:S02]  /*1e10*/  FADD.FTZ R59, R59, R84 ;  /* 0x000000543b3b7221 */ /* 0x000fe40000010000 */
[----:B------:R-:W-:-:S07]  /*1e20*/  PRMT R98, R85, 0x7610, R98 ;  /* 0x0000761055627816 */ /* 0x000fce0000000062 */
.L_x_6104:
[----:B------:R-:W-:Y:S05]  /*1e30*/  BSYNC B0 ;  /* 0x0000000000007941 */ /* 0x000fea0003800000 */
.L_x_6103:
        /* <DEDUP_REMOVED lines=33> */
.L_x_6106:
[----:B------:R-:W-:Y:S05]  /*2050*/  BSYNC B0 ;  /* 0x0000000000007941 */ /* 0x000fea0003800000 */
.L_x_6105:
[----:B------:R-:W-:Y:S04]  /*2060*/  BSSY B0, `(.L_x_6107) ;  /* 0x000000a000007945 */ /* 0x000fe80003800000 */
[----:B------:R-:W-:Y:S05]  /*2070*/  @!P5 BRA `(.L_x_6108) ;  /* 0x000000000020d947 */ /* 0x000fea0003800000 */
[----:B--23--:R-:W2:Y:S01]  /*2080*/  LDC.64 R80, c[0x0][0x220] ;  /* 0x00008800ff507b82 */ /* 0x00cea20000000a00 */
[----:B------:R-:W-:-:S05]  /*2090*/  IADD3 R83, R115, 0x80, RZ ;  /* 0x0000008073537810 */ /* 0x000fca0007ffe0ff */
[----:B--2---:R-:W-:-:S06]  /*20a0*/  IMAD.WIDE.U32 R80, R83, 0x8, R80 ;  /* 0x0000000853507825 */ /* 0x004fcc00078e0050 */
[----:B------:R-:W2:Y:S02]  /*20b0*/  LDG.E.64 R80, desc[UR4][R80.64] ;  /* 0x0000000450507981 */ /* 0x000ea4000c1e1b00 */
[C-C-:B--2---:R-:W-:Y:S02]  /*20c0*/  SHF.R.U64 R82, R80.reuse, 0x10, R81.reuse ;  /* 0x0000001050527819 */ /* 0x144fe40000001251 */
[--C-:B------:R-:W-:Y:S02]  /*20d0*/  SHF.R.U32.HI R136, RZ, 0x10, R81.reuse ;  /* 0x00000010ff887819 */ /* 0x100fe40000011651 */
[----:B------:R-:W-:Y:S02]  /*20e0*/  PRMT R131, R80, 0x5410, R82 ;  /* 0x0000541050837816 */ /* 0x000fe40000000052 */
[----:B------:R-:W-:-:S07]  /*20f0*/  PRMT R133, R133, 0x5410, R81 ;  /* 0x0000541085857816 */ /* 0x000fce0000000051 */
.L_x_6108:
[----:B------:R-:W-:Y:S05]  /*2100*/  BSYNC B0 ;  /* 0x0000000000007941 */ /* 0x000fea0003800000 */
.L_x_6107:
        /* <DEDUP_REMOVED lines=8> */
.L_x_6110:
[----:B------:R-:W-:Y:S05]  /*2190*/  BSYNC B0 ;  /* 0x0000000000007941 */ /* 0x000fea0003800000 */
.L_x_6109:
[----:B------:R-:W-:Y:S04]  /*21a0*/  BSSY B0, `(.L_x_6111) ;  /* 0x000000d000007945 */ /* 0x000fe80003800000 */
[----:B------:R-:W-:Y:S05]  /*21b0*/  @!P5 BRA `(.L_x_6112) ;  /* 0x00000000002cd947 */ /* 0x000fea0003800000 */
[----:B------:R-:W-:Y:S01]  /*21c0*/  LOP3.LUT P1, RZ, R104, 0xff, RZ, 0xc0, !PT ;  /* 0x000000ff68ff7812 */ /* 0x000fe2000782c0ff */
[----:B--23--:R-:W-:Y:S01]  /*21d0*/  FMUL.FTZ R80, R137, UR11 ;  /* 0x0000000b89507c20 */ /* 0x00cfe20008410000 */
        /* <DEDUP_REMOVED lines=9> */
.L_x_6112:
[----:B------:R-:W-:Y:S05]  /*2270*/  BSYNC B0 ;  /* 0x0000000000007941 */ /* 0x000fea0003800000 */
.L_x_6111:
        /* <DEDUP_REMOVED lines=8> */
.L_x_6114:
[----:B------:R-:W-:Y:S05]  /*2300*/  BSYNC B0 ;  /* 0x0000000000007941 */ /* 0x000fea0003800000 */
.L_x_6113:
[----:B------:R-:W-:Y:S04]  /*2310*/  BSSY B0, `(.L_x_6115) ;  /* 0x000000d000007945 */ /* 0x000fe80003800000 */
[----:B------:R-:W-:Y:S05]  /*2320*/  @!P5 BRA `(.L_x_6116) ;  /* 0x00000000002cd947 */ /* 0x000fea0003800000 */
[----:B------:R-:W-:Y:S01]  /*2330*/  LOP3.LUT P1, RZ, R104, 0xff00, RZ, 0xc0, !PT ;  /* 0x0000ff0068ff7812 */ /* 0x000fe2000782c0ff */
[----:B--23--:R-:W-:Y:S01]  /*2340*/  FMUL.FTZ R80, R114, UR11 ;  /* 0x0000000b72507c20 */ /* 0x00cfe20008410000 */
[----:B------:R-:W-:Y:S01]  /*2350*/  MOV R81, RZ ;  /* 0x000000ff00517202 */ /* 0x000fe20000000f00 */
[----:B------:R-:W-:Y:S02]  /*2360*/  IMAD.MOV.U32 R82, RZ, RZ, RZ ;  /* 0x000000ffff527224 */ /* 0x000fe400078e00ff */
[----:B------:R-:W-:-:S08]  /*2370*/  FMUL.FTZ R83, R80, UR10 ;  /* 0x0000000a50537c20 */ /* 0x000fd00008410000 */
[----:B------:R-:W-:Y:S02]  /*2380*/  @P1 HADD2.F32 R100, -RZ, R131.H1_H1 ;  /* 0x30000083ff641230 */ /* 0x000fe40000004100 */
[----:B------:R-:W-:-:S03]  /*2390*/  @P1 FMUL.FTZ R81, R26, R83 ;  /* 0x000000531a511220 */ /* 0x000fc60000410000 */
[----:B------:R-:W-:Y:S02]  /*23a0*/  @P1 FMUL.FTZ R82, R100, R83 ;  /* 0x0000005364521220 */ /* 0x000fe40000410000 */
[----:B------:R-:W-:Y:S02]  /*23b0*/  F2FP.F16.F32.PACK_AB R81, RZ, R81 ;  /* 0x00000051ff51723e */ /* 0x000fe400000000ff */
[----:B------:R-:W-:Y:S02]  /*23c0*/  FADD.FTZ R61, R61, R82 ;  /* 0x000000523d3d7221 */ /* 0x000fe40000010000 */
[----:B------:R-:W-:-:S07]  /*23d0*/  PRMT R100, R81, 0x7610, R100 ;  /* 0x0000761051647816 */ /* 0x000fce0000000064 */
.L_x_6116:
[----:B------:R-:W-:Y:S05]  /*23e0*/  BSYNC B0 ;  /* 0x0000000000007941 */ /* 0x000fea0003800000 */
.L_x_6115:
        /* <DEDUP_REMOVED lines=8> */
.L_x_6118:
[----:B------:R-:W-:Y:S05]  /*2470*/  BSYNC B0 ;  /* 0x0000000000007941 */ /* 0x000fea0003800000 */
.L_x_6117:
[----:B------:R-:W-:Y:S04]  /*2480*/  BSSY B0, `(.L_x_6119) ;  /* 0x000000d000007945 */ /* 0x000fe80003800000 */
[----:B------:R-:W-:Y:S05]  /*2490*/  @!P5 BRA `(.L_x_6120) ;  /* 0x00000000002cd947 */ /* 0x000fea0003800000 */
[----:B------:R-:W-:Y:S01]  /*24a0*/  LOP3.LUT P1, RZ, R104, 0xff0000, RZ, 0xc0, !PT ;  /* 0x00ff000068ff7812 */ /* 0x000fe2000782c0ff */
[----:B--23--:R-:W-:Y:S01]  /*24b0*/  FMUL.FTZ R80, R135, UR11 ;  /* 0x0000000b87507c20 */ /* 0x00cfe20008410000 */
        /* <DEDUP_REMOVED lines=9> */
.L_x_6120:
[----:B------:R-:W-:Y:S05]  /*2550*/  BSYNC B0 ;  /* 0x0000000000007941 */ /* 0x000fea0003800000 */
.L_x_6119:
        /* <DEDUP_REMOVED lines=8> */
.L_x_6122:
[----:B------:R-:W-:Y:S05]  /*25e0*/  BSYNC B0 ;  /* 0x0000000000007941 */ /* 0x000fea0003800000 */
.L_x_6121:
        /* <DEDUP_REMOVED lines=13> */
.L_x_6124:
[----:B------:R-:W-:Y:S05]  /*26c0*/  BSYNC B0 ;  /* 0x0000000000007941 */ /* 0x000fea0003800000 */
.L_x_6123:
        /* <DEDUP_REMOVED lines=22> */
.L_x_6126:
[----:B------:R-:W-:Y:S05]  /*2830*/  BSYNC B0 ;  /* 0x0000000000007941 */ /* 0x000fea0003800000 */
.L_x_6125:
[----:B------:R-:W-:Y:S01]  /*2840*/  BSSY B0, `(.L_x_6127) ;  /* 0x000000a000007945 */ /* 0x000fe20003800000 */
[----:B------:R-:W-:-:S03]  /*2850*/  IADD3 R115, R115, 0x100, RZ ;  /* 0x0000010073737810 */ /* 0x000fc60007ffe0ff */
[----:B------:R-:W-:Y:S05]  /*2860*/  @!P5 BRA `(.L_x_6128) ;  /* 0x00000000001cd947 */ /* 0x000fea0003800000 */
[----:B0-2---:R-:W0:Y:S02]  /*2870*/  LDC.64 R80, c[0x0][0x220] ;  /* 0x00008800ff507b82 */ /* 0x005e240000000a00 */
[----:B0-----:R-:W-:-:S06]  /*2880*/  IMAD.WIDE.U32 R80, R115, 0x8, R80 ;  /* 0x0000000873507825 */ /* 0x001fcc00078e0050 */
[----:B------:R-:W2:Y:S02]  /*2890*/  LDG.E.64 R80, desc[UR4][R80.64] ;  /* 0x0000000450507981 */ /* 0x000ea4000c1e1b00 */
[C-C-:B--2---:R-:W-:Y:S02]  /*28a0*/  SHF.R.U64 R82, R80.reuse, 0x10, R81.reuse ;  /* 0x0000001050527819 */ /* 0x144fe40000001251 */
[--C-:B------:R-:W-:Y:S02]  /*28b0*/  SHF.R.U32.HI R136, RZ, 0x10, R81.reuse ;  /* 0x00000010ff887819 */ /* 0x100fe40000011651 */
[----:B------:R-:W-:Y:S02]  /*28c0*/  PRMT R131, R80, 0x5410, R82 ;  /* 0x0000541050837816 */ /* 0x000fe40000000052 */
[----:B------:R-:W-:-:S07]  /*28d0*/  PRMT R133, R133, 0x5410, R81 ;  /* 0x0000541085857816 */ /* 0x000fce0000000051 */
.L_x_6128:
[----:B------:R-:W-:Y:S05]  /*28e0*/  BSYNC B0 ;  /* 0x0000000000007941 */ /* 0x000fea0003800000 */
.L_x_6127:
        /* <DEDUP_REMOVED lines=8> */
.L_x_6130:
[----:B------:R-:W-:Y:S05]  /*2970*/  BSYNC B0 ;  /* 0x0000000000007941 */ /* 0x000fea0003800000 */
.L_x_6129:
[----:B------:R-:W-:Y:S04]  /*2980*/  BSSY B0, `(.L_x_6131) ;  /* 0x000000d000007945 */ /* 0x000fe80003800000 */
[----:B------:R-:W-:Y:S05]  /*2990*/  @!P5 BRA `(.L_x_6132) ;  /* 0x00000000002cd947 */ /* 0x000fea0003800000 */
[----:B------:R-:W-:Y:S01]  /*29a0*/  LOP3.LUT P1, RZ, R102, 0xff, RZ, 0xc0, !PT ;  /* 0x000000ff66ff7812 */ /* 0x000fe2000782c0ff */
[----:B0-2---:R-:W-:Y:S01]  /*29b0*/  FMUL.FTZ R80, R111, UR11 ;  /* 0x0000000b6f507c20 */ /* 0x005fe20008410000 */
[----:B------:R-:W-:Y:S01]  /*29c0*/  HFMA2.MMA R81, -RZ, RZ, 0, 0 ;  /* 0x00000000ff517435 */ /* 0x000fe200000001ff */
[----:B------:R-:W-:Y:S02]  /*29d0*/  IMAD.MOV.U32 R83, RZ, RZ, RZ ;  /* 0x000000ffff537224 */ /* 0x000fe400078e00ff */
[----:B------:R-:W-:-:S08]  /*29e0*/  FMUL.FTZ R87, R80, UR10 ;  /* 0x0000000a50577c20 */ /* 0x000fd00008410000 */
[----:B------:R-:W-:Y:S02]  /*29f0*/  @P1 HADD2.F32 R82, -RZ, R131.H0_H0 ;  /* 0x20000083ff521230 */ /* 0x000fe40000004100 */
[----:B------:R-:W-:-:S03]  /*2a00*/  @P1 FMUL.FTZ R81, R14, R87 ;  /* 0x000000570e511220 */ /* 0x000fc60000410000 */
[----:B------:R-:W-:Y:S02]  /*2a10*/  @P1 FMUL.FTZ R83, R82, R87 ;  /* 0x0000005752531220 */ /* 0x000fe40000410000 */
[----:B------:R-:W-:Y:S02]  /*2a20*/  F2FP.F16.F32.PACK_AB R81, RZ, R81 ;  /* 0x00000051ff51723e */ /* 0x000fe400000000ff */
[----:B------:R-:W-:Y:S02]  /*2a30*/  FADD.FTZ R64, R64, R83 ;  /* 0x0000005340407221 */ /* 0x000fe40000010000 */
[----:B------:R-:W-:-:S07]  /*2a40*/  PRMT R99, R81, 0x7610, R99 ;  /* 0x0000761051637816 */ /* 0x000fce0000000063 */
.L_x_6132:
[----:B------:R-:W-:Y:S05]  /*2a50*/  BSYNC B0 ;  /* 0x0000000000007941 */ /* 0x000fea0003800000 */
.L_x_6131:
[----:B------:R-:W-:Y:S01]  /*2a60*/  @!P4 ISETP.NE.U32.AND P1, PT, R96, RZ, PT ;  /* 0x000000ff6000c20c */ /* 0x000fe20003f25070 */
[----:B------:R-:W-:Y:S01]  /*2a70*/  BSSY B0, `(.L_x_6133) ;  /* 0x000000e000007945 */ /* 0x000fe20003800000 */
[----:B------:R-:W-:Y:S01]  /*2a80*/  @!P4 ISETP.NE.AND.EX P2, PT, R97, RZ, PT, P2 ;  /* 0x000000ff6100c20c */ /* 0x000fe20003f45320 */
[----:B-1----:R-:W-:Y:S01]  /*2a90*/  @P0 IMAD.WIDE.U32 R84, R95, 0x10, R84 ;  /* 0x000000105f540825 */ /* 0x002fe200078e0054 */
[----:B------:R-:W-:Y:S02]  /*2aa0*/  @!P4 ISETP.NE.AND.EX P1, PT, R97, RZ, PT, P1 ;  /* 0x000000ff6100c20c */ /* 0x000fe40003f25310 */
[----:B------:R-:W-:Y:S02]  /*2ab0*/  SEL R76, R111, R76, P3 ;  /* 0x0000004c6f4c7207 */ /* 0x000fe40001800000 */
[----:B------:R-:W-:Y:S02]  /*2ac0*/  @!P4 FSEL R104, R31, RZ, P2 ;  /* 0x000000ff1f68c208 */ /* 0x000fe40001000000 */
[----:B0-2---:R-:W-:Y:S01]  /*2ad0*/  @!P4 FSEL R80, R29, RZ, P1 ;  /* 0x000000ff1d50c208 */ /* 0x005fe20000800000 */
[----:B------:R-:W-:Y:S06]  /*2ae0*/  @!P4 BRA `(.L_x_6134) ;  /* 0x000000000018c947 */ /* 0x000fec0003800000 */
[----:B------:R-:W-:Y:S01]  /*2af0*/  ISETP.NE.U32.AND P1, PT, R96, RZ, PT ;  /* 0x000000ff6000720c */ /* 0x000fe20003f25070 */
[----:B------:R-:W-:-:S03]  /*2b00*/  FFMA.FTZ R80, R116, R113, R112 ;  /* 0x0000007174507223 */ /* 0x000fc60000010070 */
[----:B------:R-:W-:Y:S01]  /*2b10*/  ISETP.NE.AND.EX P1, PT, R97, RZ, PT, P1 ;  /* 0x000000ff6100720c */ /* 0x000fe20003f25310 */
[----:B------:R-:W-:-:S04]  /*2b20*/  FADD.FTZ R81, R125, -R80 ;  /* 0x800000507d517221 */ /* 0x000fc80000010000 */
[----:B------:R-:W-:-:S08]  /*2b30*/  FMUL.FTZ R80, R94, R81 ;  /* 0x000000515e507220 */ /* 0x000fd00000410000 */
[----:B------:R-:W-:-:S07]  /*2b40*/  @P1 FADD.FTZ R80, R29, R80 ;  /* 0x000000501d501221 */ /* 0x000fce0000010000 */
.L_x_6134:
[----:B------:R-:W-:Y:S05]  /*2b50*/  BSYNC B0 ;  /* 0x0000000000007941 */ /* 0x000fea0003800000 */
.L_x_6133:
        /* <DEDUP_REMOVED lines=13> */
.L_x_6136:
[----:B------:R-:W-:Y:S05]  /*2c30*/  BSYNC B0 ;  /* 0x0000000000007941 */ /* 0x000fea0003800000 */
.L_x_6135:
        /* <DEDUP_REMOVED lines=8> */
.L_x_6138:
[----:B------:R-:W-:Y:S05]  /*2cc0*/  BSYNC B0 ;  /* 0x0000000000007941 */ /* 0x000fea0003800000 */
.L_x_6137:
[----:B------:R-:W-:Y:S04]  /*2cd0*/  BSSY B0, `(.L_x_6139) ;  /* 0x000000d000007945 */ /* 0x000fe80003800000 */
[----:B------:R-:W-:Y:S05]  /*2ce0*/  @!P5 BRA `(.L_x_6140) ;  /* 0x00000000002cd947 */ /* 0x000fea0003800000 */
[----:B------:R-:W-:Y:S01]  /*2cf0*/  LOP3.LUT P1, RZ, R102, 0xff0000, RZ, 0xc0, !PT ;  /* 0x00ff000066ff7812 */ /* 0x000fe2000782c0ff */
[----:B------:R-:W-:Y:S01]  /*2d00*/  FMUL.FTZ R81, R103, UR11 ;  /* 0x0000000b67517c20 */ /* 0x000fe20008410000 */
[----:B------:R-:W-:-:S03]  /*2d10*/  MOV R82, RZ ;  /* 0x000000ff00527202 */ /* 0x000fc60000000f00 */
[----:B------:R-:W-:Y:S01]  /*2d20*/  FMUL.FTZ R86, R81, UR10 ;  /* 0x0000000a51567c20 */ /* 0x000fe20008410000 */
[----:B------:R-:W-:-:S07]  /*2d30*/  HFMA2.MMA R81, -RZ, RZ, 0, 0 ;  /* 0x00000000ff517435 */ /* 0x000fce00000001ff */
[----:B------:R-:W-:Y:S02]  /*2d40*/  @P1 HADD2.F32 R83, -RZ, R133.H1_H1 ;  /* 0x30000085ff531230 */ /* 0x000fe40000004100 */
[----:B------:R-:W-:-:S03]  /*2d50*/  @P1 FMUL.FTZ R82, R15, R86 ;  /* 0x000000560f521220 */ /* 0x000fc60000410000 */
[----:B------:R-:W-:Y:S02]  /*2d60*/  @P1 FMUL.FTZ R81, R83, R86 ;  /* 0x0000005653511220 */ /* 0x000fe40000410000 */
[----:B------:R-:W-:Y:S02]  /*2d70*/  F2FP.F16.F32.PACK_AB R82, RZ, R82 ;  /* 0x00000052ff52723e */ /* 0x000fe400000000ff */
[----:B------:R-:W-:Y:S02]  /*2d80*/  FADD.FTZ R66, R66, R81 ;  /* 0x0000005142427221 */ /* 0x000fe40000010000 */
[----:B------:R-:W-:-:S07]  /*2d90*/  PRMT R101, R82, 0x7610, R101 ;  /* 0x0000761052657816 */ /* 0x000fce0000000065 */
.L_x_6140:
[----:B------:R-:W-:Y:S05]  /*2da0*/  BSYNC B0 ;  /* 0x0000000000007941 */ /* 0x000fea0003800000 */
.L_x_6139:
        /* <DEDUP_REMOVED lines=8> */
.L_x_6142:
[----:B------:R-:W-:Y:S05]  /*2e30*/  BSYNC B0 ;  /* 0x0000000000007941 */ /* 0x000fea0003800000 */
.L_x_6141:
        /* <DEDUP_REMOVED lines=17> */
.L_x_6144:
[----:B------:R-:W-:Y:S05]  /*2f50*/  BSYNC B0 ;  /* 0x0000000000007941 */ /* 0x000fea0003800000 */
.L_x_6143:
[----:B------:R-:W-:Y:S04]  /*2f60*/  BSSY B0, `(.L_x_6145) ;  /* 0x000000a000007945 */ /* 0x000fe80003800000 */
[----:B------:R-:W-:Y:S05]  /*2f70*/  @!P5 BRA `(.L_x_6146) ;  /* 0x000000000020d947 */ /* 0x000fea0003800000 */
[----:B------:R-:W1:Y:S01]  /*2f80*/  LDC.64 R82, c[0x0][0x2f8] ;  /* 0x0000be00ff527b82 */ /* 0x000e620000000a00 */
[----:B------:R-:W-:Y:S02]  /*2f90*/  LOP3.LUT R80, R100, 0xffff, RZ, 0xc0, !PT ;  /* 0x0000ffff64507812 */ /* 0x000fe400078ec0ff */
[----:B0-----:R-:W-:-:S03]  /*2fa0*/  PRMT R85, R101, 0x5410, R98 ;  /* 0x0000541065557816 */ /* 0x001fc60000000062 */
[----:B------:R-:W-:-:S05]  /*2fb0*/  IMAD.WIDE.U32 R80, R80, 0x10000, RZ ;  /* 0x0001000050507825 */ /* 0x000fca00078e00ff */
[----:B------:R-:W-:Y:S02]  /*2fc0*/  LOP3.LUT R81, R85, R81, RZ, 0xfc, !PT ;  /* 0x0000005155517212 */ /* 0x000fe400078efcff */
[----:B------:R-:W-:Y:S01]  /*2fd0*/  LOP3.LUT R80, R80, 0xffff, R99, 0xf8, !PT ;  /* 0x0000ffff50507812 */ /* 0x000fe200078ef863 */
[----:B-1----:R-:W-:-:S05]  /*2fe0*/  IMAD.WIDE.U32 R82, R115, 0x8, R82 ;  /* 0x0000000873527825 */ /* 0x002fca00078e0052 */
[----:B------:R1:W-:Y:S02]  /*2ff0*/  STG.E.64 desc[UR4][R82.64], R80 ;  /* 0x0000005052007986 */ /* 0x0003e4000c101b04 */
.L_x_6146:
[----:B------:R-:W-:Y:S05]  /*3000*/  BSYNC B0 ;  /* 0x0000000000007941 */ /* 0x000fea0003800000 */
.L_x_6145:
[----:B------:R-:W-:Y:S01]  /*3010*/  VIADD R2, R2, UR14 ;  /* 0x0000000e02027c36 */ /* 0x000fe20008000000 */
[----:B-1----:R-:W-:-:S04]  /*3020*/  SEL R80, RZ, 0x1, P6 ;  /* 0x00000001ff507807 */ /* 0x002fc80003000000 */
[----:B------:R-:W-:Y:S02]  /*3030*/  ISETP.GE.AND P0, PT, R2, UR15, PT ;  /* 0x0000000f02007c0c */ /* 0x000fe4000bf06270 */
[----:B------:R-:W-:-:S11]  /*3040*/  PRMT R133, R80, 0x7610, R133 ;  /* 0x0000761050857816 */ /* 0x000fd60000000085 */
[----:B------:R-:W-:Y:S05]  /*3050*/  @!P0 BRA `(.L_x_6147) ;  /* 0xffffffd400848947 */ /* 0x000fea000383ffff */
.L_x_6084:
        /* <DEDUP_REMOVED lines=22> */
.L_x_6088:
[----:B------:R-:W-:Y:S01]  /*31c0*/  HFMA2.MMA R137, -RZ, RZ, 0, 9.5367431640625e-07 ;  /* 0x00000010ff897435 */ /* 0x000fe200000001ff */
[----:B------:R-:W-:Y:S02]  /*31d0*/  MOV R115, R86 ;  /* 0x0000005600737202 */ /* 0x000fe40000000f00 */
[----:B------:R-:W-:Y:S02]  /*31e0*/  MOV R138, 0x1f ;  /* 0x0000001f008a7802 */ /* 0x000fe40000000f00 */
[----:B------:R-:W-:-:S07]  /*31f0*/  MOV R112, 0xffffffff ;  /* 0xffffffff00707802 */ /* 0x000fce0000000f00 */
[----:B-----5:R-:W-:Y:S05]  /*3200*/  WARPSYNC.COLLECTIVE R112, `(.L_x_6148) ;  /* 0x0000000070087348 */ /* 0x020fea0003c00000 */
[----:B------:R0:W1:Y:S02]  /*3210*/  SHFL.DOWN P1, R114, R115, R137, R138 ;  /* 0x0800008973727389 */ /* 0x000064000002008a */
[----:B01---5:R-:W-:Y:S01]  /*3220*/  ENDCOLLECTIVE ;  /* 0x000000000000791b */ /* 0x023fe20003800000 */
.L_x_6148:
[----:B------:R-:W-:Y:S02]  /*3230*/  MOV R115, R87 ;  /* 0x0000005700737202 */ /* 0x000fe40000000f00 */
[----:B------:R-:W-:-:S07]  /*3240*/  MOV R81, R114 ;  /* 0x0000007200517202 */ /* 0x000fce0000000f00 */
[----:B------:R-:W-:Y:S05]  /*3250*/  WARPSYNC.COLLECTIVE R112, `(.L_x_6149) ;  /* 0x0000000070087348 */ /* 0x000fea0003c00000 */
[----:B------:R0:W1:Y:S02]  /*3260*/  SHFL.DOWN P1, R114, R115, R137, R138 ;  /* 0x0800008973727389 */ /* 0x000064000002008a */
[----:B01----:R-:W-:Y:S01]  /*3270*/  ENDCOLLECTIVE ;  /* 0x000000000000791b */ /* 0x003fe20003800000 */
.L_x_6149:
[----:B------:R-:W-:-:S05]  /*3280*/  FADD.FTZ R81, R81, R86 ;  /* 0x0000005651517221 */ /* 0x000fca0000010000 */
[----:B------:R-:W-:Y:S01]  /*3290*/  MOV R115, R81 ;  /* 0x0000005100737202 */ /* 0x000fe20000000f00 */
[----:B------:R-:W-:Y:S01]  /*32a0*/  IMAD.MOV.U32 R137, RZ, RZ, 0x8 ;  /* 0x00000008ff897424 */ /* 0x000fe200078e00ff */
[----:B------:R-:W-:-:S07]  /*32b0*/  MOV R80, R114 ;  /* 0x0000007200507202 */ /* 0x000fce0000000f00 */
[----:B------:R-:W-:Y:S05]  /*32c0*/  WARPSYNC.COLLECTIVE R112, `(.L_x_6150) ;  /* 0x0000000070087348 */ /* 0x000fea0003c00000 */
[----:B------:R0:W1:Y:S02]  /*32d0*/  SHFL.DOWN P1, R114, R115, R137, R138 ;  /* 0x0800008973727389 */ /* 0x000064000002008a */
[----:B01----:R-:W-:Y:S01]  /*32e0*/  ENDCOLLECTIVE ;  /* 0x000000000000791b */ /* 0x003fe20003800000 */
.L_x_6150:
[----:B------:R-:W-:-:S05]  /*32f0*/  FADD.FTZ R80, R80, R87 ;  /* 0x0000005750507221 */ /* 0x000fca0000010000 */
[----:B------:R-:W-:Y:S02]  /*3300*/  MOV R115, R80 ;  /* 0x0000005000737202 */ /* 0x000fe40000000f00 */
[----:B------:R-:W-:-:S07]  /*3310*/  MOV R84, R114 ;  /* 0x0000007200547202 */ /* 0x000fce0000000f00 */
[----:B------:R-:W-:Y:S05]  /*3320*/  WARPSYNC.COLLECTIVE R112, `(.L_x_6151) ;  /* 0x0000000070087348 */ /* 0x000fea0003c00000 */
[----:B------:R0:W1:Y:S02]  /*3330*/  SHFL.DOWN P1, R114, R115, R137, R138 ;  /* 0x0800008973727389 */ /* 0x000064000002008a */
[----:B01----:R-:W-:Y:S01]  /*3340*/  ENDCOLLECTIVE ;  /* 0x000000000000791b */ /* 0x003fe20003800000 */
.L_x_6151:
[----:B------:R-:W-:Y:S01]  /*3350*/  FADD.FTZ R84, R81, R84 ;  /* 0x0000005451547221 */ /* 0x000fe20000010000 */
[----:B------:R-:W-:-:S04]  /*3360*/  HFMA2.MMA R137, -RZ, RZ, 0, 2.384185791015625e-07 ;  /* 0x00000004ff897435 */ /* 0x000fc800000001ff */
[----:B------:R-:W-:Y:S02]  /*3370*/  MOV R115, R84 ;  /* 0x0000005400737202 */ /* 0x000fe40000000f00 */
[----:B------:R-:W-:-:S07]  /*3380*/  MOV R85, R114 ;  /* 0x0000007200557202 */ /* 0x000fce0000000f00 */
[----:B------:R-:W-:Y:S05]  /*3390*/  WARPSYNC.COLLECTIVE R112, `(.L_x_6152) ;  /* 0x0000000070087348 */ /* 0x000fea0003c00000 */
[----:B------:R0:W1:Y:S02]  /*33a0*/  SHFL.DOWN P1, R114, R115, R137, R138 ;  /* 0x0800008973727389 */ /* 0x000064000002008a */
[----:B01----:R-:W-:Y:S01]  /*33b0*/  ENDCOLLECTIVE ;  /* 0x000000000000791b */ /* 0x003fe20003800000 */
.L_x_6152:
[----:B------:R-:W-:-:S05]  /*33c0*/  FADD.FTZ R85, R80, R85 ;  /* 0x0000005550557221 */ /* 0x000fca0000010000 */
[----:B------:R-:W-:Y:S02]  /*33d0*/  MOV R115, R85 ;  /* 0x0000005500737202 */ /* 0x000fe40000000f00 */
[----:B------:R-:W-:-:S07]  /*33e0*/  MOV R111, R114 ;  /* 0x00000072006f7202 */ /* 0x000fce0000000f00 */
[----:B------:R-:W-:Y:S05]  /*33f0*/  WARPSYNC.COLLECTIVE R112, `(.L_x_6153) ;  /* 0x0000000070087348 */ /* 0x000fea0003c00000 */
[----:B------:R0:W1:Y:S02]  /*3400*/  SHFL.DOWN P1, R114, R115, R137, R138 ;  /* 0x0800008973727389 */ /* 0x000064000002008a */
[----:B01----:R-:W-:Y:S01]  /*3410*/  ENDCOLLECTIVE ;  /* 0x000000000000791b */ /* 0x003fe20003800000 */
.L_x_6153:
[----:B------:R-:W-:Y:S01]  /*3420*/  FADD.FTZ R111, R84, R111 ;  /* 0x0000006f546f7221 */ /* 0x000fe20000010000 */
[----:B------:R-:W-:-:S03]  /*3430*/  HFMA2.MMA R137, -RZ, RZ, 0, 1.1920928955078125e-07 ;  /* 0x00000002ff897435 */ /* 0x000fc600000001ff */
[----:B------:R-:W-:Y:S01]  /*3440*/  IMAD.MOV.U32 R115, RZ, RZ, R111 ;  /* 0x000000ffff737224 */ /* 0x000fe200078e006f */
[----:B------:R-:W-:-:S07]  /*3450*/  MOV R110, R114 ;  /* 0x00000072006e7202 */ /* 0x000fce0000000f00 */
[----:B------:R-:W-:Y:S05]  /*3460*/  WARPSYNC.COLLECTIVE R112, `(.L_x_6154) ;  /* 0x0000000070087348 */ /* 0x000fea0003c00000 */
[----:B------:R0:W1:Y:S02]  /*3470*/  SHFL.DOWN P1, R114, R115, R137, R138 ;  /* 0x0800008973727389 */ /* 0x000064000002008a */
[----:B01----:R-:W-:Y:S01]  /*3480*/  ENDCOLLECTIVE ;  /* 0x000000000000791b */ /* 0x003fe20003800000 */
.L_x_6154:
[----:B------:R-:W-:-:S05]  /*3490*/  FADD.FTZ R110, R85, R110 ;  /* 0x0000006e556e7221 */ /* 0x000fca0000010000 */
[----:B------:R-:W-:Y:S02]  /*34a0*/  MOV R115, R110 ;  /* 0x0000006e00737202 */ /* 0x000fe40000000f00 */
[----:B------:R-:W-:-:S07]  /*34b0*/  MOV R86, R114 ;  /* 0x0000007200567202 */ /* 0x000fce0000000f00 */
[----:B------:R-:W-:Y:S05]  /*34c0*/  WARPSYNC.COLLECTIVE R112, `(.L_x_6155) ;  /* 0x0000000070087348 */ /* 0x000fea0003c00000 */
[----:B------:R0:W1:Y:S02]  /*34d0*/  SHFL.DOWN P1, R114, R115, R137, R138 ;  /* 0x0800008973727389 */ /* 0x000064000002008a */
[----:B01----:R-:W-:Y:S01]  /*34e0*/  ENDCOLLECTIVE ;  /* 0x000000000000791b */ /* 0x003fe20003800000 */
.L_x_6155:
[----:B------:R-:W-:Y:S01]  /*34f0*/  FADD.FTZ R86, R111, R86 ;  /* 0x000000566f567221 */ /* 0x000fe20000010000 */
[----:B------:R-:W-:-:S04]  /*3500*/  HFMA2.MMA R137, -RZ, RZ, 0, 5.9604644775390625e-08 ;  /* 0x00000001ff897435 */ /* 0x000fc800000001ff */
[----:B------:R-:W-:Y:S02]  /*3510*/  MOV R115, R86 ;  /* 0x0000005600737202 */ /* 0x000fe40000000f00 */
[----:B------:R-:W-:-:S07]  /*3520*/  MOV R87, R114 ;  /* 0x0000007200577202 */ /* 0x000fce0000000f00 */
[----:B------:R-:W-:Y:S05]  /*3530*/  WARPSYNC.COLLECTIVE R112, `(.L_x_6156) ;  /* 0x0000000070087348 */ /* 0x000fea0003c00000 */
[----:B------:R0:W1:Y:S02]  /*3540*/  SHFL.DOWN P1, R114, R115, R137, R138 ;  /* 0x0800008973727389 */ /* 0x000064000002008a */
[----:B01----:R-:W-:Y:S01]  /*3550*/  ENDCOLLECTIVE ;  /* 0x000000000000791b */ /* 0x003fe20003800000 */
.L_x_6156:
[----:B------:R-:W-:-:S05]  /*3560*/  FADD.FTZ R87, R110, R87 ;  /* 0x000000576e577221 */ /* 0x000fca0000010000 */
[----:B------:R-:W-:Y:S02]  /*3570*/  MOV R115, R87 ;  /* 0x0000005700737202 */ /* 0x000fe40000000f00 */
[----:B------:R-:W-:-:S07]  /*3580*/  MOV R113, R114 ;  /* 0x0000007200717202 */ /* 0x000fce0000000f00 */
[----:B------:R-:W-:Y:S05]  /*3590*/  WARPSYNC.COLLECTIVE R112, `(.L_x_6157) ;  /* 0x0000000070087348 */ /* 0x000fea0003c00000 */
[----:B------:R0:W1:Y:S02]  /*35a0*/  SHFL.DOWN P1, R114, R115, R137, R138 ;  /* 0x0800008973727389 */ /* 0x000064000002008a */
[----:B01----:R-:W-:Y:S01]  /*35b0*/  ENDCOLLECTIVE ;  /* 0x000000000000791b */ /* 0x003fe20003800000 */
.L_x_6157:
[----:B------:R-:W-:Y:S05]  /*35c0*/  BRA `(.L_x_6158) ;  /* 0xffffffdc00cc7947 */ /* 0x000fea000383ffff */
.L_x_6159:
        /* <DEDUP_REMOVED lines=11> */
.L_x_8633:


//--------------------- .text._ZN10layer_norm13ln_bwd_kernelINS_13Kernel_traitsIf6__halffS2_fjLj1536ELj1ELj1ELj4ELj8ENS_18Kernel_traits_baseILj1536EfS2_fS2_fjLj128EEEEELb0ELb0ELb0ELb0EEEvNS_9BwdParamsE --------------------------
	.section	.text._ZN10layer_norm13ln_bwd_kernelINS_13Kernel_traitsIf6__halffS2_fjLj1536ELj1ELj1ELj4ELj8ENS_18Kernel_traits_baseILj1536EfS2_fS2_fjLj128EEEEELb0ELb0ELb0ELb0EEEvNS_9BwdParamsE,"ax",@progbits
	.align	128
        .global         _ZN10layer_norm13ln_bwd_kernelINS_13Kernel_traitsIf6__halffS2_fjLj1536ELj1ELj1ELj4ELj8ENS_18Kernel_traits_baseILj1536EfS2_fS2_fjLj128EEEEELb0ELb0ELb0ELb0EEEvNS_9BwdParamsE
        .type           _ZN10layer_norm13ln_bwd_kernelINS_13Kernel_traitsIf6__halffS2_fjLj1536ELj1ELj1ELj4ELj8ENS_18Kernel_traits_baseILj1536EfS2_fS2_fjLj128EEEEELb0ELb0ELb0ELb0EEEvNS_9BwdParamsE,@function
        .size           _ZN10layer_norm13ln_bwd_kernelINS_13Kernel_traitsIf6__halffS2_fjLj1536ELj1ELj1ELj4ELj8ENS_18Kernel_traits_baseILj1536EfS2_fS2_fjLj128EEEEELb0ELb0ELb0ELb0EEEvNS_9BwdParamsE,(.L_x_8634 - _ZN10layer_norm13ln_bwd_kernelINS_13Kernel_traitsIf6__halffS2_fjLj1536ELj1ELj1ELj4ELj8ENS_18Kernel_traits_baseILj1536EfS2_fS2_fjLj128EEEEELb0ELb0ELb0ELb0EEEvNS_9BwdParamsE)
        .other          _ZN10layer_norm13ln_bwd_kernelINS_13Kernel_traitsIf6__halffS2_fjLj1536ELj1ELj1ELj4ELj8ENS_18Kernel_traits_baseILj1536EfS2_fS2_fjLj128EEEEELb0ELb0ELb0ELb0EEEvNS_9BwdParamsE,@"STO_CUDA_ENTRY STV_DEFAULT"
_ZN10layer_norm13ln_bwd_kernelINS_13Kernel_traitsIf6__halffS2_fjLj1536ELj1ELj1ELj4ELj8ENS_18Kernel_traits_baseILj1536EfS2_fS2_fjLj128EEEEELb0ELb0ELb0ELb0EEEvNS_9BwdParamsE:
.text._ZN10layer_norm13ln_bwd_kernelINS_13Kernel_traitsIf6__halffS2_fjLj1536ELj1ELj1ELj4ELj8ENS_18Kernel_traits_baseILj1536EfS2_fS2_fjLj128EEEEELb0ELb0ELb0ELb0EEEvNS_9BwdParamsE:
        /* <DEDUP_REMOVED lines=54> */
.L_x_6174:
        /* <DEDUP_REMOVED lines=21> */
[----:B------:R-:W-:Y:S01]  /*04b0*/  MOV R90, R0 ;  /* 0x00000000005a7202 */ /* 0x000fe20000000f00 */
[----:B--2---:R-:W-:Y:S01]  /*04c0*/  @P0 HADD2.F32 R2, -RZ, R64.H0_H0 ;  /* 0x20000040ff020230 */ /* 0x004fe20000004100 */
        /* <DEDUP_REMOVED lines=17> */
[--C-:B------:R-:W-:Y:S01]  /*05e0*/  SHF.R.U64 R92, R84, 0x10, R85.reuse ;  /* 0x00000010545c7819 */ /* 0x100fe20000001255 */
[----:B------:R-:W-:Y:S01]  /*05f0*/  HADD2.F32 R89, -RZ, R89.H0_H0 ;  /* 0x20000059ff597230 */ /* 0x000fe20000004100 */
[----:B------:R-:W-:Y:S01]  /*0600*/  MOV R82, R85 ;  /* 0x0000005500527202 */ /* 0x000fe20000000f00 */
[----:B------:R-:W-:Y:S01]  /*0610*/  FADD.FTZ R66, -R77, R66 ;  /* 0x000000424d427221 */ /* 0x000fe20000010100 */
[----:B------:R-:W-:Y:S01]  /*0620*/  SHF.R.U32.HI R88, RZ, 0x10, R85 ;  /* 0x00000010ff587819 */ /* 0x000fe20000011655 */
[----:B------:R-:W-:Y:S02]  /*0630*/  HADD2.F32 R92, -RZ, R92.H0_H0 ;  /* 0x2000005cff5c7230 */ /* 0x000fe40000004100 */
[----:B------:R-:W-:Y:S01]  /*0640*/  FADD.FTZ R36, R36, R89 ;  /* 0x0000005924247221 */ /* 0x000fe20000010000 */
[-C--:B------:R-:W-:Y:S01]  /*0650*/  FFMA.FTZ R28, R91, R89.reuse, R28 ;  /* 0x000000595b1c7223 */ /* 0x080fe2000001001c */
[----:B------:R-:W-:Y:S01]  /*0660*/  FADD.FTZ R64, -R77, R65 ;  /* 0x000000414d407221 */ /* 0x000fe20000010100 */
[----:B------:R-:W-:Y:S01]  /*0670*/  FMUL.FTZ R89, R16, R89 ;  /* 0x0000005910597220 */ /* 0x000fe20000410000 */
[----:B------:R-:W-:-:S02]  /*0680*/  HADD2.F32 R85, -RZ, R82.H0_H0 ;  /* 0x20000052ff557230 */ /* 0x000fc40000004100 */
[----:B------:R-:W-:Y:S01]  /*0690*/  FADD.FTZ R84, -R77, R67 ;  /* 0x000000434d547221 */ /* 0x000fe20000010100 */
[----:B------:R-:W-:Y:S02]  /*06a0*/  HADD2.F32 R82, -RZ, R88.H0_H0 ;  /* 0x20000058ff527230 */ /* 0x000fe40000004100 */
        /* <DEDUP_REMOVED lines=21> */
.L_x_6162:
[----:B------:R-:W-:Y:S05]  /*0800*/  BSYNC B0 ;  /* 0x0000000000007941 */ /* 0x000fea0003800000 */
.L_x_6161:
        /* <DEDUP_REMOVED lines=22> */
[----:B------:R-:W-:Y:S01]  /*0970*/  MOV R11, R71 ;  /* 0x00000047000b7202 */ /* 0x000fe20000000f00 */
[----:B------:R-:W-:Y:S01]  /*0980*/  HADD2.F32 R67, -RZ, R69.H0_H0 ;  /* 0x20000045ff437230 */ /* 0x000fe20000004100 */
[----:B------:R-:W-:Y:S01]  /*0990*/  SHF.R.U32.HI R9, RZ, 0x10, R71 ;  /* 0x00000010ff097819 */ /* 0x000fe20000011647 */
[----:B------:R-:W-:-:S02]  /*09a0*/  HADD2.F32 R68, -RZ, R68.H0_H0 ;  /* 0x20000044ff447230 */ /* 0x000fc40000004100 */
[----:B------:R-:W-:Y:S02]  /*09b0*/  HADD2.F32 R65, -RZ, R11.H0_H0 ;  /* 0x2000000bff417230 */ /* 0x000fe40000004100 */
[----:B------:R-:W-:Y:S01]  /*09c0*/  FMUL.FTZ R11, R3, R66 ;  /* 0x00000042030b7220 */ /* 0x000fe20000410000 */
[----:B------:R-:W-:Y:S02]  /*09d0*/  HADD2.F32 R64, -RZ, R9.H0_H0 ;  /* 0x20000009ff407230 */ /* 0x000fe40000004100 */
        /* <DEDUP_REMOVED lines=21> */
.L_x_6164:
[----:B------:R-:W-:Y:S05]  /*0b30*/  BSYNC B0 ;  /* 0x0000000000007941 */ /* 0x000fea0003800000 */
.L_x_6163:
        /* <DEDUP_REMOVED lines=16> */
[C---:B------:R-:W-:Y:S01]  /*0c40*/  FADD.FTZ R90, -R77.reuse, R64 ;  /* 0x000000404d5a7221 */ /* 0x040fe20000010100 */
[----:B------:R-:W-:Y:S01]  /*0c50*/  HADD2.F32 R65, -RZ, R80.H0_H0 ;  /* 0x20000050ff417230 */ /* 0x000fe20000004100 */
[----:B------:R-:W-:Y:S01]  /*0c60*/  MOV R78, R73 ;  /* 0x00000049004e7202 */ /* 0x000fe20000000f00 */
[----:B------:R-:W-:Y:S01]  /*0c70*/  FADD.FTZ R66, -R77, R66 ;  /* 0x000000424d427221 */ /* 0x000fe20000010100 */
[----:B------:R-:W-:Y:S01]  /*0c80*/  SHF.R.U32.HI R81, RZ, 0x10, R73 ;  /* 0x00000010ff517819 */ /* 0x000fe20000011649 */
[----:B------:R-:W-:-:S02]  /*0c90*/  HADD2.F32 R80, -RZ, R79.H0_H0 ;  /* 0x2000004fff507230 */ /* 0x000fc40000004100 */
[----:B-----5:R-:W-:Y:S01]  /*0ca0*/  FMUL.FTZ R73, R3, R90 ;  /* 0x0000005a03497220 */ /* 0x020fe20000410000 */
[-C--:B0-----:R-:W-:Y:S01]  /*0cb0*/  FMUL.FTZ R74, R24, R65.reuse ;  /* 0x00000041184a7220 */ /* 0x081fe20000410000 */
        /* <DEDUP_REMOVED lines=18> */
[----:B------:R-:W-:Y:S02]  /*0de0*/  FMUL.FTZ R81, R27, R90 ;  /* 0x0000005a1b517220 */ /* 0x000fe40000410000 */
[----:B------:R-:W-:Y:S01]  /*0df0*/  FADD.FTZ R66, R67, R78 ;  /* 0x0000004e43427221 */ /* 0x000fe20000010000 */
[----:B------:R-:W-:Y:S01]  /*0e00*/  FFMA.FTZ R65, R75, R78, R64 ;  /* 0x0000004e4b417223 */ /* 0x000fe20000010040 */
[----:B------:R-:W-:Y:S01]  /*0e10*/  FADD.FTZ R63, R63, R90 ;  /* 0x0000005a3f3f7221 */ /* 0x000fe20000010000 */
[----:B------:R-:W-:Y:S01]  /*0e20*/  FFMA.FTZ R47, R80, R90, R47 ;  /* 0x0000005a502f7223 */ /* 0x000fe2000001002f */
[----:B------:R-:W-:Y:S01]  /*0e30*/  FADD.FTZ R93, R66, R81 ;  /* 0x00000051425d7221 */ /* 0x000fe20000010000 */
[----:B------:R-:W-:-:S07]  /*0e40*/  FFMA.FTZ R92, R80, R81, R65 ;  /* 0x00000051505c7223 */ /* 0x000fce0000010041 */
.L_x_6166:
[----:B------:R-:W-:Y:S05]  /*0e50*/  BSYNC B0 ;  /* 0x0000000000007941 */ /* 0x000fea0003800000 */
.L_x_6165:
        /* <DEDUP_REMOVED lines=25> */
.L_x_6185:
        /* <DEDUP_REMOVED lines=53> */
[----:B------:R-:W-:Y:S01]  /*1340*/  F2F.F16.F32 R67, R67 ;  /* 0x0000004300437304 */ /* 0x000fe20000200800 */
[----:B------:R-:W-:-:S05]  /*1350*/  @P5 FADD.FTZ R65, R52, R65 ;  /* 0x0000004134415221 */ /* 0x000fca0000010000 */
[C---:B------:R-:W-:Y:S02]  /*1360*/  SEL R48, R65.reuse, R48, P6 ;  /* 0x0000003041307207 */ /* 0x040fe40003000000 */
[----:B------:R-:W0:Y:S08]  /*1370*/  F2F.F16.F32 R64, R64 ;  /* 0x0000004000407304 */ /* 0x000e300000200800 */
[----:B------:R1:W2:Y:S02]  /*1380*/  F2F.F16.F32 R66, R90 ;  /* 0x0000005a00427304 */ /* 0x0002a40000200800 */
[----:B-1----:R-:W-:Y:S01]  /*1390*/  FMUL.FTZ R90, R65, R2 ;  /* 0x00000002415a7220 */ /* 0x002fe20000410000 */
[----:B0-----:R-:W-:-:S05]  /*13a0*/  IMAD.WIDE.U32 R64, R64, 0x10000, RZ ;  /* 0x0001000040407825 */ /* 0x001fca00078e00ff */
[----:B------:R-:W0:Y:S01]  /*13b0*/  F2F.F16.F32 R93, R90 ;  /* 0x0000005a005d7304 */ /* 0x000e220000200800 */
        /* <DEDUP_REMOVED lines=10> */
.L_x_6169:
[----:B------:R-:W-:Y:S05]  /*1460*/  BSYNC B0 ;  /* 0x0000000000007941 */ /* 0x000fea0003800000 */
.L_x_6168:
        /* <DEDUP_REMOVED lines=45> */
.L_x_6171:
[----:B------:R-:W-:Y:S05]  /*1740*/  BSYNC B0 ;  /* 0x0000000000007941 */ /* 0x000fea0003800000 */
.L_x_6170:
        /* <DEDUP_REMOVED lines=26> */
[----:B------:R-:W0:Y:S03]  /*18f0*/  F2F.F16.F32 R66, R92 ;  /* 0x0000005c00427304 */ /* 0x000e260000200800 */
[----:B------:R-:W-:-:S02]  /*1900*/  SEL R48, R67, R48, P6 ;  /* 0x0000003043307207 */ /* 0x000fc40003000000 */
[----:B------:R-:W-:Y:S02]  /*1910*/  SEL R49, R64, R49, P6 ;  /* 0x0000003140317207 */ /* 0x000fe40003000000 */
[----:B------:R-:W-:Y:S01]  /*1920*/  SEL R50, R65, R50, P6 ;  /* 0x0000003241327207 */ /* 0x000fe20003000000 */
[----:B------:R-:W1:Y:S01]  /*1930*/  F2F.F16.F32 R3, R3 ;  /* 0x0000000300037304 */ /* 0x000e620000200800 */
[----:B------:R-:W-:-:S03]  /*1940*/  SEL R51, R76, R51, P6 ;  /* 0x000000334c337207 */ /* 0x000fc60003000000 */
[----:B------:R-:W2:Y:S01]  /*1950*/  @P6 LDC.64 R64, c[0x0][0x308] ;  /* 0x0000c200ff406b82 */ /* 0x000ea20000000a00 */
[----:B0-----:R-:W-:-:S03]  /*1960*/  SHF.L.U32 R66, R66, 0x10, RZ ;  /* 0x0000001042427819 */ /* 0x001fc600000006ff */
[----:B------:R-:W0:Y:S01]  /*1970*/  F2F.F16.F32 R77, R77 ;  /* 0x0000004d004d7304 */ /* 0x000e220000200800 */
[----:B-1----:R-:W-:-:S07]  /*1980*/  IMAD.WIDE.U32 R2, R3, 0x10000, RZ ;  /* 0x0001000003027825 */ /* 0x002fce00078e00ff */
[----:B------:R-:W1:Y:S01]  /*1990*/  F2F.F16.F32 R93, R90 ;  /* 0x0000005a005d7304 */ /* 0x000e620000200800 */
[----:B0-----:R-:W-:Y:S01]  /*19a0*/  LOP3.LUT R67, R3, R66, R77, 0xfe, !PT ;  /* 0x0000004203437212 */ /* 0x001fe200078efe4d */
[----:B--2---:R-:W-:Y:S01]  /*19b0*/  @P6 IMAD.WIDE.U32 R64, R0, 0x10, R64 ;  /* 0x0000001000406825 */ /* 0x004fe200078e0040 */
[----:B-1----:R-:W-:Y:S02]  /*19c0*/  LOP3.LUT R66, R2, R93, RZ, 0xfc, !PT ;  /* 0x0000005d02427212 */ /* 0x002fe400078efcff */
[----:B------:R-:W0:Y:S02]  /*19d0*/  LDC.64 R2, c[0x0][0x2f8] ;  /* 0x0000be00ff027b82 */ /* 0x000e240000000a00 */
[----:B------:R2:W-:Y:S01]  /*19e0*/  @P6 STG.E.128 desc[UR4][R64.64], R48 ;  /* 0x0000003040006986 */ /* 0x0005e2000c101d04 */
[----:B0-----:R-:W-:-:S05]  /*19f0*/  IMAD.WIDE.U32 R2, R0, 0x8, R2 ;  /* 0x0000000800027825 */ /* 0x001fca00078e0002 */
[----:B------:R2:W-:Y:S02]  /*1a00*/  STG.E.64 desc[UR4][R2.64], R66 ;  /* 0x0000004202007986 */ /* 0x0005e4000c101b04 */
.L_x_6173:
[----:B------:R-:W-:Y:S05]  /*1a10*/  BSYNC B0 ;  /* 0x0000000000007941 */ /* 0x000fea0003800000 */
.L_x_6172:
[----:B------:R-:W-:Y:S02]  /*1a20*/  IADD3 R4, R4, UR16, RZ ;  /* 0x0000001004047c10 */ /* 0x000fe4000fffe0ff */
[----:B------:R-:W-:Y:S02]  /*1a30*/  SEL R76, RZ, 0x1, P4 ;  /* 0x00000001ff4c7807 */ /* 0x000fe40002000000 */
[----:B------:R-:W-:-:S13]  /*1a40*/  ISETP.GE.AND P5, PT, R4, UR17, PT ;  /* 0x0000001104007c0c */ /* 0x000fda000bfa6270 */
[----:B------:R-:W-:Y:S05]  /*1a50*/  @!P5 BRA `(.L_x_6174) ;  /* 0xffffffe80040d947 */ /* 0x000fea000383ffff */
.L_x_6160:
        /* <DEDUP_REMOVED lines=27> */
.L_x_6167:
[----:B------:R-:W-:Y:S01]  /*1c10*/  HFMA2.MMA R66, -RZ, RZ, 0, 9.5367431640625e-07 ;  /* 0x00000010ff427435 */ /* 0x000fe200000001ff */
[----:B------:R-:W-:Y:S02]  /*1c20*/  MOV R67, 0x1f ;  /* 0x0000001f00437802 */ /* 0x000fe40000000f00 */
[----:B------:R-:W-:-:S08]  /*1c30*/  MOV R76, 0xffffffff ;  /* 0xffffffff004c7802 */ /* 0x000fd00000000f00 */
[----:B-----5:R-:W-:Y:S05]  /*1c40*/  WARPSYNC.COLLECTIVE R76, `(.L_x_6175) ;  /* 0x000000004c087348 */ /* 0x020fea0003c00000 */
[----:B------:R0:W1:Y:S02]  /*1c50*/  SHFL.DOWN P6, R66, R93, R66, R67 ;  /* 0x080000425d427389 */ /* 0x00006400000c0043 */
[----:B01---5:R-:W-:Y:S01]  /*1c60*/  ENDCOLLECTIVE ;  /* 0x000000000000791b */ /* 0x023fe20003800000 */
.L_x_6175:
[----:B------:R-:W-:Y:S01]  /*1c70*/  MOV R90, R66 ;  /* 0x00000042005a7202 */ /* 0x000fe20000000f00 */
[----:B------:R-:W-:-:S04]  /*1c80*/  HFMA2.MMA R66, -RZ, RZ, 0, 9.5367431640625e-07 ;  /* 0x00000010ff427435 */ /* 0x000fc800000001ff */
[----:B------:R-:W-:Y:S01]  /*1c90*/  FADD.FTZ R77, R90, R93 ;  /* 0x0000005d5a4d7221 */ /* 0x000fe20000010000 */
[----:B------:R-:W-:-:S07]  /*1ca0*/  MOV R93, R92 ;  /* 0x0000005c005d7202 */ /* 0x000fce0000000f00 */
[----:B------:R-:W-:Y:S05]  /*1cb0*/  WARPSYNC.COLLECTIVE R76, `(.L_x_6176) ;  /* 0x000000004c087348 */ /* 0x000fea0003c00000 */
[----:B------:R0:W1:Y:S02]  /*1cc0*/  SHFL.DOWN P6, R66, R93, R66, R67 ;  /* 0x080000425d427389 */ /* 0x00006400000c0043 */
[----:B01----:R-:W-:Y:S01]  /*1cd0*/  ENDCOLLECTIVE ;  /* 0x000000000000791b */ /* 0x003fe20003800000 */
.L_x_6176:
[----:B------:R-:W-:Y:S02]  /*1ce0*/  MOV R93, R77 ;  /* 0x0000004d005d7202 */ /* 0x000fe40000000f00 */
[----:B------:R-:W-:Y:S01]  /*1cf0*/  MOV R90, R66 ;  /* 0x00000042005a7202 */ /* 0x000fe20000000f00 */
[----:B------:R-:W-:-:S04]  /*1d00*/  HFMA2.MMA R66, -RZ, RZ, 0, 4.76837158203125e-07 ;  /* 0x00000008ff427435 */ /* 0x000fc800000001ff */
[----:B------:R-:W-:-:S07]  /*1d10*/  FADD.FTZ R92, R90, R92 ;  /* 0x0000005c5a5c7221 */ /* 0x000fce0000010000 */
[----:B------:R-:W-:Y:S05]  /*1d20*/  WARPSYNC.COLLECTIVE R76, `(.L_x_6177) ;  /* 0x000000004c087348 */ /* 0x000fea0003c00000 */
[----:B------:R0:W1:Y:S02]  /*1d30*/  SHFL.DOWN P6, R66, R93, R66, R67 ;  /* 0x080000425d427389 */ /* 0x00006400000c0043 */
[----:B01----:R-:W-:Y:S01]  /*1d40*/  ENDCOLLECTIVE ;  /* 0x000000000000791b */ /* 0x003fe20003800000 */
.L_x_6177:
[----:B------:R-:W-:Y:S02]  /*1d50*/  MOV R93, R92 ;  /* 0x0000005c005d7202 */ /* 0x000fe40000000f00 */
[----:B------:R-:W-:Y:S01]  /*1d60*/  MOV R90, R66 ;  /* 0x00000042005a7202 */ /* 0x000fe20000000f00 */
[----:B------:R-:W-:-:S04]  /*1d70*/  HFMA2.MMA R66, -RZ, RZ, 0, 4.76837158203125e-07 ;  /* 0x00000008ff427435 */ /* 0x000fc800000001ff */
[----:B------:R-:W-:-:S07]  /*1d80*/  FADD.FTZ R90, R77, R90 ;  /* 0x0000005a4d5a7221 */ /* 0x000fce0000010000 */
[----:B------:R-:W-:Y:S05]  /*1d90*/  WARPSYNC.COLLECTIVE R76, `(.L_x_6178) ;  /* 0x000000004c087348 */ /* 0x000fea0003c00000 */
[----:B------:R0:W1:Y:S02]  /*1da0*/  SHFL.DOWN P6, R66, R93, R66, R67 ;  /* 0x080000425d427389 */ /* 0x00006400000c0043 */
[----:B01----:R-:W-:Y:S01]  /*1db0*/  ENDCOLLECTIVE ;  /* 0x000000000000791b */ /* 0x003fe20003800000 */
.L_x_6178:
[----:B------:R-:W-:Y:S02]  /*1dc0*/  MOV R93, R90 ;  /* 0x0000005a005d7202 */ /* 0x000fe40000000f00 */
[----:B------:R-:W-:Y:S01]  /*1dd0*/  MOV R77, R66 ;  /* 0x00000042004d7202 */ /* 0x000fe20000000f00 */
[----:B------:R-:W-:-:S04]  /*1de0*/  HFMA2.MMA R66, -RZ, RZ, 0, 2.384185791015625e-07 ;  /* 0x00000004ff427435 */ /* 0x000fc800000001ff */
[----:B------:R-:W-:-:S07]  /*1df0*/  FADD.FTZ R77, R92, R77 ;  /* 0x0000004d5c4d7221 */ /* 0x000fce0000010000 */
[----:B------:R-:W-:Y:S05]  /*1e00*/  WARPSYNC.COLLECTIVE R76, `(.L_x_6179) ;  /* 0x000000004c087348 */ /* 0x000fea0003c00000 */
[----:B------:R0:W1:Y:S02]  /*1e10*/  SHFL.DOWN P6, R66, R93, R66, R67 ;  /* 0x080000425d427389 */ /* 0x00006400000c0043 */
[----:B01----:R-:W-:Y:S01]  /*1e20*/  ENDCOLLECTIVE ;  /* 0x000000000000791b */ /* 0x003fe20003800000 */
.L_x_6179:
[----:B------:R-:W-:Y:S01]  /*1e30*/  MOV R93, R77 ;  /* 0x0000004d005d7202 */ /* 0x000fe20000000f00 */
[----:B------:R-:W-:Y:S01]  /*1e40*/  FADD.FTZ R90, R90, R66 ;  /* 0x000000425a5a7221 */ /* 0x000fe20000010000 */
[----:B------:R-:W-:-:S11]  /*1e50*/  HFMA2.MMA R66, -RZ, RZ, 0, 2.384185791015625e-07 ;  /* 0x00000004ff427435 */ /* 0x000fd600000001ff */
[----:B------:R-:W-:Y:S05]  /*1e60*/  WARPSYNC.COLLECTIVE R76, `(.L_x_6180) ;  /* 0x000000004c087348 */ /* 0x000fea0003c00000 */
[----:B------:R0:W1:Y:S02]  /*1e70*/  SHFL.DOWN P6, R66, R93, R66, R67 ;  /* 0x080000425d427389 */ /* 0x00006400000c0043 */
[----:B01----:R-:W-:Y:S01]  /*1e80*/  ENDCOLLECTIVE ;  /* 0x000000000000791b */ /* 0x003fe20003800000 */
.L_x_6180:
[----:B------:R-:W-:Y:S01]  /*1e90*/  MOV R93, R90 ;  /* 0x0000005a005d7202 */ /* 0x000fe20000000f00 */
[----:B------:R-:W-:Y:S01]  /*1ea0*/  FADD.FTZ R77, R77, R66 ;  /* 0x000000424d4d7221 */ /* 0x000fe20000010000 */
[----:B------:R-:W-:-:S11]  /*1eb0*/  HFMA2.MMA R66, -RZ, RZ, 0, 1.1920928955078125e-07 ;  /* 0x00000002ff427435 */ /* 0x000fd600000001ff */
[----:B------:R-:W-:Y:S05]  /*1ec0*/  WARPSYNC.COLLECTIVE R76, `(.L_x_6181) ;  /* 0x000000004c087348 */ /* 0x000fea0003c00000 */
[----:B------:R0:W1:Y:S02]  /*1ed0*/  SHFL.DOWN P6, R66, R93, R66, R67 ;  /* 0x080000425d427389 */ /* 0x00006400000c0043 */
[----:B01----:R-:W-:Y:S01]  /*1ee0*/  ENDCOLLECTIVE ;  /* 0x000000000000791b */ /* 0x003fe20003800000 */
.L_x_6181:
[----:B------:R-:W-:Y:S01]  /*1ef0*/  MOV R93, R77 ;  /* 0x0000004d005d7202 */ /* 0x000fe20000000f00 */
[----:B------:R-:W-:Y:S01]  /*1f00*/  FADD.FTZ R90, R90, R66 ;  /* 0x000000425a5a7221 */ /* 0x000fe20000010000 */
[----:B------:R-:W-:-:S11]  /*1f10*/  HFMA2.MMA R66, -RZ, RZ, 0, 1.1920928955078125e-07 ;  /* 0x00000002ff427435 */ /* 0x000fd600000001ff */
[----:B------:R-:W-:Y:S05]  /*1f20*/  WARPSYNC.COLLECTIVE R76, `(.L_x_6182) ;  /* 0x000000004c087348 */ /* 0x000fea0003c00000 */
[----:B------:R0:W1:Y:S02]  /*1f30*/  SHFL.DOWN P6, R66, R93, R66, R67 ;  /* 0x080000425d427389 */ /* 0x00006400000c0043 */
[----:B01----:R-:W-:Y:S01]  /*1f40*/  ENDCOLLECTIVE ;  /* 0x000000000000791b */ /* 0x003fe20003800000 */
.L_x_6182:
[----:B------:R-:W-:Y:S02]  /*1f50*/  MOV R93, R90 ;  /* 0x0000005a005d7202 */ /* 0x000fe40000000f00 */
[----:B------:R-:W-:Y:S01]  /*1f60*/  MOV R92, R66 ;  /* 0x00000042005c7202 */ /* 0x000fe20000000f00 */
[----:B------:R-:W-:-:S04]  /*1f70*/  HFMA2.MMA R66, -RZ, RZ, 0, 5.9604644775390625e-08 ;  /* 0x00000001ff427435 */ /* 0x000fc800000001ff */
[----:B------:R-:W-:-:S07]  /*1f80*/  FADD.FTZ R77, R77, R92 ;  /* 0x0000005c4d4d7221 */ /* 0x000fce0000010000 */
[----:B------:R-:W-:Y:S05]  /*1f90*/  WARPSYNC.COLLECTIVE R76, `(.L_x_6183) ;  /* 0x000000004c087348 */ /* 0x000fea0003c00000 */
[----:B------:R0:W1:Y:S02]  /*1fa0*/  SHFL.DOWN P6, R66, R93, R66, R67 ;  /* 0x080000425d427389 */ /* 0x00006400000c0043 */
[----:B01----:R-:W-:Y:S01]  /*1fb0*/  ENDCOLLECTIVE ;  /* 0x000000000000791b */ /* 0x003fe20003800000 */
.L_x_6183:
[----:B------:R-:W-:Y:S02]  /*1fc0*/  MOV R93, R77 ;  /* 0x0000004d005d7202 */ /* 0x000fe40000000f00 */
[----:B------:R-:W-:Y:S01]  /*1fd0*/  MOV R92, R66 ;  /* 0x00000042005c7202 */ /* 0x000fe20000000f00 */
[----:B------:R-:W-:-:S11]  /*1fe0*/  HFMA2.MMA R66, -RZ, RZ, 0, 5.9604644775390625e-08 ;  /* 0x00000001ff427435 */ /* 0x000fd600000001ff */
[----:B------:R-:W-:Y:S05]  /*1ff0*/  WARPSYNC.COLLECTIVE R76, `(.L_x_6184) ;  /* 0x000000004c087348 */ /* 0x000fea0003c00000 */
[----:B------:R0:W1:Y:S02]  /*2000*/  SHFL.DOWN P6, R66, R93, R66, R67 ;  /* 0x080000425d427389 */ /* 0x00006400000c0043 */
[----:B01----:R-:W-:Y:S01]  /*2010*/  ENDCOLLECTIVE ;  /* 0x000000000000791b */ /* 0x003fe20003800000 */
.L_x_6184:
[----:B------:R-:W-:Y:S05]  /*2020*/  BRA `(.L_x_6185) ;  /* 0xffffffec00f07947 */ /* 0x000fea000383ffff */
.L_x_6186:
        /* <DEDUP_REMOVED lines=13> */
.L_x_8634:


//--------------------- .text._ZN10layer_norm13ln_bwd_kernelINS_13Kernel_traitsIf6__halffS2_fjLj1536ELj1ELj1ELj4ELj8ENS_18Kernel_traits_baseILj1536EfS2_fS2_fjLj128EEEEELb0ELb0ELb0ELb1EEEvNS_9BwdParamsE --------------------------
	.section	.text._ZN10layer_norm13ln_bwd_kernelINS_13Kernel_traitsIf6__halffS2_fjLj1536ELj1ELj1ELj4ELj8ENS_18Kernel_traits_baseILj1536EfS2_fS2_fjLj128EEEEELb0ELb0ELb0ELb1EEEvNS_9BwdParamsE,"ax",@progbits
	.align	128
        .global         _ZN10layer_norm13ln_bwd_kernelINS_13Kernel_traitsIf6__halffS2_fjLj1536ELj1ELj1ELj4ELj8ENS_18Kernel_traits_baseILj1536EfS2_fS2_fjLj128EEEEELb0ELb0ELb0ELb1EEEvNS_9BwdParamsE
        .type           _ZN10layer_norm13ln_bwd_kernelINS_13Kernel_traitsIf6__halffS2_fjLj1536ELj1ELj1ELj4ELj8ENS_18Kernel_traits_baseILj1536EfS2_fS2_fjLj128EEEEELb0ELb0ELb0ELb1EEEvNS_9BwdParamsE,@function
        .size           _ZN10layer_norm13ln_bwd_kernelINS_13Kernel_traitsIf6__halffS2_fjLj1536ELj1ELj1ELj4ELj8ENS_18Kernel_traits_baseILj1536EfS2_fS2_fjLj128EEEEELb0ELb0ELb0ELb1EEEvNS_9BwdParamsE,(.L_x_8635 - _ZN10layer_norm13ln_bwd_kernelINS_13Kernel_traitsIf6__halffS2_fjLj1536ELj1ELj1ELj4ELj8ENS_18Kernel_traits_baseILj1536EfS2_fS2_fjLj128EEEEELb0ELb0ELb0ELb1EEEvNS_9BwdParamsE)
        .other          _ZN10layer_norm13ln_bwd_kernelINS_13Kernel_traitsIf6__halffS2_fjLj1536ELj1ELj1ELj4ELj8ENS_18Kernel_traits_baseILj1536EfS2_fS2_fjLj128EEEEELb0ELb0ELb0ELb1EEEvNS_9BwdParamsE,@"STO_CUDA_ENTRY STV_DEFAULT"
_ZN10layer_norm13ln_bwd_kernelINS_13Kernel_traitsIf6__halffS2_fjLj1536ELj1ELj1ELj4ELj8ENS_18Kernel_traits_baseILj1536EfS2_fS2_fjLj128EEEEELb0ELb0ELb0ELb1EEEvNS_9BwdParamsE:
.text._ZN10layer_norm13ln_bwd_kernelINS_13Kernel_traitsIf6__halffS2_fjLj1536ELj1ELj1ELj4ELj8ENS_18Kernel_traits_baseILj1536EfS2_fS2_fjLj128EEEEELb0ELb0ELb0ELb1EEEvNS_9BwdParamsE:
        /* <DEDUP_REMOVED lines=31> */
.L_x_6187:
        /* <DEDUP_REMOVED lines=25> */
.L_x_6190:
        /* <DEDUP_REMOVED lines=49> */
[----:B----4-:R-:W-:Y:S01]  /*0690*/  @P0 HADD2.F32 R83, -RZ, R89.H0_H0 ;  /* 0x20000059ff530230 */ /* 0x010fe20000004100 */
        /* <DEDUP_REMOVED lines=25> */
[----:B------:R-:W-:-:S02]  /*0830*/  HADD2.F32 R95, -RZ, R0.H0_H0 ;  /* 0x20000000ff5f7230 */ /* 0x000fc40000004100 */
[C---:B------:R-:W-:Y:S01]  /*0840*/  FMUL.FTZ R0, R82.reuse, R57 ;  /* 0x0000003952007220 */ /* 0x040fe20000410000 */
[----:B------:R-:W-:Y:S02]  /*0850*/  HADD2.F32 R90, -RZ, R92.H0_H0 ;  /* 0x2000005cff5a7230 */ /* 0x000fe40000004100 */
[----:B------:R-:W-:Y:S02]  /*0860*/  HADD2.F32 R92, -RZ, R89.H0_H0 ;  /* 0x20000059ff5c7230 */ /* 0x000fe40000004100 */
[----:B------:R-:W-:Y:S01]  /*0870*/  FADD.FTZ R54, R95, R54 ;  /* 0x000000365f367221 */ /* 0x000fe20000010000 */
[----:B------:R-:W-:Y:S01]  /*0880*/  FMUL.FTZ R89, R82, R85 ;  /* 0x0000005552597220 */ /* 0x000fe20000410000 */
[-C--:B------:R-:W-:Y:S01]  /*0890*/  FFMA.FTZ R61, R0, R95.reuse, R61 ;  /* 0x0000005f003d7223 */ /* 0x080fe2000001003d */
[----:B------:R-:W-:Y:S01]  /*08a0*/  FMUL.FTZ R95, R12, R95 ;  /* 0x0000005f0c5f7220 */ /* 0x000fe20000410000 */
[----:B------:R-:W-:Y:S01]  /*08b0*/  FADD.FTZ R60, R90, R60 ;  /* 0x0000003c5a3c7221 */ /* 0x000fe20000010000 */
[----:B------:R-:W-:Y:S01]  /*08c0*/  FMUL.FTZ R93, R82, R93 ;  /* 0x0000005d525d7220 */ /* 0x000fe20000410000 */
[----:B------:R-:W-:Y:S01]  /*08d0*/  FFMA.FTZ R62, R89, R90, R62 ;  /* 0x0000005a593e7223 */ /* 0x000fe2000001003e */
[----:B------:R-:W-:-:S02]  /*08e0*/  HADD2.F32 R36, -RZ, R56.H0_H0 ;  /* 0x20000038ff247230 */ /* 0x000fc40000004100 */
[----:B------:R-:W-:Y:S01]  /*08f0*/  FMUL.FTZ R90, R13, R90 ;  /* 0x0000005a0d5a7220 */ /* 0x000fe20000410000 */
[----:B------:R-:W-:Y:S02]  /*0900*/  HADD2.F32 R56, -RZ, R34.H0_H0 ;  /* 0x20000022ff387230 */ /* 0x000fe40000004100 */
[----:B------:R-:W-:Y:S01]  /*0910*/  FADD.FTZ R37, RZ, R95 ;  /* 0x0000005fff257221 */ /* 0x000fe20000010000 */
[----:B------:R-:W-:Y:S01]  /*0920*/  FFMA.FTZ R34, R0, R95, RZ ;  /* 0x0000005f00227223 */ /* 0x000fe200000100ff */
[----:B------:R-:W-:Y:S02]  /*0930*/  HADD2.F32 R86, -RZ, R98.H0_H0 ;  /* 0x20000062ff567230 */ /* 0x000fe40000004100 */
[----:B------:R-:W-:Y:S01]  /*0940*/  FADD.FTZ R63, R92, R63 ;  /* 0x0000003f5c3f7221 */ /* 0x000fe20000010000 */
[----:B------:R-:W-:Y:S01]  /*0950*/  FMUL.FTZ R91, R82, R91 ;  /* 0x0000005b525b7220 */ /* 0x000fe20000410000 */
[-C--:B------:R-:W-:Y:S01]  /*0960*/  FFMA.FTZ R64, R93, R92.reuse, R64 ;  /* 0x0000005c5d407223 */ /* 0x080fe20000010040 */
[----:B------:R-:W-:Y:S01]  /*0970*/  FMUL.FTZ R92, R14, R92 ;  /* 0x0000005c0e5c7220 */ /* 0x000fe20000410000 */
[----:B------:R-:W-:Y:S01]  /*0980*/  FADD.FTZ R37, R37, R90 ;  /* 0x0000005a25257221 */ /* 0x000fe20000010000 */
[----:B------:R-:W-:Y:S01]  /*0990*/  FFMA.FTZ R34, R89, R90, R34 ;  /* 0x0000005a59227223 */ /* 0x000fe20000010022 */
[----:B------:R-:W-:Y:S01]  /*09a0*/  FADD.FTZ R65, R86, R65 ;  /* 0x0000004156417221 */ /* 0x000fe20000010000 */
[----:B------:R-:W-:Y:S01]  /*09b0*/  FFMA.FTZ R48, R91, R86, R48 ;  /* 0x000000565b307223 */ /* 0x000fe20000010030 */
[----:B------:R-:W-:-:S02]  /*09c0*/  HADD2.F32 R39, -RZ, R32.H0_H0 ;  /* 0x20000020ff277230 */ /* 0x000fc40000004100 */
[----:B------:R-:W-:Y:S01]  /*09d0*/  FMUL.FTZ R86, R15, R86 ;  /* 0x000000560f567220 */ /* 0x000fe20000410000 */
[C---:B------:R-:W-:Y:S01]  /*09e0*/  FMUL.FTZ R85, R82.reuse, R53 ;  /* 0x0000003552557220 */ /* 0x040fe20000410000 */
[----:B------:R-:W-:Y:S01]  /*09f0*/  FADD.FTZ R37, R37, R92 ;  /* 0x0000005c25257221 */ /* 0x000fe20000010000 */
[----:B------:R-:W-:Y:S01]  /*0a00*/  FFMA.FTZ R34, R93, R92, R34 ;  /* 0x0000005c5d227223 */ /* 0x000fe20000010022 */
        /* <DEDUP_REMOVED lines=11> */
[----:B------:R-:W-:Y:S02]  /*0ac0*/  HADD2.F32 R43, -RZ, R94.H0_H0 ;  /* 0x2000005eff2b7230 */ /* 0x000fe40000004100 */
[----:B------:R-:W-:Y:S01]  /*0ad0*/  FFMA.FTZ R36, R87, R84, R36 ;  /* 0x0000005457247223 */ /* 0x000fe20000010024 */
[----:B------:R-:W-:Y:S02]  /*0ae0*/  HADD2.F32 R101, -RZ, R52.H0_H0 ;  /* 0x20000034ff657230 */ /* 0x000fe40000004100 */
        /* <DEDUP_REMOVED lines=15> */
[----:B------:R-:W-:Y:S02]  /*0be0*/  HADD2.F32 R96, -RZ, R96.H0_H0 ;  /* 0x20000060ff607230 */ /* 0x000fe40000004100 */
        /* <DEDUP_REMOVED lines=44> */
.L_x_6201:
        /* <DEDUP_REMOVED lines=56> */
[----:B------:R0:W-:Y:S01]  /*1230*/  F2F.F16.F32 R86, R3 ;  /* 0x0000000300567304 */ /* 0x0001e20000200800 */
        /* <DEDUP_REMOVED lines=14> */
[----:B------:R-:W0:Y:S01]  /*1320*/  F2F.F16.F32 R39, R39 ;  /* 0x0000002700277304 */ /* 0x000e220000200800 */
[C---:B------:R-:W-:Y:S01]  /*1330*/  FMUL.FTZ R80, R82.reuse, R53 ;  /* 0x0000003552507220 */ /* 0x040fe20000410000 */
[----:B------:R-:W-:Y:S01]  /*1340*/  FMUL.FTZ R84, R82, R3 ;  /* 0x0000000352547220 */ /* 0x000fe20000410000 */
[----:B------:R-:W-:Y:S01]  /*1350*/  FADD.FTZ R97, R96, -R97 ;  /* 0x8000006160617221 */ /* 0x000fe20000010000 */
[----:B------:R-:W-:Y:S01]  /*1360*/  @P2 FADD.FTZ R35, R16, R35 ;  /* 0x0000002310232221 */ /* 0x000fe20000010000 */
[----:B------:R-:W-:Y:S01]  /*1370*/  FADD.FTZ R33, R42, -R33 ;  /* 0x800000212a217221 */ /* 0x000fe20000010000 */
[----:B------:R-:W-:Y:S01]  /*1380*/  @P2 FADD.FTZ R84, R27, R84 ;  /* 0x000000541b542221 */ /* 0x000fe20000010000 */
[----:B------:R-:W-:Y:S01]  /*1390*/  FMUL.FTZ R32, R57, R83 ;  /* 0x0000005339207220 */ /* 0x000fe20000410000 */
[----:B------:R1:W-:Y:S01]  /*13a0*/  F2F.F16.F32 R53, R40 ;  /* 0x0000002800357304 */ /* 0x0003e20000200800 */
[----:B------:R-:W-:Y:S01]  /*13b0*/  @P2 FADD.FTZ R37, R18, R37 ;  /* 0x0000002512252221 */ /* 0x000fe20000010000 */
[----:B------:R-:W-:Y:S01]  /*13c0*/  @P2 FADD.FTZ R80, R25, R80 ;  /* 0x0000005019502221 */ /* 0x000fe20000010000 */
[C---:B------:R-:W-:Y:S01]  /*13d0*/  FMUL.FTZ R89, R82.reuse, R97 ;  /* 0x0000006152597220 */ /* 0x040fe20000410000 */
[----:B------:R-:W-:Y:S01]  /*13e0*/  FMUL.FTZ R41, R35, R83 ;  /* 0x0000005323297220 */ /* 0x000fe20000410000 */
[----:B------:R-:W-:Y:S01]  /*13f0*/  FMUL.FTZ R91, R82, R33 ;  /* 0x00000021525b7220 */ /* 0x000fe20000410000 */
[-C--:B------:R-:W-:Y:S01]  /*1400*/  FMUL.FTZ R87, R37, R83.reuse ;  /* 0x0000005325577220 */ /* 0x080fe20000410000 */
[----:B------:R-:W-:Y:S01]  /*1410*/  @P2 FADD.FTZ R89, R26, R89 ;  /* 0x000000591a592221 */ /* 0x000fe20000010000 */
[----:B------:R-:W2:Y:S01]  /*1420*/  F2F.F16.F32 R36, R36 ;  /* 0x0000002400247304 */ /* 0x000ea20000200800 */
[-C--:B-1----:R-:W-:Y:S01]  /*1430*/  FMUL.FTZ R40, R84, R83.reuse ;  /* 0x0000005354287220 */ /* 0x082fe20000410000 */
[----:B------:R-:W-:Y:S01]  /*1440*/  @P2 FADD.FTZ R85, R20, R85 ;  /* 0x0000005514552221 */ /* 0x000fe20000010000 */
[----:B------:R-:W-:Y:S01]  /*1450*/  @P2 FADD.FTZ R91, R24, R91 ;  /* 0x0000005b185b2221 */ /* 0x000fe20000010000 */
[----:B------:R-:W-:Y:S01]  /*1460*/  ISETP.NE.AND.EX P2, PT, RZ, UR15, PT, P4 ;  /* 0x0000000fff007c0c */ /* 0x000fe2000bf45340 */
[-C--:B------:R-:W-:Y:S01]  /*1470*/  FMUL.FTZ R43, R89, R83.reuse ;  /* 0x00000053592b7220 */ /* 0x080fe20000410000 */
[----:B------:R-:W-:Y:S01]  /*1480*/  FMUL.FTZ R81, R85, R83 ;  /* 0x0000005355517220 */ /* 0x000fe20000410000 */
[----:B0-----:R-:W-:Y:S01]  /*1490*/  SHF.L.U32 R42, R39, 0x10, RZ ;  /* 0x00000010272a7819 */ /* 0x001fe200000006ff */
[----:B------:R0:W-:Y:S01]  /*14a0*/  F2F.F16.F32 R90, R32 ;  /* 0x00000020005a7304 */ /* 0x0001e20000200800 */
[----:B------:R-:W-:-:S02]  /*14b0*/  @P1 LEA R2, P5, R79, UR14, 0x4 ;  /* 0x0000000e4f021c11 */ /* 0x000fc4000f8a20ff */
[----:B------:R-:W-:Y:S02]  /*14c0*/  SEL R33, R34, R29, P2 ;  /* 0x0000001d22217207 */ /* 0x000fe40001000000 */
[----:B------:R-:W-:Y:S01]  /*14d0*/  SEL R34, R37, R30, P2 ;  /* 0x0000001e25227207 */ /* 0x000fe20001000000 */
[----:B--2---:R-:W-:Y:S02]  /*14e0*/  IMAD.WIDE.U32 R36, R36, 0x10000, RZ ;  /* 0x0001000024247825 */ /* 0x004fe400078e00ff */
[----:B------:R-:W-:Y:S02]  /*14f0*/  F2F.F16.F32 R52, R40 ;  /* 0x0000002800347304 */ /* 0x000fe40000200800 */
[-C--:B0-----:R-:W-:Y:S01]  /*1500*/  FMUL.FTZ R32, R80, R83.reuse ;  /* 0x0000005350207220 */ /* 0x081fe20000410000 */
[----:B------:R-:W-:Y:S01]  /*1510*/  FMUL.FTZ R83, R91, R83 ;  /* 0x000000535b537220 */ /* 0x000fe20000410000 */
[----:B------:R-:W-:-:S04]  /*1520*/  @P1 LEA.HI.X R3, R79, UR15, RZ, 0x4, P5 ;  /* 0x0000000f4f031c11 */ /* 0x000fc8000a8f24ff */
[----:B------:R-:W0:Y:S08]  /*1530*/  F2F.F16.F32 R41, R41 ;  /* 0x0000002900297304 */ /* 0x000e300000200800 */
[----:B------:R1:W2:Y:S01]  /*1540*/  F2F.F16.F32 R92, R32 ;  /* 0x00000020005c7304 */ /* 0x0002a20000200800 */
[----:B0-----:R-:W-:-:S07]  /*1550*/  LOP3.LUT R36, R36, R41, RZ, 0xfc, !PT ;  /* 0x0000002924247212 */ /* 0x001fce00078efcff */
[----:B------:R-:W0:Y:S01]  /*1560*/  F2F.F16.F32 R87, R87 ;  /* 0x0000005700577304 */ /* 0x000e220000200800 */
[----:B-1----:R-:W-:Y:S02]  /*1570*/  SEL R32, R35, R28, P2 ;  /* 0x0000001c23207207 */ /* 0x002fe40001000000 */
[----:B------:R-:W-:Y:S01]  /*1580*/  SEL R35, R38, R31, P2 ;  /* 0x0000001f26237207 */ /* 0x000fe20001000000 */
[----:B------:R-:W-:-:S04]  /*1590*/  IMAD.WIDE.U32 R38, R86, 0x10000, RZ ;  /* 0x0001000056267825 */ /* 0x000fc800078e00ff */
[----:B------:R1:W3:Y:S01]  /*15a0*/  F2F.F16.F32 R93, R43 ;  /* 0x0000002b005d7304 */ /* 0x0002e20000200800 */
[----:B------:R4:W-:Y:S01]  /*15b0*/  @P1 STG.E.128 desc[UR4][R2.64], R32 ;  /* 0x0000002002001986 */ /* 0x0009e2000c101d04 */
[----:B--2---:R-:W-:Y:S01]  /*15c0*/  IMAD.WIDE.U32 R40, R92, 0x10000, RZ ;  /* 0x000100005c287825 */ /* 0x004fe200078e00ff */
[----:B0-----:R-:W-:-:S05]  /*15d0*/  LOP3.LUT R37, R37, R42, R87, 0xfe, !PT ;  /* 0x0000002a25257212 */ /* 0x001fca00078efe57 */
[----:B------:R-:W0:Y:S01]  /*15e0*/  F2F.F16.F32 R81, R81 ;  /* 0x0000005100517304 */ /* 0x000e220000200800 */
[----:B-1----:R-:W-:Y:S02]  /*15f0*/  SHF.L.U32 R43, R53, 0x10, RZ ;  /* 0x00000010352b7819 */ /* 0x002fe400000006ff */
[----:B------:R-:W-:Y:S02]  /*1600*/  LEA R42, P4, R79, UR16, 0x3 ;  /* 0x000000104f2a7c11 */ /* 0x000fe4000f8818ff */
[----:B------:R-:W-:Y:S02]  /*1610*/  LOP3.LUT R39, R39, R43, R90, 0xfe, !PT ;  /* 0x0000002b27277212 */ /* 0x000fe400078efe5a */
[----:B------:R-:W-:Y:S01]  /*1620*/  SHF.L.U32 R43, R52, 0x10, RZ ;  /* 0x00000010342b7819 */ /* 0x000fe200000006ff */
[----:B------:R-:W1:Y:S01]  /*1630*/  F2F.F16.F32 R83, R83 ;  /* 0x0000005300537304 */ /* 0x000e620000200800 */
        /* <DEDUP_REMOVED lines=45> */
[----:B--2---:R-:W-:-:S02]  /*1910*/  MOV R28, R74 ;  /* 0x0000004a001c7202 */ /* 0x004fc40000000f00 */
[----:B------:R-:W-:Y:S02]  /*1920*/  MOV R25, R75 ;  /* 0x0000004b00197202 */ /* 0x000fe40000000f00 */
[----:B------:R-:W-:Y:S02]  /*1930*/  MOV R29, R77 ;  /* 0x0000004d001d7202 */ /* 0x000fe40000000f00 */
[----:B------:R-:W-:Y:S02]  /*1940*/  MOV R26, R78 ;  /* 0x0000004e001a7202 */ /* 0x000fe40000000f00 */
[----:B------:R-:W-:Y:S02]  /*1950*/  MOV R30, R51 ;  /* 0x00000033001e7202 */ /* 0x000fe40000000f00 */
[----:B------:R-:W-:Y:S02]  /*1960*/  MOV R27, R49 ;  /* 0x00000031001b7202 */ /* 0x000fe40000000f00 */
[----:B------:R-:W-:-:S07]  /*1970*/  MOV R31, R76 ;  /* 0x0000004c001f7202 */ /* 0x000fce0000000f00 */
.L_x_6188:
        /* <DEDUP_REMOVED lines=17> */
.L_x_6189:
[----:B------:R-:W-:Y:S01]  /*1a90*/  HFMA2.MMA R101, -RZ, RZ, 0, 9.5367431640625e-07 ;  /* 0x00000010ff657435 */ /* 0x000fe200000001ff */
[----:B------:R-:W-:Y:S02]  /*1aa0*/  MOV R102, R37 ;  /* 0x0000002500667202 */ /* 0x000fe40000000f00 */
[----:B------:R-:W-:Y:S02]  /*1ab0*/  MOV R104, 0x1f ;  /* 0x0000001f00687802 */ /* 0x000fe40000000f00 */
[----:B------:R-:W-:-:S07]  /*1ac0*/  MOV R41, 0xffffffff ;  /* 0xffffffff00297802 */ /* 0x000fce0000000f00 */
[----:B-----5:R-:W-:Y:S05]  /*1ad0*/  WARPSYNC.COLLECTIVE R41, `(.L_x_6191) ;  /* 0x0000000029087348 */ /* 0x020fea0003c00000 */
[----:B------:R0:W1:Y:S02]  /*1ae0*/  SHFL.DOWN P1, R99, R102, R101, R104 ;  /* 0x0800006566637389 */ /* 0x0000640000020068 */
[----:B01---5:R-:W-:Y:S01]  /*1af0*/  ENDCOLLECTIVE ;  /* 0x000000000000791b */ /* 0x023fe20003800000 */
.L_x_6191:
[----:B------:R-:W-:Y:S02]  /*1b00*/  MOV R102, R33 ;  /* 0x0000002100667202 */ /* 0x000fe40000000f00 */
[----:B------:R-:W-:-:S07]  /*1b10*/  MOV R34, R99 ;  /* 0x0000006300227202 */ /* 0x000fce0000000f00 */
[----:B------:R-:W-:Y:S05]  /*1b20*/  WARPSYNC.COLLECTIVE R41, `(.L_x_6192) ;  /* 0x0000000029087348 */ /* 0x000fea0003c00000 */
[----:B------:R0:W1:Y:S02]  /*1b30*/  SHFL.DOWN P1, R99, R102, R101, R104 ;  /* 0x0800006566637389 */ /* 0x0000640000020068 */
[----:B01----:R-:W-:Y:S01]  /*1b40*/  ENDCOLLECTIVE ;  /* 0x000000000000791b */ /* 0x003fe20003800000 */
.L_x_6192:
[----:B------:R-:W-:Y:S01]  /*1b50*/  FADD.FTZ R34, R37, R34 ;  /* 0x0000002225227221 */ /* 0x000fe20000010000 */
[----:B------:R-:W-:-:S04]  /*1b60*/  HFMA2.MMA R101, -RZ, RZ, 0, 4.76837158203125e-07 ;  /* 0x00000008ff657435 */ /* 0x000fc800000001ff */
[----:B------:R-:W-:Y:S02]  /*1b70*/  MOV R102, R34 ;  /* 0x0000002200667202 */ /* 0x000fe40000000f00 */
[----:B------:R-:W-:-:S07]  /*1b80*/  MOV R36, R99 ;  /* 0x0000006300247202 */ /* 0x000fce0000000f00 */
[----:B------:R-:W-:Y:S05]  /*1b90*/  WARPSYNC.COLLECTIVE R41, `(.L_x_6193) ;  /* 0x0000000029087348 */ /* 0x000fea0003c00000 */
[----:B------:R0:W1:Y:S02]  /*1ba0*/  SHFL.DOWN P1, R99, R102, R101, R104 ;  /* 0x0800006566637389 */ /* 0x0000640000020068 */
[----:B01----:R-:W-:Y:S01]  /*1bb0*/  ENDCOLLECTIVE ;  /* 0x000000000000791b */ /* 0x003fe20003800000 */
.L_x_6193:
[----:B------:R-:W-:-:S05]  /*1bc0*/  FADD.FTZ R36, R33, R36 ;  /* 0x0000002421247221 */ /* 0x000fca0000010000 */
[----:B------:R-:W-:Y:S02]  /*1bd0*/  MOV R102, R36 ;  /* 0x0000002400667202 */ /* 0x000fe40000000f00 */
[----:B------:R-:W-:-:S07]  /*1be0*/  MOV R35, R99 ;  /* 0x0000006300237202 */ /* 0x000fce0000000f00 */
[----:B------:R-:W-:Y:S05]  /*1bf0*/  WARPSYNC.COLLECTIVE R41, `(.L_x_6194) ;  /* 0x0000000029087348 */ /* 0x000fea0003c00000 */
[----:B------:R0:W1:Y:S02]  /*1c00*/  SHFL.DOWN P1, R99, R102, R101, R104 ;  /* 0x0800006566637389 */ /* 0x0000640000020068 */
[----:B01----:R-:W-:Y:S01]  /*1c10*/  ENDCOLLECTIVE ;  /* 0x000000000000791b */ /* 0x003fe20003800000 */
.L_x_6194:
[----:B------:R-:W-:Y:S01]  /*1c20*/  FADD.FTZ R35, R34, R35 ;  /* 0x0000002322237221 */ /* 0x000fe20000010000 */
[----:B------:R-:W-:-:S04]  /*1c30*/  HFMA2.MMA R101, -RZ, RZ, 0, 2.384185791015625e-07 ;  /* 0x00000004ff657435 */ /* 0x000fc800000001ff */
[----:B------:R-:W-:Y:S02]  /*1c40*/  MOV R102, R35 ;  /* 0x0000002300667202 */ /* 0x000fe40000000f00 */
[----:B------:R-:W-:-:S07]  /*1c50*/  MOV R39, R99 ;  /* 0x0000006300277202 */ /* 0x000fce0000000f00 */
[----:B------:R-:W-:Y:S05]  /*1c60*/  WARPSYNC.COLLECTIVE R41, `(.L_x_6195) ;  /* 0x0000000029087348 */ /* 0x000fea0003c00000 */
[----:B------:R0:W1:Y:S02]  /*1c70*/  SHFL.DOWN P1, R99, R102, R101, R104 ;  /* 0x0800006566637389 */ /* 0x0000640000020068 */
[----:B01----:R-:W-:Y:S01]  /*1c80*/  ENDCOLLECTIVE ;  /* 0x000000000000791b */ /* 0x003fe20003800000 */
.L_x_6195:
[----:B------:R-:W-:-:S05]  /*1c90*/  FADD.FTZ R39, R36, R39 ;  /* 0x0000002724277221 */ /* 0x000fca0000010000 */
[----:B------:R-:W-:Y:S02]  /*1ca0*/  MOV R102, R39 ;  /* 0x0000002700667202 */ /* 0x000fe40000000f00 */
[----:B------:R-:W-:-:S07]  /*1cb0*/  MOV R38, R99 ;  /* 0x0000006300267202 */ /* 0x000fce0000000f00 */
[----:B------:R-:W-:Y:S05]  /*1cc0*/  WARPSYNC.COLLECTIVE R41, `(.L_x_6196) ;  /* 0x0000000029087348 */ /* 0x000fea0003c00000 */
[----:B------:R0:W1:Y:S02]  /*1cd0*/  SHFL.DOWN P1, R99, R102, R101, R104 ;  /* 0x0800006566637389 */ /* 0x0000640000020068 */
[----:B01----:R-:W-:Y:S01]  /*1ce0*/  ENDCOLLECTIVE ;  /* 0x000000000000791b */ /* 0x003fe20003800000 */
.L_x_6196:
[----:B------:R-:W-:Y:S01]  /*1cf0*/  FADD.FTZ R38, R35, R38 ;  /* 0x0000002623267221 */ /* 0x000fe20000010000 */
[----:B------:R-:W-:-:S04]  /*1d00*/  HFMA2.MMA R101, -RZ, RZ, 0, 1.1920928955078125e-07 ;  /* 0x00000002ff657435 */ /* 0x000fc800000001ff */
[----:B------:R-:W-:Y:S02]  /*1d10*/  MOV R102, R38 ;  /* 0x0000002600667202 */ /* 0x000fe40000000f00 */
[----:B------:R-:W-:-:S07]  /*1d20*/  MOV R40, R99 ;  /* 0x0000006300287202 */ /* 0x000fce0000000f00 */
[----:B------:R-:W-:Y:S05]  /*1d30*/  WARPSYNC.COLLECTIVE R41, `(.L_x_6197) ;  /* 0x0000000029087348 */ /* 0x000fea0003c00000 */
[----:B------:R0:W1:Y:S02]  /*1d40*/  SHFL.DOWN P1, R99, R102, R101, R104 ;  /* 0x0800006566637389 */ /* 0x0000640000020068 */
[----:B01----:R-:W-:Y:S01]  /*1d50*/  ENDCOLLECTIVE ;  /* 0x000000000000791b */ /* 0x003fe20003800000 */
.L_x_6197:
[----:B------:R-:W-:-:S05]  /*1d60*/  FADD.FTZ R40, R39, R40 ;  /* 0x0000002827287221 */ /* 0x000fca0000010000 */
[----:B------:R-:W-:Y:S02]  /*1d70*/  MOV R102, R40 ;  /* 0x0000002800667202 */ /* 0x000fe40000000f00 */
[----:B------:R-:W-:-:S07]  /*1d80*/  MOV R33, R99 ;  /* 0x0000006300217202 */ /* 0x000fce0000000f00 */
[----:B------:R-:W-:Y:S05]  /*1d90*/  WARPSYNC.COLLECTIVE R41, `(.L_x_6198) ;  /* 0x0000000029087348 */ /* 0x000fea0003c00000 */
[----:B------:R0:W1:Y:S02]  /*1da0*/  SHFL.DOWN P1, R99, R102, R101, R104 ;  /* 0x0800006566637389 */ /* 0x0000640000020068 */
[----:B01----:R-:W-:Y:S01]  /*1db0*/  ENDCOLLECTIVE ;  /* 0x000000000000791b */ /* 0x003fe20003800000 */
.L_x_6198:
[----:B------:R-:W-:Y:S01]  /*1dc0*/  FADD.FTZ R33, R38, R33 ;  /* 0x0000002126217221 */ /* 0x000fe20000010000 */
[----:B------:R-:W-:-:S04]  /*1dd0*/  HFMA2.MMA R101, -RZ, RZ, 0, 5.9604644775390625e-08 ;  /* 0x00000001ff657435 */ /* 0x000fc800000001ff */
[----:B------:R-:W-:Y:S02]  /*1de0*/  MOV R102, R33 ;  /* 0x0000002100667202 */ /* 0x000fe40000000f00 */
[----:B------:R-:W-:-:S07]  /*1df0*/  MOV R37, R99 ;  /* 0x0000006300257202 */ /* 0x000fce0000000f00 */
[----:B------:R-:W-:Y:S05]  /*1e00*/  WARPSYNC.COLLECTIVE R41, `(.L_x_6199) ;  /* 0x0000000029087348 */ /* 0x000fea0003c00000 */
[----:B------:R0:W1:Y:S02]  /*1e10*/  SHFL.DOWN P1, R99, R102, R101, R104 ;  /* 0x0800006566637389 */ /* 0x0000640000020068 */
[----:B01----:R-:W-:Y:S01]  /*1e20*/  ENDCOLLECTIVE ;  /* 0x000000000000791b */ /* 0x003fe20003800000 */
.L_x_6199:
[----:B------:R-:W-:-:S05]  /*1e30*/  FADD.FTZ R37, R40, R37 ;  /* 0x0000002528257221 */ /* 0x000fca0000010000 */
[----:B------:R-:W-:Y:S02]  /*1e40*/  MOV R102, R37 ;  /* 0x0000002500667202 */ /* 0x000fe40000000f00 */
[----:B------:R-:W-:-:S07]  /*1e50*/  MOV R34, R99 ;  /* 0x0000006300227202 */ /* 0x000fce0000000f00 */
[----:B------:R-:W-:Y:S05]  /*1e60*/  WARPSYNC.COLLECTIVE R41, `(.L_x_6200) ;  /* 0x0000000029087348 */ /* 0x000fea0003c00000 */
[----:B------:R0:W1:Y:S02]  /*1e70*/  SHFL.DOWN P1, R99, R102, R101, R104 ;  /* 0x0800006566637389 */ /* 0x0000640000020068 */
[----:B01----:R-:W-:Y:S01]  /*1e80*/  ENDCOLLECTIVE ;  /* 0x000000000000791b */ /* 0x003fe20003800000 */
.L_x_6200:
[----:B------:R-:W-:Y:S01]  /*1e90*/  MOV R36, R99 ;  /* 0x0000006300247202 */ /* 0x000fe20000000f00 */
[----:B------:R-:W-:Y:S06]  /*1ea0*/  BRA `(.L_x_6201) ;  /* 0xfffffff000007947 */ /* 0x000fec000383ffff */
.L_x_6202:
        /* <DEDUP_REMOVED lines=13> */
.L_x_8635:


//--------------------- .text._ZN10layer_norm13ln_bwd_kernelINS_13Kernel_traitsIf6__halffS2_fjLj1536ELj1ELj1ELj4ELj8ENS_18Kernel_traits_baseILj1536EfS2_fS2_fjLj128EEEEELb0ELb0ELb1ELb0EEEvNS_9BwdParamsE --------------------------
	.section	.text._ZN10layer_norm13ln_bwd_kernelINS_13Kernel_traitsIf6__halffS2_fjLj1536ELj1ELj1ELj4ELj8ENS_18Kernel_traits_baseILj1536EfS2_fS2_fjLj128EEEEELb0ELb0ELb1ELb0EEEvNS_9BwdParamsE,"ax",@progbits
	.align	128
        .global         _ZN10layer_norm13ln_bwd_kernelINS_13Kernel_traitsIf6__halffS2_fjLj1536ELj1ELj1ELj4ELj8ENS_18Kernel_traits_baseILj1536EfS2_fS2_fjLj128EEEEELb0ELb0ELb1ELb0EEEvNS_9BwdParamsE
        .type           _ZN10layer_norm13ln_bwd_kernelINS_13Kernel_traitsIf6__halffS2_fjLj1536ELj1ELj1ELj4ELj8ENS_18Kernel_traits_baseILj1536EfS2_fS2_fjLj128EEEEELb0ELb0ELb1ELb0EEEvNS_9BwdParamsE,@function
        .size           _ZN10layer_norm13ln_bwd_kernelINS_13Kernel_traitsIf6__halffS2_fjLj1536ELj1ELj1ELj4ELj8ENS_18Kernel_traits_baseILj1536EfS2_fS2_fjLj128EEEEELb0ELb0ELb1ELb0EEEvNS_9BwdParamsE,(.L_x_8636 - _ZN10layer_norm13ln_bwd_kernelINS_13Kernel_traitsIf6__halffS2_fjLj1536ELj1ELj1ELj4ELj8ENS_18Kernel_traits_baseILj1536EfS2_fS2_fjLj128EEEEELb0ELb0ELb1ELb0EEEvNS_9BwdParamsE)
        .other          _ZN10layer_norm13ln_bwd_kernelINS_13Kernel_traitsIf6__halffS2_fjLj1536ELj1ELj1ELj4ELj8ENS_18Kernel_traits_baseILj1536EfS2_fS2_fjLj128EEEEELb0ELb0ELb1ELb0EEEvNS_9BwdParamsE,@"STO_CUDA_ENTRY STV_DEFAULT"
_ZN10layer_norm13ln_bwd_kernelINS_13Kernel_traitsIf6__halffS2_fjLj1536ELj1ELj1ELj4ELj8ENS_18Kernel_traits_baseILj1536EfS2_fS2_fjLj128EEEEELb0ELb0ELb1ELb0EEEvNS_9BwdParamsE:
.text._ZN10layer_norm13ln_bwd_kernelINS_13Kernel_traitsIf6__halffS2_fjLj1536ELj1ELj1ELj4ELj8ENS_18Kernel_traits_baseILj1536EfS2_fS2_fjLj128EEEEELb0ELb0ELb1ELb0EEEvNS_9BwdParamsE:
        /* <DEDUP_REMOVED lines=27> */
[----:B--2---:R-:W-:-:S04]  /*01b0*/  @P1 IMAD.WIDE.U32 R12, R5, 0x10, R8 ;  /* 0x00000010050c1825 */ /* 0x004fc800078e0008 */
[----:B------:R-:W-:Y:S01]  /*01c0*/  @P1 VIADD R5, R5, 0x80 ;  /* 0x0000008005051836 */ /* 0x000fe20000000000 */
[----:B------:R0:W5:Y:S03]  /*01d0*/  @P1 LDG.E.128 R60, desc[UR4][R12.64] ;  /* 0x000000040c3c1981 */ /* 0x000166000c1e1d00 */
        /* <DEDUP_REMOVED lines=25> */
.L_x_6252:
        /* <DEDUP_REMOVED lines=26> */
.L_x_6208:
[----:B------:R-:W-:-:S07]  /*0510*/  IADD3 R75, R8, 0x80, RZ ;  /* 0x00000080084b7810 */ /* 0x000fce0007ffe0ff */
.L_x_6207:
[----:B------:R-:W-:Y:S05]  /*0520*/  BSYNC B1 ;  /* 0x0000000000017941 */ /* 0x000fea0003800000 */
.L_x_6206:
[----:B------:R-:W-:Y:S04]  /*0530*/  BSSY B1, `(.L_x_6209) ;  /* 0x0000008000017945 */ /* 0x000fe80003800000 */
[----:B------:R-:W-:Y:S05]  /*0540*/  @!P1 BRA `(.L_x_6210) ;  /* 0x0000000000189947 */ /* 0x000fea0003800000 */
[----:B------:R-:W-:-:S04]  /*0550*/  ISETP.NE.U32.AND P3, PT, RZ, UR12, PT ;  /* 0x0000000cff007c0c */ /* 0x000fc8000bf65070 */
[----:B------:R-:W-:-:S13]  /*0560*/  ISETP.NE.AND.EX P3, PT, RZ, UR13, PT, P3 ;  /* 0x0000000dff007c0c */ /* 0x000fda000bf65330 */
[----:B------:R-:W-:Y:S05]  /*0570*/  @!P3 BRA `(.L_x_6211) ;  /* 0x000000000008b947 */ /* 0x000fea0003800000 */
[----:B------:R-:W-:-:S06]  /*0580*/  IMAD.WIDE.U32 R24, R75, 0x10, R76 ;  /* 0x000000104b187825 */ /* 0x000fcc00078e004c */
[----:B------:R-:W5:Y:S02]  /*0590*/  LDG.E.128 R24, desc[UR4][R24.64] ;  /* 0x0000000418187981 */ /* 0x000f64000c1e1d00 */
.L_x_6211:
[----:B------:R-:W-:-:S07]  /*05a0*/  VIADD R75, R75, 0x80 ;  /* 0x000000804b4b7836 */ /* 0x000fce0000000000 */
.L_x_6210:
[----:B------:R-:W-:Y:S05]  /*05b0*/  BSYNC B1 ;  /* 0x0000000000017941 */ /* 0x000fea0003800000 */
.L_x_6209:
[----:B------:R-:W-:Y:S01]  /*05c0*/  ISETP.NE.AND P3, PT, R9, RZ, PT ;  /* 0x000000ff0900720c */ /* 0x000fe20003f65270 */
[----:B------:R-:W-:Y:S01]  /*05d0*/  HFMA2.MMA R101, -RZ, RZ, 0, 0 ;  /* 0x00000000ff657435 */ /* 0x000fe200000001ff */
[----:B------:R-:W-:-:S11]  /*05e0*/  MOV R102, RZ ;  /* 0x000000ff00667202 */ /* 0x000fd60000000f00 */
[----:B------:R-:W-:Y:S05]  /*05f0*/  @P3 BRA `(.L_x_6212) ;  /* 0x0000000800983947 */ /* 0x000fea0003800000 */
[----:B------:R-:W-:-:S06]  /*0600*/  IMAD.WIDE.U32 R20, R75, 0x10, R76 ;  /* 0x000000104b147825 */ /* 0x000fcc00078e004c */
[----:B------:R-:W5:Y:S01]  /*0610*/  LDG.E.128 R20, desc[UR4][R20.64] ;  /* 0x0000000414147981 */ /* 0x000f62000c1e1d00 */
[----:B------:R-:W-:Y:S05]  /*0620*/  BRA `(.L_x_6212) ;  /* 0x00000008008c7947 */ /* 0x000fea0003800000 */
.L_x_6205:
[----:B------:R-:W1:Y:S02]  /*0630*/  LDC.64 R74, c[0x0][0x250] ;  /* 0x00009400ff4a7b82 */ /* 0x000e640000000a00 */
[----:B-1----:R-:W-:-:S06]  /*0640*/  IMAD.WIDE R74, R7, 0x4, R74 ;  /* 0x00000004074a7825 */ /* 0x002fcc00078e024a */
[----:B------:R-:W2:Y:S01]  /*0650*/  LDG.E R74, desc[UR4][R74.64] ;  /* 0x000000044a4a7981 */ /* 0x000ea2000c1e1900 */
[----:B------:R-:W-:Y:S01]  /*0660*/  VIADD R79, R99, 0xffffffff ;  /* 0xffffffff634f7836 */ /* 0x000fe20000000000 */
[----:B0-----:R-:W-:Y:S01]  /*0670*/  ISETP.NE.AND P3, PT, R5, RZ, PT ;  /* 0x000000ff0500720c */ /* 0x001fe20003f65270 */
[----:B------:R-:W-:Y:S01]  /*0680*/  BSSY B1, `(.L_x_6213) ;  /* 0x000003a000017945 */ /* 0x000fe20003800000 */
[----:B------:R-:W-:Y:S01]  /*0690*/  HFMA2.MMA R101, -RZ, RZ, 0, 0 ;  /* 0x00000000ff657435 */ /* 0x000fe200000001ff */
[----:B------:R-:W-:Y:S01]  /*06a0*/  IMAD R79, R79, R2, RZ ;  /* 0x000000024f4f7224 */ /* 0x000fe200078e02ff */
[----:B------:R-:W-:Y:S01]  /*06b0*/  MOV R102, RZ ;  /* 0x000000ff00667202 */ /* 0x000fe20000000f00 */
[----:B------:R-:W-:-:S03]  /*06c0*/  IMAD.MOV.U32 R103, RZ, RZ, R8 ;  /* 0x000000ffff677224 */ /* 0x000fc600078e0008 */
        /* <DEDUP_REMOVED lines=18> */
[----:B------:R-:W-:Y:S02]  /*07f0*/  SHF.R.U64 R80, R74, 0x10, R75 ;  /* 0x000000104a507819 */ /* 0x000fe4000000124b */
[----:B------:R-:W-:Y:S01]  /*0800*/  MOV R15, R75 ;  /* 0x0000004b000f7202 */ /* 0x000fe20000000f00 */
[C---:B---3--:R-:W-:Y:S01]  /*0810*/  FADD.FTZ R101, -R99.reuse, R17 ;  /* 0x0000001163657221 */ /* 0x048fe20000010100 */
[C---:B------:R-:W-:Y:S01]  /*0820*/  FADD.FTZ R79, -R99.reuse, R16 ;  /* 0x00000010634f7221 */ /* 0x040fe20000010100 */
[----:B------:R-:W-:Y:S01]  /*0830*/  HADD2.F32 R17, -RZ, R3.H0_H0 ;  /* 0x20000003ff117230 */ /* 0x000fe20000004100 */
[----:B------:R-:W-:Y:S01]  /*0840*/  SHF.R.U32.HI R78, RZ, 0x10, R75 ;  /* 0x00000010ff4e7819 */ /* 0x000fe2000001164b */
[----:B------:R-:W-:Y:S01]  /*0850*/  FADD.FTZ R75, -R99, R18 ;  /* 0x00000012634b7221 */ /* 0x000fe20000010100 */
[----:B------:R-:W-:-:S02]  /*0860*/  HADD2.F32 R74, -RZ, R80.H0_H0 ;  /* 0x20000050ff4a7230 */ /* 0x000fc40000004100 */
[----:B-----5:R-:W-:Y:S01]  /*0870*/  FMUL.FTZ R3, R6, R79 ;  /* 0x0000004f06037220 */ /* 0x020fe20000410000 */
[----:B------:R-:W-:Y:S01]  /*0880*/  FADD.FTZ R19, -R99, R19 ;  /* 0x0000001363137221 */ /* 0x000fe20000010100 */
[----:B------:R-:W-:Y:S01]  /*0890*/  FMUL.FTZ R80, R64, R17 ;  /* 0x0000001140507220 */ /* 0x000fe20000410000 */
[----:B0-----:R-:W-:Y:S02]  /*08a0*/  HADD2.F32 R73, -RZ, R15.H0_H0 ;  /* 0x2000000fff497230 */ /* 0x001fe40000004100 */
        /* <DEDUP_REMOVED lines=11> */
[----:B------:R-:W-:-:S02]  /*0960*/  HADD2.F32 R78, -RZ, R78.H0_H0 ;  /* 0x2000004eff4e7230 */ /* 0x000fc40000004100 */
        /* <DEDUP_REMOVED lines=11> */
.L_x_6214:
[----:B------:R-:W-:Y:S05]  /*0a20*/  BSYNC B1 ;  /* 0x0000000000017941 */ /* 0x000fea0003800000 */
.L_x_6213:
        /* <DEDUP_REMOVED lines=14> */
[----:B--2---:R-:W-:Y:S01]  /*0b10*/  MOV R81, R78 ;  /* 0x0000004e00517202 */ /* 0x004fe20000000f00 */
[--C-:B------:R-:W-:Y:S01]  /*0b20*/  IMAD.MOV.U32 R83, RZ, RZ, R79.reuse ;  /* 0x000000ffff537224 */ /* 0x100fe200078e004f */
[--C-:B------:R-:W-:Y:S02]  /*0b30*/  SHF.R.U64 R88, R78, 0x10, R79.reuse ;  /* 0x000000104e587819 */ /* 0x100fe4000000124f */
[----:B------:R-:W-:Y:S01]  /*0b40*/  SHF.R.U32.HI R86, RZ, 0x10, R79 ;  /* 0x00000010ff567819 */ /* 0x000fe2000001164f */
[----:B---3--:R-:W-:Y:S01]  /*0b50*/  FADD.FTZ R79, -R99, R73 ;  /* 0x00000049634f7221 */ /* 0x008fe20000010100 */
[----:B------:R-:W-:-:S02]  /*0b60*/  HADD2.F32 R73, -RZ, R81.H0_H0 ;  /* 0x20000051ff497230 */ /* 0x000fc40000004100 */
[C---:B------:R-:W-:Y:S01]  /*0b70*/  FADD.FTZ R87, -R99.reuse, R72 ;  /* 0x0000004863577221 */ /* 0x040fe20000010100 */
[----:B------:R-:W-:Y:S02]  /*0b80*/  HADD2.F32 R72, -RZ, R88.H0_H0 ;  /* 0x20000058ff487230 */ /* 0x000fe40000004100 */
[C---:B------:R-:W-:Y:S01]  /*0b90*/  FADD.FTZ R107, -R99.reuse, R74 ;  /* 0x0000004a636b7221 */ /* 0x040fe20000010100 */
[C---:B0----5:R-:W-:Y:S01]  /*0ba0*/  FMUL.FTZ R84, R6.reuse, R79 ;  /* 0x0000004f06547220 */ /* 0x061fe20000410000 */
[----:B------:R-:W-:Y:S01]  /*0bb0*/  FMUL.FTZ R81, R6, R87 ;  /* 0x0000005706517220 */ /* 0x000fe20000410000 */
[----:B------:R-:W-:Y:S01]  /*0bc0*/  FMUL.FTZ R88, R60, R73 ;  /* 0x000000493c587220 */ /* 0x000fe20000410000 */
[----:B------:R-:W-:Y:S01]  /*0bd0*/  FADD.FTZ R109, -R99, R75 ;  /* 0x0000004b636d7221 */ /* 0x000fe20000010100 */
[----:B------:R-:W-:Y:S02]  /*0be0*/  HADD2.F32 R75, -RZ, R83.H0_H0 ;  /* 0x20000053ff4b7230 */ /* 0x000fe40000004100 */
        /* <DEDUP_REMOVED lines=22> */
.L_x_6216:
[----:B------:R-:W-:Y:S05]  /*0d50*/  BSYNC B1 ;  /* 0x0000000000017941 */ /* 0x000fea0003800000 */
.L_x_6215:
        /* <DEDUP_REMOVED lines=17> */
[----:B------:R-:W-:Y:S02]  /*0e70*/  HADD2.F32 R73, -RZ, R89.H0_H0 ;  /* 0x20000059ff497230 */ /* 0x000fe40000004100 */
[----:B------:R-:W-:Y:S01]  /*0e80*/  FADD.FTZ R93, -R99, R72 ;  /* 0x00000048635d7221 */ /* 0x000fe20000010100 */
[----:B------:R-:W-:-:S02]  /*0e90*/  HADD2.F32 R72, -RZ, R94.H0_H0 ;  /* 0x2000005eff487230 */ /* 0x000fc40000004100 */
[C---:B------:R-:W-:Y:S01]  /*0ea0*/  FADD.FTZ R95, -R99.reuse, R74 ;  /* 0x0000004a635f7221 */ /* 0x040fe20000010100 */
[----:B0-----:R-:W-:Y:S02]  /*0eb0*/  HADD2.F32 R76, -RZ, R92.H0_H0 ;  /* 0x2000005cff4c7230 */ /* 0x001fe40000004100 */
[C---:B-----5:R-:W-:Y:S01]  /*0ec0*/  FMUL.FTZ R92, R6.reuse, R79 ;  /* 0x0000004f065c7220 */ /* 0x060fe20000410000 */
        /* <DEDUP_REMOVED lines=25> */
.L_x_6212:
[----:B------:R-:W-:Y:S05]  /*1060*/  BSYNC B0 ;  /* 0x0000000000007941 */ /* 0x000fea0003800000 */
.L_x_6204:
        /* <DEDUP_REMOVED lines=25> */
.L_x_6263:
        /* <DEDUP_REMOVED lines=50> */
.L_x_6221:
[----:B------:R-:W-:Y:S05]  /*1520*/  BSYNC B1 ;  /* 0x0000000000017941 */ /* 0x000fea0003800000 */
.L_x_6220:
        /* <DEDUP_REMOVED lines=11> */
.L_x_6223:
[----:B------:R-:W-:Y:S05]  /*15e0*/  BSYNC B1 ;  /* 0x0000000000017941 */ /* 0x000fea0003800000 */
.L_x_6222:
        /* <DEDUP_REMOVED lines=11> */
.L_x_6225:
[----:B------:R-:W-:Y:S05]  /*16a0*/  BSYNC B1 ;  /* 0x0000000000017941 */ /* 0x000fea0003800000 */
.L_x_6224:
        /* <DEDUP_REMOVED lines=16> */
.L_x_6227:
[----:B------:R-:W-:Y:S05]  /*17b0*/  BSYNC B1 ;  /* 0x0000000000017941 */ /* 0x000fea0003800000 */
.L_x_6226:
        /* <DEDUP_REMOVED lines=33> */
.L_x_6229:
[----:B------:R-:W-:Y:S05]  /*19d0*/  BSYNC B1 ;  /* 0x0000000000017941 */ /* 0x000fea0003800000 */
.L_x_6228:
[----:B------:R-:W-:Y:S02]  /*19e0*/  IADD3 R8, R8, 0x80, RZ ;  /* 0x0000008008087810 */ /* 0x000fe40007ffe0ff */
[----:B------:R-:W-:-:S07]  /*19f0*/  IADD3 R77, R77, 0x80, RZ ;  /* 0x000000804d4d7810 */ /* 0x000fce0007ffe0ff */
.L_x_6219:
[----:B------:R-:W-:Y:S05]  /*1a00*/  BSYNC B0 ;  /* 0x0000000000007941 */ /* 0x000fea0003800000 */
.L_x_6218:
        /* <DEDUP_REMOVED lines=16> */
.L_x_6233:
[----:B------:R-:W-:Y:S05]  /*1b10*/  BSYNC B1 ;  /* 0x0000000000017941 */ /* 0x000fea0003800000 */
.L_x_6232:
        /* <DEDUP_REMOVED lines=11> */
.L_x_6235:
[----:B------:R-:W-:Y:S05]  /*1bd0*/  BSYNC B1 ;  /* 0x0000000000017941 */ /* 0x000fea0003800000 */
.L_x_6234:
        /* <DEDUP_REMOVED lines=11> */
.L_x_6237:
[----:B------:R-:W-:Y:S05]  /*1c90*/  BSYNC B1 ;  /* 0x0000000000017941 */ /* 0x000fea0003800000 */
.L_x_6236:
        /* <DEDUP_REMOVED lines=16> */
.L_x_6239:
[----:B------:R-:W-:Y:S05]  /*1da0*/  BSYNC B1 ;  /* 0x0000000000017941 */ /* 0x000fea0003800000 */
.L_x_6238:
        /* <DEDUP_REMOVED lines=33> */
.L_x_6241:
[----:B------:R-:W-:Y:S05]  /*1fc0*/  BSYNC B1 ;  /* 0x0000000000017941 */ /* 0x000fea0003800000 */
.L_x_6240:
[----:B------:R-:W-:Y:S01]  /*1fd0*/  IADD3 R8, R8, 0x80, RZ ;  /* 0x0000008008087810 */ /* 0x000fe20007ffe0ff */
[----:B------:R-:W-:-:S07]  /*1fe0*/  VIADD R77, R77, 0x80 ;  /* 0x000000804d4d7836 */ /* 0x000fce0000000000 */
.L_x_6231:
[----:B------:R-:W-:Y:S05]  /*1ff0*/  BSYNC B0 ;  /* 0x0000000000007941 */ /* 0x000fea0003800000 */
.L_x_6230:
        /* <DEDUP_REMOVED lines=17> */
.L_x_6245:
[----:B------:R-:W-:Y:S05]  /*2110*/  BSYNC B1 ;  /* 0x0000000000017941 */ /* 0x000fea0003800000 */
.L_x_6244:
        /* <DEDUP_REMOVED lines=11> */
.L_x_6247:
[----:B------:R-:W-:Y:S05]  /*21d0*/  BSYNC B1 ;  /* 0x0000000000017941 */ /* 0x000fea0003800000 */
.L_x_6246:
        /* <DEDUP_REMOVED lines=11> */
.L_x_6249:
[----:B------:R-:W-:Y:S05]  /*2290*/  BSYNC B1 ;  /* 0x0000000000017941 */ /* 0x000fea0003800000 */
.L_x_6248:
        /* <DEDUP_REMOVED lines=16> */
.L_x_6251:
[----:B------:R-:W-:Y:S05]  /*23a0*/  BSYNC B1 ;  /* 0x0000000000017941 */ /* 0x000fea0003800000 */
.L_x_6250:
        /* <DEDUP_REMOVED lines=32> */
.L_x_6243:
[----:B------:R-:W-:Y:S05]  /*25b0*/  BSYNC B0 ;  /* 0x0000000000007941 */ /* 0x000fea0003800000 */
.L_x_6242:
[----:B------:R-:W-:Y:S01]  /*25c0*/  VIADD R7, R7, UR10 ;  /* 0x0000000a07077c36 */ /* 0x000fe20008000000 */
[----:B------:R-:W-:-:S04]  /*25d0*/  SEL R98, RZ, 0x1, P3 ;  /* 0x00000001ff627807 */ /* 0x000fc80001800000 */
[----:B------:R-:W-:-:S13]  /*25e0*/  ISETP.GE.AND P2, PT, R7, UR11, PT ;  /* 0x0000000b07007c0c */ /* 0x000fda000bf46270 */
[----:B------:R-:W-:Y:S05]  /*25f0*/  @!P2 BRA `(.L_x_6252) ;  /* 0xffffffdc005ca947 */ /* 0x000fea000383ffff */
.L_x_6203:
        /* <DEDUP_REMOVED lines=29> */
.L_x_6217:
[----:B------:R-:W-:Y:S01]  /*27d0*/  HFMA2.MMA R108, -RZ, RZ, 0, 1.847743988037109375e-06 ;  /* 0x0000001fff6c7435 */ /* 0x000fe200000001ff */
[----:B------:R-:W-:Y:S01]  /*27e0*/  IMAD.MOV.U32 R106, RZ, RZ, R101 ;  /* 0x000000ffff6a7224 */ /* 0x000fe200078e0065 */
[----:B------:R-:W-:Y:S01]  /*27f0*/  MOV R105, 0x10 ;  /* 0x0000001000697802 */ /* 0x000fe20000000f00 */
[----:B------:R-:W-:-:S08]  /*2800*/  IMAD.MOV.U32 R103, RZ, RZ, -0x1 ;  /* 0xffffffffff677424 */ /* 0x000fd000078e00ff */
[----:B0----5:R-:W-:Y:S05]  /*2810*/  WARPSYNC.COLLECTIVE R103, `(.L_x_6253) ;  /* 0x0000000067087348 */ /* 0x021fea0003c00000 */
[----:B------:R1:W2:Y:S02]  /*2820*/  SHFL.DOWN P5, R104, R106, R105, R108 ;  /* 0x080000696a687389 */ /* 0x0002a400000a006c */
[----:B012--5:R-:W-:Y:S01]  /*2830*/  ENDCOLLECTIVE ;  /* 0x000000000000791b */ /* 0x027fe20003800000 */
.L_x_6253:
[----:B------:R-:W-:Y:S02]  /*2840*/  MOV R106, R102 ;  /* 0x00000066006a7202 */ /* 0x000fe40000000f00 */
[----:B------:R-:W-:-:S07]  /*2850*/  MOV R74, R104 ;  /* 0x00000068004a7202 */ /* 0x000fce0000000f00 */
[----:B------:R-:W-:Y:S05]  /*2860*/  WARPSYNC.COLLECTIVE R103, `(.L_x_6254) ;  /* 0x0000000067087348 */ /* 0x000fea0003c00000 */
[----:B------:R0:W1:Y:S02]  /*2870*/  SHFL.DOWN P5, R104, R106, R105, R108 ;  /* 0x080000696a687389 */ /* 0x00006400000a006c */
[----:B01----:R-:W-:Y:S01]  /*2880*/  ENDCOLLECTIVE ;  /* 0x000000000000791b */ /* 0x003fe20003800000 */
.L_x_6254:
[----:B------:R-:W-:Y:S01]  /*2890*/  FADD.FTZ R74, R74, R101 ;  /* 0x000000654a4a7221 */ /* 0x000fe20000010000 */
[----:B------:R-:W-:-:S04]  /*28a0*/  HFMA2.MMA R105, -RZ, RZ, 0, 4.76837158203125e-07 ;  /* 0x00000008ff697435 */ /* 0x000fc800000001ff */
[----:B------:R-:W-:Y:S01]  /*28b0*/  MOV R106, R74 ;  /* 0x0000004a006a7202 */ /* 0x000fe20000000f00 */
[----:B------:R-:W-:-:S07]  /*28c0*/  IMAD.MOV.U32 R75, RZ, RZ, R104 ;  /* 0x000000ffff4b7224 */ /* 0x000fce00078e0068 */
[----:B------:R-:W-:Y:S05]  /*28d0*/  WARPSYNC.COLLECTIVE R103, `(.L_x_6255) ;  /* 0x0000000067087348 */ /* 0x000fea0003c00000 */
[----:B------:R0:W1:Y:S02]  /*28e0*/  SHFL.DOWN P5, R104, R106, R105, R108 ;  /* 0x080000696a687389 */ /* 0x00006400000a006c */
[----:B01----:R-:W-:Y:S01]  /*28f0*/  ENDCOLLECTIVE ;  /* 0x000000000000791b */ /* 0x003fe20003800000 */
.L_x_6255:
[----:B------:R-:W-:-:S05]  /*2900*/  FADD.FTZ R75, R75, R102 ;  /* 0x000000664b4b7221 */ /* 0x000fca0000010000 */
[----:B------:R-:W-:Y:S01]  /*2910*/  MOV R106, R75 ;  /* 0x0000004b006a7202 */ /* 0x000fe20000000f00 */
[----:B------:R-:W-:-:S07]  /*2920*/  IMAD.MOV.U32 R77, RZ, RZ, R104 ;  /* 0x000000ffff4d7224 */ /* 0x000fce00078e0068 */
[----:B------:R-:W-:Y:S05]  /*2930*/  WARPSYNC.COLLECTIVE R103, `(.L_x_6256) ;  /* 0x0000000067087348 */ /* 0x000fea0003c00000 */
[----:B------:R0:W1:Y:S02]  /*2940*/  SHFL.DOWN P5, R104, R106, R105, R108 ;  /* 0x080000696a687389 */ /* 0x00006400000a006c */
[----:B01----:R-:W-:Y:S01]  /*2950*/  ENDCOLLECTIVE ;  /* 0x000000000000791b */ /* 0x003fe20003800000 */
.L_x_6256:
[----:B------:R-:W-:Y:S01]  /*2960*/  FADD.FTZ R77, R74, R77 ;  /* 0x0000004d4a4d7221 */ /* 0x000fe20000010000 */
[----:B------:R-:W-:-:S03]  /*2970*/  HFMA2.MMA R105, -RZ, RZ, 0, 2.384185791015625e-07 ;  /* 0x00000004ff697435 */ /* 0x000fc600000001ff */
[----:B------:R-:W-:Y:S01]  /*2980*/  IMAD.MOV.U32 R106, RZ, RZ, R77 ;  /* 0x000000ffff6a7224 */ /* 0x000fe200078e004d */
[----:B------:R-:W-:-:S07]  /*2990*/  MOV R76, R104 ;  /* 0x00000068004c7202 */ /* 0x000fce0000000f00 */
[----:B------:R-:W-:Y:S05]  /*29a0*/  WARPSYNC.COLLECTIVE R103, `(.L_x_6257) ;  /* 0x0000000067087348 */ /* 0x000fea0003c00000 */
[----:B------:R0:W1:Y:S02]  /*29b0*/  SHFL.DOWN P5, R104, R106, R105, R108 ;  /* 0x080000696a687389 */ /* 0x00006400000a006c */
[----:B01----:R-:W-:Y:S01]  /*29c0*/  ENDCOLLECTIVE ;  /* 0x000000000000791b */ /* 0x003fe20003800000 */
.L_x_6257:
[----:B------:R-:W-:-:S04]  /*29d0*/  FADD.FTZ R76, R75, R76 ;  /* 0x0000004c4b4c7221 */ /* 0x000fc80000010000 */
[----:B------:R-:W-:Y:S01]  /*29e0*/  IMAD.MOV.U32 R106, RZ, RZ, R76 ;  /* 0x000000ffff6a7224 */ /* 0x000fe200078e004c */
[----:B------:R-:W-:-:S07]  /*29f0*/  MOV R78, R104 ;  /* 0x00000068004e7202 */ /* 0x000fce0000000f00 */
[----:B------:R-:W-:Y:S05]  /*2a00*/  WARPSYNC.COLLECTIVE R103, `(.L_x_6258) ;  /* 0x0000000067087348 */ /* 0x000fea0003c00000 */
[----:B------:R0:W1:Y:S02]  /*2a10*/  SHFL.DOWN P5, R104, R106, R105, R108 ;  /* 0x080000696a687389 */ /* 0x00006400000a006c */
[----:B01----:R-:W-:Y:S01]  /*2a20*/  ENDCOLLECTIVE ;  /* 0x000000000000791b */ /* 0x003fe20003800000 */
.L_x_6258:
[----:B------:R-:W-:-:S05]  /*2a30*/  FADD.FTZ R78, R77, R78 ;  /* 0x0000004e4d4e7221 */ /* 0x000fca0000010000 */
[----:B------:R-:W-:Y:S01]  /*2a40*/  MOV R106, R78 ;  /* 0x0000004e006a7202 */ /* 0x000fe20000000f00 */
[----:B------:R-:W-:Y:S01]  /*2a50*/  IMAD.MOV.U32 R105, RZ, RZ, 0x2 ;  /* 0x00000002ff697424 */ /* 0x000fe200078e00ff */
[----:B------:R-:W-:-:S07]  /*2a60*/  MOV R79, R104 ;  /* 0x00000068004f7202 */ /* 0x000fce0000000f00 */
[----:B------:R-:W-:Y:S05]  /*2a70*/  WARPSYNC.COLLECTIVE R103, `(.L_x_6259) ;  /* 0x0000000067087348 */ /* 0x000fea0003c00000 */
[----:B------:R0:W1:Y:S02]  /*2a80*/  SHFL.DOWN P5, R104, R106, R105, R108 ;  /* 0x080000696a687389 */ /* 0x00006400000a006c */
[----:B01----:R-:W-:Y:S01]  /*2a90*/  ENDCOLLECTIVE ;  /* 0x000000000000791b */ /* 0x003fe20003800000 */
.L_x_6259:
[----:B------:R-:W-:-:S05]  /*2aa0*/  FADD.FTZ R79, R76, R79 ;  /* 0x0000004f4c4f7221 */ /* 0x000fca0000010000 */
[----:B------:R-:W-:Y:S02]  /*2ab0*/  MOV R106, R79 ;  /* 0x0000004f006a7202 */ /* 0x000fe40000000f00 */
[----:B------:R-:W-:-:S07]  /*2ac0*/  MOV R99, R104 ;  /* 0x0000006800637202 */ /* 0x000fce0000000f00 */
[----:B------:R-:W-:Y:S05]  /*2ad0*/  WARPSYNC.COLLECTIVE R103, `(.L_x_6260) ;  /* 0x0000000067087348 */ /* 0x000fea0003c00000 */
[----:B------:R0:W1:Y:S02]  /*2ae0*/  SHFL.DOWN P5, R104, R106, R105, R108 ;  /* 0x080000696a687389 */ /* 0x00006400000a006c */
[----:B01----:R-:W-:Y:S01]  /*2af0*/  ENDCOLLECTIVE ;  /* 0x000000000000791b */ /* 0x003fe20003800000 */
.L_x_6260:
[----:B------:R-:W-:Y:S01]  /*2b00*/  FADD.FTZ R99, R78, R99 ;  /* 0x000000634e637221 */ /* 0x000fe20000010000 */
[----:B------:R-:W-:-:S04]  /*2b10*/  HFMA2.MMA R105, -RZ, RZ, 0, 5.9604644775390625e-08 ;  /* 0x00000001ff697435 */ /* 0x000fc800000001ff */
[----:B------:R-:W-:Y:S01]  /*2b20*/  MOV R106, R99 ;  /* 0x00000063006a7202 */ /* 0x000fe20000000f00 */
[----:B------:R-:W-:-:S07]  /*2b30*/  IMAD.MOV.U32 R98, RZ, RZ, R104 ;  /* 0x000000ffff627224 */ /* 0x000fce00078e0068 */
[----:B------:R-:W-:Y:S05]  /*2b40*/  WARPSYNC.COLLECTIVE R103, `(.L_x_6261) ;  /* 0x0000000067087348 */ /* 0x000fea0003c00000 */
[----:B------:R0:W1:Y:S02]  /*2b50*/  SHFL.DOWN P5, R104, R106, R105, R108 ;  /* 0x080000696a687389 */ /* 0x00006400000a006c */
[----:B01----:R-:W-:Y:S01]  /*2b60*/  ENDCOLLECTIVE ;  /* 0x000000000000791b */ /* 0x003fe20003800000 */
.L_x_6261:
[----:B------:R-:W-:-:S05]  /*2b70*/  FADD.FTZ R74, R79, R98 ;  /* 0x000000624f4a7221 */ /* 0x000fca0000010000 */
[----:B------:R-:W-:Y:S01]  /*2b80*/  MOV R106, R74 ;  /* 0x0000004a006a7202 */ /* 0x000fe20000000f00 */
[----:B------:R-:W-:-:S07]  /*2b90*/  IMAD.MOV.U32 R98, RZ, RZ, R104 ;  /* 0x000000ffff627224 */ /* 0x000fce00078e0068 */
[----:B------:R-:W-:Y:S05]  /*2ba0*/  WARPSYNC.COLLECTIVE R103, `(.L_x_6262) ;  /* 0x0000000067087348 */ /* 0x000fea0003c00000 */
[----:B------:R0:W1:Y:S02]  /*2bb0*/  SHFL.DOWN P5, R104, R106, R105, R108 ;  /* 0x080000696a687389 */ /* 0x00006400000a006c */
[----:B01----:R-:W-:Y:S01]  /*2bc0*/  ENDCOLLECTIVE ;  /* 0x000000000000791b */ /* 0x003fe20003800000 */
.L_x_6262:
[----:B------:R-:W-:Y:S01]  /*2bd0*/  MOV R75, R104 ;  /* 0x00000068004b7202 */ /* 0x000fe20000000f00 */
[----:B------:R-:W-:Y:S06]  /*2be0*/  BRA `(.L_x_6263) ;  /* 0xffffffe400847947 */ /* 0x000fec000383ffff */
.L_x_6264:
        /* <DEDUP_REMOVED lines=9> */
.L_x_8636:


//--------------------- .text._ZN10layer_norm13ln_bwd_kernelINS_13Kernel_traitsIf6__halffS2_fjLj1536ELj1ELj1ELj4ELj8ENS_18Kernel_traits_baseILj1536EfS2_fS2_fjLj128EEEEELb0ELb0ELb1ELb1EEEvNS_9BwdParamsE --------------------------
	.section	.text._ZN10layer_norm13ln_bwd_kernelINS_13Kernel_traitsIf6__halffS2_fjLj1536ELj1ELj1ELj4ELj8ENS_18Kernel_traits_baseILj1536EfS2_fS2_fjLj128EEEEELb0ELb0ELb1ELb1EEEvNS_9BwdParamsE,"ax",@progbits
	.align	128
        .global         _ZN10layer_norm13ln_bwd_kernelINS_13Kernel_traitsIf6__halffS2_fjLj1536ELj1ELj1ELj4ELj8ENS_18Kernel_traits_baseILj1536EfS2_fS2_fjLj128EEEEELb0ELb0ELb1ELb1EEEvNS_9BwdParamsE
        .type           _ZN10layer_norm13ln_bwd_kernelINS_13Kernel_traitsIf6__halffS2_fjLj1536ELj1ELj1ELj4ELj8ENS_18Kernel_traits_baseILj1536EfS2_fS2_fjLj128EEEEELb0ELb0ELb1ELb1EEEvNS_9BwdParamsE,@function
        .size           _ZN10layer_norm13ln_bwd_kernelINS_13Kernel_traitsIf6__halffS2_fjLj1536ELj1ELj1ELj4ELj8ENS_18Kernel_traits_baseILj1536EfS2_fS2_fjLj128EEEEELb0ELb0ELb1ELb1EEEvNS_9BwdParamsE,(.L_x_8637 - _ZN10layer_norm13ln_bwd_kernelINS_13Kernel_traitsIf6__halffS2_fjLj1536ELj1ELj1ELj4ELj8ENS_18Kernel_traits_baseILj1536EfS2_fS2_fjLj128EEEEELb0ELb0ELb1ELb1EEEvNS_9BwdParamsE)
        .other          _ZN10layer_norm13ln_bwd_kernelINS_13Kernel_traitsIf6__halffS2_fjLj1536ELj1ELj1ELj4ELj8ENS_18Kernel_traits_baseILj1536EfS2_fS2_fjLj128EEEEELb0ELb0ELb1ELb1EEEvNS_9BwdParamsE,@"STO_CUDA_ENTRY STV_DEFAULT"
_ZN10layer_norm13ln_bwd_kernelINS_13Kernel_traitsIf6__halffS2_fjLj1536ELj1ELj1ELj4ELj8ENS_18Kernel_traits_baseILj1536EfS2_fS2_fjLj128EEEEELb0ELb0ELb1ELb1EEEvNS_9BwdParamsE:
.text._ZN10layer_norm13ln_bwd_kernelINS_13Kernel_traitsIf6__halffS2_fjLj1536ELj1ELj1ELj4ELj8ENS_18Kernel_traits_baseILj1536EfS2_fS2_fjLj128EEEEELb0ELb0ELb1ELb1EEEvNS_9BwdParamsE:
        /* <DEDUP_REMOVED lines=25> */
.L_x_6265:
        /* <DEDUP_REMOVED lines=23> */
.L_x_6301:
        /* <DEDUP_REMOVED lines=34> */
.L_x_6268:
        /* <DEDUP_REMOVED lines=12> */
[C---:B-1----:R-:W-:Y:S01]  /*05e0*/  IMAD.WIDE.U32 R84, R79.reuse, 0x8, R14 ;  /* 0x000000084f547825 */ /* 0x042fe200078e000e */
[----:B------:R-:W-:-:S03]  /*05f0*/  IADD3 R79, R79, 0x100, RZ ;  /* 0x000001004f4f7810 */ /* 0x000fc60007ffe0ff */
[----:B------:R-:W-:Y:S02]  /*0600*/  IMAD.WIDE.U32 R90, R91, 0x8, R14 ;  /* 0x000000085b5a7825 */ /* 0x000fe400078e000e */
[----:B------:R-:W4:Y:S02]  /*0610*/  LDG.E.64 R84, desc[UR4][R84.64] ;  /* 0x0000000454547981 */ /* 0x000f24000c1e1b00 */
[----:B--2---:R-:W-:Y:S02]  /*0620*/  IMAD.WIDE.U32 R72, R103, 0x10, R6 ;  /* 0x0000001067487825 */ /* 0x004fe400078e0006 */
[----:B------:R-:W2:Y:S02]  /*0630*/  LDG.E.64 R90, desc[UR4][R90.64] ;  /* 0x000000045a5a7981 */ /* 0x000ea4000c1e1b00 */
[----:B------:R-:W-:Y:S02]  /*0640*/  IMAD.WIDE.U32 R14, R79, 0x8, R14 ;  /* 0x000000084f0e7825 */ /* 0x000fe400078e000e */
[----:B------:R-:W2:Y:S02]  /*0650*/  LDG.E.128 R72, desc[UR4][R72.64] ;  /* 0x0000000448487981 */ /* 0x000ea4000c1e1d00 */
[----:B------:R-:W-:-:S02]  /*0660*/  IMAD.WIDE.U32 R78, R87, 0x10, R6 ;  /* 0x00000010574e7825 */ /* 0x000fc400078e0006 */
        /* <DEDUP_REMOVED lines=13> */
[----:B----4-:R-:W-:Y:S02]  /*0740*/  MOV R86, R84 ;  /* 0x0000005400567202 */ /* 0x010fe40000000f00 */
[--C-:B------:R-:W-:Y:S02]  /*0750*/  SHF.R.U64 R95, R84, 0x10, R85.reuse ;  /* 0x00000010545f7819 */ /* 0x100fe40000001255 */
[----:B------:R-:W-:Y:S02]  /*0760*/  MOV R92, R85 ;  /* 0x00000055005c7202 */ /* 0x000fe40000000f00 */
[----:B------:R-:W-:Y:S01]  /*0770*/  SHF.R.U32.HI R85, RZ, 0x10, R85 ;  /* 0x00000010ff557819 */ /* 0x000fe20000011655 */
[C---:B--2---:R-:W-:Y:S01]  /*0780*/  FADD.FTZ R94, -R3.reuse, R73 ;  /* 0x00000049035e7221 */ /* 0x044fe20000010100 */
[C---:B------:R-:W-:Y:S01]  /*0790*/  FADD.FTZ R84, -R3.reuse, R72 ;  /* 0x0000004803547221 */ /* 0x040fe20000010100 */
[C---:B0-----:R-:W-:Y:S01]  /*07a0*/  FADD.FTZ R88, -R3.reuse, R74 ;  /* 0x0000004a03587221 */ /* 0x041fe20000010100 */
[C---:B------:R-:W-:Y:S01]  /*07b0*/  FADD.FTZ R96, -R3.reuse, R75 ;  /* 0x0000004b03607221 */ /* 0x040fe20000010100 */
[----:B------:R-:W-:Y:S01]  /*07c0*/  HADD2.F32 R75, -RZ, R86.H0_H0 ;  /* 0x20000056ff4b7230 */ /* 0x000fe20000004100 */
[----:B------:R-:W-:Y:S01]  /*07d0*/  MOV R93, R90 ;  /* 0x0000005a005d7202 */ /* 0x000fe20000000f00 */
[----:B------:R-:W-:Y:S01]  /*07e0*/  HADD2.F32 R86, -RZ, R95.H0_H0 ;  /* 0x2000005fff567230 */ /* 0x000fe20000004100 */
[----:B------:R-:W-:Y:S01]  /*07f0*/  SHF.R.U64 R73, R90, 0x10, R91 ;  /* 0x000000105a497819 */ /* 0x000fe2000000125b */
[C---:B------:R-:W-:Y:S01]  /*0800*/  FADD.FTZ R90, -R3.reuse, R76 ;  /* 0x0000004c035a7221 */ /* 0x040fe20000010100 */
[----:B------:R-:W-:Y:S01]  /*0810*/  MOV R72, R14 ;  /* 0x0000000e00487202 */ /* 0x000fe20000000f00 */
[C---:B------:R-:W-:Y:S01]  /*0820*/  FADD.FTZ R104, -R3.reuse, R77 ;  /* 0x0000004d03687221 */ /* 0x040fe20000010100 */
[----:B-1----:R-:W-:Y:S01]  /*0830*/  SHF.R.U64 R69, R14, 0x10, R15 ;  /* 0x000000100e457819 */ /* 0x002fe2000000120f */
        /* <DEDUP_REMOVED lines=8> */
[----:B-----5:R-:W-:Y:S01]  /*08c0*/  FMUL.FTZ R14, R9, R94 ;  /* 0x0000005e090e7220 */ /* 0x020fe20000410000 */
[----:B------:R-:W-:-:S02]  /*08d0*/  HADD2.F32 R89, -RZ, R92.H0_H0 ;  /* 0x2000005cff597230 */ /* 0x000fc40000004100 */
[C---:B------:R-:W-:Y:S01]  /*08e0*/  FMUL.FTZ R3, R9.reuse, R84 ;  /* 0x0000005409037220 */ /* 0x040fe20000410000 */
[C---:B------:R-:W-:Y:S01]  /*08f0*/  FMUL.FTZ R15, R9.reuse, R88 ;  /* 0x00000058090f7220 */ /* 0x040fe20000410000 */
[----:B------:R-:W-:Y:S02]  /*0900*/  HADD2.F32 R88, -RZ, R85.H0_H0 ;  /* 0x20000055ff587230 */ /* 0x000fe40000004100 */
[-C--:B------:R-:W-:Y:S01]  /*0910*/  FMUL.FTZ R84, R36, R75.reuse ;  /* 0x0000004b24547220 */ /* 0x080fe20000410000 */
[----:B------:R-:W-:Y:S01]  /*0920*/  FMUL.FTZ R76, R9, R96 ;  /* 0x00000060094c7220 */ /* 0x000fe20000410000 */
[----:B------:R-:W-:Y:S01]  /*0930*/  FADD.FTZ R61, R61, R86 ;  /* 0x000000563d3d7221 */ /* 0x000fe20000010000 */
[-C--:B------:R-:W-:Y:S01]  /*0940*/  FFMA.FTZ R41, R14, R86.reuse, R41 ;  /* 0x000000560e297223 */ /* 0x080fe20000010029 */
[----:B------:R-:W-:Y:S01]  /*0950*/  FMUL.FTZ R85, R37, R86 ;  /* 0x0000005625557220 */ /* 0x000fe20000410000 */
[----:B------:R-:W-:Y:S02]  /*0960*/  IMAD.MOV.U32 R71, RZ, RZ, R91 ;  /* 0x000000ffff477224 */ /* 0x000fe400078e005b */
[----:B------:R-:W-:Y:S01]  /*0970*/  FADD.FTZ R60, R60, R75 ;  /* 0x0000004b3c3c7221 */ /* 0x000fe20000010000 */
[----:B------:R-:W-:Y:S01]  /*0980*/  FFMA.FTZ R40, R3, R75, R40 ;  /* 0x0000004b03287223 */ /* 0x000fe20000010028 */
[----:B------:R-:W-:Y:S01]  /*0990*/  FADD.FTZ R62, R62, R89 ;  /* 0x000000593e3e7221 */ /* 0x000fe20000010000 */
[-C--:B------:R-:W-:Y:S01]  /*09a0*/  FFMA.FTZ R42, R15, R89.reuse, R42 ;  /* 0x000000590f2a7223 */ /* 0x080fe2000001002a */
[----:B------:R-:W-:Y:S01]  /*09b0*/  FMUL.FTZ R86, R38, R89 ;  /* 0x0000005926567220 */ /* 0x000fe20000410000 */
[----:B------:R-:W-:Y:S01]  /*09c0*/  HADD2.F32 R75, -RZ, R72.H0_H0 ;  /* 0x20000048ff4b7230 */ /* 0x000fe20000004100 */
[----:B------:R-:W-:Y:S01]  /*09d0*/  SHF.R.U32.HI R74, RZ, 0x10, R91 ;  /* 0x00000010ff4a7819 */ /* 0x000fe2000001165b */
[----:B------:R-:W-:-:S02]  /*09e0*/  HADD2.F32 R89, -RZ, R68.H0_H0 ;  /* 0x20000044ff597230 */ /* 0x000fc40000004100 */
[----:B------:R-:W-:Y:S01]  /*09f0*/  FADD.FTZ R68, RZ, R84 ;  /* 0x00000054ff447221 */ /* 0x000fe20000010000 */
[----:B------:R-:W-:Y:S02]  /*0a00*/  HADD2.F32 R72, -RZ, R69.H0_H0 ;  /* 0x20000045ff487230 */ /* 0x000fe40000004100 */
[----:B------:R-:W-:Y:S01]  /*0a10*/  FADD.FTZ R63, R63, R88 ;  /* 0x000000583f3f7221 */ /* 0x000fe20000010000 */
[-C--:B------:R-:W-:Y:S01]  /*0a20*/  FFMA.FTZ R43, R76, R88.reuse, R43 ;  /* 0x000000584c2b7223 */ /* 0x080fe2000001002b */
[----:B------:R-:W-:Y:S01]  /*0a30*/  FMUL.FTZ R91, R39, R88 ;  /* 0x00000058275b7220 */ /* 0x000fe20000410000 */
[----:B------:R-:W-:Y:S01]  /*0a40*/  FFMA.FTZ R69, R3, R84, RZ ;  /* 0x0000005403457223 */ /* 0x000fe200000100ff */
[----:B------:R-:W-:Y:S02]  /*0a50*/  HADD2.F32 R88, -RZ, R73.H0_H0 ;  /* 0x20000049ff587230 */ /* 0x000fe40000004100 */
[----:B------:R-:W-:Y:S02]  /*0a60*/  HADD2.F32 R73, -RZ, R71.H0_H0 ;  /* 0x20000047ff497230 */ /* 0x000fe40000004100 */
[----:B------:R-:W-:Y:S01]  /*0a70*/  FADD.FTZ R71, R68, R85 ;  /* 0x0000005544477221 */ /* 0x000fe20000010000 */
[----:B------:R-:W-:Y:S01]  /*0a80*/  FFMA.FTZ R68, R14, R85, R69 ;  /* 0x000000550e447223 */ /* 0x000fe20000010045 */
[----:B------:R-:W-:Y:S01]  /*0a90*/  FMUL.FTZ R78, R9, R104 ;  /* 0x00000068094e7220 */ /* 0x000fe20000410000 */
[----:B------:R-:W-:-:S02]  /*0aa0*/  HADD2.F32 R93, -RZ, R93.H0_H0 ;  /* 0x2000005dff5d7230 */ /* 0x000fc40000004100 */
        /* <DEDUP_REMOVED lines=53> */
.L_x_6269:
[----:B------:R-:W-:Y:S05]  /*0e00*/  BSYNC B0 ;  /* 0x0000000000007941 */ /* 0x000fea0003800000 */
.L_x_6267:
        /* <DEDUP_REMOVED lines=25> */
.L_x_6312:
[----:B------:R-:W3:Y:S01]  /*0fa0*/  S2R R75, SR_CgaCtaId ;  /* 0x00000000004b7919 */ /* 0x000ee20000008800 */
[----:B------:R-:W-:Y:S01]  /*0fb0*/  @!P0 LOP3.LUT R69, R69, 0x3, RZ, 0xc0, !PT ;  /* 0x0000000345458812 */ /* 0x000fe200078ec0ff */
[----:B-1----:R-:W-:Y:S01]  /*0fc0*/  FADD.FTZ R88, R72, R71 ;  /* 0x0000004748587221 */ /* 0x002fe20000010000 */
[----:B------:R-:W-:Y:S01]  /*0fd0*/  MOV R74, 0x400 ;  /* 0x00000400004a7802 */ /* 0x000fe20000000f00 */
[----:B--2---:R-:W-:Y:S01]  /*0fe0*/  FADD.FTZ R89, R73, R70 ;  /* 0x0000004649597221 */ /* 0x004fe20000010000 */
[----:B------:R-:W-:Y:S05]  /*0ff0*/  WARPSYNC.ALL ;  /* 0x0000000000007948 */ /* 0x000fea0003800000 */
[----:B------:R-:W-:Y:S01]  /*1000*/  @!P0 IMAD.IADD R69, R68, 0x1, R69 ;  /* 0x0000000144458824 */ /* 0x000fe200078e0245 */
[----:B------:R-:W-:Y:S01]  /*1010*/  ISETP.NE.U32.AND P1, PT, RZ, UR10, PT ;  /* 0x0000000aff007c0c */ /* 0x000fe2000bf25070 */
[----:B------:R-:W-:Y:S01]  /*1020*/  BSSY B0, `(.L_x_6271) ;  /* 0x000002b000007945 */ /* 0x000fe20003800000 */
[----:B-----5:R-:W-:-:S02]  /*1030*/  ISETP.GE.AND P4, PT, R100, 0x1, PT ;  /* 0x000000016400780c */ /* 0x020fc40003f86270 */
[----:B------:R-:W-:Y:S02]  /*1040*/  ISETP.NE.AND.EX P1, PT, RZ, UR11, PT, P1 ;  /* 0x0000000bff007c0c */ /* 0x000fe4000bf25310 */
[C---:B------:R-:W-:Y:S02]  /*1050*/  @!P6 ISETP.NE.U32.AND P2, PT, R7.reuse, RZ, PT ;  /* 0x000000ff0700e20c */ /* 0x040fe40003f45070 */
[----:B------:R-:W-:Y:S02]  /*1060*/  @!P6 ISETP.NE.U32.AND P3, PT, R7, RZ, PT ;  /* 0x000000ff0700e20c */ /* 0x000fe40003f65070 */
[----:B------:R-:W-:-:S05]  /*1070*/  @!P6 ISETP.NE.AND.EX P2, PT, R6, RZ, PT, P2 ;  /* 0x000000ff0600e20c */ /* 0x000fca0003f45320 */
[----:B------:R-:W-:Y:S01]  /*1080*/  @P4 IADD3 R106, R100, -0x1, RZ ;  /* 0xffffffff646a4810 */ /* 0x000fe20007ffe0ff */
[----:B------:R-:W1:Y:S04]  /*1090*/  @P4 LDC R108, c[0x0][0x29c] ;  /* 0x0000a700ff6c4b82 */ /* 0x000e680000000800 */
[----:B------:R-:W-:Y:S01]  /*10a0*/  @P4 IMAD R106, R106, R101, RZ ;  /* 0x000000656a6a4224 */ /* 0x000fe200078e02ff */
[----:B---3--:R-:W-:-:S03]  /*10b0*/  LEA R74, R75, R74, 0x18 ;  /* 0x0000004a4b4a7211 */ /* 0x008fc600078ec0ff */
[----:B------:R-:W2:Y:S01]  /*10c0*/  @P4 LDC R107, c[0x0][0x29c] ;  /* 0x0000a700ff6b4b82 */ /* 0x000ea20000000800 */
[-C--:B------:R-:W-:Y:S02]  /*10d0*/  @!P0 LEA R102, R69, R74.reuse, 0x3 ;  /* 0x0000004a45668211 */ /* 0x080fe400078e18ff */
[----:B------:R-:W-:-:S03]  /*10e0*/  LEA R104, R68, R74, 0x3 ;  /* 0x0000004a44687211 */ /* 0x000fc600078e18ff */
[----:B------:R3:W-:Y:S02]  /*10f0*/  @!P0 STS.64 [R102+0x1800], R88 ;  /* 0x0018005866008388 */ /* 0x0007e40000000a00 */
        /* <DEDUP_REMOVED lines=29> */
.L_x_6272:
[----:B------:R-:W-:Y:S05]  /*12d0*/  BSYNC B0 ;  /* 0x0000000000007941 */ /* 0x000fea0003800000 */
.L_x_6271:
[----:B------:R-:W-:Y:S01]  /*12e0*/  @P4 FMUL.FTZ R72, R71, R108 ;  /* 0x0000006c47484220 */ /* 0x000fe20000410000 */
[----:B------:R-:W-:Y:S01]  /*12f0*/  @!P6 ISETP.NE.AND.EX P3, PT, R6, RZ, PT, P3 ;  /* 0x000000ff0600e20c */ /* 0x000fe20003f65330 */
[----:B------:R-:W-:Y:S01]  /*1300*/  BSSY B0, `(.L_x_6273) ;  /* 0x000000e000007945 */ /* 0x000fe20003800000 */
[----:B------:R-:W-:Y:S01]  /*1310*/  @!P6 ISETP.NE.U32.AND P2, PT, R7, RZ, PT ;  /* 0x000000ff0700e20c */ /* 0x000fe20003f45070 */
[----:B------:R-:W-:Y:S01]  /*1320*/  IMAD.MOV.U32 R101, RZ, RZ, RZ ;  /* 0x000000ffff657224 */ /* 0x000fe200078e00ff */
[----:B------:R-:W-:Y:S02]  /*1330*/  @P4 LEA.HI R73, R73, R106, RZ, 0x2 ;  /* 0x0000006a49494211 */ /* 0x000fe400078f10ff */
[----:B------:R-:W-:Y:S02]  /*1340*/  @P4 F2FP.F16.F32.PACK_AB R104, RZ, R72 ;  /* 0x00000048ff68423e */ /* 0x000fe400000000ff */
        /* <DEDUP_REMOVED lines=9> */
.L_x_6274:
[----:B------:R-:W-:Y:S05]  /*13e0*/  BSYNC B0 ;  /* 0x0000000000007941 */ /* 0x000fea0003800000 */
.L_x_6273:
[----:B------:R-:W-:Y:S01]  /*13f0*/  @P4 FMUL.FTZ R75, R74, R107 ;  /* 0x0000006b4a4b4220 */ /* 0x000fe20000410000 */
[C---:B------:R-:W-:Y:S01]  /*1400*/  @!P6 ISETP.NE.AND.EX P0, PT, R6.reuse, RZ, PT, P0 ;  /* 0x000000ff0600e20c */ /* 0x040fe20003f05300 */
[----:B------:R-:W-:Y:S01]  /*1410*/  BSSY B0, `(.L_x_6275) ;  /* 0x000000f000007945 */ /* 0x000fe20003800000 */
[----:B------:R-:W-:Y:S01]  /*1420*/  @P4 LEA.HI.SX32 R101, R73, R10, 0x1e ;  /* 0x0000000a49654211 */ /* 0x000fe200078ff2ff */
[----:B0-----:R-:W-:Y:S01]  /*1430*/  @P1 IMAD.WIDE.U32 R72, R103, 0x10, R68 ;  /* 0x0000001067481825 */ /* 0x001fe200078e0044 */
[----:B------:R-:W-:Y:S02]  /*1440*/  @P4 F2FP.F16.F32.PACK_AB R105, RZ, R75 ;  /* 0x0000004bff69423e */ /* 0x000fe400000000ff */
        /* <DEDUP_REMOVED lines=11> */
.L_x_6276:
[----:B------:R-:W-:Y:S05]  /*1500*/  BSYNC B0 ;  /* 0x0000000000007941 */ /* 0x000fea0003800000 */
.L_x_6275:
        /* <DEDUP_REMOVED lines=10> */
.L_x_6278:
[----:B------:R-:W-:Y:S05]  /*15b0*/  BSYNC B0 ;  /* 0x0000000000007941 */ /* 0x000fea0003800000 */
.L_x_6277:
        /* <DEDUP_REMOVED lines=30> */
.L_x_6280:
[----:B------:R-:W-:Y:S05]  /*17a0*/  BSYNC B0 ;  /* 0x0000000000007941 */ /* 0x000fea0003800000 */
.L_x_6279:
        /* <DEDUP_REMOVED lines=8> */
.L_x_6282:
[----:B------:R-:W-:Y:S05]  /*1830*/  BSYNC B0 ;  /* 0x0000000000007941 */ /* 0x000fea0003800000 */
.L_x_6281:
        /* <DEDUP_REMOVED lines=8> */
.L_x_6284:
[----:B------:R-:W-:Y:S05]  /*18c0*/  BSYNC B0 ;  /* 0x0000000000007941 */ /* 0x000fea0003800000 */
.L_x_6283:
        /* <DEDUP_REMOVED lines=33> */
.L_x_6286:
[----:B------:R-:W-:Y:S05]  /*1ae0*/  BSYNC B0 ;  /* 0x0000000000007941 */ /* 0x000fea0003800000 */
.L_x_6285:
        /* <DEDUP_REMOVED lines=9> */
.L_x_6288:
[----:B------:R-:W-:Y:S05]  /*1b80*/  BSYNC B0 ;  /* 0x0000000000007941 */ /* 0x000fea0003800000 */
.L_x_6287:
        /* <DEDUP_REMOVED lines=28> */
.L_x_6290:
[----:B------:R-:W-:Y:S05]  /*1d50*/  BSYNC B0 ;  /* 0x0000000000007941 */ /* 0x000fea0003800000 */
.L_x_6289:
        /* <DEDUP_REMOVED lines=8> */
.L_x_6292:
[----:B------:R-:W-:Y:S05]  /*1de0*/  BSYNC B0 ;  /* 0x0000000000007941 */ /* 0x000fea0003800000 */
.L_x_6291:
        /* <DEDUP_REMOVED lines=8> */
.L_x_6294:
[----:B------:R-:W-:Y:S05]  /*1e70*/  BSYNC B0 ;  /* 0x0000000000007941 */ /* 0x000fea0003800000 */
.L_x_6293:
        /* <DEDUP_REMOVED lines=8> */
.L_x_6296:
[----:B------:R-:W-:Y:S05]  /*1f00*/  BSYNC B0 ;  /* 0x0000000000007941 */ /* 0x000fea0003800000 */
.L_x_6295:
        /* <DEDUP_REMOVED lines=8> */
.L_x_6298:
[----:B------:R-:W-:Y:S05]  /*1f90*/  BSYNC B0 ;  /* 0x0000000000007941 */ /* 0x000fea0003800000 */
.L_x_6297:
        /* <DEDUP_REMOVED lines=29> */
.L_x_6300:
[----:B------:R-:W-:Y:S05]  /*2170*/  BSYNC B0 ;  /* 0x0000000000007941 */ /* 0x000fea0003800000 */
.L_x_6299:
[----:B------:R-:W-:Y:S02]  /*2180*/  IADD3 R12, R12, UR12, RZ ;  /* 0x0000000c0c0c7c10 */ /* 0x000fe4000fffe0ff */
[----:B------:R-:W-:Y:S02]  /*2190*/  SEL R102, RZ, 0x1, P5 ;  /* 0x00000001ff667807 */ /* 0x000fe40002800000 */
[----:B------:R-:W-:-:S13]  /*21a0*/  ISETP.GE.AND P0, PT, R12, UR13, PT ;  /* 0x0000000d0c007c0c */ /* 0x000fda000bf06270 */
[----:B------:R-:W-:Y:S05]  /*21b0*/  @!P0 BRA `(.L_x_6301) ;  /* 0xffffffe000508947 */ /* 0x000fea000383ffff */
.L_x_6266:
        /* <DEDUP_REMOVED lines=17> */
.L_x_6270:
[----:B------:R-:W-:Y:S01]  /*22d0*/  HFMA2.MMA R106, -RZ, RZ, 0, 9.5367431640625e-07 ;  /* 0x00000010ff6a7435 */ /* 0x000fe200000001ff */
[----:B------:R-:W-:Y:S01]  /*22e0*/  IMAD.MOV.U32 R105, RZ, RZ, R72 ;  /* 0x000000ffff697224 */ /* 0x000fe200078e0048 */
[----:B------:R-:W-:Y:S02]  /*22f0*/  MOV R107, 0x1f ;  /* 0x0000001f006b7802 */ /* 0x000fe40000000f00 */
[----:B------:R-:W-:-:S07]  /*2300*/  MOV R102, 0xffffffff ;  /* 0xffffffff00667802 */ /* 0x000fce0000000f00 */
[----:B-----5:R-:W-:Y:S05]  /*2310*/  WARPSYNC.COLLECTIVE R102, `(.L_x_6302) ;  /* 0x0000000066087348 */ /* 0x020fea0003c00000 */
[----:B------:R0:W1:Y:S02]  /*2320*/  SHFL.DOWN P1, R104, R105, R106, R107 ;  /* 0x0800006a69687389 */ /* 0x000064000002006b */
[----:B01---5:R-:W-:Y:S01]  /*2330*/  ENDCOLLECTIVE ;  /* 0x000000000000791b */ /* 0x023fe20003800000 */
.L_x_6302:
[----:B------:R-:W-:Y:S01]  /*2340*/  MOV R105, R73 ;  /* 0x0000004900697202 */ /* 0x000fe20000000f00 */
[----:B------:R-:W-:-:S07]  /*2350*/  IMAD.MOV.U32 R71, RZ, RZ, R104 ;  /* 0x000000ffff477224 */ /* 0x000fce00078e0068 */
[----:B------:R-:W-:Y:S05]  /*2360*/  WARPSYNC.COLLECTIVE R102, `(.L_x_6303) ;  /* 0x0000000066087348 */ /* 0x000fea0003c00000 */
[----:B------:R0:W1:Y:S02]  /*2370*/  SHFL.DOWN P1, R104, R105, R106, R107 ;  /* 0x0800006a69687389 */ /* 0x000064000002006b */
[----:B01----:R-:W-:Y:S01]  /*2380*/  ENDCOLLECTIVE ;  /* 0x000000000000791b */ /* 0x003fe20003800000 */
.L_x_6303:
[----:B------:R-:W-:-:S05]  /*2390*/  FADD.FTZ R71, R71, R72 ;  /* 0x0000004847477221 */ /* 0x000fca0000010000 */
[----:B------:R-:W-:Y:S01]  /*23a0*/  MOV R105, R71 ;  /* 0x0000004700697202 */ /* 0x000fe20000000f00 */
[----:B------:R-:W-:Y:S01]  /*23b0*/  IMAD.MOV.U32 R106, RZ, RZ, 0x8 ;  /* 0x00000008ff6a7424 */ /* 0x000fe200078e00ff */
[----:B------:R-:W-:-:S07]  /*23c0*/  MOV R70, R104 ;  /* 0x0000006800467202 */ /* 0x000fce0000000f00 */
[----:B------:R-:W-:Y:S05]  /*23d0*/  WARPSYNC.COLLECTIVE R102, `(.L_x_6304) ;  /* 0x0000000066087348 */ /* 0x000fea0003c00000 */
[----:B------:R0:W1:Y:S02]  /*23e0*/  SHFL.DOWN P1, R104, R105, R106, R107 ;  /* 0x0800006a69687389 */ /* 0x000064000002006b */
[----:B01----:R-:W-:Y:S01]  /*23f0*/  ENDCOLLECTIVE ;  /* 0x000000000000791b */ /* 0x003fe20003800000 */
.L_x_6304:
[----:B------:R-:W-:-:S05]  /*2400*/  FADD.FTZ R70, R70, R73 ;  /* 0x0000004946467221 */ /* 0x000fca0000010000 */
[----:B------:R-:W-:Y:S02]  /*2410*/  MOV R105, R70 ;  /* 0x0000004600697202 */ /* 0x000fe40000000f00 */
[----:B------:R-:W-:-:S07]  /*2420*/  MOV R74, R104 ;  /* 0x00000068004a7202 */ /* 0x000fce0000000f00 */
[----:B------:R-:W-:Y:S05]  /*2430*/  WARPSYNC.COLLECTIVE R102, `(.L_x_6305) ;  /* 0x0000000066087348 */ /* 0x000fea0003c00000 */
[----:B------:R0:W1:Y:S02]  /*2440*/  SHFL.DOWN P1, R104, R105, R106, R107 ;  /* 0x0800006a69687389 */ /* 0x000064000002006b */
[----:B01----:R-:W-:Y:S01]  /*2450*/  ENDCOLLECTIVE ;  /* 0x000000000000791b */ /* 0x003fe20003800000 */
.L_x_6305:
[----:B------:R-:W-:Y:S01]  /*2460*/  FADD.FTZ R74, R71, R74 ;  /* 0x0000004a474a7221 */ /* 0x000fe20000010000 */
[----:B------:R-:W-:-:S03]  /*2470*/  HFMA2.MMA R106, -RZ, RZ, 0, 2.384185791015625e-07 ;  /* 0x00000004ff6a7435 */ /* 0x000fc600000001ff */
[----:B------:R-:W-:Y:S01]  /*2480*/  IMAD.MOV.U32 R105, RZ, RZ, R74 ;  /* 0x000000ffff697224 */ /* 0x000fe200078e004a */
[----:B------:R-:W-:-:S07]  /*2490*/  MOV R75, R104 ;  /* 0x00000068004b7202 */ /* 0x000fce0000000f00 */
[----:B------:R-:W-:Y:S05]  /*24a0*/  WARPSYNC.COLLECTIVE R102, `(.L_x_6306) ;  /* 0x0000000066087348 */ /* 0x000fea0003c00000 */
[----:B------:R0:W1:Y:S02]  /*24b0*/  SHFL.DOWN P1, R104, R105, R106, R107 ;  /* 0x0800006a69687389 */ /* 0x000064000002006b */
[----:B01----:R-:W-:Y:S01]  /*24c0*/  ENDCOLLECTIVE ;  /* 0x000000000000791b */ /* 0x003fe20003800000 */
.L_x_6306:
[----:B------:R-:W-:-:S05]  /*24d0*/  FADD.FTZ R75, R70, R75 ;  /* 0x0000004b464b7221 */ /* 0x000fca0000010000 */
[----:B------:R-:W-:Y:S02]  /*24e0*/  MOV R105, R75 ;  /* 0x0000004b00697202 */ /* 0x000fe40000000f00 */
[----:B------:R-:W-:-:S07]  /*24f0*/  MOV R89, R104 ;  /* 0x0000006800597202 */ /* 0x000fce0000000f00 */
[----:B------:R-:W-:Y:S05]  /*2500*/  WARPSYNC.COLLECTIVE R102, `(.L_x_6307) ;  /* 0x0000000066087348 */ /* 0x000fea0003c00000 */
[----:B------:R0:W1:Y:S02]  /*2510*/  SHFL.DOWN P1, R104, R105, R106, R107 ;  /* 0x0800006a69687389 */ /* 0x000064000002006b */
[----:B01----:R-:W-:Y:S01]  /*2520*/  ENDCOLLECTIVE ;  /* 0x000000000000791b */ /* 0x003fe20003800000 */
.L_x_6307:
[----:B------:R-:W-:Y:S01]  /*2530*/  FADD.FTZ R89, R74, R89 ;  /* 0x000000594a597221 */ /* 0x000fe20000010000 */
[----:B------:R-:W-:-:S03]  /*2540*/  HFMA2.MMA R106, -RZ, RZ, 0, 1.1920928955078125e-07 ;  /* 0x00000002ff6a7435 */ /* 0x000fc600000001ff */
[----:B------:R-:W-:Y:S01]  /*2550*/  IMAD.MOV.U32 R105, RZ, RZ, R89 ;  /* 0x000000ffff697224 */ /* 0x000fe200078e0059 */
[----:B------:R-:W-:-:S07]  /*2560*/  MOV R88, R104 ;  /* 0x0000006800587202 */ /* 0x000fce0000000f00 */
[----:B------:R-:W-:Y:S05]  /*2570*/  WARPSYNC.COLLECTIVE R102, `(.L_x_6308) ;  /* 0x0000000066087348 */ /* 0x000fea0003c00000 */
[----:B------:R0:W1:Y:S02]  /*2580*/  SHFL.DOWN P1, R104, R105, R106, R107 ;  /* 0x0800006a69687389 */ /* 0x000064000002006b */
[----:B01----:R-:W-:Y:S01]  /*2590*/  ENDCOLLECTIVE ;  /* 0x000000000000791b */ /* 0x003fe20003800000 */
.L_x_6308:
[----:B------:R-:W-:-:S05]  /*25a0*/  FADD.FTZ R88, R75, R88 ;  /* 0x000000584b587221 */ /* 0x000fca0000010000 */
[----:B------:R-:W-:Y:S02]  /*25b0*/  MOV R105, R88 ;  /* 0x0000005800697202 */ /* 0x000fe40000000f00 */
[----:B------:R-:W-:-:S07]  /*25c0*/  MOV R72, R104 ;  /* 0x0000006800487202 */ /* 0x000fce0000000f00 */
[----:B------:R-:W-:Y:S05]  /*25d0*/  WARPSYNC.COLLECTIVE R102, `(.L_x_6309) ;  /* 0x0000000066087348 */ /* 0x000fea0003c00000 */
[----:B------:R0:W1:Y:S02]  /*25e0*/  SHFL.DOWN P1, R104, R105, R106, R107 ;  /* 0x0800006a69687389 */ /* 0x000064000002006b */
[----:B01----:R-:W-:Y:S01]  /*25f0*/  ENDCOLLECTIVE ;  /* 0x000000000000791b */ /* 0x003fe20003800000 */
.L_x_6309:
[----:B------:R-:W-:Y:S01]  /*2600*/  FADD.FTZ R72, R89, R72 ;  /* 0x0000004859487221 */ /* 0x000fe20000010000 */
[----:B------:R-:W-:-:S03]  /*2610*/  HFMA2.MMA R106, -RZ, RZ, 0, 5.9604644775390625e-08 ;  /* 0x00000001ff6a7435 */ /* 0x000fc600000001ff */
[----:B------:R-:W-:Y:S01]  /*2620*/  IMAD.MOV.U32 R105, RZ, RZ, R72 ;  /* 0x000000ffff697224 */ /* 0x000fe200078e0048 */
[----:B------:R-:W-:-:S07]  /*2630*/  MOV R73, R104 ;  /* 0x0000006800497202 */ /* 0x000fce0000000f00 */
[----:B------:R-:W-:Y:S05]  /*2640*/  WARPSYNC.COLLECTIVE R102, `(.L_x_6310) ;  /* 0x0000000066087348 */ /* 0x000fea0003c00000 */
[----:B------:R0:W1:Y:S02]  /*2650*/  SHFL.DOWN P1, R104, R105, R106, R107 ;  /* 0x0800006a69687389 */ /* 0x000064000002006b */
[----:B01----:R-:W-:Y:S01]  /*2660*/  ENDCOLLECTIVE ;  /* 0x000000000000791b */ /* 0x003fe20003800000 */
.L_x_6310:
[----:B------:R-:W-:-:S05]  /*2670*/  FADD.FTZ R73, R88, R73 ;  /* 0x0000004958497221 */ /* 0x000fca0000010000 */
[----:B------:R-:W-:Y:S02]  /*2680*/  MOV R105, R73 ;  /* 0x0000004900697202 */ /* 0x000fe40000000f00 */
[----:B------:R-:W-:-:S07]  /*2690*/  MOV R71, R104 ;  /* 0x0000006800477202 */ /* 0x000fce0000000f00 */
[----:B------:R-:W-:Y:S05]  /*26a0*/  WARPSYNC.COLLECTIVE R102, `(.L_x_6311) ;  /* 0x0000000066087348 */ /* 0x000fea0003c00000 */
[----:B------:R0:W1:Y:S02]  /*26b0*/  SHFL.DOWN P1, R104, R105, R106, R107 ;  /* 0x0800006a69687389 */ /* 0x000064000002006b */
[----:B01----:R-:W-:Y:S01]  /*26c0*/  ENDCOLLECTIVE ;  /* 0x000000000000791b */ /* 0x003fe20003800000 */
.L_x_6311:
[----:B------:R-:W-:Y:S01]  /*26d0*/  MOV R70, R104 ;  /* 0x0000006800467202 */ /* 0x000fe20000000f00 */
[----:B------:R-:W-:Y:S06]  /*26e0*/  BRA `(.L_x_6312) ;  /* 0xffffffe8002c7947 */ /* 0x000fec000383ffff */
.L_x_6313:
        /* <DEDUP_REMOVED lines=9> */
.L_x_8637:


//--------------------- .text._ZN10layer_norm13ln_bwd_kernelINS_13Kernel_traitsIf6__halffS2_fjLj1536ELj1ELj1ELj4ELj8ENS_18Kernel_traits_baseILj1536EfS2_fS2_fjLj128EEEEELb0ELb1ELb0ELb0EEEvNS_9BwdParamsE --------------------------
	.section	.text._ZN10layer_norm13ln_bwd_kernelINS_13Kernel_traitsIf6__halffS2_fjLj1536ELj1ELj1ELj4ELj8ENS_18Kernel_traits_baseILj1536EfS2_fS2_fjLj128EEEEELb0ELb1ELb0ELb0EEEvNS_9BwdParamsE,"ax",@progbits
	.align	128
        .global         _ZN10layer_norm13ln_bwd_kernelINS_13Kernel_traitsIf6__halffS2_fjLj1536ELj1ELj1ELj4ELj8ENS_18Kernel_traits_baseILj1536EfS2_fS2_fjLj128EEEEELb0ELb1ELb0ELb0EEEvNS_9BwdParamsE
        .type           _ZN10layer_norm13ln_bwd_kernelINS_13Kernel_traitsIf6__halffS2_fjLj1536ELj1ELj1ELj4ELj8ENS_18Kernel_traits_baseILj1536EfS2_fS2_fjLj128EEEEELb0ELb1ELb0ELb0EEEvNS_9BwdParamsE,@function
        .size           _ZN10layer_norm13ln_bwd_kernelINS_13Kernel_traitsIf6__halffS2_fjLj1536ELj1ELj1ELj4ELj8ENS_18Kernel_traits_baseILj1536EfS2_fS2_fjLj128EEEEELb0ELb1ELb0ELb0EEEvNS_9BwdParamsE,(.L_x_8638 - _ZN10layer_norm13ln_bwd_kernelINS_13Kernel_traitsIf6__halffS2_fjLj1536ELj1ELj1ELj4ELj8ENS_18Kernel_traits_baseILj1536EfS2_fS2_fjLj128EEEEELb0ELb1ELb0ELb0EEEvNS_9BwdParamsE)
        .other          _ZN10layer_norm13ln_bwd_kernelINS_13Kernel_traitsIf6__halffS2_fjLj1536ELj1ELj1ELj4ELj8ENS_18Kernel_traits_baseILj1536EfS2_fS2_fjLj128EEEEELb0ELb1ELb0ELb0EEEvNS_9BwdParamsE,@"STO_CUDA_ENTRY STV_DEFAULT"
_ZN10layer_norm13ln_bwd_kernelINS_13Kernel_traitsIf6__halffS2_fjLj1536ELj1ELj1ELj4ELj8ENS_18Kernel_traits_baseILj1536EfS2_fS2_fjLj128EEEEELb0ELb1ELb0ELb0EEEvNS_9BwdParamsE:
.text._ZN10layer_norm13ln_bwd_kernelINS_13Kernel_traitsIf6__halffS2_fjLj1536ELj1ELj1ELj4ELj8ENS_18Kernel_traits_baseILj1536EfS2_fS2_fjLj128EEEEELb0ELb1ELb0ELb0EEEvNS_9BwdParamsE:
        /* <DEDUP_REMOVED lines=72> */
.L_x_6329:
        /* <DEDUP_REMOVED lines=20> */
[----:B------:R-:W-:Y:S01]  /*05c0*/  MOV R120, R9 ;  /* 0x0000000900787202 */ /* 0x000fe20000000f00 */
[----:B--2---:R-:W-:Y:S01]  /*05d0*/  @P0 HADD2.F32 R8, -RZ, R90.H0_H0 ;  /* 0x2000005aff080230 */ /* 0x004fe20000004100 */
        /* <DEDUP_REMOVED lines=13> */
[----:B------:R-:W-:Y:S02]  /*06b0*/  IADD3 R120, R9, 0x80, RZ ;  /* 0x0000008009787810 */ /* 0x000fe40007ffe0ff */
        /* <DEDUP_REMOVED lines=8> */
[C---:B------:R-:W-:Y:S01]  /*0740*/  FADD.FTZ R95, -R93.reuse, R90 ;  /* 0x0000005a5d5f7221 */ /* 0x040fe20000010100 */
[----:B------:R-:W-:Y:S02]  /*0750*/  HADD2.F32 R94, -RZ, R115.H0_H0 ;  /* 0x20000073ff5e7230 */ /* 0x000fe40000004100 */
[C---:B-----5:R-:W-:Y:S01]  /*0760*/  FMUL.FTZ R116, R4.reuse, R89 ;  /* 0x0000005904747220 */ /* 0x060fe20000410000 */
[----:B------:R-:W-:Y:S01]  /*0770*/  FMUL.FTZ R117, R4, R117 ;  /* 0x0000007504757220 */ /* 0x000fe20000410000 */
[----:B------:R-:W-:Y:S01]  /*0780*/  FMUL.FTZ R115, R60, R109 ;  /* 0x0000006d3c737220 */ /* 0x000fe20000410000 */
[----:B------:R-:W-:Y:S02]  /*0790*/  HADD2.F32 R111, -RZ, R111.H0_H0 ;  /* 0x2000006fff6f7230 */ /* 0x000fe40000004100 */
        /* <DEDUP_REMOVED lines=22> */
.L_x_6316:
[----:B------:R-:W-:Y:S05]  /*0900*/  BSYNC B0 ;  /* 0x0000000000007941 */ /* 0x000fea0003800000 */
.L_x_6315:
        /* <DEDUP_REMOVED lines=19> */
[----:B------:R-:W-:Y:S01]  /*0a40*/  MOV R97, R11 ;  /* 0x0000000b00617202 */ /* 0x000fe20000000f00 */
[----:B------:R-:W-:Y:S01]  /*0a50*/  HADD2.F32 R89, -RZ, R96.H0_H0 ;  /* 0x20000060ff597230 */ /* 0x000fe20000004100 */
[----:B------:R-:W-:Y:S01]  /*0a60*/  SHF.R.U32.HI R98, RZ, 0x10, R11 ;  /* 0x00000010ff627819 */ /* 0x000fe2000001160b */
[----:B------:R-:W-:Y:S01]  /*0a70*/  FADD.FTZ R11, -R93, R88 ;  /* 0x000000585d0b7221 */ /* 0x000fe20000010100 */
[----:B------:R-:W-:-:S02]  /*0a80*/  HADD2.F32 R88, -RZ, R100.H0_H0 ;  /* 0x20000064ff587230 */ /* 0x000fc40000004100 */
[----:B-----5:R-:W-:Y:S01]  /*0a90*/  FMUL.FTZ R10, R4, R99 ;  /* 0x00000063040a7220 */ /* 0x020fe20000410000 */
[----:B------:R-:W-:Y:S01]  /*0aa0*/  FMUL.FTZ R96, R76, R89 ;  /* 0x000000594c607220 */ /* 0x000fe20000410000 */
[----:B------:R-:W-:Y:S01]  /*0ab0*/  FMUL.FTZ R11, R4, R11 ;  /* 0x0000000b040b7220 */ /* 0x000fe20000410000 */
[----:B0-----:R-:W-:Y:S02]  /*0ac0*/  HADD2.F32 R95, -RZ, R97.H0_H0 ;  /* 0x20000061ff5f7230 */ /* 0x001fe40000004100 */
        /* <DEDUP_REMOVED lines=22> */
.L_x_6318:
[----:B------:R-:W-:Y:S05]  /*0c30*/  BSYNC B0 ;  /* 0x0000000000007941 */ /* 0x000fea0003800000 */
.L_x_6317:
        /* <DEDUP_REMOVED lines=19> */
[----:B------:R-:W-:Y:S01]  /*0d70*/  FADD.FTZ R95, -R93, R88 ;  /* 0x000000585d5f7221 */ /* 0x000fe20000010100 */
[----:B------:R-:W-:-:S02]  /*0d80*/  HADD2.F32 R88, -RZ, R108.H0_H0 ;  /* 0x2000006cff587230 */ /* 0x000fc40000004100 */
[C---:B------:R-:W-:Y:S01]  /*0d90*/  FADD.FTZ R121, -R93.reuse, R90 ;  /* 0x0000005a5d797221 */ /* 0x040fe20000010100 */
[C---:B0----5:R-:W-:Y:S01]  /*0da0*/  FMUL.FTZ R102, R4.reuse, R107 ;  /* 0x0000006b04667220 */ /* 0x061fe20000410000 */
[----:B------:R-:W-:Y:S01]  /*0db0*/  FMUL.FTZ R103, R4, R95 ;  /* 0x0000005f04677220 */ /* 0x000fe20000410000 */
[----:B------:R-:W-:Y:S01]  /*0dc0*/  FMUL.FTZ R104, R68, R89 ;  /* 0x0000005944687220 */ /* 0x000fe20000410000 */
[----:B------:R-:W-:Y:S01]  /*0dd0*/  FADD.FTZ R91, -R93, R91 ;  /* 0x0000005b5d5b7221 */ /* 0x000fe20000010100 */
        /* <DEDUP_REMOVED lines=23> */
.L_x_6320:
[----:B------:R-:W-:Y:S05]  /*0f50*/  BSYNC B0 ;  /* 0x0000000000007941 */ /* 0x000fea0003800000 */
.L_x_6319:
        /* <DEDUP_REMOVED lines=23> */
.L_x_6344:
        /* <DEDUP_REMOVED lines=13> */
.L_x_6322:
        /* <DEDUP_REMOVED lines=42> */
[----:B------:R-:W-:-:S03]  /*1440*/  HADD2.F32 R92, -RZ, R92.H0_H0 ;  /* 0x2000005cff5c7230 */ /* 0x000fc60000004100 */
[----:B------:R-:W-:-:S04]  /*1450*/  @P6 FADD.FTZ R90, R17, R90 ;  /* 0x0000005a115a6221 */ /* 0x000fc80000010000 */
[C---:B------:R-:W-:Y:S01]  /*1460*/  FMUL.FTZ R88, R90.reuse, R8 ;  /* 0x000000085a587220 */ /* 0x040fe20000410000 */
[----:B------:R-:W-:-:S03]  /*1470*/  SEL R85, R90, R85, P1 ;  /* 0x000000555a557207 */ /* 0x000fc60000800000 */
        /* <DEDUP_REMOVED lines=9> */
[----:B------:R-:W0:Y:S01]  /*1510*/  F2F.F16.F32 R92, R92 ;  /* 0x0000005c005c7304 */ /* 0x000e220000200800 */
        /* <DEDUP_REMOVED lines=8> */
[----:B------:R-:W-:Y:S01]  /*15a0*/  F2F.F16.F32 R93, R93 ;  /* 0x0000005d005d7304 */ /* 0x000fe20000200800 */
[----:B------:R-:W-:Y:S01]  /*15b0*/  SEL R87, R94, R87, P1 ;  /* 0x000000575e577207 */ /* 0x000fe20000800000 */
[----:B0-----:R-:W-:-:S06]  /*15c0*/  IMAD.WIDE.U32 R90, R92, 0x10000, RZ ;  /* 0x000100005c5a7825 */ /* 0x001fcc00078e00ff */
[----:B------:R-:W0:Y:S01]  /*15d0*/  F2F.F16.F32 R120, R120 ;  /* 0x0000007800787304 */ /* 0x000e220000200800 */
[----:B------:R-:W-:Y:S01]  /*15e0*/  LOP3.LUT R92, R90, R123, RZ, 0xfc, !PT ;  /* 0x0000007b5a5c7212 */ /* 0x000fe200078efcff */
[----:B------:R-:W-:Y:S01]  /*15f0*/  HADD2.F32 R90, -RZ, R89.H0_H0 ;  /* 0x20000059ff5a7230 */ /* 0x000fe20000004100 */
[C---:B------:R-:W-:Y:S02]  /*1600*/  @P6 LEA R94, P1, R9.reuse, UR14, 0x4 ;  /* 0x0000000e095e6c11 */ /* 0x040fe4000f8220ff */
[----:B------:R-:W-:Y:S02]  /*1610*/  SHF.R.U32.HI R89, RZ, 0x10, R89 ;  /* 0x00000010ff597819 */ /* 0x000fe40000011659 */
[----:B------:R-:W-:Y:S01]  /*1620*/  @P6 LEA.HI.X R95, R9, UR15, RZ, 0x4, P1 ;  /* 0x0000000f095f6c11 */ /* 0x000fe200088f24ff */
[----:B------:R-:W-:Y:S01]  /*1630*/  FFMA.FTZ R30, R121, R90, R30 ;  /* 0x0000005a791e7223 */ /* 0x000fe2000001001e */
[----:B------:R-:W-:Y:S01]  /*1640*/  LEA R90, P1, R9, UR16, 0x3 ;  /* 0x00000010095a7c11 */ /* 0x000fe2000f8218ff */
[----:B------:R-:W-:-:S02]  /*1650*/  HADD2.F32 R89, -RZ, R89.H0_H0 ;  /* 0x20000059ff597230 */ /* 0x000fc40000004100 */
[----:B------:R1:W-:Y:S01]  /*1660*/  @P6 STG.E.128 desc[UR6][R94.64], R84 ;  /* 0x000000545e006986 */ /* 0x0003e2000c101d06 */
[----:B0-----:R-:W-:Y:S02]  /*1670*/  SHF.L.U32 R122, R120, 0x10, RZ ;  /* 0x00000010787a7819 */ /* 0x001fe400000006ff */
[----:B------:R-:W-:Y:S02]  /*1680*/  FFMA.FTZ R31, R88, R89, R31 ;  /* 0x00000059581f7223 */ /* 0x000fe4000001001f */
[----:B------:R-:W-:Y:S02]  /*1690*/  LOP3.LUT R93, R91, R122, R93, 0xfe, !PT ;  /* 0x0000007a5b5d7212 */ /* 0x000fe400078efe5d */
[C---:B------:R-:W-:Y:S02]  /*16a0*/  LEA.HI.X R91, R9.reuse, UR17, RZ, 0x3, P1 ;  /* 0x00000011095b7c11 */ /* 0x040fe400088f1cff */
[----:B------:R-:W-:-:S03]  /*16b0*/  IADD3 R9, R9, 0x80, RZ ;  /* 0x0000008009097810 */ /* 0x000fc60007ffe0ff */
[----:B------:R1:W-:Y:S04]  /*16c0*/  STG.E.64 desc[UR6][R90.64], R92 ;  /* 0x0000005c5a007986 */ /* 0x0003e8000c101b06 */
.L_x_6324:
[----:B------:R-:W-:Y:S05]  /*16d0*/  BSYNC B0 ;  /* 0x0000000000007941 */ /* 0x000fea0003800000 */
.L_x_6323:
        /* <DEDUP_REMOVED lines=49> */
[C---:B------:R-:W-:Y:S02]  /*19f0*/  @P6 LEA R94, P1, R9.reuse, UR14, 0x4 ;  /* 0x0000000e095e6c11 */ /* 0x040fe4000f8220ff */
[----:B------:R-:W-:Y:S01]  /*1a00*/  LOP3.LUT R92, R90, R123, RZ, 0xfc, !PT ;  /* 0x0000007b5a5c7212 */ /* 0x000fe200078efcff */
[----:B------:R-:W-:Y:S01]  /*1a10*/  HADD2.F32 R90, -RZ, R89.H0_H0 ;  /* 0x20000059ff5a7230 */ /* 0x000fe20000004100 */
[----:B------:R-:W-:Y:S02]  /*1a20*/  @P6 LEA.HI.X R95, R9, UR15, RZ, 0x4, P1 ;  /* 0x0000000f095f6c11 */ /* 0x000fe400088f24ff */
        /* <DEDUP_REMOVED lines=11> */
.L_x_6326:
[----:B------:R-:W-:Y:S05]  /*1ae0*/  BSYNC B0 ;  /* 0x0000000000007941 */ /* 0x000fea0003800000 */
.L_x_6325:
        /* <DEDUP_REMOVED lines=38> */
[----:B------:R-:W0:Y:S01]  /*1d50*/  F2F.F16.F32 R90, R90 ;  /* 0x0000005a005a7304 */ /* 0x000e220000200800 */
[----:B------:R-:W-:-:S07]  /*1d60*/  SEL R87, R92, R87, P1 ;  /* 0x000000575c577207 */ /* 0x000fce0000800000 */
[----:B------:R-:W1:Y:S01]  /*1d70*/  F2F.F16.F32 R8, R8 ;  /* 0x0000000800087304 */ /* 0x000e620000200800 */
[----:B------:R-:W-:-:S04]  /*1d80*/  @P6 LEA R92, P1, R9, UR14, 0x4 ;  /* 0x0000000e095c6c11 */ /* 0x000fc8000f8220ff */
[----:B------:R-:W-:Y:S01]  /*1d90*/  @P6 LEA.HI.X R93, R9, UR15, RZ, 0x4, P1 ;  /* 0x0000000f095d6c11 */ /* 0x000fe200088f24ff */
[----:B0-----:R-:W-:Y:S02]  /*1da0*/  IMAD.WIDE.U32 R90, R90, 0x10000, RZ ;  /* 0x000100005a5a7825 */ /* 0x001fe400078e00ff */
[----:B------:R-:W0:Y:S02]  /*1db0*/  F2F.F16.F32 R121, R121 ;  /* 0x0000007900797304 */ /* 0x000e240000200800 */
[----:B------:R2:W-:Y:S01]  /*1dc0*/  @P6 STG.E.128 desc[UR6][R92.64], R84 ;  /* 0x000000545c006986 */ /* 0x0005e2000c101d06 */
[----:B-1----:R-:W-:-:S05]  /*1dd0*/  SHF.L.U32 R120, R8, 0x10, RZ ;  /* 0x0000001008787819 */ /* 0x002fca00000006ff */
[----:B------:R-:W1:Y:S01]  /*1de0*/  F2F.F16.F32 R123, R118 ;  /* 0x00000076007b7304 */ /* 0x000e620000200800 */
[----:B------:R-:W-:-:S04]  /*1df0*/  LEA R8, P1, R9, UR16, 0x3 ;  /* 0x0000001009087c11 */ /* 0x000fc8000f8218ff */
[----:B------:R-:W-:Y:S02]  /*1e00*/  LEA.HI.X R9, R9, UR17, RZ, 0x3, P1 ;  /* 0x0000001109097c11 */ /* 0x000fe400088f1cff */
[----:B0-----:R-:W-:Y:S02]  /*1e10*/  LOP3.LUT R91, R91, R120, R121, 0xfe, !PT ;  /* 0x000000785b5b7212 */ /* 0x001fe400078efe79 */
[----:B-1----:R-:W-:-:S05]  /*1e20*/  LOP3.LUT R90, R90, R123, RZ, 0xfc, !PT ;  /* 0x0000007b5a5a7212 */ /* 0x002fca00078efcff */
        /* <DEDUP_REMOVED lines=11> */
.L_x_6328:
[----:B------:R-:W-:Y:S05]  /*1ee0*/  BSYNC B0 ;  /* 0x0000000000007941 */ /* 0x000fea0003800000 */
.L_x_6327:
[----:B------:R-:W-:Y:S02]  /*1ef0*/  IADD3 R7, R7, UR18, RZ ;  /* 0x0000001207077c10 */ /* 0x000fe4000fffe0ff */
[----:B-12---:R-:W-:Y:S02]  /*1f00*/  SEL R92, RZ, 0x1, P5 ;  /* 0x00000001ff5c7807 */ /* 0x006fe40002800000 */
[----:B------:R-:W-:-:S13]  /*1f10*/  ISETP.GE.AND P1, PT, R7, UR19, PT ;  /* 0x0000001307007c0c */ /* 0x000fda000bf26270 */
[----:B------:R-:W-:Y:S05]  /*1f20*/  @!P1 BRA `(.L_x_6329) ;  /* 0xffffffe400549947 */ /* 0x000fea000383ffff */
.L_x_6314:
        /* <DEDUP_REMOVED lines=17> */
.L_x_6331:
[----:B------:R-:W-:Y:S05]  /*2040*/  BSYNC B0 ;  /* 0x0000000000007941 */ /* 0x000fea0003800000 */
.L_x_6330:
        /* <DEDUP_REMOVED lines=12> */
.L_x_6333:
[----:B------:R-:W-:Y:S05]  /*2110*/  BSYNC B0 ;  /* 0x0000000000007941 */ /* 0x000fea0003800000 */
.L_x_6332:
        /* <DEDUP_REMOVED lines=11> */
.L_x_6321:
[----:B------:R-:W-:Y:S01]  /*21d0*/  HFMA2.MMA R122, -RZ, RZ, 0, 9.5367431640625e-07 ;  /* 0x00000010ff7a7435 */ /* 0x000fe200000001ff */
[----:B------:R-:W-:Y:S02]  /*21e0*/  MOV R123, 0x1f ;  /* 0x0000001f007b7802 */ /* 0x000fe40000000f00 */
[----:B------:R-:W-:-:S08]  /*21f0*/  MOV R120, 0xffffffff ;  /* 0xffffffff00787802 */ /* 0x000fd00000000f00 */
[----:B-----5:R-:W-:Y:S05]  /*2200*/  WARPSYNC.COLLECTIVE R120, `(.L_x_6334) ;  /* 0x0000000078087348 */ /* 0x020fea0003c00000 */
[----:B------:R0:W1:Y:S02]  /*2210*/  SHFL.DOWN P1, R121, R119, R122, R123 ;  /* 0x0800007a77797389 */ /* 0x000064000002007b */
[----:B01---5:R-:W-:Y:S01]  /*2220*/  ENDCOLLECTIVE ;  /* 0x000000000000791b */ /* 0x023fe20003800000 */
.L_x_6334:
[----:B------:R-:W-:-:S05]  /*2230*/  MOV R88, R121 ;  /* 0x0000007900587202 */ /* 0x000fca0000000f00 */
[----:B------:R-:W-:Y:S01]  /*2240*/  FADD.FTZ R88, R88, R119 ;  /* 0x0000007758587221 */ /* 0x000fe20000010000 */
[----:B------:R-:W-:-:S07]  /*2250*/  MOV R119, R118 ;  /* 0x0000007600777202 */ /* 0x000fce0000000f00 */
[----:B------:R-:W-:Y:S05]  /*2260*/  WARPSYNC.COLLECTIVE R120, `(.L_x_6335) ;  /* 0x0000000078087348 */ /* 0x000fea0003c00000 */
[----:B------:R0:W1:Y:S02]  /*2270*/  SHFL.DOWN P1, R121, R119, R122, R123 ;  /* 0x0800007a77797389 */ /* 0x000064000002007b */
[----:B01----:R-:W-:Y:S01]  /*2280*/  ENDCOLLECTIVE ;  /* 0x000000000000791b */ /* 0x003fe20003800000 */
.L_x_6335:
[----:B------:R-:W-:Y:S01]  /*2290*/  HFMA2.MMA R122, -RZ, RZ, 0, 4.76837158203125e-07 ;  /* 0x00000008ff7a7435 */ /* 0x000fe200000001ff */
[----:B------:R-:W-:Y:S02]  /*22a0*/  MOV R119, R88 ;  /* 0x0000005800777202 */ /* 0x000fe40000000f00 */
[----:B------:R-:W-:-:S08]  /*22b0*/  MOV R89, R121 ;  /* 0x0000007900597202 */ /* 0x000fd00000000f00 */
[----:B------:R-:W-:Y:S05]  /*22c0*/  WARPSYNC.COLLECTIVE R120, `(.L_x_6336) ;  /* 0x0000000078087348 */ /* 0x000fea0003c00000 */
[----:B------:R0:W1:Y:S02]  /*22d0*/  SHFL.DOWN P1, R121, R119, R122, R123 ;  /* 0x0800007a77797389 */ /* 0x000064000002007b */
[----:B01----:R-:W-:Y:S01]  /*22e0*/  ENDCOLLECTIVE ;  /* 0x000000000000791b */ /* 0x003fe20003800000 */
.L_x_6336:
[----:B------:R-:W-:-:S05]  /*22f0*/  FADD.FTZ R89, R89, R118 ;  /* 0x0000007659597221 */ /* 0x000fca0000010000 */
[----:B------:R-:W-:Y:S02]  /*2300*/  MOV R119, R89 ;  /* 0x0000005900777202 */ /* 0x000fe40000000f00 */
[----:B------:R-:W-:-:S07]  /*2310*/  MOV R91, R121 ;  /* 0x00000079005b7202 */ /* 0x000fce0000000f00 */
[----:B------:R-:W-:Y:S05]  /*2320*/  WARPSYNC.COLLECTIVE R120, `(.L_x_6337) ;  /* 0x0000000078087348 */ /* 0x000fea0003c00000 */
[----:B------:R0:W1:Y:S02]  /*2330*/  SHFL.DOWN P1, R121, R119, R122, R123 ;  /* 0x0800007a77797389 */ /* 0x000064000002007b */
[----:B01----:R-:W-:Y:S01]  /*2340*/  ENDCOLLECTIVE ;  /* 0x000000000000791b */ /* 0x003fe20003800000 */
.L_x_6337:
[----:B------:R-:W-:Y:S01]  /*2350*/  FADD.FTZ R91, R88, R91 ;  /* 0x0000005b585b7221 */ /* 0x000fe20000010000 */
[----:B------:R-:W-:-:S04]  /*2360*/  HFMA2.MMA R122, -RZ, RZ, 0, 2.384185791015625e-07 ;  /* 0x00000004ff7a7435 */ /* 0x000fc800000001ff */
[----:B------:R-:W-:Y:S02]  /*2370*/  MOV R119, R91 ;  /* 0x0000005b00777202 */ /* 0x000fe40000000f00 */
[----:B------:R-:W-:-:S07]  /*2380*/  MOV R92, R121 ;  /* 0x00000079005c7202 */ /* 0x000fce0000000f00 */
[----:B------:R-:W-:Y:S05]  /*2390*/  WARPSYNC.COLLECTIVE R120, `(.L_x_6338) ;  /* 0x0000000078087348 */ /* 0x000fea0003c00000 */
[----:B------:R0:W1:Y:S02]  /*23a0*/  SHFL.DOWN P1, R121, R119, R122, R123 ;  /* 0x0800007a77797389 */ /* 0x000064000002007b */
[----:B01----:R-:W-:Y:S01]  /*23b0*/  ENDCOLLECTIVE ;  /* 0x000000000000791b */ /* 0x003fe20003800000 */
.L_x_6338:
[----:B------:R-:W-:-:S05]  /*23c0*/  FADD.FTZ R92, R89, R92 ;  /* 0x0000005c595c7221 */ /* 0x000fca0000010000 */
[----:B------:R-:W-:Y:S02]  /*23d0*/  MOV R119, R92 ;  /* 0x0000005c00777202 */ /* 0x000fe40000000f00 */
[----:B------:R-:W-:-:S07]  /*23e0*/  MOV R94, R121 ;  /* 0x00000079005e7202 */ /* 0x000fce0000000f00 */
[----:B------:R-:W-:Y:S05]  /*23f0*/  WARPSYNC.COLLECTIVE R120, `(.L_x_6339) ;  /* 0x0000000078087348 */ /* 0x000fea0003c00000 */
[----:B------:R0:W1:Y:S02]  /*2400*/  SHFL.DOWN P1, R121, R119, R122, R123 ;  /* 0x0800007a77797389 */ /* 0x000064000002007b */
[----:B01----:R-:W-:Y:S01]  /*2410*/  ENDCOLLECTIVE ;  /* 0x000000000000791b */ /* 0x003fe20003800000 */
.L_x_6339:
[----:B------:R-:W-:Y:S01]  /*2420*/  FADD.FTZ R94, R91, R94 ;  /* 0x0000005e5b5e7221 */ /* 0x000fe20000010000 */
[----:B------:R-:W-:-:S04]  /*2430*/  HFMA2.MMA R122, -RZ, RZ, 0, 1.1920928955078125e-07 ;  /* 0x00000002ff7a7435 */ /* 0x000fc800000001ff */
[----:B------:R-:W-:Y:S02]  /*2440*/  MOV R119, R94 ;  /* 0x0000005e00777202 */ /* 0x000fe40000000f00 */
[----:B------:R-:W-:-:S07]  /*2450*/  MOV R93, R121 ;  /* 0x00000079005d7202 */ /* 0x000fce0000000f00 */
[----:B------:R-:W-:Y:S05]  /*2460*/  WARPSYNC.COLLECTIVE R120, `(.L_x_6340) ;  /* 0x0000000078087348 */ /* 0x000fea0003c00000 */
[----:B------:R0:W1:Y:S02]  /*2470*/  SHFL.DOWN P1, R121, R119, R122, R123 ;  /* 0x0800007a77797389 */ /* 0x000064000002007b */
[----:B01----:R-:W-:Y:S01]  /*2480*/  ENDCOLLECTIVE ;  /* 0x000000000000791b */ /* 0x003fe20003800000 */
.L_x_6340:
[----:B------:R-:W-:-:S05]  /*2490*/  FADD.FTZ R93, R92, R93 ;  /* 0x0000005d5c5d7221 */ /* 0x000fca0000010000 */
[----:B------:R-:W-:Y:S02]  /*24a0*/  MOV R119, R93 ;  /* 0x0000005d00777202 */ /* 0x000fe40000000f00 */
[----:B------:R-:W-:-:S07]  /*24b0*/  MOV R95, R121 ;  /* 0x00000079005f7202 */ /* 0x000fce0000000f00 */
[----:B------:R-:W-:Y:S05]  /*24c0*/  WARPSYNC.COLLECTIVE R120, `(.L_x_6341) ;  /* 0x0000000078087348 */ /* 0x000fea0003c00000 */
[----:B------:R0:W1:Y:S02]  /*24d0*/  SHFL.DOWN P1, R121, R119, R122, R123 ;  /* 0x0800007a77797389 */ /* 0x000064000002007b */
[----:B01----:R-:W-:Y:S01]  /*24e0*/  ENDCOLLECTIVE ;  /* 0x000000000000791b */ /* 0x003fe20003800000 */
.L_x_6341:
[----:B------:R-:W-:Y:S01]  /*24f0*/  FADD.FTZ R95, R94, R95 ;  /* 0x0000005f5e5f7221 */ /* 0x000fe20000010000 */
[----:B------:R-:W-:-:S04]  /*2500*/  HFMA2.MMA R122, -RZ, RZ, 0, 5.9604644775390625e-08 ;  /* 0x00000001ff7a7435 */ /* 0x000fc800000001ff */
[----:B------:R-:W-:Y:S02]  /*2510*/  MOV R119, R95 ;  /* 0x0000005f00777202 */ /* 0x000fe40000000f00 */
[----:B------:R-:W-:-:S07]  /*2520*/  MOV R118, R121 ;  /* 0x0000007900767202 */ /* 0x000fce0000000f00 */
[----:B------:R-:W-:Y:S05]  /*2530*/  WARPSYNC.COLLECTIVE R120, `(.L_x_6342) ;  /* 0x0000000078087348 */ /* 0x000fea0003c00000 */
[----:B------:R0:W1:Y:S02]  /*2540*/  SHFL.DOWN P1, R121, R119, R122, R123 ;  /* 0x0800007a77797389 */ /* 0x000064000002007b */
[----:B01----:R-:W-:Y:S01]  /*2550*/  ENDCOLLECTIVE ;  /* 0x000000000000791b */ /* 0x003fe20003800000 */
.L_x_6342:
[----:B------:R-:W-:-:S05]  /*2560*/  FADD.FTZ R118, R93, R118 ;  /* 0x000000765d767221 */ /* 0x000fca0000010000 */
[----:B------:R-:W-:Y:S02]  /*2570*/  MOV R119, R118 ;  /* 0x0000007600777202 */ /* 0x000fe40000000f00 */
[----:B------:R-:W-:-:S07]  /*2580*/  MOV R88, R121 ;  /* 0x0000007900587202 */ /* 0x000fce0000000f00 */
[----:B------:R-:W-:Y:S05]  /*2590*/  WARPSYNC.COLLECTIVE R120, `(.L_x_6343) ;  /* 0x0000000078087348 */ /* 0x000fea0003c00000 */
[----:B------:R0:W1:Y:S02]  /*25a0*/  SHFL.DOWN P1, R121, R119, R122, R123 ;  /* 0x0800007a77797389 */ /* 0x000064000002007b */
[----:B01----:R-:W-:Y:S01]  /*25b0*/  ENDCOLLECTIVE ;  /* 0x000000000000791b */ /* 0x003fe20003800000 */
.L_x_6343:
[----:B------:R-:W-:Y:S01]  /*25c0*/  MOV R89, R121 ;  /* 0x0000007900597202 */ /* 0x000fe20000000f00 */
[----:B------:R-:W-:Y:S06]  /*25d0*/  BRA `(.L_x_6344) ;  /* 0xffffffe800bc7947 */ /* 0x000fec000383ffff */
.L_x_6345:
        /* <DEDUP_REMOVED lines=10> */
.L_x_8638:


//--------------------- .text._ZN10layer_norm13ln_bwd_kernelINS_13Kernel_traitsIf6__halffS2_fjLj1536ELj1ELj1ELj4ELj8ENS_18Kernel_traits_baseILj1536EfS2_fS2_fjLj128EEEEELb0ELb1ELb0ELb1EEEvNS_9BwdParamsE --------------------------
	.section	.text._ZN10layer_norm13ln_bwd_kernelINS_13Kernel_traitsIf6__halffS2_fjLj1536ELj1ELj1ELj4ELj8ENS_18Kernel_traits_baseILj1536EfS2_fS2_fjLj128EEEEELb0ELb1ELb0ELb1EEEvNS_9BwdParamsE,"ax",@progbits
	.align	128
        .global         _ZN10layer_norm13ln_bwd_kernelINS_13Kernel_traitsIf6__halffS2_fjLj1536ELj1ELj1ELj4ELj8ENS_18Kernel_traits_baseILj1536EfS2_fS2_fjLj128EEEEELb0ELb1ELb0ELb1EEEvNS_9BwdParamsE
        .type           _ZN10layer_norm13ln_bwd_kernelINS_13Kernel_traitsIf6__halffS2_fjLj1536ELj1ELj1ELj4ELj8ENS_18Kernel_traits_baseILj1536EfS2_fS2_fjLj128EEEEELb0ELb1ELb0ELb1EEEvNS_9BwdParamsE,@function
        .size           _ZN10layer_norm13ln_bwd_kernelINS_13Kernel_traitsIf6__halffS2_fjLj1536ELj1ELj1ELj4ELj8ENS_18Kernel_traits_baseILj1536EfS2_fS2_fjLj128EEEEELb0ELb1ELb0ELb1EEEvNS_9BwdParamsE,(.L_x_8639 - _ZN10layer_norm13ln_bwd_kernelINS_13Kernel_traitsIf6__halffS2_fjLj1536ELj1ELj1ELj4ELj8ENS_18Kernel_traits_baseILj1536EfS2_fS2_fjLj128EEEEELb0ELb1ELb0ELb1EEEvNS_9BwdParamsE)
        .other          _ZN10layer_norm13ln_bwd_kernelINS_13Kernel_traitsIf6__halffS2_fjLj1536ELj1ELj1ELj4ELj8ENS_18Kernel_traits_baseILj1536EfS2_fS2_fjLj128EEEEELb0ELb1ELb0ELb1EEEvNS_9BwdParamsE,@"STO_CUDA_ENTRY STV_DEFAULT"
_ZN10layer_norm13ln_bwd_kernelINS_13Kernel_traitsIf6__halffS2_fjLj1536ELj1ELj1ELj4ELj8ENS_18Kernel_traits_baseILj1536EfS2_fS2_fjLj128EEEEELb0ELb1ELb0ELb1EEEvNS_9BwdParamsE:
.text._ZN10layer_norm13ln_bwd_kernelINS_13Kernel_traitsIf6__halffS2_fjLj1536ELj1ELj1ELj4ELj8ENS_18Kernel_traits_baseILj1536EfS2_fS2_fjLj128EEEEELb0ELb1ELb0ELb1EEEvNS_9BwdParamsE:
        /* <DEDUP_REMOVED lines=35> */
.L_x_6346:
        /* <DEDUP_REMOVED lines=37> */
.L_x_6349:
[----:B------:R-:W0:Y:S01]  /*0480*/  @P0 LDC.64 R62, c[0x0][0x270] ;  /* 0x00009c00ff3e0b82 */ /* 0x000e220000000a00 */
[----:B------:R-:W-:Y:S01]  /*0490*/  IMAD R0, R96, UR11, RZ ;  /* 0x0000000b60007c24 */ /* 0x000fe2000f8e02ff */
[----:B------:R-:W-:-:S04]  /*04a0*/  LOP3.LUT R102, R74, 0x7f, RZ, 0xc0, !PT ;  /* 0x0000007f4a667812 */ /* 0x000fc800078ec0ff */
[----:B------:R-:W-:Y:S02]  /*04b0*/  SHF.R.S32.HI R65, RZ, 0x1f, R0 ;  /* 0x0000001fff417819 */ /* 0x000fe40000011400 */
[----:B------:R-:W1:Y:S02]  /*04c0*/  LDC.64 R68, c[0x0][0x250] ;  /* 0x00009400ff447b82 */ /* 0x000e640000000a00 */
[----:B------:R-:W-:Y:S02]  /*04d0*/  LEA.HI R65, R65, R0, RZ, 0x2 ;  /* 0x0000000041417211 */ /* 0x000fe400078f10ff */
[----:B------:R-:W-:Y:S02]  /*04e0*/  SHF.R.S32.HI R0, RZ, 0x1f, R96 ;  /* 0x0000001fff007819 */ /* 0x000fe40000011460 */
[----:B------:R-:W-:Y:S02]  /*04f0*/  LEA.HI.SX32 R102, R65, R102, 0x1e ;  /* 0x0000006641667211 */ /* 0x000fe400078ff2ff */
[----:B------:R-:W2:Y:S08]  /*0500*/  LDC.64 R92, c[0x0][0x2b8] ;  /* 0x0000ae00ff5c7b82 */ /* 0x000eb00000000a00 */
[----:B------:R-:W3:Y:S01]  /*0510*/  LDC.64 R60, c[0x0][0x238] ;  /* 0x00008e00ff3c7b82 */ /* 0x000ee20000000a00 */
[----:B0-----:R-:W-:-:S07]  /*0520*/  @P0 LEA R66, P1, R96, R62, 0x1 ;  /* 0x0000003e60420211 */ /* 0x001fce00078208ff */
[----:B------:R-:W0:Y:S01]  /*0530*/  LDC.64 R84, c[0x0][0x258] ;  /* 0x00009600ff547b82 */ /* 0x000e220000000a00 */
[----:B-1----:R-:W-:Y:S01]  /*0540*/  IMAD.WIDE R68, R96, 0x4, R68 ;  /* 0x0000000460447825 */ /* 0x002fe200078e0244 */
[C---:B------:R-:W-:Y:S02]  /*0550*/  IADD3 R101, R102.reuse, 0x80, RZ ;  /* 0x0000008066657810 */ /* 0x040fe40007ffe0ff */
[----:B------:R-:W-:Y:S02]  /*0560*/  IADD3 R98, R102, 0x100, RZ ;  /* 0x0000010066627810 */ /* 0x000fe40007ffe0ff */
[----:B------:R-:W-:Y:S01]  /*0570*/  @P0 LEA.HI.X R67, R96, R63, R0, 0x1, P1 ;  /* 0x0000003f60430211 */ /* 0x000fe200008f0c00 */
[----:B------:R1:W4:Y:S01]  /*0580*/  LDG.E R103, desc[UR4][R68.64] ;  /* 0x0000000444677981 */ /* 0x000322000c1e1900 */
[--C-:B--2---:R-:W-:Y:S01]  /*0590*/  IMAD.WIDE.U32 R108, R102, 0x8, R92.reuse ;  /* 0x00000008666c7825 */ /* 0x104fe200078e005c */
[C---:B------:R-:W-:Y:S02]  /*05a0*/  LEA R64, P1, R101.reuse, UR12, 0x4 ;  /* 0x0000000c65407c11 */ /* 0x040fe4000f8220ff */
[----:B------:R-:W2:Y:S01]  /*05b0*/  @P0 LDG.E.U16 R0, desc[UR4][R66.64] ;  /* 0x0000000442000981 */ /* 0x000ea2000c1e1500 */
[C---:B------:R-:W-:Y:S01]  /*05c0*/  IMAD.WIDE.U32 R90, R101.reuse, 0x8, R92 ;  /* 0x00000008655a7825 */ /* 0x040fe200078e005c */
[----:B------:R-:W-:-:S02]  /*05d0*/  LEA.HI.X R65, R101, UR13, RZ, 0x4, P1 ;  /* 0x0000000d65417c11 */ /* 0x000fc400088f24ff */
[----:B------:R-:W2:Y:S01]  /*05e0*/  LDG.E.64 R108, desc[UR4][R108.64] ;  /* 0x000000046c6c7981 */ /* 0x000ea2000c1e1b00 */
[----:B-1----:R-:W-:Y:S01]  /*05f0*/  LEA R68, P2, R98, UR12, 0x4 ;  /* 0x0000000c62447c11 */ /* 0x002fe2000f8420ff */
[----:B---3--:R-:W-:Y:S02]  /*0600*/  IMAD.WIDE.U32 R60, R102, 0x10, R60 ;  /* 0x00000010663c7825 */ /* 0x008fe400078e003c */
[----:B------:R-:W3:Y:S01]  /*0610*/  LDG.E.64 R90, desc[UR4][R90.64] ;  /* 0x000000045a5a7981 */ /* 0x000ee2000c1e1b00 */
[----:B------:R-:W-:-:S03]  /*0620*/  LEA.HI.X R69, R98, UR13, RZ, 0x4, P2 ;  /* 0x0000000d62457c11 */ /* 0x000fc600090f24ff */
[----:B------:R-:W3:Y:S01]  /*0630*/  LDG.E.128 R64, desc[UR4][R64.64] ;  /* 0x0000000440407981 */ /* 0x000ee2000c1e1d00 */
[----:B0-----:R-:W-:Y:S02]  /*0640*/  IMAD.WIDE R106, R96, 0x4, R84 ;  /* 0x00000004606a7825 */ /* 0x001fe400078e0254 */
[----:B------:R-:W0:Y:S01]  /*0650*/  LDC.64 R84, c[0x0][0x2c8] ;  /* 0x0000b200ff547b82 */ /* 0x000e220000000a00 */
[----:B------:R-:W3:Y:S04]  /*0660*/  LDG.E.128 R60, desc[UR4][R60.64] ;  /* 0x000000043c3c7981 */ /* 0x000ee8000c1e1d00 */
[----:B------:R-:W3:Y:S04]  /*0670*/  LDG.E.128 R68, desc[UR4][R68.64] ;  /* 0x0000000444447981 */ /* 0x000ee8000c1e1d00 */
[----:B------:R4:W3:Y:S01]  /*0680*/  LDG.E R99, desc[UR4][R106.64] ;  /* 0x000000046a637981 */ /* 0x0008e2000c1e1900 */
[----:B------:R-:W-:-:S06]  /*0690*/  IMAD.WIDE.U32 R92, R98, 0x8, R92 ;  /* 0x00000008625c7825 */ /* 0x000fcc00078e005c */
[----:B------:R-:W3:Y:S01]  /*06a0*/  LDG.E.64 R92, desc[UR4][R92.64] ;  /* 0x000000045c5c7981 */ /* 0x000ee2000c1e1b00 */
[----:B0-----:R-:W-:-:S04]  /*06b0*/  ISETP.NE.U32.AND P1, PT, R84, RZ, PT ;  /* 0x000000ff5400720c */ /* 0x001fc80003f25070 */
[----:B------:R-:W-:-:S13]  /*06c0*/  ISETP.NE.AND.EX P1, PT, R85, RZ, PT, P1 ;  /* 0x000000ff5500720c */ /* 0x000fda0003f25310 */
[----:B------:R-:W0:Y:S01]  /*06d0*/  @P1 LDC.64 R104, c[0x0][0x2c8] ;  /* 0x0000b200ff681b82 */ /* 0x000e220000000a00 */
[CC--:B------:R-:W-:Y:S02]  /*06e0*/  @P1 LEA R112, P2, R101.reuse, R84.reuse, 0x4 ;  /* 0x0000005465701211 */ /* 0x0c0fe400078420ff */
[C---:B------:R-:W-:Y:S02]  /*06f0*/  @P1 LEA R110, P3, R98.reuse, R84, 0x4 ;  /* 0x00000054626e1211 */ /* 0x040fe400078620ff */
[-C--:B------:R-:W-:Y:S02]  /*0700*/  @P1 LEA.HI.X R113, R101, R85.reuse, RZ, 0x4, P2 ;  /* 0x0000005565711211 */ /* 0x080fe400010f24ff */
[----:B------:R-:W-:Y:S02]  /*0710*/  ISETP.NE.AND P2, PT, RZ, UR10, PT ;  /* 0x0000000aff007c0c */ /* 0x000fe4000bf45270 */
[----:B------:R-:W-:Y:S01]  /*0720*/  @P1 LEA.HI.X R111, R98, R85, RZ, 0x4, P3 ;  /* 0x00000055626f1211 */ /* 0x000fe200018f24ff */
[----:B-----5:R-:W5:Y:S01]  /*0730*/  @P1 LDG.E.128 R28, desc[UR4][R112.64] ;  /* 0x00000004701c1981 */ /* 0x020f62000c1e1d00 */
[----:B------:R-:W-:-:S02]  /*0740*/  MOV R100, 0x3f800000 ;  /* 0x3f80000000647802 */ /* 0x000fc40000000f00 */
[----:B------:R-:W-:Y:S01]  /*0750*/  LOP3.LUT P4, RZ, R116, 0xff, RZ, 0xc0, !PT ;  /* 0x000000ff74ff7812 */ /* 0x000fe2000788c0ff */
[----:B------:R1:W5:Y:S01]  /*0760*/  @P1 LDG.E.128 R24, desc[UR4][R110.64] ;  /* 0x000000046e181981 */ /* 0x000362000c1e1d00 */
[----:B0-----:R-:W-:-:S05]  /*0770*/  @P1 IMAD.WIDE.U32 R114, R102, 0x10, R104 ;  /* 0x0000001066721825 */ /* 0x001fca00078e0068 */
[----:B------:R0:W5:Y:S01]  /*0780*/  @P1 LDG.E.128 R20, desc[UR4][R114.64] ;  /* 0x0000000472141981 */ /* 0x000162000c1e1d00 */
[----:B------:R-:W-:Y:S01]  /*0790*/  UMOV UR6, 0xffffffff ;  /* 0xffffffff00067882 */ /* 0x000fe20000000000 */
[----:B------:R-:W-:Y:S02]  /*07a0*/  LOP3.LUT P1, RZ, R74, 0x1f, RZ, 0xc0, !PT ;  /* 0x0000001f4aff7812 */ /* 0x000fe4000782c0ff */
[----:B----4-:R-:W-:Y:S01]  /*07b0*/  FSEL R107, R103, RZ, !P2 ;  /* 0x000000ff676b7208 */ /* 0x010fe20005000000 */
[----:B--2---:R-:W-:Y:S01]  /*07c0*/  @P0 HADD2.F32 R100, -RZ, R0.H0_H0 ;  /* 0x20000000ff640230 */ /* 0x004fe20000004100 */
[----:B------:R-:W-:Y:S02]  /*07d0*/  MOV R106, R108 ;  /* 0x0000006c006a7202 */ /* 0x000fe40000000f00 */
[--C-:B------:R-:W-:Y:S02]  /*07e0*/  SHF.R.U64 R104, R108, 0x10, R109.reuse ;  /* 0x000000106c687819 */ /* 0x100fe4000000126d */
[----:B------:R-:W-:Y:S01]  /*07f0*/  SHF.R.U32.HI R0, RZ, 0x10, R109 ;  /* 0x00000010ff007819 */ /* 0x000fe2000001166d */
[----:B------:R-:W-:Y:S01]  /*0800*/  HADD2.F32 R106, -RZ, R106.H0_H0 ;  /* 0x2000006aff6a7230 */ /* 0x000fe20000004100 */
[----:B------:R-:W-:Y:S01]  /*0810*/  MOV R105, R109 ;  /* 0x0000006d00697202 */ /* 0x000fe20000000f00 */
[----:B---3--:R-:W-:Y:S01]  /*0820*/  FADD.FTZ R118, -R107, R65 ;  /* 0x000000416b767221 */ /* 0x008fe20000010100 */
[----:B------:R-:W-:-:S02]  /*0830*/  HADD2.F32 R104, -RZ, R104.H0_H0 ;  /* 0x20000068ff687230 */ /* 0x000fc40000004100 */
[C---:B------:R-:W-:Y:S01]  /*0840*/  FADD.FTZ R108, -R107.reuse, R60 ;  /* 0x0000003c6b6c7221 */ /* 0x040fe20000010100 */
[C---:B-1----:R-:W-:Y:S01]  /*0850*/  FADD.FTZ R110, -R107.reuse, R61 ;  /* 0x0000003d6b6e7221 */ /* 0x042fe20000010100 */
[C---:B0-----:R-:W-:Y:S01]  /*0860*/  FADD.FTZ R114, -R107.reuse, R62 ;  /* 0x0000003e6b727221 */ /* 0x041fe20000010100 */
[C---:B------:R-:W-:Y:S01]  /*0870*/  FADD.FTZ R116, -R107.reuse, R63 ;  /* 0x0000003f6b747221 */ /* 0x040fe20000010100 */
[----:B------:R-:W-:Y:S01]  /*0880*/  SHF.R.U64 R61, R90, 0x10, R91 ;  /* 0x000000105a3d7819 */ /* 0x000fe2000000125b */
[C---:B------:R-:W-:Y:S01]  /*0890*/  FADD.FTZ R65, -R107.reuse, R68 ;  /* 0x000000446b417221 */ /* 0x040fe20000010100 */
[----:B------:R-:W-:Y:S01]  /*08a0*/  MOV R62, R91 ;  /* 0x0000005b003e7202 */ /* 0x000fe20000000f00 */
[C---:B------:R-:W-:Y:S01]  /*08b0*/  FADD.FTZ R68, -R107.reuse, R70 ;  /* 0x000000466b447221 */ /* 0x040fe20000010100 */
[----:B------:R-:W-:Y:S02]  /*08c0*/  HADD2.F32 R70, -RZ, R0.H0_H0 ;  /* 0x20000000ff467230 */ /* 0x000fe40000004100 */
[----:B------:R-:W-:Y:S01]  /*08d0*/  FMUL.FTZ R109, R32, R106 ;  /* 0x0000006a206d7220 */ /* 0x000fe20000410000 */
[----:B------:R-:W-:Y:S01]  /*08e0*/  FADD.FTZ R122, -R107, R67 ;  /* 0x000000436b7a7221 */ /* 0x000fe20000010100 */
[----:B------:R-:W-:Y:S01]  /*08f0*/  FMUL.FTZ R0, R99, R108 ;  /* 0x0000006c63007220 */ /* 0x000fe20000410000 */
[C---:B------:R-:W-:Y:S01]  /*0900*/  FADD.FTZ R112, -R107.reuse, R64 ;  /* 0x000000406b707221 */ /* 0x040fe20000010100 */
[C---:B------:R-:W-:Y:S01]  /*0910*/  FADD.FTZ R66, -R107.reuse, R66 ;  /* 0x000000426b427221 */ /* 0x040fe20000010100 */
[C---:B------:R-:W-:Y:S01]  /*0920*/  FADD.FTZ R124, -R107.reuse, R69 ;  /* 0x000000456b7c7221 */ /* 0x040fe20000010100 */
[----:B------:R-:W-:Y:S01]  /*0930*/  FADD.FTZ R120, -R107, R71 ;  /* 0x000000476b787221 */ /* 0x000fe20000010100 */
[----:B------:R-:W-:-:S02]  /*0940*/  HADD2.F32 R67, -RZ, R105.H0_H0 ;  /* 0x20000069ff437230 */ /* 0x000fc40000004100 */
[C---:B------:R-:W-:Y:S01]  /*0950*/  FMUL.FTZ R111, R99.reuse, R116 ;  /* 0x00000074636f7220 */ /* 0x040fe20000410000 */
[C---:B------:R-:W-:Y:S01]  /*0960*/  FMUL.FTZ R105, R99.reuse, R110 ;  /* 0x0000006e63697220 */ /* 0x040fe20000410000 */
[----:B------:R-:W-:Y:S01]  /*0970*/  FMUL.FTZ R107, R99, R114 ;  /* 0x00000072636b7220 */ /* 0x000fe20000410000 */
[----:B------:R-:W-:Y:S02]  /*0980*/  HADD2.F32 R116, -RZ, R61.H0_H0 ;  /* 0x2000003dff747230 */ /* 0x000fe40000004100 */
[----:B------:R-:W-:Y:S01]  /*0990*/  FMUL.FTZ R110, R33, R104 ;  /* 0x00000068216e7220 */ /* 0x000fe20000410000 */
[----:B------:R-:W-:Y:S02]  /*09a0*/  HADD2.F32 R114, -RZ, R62.H0_H0 ;  /* 0x2000003eff727230 */ /* 0x000fe40000004100 */
[----:B------:R-:W-:Y:S01]  /*09b0*/  FADD.FTZ R61, RZ, R109 ;  /* 0x0000006dff3d7221 */ /* 0x000fe20000010000 */
[----:B------:R-:W-:Y:S01]  /*09c0*/  FFMA.FTZ R62, R0, R109, RZ ;  /* 0x0000006d003e7223 */ /* 0x000fe200000100ff */
[----:B------:R-:W-:Y:S01]  /*09d0*/  MOV R63, R90 ;  /* 0x0000005a003f7202 */ /* 0x000fe20000000f00 */
        /* <DEDUP_REMOVED lines=10> */
[----:B------:R-:W-:Y:S01]  /*0a80*/  FMUL.FTZ R115, R99, R118 ;  /* 0x0000007663737220 */ /* 0x000fe20000410000 */
[----:B------:R-:W-:Y:S01]  /*0a90*/  FMUL.FTZ R112, R36, R63 ;  /* 0x0000003f24707220 */ /* 0x000fe20000410000 */
[----:B------:R-:W-:Y:S01]  /*0aa0*/  FADD.FTZ R61, R61, R106 ;  /* 0x0000006a3d3d7221 */ /* 0x000fe20000010000 */
[----:B------:R-:W-:Y:S01]  /*0ab0*/  FFMA.FTZ R62, R111, R106, R62 ;  /* 0x0000006a6f3e7223 */ /* 0x000fe2000001003e */
[----:B------:R-:W-:Y:S01]  /*0ac0*/  SHF.R.U32.HI R90, RZ, 0x10, R91 ;  /* 0x00000010ff5a7819 */ /* 0x000fe2000001165b */
[----:B------:R-:W-:Y:S01]  /*0ad0*/  FADD.FTZ R79, R116, R79 ;  /* 0x0000004f744f7221 */ /* 0x000fe20000010000 */
[----:B------:R-:W-:Y:S01]  /*0ae0*/  MOV R91, R92 ;  /* 0x0000005c005b7202 */ /* 0x000fe20000000f00 */
[----:B------:R-:W-:Y:S01]  /*0af0*/  FMUL.FTZ R117, R99, R66 ;  /* 0x0000004263757220 */ /* 0x000fe20000410000 */
[-C--:B------:R-:W-:Y:S01]  /*0b00*/  FFMA.FTZ R80, R115, R116.reuse, R80 ;  /* 0x0000007473507223 */ /* 0x080fe20000010050 */
[----:B------:R-:W-:Y:S01]  /*0b10*/  FMUL.FTZ R116, R37, R116 ;  /* 0x0000007425747220 */ /* 0x000fe20000410000 */
[----:B------:R-:W-:Y:S01]  /*0b20*/  FADD.FTZ R61, R61, R112 ;  /* 0x000000703d3d7221 */ /* 0x000fe20000010000 */
[----:B------:R-:W-:Y:S01]  /*0b30*/  FFMA.FTZ R62, R113, R112, R62 ;  /* 0x00000070713e7223 */ /* 0x000fe2000001003e */
[----:B------:R-:W-:-:S02]  /*0b40*/  HADD2.F32 R90, -RZ, R90.H0_H0 ;  /* 0x2000005aff5a7230 */ /* 0x000fc40000004100 */
[----:B------:R-:W-:Y:S01]  /*0b50*/  FADD.FTZ R77, R114, R77 ;  /* 0x0000004d724d7221 */ /* 0x000fe20000010000 */
[----:B------:R-:W-:Y:S01]  /*0b60*/  FFMA.FTZ R78, R117, R114, R78 ;  /* 0x00000072754e7223 */ /* 0x000fe2000001004e */
[----:B------:R-:W-:Y:S01]  /*0b70*/  SHF.R.U64 R92, R92, 0x10, R93 ;  /* 0x000000105c5c7819 */ /* 0x000fe2000000125d */
[----:B------:R-:W-:Y:S01]  /*0b80*/  FADD.FTZ R83, R70, R83 ;  /* 0x0000005346537221 */ /* 0x000fe20000010000 */
[----:B------:R-:W-:Y:S01]  /*0b90*/  FFMA.FTZ R86, R111, R70, R86 ;  /* 0x000000466f567223 */ /* 0x000fe20000010056 */
[----:B------:R-:W-:Y:S02]  /*0ba0*/  HADD2.F32 R91, -RZ, R91.H0_H0 ;  /* 0x2000005bff5b7230 */ /* 0x000fe40000004100 */
[----:B------:R-:W-:Y:S01]  /*0bb0*/  FMUL.FTZ R114, R38, R114 ;  /* 0x0000007226727220 */ /* 0x000fe20000410000 */
[----:B------:R-:W-:Y:S01]  /*0bc0*/  FADD.FTZ R61, R61, R116 ;  /* 0x000000743d3d7221 */ /* 0x000fe20000010000 */
[----:B------:R-:W-:Y:S01]  /*0bd0*/  FMUL.FTZ R70, R99, R65 ;  /* 0x0000004163467220 */ /* 0x000fe20000410000 */
[----:B------:R-:W-:Y:S01]  /*0be0*/  FFMA.FTZ R62, R115, R116, R62 ;  /* 0x00000074733e7223 */ /* 0x000fe2000001003e */
[----:B------:R-:W-:Y:S01]  /*0bf0*/  FMUL.FTZ R118, R39, R90 ;  /* 0x0000005a27767220 */ /* 0x000fe20000410000 */
[----:B------:R-:W-:Y:S01]  /*0c00*/  FADD.FTZ R61, R61, R114 ;  /* 0x000000723d3d7221 */ /* 0x000fe20000010000 */
[----:B------:R-:W-:Y:S01]  /*0c10*/  MOV R103, R93 ;  /* 0x0000005d00677202 */ /* 0x000fe20000000f00 */
[----:B------:R-:W-:-:S02]  /*0c20*/  HADD2.F32 R92, -RZ, R92.H0_H0 ;  /* 0x2000005cff5c7230 */ /* 0x000fc40000004100 */
[----:B------:R-:W-:Y:S01]  /*0c30*/  FMUL.FTZ R119, R99, R122 ;  /* 0x0000007a63777220 */ /* 0x000fe20000410000 */
[----:B------:R-:W-:Y:S01]  /*0c40*/  FADD.FTZ R7, R91, R7 ;  /* 0x000000075b077221 */ /* 0x000fe20000010000 */
[-C--:B------:R-:W-:Y:S01]  /*0c50*/  FFMA.FTZ R3, R70, R91.reuse, R3 ;  /* 0x0000005b46037223 */ /* 0x080fe20000010003 */
[----:B------:R-:W-:Y:S01]  /*0c60*/  FMUL.FTZ R71, R40, R91 ;  /* 0x0000005b28477220 */ /* 0x000fe20000410000 */
[----:B------:R-:W-:Y:S01]  /*0c70*/  FFMA.FTZ R62, R117, R114, R62 ;  /* 0x00000072753e7223 */ /* 0x000fe2000001003e */
[----:B------:R-:W-:Y:S01]  /*0c80*/  FMUL.FTZ R91, R99, R124 ;  /* 0x0000007c635b7220 */ /* 0x000fe20000410000 */
[----:B------:R-:W-:Y:S01]  /*0c90*/  FADD.FTZ R81, R63, R81 ;  /* 0x000000513f517221 */ /* 0x000fe20000010000 */
[----:B------:R-:W-:Y:S01]  /*0ca0*/  FFMA.FTZ R82, R113, R63, R82 ;  /* 0x0000003f71527223 */ /* 0x000fe20000010052 */
[----:B------:R-:W-:Y:S01]  /*0cb0*/  FADD.FTZ R66, R61, R118 ;  /* 0x000000763d427221 */ /* 0x000fe20000010000 */
[----:B------:R-:W-:Y:S01]  /*0cc0*/  SHF.R.U32.HI R93, RZ, 0x10, R93 ;  /* 0x00000010ff5d7819 */ /* 0x000fe2000001165d */
[----:B------:R-:W-:Y:S01]  /*0cd0*/  FADD.FTZ R75, R90, R75 ;  /* 0x0000004b5a4b7221 */ /* 0x000fe20000010000 */
[C---:B------:R-:W-:Y:S01]  /*0ce0*/  FFMA.FTZ R76, R119.reuse, R90, R76 ;  /* 0x0000005a774c7223 */ /* 0x040fe2000001004c */
[----:B------:R-:W-:Y:S01]  /*0cf0*/  FFMA.FTZ R63, R119, R118, R62 ;  /* 0x00000076773f7223 */ /* 0x000fe2000001003e */
[----:B------:R-:W-:-:S02]  /*0d00*/  HADD2.F32 R103, -RZ, R103.H0_H0 ;  /* 0x20000067ff677230 */ /* 0x000fc40000004100 */
[----:B------:R-:W-:Y:S01]  /*0d10*/  FADD.FTZ R6, R92, R6 ;  /* 0x000000065c067221 */ /* 0x000fe20000010000 */
[-C--:B------:R-:W-:Y:S01]  /*0d20*/  FFMA.FTZ R2, R91, R92.reuse, R2 ;  /* 0x0000005c5b027223 */ /* 0x080fe20000010002 */
[----:B------:R-:W-:Y:S01]  /*0d30*/  FMUL.FTZ R90, R41, R92 ;  /* 0x0000005c295a7220 */ /* 0x000fe20000410000 */
[----:B------:R-:W-:Y:S01]  /*0d40*/  FMUL.FTZ R92, R99, R68 ;  /* 0x00000044635c7220 */ /* 0x000fe20000410000 */
[----:B------:R-:W-:Y:S01]  /*0d50*/  FADD.FTZ R61, R66, R71 ;  /* 0x00000047423d7221 */ /* 0x000fe20000010000 */
[----:B------:R-:W-:Y:S01]  /*0d60*/  FADD.FTZ R89, R104, R89 ;  /* 0x0000005968597221 */ /* 0x000fe20000010000 */
[----:B------:R-:W-:Y:S01]  /*0d70*/  FFMA.FTZ R94, R105, R104, R94 ;  /* 0x00000068695e7223 */ /* 0x000fe2000001005e */
[----:B------:R-:W-:Y:S01]  /*0d80*/  FFMA.FTZ R62, R70, R71, R63 ;  /* 0x00000047463e7223 */ /* 0x000fe2000001003f */
[----:B------:R-:W-:Y:S02]  /*0d90*/  HADD2.F32 R104, -RZ, R93.H0_H0 ;  /* 0x2000005dff687230 */ /* 0x000fe40000004100 */
[----:B------:R-:W-:Y:S01]  /*0da0*/  FADD.FTZ R9, R103, R9 ;  /* 0x0000000967097221 */ /* 0x000fe20000010000 */
[-C--:B------:R-:W-:Y:S01]  /*0db0*/  FFMA.FTZ R5, R92, R103.reuse, R5 ;  /* 0x000000675c057223 */ /* 0x080fe20000010005 */
[----:B------:R-:W-:Y:S01]  /*0dc0*/  FMUL.FTZ R93, R42, R103 ;  /* 0x000000672a5d7220 */ /* 0x000fe20000410000 */
[----:B------:R-:W-:Y:S01]  /*0dd0*/  FMUL.FTZ R103, R99, R120 ;  /* 0x0000007863677220 */ /* 0x000fe20000410000 */
[----:B------:R-:W-:Y:S01]  /*0de0*/  FADD.FTZ R66, R61, R90 ;  /* 0x0000005a3d427221 */ /* 0x000fe20000010000 */
[----:B------:R-:W-:Y:S01]  /*0df0*/  SHF.R.U32.HI R60, RZ, 0x5, R74 ;  /* 0x00000005ff3c7819 */ /* 0x000fe2000001164a */
[----:B------:R-:W-:Y:S01]  /*0e00*/  FFMA.FTZ R61, R91, R90, R62 ;  /* 0x0000005a5b3d7223 */ /* 0x000fe2000001003e */
[----:B------:R-:W-:Y:S01]  /*0e10*/  FADD.FTZ R8, R104, R8 ;  /* 0x0000000868087221 */ /* 0x000fe20000010000 */
[-C--:B------:R-:W-:Y:S01]  /*0e20*/  FFMA.FTZ R4, R103, R104.reuse, R4 ;  /* 0x0000006867047223 */ /* 0x080fe20000010004 */
[----:B------:R-:W-:Y:S01]  /*0e30*/  LOP3.LUT R64, R60, 0x7fffffc, RZ, 0xc0, !PT ;  /* 0x07fffffc3c407812 */ /* 0x000fe200078ec0ff */
[----:B------:R-:W-:Y:S01]  /*0e40*/  FMUL.FTZ R104, R43, R104 ;  /* 0x000000682b687220 */ /* 0x000fe20000410000 */
[----:B------:R-:W-:Y:S01]  /*0e50*/  FADD.FTZ R63, R66, R93 ;  /* 0x0000005d423f7221 */ /* 0x000fe20000010000 */
        /* <DEDUP_REMOVED lines=25> */
.L_x_6360:
        /* <DEDUP_REMOVED lines=12> */
[----:B------:R-:W-:Y:S01]  /*10b0*/  @!P1 STS.64 [R120+0x1800], R68 ;  /* 0x0018004478009388 */ /* 0x000fe20000000a00 */
[----:B------:R-:W-:Y:S01]  /*10c0*/  BAR.SYNC.DEFER_BLOCKING 0x0 ;  /* 0x0000000000007b1d */ /* 0x000fe20000010000 */
[----:B------:R-:W-:-:S04]  /*10d0*/  ISETP.NE.U32.AND P1, PT, R84, RZ, PT ;  /* 0x000000ff5400720c */ /* 0x000fc80003f25070 */
[----:B------:R-:W-:Y:S01]  /*10e0*/  ISETP.NE.AND.EX P1, PT, R85, RZ, PT, P1 ;  /* 0x000000ff5500720c */ /* 0x000fe20003f25310 */
[----:B------:R-:W0:Y:S04]  /*10f0*/  LDS.128 R60, [R121+0x1800] ;  /* 0x00180000793c7984 */ /* 0x000e280000000c00 */
[----:B------:R-:W1:Y:S01]  /*1100*/  LDS.128 R64, [R121+0x1810] ;  /* 0x0018100079407984 */ /* 0x000e620000000c00 */
[----:B0-----:R-:W-:Y:S01]  /*1110*/  FADD.FTZ R123, RZ, R60 ;  /* 0x0000003cff7b7221 */ /* 0x001fe20000010000 */
[----:B------:R-:W-:-:S03]  /*1120*/  FADD.FTZ R60, RZ, R61 ;  /* 0x0000003dff3c7221 */ /* 0x000fc60000010000 */
[----:B------:R-:W-:Y:S01]  /*1130*/  FADD.FTZ R123, R62, R123 ;  /* 0x0000007b3e7b7221 */ /* 0x000fe20000010000 */
[----:B------:R-:W-:Y:S02]  /*1140*/  FADD.FTZ R60, R63, R60 ;  /* 0x0000003c3f3c7221 */ /* 0x000fe40000010000 */
[----:B------:R-:W0:Y:S01]  /*1150*/  LDC.64 R62, c[0x0][0x220] ;  /* 0x00008800ff3e7b82 */ /* 0x000e220000000a00 */
        /* <DEDUP_REMOVED lines=10> */
[----:B------:R-:W-:Y:S01]  /*1200*/  ISETP.NE.AND.EX P2, PT, RZ, UR17, PT, P2 ;  /* 0x00000011ff007c0c */ /* 0x000fe2000bf45320 */
[-CC-:B------:R-:W-:Y:S01]  /*1210*/  FFMA.FTZ R107, R107, R69.reuse, R68.reuse ;  /* 0x000000456b6b7223 */ /* 0x180fe20000010044 */
[----:B------:R-:W-:Y:S01]  /*1220*/  FADD.FTZ R110, R110, -R105 ;  /* 0x800000696e6e7221 */ /* 0x000fe20000010000 */
[----:B------:R-:W-:Y:S01]  /*1230*/  FADD.FTZ R106, R106, -R61 ;  /* 0x8000003d6a6a7221 */ /* 0x000fe20000010000 */
[-C--:B------:R-:W-:Y:S01]  /*1240*/  FFMA.FTZ R0, R0, R69.reuse, R68 ;  /* 0x0000004500007223 */ /* 0x080fe20000010044 */
[----:B------:R-:W-:Y:S01]  /*1250*/  FADD.FTZ R108, R108, -R107 ;  /* 0x8000006b6c6c7221 */ /* 0x000fe20000010000 */
[C---:B------:R-:W-:Y:S01]  /*1260*/  FMUL.FTZ R110, R99.reuse, R110 ;  /* 0x0000006e636e7220 */ /* 0x040fe20000410000 */
[----:B------:R-:W-:Y:S01]  /*1270*/  FMUL.FTZ R120, R99, R106 ;  /* 0x0000006a63787220 */ /* 0x000fe20000410000 */
[----:B------:R-:W-:Y:S01]  /*1280*/  FADD.FTZ R64, R109, -R0 ;  /* 0x800000006d407221 */ /* 0x000fe20000010000 */
[----:B------:R-:W-:Y:S01]  /*1290*/  FMUL.FTZ R111, R99, R108 ;  /* 0x0000006c636f7220 */ /* 0x000fe20000410000 */
[----:B-----5:R-:W-:Y:S01]  /*12a0*/  @P1 FADD.FTZ R110, R21, R110 ;  /* 0x0000006e156e1221 */ /* 0x020fe20000010000 */
[----:B------:R-:W-:Y:S01]  /*12b0*/  @P1 FADD.FTZ R120, R23, R120 ;  /* 0x0000007817781221 */ /* 0x000fe20000010000 */
[--C-:B------:R-:W-:Y:S01]  /*12c0*/  FFMA.FTZ R115, R115, R69, R68.reuse ;  /* 0x0000004573737223 */ /* 0x100fe20000010044 */
[----:B------:R-:W1:Y:S01]  /*12d0*/  @P2 LDC.64 R60, c[0x0][0x308] ;  /* 0x0000c200ff3c2b82 */ /* 0x000e620000000a00 */
[-C--:B------:R-:W-:Y:S01]  /*12e0*/  FMUL.FTZ R85, R110, R100.reuse ;  /* 0x000000646e557220 */ /* 0x080fe20000410000 */
[----:B------:R-:W-:Y:S01]  /*12f0*/  @P1 FADD.FTZ R111, R22, R111 ;  /* 0x0000006f166f1221 */ /* 0x000fe20000010000 */
[----:B------:R-:W-:Y:S01]  /*1300*/  FMUL.FTZ R105, R120, R100 ;  /* 0x0000006478697220 */ /* 0x000fe20000410000 */
[----:B------:R-:W-:Y:S01]  /*1310*/  FMUL.FTZ R67, R99, R64 ;  /* 0x0000004063437220 */ /* 0x000fe20000410000 */
[----:B------:R-:W-:Y:S01]  /*1320*/  FMUL.FTZ R66, R45, R85 ;  /* 0x000000552d427220 */ /* 0x000fe20000410000 */
[----:B------:R-:W-:Y:S01]  /*1330*/  FADD.FTZ R108, R116, -R115 ;  /* 0x80000073746c7221 */ /* 0x000fe20000010000 */
[----:B------:R-:W-:Y:S01]  /*1340*/  FMUL.FTZ R0, R111, R100 ;  /* 0x000000646f007220 */ /* 0x000fe20000410000 */
[----:B------:R-:W-:Y:S01]  /*1350*/  FMUL.FTZ R115, R47, R105 ;  /* 0x000000692f737220 */ /* 0x000fe20000410000 */
[----:B------:R-:W-:Y:S01]  /*1360*/  @P1 FADD.FTZ R67, R20, R67 ;  /* 0x0000004314431221 */ /* 0x000fe20000010000 */
[-CC-:B------:R-:W-:Y:S01]  /*1370*/  FFMA.FTZ R113, R113, R69.reuse, R68.reuse ;  /* 0x0000004571717223 */ /* 0x180fe20000010044 */
[----:B------:R-:W-:Y:S01]  /*1380*/  FMUL.FTZ R109, R46, R0 ;  /* 0x000000002e6d7220 */ /* 0x000fe20000410000 */
[----:B------:R-:W2:Y:S01]  /*1390*/  F2F.F16.F32 R66, R66 ;  /* 0x0000004200427304 */ /* 0x000ea20000200800 */
[----:B------:R-:W-:Y:S01]  /*13a0*/  FMUL.FTZ R84, R67, R100 ;  /* 0x0000006443547220 */ /* 0x000fe20000410000 */
[----:B------:R-:W-:Y:S01]  /*13b0*/  FADD.FTZ R112, R112, -R113 ;  /* 0x8000007170707221 */ /* 0x000fe20000010000 */
[-CC-:B------:R-:W-:Y:S01]  /*13c0*/  FFMA.FTZ R119, R119, R69.reuse, R68.reuse ;  /* 0x0000004577777223 */ /* 0x180fe20000010044 */
[----:B------:R-:W-:Y:S01]  /*13d0*/  FFMA.FTZ R117, R117, R69, R68 ;  /* 0x0000004575757223 */ /* 0x000fe20000010044 */
[----:B------:R-:W-:Y:S01]  /*13e0*/  FMUL.FTZ R113, R44, R84 ;  /* 0x000000542c717220 */ /* 0x000fe20000410000 */
[----:B0-----:R-:W-:-:S04]  /*13f0*/  IMAD.WIDE.U32 R64, R102, 0x8, R62 ;  /* 0x0000000866407825 */ /* 0x001fc800078e003e */
[----:B------:R-:W-:Y:S01]  /*1400*/  FADD.FTZ R116, R118, -R119 ;  /* 0x8000007776747221 */ /* 0x000fe20000010000 */
[----:B------:R-:W0:Y:S01]  /*1410*/  F2F.F16.F32 R115, R115 ;  /* 0x0000007300737304 */ /* 0x000e220000200800 */
[----:B------:R-:W-:Y:S01]  /*1420*/  FMUL.FTZ R118, R99, R108 ;  /* 0x0000006c63767220 */ /* 0x000fe20000410000 */
[----:B------:R-:W-:Y:S01]  /*1430*/  FADD.FTZ R114, R114, -R117 ;  /* 0x8000007572727221 */ /* 0x000fe20000010000 */
[----:B------:R-:W-:Y:S01]  /*1440*/  SEL R62, R111, R58, P3 ;  /* 0x0000003a6f3e7207 */ /* 0x000fe20001800000 */
[----:B-1----:R-:W-:Y:S01]  /*1450*/  @P2 IMAD.WIDE.U32 R106, R102, 0x10, R60 ;  /* 0x00000010666a2825 */ /* 0x002fe200078e003c */
[----:B------:R-:W-:-:S03]  /*1460*/  SEL R60, R67, R56, P3 ;  /* 0x00000038433c7207 */ /* 0x000fc60001800000 */
[----:B------:R-:W1:Y:S01]  /*1470*/  F2F.F16.F32 R109, R109 ;  /* 0x0000006d006d7304 */ /* 0x000e620000200800 */
[----:B------:R-:W-:Y:S01]  /*1480*/  SEL R61, R110, R57, P3 ;  /* 0x000000396e3d7207 */ /* 0x000fe20001800000 */
[----:B------:R-:W-:Y:S01]  /*1490*/  FMUL.FTZ R122, R99, R116 ;  /* 0x00000074637a7220 */ /* 0x000fe20000410000 */
[----:B------:R-:W-:Y:S01]  /*14a0*/  SEL R63, R120, R59, P3 ;  /* 0x0000003b783f7207 */ /* 0x000fe20001800000 */
[----:B--2---:R-:W-:-:S04]  /*14b0*/  IMAD.WIDE.U32 R66, R66, 0x10000, RZ ;  /* 0x0001000042427825 */ /* 0x004fc800078e00ff */
[----:B------:R-:W2:Y:S01]  /*14c0*/  F2F.F16.F32 R113, R113 ;  /* 0x0000007100717304 */ /* 0x000ea20000200800 */
[----:B0-----:R-:W-:Y:S01]  /*14d0*/  SHF.L.U32 R115, R115, 0x10, RZ ;  /* 0x0000001073737819 */ /* 0x001fe200000006ff */
[----:B------:R-:W-:Y:S01]  /*14e0*/  @P1 FADD.FTZ R118, R29, R118 ;  /* 0x000000761d761221 */ /* 0x000fe20000010000 */
[----:B------:R-:W3:Y:S01]  /*14f0*/  LDG.E.64 R64, desc[UR4][R64.64] ;  /* 0x0000000440407981 */ /* 0x000ee2000c1e1b00 */
[----:B------:R-:W-:Y:S01]  /*1500*/  FMUL.FTZ R123, R99, R114 ;  /* 0x00000072637b7220 */ /* 0x000fe20000410000 */
[----:B------:R-:W-:Y:S02]  /*1510*/  @P1 FADD.FTZ R122, R31, R122 ;  /* 0x0000007a1f7a1221 */ /* 0x000fe40000010000 */
[----:B------:R0:W-:Y:S01]  /*1520*/  @P2 STG.E.128 desc[UR4][R106.64], R60 ;  /* 0x0000003c6a002986 */ /* 0x0001e2000c101d04 */
[----:B-1----:R-:W-:Y:S01]  /*1530*/  LOP3.LUT R67, R67, R115, R109, 0xfe, !PT ;  /* 0x0000007343437212 */ /* 0x002fe200078efe6d */
[-C--:B------:R-:W-:Y:S01]  /*1540*/  FMUL.FTZ R115, R118, R100.reuse ;  /* 0x0000006476737220 */ /* 0x080fe20000410000 */
[----:B------:R-:W-:Y:S01]  /*1550*/  LEA R110, P5, R102, UR18, 0x3 ;  /* 0x00000012666e7c11 */ /* 0x000fe2000f8a18ff */
[----:B------:R-:W-:Y:S01]  /*1560*/  @P1 FADD.FTZ R123, R30, R123 ;  /* 0x0000007b1e7b1221 */ /* 0x000fe20000010000 */
[----:B------:R-:W-:-:S02]  /*1570*/  FMUL.FTZ R117, R122, R100 ;  /* 0x000000647a757220 */ /* 0x000fc40000410000 */
[----:B------:R-:W-:Y:S02]  /*1580*/  LEA.HI.X R111, R102, UR19, RZ, 0x3, P5 ;  /* 0x00000013666f7c11 */ /* 0x000fe4000a8f1cff */
[----:B--2---:R-:W-:Y:S01]  /*1590*/  LOP3.LUT R66, R66, R113, RZ, 0xfc, !PT ;  /* 0x0000007142427212 */ /* 0x004fe200078efcff */
[----:B------:R-:W-:Y:S01]  /*15a0*/  FMUL.FTZ R113, R49, R115 ;  /* 0x0000007331717220 */ /* 0x000fe20000410000 */
[----:B------:R-:W-:Y:S01]  /*15b0*/  FMUL.FTZ R102, R123, R100 ;  /* 0x000000647b667220 */ /* 0x000fe20000410000 */
[----:B------:R-:W-:Y:S01]  /*15c0*/  FMUL.FTZ R120, R51, R117 ;  /* 0x0000007533787220 */ /* 0x000fe20000410000 */
[----:B0-----:R-:W-:-:S04]  /*15d0*/  FMUL.FTZ R61, R99, R112 ;  /* 0x00000070633d7220 */ /* 0x001fc80000410000 */
[----:B------:R-:W-:Y:S01]  /*15e0*/  @P1 FADD.FTZ R61, R28, R61 ;  /* 0x0000003d1c3d1221 */ /* 0x000fe20000010000 */
[----:B------:R-:W-:-:S03]  /*15f0*/  FMUL.FTZ R121, R50, R102 ;  /* 0x0000006632797220 */ /* 0x000fc60000410000 */
[----:B------:R-:W-:Y:S01]  /*1600*/  FMUL.FTZ R116, R61, R100 ;  /* 0x000000643d747220 */ /* 0x000fe20000410000 */
[----:B------:R-:W0:Y:S01]  /*1610*/  F2F.F16.F32 R113, R113 ;  /* 0x0000007100717304 */ /* 0x000e220000200800 */
[----:B------:R-:W-:Y:S02]  /*1620*/  SHF.L.U32 R119, R101, 0x3, RZ ;  /* 0x0000000365777819 */ /* 0x000fe400000006ff */
[----:B------:R-:W-:Y:S01]  /*1630*/  FMUL.FTZ R124, R48, R116 ;  /* 0x00000074307c7220 */ /* 0x000fe20000410000 */
[----:B------:R-:W-:-:S04]  /*1640*/  SEL R62, R123, R58, P3 ;  /* 0x0000003a7b3e7207 */ /* 0x000fc80001800000 */
[----:B------:R-:W1:Y:S01]  /*1650*/  F2F.F16.F32 R120, R120 ;  /* 0x0000007800787304 */ /* 0x000e620000200800 */
[----:B------:R-:W-:Y:S02]  /*1660*/  SHF.R.U32.HI R114, RZ, 0x1d, R101 ;  /* 0x0000001dff727819 */ /* 0x000fe40000011665 */
[----:B------:R-:W-:-:S05]  /*1670*/  IADD3 R108, P5, R119, UR20, RZ ;  /* 0x00000014776c7c10 */ /* 0x000fca000ffbe0ff */
[----:B------:R-:W2:Y:S01]  /*1680*/  F2F.F16.F32 R121, R121 ;  /* 0x0000007900797304 */ /* 0x000ea20000200800 */
[----:B------:R-:W-:-:S07]  /*1690*/  IADD3.X R109, R114, UR21, RZ, P5, !PT ;  /* 0x00000015726d7c10 */ /* 0x000fce000affe4ff */
[----:B------:R-:W4:Y:S01]  /*16a0*/  F2F.F16.F32 R123, R124 ;  /* 0x0000007c007b7304 */ /* 0x000f220000200800 */
[----:B------:R-:W-:Y:S02]  /*16b0*/  @P2 LEA R106, P5, R101, UR16, 0x4 ;  /* 0x00000010656a2c11 */ /* 0x000fe4000f8a20ff */
[----:B------:R-:W-:Y:S01]  /*16c0*/  SEL R60, R61, R56, P3 ;  /* 0x000000383d3c7207 */ /* 0x000fe20001800000 */
[----:B------:R2:W-:Y:S01]  /*16d0*/  STG.E.64 desc[UR4][R110.64], R66 ;  /* 0x000000426e007986 */ /* 0x0005e2000c101b04 */
[----:B------:R-:W-:Y:S02]  /*16e0*/  SEL R61, R118, R57, P3 ;  /* 0x00000039763d7207 */ /* 0x000fe40001800000 */
[----:B------:R-:W-:Y:S01]  /*16f0*/  SHF.L.U32 R118, R98, 0x3, RZ ;  /* 0x0000000362767819 */ /* 0x000fe200000006ff */
[----:B0-----:R-:W-:Y:S01]  /*1700*/  IMAD.WIDE.U32 R112, R113, 0x10000, RZ ;  /* 0x0001000071707825 */ /* 0x001fe200078e00ff */
[----:B------:R-:W-:Y:S02]  /*1710*/  @P2 LEA.HI.X R107, R101, UR17, RZ, 0x4, P5 ;  /* 0x00000011656b2c11 */ /* 0x000fe4000a8f24ff */
[----:B-1----:R-:W-:-:S02]  /*1720*/  SHF.L.U32 R120, R120, 0x10, RZ ;  /* 0x0000001078787819 */ /* 0x002fc400000006ff */
[----:B------:R-:W-:Y:S01]  /*1730*/  SHF.R.U32.HI R101, RZ, 0x1d, R98 ;  /* 0x0000001dff657819 */ /* 0x000fe20000011662 */
[----:B--2---:R0:W2:Y:S01]  /*1740*/  LDG.E.64 R66, desc[UR4][R108.64] ;  /* 0x000000046c427981 */ /* 0x0040a2000c1e1b00 */
[----:B------:R-:W-:Y:S02]  /*1750*/  IADD3 R110, P5, R119, UR18, RZ ;  /* 0x00000012776e7c10 */ /* 0x000fe4000ffbe0ff */
[----:B------:R-:W-:Y:S02]  /*1760*/  SEL R63, R122, R59, P3 ;  /* 0x0000003b7a3f7207 */ /* 0x000fe40001800000 */
[----:B------:R-:W-:Y:S02]  /*1770*/  LOP3.LUT R113, R113, R120, R121, 0xfe, !PT ;  /* 0x0000007871717212 */ /* 0x000fe400078efe79 */
[----:B------:R-:W-:Y:S02]  /*1780*/  IADD3.X R111, R114, UR19, RZ, P5, !PT ;  /* 0x00000013726f7c10 */ /* 0x000fe4000affe4ff */
[----:B0-----:R-:W-:-:S02]  /*1790*/  IADD3 R108, P6, R118, UR20, RZ ;  /* 0x00000014766c7c10 */ /* 0x001fc4000ffde0ff */
[----:B----4-:R-:W-:Y:S02]  /*17a0*/  LOP3.LUT R112, R112, R123, RZ, 0xfc, !PT ;  /* 0x0000007b70707212 */ /* 0x010fe400078efcff */
[----:B------:R-:W-:Y:S01]  /*17b0*/  IADD3.X R109, R101, UR21, RZ, P6, !PT ;  /* 0x00000015656d7c10 */ /* 0x000fe2000b7fe4ff */
[----:B------:R0:W-:Y:S04]  /*17c0*/  @P2 STG.E.128 desc[UR4][R106.64], R60 ;  /* 0x0000003c6a002986 */ /* 0x0001e8000c101d04 */
[----:B------:R-:W-:Y:S04]  /*17d0*/  STG.E.64 desc[UR4][R110.64], R112 ;  /* 0x000000706e007986 */ /* 0x000fe8000c101b04 */
[----:B0-----:R-:W4:Y:S01]  /*17e0*/  LDG.E.64 R60, desc[UR4][R108.64] ;  /* 0x000000046c3c7981 */ /* 0x001f22000c1e1b00 */
[-CC-:B------:R-:W-:Y:S01]  /*17f0*/  FFMA.FTZ R92, R92, R69.reuse, R68.reuse ;  /* 0x000000455c5c7223 */ /* 0x180fe20000010044 */
[-CC-:B------:R-:W-:Y:S01]  /*1800*/  FFMA.FTZ R91, R91, R69.reuse, R68.reuse ;  /* 0x000000455b5b7223 */ /* 0x180fe20000010044 */
[----:B------:R-:W-:-:S02]  /*1810*/  FFMA.FTZ R103, R103, R69, R68 ;  /* 0x0000004567677223 */ /* 0x000fc40000010044 */
[----:B------:R-:W-:Y:S01]  /*1820*/  FADD.FTZ R92, R93, -R92 ;  /* 0x8000005c5d5c7221 */ /* 0x000fe20000010000 */
[----:B------:R-:W-:-:S03]  /*1830*/  FADD.FTZ R90, R90, -R91 ;  /* 0x8000005b5a5a7221 */ /* 0x000fc60000010000 */
[C---:B------:R-:W-:Y:S01]  /*1840*/  FMUL.FTZ R93, R99.reuse, R92 ;  /* 0x0000005c635d7220 */ /* 0x040fe20000410000 */
[----:B------:R-:W-:Y:S01]  /*1850*/  FADD.FTZ R92, R104, -R103 ;  /* 0x80000067685c7221 */ /* 0x000fe20000010000 */
[----:B------:R-:W-:-:S03]  /*1860*/  FMUL.FTZ R90, R99, R90 ;  /* 0x0000005a635a7220 */ /* 0x000fc60000410000 */
[----:B------:R-:W-:Y:S01]  /*1870*/  FMUL.FTZ R92, R99, R92 ;  /* 0x0000005c635c7220 */ /* 0x000fe20000410000 */
[----:B------:R-:W-:Y:S01]  /*1880*/  @P1 FADD.FTZ R90, R25, R90 ;  /* 0x0000005a195a1221 */ /* 0x000fe20000010000 */
[----:B------:R-:W-:Y:S02]  /*1890*/  FFMA.FTZ R68, R70, R69, R68 ;  /* 0x0000004546447223 */ /* 0x000fe40000010044 */
[----:B------:R-:W-:Y:S01]  /*18a0*/  @P1 FADD.FTZ R92, R27, R92 ;  /* 0x0000005c1b5c1221 */ /* 0x000fe20000010000 */
[-C--:B------:R-:W-:Y:S01]  /*18b0*/  FMUL.FTZ R91, R90, R100.reuse ;  /* 0x000000645a5b7220 */ /* 0x080fe20000410000 */
[----:B------:R-:W-:Y:S01]  /*18c0*/  FADD.FTZ R68, R71, -R68 ;  /* 0x8000004447447221 */ /* 0x000fe20000010000 */
[----:B------:R-:W-:Y:S01]  /*18d0*/  @P1 FADD.FTZ R93, R26, R93 ;  /* 0x0000005d1a5d1221 */ /* 0x000fe20000010000 */
[-C--:B------:R-:W-:Y:S01]  /*18e0*/  FMUL.FTZ R71, R92, R100.reuse ;  /* 0x000000645c477220 */ /* 0x080fe20000410000 */
[----:B------:R-:W-:Y:S02]  /*18f0*/  FMUL.FTZ R62, R53, R91 ;  /* 0x0000005b353e7220 */ /* 0x000fe40000410000 */
[----:B------:R-:W-:Y:S01]  /*1900*/  FMUL.FTZ R70, R93, R100 ;  /* 0x000000645d467220 */ /* 0x000fe20000410000 */
[----:B------:R-:W-:-:S03]  /*1910*/  FMUL.FTZ R104, R55, R71 ;  /* 0x0000004737687220 */ /* 0x000fc60000410000 */
[----:B------:R-:W-:Y:S01]  /*1920*/  FMUL.FTZ R69, R54, R70 ;  /* 0x0000004636457220 */ /* 0x000fe20000410000 */
[----:B------:R-:W0:Y:S01]  /*1930*/  F2F.F16.F32 R62, R62 ;  /* 0x0000003e003e7304 */ /* 0x000e220000200800 */
[----:B------:R-:W-:-:S07]  /*1940*/  FMUL.FTZ R99, R99, R68 ;  /* 0x0000004463637220 */ /* 0x000fce0000410000 */
[----:B------:R-:W1:Y:S01]  /*1950*/  F2F.F16.F32 R104, R104 ;  /* 0x0000006800687304 */ /* 0x000e620000200800 */
[----:B------:R-:W-:-:S07]  /*1960*/  @P1 FADD.FTZ R99, R24, R99 ;  /* 0x0000006318631221 */ /* 0x000fce0000010000 */
[----:B------:R-:W1:Y:S01]  /*1970*/  F2F.F16.F32 R69, R69 ;  /* 0x0000004500457304 */ /* 0x000e620000200800 */
[----:B------:R-:W-:Y:S01]  /*1980*/  FMUL.FTZ R100, R99, R100 ;  /* 0x0000006463647220 */ /* 0x000fe20000410000 */
[----:B0-----:R-:W-:-:S04]  /*1990*/  IMAD.WIDE.U32 R62, R62, 0x10000, RZ ;  /* 0x000100003e3e7825 */ /* 0x001fc800078e00ff */
[----:B------:R-:W-:Y:S01]  /*19a0*/  FMUL.FTZ R103, R52, R100 ;  /* 0x0000006434677220 */ /* 0x000fe20000410000 */
[----:B-1----:R-:W-:-:S05]  /*19b0*/  SHF.L.U32 R107, R104, 0x10, RZ ;  /* 0x00000010686b7819 */ /* 0x002fca00000006ff */
[----:B------:R-:W0:Y:S01]  /*19c0*/  F2F.F16.F32 R103, R103 ;  /* 0x0000006700677304 */ /* 0x000e220000200800 */
[----:B------:R-:W-:Y:S02]  /*19d0*/  LOP3.LUT R63, R63, R107, R69, 0xfe, !PT ;  /* 0x0000006b3f3f7212 */ /* 0x000fe400078efe45 */
[----:B------:R-:W-:Y:S02]  /*19e0*/  IADD3 R96, R96, UR22, RZ ;  /* 0x0000001660607c10 */ /* 0x000fe4000fffe0ff */
[----:B------:R-:W-:Y:S02]  /*19f0*/  SEL R56, R99, R56, P3 ;  /* 0x0000003863387207 */ /* 0x000fe40001800000 */
[----:B------:R-:W-:Y:S02]  /*1a00*/  SEL R57, R90, R57, P3 ;  /* 0x000000395a397207 */ /* 0x000fe40001800000 */
[----:B------:R-:W-:Y:S02]  /*1a10*/  SEL R58, R93, R58, P3 ;  /* 0x0000003a5d3a7207 */ /* 0x000fe40001800000 */
[----:B------:R-:W-:-:S02]  /*1a20*/  SEL R59, R92, R59, P3 ;  /* 0x0000003b5c3b7207 */ /* 0x000fc40001800000 */
[----:B0-----:R-:W-:Y:S02]  /*1a30*/  LOP3.LUT R62, R62, R103, RZ, 0xfc, !PT ;  /* 0x000000673e3e7212 */ /* 0x001fe400078efcff */
[--C-:B---3--:R-:W-:Y:S01]  /*1a40*/  SHF.R.U64 R68, R64, 0x10, R65.reuse ;  /* 0x0000001040447819 */ /* 0x108fe20000001241 */
[----:B------:R-:W-:Y:S01]  /*1a50*/  HADD2.F32 R64, -RZ, R64.H0_H0 ;  /* 0x20000040ff407230 */ /* 0x000fe20000004100 */
[----:B------:R-:W-:Y:S01]  /*1a60*/  SHF.R.U32.HI R69, RZ, 0x10, R65 ;  /* 0x00000010ff457819 */ /* 0x000fe20000011641 */
[----:B------:R-:W-:-:S03]  /*1a70*/  HADD2.F32 R65, -RZ, R65.H0_H0 ;  /* 0x20000041ff417230 */ /* 0x000fc60000004100 */
[----:B------:R-:W-:Y:S02]  /*1a80*/  FFMA.FTZ R11, R84, R64, R11 ;  /* 0x00000040540b7223 */ /* 0x000fe4000001000b */
[----:B------:R-:W-:Y:S01]  /*1a90*/  FFMA.FTZ R13, R0, R65, R13 ;  /* 0x00000041000d7223 */ /* 0x000fe2000001000d */
[----:B------:R-:W-:Y:S01]  /*1aa0*/  HADD2.F32 R68, -RZ, R68.H0_H0 ;  /* 0x20000044ff447230 */ /* 0x000fe20000004100 */
[----:B------:R-:W-:Y:S01]  /*1ab0*/  @P2 LEA R64, P1, R98, UR16, 0x4 ;  /* 0x0000001062402c11 */ /* 0x000fe2000f8220ff */
[----:B------:R-:W-:-:S03]  /*1ac0*/  HADD2.F32 R69, -RZ, R69.H0_H0 ;  /* 0x20000045ff457230 */ /* 0x000fc60000004100 */
[----:B------:R-:W-:Y:S01]  /*1ad0*/  FFMA.FTZ R10, R85, R68, R10 ;  /* 0x00000044550a7223 */ /* 0x000fe2000001000a */
[----:B------:R-:W-:Y:S02]  /*1ae0*/  @P2 LEA.HI.X R65, R98, UR17, RZ, 0x4, P1 ;  /* 0x0000001162412c11 */ /* 0x000fe400088f24ff */
[----:B------:R-:W-:Y:S02]  /*1af0*/  IADD3 R68, P5, R118, UR18, RZ ;  /* 0x0000001276447c10 */ /* 0x000fe4000ffbe0ff */
[----:B------:R-:W-:Y:S01]  /*1b00*/  ISETP.GE.AND P1, PT, R96, UR23, PT ;  /* 0x0000001760007c0c */ /* 0x000fe2000bf26270 */
[----:B------:R-:W-:Y:S01]  /*1b10*/  FFMA.FTZ R12, R105, R69, R12 ;  /* 0x00000045690c7223 */ /* 0x000fe2000001000c */
[----:B------:R-:W-:Y:S01]  /*1b20*/  IADD3.X R69, R101, UR19, RZ, P5, !PT ;  /* 0x0000001365457c10 */ /* 0x000fe2000affe4ff */
[----:B------:R-:W-:Y:S04]  /*1b30*/  @P2 STG.E.128 desc[UR4][R64.64], R56 ;  /* 0x0000003840002986 */ /* 0x000fe8000c101d04 */
[----:B------:R0:W-:Y:S01]  /*1b40*/  STG.E.64 desc[UR4][R68.64], R62 ;  /* 0x0000003e44007986 */ /* 0x0001e2000c101b04 */
[----:B--2---:R-:W-:Y:S01]  /*1b50*/  HADD2.F32 R84, -RZ, R66.H0_H0 ;  /* 0x20000042ff547230 */ /* 0x004fe20000004100 */
[----:B------:R-:W-:-:S02]  /*1b60*/  SHF.R.U64 R0, R66, 0x10, R67 ;  /* 0x0000001042007819 */ /* 0x000fc40000001243 */
[----:B------:R-:W-:-:S03]  /*1b70*/  SHF.R.U32.HI R66, RZ, 0x10, R67 ;  /* 0x00000010ff427819 */ /* 0x000fc60000011643 */
[----:B------:R-:W-:Y:S02]  /*1b80*/  HADD2.F32 R0, -RZ, R0.H0_H0 ;  /* 0x20000000ff007230 */ /* 0x000fe40000004100 */
[----:B------:R-:W-:-:S03]  /*1b90*/  HADD2.F32 R66, -RZ, R66.H0_H0 ;  /* 0x20000042ff427230 */ /* 0x000fc60000004100 */
[----:B------:R-:W-:Y:S02]  /*1ba0*/  FFMA.FTZ R14, R115, R0, R14 ;  /* 0x00000000730e7223 */ /* 0x000fe4000001000e */
[----:B------:R-:W-:Y:S01]  /*1bb0*/  FFMA.FTZ R16, R117, R66, R16 ;  /* 0x0000004275107223 */ /* 0x000fe20000010010 */
[----:B------:R-:W-:Y:S02]  /*1bc0*/  HADD2.F32 R67, -RZ, R67.H0_H0 ;  /* 0x20000043ff437230 */ /* 0x000fe40000004100 */
[----:B------:R-:W-:Y:S01]  /*1bd0*/  FFMA.FTZ R15, R116, R84, R15 ;  /* 0x00000054740f7223 */ /* 0x000fe2000001000f */
[----:B------:R-:W-:Y:S02]  /*1be0*/  SEL R116, RZ, 0x1, P4 ;  /* 0x00000001ff747807 */ /* 0x000fe40002000000 */
[----:B------:R-:W-:Y:S01]  /*1bf0*/  FFMA.FTZ R17, R102, R67, R17 ;  /* 0x0000004366117223 */ /* 0x000fe20000010011 */
[--C-:B----4-:R-:W-:Y:S02]  /*1c00*/  SHF.R.U64 R0, R60, 0x10, R61.reuse ;  /* 0x000000103c007819 */ /* 0x110fe4000000123d */
[----:B------:R-:W-:Y:S01]  /*1c10*/  SHF.R.U32.HI R66, RZ, 0x10, R61 ;  /* 0x00000010ff427819 */ /* 0x000fe2000001163d */
[----:B------:R-:W-:-:S02]  /*1c20*/  HADD2.F32 R60, -RZ, R60.H0_H0 ;  /* 0x2000003cff3c7230 */ /* 0x000fc40000004100 */
[----:B------:R-:W-:Y:S02]  /*1c30*/  HADD2.F32 R61, -RZ, R61.H0_H0 ;  /* 0x2000003dff3d7230 */ /* 0x000fe40000004100 */
[----:B------:R-:W-:Y:S02]  /*1c40*/  HADD2.F32 R0, -RZ, R0.H0_H0 ;  /* 0x20000000ff007230 */ /* 0x000fe40000004100 */
[----:B0-----:R-:W-:Y:S02]  /*1c50*/  HADD2.F32 R62, -RZ, R66.H0_H0 ;  /* 0x20000042ff3e7230 */ /* 0x001fe40000004100 */
[----:B------:R-:W-:Y:S01]  /*1c60*/  FFMA.FTZ R19, R100, R60, R19 ;  /* 0x0000003c64137223 */ /* 0x000fe20000010013 */
[----:B------:R-:W-:Y:S01]  /*1c70*/  FFMA.FTZ R73, R70, R61, R73 ;  /* 0x0000003d46497223 */ /* 0x000fe20000010049 */
[----:B------:R-:W-:Y:S01]  /*1c80*/  FFMA.FTZ R18, R91, R0, R18 ;  /* 0x000000005b127223 */ /* 0x000fe20000010012 */
[----:B------:R-:W-:Y:S01]  /*1c90*/  FFMA.FTZ R72, R71, R62, R72 ;  /* 0x0000003e47487223 */ /* 0x000fe20000010048 */
[----:B------:R-:W-:Y:S06]  /*1ca0*/  @!P1 BRA `(.L_x_6349) ;  /* 0xffffffe400f49947 */ /* 0x000fec000383ffff */
        /* <DEDUP_REMOVED lines=36> */
.L_x_6347:
        /* <DEDUP_REMOVED lines=22> */
.L_x_6348:
[----:B------:R-:W-:Y:S01]  /*2050*/  HFMA2.MMA R63, -RZ, RZ, 0, 9.5367431640625e-07 ;  /* 0x00000010ff3f7435 */ /* 0x000fe200000001ff */
[----:B------:R-:W-:Y:S02]  /*2060*/  MOV R125, R61 ;  /* 0x0000003d007d7202 */ /* 0x000fe40000000f00 */
[----:B------:R-:W-:Y:S02]  /*2070*/  MOV R66, 0x1f ;  /* 0x0000001f00427802 */ /* 0x000fe40000000f00 */
[----:B------:R-:W-:-:S07]  /*2080*/  MOV R65, 0xffffffff ;  /* 0xffffffff00417802 */ /* 0x000fce0000000f00 */
[----:B-----5:R-:W-:Y:S05]  /*2090*/  WARPSYNC.COLLECTIVE R65, `(.L_x_6350) ;  /* 0x0000000041087348 */ /* 0x020fea0003c00000 */
[----:B------:R0:W1:Y:S02]  /*20a0*/  SHFL.DOWN P3, R124, R125, R63, R66 ;  /* 0x0800003f7d7c7389 */ /* 0x0000640000060042 */
[----:B01---5:R-:W-:Y:S01]  /*20b0*/  ENDCOLLECTIVE ;  /* 0x000000000000791b */ /* 0x023fe20003800000 */
.L_x_6350:
[----:B------:R-:W-:Y:S02]  /*20c0*/  MOV R125, R62 ;  /* 0x0000003e007d7202 */ /* 0x000fe40000000f00 */
[----:B------:R-:W-:-:S07]  /*20d0*/  MOV R68, R124 ;  /* 0x0000007c00447202 */ /* 0x000fce0000000f00 */
[----:B------:R-:W-:Y:S05]  /*20e0*/  WARPSYNC.COLLECTIVE R65, `(.L_x_6351) ;  /* 0x0000000041087348 */ /* 0x000fea0003c00000 */
[----:B------:R0:W1:Y:S02]  /*20f0*/  SHFL.DOWN P3, R124, R125, R63, R66 ;  /* 0x0800003f7d7c7389 */ /* 0x0000640000060042 */
[----:B01----:R-:W-:Y:S01]  /*2100*/  ENDCOLLECTIVE ;  /* 0x000000000000791b */ /* 0x003fe20003800000 */
.L_x_6351:
[----:B------:R-:W-:Y:S01]  /*2110*/  FADD.FTZ R69, R61, R68 ;  /* 0x000000443d457221 */ /* 0x000fe20000010000 */
[----:B------:R-:W-:-:S04]  /*2120*/  HFMA2.MMA R63, -RZ, RZ, 0, 4.76837158203125e-07 ;  /* 0x00000008ff3f7435 */ /* 0x000fc800000001ff */
[----:B------:R-:W-:Y:S02]  /*2130*/  MOV R125, R69 ;  /* 0x00000045007d7202 */ /* 0x000fe40000000f00 */
[----:B------:R-:W-:-:S07]  /*2140*/  MOV R67, R124 ;  /* 0x0000007c00437202 */ /* 0x000fce0000000f00 */
[----:B------:R-:W-:Y:S05]  /*2150*/  WARPSYNC.COLLECTIVE R65, `(.L_x_6352) ;  /* 0x0000000041087348 */ /* 0x000fea0003c00000 */
[----:B------:R0:W1:Y:S02]  /*2160*/  SHFL.DOWN P3, R124, R125, R63, R66 ;  /* 0x0800003f7d7c7389 */ /* 0x0000640000060042 */
[----:B01----:R-:W-:Y:S01]  /*2170*/  ENDCOLLECTIVE ;  /* 0x000000000000791b */ /* 0x003fe20003800000 */
.L_x_6352:
[----:B------:R-:W-:-:S05]  /*2180*/  FADD.FTZ R67, R62, R67 ;  /* 0x000000433e437221 */ /* 0x000fca0000010000 */
[----:B------:R-:W-:Y:S02]  /*2190*/  MOV R125, R67 ;  /* 0x00000043007d7202 */ /* 0x000fe40000000f00 */
[----:B------:R-:W-:-:S07]  /*21a0*/  MOV R68, R124 ;  /* 0x0000007c00447202 */ /* 0x000fce0000000f00 */
[----:B------:R-:W-:Y:S05]  /*21b0*/  WARPSYNC.COLLECTIVE R65, `(.L_x_6353) ;  /* 0x0000000041087348 */ /* 0x000fea0003c00000 */
[----:B------:R0:W1:Y:S02]  /*21c0*/  SHFL.DOWN P3, R124, R125, R63, R66 ;  /* 0x0800003f7d7c7389 */ /* 0x0000640000060042 */
[----:B01----:R-:W-:Y:S01]  /*21d0*/  ENDCOLLECTIVE ;  /* 0x000000000000791b */ /* 0x003fe20003800000 */
.L_x_6353:
[----:B------:R-:W-:Y:S01]  /*21e0*/  FADD.FTZ R121, R69, R68 ;  /* 0x0000004445797221 */ /* 0x000fe20000010000 */
[----:B------:R-:W-:-:S04]  /*21f0*/  HFMA2.MMA R63, -RZ, RZ, 0, 2.384185791015625e-07 ;  /* 0x00000004ff3f7435 */ /* 0x000fc800000001ff */
[----:B------:R-:W-:Y:S02]  /*2200*/  MOV R125, R121 ;  /* 0x00000079007d7202 */ /* 0x000fe40000000f00 */
[----:B------:R-:W-:-:S07]  /*2210*/  MOV R120, R124 ;  /* 0x0000007c00787202 */ /* 0x000fce0000000f00 */
[----:B------:R-:W-:Y:S05]  /*2220*/  WARPSYNC.COLLECTIVE R65, `(.L_x_6354) ;  /* 0x0000000041087348 */ /* 0x000fea0003c00000 */
[----:B------:R0:W1:Y:S02]  /*2230*/  SHFL.DOWN P3, R124, R125, R63, R66 ;  /* 0x0800003f7d7c7389 */ /* 0x0000640000060042 */
[----:B01----:R-:W-:Y:S01]  /*2240*/  ENDCOLLECTIVE ;  /* 0x000000000000791b */ /* 0x003fe20003800000 */
.L_x_6354:
[----:B------:R-:W-:-:S05]  /*2250*/  FADD.FTZ R120, R67, R120 ;  /* 0x0000007843787221 */ /* 0x000fca0000010000 */
[----:B------:R-:W-:Y:S02]  /*2260*/  MOV R125, R120 ;  /* 0x00000078007d7202 */ /* 0x000fe40000000f00 */
[----:B------:R-:W-:-:S07]  /*2270*/  MOV R68, R124 ;  /* 0x0000007c00447202 */ /* 0x000fce0000000f00 */
[----:B------:R-:W-:Y:S05]  /*2280*/  WARPSYNC.COLLECTIVE R65, `(.L_x_6355) ;  /* 0x0000000041087348 */ /* 0x000fea0003c00000 */
[----:B------:R0:W1:Y:S02]  /*2290*/  SHFL.DOWN P3, R124, R125, R63, R66 ;  /* 0x0800003f7d7c7389 */ /* 0x0000640000060042 */
[----:B01----:R-:W-:Y:S01]  /*22a0*/  ENDCOLLECTIVE ;  /* 0x000000000000791b */ /* 0x003fe20003800000 */
.L_x_6355:
[----:B------:R-:W-:Y:S01]  /*22b0*/  FADD.FTZ R122, R121, R68 ;  /* 0x00000044797a7221 */ /* 0x000fe20000010000 */
[----:B------:R-:W-:-:S04]  /*22c0*/  HFMA2.MMA R63, -RZ, RZ, 0, 1.1920928955078125e-07 ;  /* 0x00000002ff3f7435 */ /* 0x000fc800000001ff */
[----:B------:R-:W-:Y:S02]  /*22d0*/  MOV R125, R122 ;  /* 0x0000007a007d7202 */ /* 0x000fe40000000f00 */
[----:B------:R-:W-:-:S07]  /*22e0*/  MOV R123, R124 ;  /* 0x0000007c007b7202 */ /* 0x000fce0000000f00 */
[----:B------:R-:W-:Y:S05]  /*22f0*/  WARPSYNC.COLLECTIVE R65, `(.L_x_6356) ;  /* 0x0000000041087348 */ /* 0x000fea0003c00000 */
[----:B------:R0:W1:Y:S02]  /*2300*/  SHFL.DOWN P3, R124, R125, R63, R66 ;  /* 0x0800003f7d7c7389 */ /* 0x0000640000060042 */
[----:B01----:R-:W-:Y:S01]  /*2310*/  ENDCOLLECTIVE ;  /* 0x000000000000791b */ /* 0x003fe20003800000 */
.L_x_6356:
[----:B------:R-:W-:-:S05]  /*2320*/  FADD.FTZ R123, R120, R123 ;  /* 0x0000007b787b7221 */ /* 0x000fca0000010000 */
[----:B------:R-:W-:Y:S02]  /*2330*/  MOV R125, R123 ;  /* 0x0000007b007d7202 */ /* 0x000fe40000000f00 */
[----:B------:R-:W-:-:S07]  /*2340*/  MOV R61, R124 ;  /* 0x0000007c003d7202 */ /* 0x000fce0000000f00 */
[----:B------:R-:W-:Y:S05]  /*2350*/  WARPSYNC.COLLECTIVE R65, `(.L_x_6357) ;  /* 0x0000000041087348 */ /* 0x000fea0003c00000 */
[----:B------:R0:W1:Y:S02]  /*2360*/  SHFL.DOWN P3, R124, R125, R63, R66 ;  /* 0x0800003f7d7c7389 */ /* 0x0000640000060042 */
[----:B01----:R-:W-:Y:S01]  /*2370*/  ENDCOLLECTIVE ;  /* 0x000000000000791b */ /* 0x003fe20003800000 */
.L_x_6357:
[----:B------:R-:W-:Y:S01]  /*2380*/  FADD.FTZ R68, R122, R61 ;  /* 0x0000003d7a447221 */ /* 0x000fe20000010000 */
[----:B------:R-:W-:-:S04]  /*2390*/  HFMA2.MMA R63, -RZ, RZ, 0, 5.9604644775390625e-08 ;  /* 0x00000001ff3f7435 */ /* 0x000fc800000001ff */
[----:B------:R-:W-:Y:S02]  /*23a0*/  MOV R125, R68 ;  /* 0x00000044007d7202 */ /* 0x000fe40000000f00 */
[----:B------:R-:W-:-:S07]  /*23b0*/  MOV R62, R124 ;  /* 0x0000007c003e7202 */ /* 0x000fce0000000f00 */
[----:B------:R-:W-:Y:S05]  /*23c0*/  WARPSYNC.COLLECTIVE R65, `(.L_x_6358) ;  /* 0x0000000041087348 */ /* 0x000fea0003c00000 */
[----:B------:R0:W1:Y:S02]  /*23d0*/  SHFL.DOWN P3, R124, R125, R63, R66 ;  /* 0x0800003f7d7c7389 */ /* 0x0000640000060042 */
[----:B01----:R-:W-:Y:S01]  /*23e0*/  ENDCOLLECTIVE ;  /* 0x000000000000791b */ /* 0x003fe20003800000 */
.L_x_6358:
[----:B------:R-:W-:-:S05]  /*23f0*/  FADD.FTZ R69, R123, R62 ;  /* 0x0000003e7b457221 */ /* 0x000fca0000010000 */
[----:B------:R-:W-:Y:S02]  /*2400*/  MOV R125, R69 ;  /* 0x00000045007d7202 */ /* 0x000fe40000000f00 */
[----:B------:R-:W-:-:S07]  /*2410*/  MOV R61, R124 ;  /* 0x0000007c003d7202 */ /* 0x000fce0000000f00 */
[----:B------:R-:W-:Y:S05]  /*2420*/  WARPSYNC.COLLECTIVE R65, `(.L_x_6359) ;  /* 0x0000000041087348 */ /* 0x000fea0003c00000 */
[----:B------:R0:W1:Y:S02]  /*2430*/  SHFL.DOWN P3, R124, R125, R63, R66 ;  /* 0x0800003f7d7c7389 */ /* 0x0000640000060042 */
[----:B01----:R-:W-:Y:S01]  /*2440*/  ENDCOLLECTIVE ;  /* 0x000000000000791b */ /* 0x003fe20003800000 */
.L_x_6359:
[----:B------:R-:W-:Y:S01]  /*2450*/  MOV R62, R124 ;  /* 0x0000007c003e7202 */ /* 0x000fe20000000f00 */
[----:B------:R-:W-:Y:S06]  /*2460*/  BRA `(.L_x_6360) ;  /* 0xffffffe800e07947 */ /* 0x000fec000383ffff */
.L_x_6361:
        /* <DEDUP_REMOVED lines=9> */
.L_x_8639:


//--------------------- .text._ZN10layer_norm13ln_bwd_kernelINS_13Kernel_traitsIf6__halffS2_fjLj1536ELj1ELj1ELj4ELj8ENS_18Kernel_traits_baseILj1536EfS2_fS2_fjLj128EEEEELb0ELb1ELb1ELb0EEEvNS_9BwdParamsE --------------------------
	.section	.text._ZN10layer_norm13ln_bwd_kernelINS_13Kernel_traitsIf6__halffS2_fjLj1536ELj1ELj1ELj4ELj8ENS_18Kernel_traits_baseILj1536EfS2_fS2_fjLj128EEEEELb0ELb1ELb1ELb0EEEvNS_9BwdParamsE,"ax",@progbits
	.align	128
        .global         _ZN10layer_norm13ln_bwd_kernelINS_13Kernel_traitsIf6__halffS2_fjLj1536ELj1ELj1ELj4ELj8ENS_18Kernel_traits_baseILj1536EfS2_fS2_fjLj128EEEEELb0ELb1ELb1ELb0EEEvNS_9BwdParamsE
        .type           _ZN10layer_norm13ln_bwd_kernelINS_13Kernel_traitsIf6__halffS2_fjLj1536ELj1ELj1ELj4ELj8ENS_18Kernel_traits_baseILj1536EfS2_fS2_fjLj128EEEEELb0ELb1ELb1ELb0EEEvNS_9BwdParamsE,@function
        .size           _ZN10layer_norm13ln_bwd_kernelINS_13Kernel_traitsIf6__halffS2_fjLj1536ELj1ELj1ELj4ELj8ENS_18Kernel_traits_baseILj1536EfS2_fS2_fjLj128EEEEELb0ELb1ELb1ELb0EEEvNS_9BwdParamsE,(.L_x_8640 - _ZN10layer_norm13ln_bwd_kernelINS_13Kernel_traitsIf6__halffS2_fjLj1536ELj1ELj1ELj4ELj8ENS_18Kernel_traits_baseILj1536EfS2_fS2_fjLj128EEEEELb0ELb1ELb1ELb0EEEvNS_9BwdParamsE)
        .other          _ZN10layer_norm13ln_bwd_kernelINS_13Kernel_traitsIf6__halffS2_fjLj1536ELj1ELj1ELj4ELj8ENS_18Kernel_traits_baseILj1536EfS2_fS2_fjLj128EEEEELb0ELb1ELb1ELb0EEEvNS_9BwdParamsE,@"STO_CUDA_ENTRY STV_DEFAULT"
_ZN10layer_norm13ln_bwd_kernelINS_13Kernel_traitsIf6__halffS2_fjLj1536ELj1ELj1ELj4ELj8ENS_18Kernel_traits_baseILj1536EfS2_fS2_fjLj128EEEEELb0ELb1ELb1ELb0EEEvNS_9BwdParamsE:
.text._ZN10layer_norm13ln_bwd_kernelINS_13Kernel_traitsIf6__halffS2_fjLj1536ELj1ELj1ELj4ELj8ENS_18Kernel_traits_baseILj1536EfS2_fS2_fjLj128EEEEELb0ELb1ELb1ELb0EEEvNS_9BwdParamsE:
        /* <DEDUP_REMOVED lines=27> */
[----:B------:R0:W5:Y:S01]  /*01b0*/  @P0 LDG.E.128 R72, desc[UR4][R4.64] ;  /* 0x0000000404480981 */ /* 0x000162000c1e1d00 */
[C---:B-1----:R-:W-:Y:S01]  /*01c0*/  @P0 IMAD.WIDE.U32 R6, R21.reuse, 0x10, R6 ;  /* 0x0000001015060825 */ /* 0x042fe200078e0006 */
[----:B------:R-:W-:Y:S01]  /*01d0*/  @P0 LOP3.LUT R21, R21, 0x80, RZ, 0xfc, !PT ;  /* 0x0000008015150812 */ /* 0x000fe200078efcff */
[----:B------:R-:W1:Y:S03]  /*01e0*/  @P2 LDC.64 R16, c[0x0][0x260] ;  /* 0x00009800ff102b82 */ /* 0x000e660000000a00 */
[----:B------:R0:W5:Y:S01]  /*01f0*/  @P0 LDG.E.128 R68, desc[UR4][R6.64] ;  /* 0x0000000406440981 */ /* 0x000162000c1e1d00 */
[----:B--2---:R-:W-:-:S04]  /*0200*/  @P1 IMAD.WIDE.U32 R12, R21, 0x10, R8 ;  /* 0x00000010150c1825 */ /* 0x004fc800078e0008 */
[----:B------:R-:W2:Y:S01]  /*0210*/  @P2 LDC.64 R18, c[0x0][0x278] ;  /* 0x00009e00ff122b82 */ /* 0x000ea20000000a00 */
[----:B------:R0:W5:Y:S01]  /*0220*/  @P1 LDG.E.128 R64, desc[UR4][R12.64] ;  /* 0x000000040c401981 */ /* 0x000162000c1e1d00 */
[C---:B---3--:R-:W-:Y:S01]  /*0230*/  @P1 IMAD.WIDE.U32 R14, R21.reuse, 0x10, R10 ;  /* 0x00000010150e1825 */ /* 0x048fe200078e000a */
[----:B------:R-:W-:-:S04]  /*0240*/  @P1 IADD3 R21, R21, 0x80, RZ ;  /* 0x0000008015151810 */ /* 0x000fc80007ffe0ff */
[----:B------:R0:W5:Y:S01]  /*0250*/  @P1 LDG.E.128 R60, desc[UR4][R14.64] ;  /* 0x000000040e3c1981 */ /* 0x000162000c1e1d00 */
[----:B-1----:R-:W-:-:S05]  /*0260*/  @P2 IMAD.WIDE.U32 R8, R21, 0x10, R16 ;  /* 0x0000001015082825 */ /* 0x002fca00078e0010 */
[----:B------:R0:W5:Y:S01]  /*0270*/  @P2 LDG.E.128 R56, desc[UR4][R8.64] ;  /* 0x0000000408382981 */ /* 0x000162000c1e1d00 */
[----:B--2---:R-:W-:-:S05]  /*0280*/  @P2 IMAD.WIDE.U32 R10, R21, 0x10, R18 ;  /* 0x00000010150a2825 */ /* 0x004fca00078e0012 */
        /* <DEDUP_REMOVED lines=24> */
[----:B------:R-:W-:Y:S01]  /*0410*/  ISETP.NE.U32.AND P2, PT, RZ, UR6, PT ;  /* 0x00000006ff007c0c */ /* 0x000fe2000bf45070 */
[----:B------:R-:W-:-:S03]  /*0420*/  IMAD.MOV.U32 R49, RZ, RZ, RZ ;  /* 0x000000ffff317224 */ /* 0x000fc600078e00ff */
[----:B------:R-:W-:-:S04]  /*0430*/  ISETP.NE.AND.EX P2, PT, RZ, UR7, PT, P2 ;  /* 0x00000007ff007c0c */ /* 0x000fc8000bf45320 */
[----:B------:R-:W-:-:S04]  /*0440*/  ISETP.LT.U32.OR P2, PT, R3, 0x180, !P2 ;  /* 0x000001800300780c */ /* 0x000fc80005741470 */
[----:B------:R-:W-:-:S09]  /*0450*/  P2R R120, PR, RZ, 0x4 ;  /* 0x00000004ff787803 */ /* 0x000fd20000000000 */
.L_x_6411:
[----:B-1----:R-:W1:Y:S08]  /*0460*/  LDC.64 R122, c[0x0][0x288] ;  /* 0x0000a200ff7a7b82 */ /* 0x002e700000000a00 */
[----:B0-23--:R-:W2:Y:S08]  /*0470*/  LDC.64 R82, c[0x0][0x258] ;  /* 0x00009600ff527b82 */ /* 0x00deb00000000a00 */
        /* <DEDUP_REMOVED lines=8> */
[----:B------:R-:W-:-:S05]  /*0500*/  MOV R0, UR9 ;  /* 0x0000000900007c02 */ /* 0x000fca0008000f00 */
        /* <DEDUP_REMOVED lines=15> */
.L_x_6367:
[----:B------:R-:W-:-:S07]  /*0600*/  IADD3 R81, R88, 0x80, RZ ;  /* 0x0000008058517810 */ /* 0x000fce0007ffe0ff */
.L_x_6366:
[----:B------:R-:W-:Y:S05]  /*0610*/  BSYNC B1 ;  /* 0x0000000000017941 */ /* 0x000fea0003800000 */
.L_x_6365:
[----:B------:R-:W-:Y:S04]  /*0620*/  BSSY B1, `(.L_x_6368) ;  /* 0x0000008000017945 */ /* 0x000fe80003800000 */
[----:B------:R-:W-:Y:S05]  /*0630*/  @!P1 BRA `(.L_x_6369) ;  /* 0x0000000000189947 */ /* 0x000fea0003800000 */
[----:B------:R-:W-:-:S04]  /*0640*/  ISETP.NE.U32.AND P3, PT, RZ, UR12, PT ;  /* 0x0000000cff007c0c */ /* 0x000fc8000bf65070 */
[----:B------:R-:W-:-:S13]  /*0650*/  ISETP.NE.AND.EX P3, PT, RZ, UR13, PT, P3 ;  /* 0x0000000dff007c0c */ /* 0x000fda000bf65330 */
[----:B------:R-:W-:Y:S05]  /*0660*/  @!P3 BRA `(.L_x_6370) ;  /* 0x000000000008b947 */ /* 0x000fea0003800000 */
[----:B------:R-:W-:-:S06]  /*0670*/  IMAD.WIDE.U32 R8, R81, 0x10, R84 ;  /* 0x0000001051087825 */ /* 0x000fcc00078e0054 */
[----:B------:R-:W5:Y:S02]  /*0680*/  LDG.E.128 R8, desc[UR4][R8.64] ;  /* 0x0000000408087981 */ /* 0x000f64000c1e1d00 */
.L_x_6370:
[----:B------:R-:W-:-:S07]  /*0690*/  IADD3 R81, R81, 0x80, RZ ;  /* 0x0000008051517810 */ /* 0x000fce0007ffe0ff */
.L_x_6369:
[----:B------:R-:W-:Y:S05]  /*06a0*/  BSYNC B1 ;  /* 0x0000000000017941 */ /* 0x000fea0003800000 */
.L_x_6368:
[----:B------:R-:W-:Y:S02]  /*06b0*/  ISETP.NE.AND P3, PT, R120, RZ, PT ;  /* 0x000000ff7800720c */ /* 0x000fe40003f65270 */
[----:B------:R-:W-:-:S11]  /*06c0*/  CS2R R128, SRZ ;  /* 0x0000000000807805 */ /* 0x000fd6000001ff00 */
[----:B------:R-:W-:Y:S05]  /*06d0*/  @P3 BRA `(.L_x_6371) ;  /* 0x0000000800943947 */ /* 0x000fea0003800000 */
[----:B------:R-:W-:-:S06]  /*06e0*/  IMAD.WIDE.U32 R4, R81, 0x10, R84 ;  /* 0x0000001051047825 */ /* 0x000fcc00078e0054 */
[----:B------:R-:W5:Y:S01]  /*06f0*/  LDG.E.128 R4, desc[UR4][R4.64] ;  /* 0x0000000404047981 */ /* 0x000f62000c1e1d00 */
[----:B------:R-:W-:Y:S05]  /*0700*/  BRA `(.L_x_6371) ;  /* 0x0000000800887947 */ /* 0x000fea0003800000 */
.L_x_6364:
        /* <DEDUP_REMOVED lines=25> */
[----:B--2---:R-:W-:Y:S02]  /*08a0*/  MOV R3, R96 ;  /* 0x0000006000037202 */ /* 0x004fe40000000f00 */
[----:B------:R-:W-:Y:S02]  /*08b0*/  SHF.R.U64 R100, R96, 0x10, R97 ;  /* 0x0000001060647819 */ /* 0x000fe40000001261 */
[----:B------:R-:W-:Y:S01]  /*08c0*/  MOV R95, R97 ;  /* 0x00000061005f7202 */ /* 0x000fe20000000f00 */
[C---:B---3--:R-:W-:Y:S01]  /*08d0*/  FADD.FTZ R129, -R126.reuse, R81 ;  /* 0x000000517e817221 */ /* 0x048fe20000010100 */
[----:B------:R-:W-:Y:S02]  /*08e0*/  HADD2.F32 R81, -RZ, R3.H0_H0 ;  /* 0x20000003ff517230 */ /* 0x000fe40000004100 */
[C---:B------:R-:W-:Y:S01]  /*08f0*/  FADD.FTZ R99, -R126.reuse, R80 ;  /* 0x000000507e637221 */ /* 0x040fe20000010100 */
[----:B------:R-:W-:Y:S01]  /*0900*/  SHF.R.U32.HI R98, RZ, 0x10, R97 ;  /* 0x00000010ff627819 */ /* 0x000fe20000011661 */
[----:B------:R-:W-:Y:S01]  /*0910*/  FADD.FTZ R97, -R126, R82 ;  /* 0x000000527e617221 */ /* 0x000fe20000010100 */
[----:B------:R-:W-:-:S02]  /*0920*/  HADD2.F32 R80, -RZ, R100.H0_H0 ;  /* 0x20000064ff507230 */ /* 0x000fc40000004100 */
[----:B-----5:R-:W-:Y:S01]  /*0930*/  FMUL.FTZ R96, R86, R129 ;  /* 0x0000008156607220 */ /* 0x020fe20000410000 */
[----:B------:R-:W-:Y:S01]  /*0940*/  FADD.FTZ R131, -R126, R83 ;  /* 0x000000537e837221 */ /* 0x000fe20000010100 */
[----:B------:R-:W-:Y:S01]  /*0950*/  FMUL.FTZ R3, R86, R99 ;  /* 0x0000006356037220 */ /* 0x000fe20000410000 */
[----:B------:R-:W-:Y:S01]  /*0960*/  FMUL.FTZ R100, R72, R81 ;  /* 0x0000005148647220 */ /* 0x000fe20000410000 */
        /* <DEDUP_REMOVED lines=21> */
[----:B------:R-:W-:-:S02]  /*0ac0*/  VIADD R131, R88, 0x80 ;  /* 0x0000008058837836 */ /* 0x000fc40000000000 */
[----:B------:R-:W-:Y:S01]  /*0ad0*/  FADD.FTZ R129, R82, R99 ;  /* 0x0000006352817221 */ /* 0x000fe20000010000 */
[----:B0-----:R-:W-:-:S07]  /*0ae0*/  FFMA.FTZ R128, R98, R99, R81 ;  /* 0x0000006362807223 */ /* 0x001fce0000010051 */
.L_x_6373:
[----:B------:R-:W-:Y:S05]  /*0af0*/  BSYNC B1 ;  /* 0x0000000000017941 */ /* 0x000fea0003800000 */
.L_x_6372:
        /* <DEDUP_REMOVED lines=15> */
[----:B------:R-:W0:Y:S01]  /*0bf0*/  LDG.E.128 R80, desc[UR4][R80.64] ;  /* 0x0000000450507981 */ /* 0x000e22000c1e1d00 */
[----:B------:R-:W-:Y:S01]  /*0c00*/  HADD2.F32 R135, -RZ, R103.H0_H0 ;  /* 0x20000067ff877230 */ /* 0x000fe20000004100 */
[----:B------:R-:W-:Y:S01]  /*0c10*/  IADD3 R127, R127, 0x80, RZ ;  /* 0x000000807f7f7810 */ /* 0x000fe20007ffe0ff */
[----:B------:R-:W-:Y:S01]  /*0c20*/  HADD2.F32 R122, -RZ, R122.H0_H0 ;  /* 0x2000007aff7a7230 */ /* 0x000fe20000004100 */
[----:B------:R-:W-:Y:S02]  /*0c30*/  IADD3 R131, R131, 0x80, RZ ;  /* 0x0000008083837810 */ /* 0x000fe40007ffe0ff */
[----:B------:R-:W-:Y:S01]  /*0c40*/  FMUL.FTZ R110, R66, R135 ;  /* 0x00000087426e7220 */ /* 0x000fe20000410000 */
[----:B------:R-:W-:Y:S01]  /*0c50*/  FADD.FTZ R34, R34, R135 ;  /* 0x0000008722227221 */ /* 0x000fe20000010000 */
[----:B------:R-:W-:Y:S01]  /*0c60*/  FADD.FTZ R35, R35, R122 ;  /* 0x0000007a23237221 */ /* 0x000fe20000010000 */
[----:B0-----:R-:W-:Y:S01]  /*0c70*/  FADD.FTZ R105, -R126, R83 ;  /* 0x000000537e697221 */ /* 0x001fe20000010100 */
[----:B------:R-:W-:-:S02]  /*0c80*/  HADD2.F32 R83, -RZ, R101.H0_H0 ;  /* 0x20000065ff537230 */ /* 0x000fc40000004100 */
[C---:B------:R-:W-:Y:S01]  /*0c90*/  FADD.FTZ R107, -R126.reuse, R80 ;  /* 0x000000507e6b7221 */ /* 0x040fe20000010100 */
[C---:B------:R-:W-:Y:S01]  /*0ca0*/  FADD.FTZ R133, -R126.reuse, R82 ;  /* 0x000000527e857221 */ /* 0x040fe20000010100 */
[----:B------:R-:W-:Y:S02]  /*0cb0*/  HADD2.F32 R82, -RZ, R106.H0_H0 ;  /* 0x2000006aff527230 */ /* 0x000fe40000004100 */
[----:B------:R-:W-:Y:S01]  /*0cc0*/  FADD.FTZ R123, -R126, R81 ;  /* 0x000000517e7b7221 */ /* 0x000fe20000010100 */
[----:B------:R-:W-:Y:S01]  /*0cd0*/  FMUL.FTZ R108, R64, R83 ;  /* 0x00000053406c7220 */ /* 0x000fe20000410000 */
[C---:B-----5:R-:W-:Y:S01]  /*0ce0*/  FMUL.FTZ R101, R86.reuse, R107 ;  /* 0x0000006b56657220 */ /* 0x060fe20000410000 */
[C---:B------:R-:W-:Y:S01]  /*0cf0*/  FMUL.FTZ R106, R86.reuse, R105 ;  /* 0x00000069566a7220 */ /* 0x040fe20000410000 */
[----:B------:R-:W-:Y:S01]  /*0d00*/  FMUL.FTZ R105, R65, R82 ;  /* 0x0000005241697220 */ /* 0x000fe20000410000 */
[----:B------:R-:W-:Y:S01]  /*0d10*/  FADD.FTZ R80, R129, R108 ;  /* 0x0000006c81507221 */ /* 0x000fe20000010000 */
[----:B------:R-:W-:Y:S01]  /*0d20*/  FMUL.FTZ R104, R86, R123 ;  /* 0x0000007b56687220 */ /* 0x000fe20000410000 */
[C---:B------:R-:W-:Y:S01]  /*0d30*/  FFMA.FTZ R81, R101.reuse, R108, R128 ;  /* 0x0000006c65517223 */ /* 0x040fe20000010080 */
[----:B------:R-:W-:Y:S01]  /*0d40*/  FADD.FTZ R32, R32, R83 ;  /* 0x0000005320207221 */ /* 0x000fe20000010000 */
[----:B------:R-:W-:Y:S01]  /*0d50*/  FFMA.FTZ R44, R101, R83, R44 ;  /* 0x00000053652c7223 */ /* 0x000fe2000001002c */
[----:B------:R-:W-:Y:S01]  /*0d60*/  FADD.FTZ R83, R80, R105 ;  /* 0x0000006950537221 */ /* 0x000fe20000010000 */
[----:B------:R-:W-:Y:S01]  /*0d70*/  FMUL.FTZ R103, R86, R133 ;  /* 0x0000008556677220 */ /* 0x000fe20000410000 */
[C---:B------:R-:W-:Y:S01]  /*0d80*/  FFMA.FTZ R80, R104.reuse, R105, R81 ;  /* 0x0000006968507223 */ /* 0x040fe20000010051 */
[----:B------:R-:W-:Y:S01]  /*0d90*/  FADD.FTZ R33, R33, R82 ;  /* 0x0000005221217221 */ /* 0x000fe20000010000 */
[----:B------:R-:W-:Y:S01]  /*0da0*/  FFMA.FTZ R45, R104, R82, R45 ;  /* 0x00000052682d7223 */ /* 0x000fe2000001002d */
[----:B------:R-:W-:Y:S01]  /*0db0*/  FMUL.FTZ R107, R67, R122 ;  /* 0x0000007a436b7220 */ /* 0x000fe20000410000 */
[----:B------:R-:W-:Y:S01]  /*0dc0*/  FADD.FTZ R82, R83, R110 ;  /* 0x0000006e53527221 */ /* 0x000fe20000010000 */
[C---:B------:R-:W-:Y:S01]  /*0dd0*/  FFMA.FTZ R81, R103.reuse, R110, R80 ;  /* 0x0000006e67517223 */ /* 0x040fe20000010050 */
[----:B------:R-:W-:Y:S01]  /*0de0*/  FFMA.FTZ R46, R103, R135, R46 ;  /* 0x00000087672e7223 */ /* 0x000fe2000001002e */
[----:B------:R-:W-:Y:S01]  /*0df0*/  FFMA.FTZ R47, R106, R122, R47 ;  /* 0x0000007a6a2f7223 */ /* 0x000fe2000001002f */
[----:B------:R-:W-:Y:S01]  /*0e00*/  FADD.FTZ R129, R82, R107 ;  /* 0x0000006b52817221 */ /* 0x000fe20000010000 */
[----:B------:R-:W-:-:S07]  /*0e10*/  FFMA.FTZ R128, R106, R107, R81 ;  /* 0x0000006b6a807223 */ /* 0x000fce0000010051 */
.L_x_6375:
[----:B------:R-:W-:Y:S05]  /*0e20*/  BSYNC B1 ;  /* 0x0000000000017941 */ /* 0x000fea0003800000 */
.L_x_6374:
[----:B------:R-:W-:-:S13]  /*0e30*/  ISETP.NE.AND P3, PT, R121, RZ, PT ;  /* 0x000000ff7900720c */ /* 0x000fda0003f65270 */
[----:B------:R-:W-:Y:S05]  /*0e40*/  @!P3 BRA `(.L_x_6371) ;  /* 0x0000000000b8b947 */ /* 0x000fea0003800000 */
[----:B------:R-:W0:Y:S08]  /*0e50*/  LDC.64 R112, c[0x0][0x2b8] ;  /* 0x0000ae00ff707b82 */ /* 0x000e300000000a00 */
[----:B------:R-:W1:Y:S01]  /*0e60*/  LDC.64 R80, c[0x0][0x238] ;  /* 0x00008e00ff507b82 */ /* 0x000e620000000a00 */
[----:B------:R-:W-:Y:S01]  /*0e70*/  ISETP.NE.U32.AND P3, PT, RZ, UR12, PT ;  /* 0x0000000cff007c0c */ /* 0x000fe2000bf65070 */
[----:B0-----:R-:W-:-:S06]  /*0e80*/  IMAD.WIDE.U32 R112, R127, 0x8, R112 ;  /* 0x000000087f707825 */ /* 0x001fcc00078e0070 */
[----:B------:R-:W2:Y:S01]  /*0e90*/  LDG.E.64 R112, desc[UR4][R112.64] ;  /* 0x0000000470707981 */ /* 0x000ea2000c1e1b00 */
[----:B-1----:R-:W-:-:S06]  /*0ea0*/  IMAD.WIDE.U32 R80, R131, 0x10, R80 ;  /* 0x0000001083507825 */ /* 0x002fcc00078e0050 */
[----:B------:R-:W3:Y:S01]  /*0eb0*/  LDG.E.128 R80, desc[UR4][R80.64] ;  /* 0x0000000450507981 */ /* 0x000ee2000c1e1d00 */
        /* <DEDUP_REMOVED lines=11> */
[----:B------:R-:W-:Y:S01]  /*0f70*/  FADD.FTZ R123, -R126, R82 ;  /* 0x000000527e7b7221 */ /* 0x000fe20000010100 */
        /* <DEDUP_REMOVED lines=26> */
[----:B----4-:R-:W-:-:S07]  /*1120*/  FFMA.FTZ R128, R114, R115, R81 ;  /* 0x0000007372807223 */ /* 0x010fce0000010051 */
.L_x_6371:
[----:B------:R-:W-:Y:S05]  /*1130*/  BSYNC B0 ;  /* 0x0000000000007941 */ /* 0x000fea0003800000 */
.L_x_6363:
        /* <DEDUP_REMOVED lines=25> */
.L_x_6426:
[----:B------:R-:W4:Y:S01]  /*12d0*/  S2R R123, SR_CgaCtaId ;  /* 0x00000000007b7919 */ /* 0x000f220000008800 */
[----:B--2---:R-:W-:Y:S01]  /*12e0*/  FADD.FTZ R84, R125, R82 ;  /* 0x000000527d547221 */ /* 0x004fe20000010000 */
[----:B------:R-:W-:Y:S01]  /*12f0*/  @!P4 LOP3.LUT R80, R80, 0x3, RZ, 0xc0, !PT ;  /* 0x000000035050c812 */ /* 0x000fe200078ec0ff */
[----:B---3--:R-:W-:Y:S01]  /*1300*/  FADD.FTZ R85, R126, R83 ;  /* 0x000000537e557221 */ /* 0x008fe20000010000 */
[----:B------:R-:W-:Y:S01]  /*1310*/  MOV R82, 0x400 ;  /* 0x0000040000527802 */ /* 0x000fe20000000f00 */
[----:B------:R-:W-:Y:S05]  /*1320*/  WARPSYNC.ALL ;  /* 0x0000000000007948 */ /* 0x000fea0003800000 */
[----:B------:R-:W-:Y:S01]  /*1330*/  @!P4 IADD3 R80, R81, R80, RZ ;  /* 0x000000505150c210 */ /* 0x000fe20007ffe0ff */
[----:B------:R-:W-:Y:S01]  /*1340*/  BSSY B0, `(.L_x_6377) ;  /* 0x000008e000007945 */ /* 0x000fe20003800000 */
[----:B----4-:R-:W-:-:S04]  /*1350*/  LEA R82, R123, R82, 0x18 ;  /* 0x000000527b527211 */ /* 0x010fc800078ec0ff */
[----:B------:R-:W-:Y:S01]  /*1360*/  @!P4 LEA R122, R80, R82, 0x3 ;  /* 0x00000052507ac211 */ /* 0x000fe200078e18ff */
[----:B------:R-:W-:-:S04]  /*1370*/  IMAD R123, R81, 0x8, R82 ;  /* 0x00000008517b7824 */ /* 0x000fc800078e0252 */
[----:B------:R-:W-:Y:S01]  /*1380*/  @!P4 STS.64 [R122+0x1800], R84 ;  /* 0x001800547a00c388 */ /* 0x000fe20000000a00 */
[----:B------:R-:W-:Y:S01]  /*1390*/  BAR.SYNC.DEFER_BLOCKING 0x0 ;  /* 0x0000000000007b1d */ /* 0x000fe20000010000 */
[----:B0-----:R-:W-:-:S05]  /*13a0*/  ISETP.NE.AND P4, PT, R119, RZ, PT ;  /* 0x000000ff7700720c */ /* 0x001fca0003f85270 */
[----:B------:R-:W1:Y:S02]  /*13b0*/  LDS.128 R80, [R123+0x1800] ;  /* 0x001800007b507984 */ /* 0x000e640000000c00 */
[----:B-1----:R-:W-:Y:S01]  /*13c0*/  FADD.FTZ R125, RZ, R80 ;  /* 0x00000050ff7d7221 */ /* 0x002fe20000010000 */
        /* <DEDUP_REMOVED lines=29> */
[--C-:B------:R-:W-:Y:S02]  /*15a0*/  @P4 SHF.R.U64 R84, R82, 0x10, R83.reuse ;  /* 0x0000001052544819 */ /* 0x100fe40000001253 */
        /* <DEDUP_REMOVED lines=13> */
.L_x_6380:
[----:B------:R-:W-:Y:S05]  /*1680*/  BSYNC B1 ;  /* 0x0000000000017941 */ /* 0x000fea0003800000 */
.L_x_6379:
        /* <DEDUP_REMOVED lines=22> */
.L_x_6382:
[----:B------:R-:W-:Y:S05]  /*17f0*/  BSYNC B1 ;  /* 0x0000000000017941 */ /* 0x000fea0003800000 */
.L_x_6381:
        /* <DEDUP_REMOVED lines=19> */
.L_x_6384:
[----:B------:R-:W-:Y:S05]  /*1930*/  BSYNC B1 ;  /* 0x0000000000017941 */ /* 0x000fea0003800000 */
.L_x_6383:
        /* <DEDUP_REMOVED lines=11> */
.L_x_6386:
[----:B------:R-:W-:Y:S05]  /*19f0*/  BSYNC B1 ;  /* 0x0000000000017941 */ /* 0x000fea0003800000 */
.L_x_6385:
        /* <DEDUP_REMOVED lines=31> */
.L_x_6388:
[----:B------:R-:W-:Y:S05]  /*1bf0*/  BSYNC B1 ;  /* 0x0000000000017941 */ /* 0x000fea0003800000 */
.L_x_6387:
[----:B------:R-:W-:Y:S01]  /*1c00*/  VIADD R88, R88, 0x80 ;  /* 0x0000008058587836 */ /* 0x000fe20000000000 */
[----:B------:R-:W-:-:S07]  /*1c10*/  IADD3 R123, R123, 0x80, RZ ;  /* 0x000000807b7b7810 */ /* 0x000fce0007ffe0ff */
.L_x_6378:
[----:B------:R-:W-:Y:S05]  /*1c20*/  BSYNC B0 ;  /* 0x0000000000007941 */ /* 0x000fea0003800000 */
.L_x_6377:
[----:B------:R-:W-:Y:S04]  /*1c30*/  BSSY B0, `(.L_x_6389) ;  /* 0x0000073000007945 */ /* 0x000fe80003800000 */
[----:B------:R-:W-:Y:S05]  /*1c40*/  @!P1 BRA `(.L_x_6390) ;  /* 0x0000000400c49947 */ /* 0x000fea0003800000 */
[----:B01----:R-:W0:Y:S08]  /*1c50*/  @P4 LDC.64 R80, c[0x0][0x220] ;  /* 0x00008800ff504b82 */ /* 0x003e300000000a00 */
[----:B------:R-:W1:Y:S01]  /*1c60*/  @!P2 LDC.64 R84, c[0x0][0x2c8] ;  /* 0x0000b200ff54ab82 */ /* 0x000e620000000a00 */
[----:B0-----:R-:W-:-:S06]  /*1c70*/  @P4 IMAD.WIDE.U32 R82, R123, 0x8, R80 ;  /* 0x000000087b524825 */ /* 0x001fcc00078e0050 */
[----:B------:R-:W2:Y:S01]  /*1c80*/  @P4 LDG.E.64 R82, desc[UR4][R82.64] ;  /* 0x0000000452524981 */ /* 0x000ea2000c1e1b00 */
[----:B-1----:R-:W-:Y:S01]  /*1c90*/  @!P2 ISETP.NE.U32.AND P5, PT, R84, RZ, PT ;  /* 0x000000ff5400a20c */ /* 0x002fe20003fa5070 */
        /* <DEDUP_REMOVED lines=19> */
.L_x_6392:
[----:B------:R-:W-:Y:S05]  /*1dd0*/  BSYNC B1 ;  /* 0x0000000000017941 */ /* 0x000fea0003800000 */
.L_x_6391:
        /* <DEDUP_REMOVED lines=21> */
.L_x_6394:
[----:B------:R-:W-:Y:S05]  /*1f30*/  BSYNC B1 ;  /* 0x0000000000017941 */ /* 0x000fea0003800000 */
.L_x_6393:
        /* <DEDUP_REMOVED lines=11> */
.L_x_6396:
[----:B------:R-:W-:Y:S05]  /*1ff0*/  BSYNC B1 ;  /* 0x0000000000017941 */ /* 0x000fea0003800000 */
.L_x_6395:
        /* <DEDUP_REMOVED lines=11> */
.L_x_6398:
[----:B------:R-:W-:Y:S05]  /*20b0*/  BSYNC B1 ;  /* 0x0000000000017941 */ /* 0x000fea0003800000 */
.L_x_6397:
[----:B------:R-:W-:Y:S01]  /*20c0*/  SEL R77, R82, R77, P5 ;  /* 0x0000004d524d7207 */ /* 0x000fe20002800000 */
[----:B------:R-:W0:Y:S01]  /*20d0*/  @P4 LDC R85, c[0x0][0x29c] ;  /* 0x0000a700ff554b82 */ /* 0x000e220000000800 */
[----:B------:R-:W-:Y:S01]  /*20e0*/  SEL R78, R83, R78, P5 ;  /* 0x0000004e534e7207 */ /* 0x000fe20002800000 */
[----:B------:R-:W-:Y:S01]  /*20f0*/  @P4 HADD2.F32 R84, -RZ, R93.H1_H1 ;  /* 0x3000005dff544230 */ /* 0x000fe20000004100 */
[----:B------:R-:W-:Y:S01]  /*2100*/  SEL R79, R124, R79, P5 ;  /* 0x0000004f7c4f7207 */ /* 0x000fe20002800000 */
[----:B------:R-:W-:Y:S01]  /*2110*/  BSSY B1, `(.L_x_6399) ;  /* 0x0000022000017945 */ /* 0x000fe20003800000 */
[----:B------:R-:W-:-:S04]  /*2120*/  ISETP.NE.U32.AND P5, PT, R80, RZ, PT ;  /* 0x000000ff5000720c */ /* 0x000fc80003fa5070 */
[----:B------:R-:W-:-:S13]  /*2130*/  ISETP.NE.AND.EX P5, PT, R81, RZ, PT, P5 ;  /* 0x000000ff5100720c */ /* 0x000fda0003fa5350 */
[----:B------:R-:W1:Y:S01]  /*2140*/  @P5 LDC.64 R80, c[0x0][0x308] ;  /* 0x0000c200ff505b82 */ /* 0x000e620000000a00 */
[----:B0-----:R-:W-:Y:S01]  /*2150*/  @P4 FMUL.FTZ R82, R82, R85 ;  /* 0x0000005552524220 */ /* 0x001fe20000410000 */
[----:B------:R-:W-:-:S03]  /*2160*/  @P4 HADD2.F32 R85, -RZ, R94.H0_H0 ;  /* 0x2000005eff554230 */ /* 0x000fc60000004100 */
[-C--:B------:R-:W-:Y:S01]  /*2170*/  @P4 FFMA.FTZ R21, R84, R82.reuse, R21 ;  /* 0x0000005254154223 */ /* 0x080fe20000010015 */
[----:B------:R-:W-:-:S05]  /*2180*/  @P4 FMUL.FTZ R82, R61, R82 ;  /* 0x000000523d524220 */ /* 0x000fca0000410000 */
[----:B------:R-:W-:-:S04]  /*2190*/  @P4 F2FP.F16.F32.PACK_AB R82, RZ, R82 ;  /* 0x00000052ff52423e */ /* 0x000fc800000000ff */
[----:B------:R-:W-:Y:S02]  /*21a0*/  @P4 PRMT R90, R82, 0x7610, R90 ;  /* 0x00007610525a4816 */ /* 0x000fe4000000005a */
[----:B------:R-:W0:Y:S01]  /*21b0*/  @P4 LDC R82, c[0x0][0x29c] ;  /* 0x0000a700ff524b82 */ /* 0x000e220000000800 */
[----:B-1----:R-:W-:-:S05]  /*21c0*/  @P5 IMAD.WIDE.U32 R80, R88, 0x10, R80 ;  /* 0x0000001058505825 */ /* 0x002fca00078e0050 */
[----:B------:R1:W-:Y:S01]  /*21d0*/  @P5 STG.E.128 desc[UR4][R80.64], R76 ;  /* 0x0000004c50005986 */ /* 0x0003e2000c101d04 */
[----:B0-----:R-:W-:-:S04]  /*21e0*/  @P4 FMUL.FTZ R83, R83, R82 ;  /* 0x0000005253534220 */ /* 0x001fc80000410000 */
[-C--:B------:R-:W-:Y:S01]  /*21f0*/  @P4 FFMA.FTZ R22, R85, R83.reuse, R22 ;  /* 0x0000005355164223 */ /* 0x080fe20000010016 */
[----:B-1----:R-:W0:Y:S01]  /*2200*/  @P4 LDC R81, c[0x0][0x29c] ;  /* 0x0000a700ff514b82 */ /* 0x002e220000000800 */
[----:B------:R-:W-:Y:S02]  /*2210*/  @P4 HADD2.F32 R80, -RZ, R94.H1_H1 ;  /* 0x3000005eff504230 */ /* 0x000fe40000004100 */
        /* <DEDUP_REMOVED lines=17> */
.L_x_6400:
[----:B------:R-:W-:Y:S05]  /*2330*/  BSYNC B1 ;  /* 0x0000000000017941 */ /* 0x000fea0003800000 */
.L_x_6399:
[----:B------:R-:W-:Y:S01]  /*2340*/  IADD3 R88, R88, 0x80, RZ ;  /* 0x0000008058587810 */ /* 0x000fe20007ffe0ff */
[----:B------:R-:W-:-:S07]  /*2350*/  VIADD R123, R123, 0x80 ;  /* 0x000000807b7b7836 */ /* 0x000fce0000000000 */
.L_x_6390:
[----:B------:R-:W-:Y:S05]  /*2360*/  BSYNC B0 ;  /* 0x0000000000007941 */ /* 0x000fea0003800000 */
.L_x_6389:
[----:B------:R-:W-:Y:S01]  /*2370*/  ISETP.NE.AND P5, PT, R121, RZ, PT ;  /* 0x000000ff7900720c */ /* 0x000fe20003fa5270 */
[----:B------:R-:W-:-:S12]  /*2380*/  BSSY B0, `(.L_x_6401) ;  /* 0x000006f000007945 */ /* 0x000fd80003800000 */
        /* <DEDUP_REMOVED lines=25> */
.L_x_6404:
[----:B------:R-:W-:Y:S05]  /*2520*/  BSYNC B1 ;  /* 0x0000000000017941 */ /* 0x000fea0003800000 */
.L_x_6403:
        /* <DEDUP_REMOVED lines=21> */
.L_x_6406:
[----:B------:R-:W-:Y:S05]  /*2680*/  BSYNC B1 ;  /* 0x0000000000017941 */ /* 0x000fea0003800000 */
.L_x_6405:
        /* <DEDUP_REMOVED lines=19> */
.L_x_6408:
[----:B------:R-:W-:Y:S05]  /*27c0*/  BSYNC B1 ;  /* 0x0000000000017941 */ /* 0x000fea0003800000 */
.L_x_6407:
        /* <DEDUP_REMOVED lines=19> */
.L_x_6410:
[----:B------:R-:W-:Y:S05]  /*2900*/  BSYNC B1 ;  /* 0x0000000000017941 */ /* 0x000fea0003800000 */
.L_x_6409:
[----:B------:R-:W-:Y:S01]  /*2910*/  ISETP.NE.U32.AND P2, PT, R80, RZ, PT ;  /* 0x000000ff5000720c */ /* 0x000fe20003f45070 */
[----:B------:R-:W0:Y:S01]  /*2920*/  @P4 LDC R83, c[0x0][0x29c] ;  /* 0x0000a700ff534b82 */ /* 0x000e220000000800 */
[----:B------:R-:W-:Y:S01]  /*2930*/  SEL R79, R82, R79, P5 ;  /* 0x0000004f524f7207 */ /* 0x000fe20002800000 */
[----:B------:R-:W-:Y:S01]  /*2940*/  @P4 HADD2.F32 R84, -RZ, R94.H1_H1 ;  /* 0x3000005eff544230 */ /* 0x000fe20000004100 */
[----:B------:R-:W-:-:S13]  /*2950*/  ISETP.NE.AND.EX P2, PT, R81, RZ, PT, P2 ;  /* 0x000000ff5100720c */ /* 0x000fda0003f45320 */
[----:B------:R-:W1:Y:S01]  /*2960*/  @P2 LDC.64 R80, c[0x0][0x308] ;  /* 0x0000c200ff502b82 */ /* 0x000e620000000a00 */
[----:B0-----:R-:W-:-:S04]  /*2970*/  @P4 FMUL.FTZ R82, R82, R83 ;  /* 0x0000005352524220 */ /* 0x001fc80000410000 */
[-C--:B------:R-:W-:Y:S01]  /*2980*/  @P4 FMUL.FTZ R83, R55, R82.reuse ;  /* 0x0000005237534220 */ /* 0x080fe20000410000 */
[----:B------:R-:W-:-:S04]  /*2990*/  @P4 FFMA.FTZ R19, R84, R82, R19 ;  /* 0x0000005254134223 */ /* 0x000fc80000010013 */
[----:B------:R-:W-:-:S04]  /*29a0*/  @P4 F2FP.F16.F32.PACK_AB R83, RZ, R83 ;  /* 0x00000053ff53423e */ /* 0x000fc800000000ff */
[----:B------:R-:W-:Y:S01]  /*29b0*/  @P4 PRMT R92, R83, 0x7610, R92 ;  /* 0x00007610535c4816 */ /* 0x000fe2000000005c */
[----:B-1----:R-:W-:-:S05]  /*29c0*/  @P2 IMAD.WIDE.U32 R80, R88, 0x10, R80 ;  /* 0x0000001058502825 */ /* 0x002fca00078e0050 */
[----:B------:R2:W-:Y:S01]  /*29d0*/  @P2 STG.E.128 desc[UR4][R80.64], R76 ;  /* 0x0000004c50002986 */ /* 0x0005e2000c101d04 */
[----:B------:R-:W-:Y:S05]  /*29e0*/  @!P4 BRA `(.L_x_6402) ;  /* 0x000000000020c947 */ /* 0x000fea0003800000 */
        /* <DEDUP_REMOVED lines=8> */
.L_x_6402:
[----:B------:R-:W-:Y:S05]  /*2a70*/  BSYNC B0 ;  /* 0x0000000000007941 */ /* 0x000fea0003800000 */
.L_x_6401:
[----:B------:R-:W-:Y:S02]  /*2a80*/  IADD3 R87, R87, UR10, RZ ;  /* 0x0000000a57577c10 */ /* 0x000fe4000fffe0ff */
[----:B------:R-:W-:Y:S02]  /*2a90*/  SEL R125, RZ, 0x1, P3 ;  /* 0x00000001ff7d7807 */ /* 0x000fe40001800000 */
[----:B------:R-:W-:-:S13]  /*2aa0*/  ISETP.GE.AND P2, PT, R87, UR11, PT ;  /* 0x0000000b57007c0c */ /* 0x000fda000bf46270 */
[----:B------:R-:W-:Y:S05]  /*2ab0*/  @!P2 BRA `(.L_x_6411) ;  /* 0xffffffd80068a947 */ /* 0x000fea000383ffff */
.L_x_6362:
[----:B------:R-:W4:Y:S01]  /*2ac0*/  S2R R2, SR_TID.X ;  /* 0x0000000000027919 */ /* 0x000f220000002100 */
[----:B------:R-:W4:Y:S01]  /*2ad0*/  S2UR UR6, SR_CTAID.X ;  /* 0x00000000000679c3 */ /* 0x000f220000002500 */
[----:B------:R-:W-:Y:S01]  /*2ae0*/  BSSY B0, `(.L_x_6412) ;  /* 0x0000010000007945 */ /* 0x000fe20003800000 */
[C---:B----4-:R-:W-:Y:S02]  /*2af0*/  LEA.HI R3, R2.reuse, UR6, RZ, 0x19 ;  /* 0x0000000602037c11 */ /* 0x050fe4000f8fc8ff */
[----:B------:R-:W-:-:S03]  /*2b00*/  LOP3.LUT R9, R2, 0x7f, RZ, 0xc0, !PT ;  /* 0x0000007f02097812 */ /* 0x000fc600078ec0ff */
[----:B------:R-:W-:-:S05]  /*2b10*/  IMAD R0, R3, R0, RZ ;  /* 0x0000000003007224 */ /* 0x000fca00078e02ff */
[----:B------:R-:W-:Y:S01]  /*2b20*/  LEA.HI R9, R0, R9, RZ, 0x1e ;  /* 0x0000000900097211 */ /* 0x000fe200078ff0ff */
[----:B------:R-:W-:Y:S06]  /*2b30*/  @!P0 BRA `(.L_x_6413) ;  /* 0x0000000000288947 */ /* 0x000fec0003800000 */
[----:B------:R-:W4:Y:S08]  /*2b40*/  LDC.64 R2, c[0x0][0x2d0] ;  /* 0x0000b400ff027b82 */ /* 0x000f300000000a00 */
        /* <DEDUP_REMOVED lines=9> */
.L_x_6413:
[----:B------:R-:W-:Y:S05]  /*2be0*/  BSYNC B0 ;  /* 0x0000000000007941 */ /* 0x000fea0003800000 */
.L_x_6412:
[----:B------:R-:W-:Y:S04]  /*2bf0*/  BSSY B0, `(.L_x_6414) ;  /* 0x000000c000007945 */ /* 0x000fe80003800000 */
[----:B------:R-:W-:Y:S05]  /*2c00*/  @!P1 BRA `(.L_x_6415) ;  /* 0x0000000000289947 */ /* 0x000fea0003800000 */
[----:B----4-:R-:W4:Y:S08]  /*2c10*/  LDC.64 R2, c[0x0][0x2d0] ;  /* 0x0000b400ff027b82 */ /* 0x010f300000000a00 */
        /* <DEDUP_REMOVED lines=9> */
.L_x_6415:
[----:B------:R-:W-:Y:S05]  /*2cb0*/  BSYNC B0 ;  /* 0x0000000000007941 */ /* 0x000fea0003800000 */
.L_x_6414:
[----:B------:R-:W-:-:S13]  /*2cc0*/  ISETP.NE.AND P0, PT, R121, RZ, PT ;  /* 0x000000ff7900720c */ /* 0x000fda0003f05270 */
[----:B------:R-:W-:Y:S05]  /*2cd0*/  @!P0 EXIT ;  /* 0x000000000000894d */ /* 0x000fea0003800000 */
[----:B----4-:R-:W4:Y:S08]  /*2ce0*/  LDC.64 R2, c[0x0][0x2d0] ;  /* 0x0000b400ff027b82 */ /* 0x010f300000000a00 */
        /* <DEDUP_REMOVED lines=9> */
.L_x_6376:
[----:B------:R-:W-:Y:S01]  /*2d80*/  HFMA2.MMA R131, -RZ, RZ, 0, 9.5367431640625e-07 ;  /* 0x00000010ff837435 */ /* 0x000fe200000001ff */
[----:B------:R-:W-:Y:S02]  /*2d90*/  MOV R132, R129 ;  /* 0x0000008100847202 */ /* 0x000fe40000000f00 */
[----:B------:R-:W-:Y:S02]  /*2da0*/  MOV R134, 0x1f ;  /* 0x0000001f00867802 */ /* 0x000fe40000000f00 */
[----:B------:R-:W-:-:S07]  /*2db0*/  MOV R127, 0xffffffff ;  /* 0xffffffff007f7802 */ /* 0x000fce0000000f00 */
[----:B01---5:R-:W-:Y:S05]  /*2dc0*/  WARPSYNC.COLLECTIVE R127, `(.L_x_6416) ;  /* 0x000000007f087348 */ /* 0x023fea0003c00000 */
[----:B------:R2:W3:Y:S02]  /*2dd0*/  SHFL.DOWN P5, R130, R132, R131, R134 ;  /* 0x0800008384827389 */ /* 0x0004e400000a0086 */
[----:B0123-5:R-:W-:Y:S01]  /*2de0*/  ENDCOLLECTIVE ;  /* 0x000000000000791b */ /* 0x02ffe20003800000 */
.L_x_6416:
[----:B------:R-:W-:Y:S01]  /*2df0*/  MOV R132, R128 ;  /* 0x0000008000847202 */ /* 0x000fe20000000f00 */
[----:B------:R-:W-:-:S07]  /*2e00*/  IMAD.MOV.U32 R82, RZ, RZ, R130 ;  /* 0x000000ffff527224 */ /* 0x000fce00078e0082 */
[----:B------:R-:W-:Y:S05]  /*2e10*/  WARPSYNC.COLLECTIVE R127, `(.L_x_6417) ;  /* 0x000000007f087348 */ /* 0x000fea0003c00000 */
[----:B------:R0:W1:Y:S02]  /*2e20*/  SHFL.DOWN P5, R130, R132, R131, R134 ;  /* 0x0800008384827389 */ /* 0x00006400000a0086 */
[----:B01----:R-:W-:Y:S01]  /*2e30*/  ENDCOLLECTIVE ;  /* 0x000000000000791b */ /* 0x003fe20003800000 */
.L_x_6417:
[----:B------:R-:W-:Y:S01]  /*2e40*/  FADD.FTZ R82, R82, R129 ;  /* 0x0000008152527221 */ /* 0x000fe20000010000 */
[----:B------:R-:W-:-:S04]  /*2e50*/  HFMA2.MMA R131, -RZ, RZ, 0, 4.76837158203125e-07 ;  /* 0x00000008ff837435 */ /* 0x000fc800000001ff */
[----:B------:R-:W-:Y:S02]  /*2e60*/  MOV R132, R82 ;  /* 0x0000005200847202 */ /* 0x000fe40000000f00 */
[----:B------:R-:W-:-:S07]  /*2e70*/  MOV R83, R130 ;  /* 0x0000008200537202 */ /* 0x000fce0000000f00 */
[----:B------:R-:W-:Y:S05]  /*2e80*/  WARPSYNC.COLLECTIVE R127, `(.L_x_6418) ;  /* 0x000000007f087348 */ /* 0x000fea0003c00000 */
[----:B------:R0:W1:Y:S02]  /*2e90*/  SHFL.DOWN P5, R130, R132, R131, R134 ;  /* 0x0800008384827389 */ /* 0x00006400000a0086 */
[----:B01----:R-:W-:Y:S01]  /*2ea0*/  ENDCOLLECTIVE ;  /* 0x000000000000791b */ /* 0x003fe20003800000 */
.L_x_6418:
[----:B------:R-:W-:-:S05]  /*2eb0*/  FADD.FTZ R83, R83, R128 ;  /* 0x0000008053537221 */ /* 0x000fca0000010000 */
[----:B------:R-:W-:Y:S01]  /*2ec0*/  MOV R132, R83 ;  /* 0x0000005300847202 */ /* 0x000fe20000000f00 */
[----:B------:R-:W-:-:S07]  /*2ed0*/  IMAD.MOV.U32 R85, RZ, RZ, R130 ;  /* 0x000000ffff557224 */ /* 0x000fce00078e0082 */
[----:B------:R-:W-:Y:S05]  /*2ee0*/  WARPSYNC.COLLECTIVE R127, `(.L_x_6419) ;  /* 0x000000007f087348 */ /* 0x000fea0003c00000 */
[----:B------:R0:W1:Y:S02]  /*2ef0*/  SHFL.DOWN P5, R130, R132, R131, R134 ;  /* 0x0800008384827389 */ /* 0x00006400000a0086 */
[----:B01----:R-:W-:Y:S01]  /*2f00*/  ENDCOLLECTIVE ;  /* 0x000000000000791b */ /* 0x003fe20003800000 */
.L_x_6419:
[----:B------:R-:W-:Y:S01]  /*2f10*/  FADD.FTZ R85, R82, R85 ;  /* 0x0000005552557221 */ /* 0x000fe20000010000 */
[----:B------:R-:W-:-:S04]  /*2f20*/  HFMA2.MMA R131, -RZ, RZ, 0, 2.384185791015625e-07 ;  /* 0x00000004ff837435 */ /* 0x000fc800000001ff */
[----:B------:R-:W-:Y:S02]  /*2f30*/  MOV R132, R85 ;  /* 0x0000005500847202 */ /* 0x000fe40000000f00 */
[----:B------:R-:W-:-:S07]  /*2f40*/  MOV R84, R130 ;  /* 0x0000008200547202 */ /* 0x000fce0000000f00 */
[----:B------:R-:W-:Y:S05]  /*2f50*/  WARPSYNC.COLLECTIVE R127, `(.L_x_6420) ;  /* 0x000000007f087348 */ /* 0x000fea0003c00000 */
[----:B------:R0:W1:Y:S02]  /*2f60*/  SHFL.DOWN P5, R130, R132, R131, R134 ;  /* 0x0800008384827389 */ /* 0x00006400000a0086 */
[----:B01----:R-:W-:Y:S01]  /*2f70*/  ENDCOLLECTIVE ;  /* 0x000000000000791b */ /* 0x003fe20003800000 */
.L_x_6420:
[----:B------:R-:W-:-:S04]  /*2f80*/  FADD.FTZ R84, R83, R84 ;  /* 0x0000005453547221 */ /* 0x000fc80000010000 */
[----:B------:R-:W-:Y:S01]  /*2f90*/  IMAD.MOV.U32 R132, RZ, RZ, R84 ;  /* 0x000000ffff847224 */ /* 0x000fe200078e0054 */
[----:B------:R-:W-:-:S07]  /*2fa0*/  MOV R122, R130 ;  /* 0x00000082007a7202 */ /* 0x000fce0000000f00 */
[----:B------:R-:W-:Y:S05]  /*2fb0*/  WARPSYNC.COLLECTIVE R127, `(.L_x_6421) ;  /* 0x000000007f087348 */ /* 0x000fea0003c00000 */
[----:B------:R0:W1:Y:S02]  /*2fc0*/  SHFL.DOWN P5, R130, R132, R131, R134 ;  /* 0x0800008384827389 */ /* 0x00006400000a0086 */
[----:B01----:R-:W-:Y:S01]  /*2fd0*/  ENDCOLLECTIVE ;  /* 0x000000000000791b */ /* 0x003fe20003800000 */
.L_x_6421:
[----:B------:R-:W-:Y:S01]  /*2fe0*/  FADD.FTZ R122, R85, R122 ;  /* 0x0000007a557a7221 */ /* 0x000fe20000010000 */
[----:B------:R-:W-:-:S04]  /*2ff0*/  HFMA2.MMA R131, -RZ, RZ, 0, 1.1920928955078125e-07 ;  /* 0x00000002ff837435 */ /* 0x000fc800000001ff */
[----:B------:R-:W-:Y:S02]  /*3000*/  MOV R132, R122 ;  /* 0x0000007a00847202 */ /* 0x000fe40000000f00 */
[----:B------:R-:W-:-:S07]  /*3010*/  MOV R123, R130 ;  /* 0x00000082007b7202 */ /* 0x000fce0000000f00 */
[----:B------:R-:W-:Y:S05]  /*3020*/  WARPSYNC.COLLECTIVE R127, `(.L_x_6422) ;  /* 0x000000007f087348 */ /* 0x000fea0003c00000 */
[----:B------:R0:W1:Y:S02]  /*3030*/  SHFL.DOWN P5, R130, R132, R131, R134 ;  /* 0x0800008384827389 */ /* 0x00006400000a0086 */
[----:B01----:R-:W-:Y:S01]  /*3040*/  ENDCOLLECTIVE ;  /* 0x000000000000791b */ /* 0x003fe20003800000 */
.L_x_6422:
[----:B------:R-:W-:-:S05]  /*3050*/  FADD.FTZ R123, R84, R123 ;  /* 0x0000007b547b7221 */ /* 0x000fca0000010000 */
[----:B------:R-:W-:Y:S02]  /*3060*/  MOV R132, R123 ;  /* 0x0000007b00847202 */ /* 0x000fe40000000f00 */
[----:B------:R-:W-:-:S07]  /*3070*/  MOV R125, R130 ;  /* 0x00000082007d7202 */ /* 0x000fce0000000f00 */
[----:B------:R-:W-:Y:S05]  /*3080*/  WARPSYNC.COLLECTIVE R127, `(.L_x_6423) ;  /* 0x000000007f087348 */ /* 0x000fea0003c00000 */
[----:B------:R0:W1:Y:S02]  /*3090*/  SHFL.DOWN P5, R130, R132, R131, R134 ;  /* 0x0800008384827389 */ /* 0x00006400000a0086 */
[----:B01----:R-:W-:Y:S01]  /*30a0*/  ENDCOLLECTIVE ;  /* 0x000000000000791b */ /* 0x003fe20003800000 */
.L_x_6423:
[----:B------:R-:W-:Y:S01]  /*30b0*/  FADD.FTZ R125, R122, R125 ;  /* 0x0000007d7a7d7221 */ /* 0x000fe20000010000 */
[----:B------:R-:W-:-:S04]  /*30c0*/  HFMA2.MMA R131, -RZ, RZ, 0, 5.9604644775390625e-08 ;  /* 0x00000001ff837435 */ /* 0x000fc800000001ff */
[----:B------:R-:W-:Y:S01]  /*30d0*/  MOV R132, R125 ;  /* 0x0000007d00847202 */ /* 0x000fe20000000f00 */
[----:B------:R-:W-:-:S07]  /*30e0*/  IMAD.MOV.U32 R126, RZ, RZ, R130 ;  /* 0x000000ffff7e7224 */ /* 0x000fce00078e0082 */
[----:B------:R-:W-:Y:S05]  /*30f0*/  WARPSYNC.COLLECTIVE R127, `(.L_x_6424) ;  /* 0x000000007f087348 */ /* 0x000fea0003c00000 */
[----:B------:R0:W1:Y:S02]  /*3100*/  SHFL.DOWN P5, R130, R132, R131, R134 ;  /* 0x0800008384827389 */ /* 0x00006400000a0086 */
[----:B01----:R-:W-:Y:S01]  /*3110*/  ENDCOLLECTIVE ;  /* 0x000000000000791b */ /* 0x003fe20003800000 */
.L_x_6424:
[----:B------:R-:W-:-:S05]  /*3120*/  FADD.FTZ R126, R123, R126 ;  /* 0x0000007e7b7e7221 */ /* 0x000fca0000010000 */
[----:B------:R-:W-:Y:S02]  /*3130*/  MOV R132, R126 ;  /* 0x0000007e00847202 */ /* 0x000fe40000000f00 */
[----:B------:R-:W-:-:S07]  /*3140*/  MOV R82, R130 ;  /* 0x0000008200527202 */ /* 0x000fce0000000f00 */
[----:B------:R-:W-:Y:S05]  /*3150*/  WARPSYNC.COLLECTIVE R127, `(.L_x_6425) ;  /* 0x000000007f087348 */ /* 0x000fea0003c00000 */
[----:B------:R0:W1:Y:S02]  /*3160*/  SHFL.DOWN P5, R130, R132, R131, R134 ;  /* 0x0800008384827389 */ /* 0x00006400000a0086 */
[----:B01----:R-:W-:Y:S01]  /*3170*/  ENDCOLLECTIVE ;  /* 0x000000000000791b */ /* 0x003fe20003800000 */
.L_x_6425:
[----:B------:R-:W-:Y:S01]  /*3180*/  MOV R83, R130 ;  /* 0x0000008200537202 */ /* 0x000fe20000000f00 */
[----:B------:R-:W-:Y:S06]  /*3190*/  BRA `(.L_x_6426) ;  /* 0xffffffe0004c7947 */ /* 0x000fec000383ffff */
.L_x_6427:
        /* <DEDUP_REMOVED lines=14> */
.L_x_8640:


//--------------------- .text._ZN10layer_norm13ln_bwd_kernelINS_13Kernel_traitsIf6__halffS2_fjLj1536ELj1ELj1ELj4ELj8ENS_18Kernel_traits_baseILj1536EfS2_fS2_fjLj128EEEEELb0ELb1ELb1ELb1EEEvNS_9BwdParamsE --------------------------
	.section	.text._ZN10layer_norm13ln_bwd_kernelINS_13Kernel_traitsIf6__halffS2_fjLj1536ELj1ELj1ELj4ELj8ENS_18Kernel_traits_baseILj1536EfS2_fS2_fjLj128EEEEELb0ELb1ELb1ELb1EEEvNS_9BwdParamsE,"ax",@progbits
	.align	128
        .global         _ZN10layer_norm13ln_bwd_kernelINS_13Kernel_traitsIf6__halffS2_fjLj1536ELj1ELj1ELj4ELj8ENS_18Kernel_traits_baseILj1536EfS2_fS2_fjLj128EEEEELb0ELb1ELb1ELb1EEEvNS_9BwdParamsE
        .type           _ZN10layer_norm13ln_bwd_kernelINS_13Kernel_traitsIf6__halffS2_fjLj1536ELj1ELj1ELj4ELj8ENS_18Kernel_traits_baseILj1536EfS2_fS2_fjLj128EEEEELb0ELb1ELb1ELb1EEEvNS_9BwdParamsE,@function
        .size           _ZN10layer_norm13ln_bwd_kernelINS_13Kernel_traitsIf6__halffS2_fjLj1536ELj1ELj1ELj4ELj8ENS_18Kernel_traits_baseILj1536EfS2_fS2_fjLj128EEEEELb0ELb1ELb1ELb1EEEvNS_9BwdParamsE,(.L_x_8641 - _ZN10layer_norm13ln_bwd_kernelINS_13Kernel_traitsIf6__halffS2_fjLj1536ELj1ELj1ELj4ELj8ENS_18Kernel_traits_baseILj1536EfS2_fS2_fjLj128EEEEELb0ELb1ELb1ELb1EEEvNS_9BwdParamsE)
        .other          _ZN10layer_norm13ln_bwd_kernelINS_13Kernel_traitsIf6__halffS2_fjLj1536ELj1ELj1ELj4ELj8ENS_18Kernel_traits_baseILj1536EfS2_fS2_fjLj128EEEEELb0ELb1ELb1ELb1EEEvNS_9BwdParamsE,@"STO_CUDA_ENTRY STV_DEFAULT"
_ZN10layer_norm13ln_bwd_kernelINS_13Kernel_traitsIf6__halffS2_fjLj1536ELj1ELj1ELj4ELj8ENS_18Kernel_traits_baseILj1536EfS2_fS2_fjLj128EEEEELb0ELb1ELb1ELb1EEEvNS_9BwdParamsE:
.text._ZN10layer_norm13ln_bwd_kernelINS_13Kernel_traitsIf6__halffS2_fjLj1536ELj1ELj1ELj4ELj8ENS_18Kernel_traits_baseILj1536EfS2_fS2_fjLj128EEEEELb0ELb1ELb1ELb1EEEvNS_9BwdParamsE:
        /* <DEDUP_REMOVED lines=31> */
.L_x_6428:
        /* <DEDUP_REMOVED lines=35> */
.L_x_6468:
[----:B0-----:R-:W0:Y:S08]  /*0420*/  LDC.64 R96, c[0x0][0x288] ;  /* 0x0000a200ff607b82 */ /* 0x001e300000000a00 */
        /* <DEDUP_REMOVED lines=18> */
[----:B---3--:R-:W-:-:S04]  /*0550*/  IMAD.WIDE.U32 R96, R133, 0x10, R100 ;  /* 0x0000001085607825 */ /* 0x008fc800078e0064 */
[----:B------:R-:W-:Y:S01]  /*0560*/  IMAD.WIDE.U32 R100, R7, 0x10, R100 ;  /* 0x0000001007647825 */ /* 0x000fe200078e0064 */
[----:B----4-:R-:W-:-:S13]  /*0570*/  ISETP.GT.AND P6, PT, R124, RZ, PT ;  /* 0x000000ff7c00720c */ /* 0x010fda0003fc4270 */
[----:B--2---:R-:W-:Y:S05]  /*0580*/  @P6 BRA `(.L_x_6431) ;  /* 0x00000000002c6947 */ /* 0x004fea0003800000 */
        /* <DEDUP_REMOVED lines=11> */
.L_x_6431:
        /* <DEDUP_REMOVED lines=9> */
[----:B------:R-:W-:Y:S01]  /*06d0*/  IADD3 R11, R17, 0x80, RZ ;  /* 0x00000080110b7810 */ /* 0x000fe20007ffe0ff */
[----:B0-----:R-:W-:-:S05]  /*06e0*/  IMAD.WIDE R8, R2, 0x4, R8 ;  /* 0x0000000402087825 */ /* 0x001fca00078e0208 */
[----:B------:R0:W3:Y:S01]  /*06f0*/  LDG.E R3, desc[UR4][R8.64] ;  /* 0x0000000408037981 */ /* 0x0000e2000c1e1900 */
        /* <DEDUP_REMOVED lines=13> */
[----:B0-----:R-:W-:Y:S02]  /*07d0*/  MOV R8, UR16 ;  /* 0x0000001000087c02 */ /* 0x001fe40008000f00 */
[----:B------:R-:W-:-:S02]  /*07e0*/  MOV R9, UR17 ;  /* 0x0000001100097c02 */ /* 0x000fc40008000f00 */
        /* <DEDUP_REMOVED lines=8> */
[----:B------:R-:W-:Y:S02]  /*0870*/  SHF.R.U64 R127, R110, 0x10, R111 ;  /* 0x000000106e7f7819 */ /* 0x000fe4000000126f */
[--C-:B--2---:R-:W-:Y:S01]  /*0880*/  SHF.R.U64 R125, R10, 0x10, R11.reuse ;  /* 0x000000100a7d7819 */ /* 0x104fe2000000120b */
[----:B0-----:R-:W-:Y:S01]  /*0890*/  FADD.FTZ R99, -R128, R14 ;  /* 0x0000000e80637221 */ /* 0x001fe20000010100 */
[----:B-1----:R-:W-:Y:S02]  /*08a0*/  MOV R101, R11 ;  /* 0x0000000b00657202 */ /* 0x002fe40000000f00 */
[----:B------:R-:W-:Y:S01]  /*08b0*/  SHF.R.U32.HI R124, RZ, 0x10, R11 ;  /* 0x00000010ff7c7819 */ /* 0x000fe2000001160b */
[----:B-----5:R-:W-:Y:S01]  /*08c0*/  FMUL.FTZ R11, R6, R99 ;  /* 0x00000063060b7220 */ /* 0x020fe20000410000 */
[----:B------:R-:W-:Y:S01]  /*08d0*/  SHF.R.U32.HI R126, RZ, 0x10, R111 ;  /* 0x00000010ff7e7819 */ /* 0x000fe2000001166f */
[----:B------:R-:W-:Y:S01]  /*08e0*/  FADD.FTZ R13, -R128, R13 ;  /* 0x0000000d800d7221 */ /* 0x000fe20000010100 */
[----:B------:R-:W-:-:S02]  /*08f0*/  HADD2.F32 R99, -RZ, R112.H0_H0 ;  /* 0x20000070ff637230 */ /* 0x000fc40000004100 */
[C---:B------:R-:W-:Y:S01]  /*0900*/  FADD.FTZ R3, -R128.reuse, R12 ;  /* 0x0000000c80037221 */ /* 0x040fe20000010100 */
[C---:B------:R-:W-:Y:S01]  /*0910*/  FADD.FTZ R15, -R128.reuse, R15 ;  /* 0x0000000f800f7221 */ /* 0x040fe20000010100 */
[----:B------:R-:W-:Y:S01]  /*0920*/  MOV R113, R111 ;  /* 0x0000006f00717202 */ /* 0x000fe20000000f00 */
[----:B------:R-:W-:Y:S02]  /*0930*/  IMAD.MOV.U32 R100, RZ, RZ, R10 ;  /* 0x000000ffff647224 */ /* 0x000fe400078e000a */
[----:B------:R-:W-:Y:S01]  /*0940*/  FADD.FTZ R105, -R128, R105 ;  /* 0x0000006980697221 */ /* 0x000fe20000010100 */
[----:B------:R-:W-:Y:S01]  /*0950*/  HADD2.F32 R96, -RZ, R127.H0_H0 ;  /* 0x2000007fff607230 */ /* 0x000fe20000004100 */
[--C-:B------:R-:W-:Y:S01]  /*0960*/  SHF.R.U64 R116, R108, 0x10, R109.reuse ;  /* 0x000000106c747819 */ /* 0x100fe2000000126d */
[----:B------:R-:W-:Y:S01]  /*0970*/  FADD.FTZ R115, -R128, R104 ;  /* 0x0000006880737221 */ /* 0x000fe20000010100 */
[----:B------:R-:W-:Y:S01]  /*0980*/  MOV R114, R109 ;  /* 0x0000006d00727202 */ /* 0x000fe20000000f00 */
[----:B------:R-:W-:Y:S01]  /*0990*/  FMUL.FTZ R10, R6, R13 ;  /* 0x0000000d060a7220 */ /* 0x000fe20000410000 */
[----:B------:R-:W-:Y:S01]  /*09a0*/  SHF.R.U32.HI R122, RZ, 0x10, R109 ;  /* 0x00000010ff7a7819 */ /* 0x000fe2000001166d */
[----:B------:R-:W-:Y:S01]  /*09b0*/  FADD.FTZ R109, -R128, R16 ;  /* 0x00000010806d7221 */ /* 0x000fe20000010100 */
[----:B------:R-:W-:Y:S01]  /*09c0*/  FMUL.FTZ R3, R6, R3 ;  /* 0x0000000306037220 */ /* 0x000fe20000410000 */
[----:B------:R-:W-:-:S02]  /*09d0*/  HADD2.F32 R98, -RZ, R126.H0_H0 ;  /* 0x2000007eff627230 */ /* 0x000fc40000004100 */
[----:B------:R-:W-:Y:S01]  /*09e0*/  FMUL.FTZ R104, R52, R99 ;  /* 0x0000006334687220 */ /* 0x000fe20000410000 */
[----:B------:R-:W-:Y:S01]  /*09f0*/  FADD.FTZ R111, -R128, R18 ;  /* 0x00000012806f7221 */ /* 0x000fe20000010100 */
[C---:B------:R-:W-:Y:S01]  /*0a00*/  FMUL.FTZ R12, R6.reuse, R15 ;  /* 0x0000000f060c7220 */ /* 0x040fe20000410000 */
[----:B------:R-:W-:Y:S01]  /*0a10*/  FMUL.FTZ R18, R6, R105 ;  /* 0x0000006906127220 */ /* 0x000fe20000410000 */
[----:B------:R-:W-:Y:S01]  /*0a20*/  FADD.FTZ R17, -R128, R17 ;  /* 0x0000001180117221 */ /* 0x000fe20000010100 */
[----:B------:R-:W-:Y:S02]  /*0a30*/  HADD2.F32 R113, -RZ, R113.H0_H0 ;  /* 0x20000071ff717230 */ /* 0x000fe40000004100 */
[----:B------:R-:W-:Y:S01]  /*0a40*/  FADD.FTZ R69, R69, R96 ;  /* 0x0000006045457221 */ /* 0x000fe20000010000 */
[-C--:B------:R-:W-:Y:S01]  /*0a50*/  FFMA.FTZ R57, R10, R96.reuse, R57 ;  /* 0x000000600a397223 */ /* 0x080fe20000010039 */
[----:B------:R-:W-:Y:S01]  /*0a60*/  FMUL.FTZ R105, R53, R96 ;  /* 0x0000006035697220 */ /* 0x000fe20000410000 */
[----:B------:R-:W-:Y:S01]  /*0a70*/  FADD.FTZ R97, -R128, R107 ;  /* 0x0000006b80617221 */ /* 0x000fe20000010100 */
[----:B------:R-:W-:Y:S01]  /*0a80*/  FMUL.FTZ R13, R6, R109 ;  /* 0x0000006d060d7220 */ /* 0x000fe20000410000 */
[----:B------:R-:W-:Y:S01]  /*0a90*/  FADD.FTZ R68, R68, R99 ;  /* 0x0000006344447221 */ /* 0x000fe20000010000 */
[----:B------:R-:W-:Y:S01]  /*0aa0*/  FFMA.FTZ R56, R3, R99, R56 ;  /* 0x0000006303387223 */ /* 0x000fe20000010038 */
[----:B------:R-:W-:Y:S01]  /*0ab0*/  FADD.FTZ R96, RZ, R104 ;  /* 0x00000068ff607221 */ /* 0x000fe20000010000 */
[----:B------:R-:W-:Y:S01]  /*0ac0*/  FADD.FTZ R71, R71, R98 ;  /* 0x0000006247477221 */ /* 0x000fe20000010000 */
[-C--:B------:R-:W-:Y:S01]  /*0ad0*/  FFMA.FTZ R59, R12, R98.reuse, R59 ;  /* 0x000000620c3b7223 */ /* 0x080fe2000001003b */
[----:B------:R-:W-:Y:S01]  /*0ae0*/  FMUL.FTZ R107, R55, R98 ;  /* 0x00000062376b7220 */ /* 0x000fe20000410000 */
[----:B------:R-:W-:-:S02]  /*0af0*/  HADD2.F32 R109, -RZ, R100.H0_H0 ;  /* 0x20000064ff6d7230 */ /* 0x000fc40000004100 */
[----:B------:R-:W-:Y:S01]  /*0b00*/  FFMA.FTZ R99, R3, R104, RZ ;  /* 0x0000006803637223 */ /* 0x000fe200000100ff */
[----:B------:R-:W-:Y:S01]  /*0b10*/  FMUL.FTZ R15, R6, R111 ;  /* 0x0000006f060f7220 */ /* 0x000fe20000410000 */
[----:B------:R-:W-:Y:S02]  /*0b20*/  HADD2.F32 R98, -RZ, R125.H0_H0 ;  /* 0x2000007dff627230 */ /* 0x000fe40000004100 */
[----:B------:R-:W-:Y:S01]  /*0b30*/  FADD.FTZ R123, -R128, R106 ;  /* 0x0000006a807b7221 */ /* 0x000fe20000010100 */
[----:B------:R-:W-:Y:S01]  /*0b40*/  FMUL.FTZ R14, R6, R17 ;  /* 0x00000011060e7220 */ /* 0x000fe20000410000 */
[----:B------:R-:W-:Y:S02]  /*0b50*/  HADD2.F32 R111, -RZ, R101.H0_H0 ;  /* 0x20000065ff6f7230 */ /* 0x000fe40000004100 */
[----:B------:R-:W-:Y:S01]  /*0b60*/  FMUL.FTZ R106, R54, R113 ;  /* 0x00000071366a7220 */ /* 0x000fe20000410000 */
[----:B------:R-:W-:Y:S01]  /*0b70*/  FADD.FTZ R101, R96, R105 ;  /* 0x0000006960657221 */ /* 0x000fe20000010000 */
[----:B------:R-:W-:Y:S01]  /*0b80*/  MOV R110, R108 ;  /* 0x0000006c006e7202 */ /* 0x000fe20000000f00 */
        /* <DEDUP_REMOVED lines=11> */
[----:B------:R-:W-:Y:S02]  /*0c40*/  FADD.FTZ R70, R70, R113 ;  /* 0x0000007146467221 */ /* 0x000fe40000010000 */
[----:B------:R-:W-:Y:S01]  /*0c50*/  FADD.FTZ R96, R101, R108 ;  /* 0x0000006c65607221 */ /* 0x000fe20000010000 */
[----:B------:R-:W-:Y:S01]  /*0c60*/  FFMA.FTZ R99, R13, R108, R98 ;  /* 0x0000006c0d637223 */ /* 0x000fe20000010062 */
[----:B------:R-:W-:Y:S01]  /*0c70*/  FFMA.FTZ R58, R11, R113, R58 ;  /* 0x000000710b3a7223 */ /* 0x000fe2000001003a */
[----:B------:R-:W-:Y:S02]  /*0c80*/  HADD2.F32 R100, -RZ, R124.H0_H0 ;  /* 0x2000007cff647230 */ /* 0x000fe40000004100 */
[----:B------:R-:W-:Y:S01]  /*0c90*/  FADD.FTZ R101, R96, R109 ;  /* 0x0000006d60657221 */ /* 0x000fe20000010000 */
[----:B------:R-:W-:-:S02]  /*0ca0*/  HADD2.F32 R113, -RZ, R110.H0_H0 ;  /* 0x2000006eff717230 */ /* 0x000fc40000004100 */
[----:B------:R-:W-:Y:S01]  /*0cb0*/  FMUL.FTZ R110, R50, R111 ;  /* 0x0000006f326e7220 */ /* 0x000fe20000410000 */
[----:B------:R-:W-:Y:S01]  /*0cc0*/  FADD.FTZ R19, -R128, R19 ;  /* 0x0000001380137221 */ /* 0x000fe20000010100 */
[----:B------:R-:W-:Y:S01]  /*0cd0*/  FFMA.FTZ R96, R14, R109, R99 ;  /* 0x0000006d0e607223 */ /* 0x000fe20000010063 */
[----:B------:R-:W-:Y:S01]  /*0ce0*/  FADD.FTZ R74, R74, R111 ;  /* 0x0000006f4a4a7221 */ /* 0x000fe20000010000 */
[----:B------:R-:W-:Y:S01]  /*0cf0*/  FFMA.FTZ R62, R15, R111, R62 ;  /* 0x0000006f0f3e7223 */ /* 0x000fe2000001003e */
[----:B------:R-:W-:Y:S01]  /*0d00*/  FMUL.FTZ R111, R51, R100 ;  /* 0x00000064336f7220 */ /* 0x000fe20000410000 */
[----:B------:R-:W-:Y:S01]  /*0d10*/  FADD.FTZ R98, R101, R110 ;  /* 0x0000006e65627221 */ /* 0x000fe20000010000 */
[C---:B------:R-:W-:Y:S01]  /*0d20*/  FMUL.FTZ R16, R6.reuse, R19 ;  /* 0x0000001306107220 */ /* 0x040fe20000410000 */
[----:B------:R-:W-:Y:S01]  /*0d30*/  FFMA.FTZ R99, R15, R110, R96 ;  /* 0x0000006e0f637223 */ /* 0x000fe20000010060 */
[----:B------:R-:W-:Y:S01]  /*0d40*/  FMUL.FTZ R17, R6, R115 ;  /* 0x0000007306117220 */ /* 0x000fe20000410000 */
[----:B------:R-:W-:-:S02]  /*0d50*/  HADD2.F32 R116, -RZ, R116.H0_H0 ;  /* 0x20000074ff747230 */ /* 0x000fc40000004100 */
[----:B------:R-:W-:Y:S01]  /*0d60*/  FMUL.FTZ R112, R44, R113 ;  /* 0x000000712c707220 */ /* 0x000fe20000410000 */
[----:B------:R-:W-:Y:S01]  /*0d70*/  FADD.FTZ R101, R98, R111 ;  /* 0x0000006f62657221 */ /* 0x000fe20000010000 */
[----:B------:R-:W-:Y:S01]  /*0d80*/  FFMA.FTZ R98, R16, R111, R99 ;  /* 0x0000006f10627223 */ /* 0x000fe20000010063 */
[----:B------:R-:W-:Y:S01]  /*0d90*/  FADD.FTZ R76, R76, R113 ;  /* 0x000000714c4c7221 */ /* 0x000fe20000010000 */
[----:B------:R-:W-:Y:S01]  /*0da0*/  FFMA.FTZ R64, R17, R113, R64 ;  /* 0x0000007111407223 */ /* 0x000fe20000010040 */
[----:B------:R-:W-:Y:S02]  /*0db0*/  HADD2.F32 R115, -RZ, R114.H0_H0 ;  /* 0x20000072ff737230 */ /* 0x000fe40000004100 */
[----:B------:R-:W-:Y:S01]  /*0dc0*/  FMUL.FTZ R113, R45, R116 ;  /* 0x000000742d717220 */ /* 0x000fe20000410000 */
[----:B------:R-:W-:Y:S01]  /*0dd0*/  FADD.FTZ R96, R101, R112 ;  /* 0x0000007065607221 */ /* 0x000fe20000010000 */
[----:B------:R-:W-:Y:S01]  /*0de0*/  FFMA.FTZ R99, R17, R112, R98 ;  /* 0x0000007011637223 */ /* 0x000fe20000010062 */
[----:B------:R-:W-:Y:S01]  /*0df0*/  FMUL.FTZ R19, R6, R123 ;  /* 0x0000007b06137220 */ /* 0x000fe20000410000 */
[----:B------:R-:W-:-:S02]  /*0e00*/  HADD2.F32 R122, -RZ, R122.H0_H0 ;  /* 0x2000007aff7a7230 */ /* 0x000fc40000004100 */
        /* <DEDUP_REMOVED lines=17> */
.L_x_6432:
[----:B------:R-:W-:Y:S05]  /*0f20*/  BSYNC B0 ;  /* 0x0000000000007941 */ /* 0x000fea0003800000 */
.L_x_6430:
        /* <DEDUP_REMOVED lines=25> */
.L_x_6479:
[----:B-----5:R-:W-:Y:S01]  /*10c0*/  ISETP.GE.AND P4, PT, R117, 0x1, PT ;  /* 0x000000017500780c */ /* 0x020fe20003f86270 */
[----:B------:R-:W3:Y:S01]  /*10d0*/  S2R R125, SR_CgaCtaId ;  /* 0x00000000007d7919 */ /* 0x000ee20000008800 */
[----:B------:R-:W-:Y:S01]  /*10e0*/  @!P0 LOP3.LUT R99, R99, 0x3, RZ, 0xc0, !PT ;  /* 0x0000000363638812 */ /* 0x000fe200078ec0ff */
[----:B-1----:R-:W-:Y:S01]  /*10f0*/  FADD.FTZ R124, R122, R127 ;  /* 0x0000007f7a7c7221 */ /* 0x002fe20000010000 */
[----:B------:R-:W-:Y:S05]  /*1100*/  WARPSYNC.ALL ;  /* 0x0000000000007948 */ /* 0x000fea0003800000 */
[----:B------:R-:W-:-:S04]  /*1110*/  @!P0 IADD3 R99, R98, R99, RZ ;  /* 0x0000006362638210 */ /* 0x000fc80007ffe0ff */
        /* <DEDUP_REMOVED lines=12> */
[----:B--2---:R-:W-:-:S04]  /*11e0*/  FADD.FTZ R125, R123, R126 ;  /* 0x0000007e7b7d7221 */ /* 0x004fc80000010000 */
[----:B------:R-:W-:Y:S01]  /*11f0*/  @!P0 IMAD R126, R99, 0x8, R100 ;  /* 0x00000008637e8824 */ /* 0x000fe200078e0264 */
[----:B------:R-:W2:Y:S01]  /*1200*/  @P4 LDC R145, c[0x0][0x29c] ;  /* 0x0000a700ff914b82 */ /* 0x000ea20000000800 */
[----:B0-----:R-:W-:-:S03]  /*1210*/  @P4 IMAD.WIDE.U32 R122, R117, 0x8, R96 ;  /* 0x00000008757a4825 */ /* 0x001fc600078e0060 */
[----:B------:R-:W-:Y:S04]  /*1220*/  @!P0 STS.64 [R126+0x1800], R124 ;  /* 0x0018007c7e008388 */ /* 0x000fe80000000a00 */
[----:B------:R-:W-:Y:S08]  /*1230*/  BAR.SYNC.DEFER_BLOCKING 0x0 ;  /* 0x0000000000007b1d */ /* 0x000ff00000010000 */
[----:B------:R-:W0:Y:S08]  /*1240*/  @P4 LDC R140, c[0x0][0x29c] ;  /* 0x0000a700ff8c4b82 */ /* 0x000e300000000800 */
[----:B------:R-:W3:Y:S08]  /*1250*/  @P4 LDC R139, c[0x0][0x29c] ;  /* 0x0000a700ff8b4b82 */ /* 0x000ef00000000800 */
[----:B------:R-:W0:Y:S01]  /*1260*/  @P4 LDC R138, c[0x0][0x29c] ;  /* 0x0000a700ff8a4b82 */ /* 0x000e220000000800 */
[----:B------:R-:W4:Y:S01]  /*1270*/  @P4 LDG.E.64 R122, desc[UR4][R122.64] ;  /* 0x000000047a7a4981 */ /* 0x000f22000c1e1b00 */
[----:B------:R-:W-:Y:S01]  /*1280*/  LEA R127, R98, R100, 0x3 ;  /* 0x00000064627f7211 */ /* 0x000fe200078e18ff */
[----:B------:R-:W-:Y:S01]  /*1290*/  BSSY B0, `(.L_x_6434) ;  /* 0x0000023000007945 */ /* 0x000fe20003800000 */
[----:B------:R-:W-:-:S02]  /*12a0*/  @!P6 ISETP.NE.U32.AND P1, PT, R8, RZ, PT ;  /* 0x000000ff0800e20c */ /* 0x000fc40003f25070 */
[----:B------:R-:W-:Y:S01]  /*12b0*/  ISETP.NE.U32.AND P0, PT, RZ, UR12, PT ;  /* 0x0000000cff007c0c */ /* 0x000fe2000bf05070 */
[----:B------:R-:W1:Y:S01]  /*12c0*/  LDS.128 R96, [R127+0x1800] ;  /* 0x001800007f607984 */ /* 0x000e620000000c00 */
[----:B------:R-:W0:Y:S01]  /*12d0*/  @P4 LDC R136, c[0x0][0x29c] ;  /* 0x0000a700ff884b82 */ /* 0x000e220000000800 */
[----:B------:R-:W-:Y:S02]  /*12e0*/  @!P6 ISETP.NE.AND.EX P1, PT, R9, RZ, PT, P1 ;  /* 0x000000ff0900e20c */ /* 0x000fe40003f25310 */
[----:B------:R-:W2:Y:S01]  /*12f0*/  LDS.128 R100, [R127+0x1810] ;  /* 0x001810007f647984 */ /* 0x000ea20000000c00 */
[----:B------:R-:W-:Y:S02]  /*1300*/  ISETP.NE.AND P2, PT, R4, RZ, PT ;  /* 0x000000ff0400720c */ /* 0x000fe40003f45270 */
[----:B------:R-:W-:Y:S01]  /*1310*/  ISETP.NE.AND.EX P0, PT, RZ, UR13, PT, P0 ;  /* 0x0000000dff007c0c */ /* 0x000fe2000bf05300 */
[----:B-1----:R-:W-:Y:S01]  /*1320*/  FADD.FTZ R129, RZ, R96 ;  /* 0x00000060ff817221 */ /* 0x002fe20000010000 */
[----:B------:R-:W-:-:S03]  /*1330*/  FADD.FTZ R96, RZ, R97 ;  /* 0x00000061ff607221 */ /* 0x000fc60000010000 */
[----:B------:R-:W-:Y:S01]  /*1340*/  FADD.FTZ R129, R98, R129 ;  /* 0x0000008162817221 */ /* 0x000fe20000010000 */
[----:B------:R-:W-:Y:S01]  /*1350*/  FADD.FTZ R96, R99, R96 ;  /* 0x0000006063607221 */ /* 0x000fe20000010000 */
[----:B------:R-:W1:Y:S02]  /*1360*/  @P4 LDC R98, c[0x0][0x29c] ;  /* 0x0000a700ff624b82 */ /* 0x000e640000000800 */
[----:B--2---:R-:W-:Y:S01]  /*1370*/  FADD.FTZ R129, R129, R100 ;  /* 0x0000006481817221 */ /* 0x004fe20000010000 */
[----:B------:R-:W-:-:S03]  /*1380*/  FADD.FTZ R96, R96, R101 ;  /* 0x0000006560607221 */ /* 0x000fc60000010000 */
[----:B------:R-:W-:Y:S01]  /*1390*/  FADD.FTZ R102, R102, R129 ;  /* 0x0000008166667221 */ /* 0x000fe20000010000 */
[----:B------:R-:W-:-:S03]  /*13a0*/  FADD.FTZ R96, R103, R96 ;  /* 0x0000006067607221 */ /* 0x000fc60000010000 */
[----:B------:R-:W-:Y:S01]  /*13b0*/  FMUL.FTZ R101, R102, UR10 ;  /* 0x0000000a66657c20 */ /* 0x000fe20008410000 */
[----:B------:R-:W-:-:S04]  /*13c0*/  FMUL.FTZ R100, R96, UR10 ;  /* 0x0000000a60647c20 */ /* 0x000fc80008410000 */
[----:B------:R-:W-:Y:S02]  /*13d0*/  FSEL R101, R101, RZ, !P2 ;  /* 0x000000ff65657208 */ /* 0x000fe40005000000 */
[C---:B----4-:R-:W-:Y:S02]  /*13e0*/  @P4 SHF.R.U64 R97, R122.reuse, 0x10, R123 ;  /* 0x000000107a614819 */ /* 0x050fe4000000127b */
[----:B------:R-:W-:Y:S02]  /*13f0*/  @P4 PRMT R131, R122, 0x7610, R131 ;  /* 0x000076107a834816 */ /* 0x000fe40000000083 */
[----:B------:R-:W-:Y:S02]  /*1400*/  @P4 PRMT R135, R123, 0x7610, R135 ;  /* 0x000076107b874816 */ /* 0x000fe40000000087 */
[----:B------:R-:W-:Y:S02]  /*1410*/  @P4 SHF.R.U32.HI R123, RZ, 0x10, R123 ;  /* 0x00000010ff7b4819 */ /* 0x000fe4000001167b */
[----:B------:R-:W-:-:S02]  /*1420*/  @P4 PRMT R131, R131, 0x5410, R97 ;  /* 0x0000541083834816 */ /* 0x000fc40000000061 */
[----:B------:R-:W-:Y:S02]  /*1430*/  @P4 PRMT R135, R135, 0x5410, R123 ;  /* 0x0000541087874816 */ /* 0x000fe4000000007b */
[----:B------:R-:W-:Y:S01]  /*1440*/  @!P6 FSEL R97, R28, RZ, P1 ;  /* 0x000000ff1c61e208 */ /* 0x000fe20000800000 */
[----:B01-3--:R-:W-:Y:S06]  /*1450*/  @!P6 BRA `(.L_x_6435) ;  /* 0x000000000018e947 */ /* 0x00bfec0003800000 */
[----:B------:R-:W-:Y:S01]  /*1460*/  ISETP.NE.U32.AND P1, PT, R8, RZ, PT ;  /* 0x000000ff0800720c */ /* 0x000fe20003f25070 */
[----:B------:R-:W-:-:S03]  /*1470*/  FFMA.FTZ R97, R3, R100, R101 ;  /* 0x0000006403617223 */ /* 0x000fc60000010065 */
[----:B------:R-:W-:Y:S01]  /*1480*/  ISETP.NE.AND.EX P1, PT, R9, RZ, PT, P1 ;  /* 0x000000ff0900720c */ /* 0x000fe20003f25310 */
[----:B------:R-:W-:-:S04]  /*1490*/  FADD.FTZ R97, R104, -R97 ;  /* 0x8000006168617221 */ /* 0x000fc80000010000 */
[----:B------:R-:W-:-:S08]  /*14a0*/  FMUL.FTZ R97, R6, R97 ;  /* 0x0000006106617220 */ /* 0x000fd00000410000 */
[----:B------:R-:W-:-:S07]  /*14b0*/  @P1 FADD.FTZ R97, R28, R97 ;  /* 0x000000611c611221 */ /* 0x000fce0000010000 */
.L_x_6435:
[----:B------:R-:W-:Y:S05]  /*14c0*/  BSYNC B0 ;  /* 0x0000000000007941 */ /* 0x000fea0003800000 */
.L_x_6434:
        /* <DEDUP_REMOVED lines=25> */
.L_x_6437:
[----:B------:R-:W-:Y:S05]  /*1660*/  BSYNC B0 ;  /* 0x0000000000007941 */ /* 0x000fea0003800000 */
.L_x_6436:
        /* <DEDUP_REMOVED lines=10> */
.L_x_6439:
[----:B------:R-:W-:Y:S05]  /*1710*/  BSYNC B0 ;  /* 0x0000000000007941 */ /* 0x000fea0003800000 */
.L_x_6438:
        /* <DEDUP_REMOVED lines=10> */
.L_x_6441:
[----:B------:R-:W-:Y:S05]  /*17c0*/  BSYNC B0 ;  /* 0x0000000000007941 */ /* 0x000fea0003800000 */
.L_x_6440:
        /* <DEDUP_REMOVED lines=13> */
[----:B------:R-:W-:Y:S01]  /*18a0*/  SEL R99, R134, R95, P1 ;  /* 0x0000005f86637207 */ /* 0x000fe20000800000 */
[----:B------:R-:W-:Y:S01]  /*18b0*/  @P4 HADD2.F32 R134, -RZ, R135.H1_H1 ;  /* 0x30000087ff864230 */ /* 0x000fe20000004100 */
[C---:B------:R-:W-:Y:S02]  /*18c0*/  @!P6 ISETP.NE.U32.AND P3, PT, R8.reuse, RZ, PT ;  /* 0x000000ff0800e20c */ /* 0x040fe40003f65070 */
[----:B------:R-:W-:Y:S01]  /*18d0*/  @P4 F2FP.F16.F32.PACK_AB R142, RZ, R142 ;  /* 0x0000008eff8e423e */ /* 0x000fe200000000ff */
[----:B------:R2:W-:Y:S01]  /*18e0*/  @P0 STG.E.128 desc[UR4][R124.64], R96 ;  /* 0x000000607c000986 */ /* 0x0005e2000c101d04 */
[----:B------:R-:W-:Y:S02]  /*18f0*/  @!P6 ISETP.NE.AND.EX P3, PT, R9, RZ, PT, P3 ;  /* 0x000000ff0900e20c */ /* 0x000fe40003f65330 */
[----:B------:R-:W-:-:S02]  /*1900*/  @!P6 ISETP.NE.U32.AND P2, PT, R8, RZ, PT ;  /* 0x000000ff0800e20c */ /* 0x000fc40003f45070 */
[----:B------:R-:W-:Y:S02]  /*1910*/  @P4 PRMT R119, R137, 0x7610, R119 ;  /* 0x0000761089774816 */ /* 0x000fe40000000077 */
        /* <DEDUP_REMOVED lines=12> */
.L_x_6443:
[----:B------:R-:W-:Y:S05]  /*19e0*/  BSYNC B0 ;  /* 0x0000000000007941 */ /* 0x000fea0003800000 */
.L_x_6442:
        /* <DEDUP_REMOVED lines=10> */
.L_x_6445:
[----:B------:R-:W-:Y:S05]  /*1a90*/  BSYNC B0 ;  /* 0x0000000000007941 */ /* 0x000fea0003800000 */
.L_x_6444:
        /* <DEDUP_REMOVED lines=8> */
.L_x_6447:
[----:B------:R-:W-:Y:S05]  /*1b20*/  BSYNC B0 ;  /* 0x0000000000007941 */ /* 0x000fea0003800000 */
.L_x_6446:
        /* <DEDUP_REMOVED lines=25> */
.L_x_6449:
[----:B------:R-:W-:Y:S05]  /*1cc0*/  BSYNC B0 ;  /* 0x0000000000007941 */ /* 0x000fea0003800000 */
.L_x_6448:
        /* <DEDUP_REMOVED lines=10> */
.L_x_6451:
[----:B------:R-:W-:Y:S05]  /*1d70*/  BSYNC B0 ;  /* 0x0000000000007941 */ /* 0x000fea0003800000 */
.L_x_6450:
        /* <DEDUP_REMOVED lines=10> */
.L_x_6453:
[----:B------:R-:W-:Y:S05]  /*1e20*/  BSYNC B0 ;  /* 0x0000000000007941 */ /* 0x000fea0003800000 */
.L_x_6452:
        /* <DEDUP_REMOVED lines=35> */
.L_x_6455:
[----:B------:R-:W-:Y:S05]  /*2060*/  BSYNC B0 ;  /* 0x0000000000007941 */ /* 0x000fea0003800000 */
.L_x_6454:
        /* <DEDUP_REMOVED lines=10> */
.L_x_6457:
[----:B------:R-:W-:Y:S05]  /*2110*/  BSYNC B0 ;  /* 0x0000000000007941 */ /* 0x000fea0003800000 */
.L_x_6456:
        /* <DEDUP_REMOVED lines=8> */
.L_x_6459:
[----:B------:R-:W-:Y:S05]  /*21a0*/  BSYNC B0 ;  /* 0x0000000000007941 */ /* 0x000fea0003800000 */
.L_x_6458:
        /* <DEDUP_REMOVED lines=8> */
.L_x_6461:
[----:B------:R-:W-:Y:S05]  /*2230*/  BSYNC B0 ;  /* 0x0000000000007941 */ /* 0x000fea0003800000 */
.L_x_6460:
        /* <DEDUP_REMOVED lines=15> */
.L_x_6463:
[----:B------:R-:W-:Y:S05]  /*2330*/  BSYNC B0 ;  /* 0x0000000000007941 */ /* 0x000fea0003800000 */
.L_x_6462:
        /* <DEDUP_REMOVED lines=10> */
.L_x_6465:
[----:B------:R-:W-:Y:S05]  /*23e0*/  BSYNC B0 ;  /* 0x0000000000007941 */ /* 0x000fea0003800000 */
.L_x_6464:
        /* <DEDUP_REMOVED lines=8> */
[----:B------:R-:W-:Y:S01]  /*2470*/  @P4 HADD2.F32 R9, -RZ, R135.H0_H0 ;  /* 0x20000087ff094230 */ /* 0x000fe20000004100 */
[----:B------:R-:W-:Y:S01]  /*2480*/  @P4 F2FP.F16.F32.PACK_AB R7, RZ, R6 ;  /* 0x00000006ff07423e */ /* 0x000fe200000000ff */
[----:B------:R-:W-:Y:S01]  /*2490*/  @P4 FMUL.FTZ R6, R35, R136 ;  /* 0x0000008823064220 */ /* 0x000fe20000410000 */
[----:B------:R-:W-:Y:S01]  /*24a0*/  @P4 F2FP.F16.F32.PACK_AB R8, RZ, R8 ;  /* 0x00000008ff08423e */ /* 0x000fe200000000ff */
[----:B------:R0:W-:Y:S01]  /*24b0*/  @P0 STG.E.128 desc[UR4][R124.64], R92 ;  /* 0x0000005c7c000986 */ /* 0x0001e2000c101d04 */
[----:B------:R-:W-:Y:S01]  /*24c0*/  @P4 PRMT R119, R7, 0x7610, R119 ;  /* 0x0000761007774816 */ /* 0x000fe20000000077 */
[----:B------:R-:W-:Y:S01]  /*24d0*/  @P4 HADD2.F32 R7, -RZ, R131.H0_H0 ;  /* 0x20000083ff074230 */ /* 0x000fe20000004100 */
        /* <DEDUP_REMOVED lines=29> */
.L_x_6467:
[----:B------:R-:W-:Y:S05]  /*26b0*/  BSYNC B0 ;  /* 0x0000000000007941 */ /* 0x000fea0003800000 */
.L_x_6466:
[----:B------:R-:W-:Y:S02]  /*26c0*/  IADD3 R2, R2, UR14, RZ ;  /* 0x0000000e02027c10 */ /* 0x000fe4000fffe0ff */
[----:B------:R-:W-:Y:S02]  /*26d0*/  SEL R102, RZ, 0x1, P5 ;  /* 0x00000001ff667807 */ /* 0x000fe40002800000 */
[----:B------:R-:W-:-:S13]  /*26e0*/  ISETP.GE.AND P0, PT, R2, UR15, PT ;  /* 0x0000000f02007c0c */ /* 0x000fda000bf06270 */
[----:B------:R-:W-:Y:S05]  /*26f0*/  @!P0 BRA `(.L_x_6468) ;  /* 0xffffffdc00488947 */ /* 0x000fea000383ffff */
.L_x_6429:
        /* <DEDUP_REMOVED lines=22> */
.L_x_6433:
[----:B------:R-:W-:Y:S01]  /*2860*/  HFMA2.MMA R128, -RZ, RZ, 0, 9.5367431640625e-07 ;  /* 0x00000010ff807435 */ /* 0x000fe200000001ff */
[----:B------:R-:W-:Y:S01]  /*2870*/  MOV R129, R122 ;  /* 0x0000007a00817202 */ /* 0x000fe20000000f00 */
[----:B------:R-:W-:Y:S01]  /*2880*/  IMAD.MOV.U32 R139, RZ, RZ, 0x1f ;  /* 0x0000001fff8b7424 */ /* 0x000fe200078e00ff */
[----:B------:R-:W-:-:S08]  /*2890*/  MOV R124, 0xffffffff ;  /* 0xffffffff007c7802 */ /* 0x000fd00000000f00 */
[----:B-----5:R-:W-:Y:S05]  /*28a0*/  WARPSYNC.COLLECTIVE R124, `(.L_x_6469) ;  /* 0x000000007c087348 */ /* 0x020fea0003c00000 */
[----:B------:R0:W1:Y:S02]  /*28b0*/  SHFL.DOWN P1, R126, R129, R128, R139 ;  /* 0x08000080817e7389 */ /* 0x000064000002008b */
[----:B01---5:R-:W-:Y:S01]  /*28c0*/  ENDCOLLECTIVE ;  /* 0x000000000000791b */ /* 0x023fe20003800000 */
.L_x_6469:
[----:B------:R-:W-:Y:S02]  /*28d0*/  MOV R129, R123 ;  /* 0x0000007b00817202 */ /* 0x000fe40000000f00 */
[----:B------:R-:W-:-:S07]  /*28e0*/  MOV R97, R126 ;  /* 0x0000007e00617202 */ /* 0x000fce0000000f00 */
[----:B------:R-:W-:Y:S05]  /*28f0*/  WARPSYNC.COLLECTIVE R124, `(.L_x_6470) ;  /* 0x000000007c087348 */ /* 0x000fea0003c00000 */
[----:B------:R0:W1:Y:S02]  /*2900*/  SHFL.DOWN P1, R126, R129, R128, R139 ;  /* 0x08000080817e7389 */ /* 0x000064000002008b */
[----:B01----:R-:W-:Y:S01]  /*2910*/  ENDCOLLECTIVE ;  /* 0x000000000000791b */ /* 0x003fe20003800000 */
.L_x_6470:
[----:B------:R-:W-:Y:S01]  /*2920*/  FADD.FTZ R97, R97, R122 ;  /* 0x0000007a61617221 */ /* 0x000fe20000010000 */
[----:B------:R-:W-:-:S04]  /*2930*/  HFMA2.MMA R128, -RZ, RZ, 0, 4.76837158203125e-07 ;  /* 0x00000008ff807435 */ /* 0x000fc800000001ff */
[----:B------:R-:W-:Y:S02]  /*2940*/  MOV R129, R97 ;  /* 0x0000006100817202 */ /* 0x000fe40000000f00 */
[----:B------:R-:W-:-:S07]  /*2950*/  MOV R96, R126 ;  /* 0x0000007e00607202 */ /* 0x000fce0000000f00 */
[----:B------:R-:W-:Y:S05]  /*2960*/  WARPSYNC.COLLECTIVE R124, `(.L_x_6471) ;  /* 0x000000007c087348 */ /* 0x000fea0003c00000 */
[----:B------:R0:W1:Y:S02]  /*2970*/  SHFL.DOWN P1, R126, R129, R128, R139 ;  /* 0x08000080817e7389 */ /* 0x000064000002008b */
[----:B01----:R-:W-:Y:S01]  /*2980*/  ENDCOLLECTIVE ;  /* 0x000000000000791b */ /* 0x003fe20003800000 */
.L_x_6471:
[----:B------:R-:W-:-:S04]  /*2990*/  FADD.FTZ R96, R96, R123 ;  /* 0x0000007b60607221 */ /* 0x000fc80000010000 */
[----:B------:R-:W-:Y:S01]  /*29a0*/  IMAD.MOV.U32 R129, RZ, RZ, R96 ;  /* 0x000000ffff817224 */ /* 0x000fe200078e0060 */
[----:B------:R-:W-:-:S07]  /*29b0*/  MOV R100, R126 ;  /* 0x0000007e00647202 */ /* 0x000fce0000000f00 */
[----:B------:R-:W-:Y:S05]  /*29c0*/  WARPSYNC.COLLECTIVE R124, `(.L_x_6472) ;  /* 0x000000007c087348 */ /* 0x000fea0003c00000 */
[----:B------:R0:W1:Y:S02]  /*29d0*/  SHFL.DOWN P1, R126, R129, R128, R139 ;  /* 0x08000080817e7389 */ /* 0x000064000002008b */
[----:B01----:R-:W-:Y:S01]  /*29e0*/  ENDCOLLECTIVE ;  /* 0x000000000000791b */ /* 0x003fe20003800000 */
.L_x_6472:
[----:B------:R-:W-:Y:S01]  /*29f0*/  FADD.FTZ R100, R97, R100 ;  /* 0x0000006461647221 */ /* 0x000fe20000010000 */
[----:B------:R-:W-:-:S04]  /*2a00*/  HFMA2.MMA R128, -RZ, RZ, 0, 2.384185791015625e-07 ;  /* 0x00000004ff807435 */ /* 0x000fc800000001ff */
[----:B------:R-:W-:Y:S02]  /*2a10*/  MOV R129, R100 ;  /* 0x0000006400817202 */ /* 0x000fe40000000f00 */
[----:B------:R-:W-:-:S07]  /*2a20*/  MOV R101, R126 ;  /* 0x0000007e00657202 */ /* 0x000fce0000000f00 */
[----:B------:R-:W-:Y:S05]  /*2a30*/  WARPSYNC.COLLECTIVE R124, `(.L_x_6473) ;  /* 0x000000007c087348 */ /* 0x000fea0003c00000 */
[----:B------:R0:W1:Y:S02]  /*2a40*/  SHFL.DOWN P1, R126, R129, R128, R139 ;  /* 0x08000080817e7389 */ /* 0x000064000002008b */
[----:B01----:R-:W-:Y:S01]  /*2a50*/  ENDCOLLECTIVE ;  /* 0x000000000000791b */ /* 0x003fe20003800000 */
.L_x_6473:
[----:B------:R-:W-:-:S05]  /*2a60*/  FADD.FTZ R101, R96, R101 ;  /* 0x0000006560657221 */ /* 0x000fca0000010000 */
[----:B------:R-:W-:Y:S02]  /*2a70*/  MOV R129, R101 ;  /* 0x0000006500817202 */ /* 0x000fe40000000f00 */
[----:B------:R-:W-:-:S07]  /*2a80*/  MOV R125, R126 ;  /* 0x0000007e007d7202 */ /* 0x000fce0000000f00 */
[----:B------:R-:W-:Y:S05]  /*2a90*/  WARPSYNC.COLLECTIVE R124, `(.L_x_6474) ;  /* 0x000000007c087348 */ /* 0x000fea0003c00000 */
[----:B------:R0:W1:Y:S02]  /*2aa0*/  SHFL.DOWN P1, R126, R129, R128, R139 ;  /* 0x08000080817e7389 */ /* 0x000064000002008b */
[----:B01----:R-:W-:Y:S01]  /*2ab0*/  ENDCOLLECTIVE ;  /* 0x000000000000791b */ /* 0x003fe20003800000 */
.L_x_6474:
[----:B------:R-:W-:-:S05]  /*2ac0*/  FADD.FTZ R125, R100, R125 ;  /* 0x0000007d647d7221 */ /* 0x000fca0000010000 */
[----:B------:R-:W-:Y:S01]  /*2ad0*/  MOV R129, R125 ;  /* 0x0000007d00817202 */ /* 0x000fe20000000f00 */
[----:B------:R-:W-:Y:S01]  /*2ae0*/  IMAD.MOV.U32 R128, RZ, RZ, 0x2 ;  /* 0x00000002ff807424 */ /* 0x000fe200078e00ff */
[----:B------:R-:W-:-:S07]  /*2af0*/  MOV R102, R126 ;  /* 0x0000007e00667202 */ /* 0x000fce0000000f00 */
[----:B------:R-:W-:Y:S05]  /*2b00*/  WARPSYNC.COLLECTIVE R124, `(.L_x_6475) ;  /* 0x000000007c087348 */ /* 0x000fea0003c00000 */
[----:B------:R0:W1:Y:S02]  /*2b10*/  SHFL.DOWN P1, R126, R129, R128, R139 ;  /* 0x08000080817e7389 */ /* 0x000064000002008b */
[----:B01----:R-:W-:Y:S01]  /*2b20*/  ENDCOLLECTIVE ;  /* 0x000000000000791b */ /* 0x003fe20003800000 */
.L_x_6475:
[----:B------:R-:W-:-:S05]  /*2b30*/  FADD.FTZ R102, R101, R102 ;  /* 0x0000006665667221 */ /* 0x000fca0000010000 */
[----:B------:R-:W-:Y:S02]  /*2b40*/  MOV R129, R102 ;  /* 0x0000006600817202 */ /* 0x000fe40000000f00 */
[----:B------:R-:W-:-:S07]  /*2b50*/  MOV R122, R126 ;  /* 0x0000007e007a7202 */ /* 0x000fce0000000f00 */
[----:B------:R-:W-:Y:S05]  /*2b60*/  WARPSYNC.COLLECTIVE R124, `(.L_x_6476) ;  /* 0x000000007c087348 */ /* 0x000fea0003c00000 */
[----:B------:R0:W1:Y:S02]  /*2b70*/  SHFL.DOWN P1, R126, R129, R128, R139 ;  /* 0x08000080817e7389 */ /* 0x000064000002008b */
[----:B01----:R-:W-:Y:S01]  /*2b80*/  ENDCOLLECTIVE ;  /* 0x000000000000791b */ /* 0x003fe20003800000 */
.L_x_6476:
[----:B------:R-:W-:Y:S01]  /*2b90*/  FADD.FTZ R122, R125, R122 ;  /* 0x0000007a7d7a7221 */ /* 0x000fe20000010000 */
[----:B------:R-:W-:-:S04]  /*2ba0*/  HFMA2.MMA R128, -RZ, RZ, 0, 5.9604644775390625e-08 ;  /* 0x00000001ff807435 */ /* 0x000fc800000001ff */
[----:B------:R-:W-:Y:S02]  /*2bb0*/  MOV R129, R122 ;  /* 0x0000007a00817202 */ /* 0x000fe40000000f00 */
[----:B------:R-:W-:-:S07]  /*2bc0*/  MOV R123, R126 ;  /* 0x0000007e007b7202 */ /* 0x000fce0000000f00 */
[----:B------:R-:W-:Y:S05]  /*2bd0*/  WARPSYNC.COLLECTIVE R124, `(.L_x_6477) ;  /* 0x000000007c087348 */ /* 0x000fea0003c00000 */
[----:B------:R0:W1:Y:S02]  /*2be0*/  SHFL.DOWN P1, R126, R129, R128, R139 ;  /* 0x08000080817e7389 */ /* 0x000064000002008b */
[----:B01----:R-:W-:Y:S01]  /*2bf0*/  ENDCOLLECTIVE ;  /* 0x000000000000791b */ /* 0x003fe20003800000 */
.L_x_6477:
[----:B------:R-:W-:-:S05]  /*2c00*/  FADD.FTZ R123, R102, R123 ;  /* 0x0000007b667b7221 */ /* 0x000fca0000010000 */
[----:B------:R-:W-:Y:S02]  /*2c10*/  MOV R129, R123 ;  /* 0x0000007b00817202 */ /* 0x000fe40000000f00 */
[----:B------:R-:W-:-:S07]  /*2c20*/  MOV R127, R126 ;  /* 0x0000007e007f7202 */ /* 0x000fce0000000f00 */
[----:B------:R-:W-:Y:S05]  /*2c30*/  WARPSYNC.COLLECTIVE R124, `(.L_x_6478) ;  /* 0x000000007c087348 */ /* 0x000fea0003c00000 */
[----:B------:R0:W1:Y:S02]  /*2c40*/  SHFL.DOWN P1, R126, R129, R128, R139 ;  /* 0x08000080817e7389 */ /* 0x000064000002008b */
[----:B01----:R-:W-:Y:S01]  /*2c50*/  ENDCOLLECTIVE ;  /* 0x000000000000791b */ /* 0x003fe20003800000 */
.L_x_6478:
[----:B------:R-:W-:Y:S05]  /*2c60*/  BRA `(.L_x_6479) ;  /* 0xffffffe400147947 */ /* 0x000fea000383ffff */
.L_x_6480:
        /* <DEDUP_REMOVED lines=9> */
.L_x_8641:


//--------------------- .text._ZN10layer_norm13ln_bwd_kernelINS_13Kernel_traitsIf6__halffS2_fjLj1536ELj1ELj1ELj4ELj8ENS_18Kernel_traits_baseILj1536EfS2_fS2_fjLj128EEEEELb1ELb0ELb0ELb0EEEvNS_9BwdParamsE --------------------------
	.section	.text._ZN10layer_norm13ln_bwd_kernelINS_13Kernel_traitsIf6__halffS2_fjLj1536ELj1ELj1ELj4ELj8ENS_18Kernel_traits_baseILj1536EfS2_fS2_fjLj128EEEEELb1ELb0ELb0ELb0EEEvNS_9BwdParamsE,"ax",@progbits
	.align	128
        .global         _ZN10layer_norm13ln_bwd_kernelINS_13Kernel_traitsIf6__halffS2_fjLj1536ELj1ELj1ELj4ELj8ENS_18Kernel_traits_baseILj1536EfS2_fS2_fjLj128EEEEELb1ELb0ELb0ELb0EEEvNS_9BwdParamsE
        .type           _ZN10layer_norm13ln_bwd_kernelINS_13Kernel_traitsIf6__halffS2_fjLj1536ELj1ELj1ELj4ELj8ENS_18Kernel_traits_baseILj1536EfS2_fS2_fjLj128EEEEELb1ELb0ELb0ELb0EEEvNS_9BwdParamsE,@function
        .size           _ZN10layer_norm13ln_bwd_kernelINS_13Kernel_traitsIf6__halffS2_fjLj1536ELj1ELj1ELj4ELj8ENS_18Kernel_traits_baseILj1536EfS2_fS2_fjLj128EEEEELb1ELb0ELb0ELb0EEEvNS_9BwdParamsE,(.L_x_8642 - _ZN10layer_norm13ln_bwd_kernelINS_13Kernel_traitsIf6__halffS2_fjLj1536ELj1ELj1ELj4ELj8ENS_18Kernel_traits_baseILj1536EfS2_fS2_fjLj128EEEEELb1ELb0ELb0ELb0EEEvNS_9BwdParamsE)
        .other          _ZN10layer_norm13ln_bwd_kernelINS_13Kernel_traitsIf6__halffS2_fjLj1536ELj1ELj1ELj4ELj8ENS_18Kernel_traits_baseILj1536EfS2_fS2_fjLj128EEEEELb1ELb0ELb0ELb0EEEvNS_9BwdParamsE,@"STO_CUDA_ENTRY STV_DEFAULT"
_ZN10layer_norm13ln_bwd_kernelINS_13Kernel_traitsIf6__halffS2_fjLj1536ELj1ELj1ELj4ELj8ENS_18Kernel_traits_baseILj1536EfS2_fS2_fjLj128EEEEELb1ELb0ELb0ELb0EEEvNS_9BwdParamsE:
.text._ZN10layer_norm13ln_bwd_kernelINS_13Kernel_traitsIf6__halffS2_fjLj1536ELj1ELj1ELj4ELj8ENS_18Kernel_traits_baseILj1536EfS2_fS2_fjLj128EEEEELb1ELb0ELb0ELb0EEEvNS_9BwdParamsE:
        /* <DEDUP_REMOVED lines=56> */
.L_x_6495:
        /* <DEDUP_REMOVED lines=40> */
[----:B------:R-:W-:Y:S01]  /*0600*/  FADD.FTZ R97, -R74, R14 ;  /* 0x0000000e4a617221 */ /* 0x000fe20000010100 */
[----:B---3--:R-:W-:Y:S02]  /*0610*/  MOV R3, R68 ;  /* 0x0000004400037202 */ /* 0x008fe40000000f00 */
[--C-:B------:R-:W-:Y:S02]  /*0620*/  SHF.R.U64 R68, R68, 0x10, R69.reuse ;  /* 0x0000001044447819 */ /* 0x100fe40000001245 */
[----:B------:R-:W-:Y:S02]  /*0630*/  MOV R75, R69 ;  /* 0x00000045004b7202 */ /* 0x000fe40000000f00 */
[----:B------:R-:W-:Y:S01]  /*0640*/  SHF.R.U32.HI R96, RZ, 0x10, R69 ;  /* 0x00000010ff607819 */ /* 0x000fe20000011645 */
[----:B------:R-:W-:Y:S01]  /*0650*/  FADD.FTZ R69, -R74, R12 ;  /* 0x0000000c4a457221 */ /* 0x000fe20000010100 */
[----:B------:R-:W-:-:S02]  /*0660*/  HADD2.F32 R13, -RZ, R3.H0_H0 ;  /* 0x20000003ff0d7230 */ /* 0x000fc40000004100 */
[C---:B-----5:R-:W-:Y:S01]  /*0670*/  FMUL.FTZ R12, R6.reuse, R95 ;  /* 0x0000005f060c7220 */ /* 0x060fe20000410000 */
[----:B------:R-:W-:Y:S02]  /*0680*/  HADD2.F32 R68, -RZ, R68.H0_H0 ;  /* 0x20000044ff447230 */ /* 0x000fe40000004100 */
[----:B------:R-:W-:Y:S01]  /*0690*/  FMUL.FTZ R3, R6, R69 ;  /* 0x0000004506037220 */ /* 0x000fe20000410000 */
[-C--:B------:R-:W-:Y:S01]  /*06a0*/  FMUL.FTZ R14, R52, R13.reuse ;  /* 0x0000000d340e7220 */ /* 0x080fe20000410000 */
[----:B------:R-:W-:Y:S02]  /*06b0*/  FADD.FTZ R28, R28, R13 ;  /* 0x0000000d1c1c7221 */ /* 0x000fe40000010000 */
[----:B------:R-:W-:Y:S01]  /*06c0*/  FFMA.FTZ R40, R3, R13, R40 ;  /* 0x0000000d03287223 */ /* 0x000fe20000010028 */
[----:B------:R-:W-:Y:S01]  /*06d0*/  FADD.FTZ R29, R29, R68 ;  /* 0x000000441d1d7221 */ /* 0x000fe20000010000 */
[-C--:B------:R-:W-:Y:S01]  /*06e0*/  FFMA.FTZ R41, R12, R68.reuse, R41 ;  /* 0x000000440c297223 */ /* 0x080fe20000010029 */
[----:B------:R-:W-:Y:S01]  /*06f0*/  FMUL.FTZ R13, R53, R68 ;  /* 0x00000044350d7220 */ /* 0x000fe20000410000 */
[----:B------:R-:W-:-:S02]  /*0700*/  HADD2.F32 R75, -RZ, R75.H0_H0 ;  /* 0x2000004bff4b7230 */ /* 0x000fc40000004100 */
[----:B------:R-:W-:Y:S01]  /*0710*/  FADD.FTZ R68, RZ, R14 ;  /* 0x0000000eff447221 */ /* 0x000fe20000010000 */
[----:B------:R-:W-:Y:S01]  /*0720*/  FFMA.FTZ R69, R3, R14, RZ ;  /* 0x0000000e03457223 */ /* 0x000fe200000100ff */
[----:B------:R-:W-:Y:S01]  /*0730*/  FADD.FTZ R99, -R74, R15 ;  /* 0x0000000f4a637221 */ /* 0x000fe20000010100 */
[----:B------:R-:W-:Y:S02]  /*0740*/  HADD2.F32 R96, -RZ, R96.H0_H0 ;  /* 0x20000060ff607230 */ /* 0x000fe40000004100 */
[----:B0-----:R-:W-:Y:S01]  /*0750*/  FADD.FTZ R71, R68, R13 ;  /* 0x0000000d44477221 */ /* 0x001fe20000010000 */
[----:B------:R-:W-:Y:S01]  /*0760*/  FMUL.FTZ R15, R6, R97 ;  /* 0x00000061060f7220 */ /* 0x000fe20000410000 */
        /* <DEDUP_REMOVED lines=13> */
.L_x_6483:
[----:B------:R-:W-:Y:S05]  /*0840*/  BSYNC B0 ;  /* 0x0000000000007941 */ /* 0x000fea0003800000 */
.L_x_6482:
        /* <DEDUP_REMOVED lines=23> */
[----:B------:R-:W-:Y:S01]  /*09c0*/  MOV R86, R81 ;  /* 0x0000005100567202 */ /* 0x000fe20000000f00 */
[----:B------:R-:W-:Y:S01]  /*09d0*/  HADD2.F32 R69, -RZ, R79.H0_H0 ;  /* 0x2000004fff457230 */ /* 0x000fe20000004100 */
[----:B------:R-:W-:Y:S01]  /*09e0*/  SHF.R.U32.HI R98, RZ, 0x10, R81 ;  /* 0x00000010ff627819 */ /* 0x000fe20000011651 */
[----:B------:R-:W-:Y:S01]  /*09f0*/  FADD.FTZ R81, -R74, R68 ;  /* 0x000000444a517221 */ /* 0x000fe20000010100 */
[----:B------:R-:W-:Y:S02]  /*0a00*/  HADD2.F32 R68, -RZ, R80.H0_H0 ;  /* 0x20000050ff447230 */ /* 0x000fe40000004100 */
[----:B------:R-:W-:Y:S01]  /*0a10*/  FMUL.FTZ R80, R6, R97 ;  /* 0x0000006106507220 */ /* 0x000fe20000410000 */
[----:B------:R-:W-:Y:S01]  /*0a20*/  FMUL.FTZ R82, R48, R69 ;  /* 0x0000004530527220 */ /* 0x000fe20000410000 */
[----:B------:R-:W-:Y:S01]  /*0a30*/  FMUL.FTZ R79, R6, R81 ;  /* 0x00000051064f7220 */ /* 0x000fe20000410000 */
        /* <DEDUP_REMOVED lines=22> */
.L_x_6485:
[----:B------:R-:W-:Y:S05]  /*0ba0*/  BSYNC B0 ;  /* 0x0000000000007941 */ /* 0x000fea0003800000 */
.L_x_6484:
        /* <DEDUP_REMOVED lines=22> */
[----:B------:R-:W-:Y:S01]  /*0d10*/  SHF.R.U32.HI R88, RZ, 0x10, R89 ;  /* 0x00000010ff587819 */ /* 0x000fe20000011659 */
[----:B------:R-:W-:Y:S01]  /*0d20*/  HADD2.F32 R69, -RZ, R87.H0_H0 ;  /* 0x20000057ff457230 */ /* 0x000fe20000004100 */
[----:B------:R-:W-:Y:S01]  /*0d30*/  MOV R94, R89 ;  /* 0x00000059005e7202 */ /* 0x000fe20000000f00 */
[----:B------:R-:W-:Y:S01]  /*0d40*/  FADD.FTZ R89, -R74, R68 ;  /* 0x000000444a597221 */ /* 0x000fe20000010100 */
[----:B------:R-:W-:Y:S02]  /*0d50*/  HADD2.F32 R68, -RZ, R98.H0_H0 ;  /* 0x20000062ff447230 */ /* 0x000fe40000004100 */
[----:B------:R-:W-:-:S02]  /*0d60*/  HADD2.F32 R74, -RZ, R88.H0_H0 ;  /* 0x20000058ff4a7230 */ /* 0x000fc40000004100 */
[C---:B------:R-:W-:Y:S01]  /*0d70*/  FMUL.FTZ R88, R6.reuse, R95 ;  /* 0x0000005f06587220 */ /* 0x040fe20000410000 */
[----:B------:R-:W-:Y:S01]  /*0d80*/  FMUL.FTZ R87, R6, R89 ;  /* 0x0000005906577220 */ /* 0x000fe20000410000 */
[-C--:B------:R-:W-:Y:S01]  /*0d90*/  FMUL.FTZ R90, R44, R69.reuse ;  /* 0x000000452c5a7220 */ /* 0x080fe20000410000 */
[----:B------:R-:W-:Y:S02]  /*0da0*/  HADD2.F32 R71, -RZ, R94.H0_H0 ;  /* 0x2000005eff477230 */ /* 0x000fe40000004100 */
        /* <DEDUP_REMOVED lines=20> */
.L_x_6487:
[----:B------:R-:W-:Y:S05]  /*0ef0*/  BSYNC B0 ;  /* 0x0000000000007941 */ /* 0x000fea0003800000 */
.L_x_6486:
        /* <DEDUP_REMOVED lines=27> */
.L_x_6506:
        /* <DEDUP_REMOVED lines=79> */
[C---:B0-----:R-:W-:Y:S01]  /*15a0*/  IMAD.WIDE.U32 R68, R11.reuse, 0x8, R68 ;  /* 0x000000080b447825 */ /* 0x041fe200078e0044 */
[----:B--2---:R-:W-:Y:S02]  /*15b0*/  LOP3.LUT R72, R72, R103, RZ, 0xfc, !PT ;  /* 0x0000006748487212 */ /* 0x004fe400078efcff */
[----:B------:R-:W-:-:S03]  /*15c0*/  IADD3 R11, R11, 0x80, RZ ;  /* 0x000000800b0b7810 */ /* 0x000fc60007ffe0ff */
[----:B------:R1:W-:Y:S04]  /*15d0*/  STG.E.64 desc[UR4][R68.64], R72 ;  /* 0x0000004844007986 */ /* 0x0003e8000c101b04 */
.L_x_6490:
[----:B------:R-:W-:Y:S05]  /*15e0*/  BSYNC B0 ;  /* 0x0000000000007941 */ /* 0x000fea0003800000 */
.L_x_6489:
        /* <DEDUP_REMOVED lines=57> */
.L_x_6492:
[----:B------:R-:W-:Y:S05]  /*1980*/  BSYNC B0 ;  /* 0x0000000000007941 */ /* 0x000fea0003800000 */
.L_x_6491:
        /* <DEDUP_REMOVED lines=35> */
[----:B------:R-:W1:Y:S01]  /*1bc0*/  F2F.F16.F32 R6, R6 ;  /* 0x0000000600067304 */ /* 0x000e620000200800 */
[----:B------:R-:W-:Y:S02]  /*1bd0*/  FSEL R99, R69, RZ, P6 ;  /* 0x000000ff45637208 */ /* 0x000fe40003000000 */
[----:B------:R-:W-:Y:S01]  /*1be0*/  LOP3.LUT P6, RZ, R10, 0xff0000, RZ, 0xc0, !PT ;  /* 0x00ff00000aff7812 */ /* 0x000fe200078cc0ff */
[----:B0-----:R-:W-:Y:S01]  /*1bf0*/  IMAD.WIDE.U32 R70, R11, 0x8, R70 ;  /* 0x000000080b467825 */ /* 0x001fe200078e0046 */
[----:B------:R-:W-:Y:S02]  /*1c00*/  SEL R65, R74, R65, P5 ;  /* 0x000000414a417207 */ /* 0x000fe40002800000 */
[----:B------:R-:W-:Y:S01]  /*1c10*/  FSEL R96, R68, RZ, P6 ;  /* 0x000000ff44607208 */ /* 0x000fe20003000000 */
[----:B------:R-:W0:Y:S01]  /*1c20*/  F2F.F16.F32 R99, R99 ;  /* 0x0000006300637304 */ /* 0x000e220000200800 */
[----:B------:R-:W-:Y:S01]  /*1c30*/  LOP3.LUT P6, RZ, R10, 0xff, RZ, 0xc0, !PT ;  /* 0x000000ff0aff7812 */ /* 0x000fe200078cc0ff */
[----:B------:R-:W2:Y:S01]  /*1c40*/  @P5 LDC.64 R68, c[0x0][0x308] ;  /* 0x0000c200ff445b82 */ /* 0x000ea20000000a00 */
[----:B------:R-:W-:-:S02]  /*1c50*/  SEL R66, R97, R66, P5 ;  /* 0x0000004261427207 */ /* 0x000fc40002800000 */
[----:B------:R-:W-:Y:S01]  /*1c60*/  FSEL R95, R95, RZ, P6 ;  /* 0x000000ff5f5f7208 */ /* 0x000fe20003000000 */
[----:B-1----:R-:W-:Y:S02]  /*1c70*/  IMAD.WIDE.U32 R72, R6, 0x10000, RZ ;  /* 0x0001000006487825 */ /* 0x002fe400078e00ff */
[----:B------:R-:W1:Y:S01]  /*1c80*/  F2F.F16.F32 R96, R96 ;  /* 0x0000006000607304 */ /* 0x000e620000200800 */
[----:B------:R-:W-:Y:S02]  /*1c90*/  SEL R67, R98, R67, P5 ;  /* 0x0000004362437207 */ /* 0x000fe40002800000 */
[----:B0-----:R-:W-:-:S05]  /*1ca0*/  SHF.L.U32 R99, R99, 0x10, RZ ;  /* 0x0000001063637819 */ /* 0x001fca00000006ff */
[----:B------:R-:W0:Y:S01]  /*1cb0*/  F2F.F16.F32 R95, R95 ;  /* 0x0000005f005f7304 */ /* 0x000e220000200800 */
[----:B-1----:R-:W-:Y:S01]  /*1cc0*/  LOP3.LUT R73, R73, R99, R96, 0xfe, !PT ;  /* 0x0000006349497212 */ /* 0x002fe200078efe60 */
[----:B--2---:R-:W-:Y:S01]  /*1cd0*/  @P5 IMAD.WIDE.U32 R68, R11, 0x10, R68 ;  /* 0x000000100b445825 */ /* 0x004fe200078e0044 */
[----:B0-----:R-:W-:-:S04]  /*1ce0*/  LOP3.LUT R72, R72, R95, RZ, 0xfc, !PT ;  /* 0x0000005f48487212 */ /* 0x001fc800078efcff */
[----:B------:R0:W-:Y:S04]  /*1cf0*/  @P5 STG.E.128 desc[UR4][R68.64], R64 ;  /* 0x0000004044005986 */ /* 0x0001e8000c101d04 */
[----:B------:R0:W-:Y:S02]  /*1d00*/  STG.E.64 desc[UR4][R70.64], R72 ;  /* 0x0000004846007986 */ /* 0x0001e4000c101b04 */
.L_x_6494:
[----:B------:R-:W-:Y:S05]  /*1d10*/  BSYNC B0 ;  /* 0x0000000000007941 */ /* 0x000fea0003800000 */
.L_x_6493:
[----:B------:R-:W-:Y:S02]  /*1d20*/  IADD3 R7, R7, UR18, RZ ;  /* 0x0000001207077c10 */ /* 0x000fe4000fffe0ff */
[----:B01-3--:R-:W-:Y:S02]  /*1d30*/  SEL R72, RZ, 0x1, P4 ;  /* 0x00000001ff487807 */ /* 0x00bfe40002000000 */
[----:B------:R-:W-:-:S13]  /*1d40*/  ISETP.GE.AND P5, PT, R7, UR19, PT ;  /* 0x0000001307007c0c */ /* 0x000fda000bfa6270 */
[----:B------:R-:W-:Y:S05]  /*1d50*/  @!P5 BRA `(.L_x_6495) ;  /* 0xffffffe40088d947 */ /* 0x000fea000383ffff */
.L_x_6481:
        /* <DEDUP_REMOVED lines=27> */
.L_x_6488:
[----:B------:R-:W-:Y:S02]  /*1f10*/  MOV R101, R75 ;  /* 0x0000004b00657202 */ /* 0x000fe40000000f00 */
[----:B------:R-:W-:Y:S02]  /*1f20*/  MOV R100, 0x10 ;  /* 0x0000001000647802 */ /* 0x000fe40000000f00 */
[----:B------:R-:W-:Y:S02]  /*1f30*/  MOV R103, 0x1f ;  /* 0x0000001f00677802 */ /* 0x000fe40000000f00 */
[----:B------:R-:W-:-:S07]  /*1f40*/  MOV R98, 0xffffffff ;  /* 0xffffffff00627802 */ /* 0x000fce0000000f00 */
[----:B------:R-:W-:Y:S05]  /*1f50*/  WARPSYNC.COLLECTIVE R98, `(.L_x_6496) ;  /* 0x0000000062087348 */ /* 0x000fea0003c00000 */
[----:B------:R0:W1:Y:S02]  /*1f60*/  SHFL.DOWN P6, R99, R101, R100, R103 ;  /* 0x0800006465637389 */ /* 0x00006400000c0067 */
[----:B01----:R-:W-:Y:S01]  /*1f70*/  ENDCOLLECTIVE ;  /* 0x000000000000791b */ /* 0x003fe20003800000 */
.L_x_6496:
[----:B------:R-:W-:Y:S02]  /*1f80*/  MOV R101, R96 ;  /* 0x0000006000657202 */ /* 0x000fe40000000f00 */
[----:B------:R-:W-:-:S07]  /*1f90*/  MOV R70, R99 ;  /* 0x0000006300467202 */ /* 0x000fce0000000f00 */
[----:B------:R-:W-:Y:S05]  /*1fa0*/  WARPSYNC.COLLECTIVE R98, `(.L_x_6497) ;  /* 0x0000000062087348 */ /* 0x000fea0003c00000 */
[----:B------:R0:W1:Y:S02]  /*1fb0*/  SHFL.DOWN P6, R99, R101, R100, R103 ;  /* 0x0800006465637389 */ /* 0x00006400000c0067 */
[----:B01----:R-:W-:Y:S01]  /*1fc0*/  ENDCOLLECTIVE ;  /* 0x000000000000791b */ /* 0x003fe20003800000 */
.L_x_6497:
[----:B------:R-:W-:-:S05]  /*1fd0*/  FADD.FTZ R70, R70, R75 ;  /* 0x0000004b46467221 */ /* 0x000fca0000010000 */
[----:B------:R-:W-:Y:S02]  /*1fe0*/  MOV R101, R70 ;  /* 0x0000004600657202 */ /* 0x000fe40000000f00 */
[----:B------:R-:W-:Y:S02]  /*1ff0*/  MOV R100, 0x8 ;  /* 0x0000000800647802 */ /* 0x000fe40000000f00 */
[----:B------:R-:W-:-:S07]  /*2000*/  MOV R71, R99 ;  /* 0x0000006300477202 */ /* 0x000fce0000000f00 */
[----:B------:R-:W-:Y:S05]  /*2010*/  WARPSYNC.COLLECTIVE R98, `(.L_x_6498) ;  /* 0x0000000062087348 */ /* 0x000fea0003c00000 */
[----:B------:R0:W1:Y:S02]  /*2020*/  SHFL.DOWN P6, R99, R101, R100, R103 ;  /* 0x0800006465637389 */ /* 0x00006400000c0067 */
[----:B01----:R-:W-:Y:S01]  /*2030*/  ENDCOLLECTIVE ;  /* 0x000000000000791b */ /* 0x003fe20003800000 */
.L_x_6498:
[----:B------:R-:W-:-:S05]  /*2040*/  FADD.FTZ R71, R71, R96 ;  /* 0x0000006047477221 */ /* 0x000fca0000010000 */
[----:B------:R-:W-:Y:S02]  /*2050*/  MOV R101, R71 ;  /* 0x0000004700657202 */ /* 0x000fe40000000f00 */
[----:B------:R-:W-:-:S07]  /*2060*/  MOV R73, R99 ;  /* 0x0000006300497202 */ /* 0x000fce0000000f00 */
[----:B------:R-:W-:Y:S05]  /*2070*/  WARPSYNC.COLLECTIVE R98, `(.L_x_6499) ;  /* 0x0000000062087348 */ /* 0x000fea0003c00000 */
[----:B------:R0:W1:Y:S02]  /*2080*/  SHFL.DOWN P6, R99, R101, R100, R103 ;  /* 0x0800006465637389 */ /* 0x00006400000c0067 */
[----:B01----:R-:W-:Y:S01]  /*2090*/  ENDCOLLECTIVE ;  /* 0x000000000000791b */ /* 0x003fe20003800000 */
.L_x_6499:
[----:B------:R-:W-:-:S05]  /*20a0*/  FADD.FTZ R73, R70, R73 ;  /* 0x0000004946497221 */ /* 0x000fca0000010000 */
[----:B------:R-:W-:Y:S02]  /*20b0*/  MOV R101, R73 ;  /* 0x0000004900657202 */ /* 0x000fe40000000f00 */
[----:B------:R-:W-:Y:S02]  /*20c0*/  MOV R100, 0x4 ;  /* 0x0000000400647802 */ /* 0x000fe40000000f00 */
[----:B------:R-:W-:-:S07]  /*20d0*/  MOV R72, R99 ;  /* 0x0000006300487202 */ /* 0x000fce0000000f00 */
[----:B------:R-:W-:Y:S05]  /*20e0*/  WARPSYNC.COLLECTIVE R98, `(.L_x_6500) ;  /* 0x0000000062087348 */ /* 0x000fea0003c00000 */
[----:B------:R0:W1:Y:S02]  /*20f0*/  SHFL.DOWN P6, R99, R101, R100, R103 ;  /* 0x0800006465637389 */ /* 0x00006400000c0067 */
[----:B01----:R-:W-:Y:S01]  /*2100*/  ENDCOLLECTIVE ;  /* 0x000000000000791b */ /* 0x003fe20003800000 */
.L_x_6500:
[----:B------:R-:W-:-:S05]  /*2110*/  FADD.FTZ R72, R71, R72 ;  /* 0x0000004847487221 */ /* 0x000fca0000010000 */
[----:B------:R-:W-:Y:S02]  /*2120*/  MOV R101, R72 ;  /* 0x0000004800657202 */ /* 0x000fe40000000f00 */
[----:B------:R-:W-:-:S07]  /*2130*/  MOV R74, R99 ;  /* 0x00000063004a7202 */ /* 0x000fce0000000f00 */
[----:B------:R-:W-:Y:S05]  /*2140*/  WARPSYNC.COLLECTIVE R98, `(.L_x_6501) ;  /* 0x0000000062087348 */ /* 0x000fea0003c00000 */
[----:B------:R0:W1:Y:S02]  /*2150*/  SHFL.DOWN P6, R99, R101, R100, R103 ;  /* 0x0800006465637389 */ /* 0x00006400000c0067 */
[----:B01----:R-:W-:Y:S01]  /*2160*/  ENDCOLLECTIVE ;  /* 0x000000000000791b */ /* 0x003fe20003800000 */
.L_x_6501:
[----:B------:R-:W-:-:S05]  /*2170*/  FADD.FTZ R74, R73, R74 ;  /* 0x0000004a494a7221 */ /* 0x000fca0000010000 */
[----:B------:R-:W-:Y:S02]  /*2180*/  MOV R101, R74 ;  /* 0x0000004a00657202 */ /* 0x000fe40000000f00 */
[----:B------:R-:W-:Y:S02]  /*2190*/  MOV R100, 0x2 ;  /* 0x0000000200647802 */ /* 0x000fe40000000f00 */
[----:B------:R-:W-:-:S07]  /*21a0*/  MOV R97, R99 ;  /* 0x0000006300617202 */ /* 0x000fce0000000f00 */
[----:B------:R-:W-:Y:S05]  /*21b0*/  WARPSYNC.COLLECTIVE R98, `(.L_x_6502) ;  /* 0x0000000062087348 */ /* 0x000fea0003c00000 */
[----:B------:R0:W1:Y:S02]  /*21c0*/  SHFL.DOWN P6, R99, R101, R100, R103 ;  /* 0x0800006465637389 */ /* 0x00006400000c0067 */
[----:B01----:R-:W-:Y:S01]  /*21d0*/  ENDCOLLECTIVE ;  /* 0x000000000000791b */ /* 0x003fe20003800000 */
.L_x_6502:
[----:B------:R-:W-:-:S05]  /*21e0*/  FADD.FTZ R97, R72, R97 ;  /* 0x0000006148617221 */ /* 0x000fca0000010000 */
[----:B------:R-:W-:Y:S02]  /*21f0*/  MOV R101, R97 ;  /* 0x0000006100657202 */ /* 0x000fe40000000f00 */
[----:B------:R-:W-:-:S07]  /*2200*/  MOV R75, R99 ;  /* 0x00000063004b7202 */ /* 0x000fce0000000f00 */
[----:B------:R-:W-:Y:S05]  /*2210*/  WARPSYNC.COLLECTIVE R98, `(.L_x_6503) ;  /* 0x0000000062087348 */ /* 0x000fea0003c00000 */
[----:B------:R0:W1:Y:S02]  /*2220*/  SHFL.DOWN P6, R99, R101, R100, R103 ;  /* 0x0800006465637389 */ /* 0x00006400000c0067 */
[----:B01----:R-:W-:Y:S01]  /*2230*/  ENDCOLLECTIVE ;  /* 0x000000000000791b */ /* 0x003fe20003800000 */
.L_x_6503:
[----:B------:R-:W-:-:S05]  /*2240*/  FADD.FTZ R75, R74, R75 ;  /* 0x0000004b4a4b7221 */ /* 0x000fca0000010000 */
[----:B------:R-:W-:Y:S02]  /*2250*/  MOV R101, R75 ;  /* 0x0000004b00657202 */ /* 0x000fe40000000f00 */
[----:B------:R-:W-:Y:S02]  /*2260*/  MOV R100, 0x1 ;  /* 0x0000000100647802 */ /* 0x000fe40000000f00 */
[----:B------:R-:W-:-:S07]  /*2270*/  MOV R96, R99 ;  /* 0x0000006300607202 */ /* 0x000fce0000000f00 */
[----:B------:R-:W-:Y:S05]  /*2280*/  WARPSYNC.COLLECTIVE R98, `(.L_x_6504) ;  /* 0x0000000062087348 */ /* 0x000fea0003c00000 */
[----:B------:R0:W1:Y:S02]  /*2290*/  SHFL.DOWN P6, R99, R101, R100, R103 ;  /* 0x0800006465637389 */ /* 0x00006400000c0067 */
[----:B01----:R-:W-:Y:S01]  /*22a0*/  ENDCOLLECTIVE ;  /* 0x000000000000791b */ /* 0x003fe20003800000 */
.L_x_6504:
[----:B------:R-:W-:-:S05]  /*22b0*/  FADD.FTZ R70, R97, R96 ;  /* 0x0000006061467221 */ /* 0x000fca0000010000 */
[----:B------:R-:W-:Y:S02]  /*22c0*/  MOV R101, R70 ;  /* 0x0000004600657202 */ /* 0x000fe40000000f00 */
[----:B------:R-:W-:-:S07]  /*22d0*/  MOV R96, R99 ;  /* 0x0000006300607202 */ /* 0x000fce0000000f00 */
[----:B------:R-:W-:Y:S05]  /*22e0*/  WARPSYNC.COLLECTIVE R98, `(.L_x_6505) ;  /* 0x0000000062087348 */ /* 0x000fea0003c00000 */
[----:B------:R0:W1:Y:S02]  /*22f0*/  SHFL.DOWN P6, R99, R101, R100, R103 ;  /* 0x0800006465637389 */ /* 0x00006400000c0067 */
[----:B01----:R-:W-:Y:S01]  /*2300*/  ENDCOLLECTIVE ;  /* 0x000000000000791b */ /* 0x003fe20003800000 */
.L_x_6505:
[----:B------:R-:W-:Y:S01]  /*2310*/  MOV R71, R99 ;  /* 0x0000006300477202 */ /* 0x000fe20000000f00 */
[----:B------:R-:W-:Y:S06]  /*2320*/  BRA `(.L_x_6506) ;  /* 0xffffffec00607947 */ /* 0x000fec000383ffff */
.L_x_6507:
        /* <DEDUP_REMOVED lines=13> */
.L_x_8642:


//--------------------- .text._ZN10layer_norm13ln_bwd_kernelINS_13Kernel_traitsIf6__halffS2_fjLj1536ELj1ELj1ELj4ELj8ENS_18Kernel_traits_baseILj1536EfS2_fS2_fjLj128EEEEELb1ELb0ELb0ELb1EEEvNS_9BwdParamsE --------------------------
	.section	.text._ZN10layer_norm13ln_bwd_kernelINS_13Kernel_traitsIf6__halffS2_fjLj1536ELj1ELj1ELj4ELj8ENS_18Kernel_traits_baseILj1536EfS2_fS2_fjLj128EEEEELb1ELb0ELb0ELb1EEEvNS_9BwdParamsE,"ax",@progbits
	.align	128
        .global         _ZN10layer_norm13ln_bwd_kernelINS_13Kernel_traitsIf6__halffS2_fjLj1536ELj1ELj1ELj4ELj8ENS_18Kernel_traits_baseILj1536EfS2_fS2_fjLj128EEEEELb1ELb0ELb0ELb1EEEvNS_9BwdParamsE
        .type           _ZN10layer_norm13ln_bwd_kernelINS_13Kernel_traitsIf6__halffS2_fjLj1536ELj1ELj1ELj4ELj8ENS_18Kernel_traits_baseILj1536EfS2_fS2_fjLj128EEEEELb1ELb0ELb0ELb1EEEvNS_9BwdParamsE,@function
        .size           _ZN10layer_norm13ln_bwd_kernelINS_13Kernel_traitsIf6__halffS2_fjLj1536ELj1ELj1ELj4ELj8ENS_18Kernel_traits_baseILj1536EfS2_fS2_fjLj128EEEEELb1ELb0ELb0ELb1EEEvNS_9BwdParamsE,(.L_x_8643 - _ZN10layer_norm13ln_bwd_kernelINS_13Kernel_traitsIf6__halffS2_fjLj1536ELj1ELj1ELj4ELj8ENS_18Kernel_traits_baseILj1536EfS2_fS2_fjLj128EEEEELb1ELb0ELb0ELb1EEEvNS_9BwdParamsE)
        .other          _ZN10layer_norm13ln_bwd_kernelINS_13Kernel_traitsIf6__halffS2_fjLj1536ELj1ELj1ELj4ELj8ENS_18Kernel_traits_baseILj1536EfS2_fS2_fjLj128EEEEELb1ELb0ELb0ELb1EEEvNS_9BwdParamsE,@"STO_CUDA_ENTRY STV_DEFAULT"
_ZN10layer_norm13ln_bwd_kernelINS_13Kernel_traitsIf6__halffS2_fjLj1536ELj1ELj1ELj4ELj8ENS_18Kernel_traits_baseILj1536EfS2_fS2_fjLj128EEEEELb1ELb0ELb0ELb1EEEvNS_9BwdParamsE:
.text._ZN10layer_norm13ln_bwd_kernelINS_13Kernel_traitsIf6__halffS2_fjLj1536ELj1ELj1ELj4ELj8ENS_18Kernel_traits_baseILj1536EfS2_fS2_fjLj128EEEEELb1ELb0ELb0ELb1EEEvNS_9BwdParamsE:
        /* <DEDUP_REMOVED lines=33> */
.L_x_6508:
        /* <DEDUP_REMOVED lines=25> */
.L_x_6511:
        /* <DEDUP_REMOVED lines=15> */
[----:B------:R-:W4:Y:S01]  /*0490*/  @P0 LDG.E.U16 R98, desc[UR4][R32.64] ;  /* 0x0000000420620981 */ /* 0x000f22000c1e1500 */
[C---:B------:R-:W-:Y:S01]  /*04a0*/  LEA.HI.X R35, R91.reuse, UR11, RZ, 0x4, P1 ;  /* 0x0000000b5b237c11 */ /* 0x040fe200088f24ff */
[--C-:B--2---:R-:W-:Y:S01]  /*04b0*/  IMAD.WIDE.U32 R44, R91, 0x8, R36.reuse ;  /* 0x000000085b2c7825 */ /* 0x104fe200078e0024 */
[----:B------:R-:W-:Y:S01]  /*04c0*/  LEA R52, P1, R90, UR10, 0x4 ;  /* 0x0000000a5a347c11 */ /* 0x000fe2000f8220ff */
[----:B------:R-:W2:Y:S01]  /*04d0*/  LDG.E R99, desc[UR4][R38.64] ;  /* 0x0000000426637981 */ /* 0x000ea2000c1e1900 */
[----:B------:R-:W-:Y:S01]  /*04e0*/  LEA R40, P2, R88, UR10, 0x4 ;  /* 0x0000000a58287c11 */ /* 0x000fe2000f8420ff */
[----:B------:R-:W-:-:S02]  /*04f0*/  IMAD.WIDE.U32 R46, R90, 0x8, R36 ;  /* 0x000000085a2e7825 */ /* 0x000fc400078e0024 */
[----:B------:R-:W2:Y:S01]  /*0500*/  LDG.E.64 R44, desc[UR4][R44.64] ;  /* 0x000000042c2c7981 */ /* 0x000ea2000c1e1b00 */
[----:B------:R-:W-:Y:S01]  /*0510*/  LEA.HI.X R53, R90, UR11, RZ, 0x4, P1 ;  /* 0x0000000b5a357c11 */ /* 0x000fe200088f24ff */
[C---:B------:R-:W-:Y:S01]  /*0520*/  IMAD.WIDE.U32 R48, R88.reuse, 0x8, R36 ;  /* 0x0000000858307825 */ /* 0x040fe200078e0024 */
[----:B------:R-:W-:Y:S01]  /*0530*/  LEA.HI.X R41, R88, UR11, RZ, 0x4, P2 ;  /* 0x0000000b58297c11 */ /* 0x000fe200090f24ff */
[----:B------:R-:W2:Y:S02]  /*0540*/  LDG.E.128 R32, desc[UR4][R34.64] ;  /* 0x0000000422207981 */ /* 0x000ea4000c1e1d00 */
[----:B---3--:R-:W-:Y:S02]  /*0550*/  IMAD.WIDE R54, R89, 0x4, R2 ;  /* 0x0000000459367825 */ /* 0x008fe400078e0202 */
[----:B------:R-:W3:Y:S01]  /*0560*/  LDG.E.64 R46, desc[UR4][R46.64] ;  /* 0x000000042e2e7981 */ /* 0x000ee2000c1e1b00 */
[----:B------:R-:W0:Y:S03]  /*0570*/  LDC.64 R2, c[0x0][0x2c8] ;  /* 0x0000b200ff027b82 */ /* 0x000e260000000a00 */
[----:B------:R-:W3:Y:S04]  /*0580*/  LDG.E.64 R48, desc[UR4][R48.64] ;  /* 0x0000000430307981 */ /* 0x000ee8000c1e1b00 */
[----:B------:R1:W3:Y:S04]  /*0590*/  LDG.E.128 R36, desc[UR4][R52.64] ;  /* 0x0000000434247981 */ /* 0x0002e8000c1e1d00 */
[----:B------:R-:W3:Y:S04]  /*05a0*/  LDG.E.128 R40, desc[UR4][R40.64] ;  /* 0x0000000428287981 */ /* 0x000ee8000c1e1d00 */
[----:B------:R1:W3:Y:S01]  /*05b0*/  LDG.E R92, desc[UR4][R54.64] ;  /* 0x00000004365c7981 */ /* 0x0002e2000c1e1900 */
[----:B------:R-:W-:-:S02]  /*05c0*/  LEA R96, P2, R91, UR12, 0x2 ;  /* 0x0000000c5b607c11 */ /* 0x000fc4000f8410ff */
[----:B------:R-:W-:Y:S02]  /*05d0*/  LEA R50, P4, R88, UR12, 0x2 ;  /* 0x0000000c58327c11 */ /* 0x000fe4000f8810ff */
[----:B------:R-:W-:Y:S02]  /*05e0*/  LEA.HI.X R97, R91, UR13, RZ, 0x2, P2 ;  /* 0x0000000d5b617c11 */ /* 0x000fe400090f14ff */
[----:B------:R-:W-:Y:S02]  /*05f0*/  LEA R58, P2, R90, UR12, 0x2 ;  /* 0x0000000c5a3a7c11 */ /* 0x000fe4000f8410ff */
[----:B0-----:R-:W-:Y:S01]  /*0600*/  ISETP.NE.U32.AND P1, PT, R2, RZ, PT ;  /* 0x000000ff0200720c */ /* 0x001fe20003f25070 */
[----:B-----5:R-:W5:Y:S01]  /*0610*/  LDG.E R93, desc[UR4][R96.64] ;  /* 0x00000004605d7981 */ /* 0x020f62000c1e1900 */
[----:B------:R-:W-:Y:S02]  /*0620*/  LEA.HI.X R59, R90, UR13, RZ, 0x2, P2 ;  /* 0x0000000d5a3b7c11 */ /* 0x000fe400090f14ff */
[----:B------:R-:W-:-:S02]  /*0630*/  ISETP.NE.AND.EX P1, PT, R3, RZ, PT, P1 ;  /* 0x000000ff0300720c */ /* 0x000fc40003f25310 */
[----:B------:R-:W-:Y:S01]  /*0640*/  LEA.HI.X R51, R88, UR13, RZ, 0x2, P4 ;  /* 0x0000000d58337c11 */ /* 0x000fe2000a0f14ff */
[----:B------:R0:W5:Y:S01]  /*0650*/  LDG.E R58, desc[UR4][R58.64] ;  /* 0x000000043a3a7981 */ /* 0x000162000c1e1900 */
[----:B------:R-:W-:-:S03]  /*0660*/  MOV R94, 0x3f800000 ;  /* 0x3f800000005e7802 */ /* 0x000fc60000000f00 */
[----:B------:R-:W5:Y:S06]  /*0670*/  LDG.E R50, desc[UR4][R50.64] ;  /* 0x0000000432327981 */ /* 0x000f6c000c1e1900 */
[----:B-1----:R-:W-:-:S04]  /*0680*/  @P1 LEA R52, P2, R91, R2, 0x4 ;  /* 0x000000025b341211 */ /* 0x002fc800078420ff */
[-C--:B------:R-:W-:Y:S02]  /*0690*/  @P1 LEA.HI.X R53, R91, R3.reuse, RZ, 0x4, P2 ;  /* 0x000000035b351211 */ /* 0x080fe400010f24ff */
[-C--:B------:R-:W-:Y:S02]  /*06a0*/  @P1 LEA R56, P2, R88, R2.reuse, 0x4 ;  /* 0x0000000258381211 */ /* 0x080fe400078420ff */
[----:B------:R-:W-:Y:S01]  /*06b0*/  @P1 LEA R54, P3, R90, R2, 0x4 ;  /* 0x000000025a361211 */ /* 0x000fe200078620ff */
[----:B------:R-:W5:Y:S01]  /*06c0*/  @P1 LDG.E.128 R16, desc[UR4][R52.64] ;  /* 0x0000000434101981 */ /* 0x000f62000c1e1d00 */
[-C--:B------:R-:W-:Y:S02]  /*06d0*/  @P1 LEA.HI.X R57, R88, R3.reuse, RZ, 0x4, P2 ;  /* 0x0000000358391211 */ /* 0x080fe400010f24ff */
[----:B------:R-:W-:Y:S02]  /*06e0*/  ISETP.NE.AND P2, PT, RZ, UR8, PT ;  /* 0x00000008ff007c0c */ /* 0x000fe4000bf45270 */
[----:B------:R-:W-:Y:S01]  /*06f0*/  @P1 LEA.HI.X R55, R90, R3, RZ, 0x4, P3 ;  /* 0x000000035a371211 */ /* 0x000fe200018f24ff */
[----:B------:R1:W5:Y:S01]  /*0700*/  @P1 LDG.E.128 R24, desc[UR4][R56.64] ;  /* 0x0000000438181981 */ /* 0x000362000c1e1d00 */
[----:B------:R-:W-:-:S03]  /*0710*/  LOP3.LUT P3, RZ, R0, 0xff, RZ, 0xc0, !PT ;  /* 0x000000ff00ff7812 */ /* 0x000fc6000786c0ff */
[----:B------:R3:W5:Y:S01]  /*0720*/  @P1 LDG.E.128 R20, desc[UR4][R54.64] ;  /* 0x0000000436141981 */ /* 0x000762000c1e1d00 */
[----:B------:R-:W-:Y:S01]  /*0730*/  UMOV UR6, 0xffffffff ;  /* 0xffffffff00067882 */ /* 0x000fe20000000000 */
[----:B----4-:R-:W-:Y:S01]  /*0740*/  @P0 HADD2.F32 R94, -RZ, R98.H0_H0 ;  /* 0x20000062ff5e0230 */ /* 0x010fe20000004100 */
[----:B--2---:R-:W-:Y:S02]  /*0750*/  FSEL R99, R99, RZ, !P2 ;  /* 0x000000ff63637208 */ /* 0x004fe40005000000 */
[----:B------:R-:W-:Y:S02]  /*0760*/  MOV R0, R44 ;  /* 0x0000002c00007202 */ /* 0x000fe40000000f00 */
[--C-:B------:R-:W-:Y:S02]  /*0770*/  SHF.R.U64 R98, R44, 0x10, R45.reuse ;  /* 0x000000102c627819 */ /* 0x100fe4000000122d */
[----:B0-----:R-:W-:Y:S02]  /*0780*/  MOV R59, R45 ;  /* 0x0000002d003b7202 */ /* 0x001fe40000000f00 */
[----:B------:R-:W-:Y:S01]  /*0790*/  SHF.R.U32.HI R100, RZ, 0x10, R45 ;  /* 0x00000010ff647819 */ /* 0x000fe2000001162d */
[C---:B------:R-:W-:Y:S01]  /*07a0*/  FADD.FTZ R45, -R99.reuse, R32 ;  /* 0x00000020632d7221 */ /* 0x040fe20000010100 */
[----:B-1----:R-:W-:Y:S01]  /*07b0*/  FADD.FTZ R57, -R99, R33 ;  /* 0x0000002163397221 */ /* 0x002fe20000010100 */
[----:B------:R-:W-:-:S02]  /*07c0*/  HADD2.F32 R32, -RZ, R0.H0_H0 ;  /* 0x20000000ff207230 */ /* 0x000fc40000004100 */
[C---:B------:R-:W-:Y:S01]  /*07d0*/  FADD.FTZ R53, -R99.reuse, R34 ;  /* 0x0000002263357221 */ /* 0x040fe20000010100 */
[C---:B------:R-:W-:Y:S01]  /*07e0*/  FADD.FTZ R97, -R99.reuse, R35 ;  /* 0x0000002363617221 */ /* 0x040fe20000010100 */
[----:B---3--:R-:W-:Y:S01]  /*07f0*/  MOV R34, R46 ;  /* 0x0000002e00227202 */ /* 0x008fe20000000f00 */
[----:B------:R-:W-:Y:S01]  /*0800*/  HADD2.F32 R98, -RZ, R98.H0_H0 ;  /* 0x20000062ff627230 */ /* 0x000fe20000004100 */
[----:B------:R-:W-:Y:S02]  /*0810*/  SHF.R.U64 R102, R46, 0x10, R47 ;  /* 0x000000102e667819 */ /* 0x000fe4000000122f */
[----:B------:R-:W-:Y:S01]  /*0820*/  MOV R44, R47 ;  /* 0x0000002f002c7202 */ /* 0x000fe20000000f00 */
[C---:B------:R-:W-:Y:S01]  /*0830*/  FADD.FTZ R51, -R99.reuse, R39 ;  /* 0x0000002763337221 */ /* 0x040fe20000010100 */
[----:B------:R-:W-:Y:S01]  /*0840*/  SHF.R.U32.HI R56, RZ, 0x10, R47 ;  /* 0x00000010ff387819 */ /* 0x000fe2000001162f */
[C---:B------:R-:W-:Y:S01]  /*0850*/  FADD.FTZ R47, -R99.reuse, R36 ;  /* 0x00000024632f7221 */ /* 0x040fe20000010100 */
[--C-:B------:R-:W-:Y:S01]  /*0860*/  SHF.R.U64 R55, R48, 0x10, R49.reuse ;  /* 0x0000001030377819 */ /* 0x100fe20000001231 */
        /* <DEDUP_REMOVED lines=8> */
[----:B------:R-:W-:-:S02]  /*08f0*/  HADD2.F32 R99, -RZ, R59.H0_H0 ;  /* 0x2000003bff637230 */ /* 0x000fc40000004100 */
[C---:B------:R-:W-:Y:S01]  /*0900*/  FMUL.FTZ R57, R92.reuse, R57 ;  /* 0x000000395c397220 */ /* 0x040fe20000410000 */
[----:B------:R-:W-:Y:S01]  /*0910*/  FMUL.FTZ R0, R92, R45 ;  /* 0x0000002d5c007220 */ /* 0x000fe20000410000 */
[----:B------:R-:W-:Y:S01]  /*0920*/  FMUL.FTZ R59, R12, R32 ;  /* 0x000000200c3b7220 */ /* 0x000fe20000410000 */
[----:B------:R-:W-:Y:S02]  /*0930*/  HADD2.F32 R34, -RZ, R34.H0_H0 ;  /* 0x20000022ff227230 */ /* 0x000fe40000004100 */
[----:B------:R-:W-:Y:S01]  /*0940*/  FADD.FTZ R74, R98, R74 ;  /* 0x0000004a624a7221 */ /* 0x000fe20000010000 */
[----:B------:R-:W-:Y:S02]  /*0950*/  HADD2.F32 R38, -RZ, R56.H0_H0 ;  /* 0x20000038ff267230 */ /* 0x000fe40000004100 */
[C---:B------:R-:W-:Y:S01]  /*0960*/  FMUL.FTZ R96, R92.reuse, R53 ;  /* 0x000000355c607220 */ /* 0x040fe20000410000 */
[----:B------:R-:W-:Y:S01]  /*0970*/  FFMA.FTZ R86, R57, R98, R86 ;  /* 0x0000006239567223 */ /* 0x000fe20000010056 */
[----:B------:R-:W-:Y:S01]  /*0980*/  FMUL.FTZ R56, R92, R47 ;  /* 0x0000002f5c387220 */ /* 0x000fe20000410000 */
[----:B------:R-:W-:Y:S01]  /*0990*/  FADD.FTZ R73, R32, R73 ;  /* 0x0000004920497221 */ /* 0x000fe20000010000 */
[C---:B------:R-:W-:Y:S01]  /*09a0*/  FFMA.FTZ R85, R0.reuse, R32, R85 ;  /* 0x0000002000557223 */ /* 0x040fe20000010055 */
[----:B------:R-:W-:Y:S01]  /*09b0*/  FMUL.FTZ R98, R13, R98 ;  /* 0x000000620d627220 */ /* 0x000fe20000410000 */
[----:B------:R-:W-:Y:S01]  /*09c0*/  FADD.FTZ R43, RZ, R59 ;  /* 0x0000003bff2b7221 */ /* 0x000fe20000010000 */
[----:B------:R-:W-:Y:S01]  /*09d0*/  FFMA.FTZ R32, R0, R59, RZ ;  /* 0x0000003b00207223 */ /* 0x000fe200000100ff */
[----:B------:R-:W-:-:S02]  /*09e0*/  HADD2.F32 R100, -RZ, R100.H0_H0 ;  /* 0x20000064ff647230 */ /* 0x000fc40000004100 */
[----:B------:R-:W-:Y:S01]  /*09f0*/  FADD.FTZ R71, R99, R71 ;  /* 0x0000004763477221 */ /* 0x000fe20000010000 */
[----:B------:R-:W-:Y:S02]  /*0a00*/  HADD2.F32 R40, -RZ, R55.H0_H0 ;  /* 0x20000037ff287230 */ /* 0x000fe40000004100 */
        /* <DEDUP_REMOVED lines=85> */
.L_x_6522:
[----:B------:R-:W3:Y:S01]  /*0f60*/  S2R R38, SR_CgaCtaId ;  /* 0x0000000000267919 */ /* 0x000ee20000008800 */
[----:B------:R-:W-:Y:S01]  /*0f70*/  LOP3.LUT P1, RZ, R95, 0x1f, RZ, 0xc0, !PT ;  /* 0x0000001f5fff7812 */ /* 0x000fe2000782c0ff */
[----:B--2---:R-:W-:Y:S01]  /*0f80*/  FADD.FTZ R41, R39, R36 ;  /* 0x0000002427297221 */ /* 0x004fe20000010000 */
[----:B------:R-:W-:Y:S01]  /*0f90*/  MOV R33, 0x400 ;  /* 0x0000040000217802 */ /* 0x000fe20000000f00 */
[----:B-1----:R-:W-:Y:S01]  /*0fa0*/  FADD.FTZ R40, R35, R34 ;  /* 0x0000002223287221 */ /* 0x002fe20000010000 */
[----:B------:R-:W-:Y:S05]  /*0fb0*/  WARPSYNC.ALL ;  /* 0x0000000000007948 */ /* 0x000fea0003800000 */
[----:B-----5:R-:W-:-:S02]  /*0fc0*/  LOP3.LUT P5, RZ, R93, 0xff00, RZ, 0xc0, !PT ;  /* 0x0000ff005dff7812 */ /* 0x020fc400078ac0ff */
[C---:B------:R-:W-:Y:S02]  /*0fd0*/  LOP3.LUT P4, RZ, R93.reuse, 0xff000000, RZ, 0xc0, !PT ;  /* 0xff0000005dff7812 */ /* 0x040fe4000788c0ff */
[----:B------:R-:W-:Y:S02]  /*0fe0*/  LOP3.LUT P6, RZ, R93, 0xff0000, RZ, 0xc0, !PT ;  /* 0x00ff00005dff7812 */ /* 0x000fe400078cc0ff */
[----:B------:R-:W-:Y:S02]  /*0ff0*/  IADD3 R89, R89, UR20, RZ ;  /* 0x0000001459597c10 */ /* 0x000fe4000fffe0ff */
[----:B---3--:R-:W-:Y:S02]  /*1000*/  LEA R37, R38, R33, 0x18 ;  /* 0x0000002126257211 */ /* 0x008fe400078ec0ff */
[----:B------:R-:W-:Y:S02]  /*1010*/  @!P1 IADD3 R33, R87, R32, RZ ;  /* 0x0000002057219210 */ /* 0x000fe40007ffe0ff */
[----:B------:R-:W-:-:S02]  /*1020*/  LEA R104, R32, R37, 0x3 ;  /* 0x0000002520687211 */ /* 0x000fc400078e18ff */
        /* <DEDUP_REMOVED lines=48> */
[----:B------:R0:W-:Y:S01]  /*1330*/  F2F.F16.F32 R41, R3 ;  /* 0x0000000300297304 */ /* 0x0001e20000200800 */
[----:B------:R-:W-:Y:S01]  /*1340*/  FFMA.FTZ R101, R101, R33, R2 ;  /* 0x0000002165657223 */ /* 0x000fe20000010002 */
[----:B------:R-:W-:Y:S01]  /*1350*/  FADD.FTZ R57, R48, -R57 ;  /* 0x8000003930397221 */ /* 0x000fe20000010000 */
[----:B------:R-:W-:Y:S01]  /*1360*/  LOP3.LUT P2, RZ, R58, 0xff, RZ, 0xc0, !PT ;  /* 0x000000ff3aff7812 */ /* 0x000fe2000784c0ff */
[----:B------:R-:W-:Y:S01]  /*1370*/  FADD.FTZ R37, R99, -R96 ;  /* 0x8000006063257221 */ /* 0x000fe20000010000 */
[----:B------:R-:W-:Y:S01]  /*1380*/  FADD.FTZ R47, R47, -R54 ;  /* 0x800000362f2f7221 */ /* 0x000fe20000010000 */
[----:B------:R-:W-:Y:S01]  /*1390*/  FMUL.FTZ R48, R92, R57 ;  /* 0x000000395c307220 */ /* 0x000fe20000410000 */
[----:B------:R-:W-:Y:S01]  /*13a0*/  FADD.FTZ R101, R46, -R101 ;  /* 0x800000652e657221 */ /* 0x000fe20000010000 */
[----:B------:R1:W-:Y:S01]  /*13b0*/  F2F.F16.F32 R38, R32 ;  /* 0x0000002000267304 */ /* 0x0003e20000200800 */
        /* <DEDUP_REMOVED lines=15> */
[----:B------:R0:W-:Y:S01]  /*14b0*/  F2F.F16.F32 R43, R3 ;  /* 0x00000003002b7304 */ /* 0x0001e20000200800 */
        /* <DEDUP_REMOVED lines=19> */
[----:B------:R0:W-:Y:S01]  /*15f0*/  F2F.F16.F32 R44, R2 ;  /* 0x00000002002c7304 */ /* 0x0001e20000200800 */
[----:B------:R-:W-:Y:S01]  /*1600*/  LOP3.LUT P6, RZ, R58, 0xff0000, RZ, 0xc0, !PT ;  /* 0x00ff00003aff7812 */ /* 0x000fe200078cc0ff */
[----:B------:R-:W-:Y:S01]  /*1610*/  @P1 FADD.FTZ R49, R26, R49 ;  /* 0x000000311a311221 */ /* 0x000fe20000010000 */
[----:B------:R-:W-:Y:S01]  /*1620*/  FADD.FTZ R55, R42, -R55 ;  /* 0x800000372a377221 */ /* 0x000fe20000010000 */
[----:B------:R-:W-:-:S02]  /*1630*/  LOP3.LUT P4, RZ, R50, 0xff000000, RZ, 0xc0, !PT ;  /* 0xff00000032ff7812 */ /* 0x000fc4000788c0ff */
[----:B------:R-:W-:Y:S01]  /*1640*/  FSEL R32, R32, RZ, P6 ;  /* 0x000000ff20207208 */ /* 0x000fe20003000000 */
[-C--:B------:R-:W-:Y:S01]  /*1650*/  FMUL.FTZ R33, R49, R94.reuse ;  /* 0x0000005e31217220 */ /* 0x080fe20000410000 */
[----:B------:R1:W2:Y:S01]  /*1660*/  F2F.F16.F32 R45, R3 ;  /* 0x00000003002d7304 */ /* 0x0002a20000200800 */
[-C--:B0-----:R-:W-:Y:S01]  /*1670*/  FMUL.FTZ R2, R46, R94.reuse ;  /* 0x0000005e2e027220 */ /* 0x081fe20000410000 */
[----:B------:R-:W-:Y:S01]  /*1680*/  LOP3.LUT P5, RZ, R50, 0xff00, RZ, 0xc0, !PT ;  /* 0x0000ff0032ff7812 */ /* 0x000fe200078ac0ff */
[----:B------:R-:W-:Y:S01]  /*1690*/  FMUL.FTZ R55, R92, R55 ;  /* 0x000000375c377220 */ /* 0x000fe20000410000 */
[----:B------:R-:W-:Y:S01]  /*16a0*/  ISETP.NE.U32.AND P2, PT, RZ, UR16, PT ;  /* 0x00000010ff007c0c */ /* 0x000fe2000bf45070 */
[----:B------:R-:W-:Y:S01]  /*16b0*/  FMUL.FTZ R2, R2, UR15 ;  /* 0x0000000f02027c20 */ /* 0x000fe20008410000 */
[----:B------:R-:W-:Y:S01]  /*16c0*/  FMUL.FTZ R33, R33, UR15 ;  /* 0x0000000f21217c20 */ /* 0x000fe20008410000 */
[----:B------:R-:W-:Y:S01]  /*16d0*/  @P1 FADD.FTZ R55, R24, R55 ;  /* 0x0000003718371221 */ /* 0x000fe20000010000 */
[----:B------:R0:W-:Y:S01]  /*16e0*/  F2F.F16.F32 R51, R34 ;  /* 0x0000002200337304 */ /* 0x0001e20000200800 */
[-C--:B-1----:R-:W-:Y:S01]  /*16f0*/  FMUL.FTZ R3, R54, R94.reuse ;  /* 0x0000005e36037220 */ /* 0x082fe20000410000 */
[----:B------:R-:W-:Y:S01]  /*1700*/  ISETP.NE.U32.AND P1, PT, RZ, UR16, PT ;  /* 0x00000010ff007c0c */ /* 0x000fe2000bf25070 */
[----:B------:R-:W-:Y:S01]  /*1710*/  FMUL.FTZ R94, R55, R94 ;  /* 0x0000005e375e7220 */ /* 0x000fe20000410000 */
[----:B------:R-:W-:-:S02]  /*1720*/  ISETP.NE.AND.EX P2, PT, RZ, UR17, PT, P2 ;  /* 0x00000011ff007c0c */ /* 0x000fc4000bf45320 */
[----:B------:R-:W-:Y:S01]  /*1730*/  ISETP.NE.AND.EX P1, PT, RZ, UR17, PT, P1 ;  /* 0x00000011ff007c0c */ /* 0x000fe2000bf25310 */
[----:B------:R-:W-:Y:S01]  /*1740*/  FMUL.FTZ R94, R94, UR15 ;  /* 0x0000000f5e5e7c20 */ /* 0x000fe20008410000 */
[----:B------:R-:W1:Y:S01]  /*1750*/  F2F.F16.F32 R39, R39 ;  /* 0x0000002700277304 */ /* 0x000e620000200800 */
[----:B0-----:R-:W-:Y:S01]  /*1760*/  FMUL.FTZ R34, R3, UR15 ;  /* 0x0000000f03227c20 */ /* 0x001fe20008410000 */
[----:B--2---:R-:W-:-:S04]  /*1770*/  SHF.L.U32 R45, R45, 0x10, RZ ;  /* 0x000000102d2d7819 */ /* 0x004fc800000006ff */
[----:B------:R-:W-:Y:S02]  /*1780*/  FSEL R40, R34, RZ, P4 ;  /* 0x000000ff22287208 */ /* 0x000fe40002000000 */
[----:B------:R0:W-:Y:S01]  /*1790*/  F2F.F16.F32 R56, R32 ;  /* 0x0000002000387304 */ /* 0x0001e20000200800 */
[----:B------:R-:W-:Y:S02]  /*17a0*/  SEL R34, R37, R30, P1 ;  /* 0x0000001e25227207 */ /* 0x000fe40000800000 */
[----:B------:R-:W-:-:S04]  /*17b0*/  LOP3.LUT P4, RZ, R50, 0xff, RZ, 0xc0, !PT ;  /* 0x000000ff32ff7812 */ /* 0x000fc8000788c0ff */
[----:B------:R-:W-:Y:S01]  /*17c0*/  FSEL R94, R94, RZ, P4 ;  /* 0x000000ff5e5e7208 */ /* 0x000fe20002000000 */
[----:B------:R-:W2:Y:S01]  /*17d0*/  F2F.F16.F32 R40, R40 ;  /* 0x0000002800287304 */ /* 0x000ea20000200800 */
[----:B0-----:R-:W-:Y:S02]  /*17e0*/  FSEL R32, R2, RZ, P5 ;  /* 0x000000ff02207208 */ /* 0x001fe40002800000 */
[----:B------:R-:W-:-:S04]  /*17f0*/  LOP3.LUT P5, RZ, R50, 0xff0000, RZ, 0xc0, !PT ;  /* 0x00ff000032ff7812 */ /* 0x000fc800078ac0ff */
[----:B------:R-:W-:Y:S01]  /*1800*/  FSEL R33, R33, RZ, P5 ;  /* 0x000000ff21217208 */ /* 0x000fe20002800000 */
[----:B------:R0:W3:Y:S01]  /*1810*/  F2F.F16.F32 R42, R32 ;  /* 0x00000020002a7304 */ /* 0x0000e20000200800 */
[----:B------:R-:W-:-:S04]  /*1820*/  @P2 LEA R2, P5, R91, UR16, 0x4 ;  /* 0x000000105b022c11 */ /* 0x000fc8000f8a20ff */
[----:B------:R-:W-:-:S03]  /*1830*/  @P2 LEA.HI.X R3, R91, UR17, RZ, 0x4, P5 ;  /* 0x000000115b032c11 */ /* 0x000fc6000a8f24ff */
[----:B------:R4:W3:Y:S01]  /*1840*/  F2F.F16.F32 R58, R33 ;  /* 0x00000021003a7304 */ /* 0x0008e20000200800 */
[----:B0-----:R-:W-:Y:S02]  /*1850*/  SEL R32, R35, R28, P1 ;  /* 0x0000001c23207207 */ /* 0x001fe40000800000 */
[----:B------:R-:W-:Y:S01]  /*1860*/  SEL R35, R36, R31, P1 ;  /* 0x0000001f24237207 */ /* 0x000fe20000800000 */
[----:B------:R-:W-:-:S04]  /*1870*/  IMAD.WIDE.U32 R36, R38, 0x10000, RZ ;  /* 0x0001000026247825 */ /* 0x000fc800078e00ff */
[----:B------:R-:W0:Y:S01]  /*1880*/  F2F.F16.F32 R57, R94 ;  /* 0x0000005e00397304 */ /* 0x000e220000200800 */
        /* <DEDUP_REMOVED lines=55> */
[----:B-1----:R-:W-:-:S02]  /*1c00*/  MOV R28, R65 ;  /* 0x00000041001c7202 */ /* 0x002fc40000000f00 */
[----:B------:R-:W-:Y:S02]  /*1c10*/  MOV R25, R78 ;  /* 0x0000004e00197202 */ /* 0x000fe40000000f00 */
[----:B------:R-:W-:Y:S02]  /*1c20*/  MOV R29, R66 ;  /* 0x00000042001d7202 */ /* 0x000fe40000000f00 */
[----:B------:R-:W-:Y:S02]  /*1c30*/  MOV R26, R75 ;  /* 0x0000004b001a7202 */ /* 0x000fe40000000f00 */
[----:B------:R-:W-:Y:S02]  /*1c40*/  MOV R30, R63 ;  /* 0x0000003f001e7202 */ /* 0x000fe40000000f00 */
[----:B------:R-:W-:Y:S02]  /*1c50*/  MOV R27, R76 ;  /* 0x0000004c001b7202 */ /* 0x000fe40000000f00 */
[----:B------:R-:W-:-:S07]  /*1c60*/  MOV R31, R64 ;  /* 0x00000040001f7202 */ /* 0x000fce0000000f00 */
.L_x_6509:
        /* <DEDUP_REMOVED lines=17> */
.L_x_6510:
[----:B------:R-:W-:Y:S01]  /*1d80*/  HFMA2.MMA R105, -RZ, RZ, 0, 9.5367431640625e-07 ;  /* 0x00000010ff697435 */ /* 0x000fe200000001ff */
[----:B------:R-:W-:Y:S02]  /*1d90*/  MOV R104, R35 ;  /* 0x0000002300687202 */ /* 0x000fe40000000f00 */
[----:B------:R-:W-:Y:S02]  /*1da0*/  MOV R106, 0x1f ;  /* 0x0000001f006a7802 */ /* 0x000fe40000000f00 */
[----:B------:R-:W-:-:S07]  /*1db0*/  MOV R41, 0xffffffff ;  /* 0xffffffff00297802 */ /* 0x000fce0000000f00 */
[----:B-----5:R-:W-:Y:S05]  /*1dc0*/  WARPSYNC.COLLECTIVE R41, `(.L_x_6512) ;  /* 0x0000000029087348 */ /* 0x020fea0003c00000 */
[----:B------:R0:W1:Y:S02]  /*1dd0*/  SHFL.DOWN P1, R103, R104, R105, R106 ;  /* 0x0800006968677389 */ /* 0x000064000002006a */
[----:B01---5:R-:W-:Y:S01]  /*1de0*/  ENDCOLLECTIVE ;  /* 0x000000000000791b */ /* 0x023fe20003800000 */
.L_x_6512:
[----:B------:R-:W-:Y:S02]  /*1df0*/  MOV R104, R39 ;  /* 0x0000002700687202 */ /* 0x000fe40000000f00 */
[----:B------:R-:W-:-:S07]  /*1e00*/  MOV R34, R103 ;  /* 0x0000006700227202 */ /* 0x000fce0000000f00 */
[----:B------:R-:W-:Y:S05]  /*1e10*/  WARPSYNC.COLLECTIVE R41, `(.L_x_6513) ;  /* 0x0000000029087348 */ /* 0x000fea0003c00000 */
[----:B------:R0:W1:Y:S02]  /*1e20*/  SHFL.DOWN P1, R103, R104, R105, R106 ;  /* 0x0800006968677389 */ /* 0x000064000002006a */
[----:B01----:R-:W-:Y:S01]  /*1e30*/  ENDCOLLECTIVE ;  /* 0x000000000000791b */ /* 0x003fe20003800000 */
.L_x_6513:
[----:B------:R-:W-:Y:S01]  /*1e40*/  FADD.FTZ R34, R35, R34 ;  /* 0x0000002223227221 */ /* 0x000fe20000010000 */
[----:B------:R-:W-:-:S04]  /*1e50*/  HFMA2.MMA R105, -RZ, RZ, 0, 4.76837158203125e-07 ;  /* 0x00000008ff697435 */ /* 0x000fc800000001ff */
[----:B------:R-:W-:Y:S02]  /*1e60*/  MOV R104, R34 ;  /* 0x0000002200687202 */ /* 0x000fe40000000f00 */
[----:B------:R-:W-:-:S07]  /*1e70*/  MOV R36, R103 ;  /* 0x0000006700247202 */ /* 0x000fce0000000f00 */
[----:B------:R-:W-:Y:S05]  /*1e80*/  WARPSYNC.COLLECTIVE R41, `(.L_x_6514) ;  /* 0x0000000029087348 */ /* 0x000fea0003c00000 */
[----:B------:R0:W1:Y:S02]  /*1e90*/  SHFL.DOWN P1, R103, R104, R105, R106 ;  /* 0x0800006968677389 */ /* 0x000064000002006a */
[----:B01----:R-:W-:Y:S01]  /*1ea0*/  ENDCOLLECTIVE ;  /* 0x000000000000791b */ /* 0x003fe20003800000 */
.L_x_6514:
[----:B------:R-:W-:-:S05]  /*1eb0*/  FADD.FTZ R36, R39, R36 ;  /* 0x0000002427247221 */ /* 0x000fca0000010000 */
[----:B------:R-:W-:Y:S02]  /*1ec0*/  MOV R104, R36 ;  /* 0x0000002400687202 */ /* 0x000fe40000000f00 */
[----:B------:R-:W-:-:S07]  /*1ed0*/  MOV R33, R103 ;  /* 0x0000006700217202 */ /* 0x000fce0000000f00 */
[----:B------:R-:W-:Y:S05]  /*1ee0*/  WARPSYNC.COLLECTIVE R41, `(.L_x_6515) ;  /* 0x0000000029087348 */ /* 0x000fea0003c00000 */
[----:B------:R0:W1:Y:S02]  /*1ef0*/  SHFL.DOWN P1, R103, R104, R105, R106 ;  /* 0x0800006968677389 */ /* 0x000064000002006a */
[----:B01----:R-:W-:Y:S01]  /*1f00*/  ENDCOLLECTIVE ;  /* 0x000000000000791b */ /* 0x003fe20003800000 */
.L_x_6515:
[----:B------:R-:W-:Y:S01]  /*1f10*/  FADD.FTZ R33, R34, R33 ;  /* 0x0000002122217221 */ /* 0x000fe20000010000 */
[----:B------:R-:W-:-:S04]  /*1f20*/  HFMA2.MMA R105, -RZ, RZ, 0, 2.384185791015625e-07 ;  /* 0x00000004ff697435 */ /* 0x000fc800000001ff */
[----:B------:R-:W-:Y:S02]  /*1f30*/  MOV R104, R33 ;  /* 0x0000002100687202 */ /* 0x000fe40000000f00 */
[----:B------:R-:W-:-:S07]  /*1f40*/  MOV R37, R103 ;  /* 0x0000006700257202 */ /* 0x000fce0000000f00 */
[----:B------:R-:W-:Y:S05]  /*1f50*/  WARPSYNC.COLLECTIVE R41, `(.L_x_6516) ;  /* 0x0000000029087348 */ /* 0x000fea0003c00000 */
[----:B------:R0:W1:Y:S02]  /*1f60*/  SHFL.DOWN P1, R103, R104, R105, R106 ;  /* 0x0800006968677389 */ /* 0x000064000002006a */
[----:B01----:R-:W-:Y:S01]  /*1f70*/  ENDCOLLECTIVE ;  /* 0x000000000000791b */ /* 0x003fe20003800000 */
.L_x_6516:
[----:B------:R-:W-:-:S05]  /*1f80*/  FADD.FTZ R37, R36, R37 ;  /* 0x0000002524257221 */ /* 0x000fca0000010000 */
[----:B------:R-:W-:Y:S02]  /*1f90*/  MOV R104, R37 ;  /* 0x0000002500687202 */ /* 0x000fe40000000f00 */
[----:B------:R-:W-:-:S07]  /*1fa0*/  MOV R38, R103 ;  /* 0x0000006700267202 */ /* 0x000fce0000000f00 */
[----:B------:R-:W-:Y:S05]  /*1fb0*/  WARPSYNC.COLLECTIVE R41, `(.L_x_6517) ;  /* 0x0000000029087348 */ /* 0x000fea0003c00000 */
[----:B------:R0:W1:Y:S02]  /*1fc0*/  SHFL.DOWN P1, R103, R104, R105, R106 ;  /* 0x0800006968677389 */ /* 0x000064000002006a */
[----:B01----:R-:W-:Y:S01]  /*1fd0*/  ENDCOLLECTIVE ;  /* 0x000000000000791b */ /* 0x003fe20003800000 */
.L_x_6517:
[----:B------:R-:W-:Y:S01]  /*1fe0*/  FADD.FTZ R38, R33, R38 ;  /* 0x0000002621267221 */ /* 0x000fe20000010000 */
[----:B------:R-:W-:-:S04]  /*1ff0*/  HFMA2.MMA R105, -RZ, RZ, 0, 1.1920928955078125e-07 ;  /* 0x00000002ff697435 */ /* 0x000fc800000001ff */
[----:B------:R-:W-:Y:S02]  /*2000*/  MOV R104, R38 ;  /* 0x0000002600687202 */ /* 0x000fe40000000f00 */
[----:B------:R-:W-:-:S07]  /*2010*/  MOV R40, R103 ;  /* 0x0000006700287202 */ /* 0x000fce0000000f00 */
[----:B------:R-:W-:Y:S05]  /*2020*/  WARPSYNC.COLLECTIVE R41, `(.L_x_6518) ;  /* 0x0000000029087348 */ /* 0x000fea0003c00000 */
[----:B------:R0:W1:Y:S02]  /*2030*/  SHFL.DOWN P1, R103, R104, R105, R106 ;  /* 0x0800006968677389 */ /* 0x000064000002006a */
[----:B01----:R-:W-:Y:S01]  /*2040*/  ENDCOLLECTIVE ;  /* 0x000000000000791b */ /* 0x003fe20003800000 */
.L_x_6518:
[----:B------:R-:W-:-:S05]  /*2050*/  FADD.FTZ R40, R37, R40 ;  /* 0x0000002825287221 */ /* 0x000fca0000010000 */
[----:B------:R-:W-:Y:S02]  /*2060*/  MOV R104, R40 ;  /* 0x0000002800687202 */ /* 0x000fe40000000f00 */
[----:B------:R-:W-:-:S07]  /*2070*/  MOV R35, R103 ;  /* 0x0000006700237202 */ /* 0x000fce0000000f00 */
[----:B------:R-:W-:Y:S05]  /*2080*/  WARPSYNC.COLLECTIVE R41, `(.L_x_6519) ;  /* 0x0000000029087348 */ /* 0x000fea0003c00000 */
[----:B------:R0:W1:Y:S02]  /*2090*/  SHFL.DOWN P1, R103, R104, R105, R106 ;  /* 0x0800006968677389 */ /* 0x000064000002006a */
[----:B01----:R-:W-:Y:S01]  /*20a0*/  ENDCOLLECTIVE ;  /* 0x000000000000791b */ /* 0x003fe20003800000 */
.L_x_6519:
[----:B------:R-:W-:Y:S01]  /*20b0*/  FADD.FTZ R35, R38, R35 ;  /* 0x0000002326237221 */ /* 0x000fe20000010000 */
[----:B------:R-:W-:-:S04]  /*20c0*/  HFMA2.MMA R105, -RZ, RZ, 0, 5.9604644775390625e-08 ;  /* 0x00000001ff697435 */ /* 0x000fc800000001ff */
[----:B------:R-:W-:Y:S02]  /*20d0*/  MOV R104, R35 ;  /* 0x0000002300687202 */ /* 0x000fe40000000f00 */
[----:B------:R-:W-:-:S07]  /*20e0*/  MOV R39, R103 ;  /* 0x0000006700277202 */ /* 0x000fce0000000f00 */
[----:B------:R-:W-:Y:S05]  /*20f0*/  WARPSYNC.COLLECTIVE R41, `(.L_x_6520) ;  /* 0x0000000029087348 */ /* 0x000fea0003c00000 */
[----:B------:R0:W1:Y:S02]  /*2100*/  SHFL.DOWN P1, R103, R104, R105, R106 ;  /* 0x0800006968677389 */ /* 0x000064000002006a */
[----:B01----:R-:W-:Y:S01]  /*2110*/  ENDCOLLECTIVE ;  /* 0x000000000000791b */ /* 0x003fe20003800000 */
.L_x_6520:
[----:B------:R-:W-:-:S05]  /*2120*/  FADD.FTZ R39, R40, R39 ;  /* 0x0000002728277221 */ /* 0x000fca0000010000 */
[----:B------:R-:W-:Y:S02]  /*2130*/  MOV R104, R39 ;  /* 0x0000002700687202 */ /* 0x000fe40000000f00 */
[----:B------:R-:W-:-:S07]  /*2140*/  MOV R34, R103 ;  /* 0x0000006700227202 */ /* 0x000fce0000000f00 */
[----:B------:R-:W-:Y:S05]  /*2150*/  WARPSYNC.COLLECTIVE R41, `(.L_x_6521) ;  /* 0x0000000029087348 */ /* 0x000fea0003c00000 */
[----:B------:R0:W1:Y:S02]  /*2160*/  SHFL.DOWN P1, R103, R104, R105, R106 ;  /* 0x0800006968677389 */ /* 0x000064000002006a */
[----:B01----:R-:W-:Y:S01]  /*2170*/  ENDCOLLECTIVE ;  /* 0x000000000000791b */ /* 0x003fe20003800000 */
.L_x_6521:
[----:B------:R-:W-:Y:S01]  /*2180*/  MOV R36, R103 ;  /* 0x0000006700247202 */ /* 0x000fe20000000f00 */
[----:B------:R-:W-:Y:S06]  /*2190*/  BRA `(.L_x_6522) ;  /* 0xffffffec00707947 */ /* 0x000fec000383ffff */
.L_x_6523:
        /* <DEDUP_REMOVED lines=14> */
.L_x_8643:


//--------------------- .text._ZN10layer_norm22ln_bwd_finalize_kernelINS_22Kernel_traits_finalizeILj1536Ef6__halffS2_fjLb0ELj1024ELj4ENS_18Kernel_traits_baseILj1536EfS2_fS2_fjLj1024EEEEELb0ELb0EEEvNS_9BwdParamsE --------------------------
	.section	.text._ZN10layer_norm22ln_bwd_finalize_kernelINS_22Kernel_traits_finalizeILj1536Ef6__halffS2_fjLb0ELj1024ELj4ENS_18Kernel_traits_baseILj1536EfS2_fS2_fjLj1024EEEEELb0ELb0EEEvNS_9BwdParamsE,"ax",@progbits
	.align	128
        .global         _ZN10layer_norm22ln_bwd_finalize_kernelINS_22Kernel_traits_finalizeILj1536Ef6__halffS2_fjLb0ELj1024ELj4ENS_18Kernel_traits_baseILj1536EfS2_fS2_fjLj1024EEEEELb0ELb0EEEvNS_9BwdParamsE
        .type           _ZN10layer_norm22ln_bwd_finalize_kernelINS_22Kernel_traits_finalizeILj1536Ef6__halffS2_fjLb0ELj1024ELj4ENS_18Kernel_traits_baseILj1536EfS2_fS2_fjLj1024EEEEELb0ELb0EEEvNS_9BwdParamsE,@function
        .size           _ZN10layer_norm22ln_bwd_finalize_kernelINS_22Kernel_traits_finalizeILj1536Ef6__halffS2_fjLb0ELj1024ELj4ENS_18Kernel_traits_baseILj1536EfS2_fS2_fjLj1024EEEEELb0ELb0EEEvNS_9BwdParamsE,(.L_x_8644 - _ZN10layer_norm22ln_bwd_finalize_kernelINS_22Kernel_traits_finalizeILj1536Ef6__halffS2_fjLb0ELj1024ELj4ENS_18Kernel_traits_baseILj1536EfS2_fS2_fjLj1024EEEEELb0ELb0EEEvNS_9BwdParamsE)
        .other          _ZN10layer_norm22ln_bwd_finalize_kernelINS_22Kernel_traits_finalizeILj1536Ef6__halffS2_fjLb0ELj1024ELj4ENS_18Kernel_traits_baseILj1536EfS2_fS2_fjLj1024EEEEELb0ELb0EEEvNS_9BwdParamsE,@"STO_CUDA_ENTRY STV_DEFAULT"
_ZN10layer_norm22ln_bwd_finalize_kernelINS_22Kernel_traits_finalizeILj1536Ef6__halffS2_fjLb0ELj1024ELj4ENS_18Kernel_traits_baseILj1536EfS2_fS2_fjLj1024EEEEELb0ELb0EEEvNS_9BwdParamsE:
.text._ZN10layer_norm22ln_bwd_finalize_kernelINS_22Kernel_traits_finalizeILj1536Ef6__halffS2_fjLb0ELj1024ELj4ENS_18Kernel_traits_baseILj1536EfS2_fS2_fjLj1024EEEEELb0ELb0EEEvNS_9BwdParamsE:
        /* <DEDUP_REMOVED lines=25> */
.L_x_6536:
        /* <DEDUP_REMOVED lines=30> */
.L_x_6528:
        /* <DEDUP_REMOVED lines=36> */
.L_x_6527:
[----:B------:R-:W-:Y:S05]  /*05b0*/  BSYNC B1 ;  /* 0x0000000000017941 */ /* 0x000fea0003800000 */
.L_x_6526:
        /* <DEDUP_REMOVED lines=24> */
.L_x_6530:
[----:B------:R-:W-:Y:S05]  /*0740*/  BSYNC B1 ;  /* 0x0000000000017941 */ /* 0x000fea0003800000 */
.L_x_6529:
        /* <DEDUP_REMOVED lines=12> */
.L_x_6531:
[----:B------:R-:W-:Y:S05]  /*0810*/  BSYNC B1 ;  /* 0x0000000000017941 */ /* 0x000fea0003800000 */
.L_x_6525:
[----:B------:R-:W-:Y:S05]  /*0820*/  BSYNC B0 ;  /* 0x0000000000007941 */ /* 0x000fea0003800000 */
.L_x_6524:
        /* <DEDUP_REMOVED lines=29> */
.L_x_6547:
[----:B---3--:R-:W-:Y:S01]  /*0a00*/  FADD.FTZ R9, R18, R9 ;  /* 0x0000000912097221 */ /* 0x008fe20000010000 */
[----:B--2---:R-:W-:-:S04]  /*0a10*/  FADD.FTZ R11, R10, R11 ;  /* 0x0000000b0a0b7221 */ /* 0x004fc80000010000 */
[----:B------:R2:W-:Y:S04]  /*0a20*/  @!P1 STS [R6+0x2000], R9 ;  /* 0x0020000906009388 */ /* 0x0005e80000000800 */
[----:B------:R2:W-:Y:S02]  /*0a30*/  @!P1 STS [R6+0x2080], R11 ;  /* 0x0020800b06009388 */ /* 0x0005e40000000800 */
.L_x_6532:
        /* <DEDUP_REMOVED lines=16> */
.L_x_6535:
[----:B------:R-:W-:Y:S05]  /*0b40*/  BSYNC B0 ;  /* 0x0000000000007941 */ /* 0x000fea0003800000 */
.L_x_6534:
[C---:B------:R-:W-:Y:S01]  /*0b50*/  ISETP.GT.U32.AND P1, PT, R3.reuse, -0x601, PT ;  /* 0xfffff9ff0300780c */ /* 0x040fe20003f24070 */
[----:B------:R-:W-:Y:S01]  /*0b60*/  VIADD R4, R4, 0x300 ;  /* 0x0000030004047836 */ /* 0x000fe20000000000 */
[----:B------:R-:W-:-:S11]  /*0b70*/  IADD3 R3, R3, 0x600, RZ ;  /* 0x0000060003037810 */ /* 0x000fd60007ffe0ff */
[----:B------:R-:W-:Y:S05]  /*0b80*/  @P1 BRA `(.L_x_6536) ;  /* 0xfffffff400801947 */ /* 0x000fea000383ffff */
[----:B------:R-:W-:Y:S05]  /*0b90*/  EXIT ;  /* 0x000000000000794d */ /* 0x000fea0003800000 */
.L_x_6533:
[----:B------:R-:W-:Y:S01]  /*0ba0*/  HFMA2.MMA R21, -RZ, RZ, 0, 5.9604644775390625e-08 ;  /* 0x00000001ff157435 */ /* 0x000fe200000001ff */
[----:B0--3--:R-:W-:Y:S01]  /*0bb0*/  MOV R22, R10 ;  /* 0x0000000a00167202 */ /* 0x009fe20000000f00 */
[----:B------:R-:W-:Y:S01]  /*0bc0*/  IMAD.MOV.U32 R19, RZ, RZ, -0x1 ;  /* 0xffffffffff137424 */ /* 0x000fe200078e00ff */
[----:B------:R-:W-:-:S08]  /*0bd0*/  MOV R24, 0x1f ;  /* 0x0000001f00187802 */ /* 0x000fd00000000f00 */
[----:B-12---:R-:W-:Y:S05]  /*0be0*/  WARPSYNC.COLLECTIVE R19, `(.L_x_6537) ;  /* 0x0000000013087348 */ /* 0x006fea0003c00000 */
[----:B------:R0:W3:Y:S02]  /*0bf0*/  SHFL.BFLY P2, R20, R22, R21, R24 ;  /* 0x0c00001516147389 */ /* 0x0000e40000040018 */
[----:B0123--:R-:W-:Y:S01]  /*0c00*/  ENDCOLLECTIVE ;  /* 0x000000000000791b */ /* 0x00ffe20003800000 */
.L_x_6537:
[----:B------:R-:W-:Y:S01]  /*0c10*/  HFMA2.MMA R21, -RZ, RZ, 0, 1.1920928955078125e-07 ;  /* 0x00000002ff157435 */ /* 0x000fe200000001ff */
[----:B------:R-:W-:-:S05]  /*0c20*/  MOV R11, R20 ;  /* 0x00000014000b7202 */ /* 0x000fca0000000f00 */
[----:B------:R-:W-:-:S05]  /*0c30*/  FADD.FTZ R11, R10, R11 ;  /* 0x0000000b0a0b7221 */ /* 0x000fca0000010000 */
[----:B------:R-:W-:-:S07]  /*0c40*/  MOV R22, R11 ;  /* 0x0000000b00167202 */ /* 0x000fce0000000f00 */
[----:B------:R-:W-:Y:S05]  /*0c50*/  WARPSYNC.COLLECTIVE R19, `(.L_x_6538) ;  /* 0x0000000013087348 */ /* 0x000fea0003c00000 */
[----:B------:R0:W1:Y:S02]  /*0c60*/  SHFL.BFLY P2, R20, R22, R21, R24 ;  /* 0x0c00001516147389 */ /* 0x0000640000040018 */
[----:B01----:R-:W-:Y:S01]  /*0c70*/  ENDCOLLECTIVE ;  /* 0x000000000000791b */ /* 0x003fe20003800000 */
.L_x_6538:
[----:B------:R-:W-:Y:S01]  /*0c80*/  HFMA2.MMA R21, -RZ, RZ, 0, 2.384185791015625e-07 ;  /* 0x00000004ff157435 */ /* 0x000fe200000001ff */
[----:B------:R-:W-:-:S04]  /*0c90*/  IMAD.MOV.U32 R14, RZ, RZ, R20 ;  /* 0x000000ffff0e7224 */ /* 0x000fc800078e0014 */
[----:B------:R-:W-:-:S05]  /*0ca0*/  FADD.FTZ R14, R11, R14 ;  /* 0x0000000e0b0e7221 */ /* 0x000fca0000010000 */
[----:B------:R-:W-:-:S07]  /*0cb0*/  MOV R22, R14 ;  /* 0x0000000e00167202 */ /* 0x000fce0000000f00 */
[----:B------:R-:W-:Y:S05]  /*0cc0*/  WARPSYNC.COLLECTIVE R19, `(.L_x_6539) ;  /* 0x0000000013087348 */ /* 0x000fea0003c00000 */
[----:B------:R0:W1:Y:S02]  /*0cd0*/  SHFL.BFLY P2, R20, R22, R21, R24 ;  /* 0x0c00001516147389 */ /* 0x0000640000040018 */
[----:B01----:R-:W-:Y:S01]  /*0ce0*/  ENDCOLLECTIVE ;  /* 0x000000000000791b */ /* 0x003fe20003800000 */
.L_x_6539:
[----:B------:R-:W-:Y:S01]  /*0cf0*/  IMAD.MOV.U32 R21, RZ, RZ, 0x8 ;  /* 0x00000008ff157424 */ /* 0x000fe200078e00ff */
[----:B------:R-:W-:-:S05]  /*0d00*/  MOV R13, R20 ;  /* 0x00000014000d7202 */ /* 0x000fca0000000f00 */
[----:B------:R-:W-:-:S05]  /*0d10*/  FADD.FTZ R13, R14, R13 ;  /* 0x0000000d0e0d7221 */ /* 0x000fca0000010000 */
[----:B------:R-:W-:-:S07]  /*0d20*/  MOV R22, R13 ;  /* 0x0000000d00167202 */ /* 0x000fce0000000f00 */
[----:B------:R-:W-:Y:S05]  /*0d30*/  WARPSYNC.COLLECTIVE R19, `(.L_x_6540) ;  /* 0x0000000013087348 */ /* 0x000fea0003c00000 */
[----:B------:R0:W1:Y:S02]  /*0d40*/  SHFL.BFLY P2, R20, R22, R21, R24 ;  /* 0x0c00001516147389 */ /* 0x0000640000040018 */
[----:B01----:R-:W-:Y:S01]  /*0d50*/  ENDCOLLECTIVE ;  /* 0x000000000000791b */ /* 0x003fe20003800000 */
.L_x_6540:
[----:B------:R-:W-:Y:S01]  /*0d60*/  HFMA2.MMA R21, -RZ, RZ, 0, 9.5367431640625e-07 ;  /* 0x00000010ff157435 */ /* 0x000fe200000001ff */
[----:B------:R-:W-:-:S05]  /*0d70*/  MOV R10, R20 ;  /* 0x00000014000a7202 */ /* 0x000fca0000000f00 */
[----:B------:R-:W-:-:S05]  /*0d80*/  FADD.FTZ R10, R13, R10 ;  /* 0x0000000a0d0a7221 */ /* 0x000fca0000010000 */
[----:B------:R-:W-:-:S07]  /*0d90*/  MOV R22, R10 ;  /* 0x0000000a00167202 */ /* 0x000fce0000000f00 */
[----:B------:R-:W-:Y:S05]  /*0da0*/  WARPSYNC.COLLECTIVE R19, `(.L_x_6541) ;  /* 0x0000000013087348 */ /* 0x000fea0003c00000 */
[----:B------:R0:W1:Y:S02]  /*0db0*/  SHFL.BFLY P2, R20, R22, R21, R24 ;  /* 0x0c00001516147389 */ /* 0x0000640000040018 */
[----:B01----:R-:W-:Y:S01]  /*0dc0*/  ENDCOLLECTIVE ;  /* 0x000000000000791b */ /* 0x003fe20003800000 */
.L_x_6541:
[----:B------:R-:W-:Y:S01]  /*0dd0*/  HFMA2.MMA R21, -RZ, RZ, 0, 5.9604644775390625e-08 ;  /* 0x00000001ff157435 */ /* 0x000fe200000001ff */
[----:B------:R-:W-:Y:S01]  /*0de0*/  IMAD.MOV.U32 R22, RZ, RZ, R9 ;  /* 0x000000ffff167224 */ /* 0x000fe200078e0009 */
[----:B------:R-:W-:-:S09]  /*0df0*/  MOV R11, R20 ;  /* 0x00000014000b7202 */ /* 0x000fd20000000f00 */
[----:B------:R-:W-:Y:S05]  /*0e00*/  WARPSYNC.COLLECTIVE R19, `(.L_x_6542) ;  /* 0x0000000013087348 */ /* 0x000fea0003c00000 */
[----:B------:R0:W1:Y:S02]  /*0e10*/  SHFL.BFLY P2, R20, R22, R21, R24 ;  /* 0x0c00001516147389 */ /* 0x0000640000040018 */
[----:B01----:R-:W-:Y:S01]  /*0e20*/  ENDCOLLECTIVE ;  /* 0x000000000000791b */ /* 0x003fe20003800000 */
.L_x_6542:
[----:B------:R-:W-:Y:S01]  /*0e30*/  HFMA2.MMA R21, -RZ, RZ, 0, 1.1920928955078125e-07 ;  /* 0x00000002ff157435 */ /* 0x000fe200000001ff */
[----:B------:R-:W-:-:S05]  /*0e40*/  MOV R14, R20 ;  /* 0x00000014000e7202 */ /* 0x000fca0000000f00 */
[----:B------:R-:W-:-:S05]  /*0e50*/  FADD.FTZ R15, R9, R14 ;  /* 0x0000000e090f7221 */ /* 0x000fca0000010000 */
[----:B------:R-:W-:-:S07]  /*0e60*/  MOV R22, R15 ;  /* 0x0000000f00167202 */ /* 0x000fce0000000f00 */
[----:B------:R-:W-:Y:S05]  /*0e70*/  WARPSYNC.COLLECTIVE R19, `(.L_x_6543) ;  /* 0x0000000013087348 */ /* 0x000fea0003c00000 */
[----:B------:R0:W1:Y:S02]  /*0e80*/  SHFL.BFLY P2, R20, R22, R21, R24 ;  /* 0x0c00001516147389 */ /* 0x0000640000040018 */
[----:B01----:R-:W-:Y:S01]  /*0e90*/  ENDCOLLECTIVE ;  /* 0x000000000000791b */ /* 0x003fe20003800000 */
.L_x_6543:
[----:B------:R-:W-:Y:S01]  /*0ea0*/  HFMA2.MMA R21, -RZ, RZ, 0, 2.384185791015625e-07 ;  /* 0x00000004ff157435 */ /* 0x000fe200000001ff */
[----:B------:R-:W-:-:S04]  /*0eb0*/  IMAD.MOV.U32 R16, RZ, RZ, R20 ;  /* 0x000000ffff107224 */ /* 0x000fc800078e0014 */
[----:B------:R-:W-:-:S05]  /*0ec0*/  FADD.FTZ R16, R15, R16 ;  /* 0x000000100f107221 */ /* 0x000fca0000010000 */
[----:B------:R-:W-:-:S07]  /*0ed0*/  MOV R22, R16 ;  /* 0x0000001000167202 */ /* 0x000fce0000000f00 */
[----:B------:R-:W-:Y:S05]  /*0ee0*/  WARPSYNC.COLLECTIVE R19, `(.L_x_6544) ;  /* 0x0000000013087348 */ /* 0x000fea0003c00000 */
[----:B------:R0:W1:Y:S02]  /*0ef0*/  SHFL.BFLY P2, R20, R22, R21, R24 ;  /* 0x0c00001516147389 */ /* 0x0000640000040018 */
[----:B01----:R-:W-:Y:S01]  /*0f00*/  ENDCOLLECTIVE ;  /* 0x000000000000791b */ /* 0x003fe20003800000 */
.L_x_6544:
[----:B------:R-:W-:Y:S01]  /*0f10*/  IMAD.MOV.U32 R21, RZ, RZ, 0x8 ;  /* 0x00000008ff157424 */ /* 0x000fe200078e00ff */
[----:B------:R-:W-:-:S05]  /*0f20*/  MOV R17, R20 ;  /* 0x0000001400117202 */ /* 0x000fca0000000f00 */
[----:B------:R-:W-:-:S05]  /*0f30*/  FADD.FTZ R17, R16, R17 ;  /* 0x0000001110117221 */ /* 0x000fca0000010000 */
[----:B------:R-:W-:-:S07]  /*0f40*/  MOV R22, R17 ;  /* 0x0000001100167202 */ /* 0x000fce0000000f00 */
[----:B------:R-:W-:Y:S05]  /*0f50*/  WARPSYNC.COLLECTIVE R19, `(.L_x_6545) ;  /* 0x0000000013087348 */ /* 0x000fea0003c00000 */
[----:B------:R0:W1:Y:S02]  /*0f60*/  SHFL.BFLY P2, R20, R22, R21, R24 ;  /* 0x0c00001516147389 */ /* 0x0000640000040018 */
[----:B01----:R-:W-:Y:S01]  /*0f70*/  ENDCOLLECTIVE ;  /* 0x000000000000791b */ /* 0x003fe20003800000 */
.L_x_6545:
[----:B------:R-:W-:Y:S01]  /*0f80*/  HFMA2.MMA R21, -RZ, RZ, 0, 9.5367431640625e-07 ;  /* 0x00000010ff157435 */ /* 0x000fe200000001ff */
[----:B------:R-:W-:-:S05]  /*0f90*/  MOV R18, R20 ;  /* 0x0000001400127202 */ /* 0x000fca0000000f00 */
[----:B------:R-:W-:-:S05]  /*0fa0*/  FADD.FTZ R18, R17, R18 ;  /* 0x0000001211127221 */ /* 0x000fca0000010000 */
[----:B------:R-:W-:-:S07]  /*0fb0*/  MOV R22, R18 ;  /* 0x0000001200167202 */ /* 0x000fce0000000f00 */
[----:B------:R-:W-:Y:S05]  /*0fc0*/  WARPSYNC.COLLECTIVE R19, `(.L_x_6546) ;  /* 0x0000000013087348 */ /* 0x000fea0003c00000 */
[----:B------:R0:W1:Y:S02]  /*0fd0*/  SHFL.BFLY P2, R20, R22, R21, R24 ;  /* 0x0c00001516147389 */ /* 0x0000640000040018 */
[----:B01----:R-:W-:Y:S01]  /*0fe0*/  ENDCOLLECTIVE ;  /* 0x000000000000791b */ /* 0x003fe20003800000 */
.L_x_6546:
[----:B------:R-:W-:Y:S01]  /*0ff0*/  MOV R9, R20 ;  /* 0x0000001400097202 */ /* 0x000fe20000000f00 */
[----:B------:R-:W-:Y:S06]  /*1000*/  BRA `(.L_x_6547) ;  /* 0xfffffff8007c7947 */ /* 0x000fec000383ffff */
.L_x_6548:
        /* <DEDUP_REMOVED lines=15> */
.L_x_8644:


//--------------------- .text._ZN10layer_norm13ln_bwd_kernelINS_13Kernel_traitsIf6__halffS2_fjLj1536ELj1ELj1ELj4ELj8ENS_18Kernel_traits_baseILj1536EfS2_fS2_fjLj128EEEEELb1ELb0ELb1ELb0EEEvNS_9BwdParamsE --------------------------
	.section	.text._ZN10layer_norm13ln_bwd_kernelINS_13Kernel_traitsIf6__halffS2_fjLj1536ELj1ELj1ELj4ELj8ENS_18Kernel_traits_baseILj1536EfS2_fS2_fjLj128EEEEELb1ELb0ELb1ELb0EEEvNS_9BwdParamsE,"ax",@progbits
	.align	128
        .global         _ZN10layer_norm13ln_bwd_kernelINS_13Kernel_traitsIf6__halffS2_fjLj1536ELj1ELj1ELj4ELj8ENS_18Kernel_traits_baseILj1536EfS2_fS2_fjLj128EEEEELb1ELb0ELb1ELb0EEEvNS_9BwdParamsE
        .type           _ZN10layer_norm13ln_bwd_kernelINS_13Kernel_traitsIf6__halffS2_fjLj1536ELj1ELj1ELj4ELj8ENS_18Kernel_traits_baseILj1536EfS2_fS2_fjLj128EEEEELb1ELb0ELb1ELb0EEEvNS_9BwdParamsE,@function
        .size           _ZN10layer_norm13ln_bwd_kernelINS_13Kernel_traitsIf6__halffS2_fjLj1536ELj1ELj1ELj4ELj8ENS_18Kernel_traits_baseILj1536EfS2_fS2_fjLj128EEEEELb1ELb0ELb1ELb0EEEvNS_9BwdParamsE,(.L_x_8645 - _ZN10layer_norm13ln_bwd_kernelINS_13Kernel_traitsIf6__halffS2_fjLj1536ELj1ELj1ELj4ELj8ENS_18Kernel_traits_baseILj1536EfS2_fS2_fjLj128EEEEELb1ELb0ELb1ELb0EEEvNS_9BwdParamsE)
        .other          _ZN10layer_norm13ln_bwd_kernelINS_13Kernel_traitsIf6__halffS2_fjLj1536ELj1ELj1ELj4ELj8ENS_18Kernel_traits_baseILj1536EfS2_fS2_fjLj128EEEEELb1ELb0ELb1ELb0EEEvNS_9BwdParamsE,@"STO_CUDA_ENTRY STV_DEFAULT"
_ZN10layer_norm13ln_bwd_kernelINS_13Kernel_traitsIf6__halffS2_fjLj1536ELj1ELj1ELj4ELj8ENS_18Kernel_traits_baseILj1536EfS2_fS2_fjLj128EEEEELb1ELb0ELb1ELb0EEEvNS_9BwdParamsE:
.text._ZN10layer_norm13ln_bwd_kernelINS_13Kernel_traitsIf6__halffS2_fjLj1536ELj1ELj1ELj4ELj8ENS_18Kernel_traits_baseILj1536EfS2_fS2_fjLj128EEEEELb1ELb0ELb1ELb0EEEvNS_9BwdParamsE:
        /* <DEDUP_REMOVED lines=49> */
.L_x_6596:
        /* <DEDUP_REMOVED lines=38> */
.L_x_6553:
[----:B------:R-:W-:Y:S05]  /*0570*/  BSYNC B1 ;  /* 0x0000000000017941 */ /* 0x000fea0003800000 */
.L_x_6552:
        /* <DEDUP_REMOVED lines=11> */
.L_x_6555:
[----:B------:R-:W-:Y:S05]  /*0630*/  BSYNC B1 ;  /* 0x0000000000017941 */ /* 0x000fea0003800000 */
.L_x_6554:
        /* <DEDUP_REMOVED lines=12> */
.L_x_6551:
        /* <DEDUP_REMOVED lines=40> */
[----:B------:R-:W-:Y:S02]  /*0980*/  HADD2.F32 R91, -RZ, R91.H0_H0 ;  /* 0x2000005bff5b7230 */ /* 0x000fe40000004100 */
[C---:B----4-:R-:W-:Y:S01]  /*0990*/  FADD.FTZ R98, -R102.reuse, R69 ;  /* 0x0000004566627221 */ /* 0x050fe20000010100 */
[----:B------:R-:W-:Y:S01]  /*09a0*/  FADD.FTZ R68, -R102, R68 ;  /* 0x0000004466447221 */ /* 0x000fe20000010100 */
[--C-:B------:R-:W-:Y:S02]  /*09b0*/  IMAD.MOV.U32 R93, RZ, RZ, R95.reuse ;  /* 0x000000ffff5d7224 */ /* 0x100fe400078e005f */
[----:B0-----:R-:W-:Y:S02]  /*09c0*/  HADD2.F32 R96, -RZ, R99.H0_H0 ;  /* 0x20000063ff607230 */ /* 0x001fe40000004100 */
[C---:B------:R-:W-:Y:S01]  /*09d0*/  FMUL.FTZ R98, R9.reuse, R98 ;  /* 0x0000006209627220 */ /* 0x040fe20000410000 */
[----:B------:R-:W-:Y:S01]  /*09e0*/  FMUL.FTZ R101, R9, R68 ;  /* 0x0000004409657220 */ /* 0x000fe20000410000 */
[----:B------:R-:W-:Y:S01]  /*09f0*/  FMUL.FTZ R99, R60, R91 ;  /* 0x0000005b3c637220 */ /* 0x000fe20000410000 */
[----:B------:R-:W-:Y:S01]  /*0a00*/  SHF.R.U32.HI R95, RZ, 0x10, R95 ;  /* 0x00000010ff5f7819 */ /* 0x000fe2000001165f */
[C---:B------:R-:W-:Y:S01]  /*0a10*/  FADD.FTZ R70, -R102.reuse, R70 ;  /* 0x0000004666467221 */ /* 0x040fe20000010100 */
[----:B------:R-:W-:Y:S01]  /*0a20*/  FADD.FTZ R94, -R102, R71 ;  /* 0x00000047665e7221 */ /* 0x000fe20000010100 */
[----:B------:R-:W-:-:S02]  /*0a30*/  HADD2.F32 R93, -RZ, R93.H0_H0 ;  /* 0x2000005dff5d7230 */ /* 0x000fc40000004100 */
[----:B------:R-:W-:Y:S01]  /*0a40*/  FADD.FTZ R37, R37, R96 ;  /* 0x0000006025257221 */ /* 0x000fe20000010000 */
[-C--:B------:R-:W-:Y:S01]  /*0a50*/  FFMA.FTZ R49, R98, R96.reuse, R49 ;  /* 0x0000006062317223 */ /* 0x080fe20000010031 */
[----:B------:R-:W-:Y:S01]  /*0a60*/  FMUL.FTZ R96, R61, R96 ;  /* 0x000000603d607220 */ /* 0x000fe20000410000 */
[----:B------:R-:W-:Y:S01]  /*0a70*/  FADD.FTZ R69, RZ, R99 ;  /* 0x00000063ff457221 */ /* 0x000fe20000010000 */
[----:B------:R-:W-:Y:S01]  /*0a80*/  FFMA.FTZ R71, R101, R99, RZ ;  /* 0x0000006365477223 */ /* 0x000fe200000100ff */
[----:B-1----:R-:W-:Y:S02]  /*0a90*/  HADD2.F32 R74, -RZ, R95.H0_H0 ;  /* 0x2000005fff4a7230 */ /* 0x002fe40000004100 */
        /* <DEDUP_REMOVED lines=16> */
.L_x_6558:
[----:B------:R-:W-:Y:S05]  /*0ba0*/  BSYNC B1 ;  /* 0x0000000000017941 */ /* 0x000fea0003800000 */
.L_x_6557:
        /* <DEDUP_REMOVED lines=22> */
[----:B------:R-:W-:-:S02]  /*0d10*/  HADD2.F32 R69, -RZ, R82.H0_H0 ;  /* 0x20000052ff457230 */ /* 0x000fc40000004100 */
[C---:B------:R-:W-:Y:S01]  /*0d20*/  FADD.FTZ R68, -R102.reuse, R68 ;  /* 0x0000004466447221 */ /* 0x040fe20000010100 */
[C---:B------:R-:W-:Y:S01]  /*0d30*/  FADD.FTZ R74, -R102.reuse, R70 ;  /* 0x00000046664a7221 */ /* 0x040fe20000010100 */
[----:B------:R-:W-:Y:S02]  /*0d40*/  HADD2.F32 R70, -RZ, R89.H0_H0 ;  /* 0x20000059ff467230 */ /* 0x000fe40000004100 */
[----:B------:R-:W-:Y:S01]  /*0d50*/  FADD.FTZ R106, -R102, R71 ;  /* 0x00000047666a7221 */ /* 0x000fe20000010100 */
[C---:B------:R-:W-:Y:S01]  /*0d60*/  FMUL.FTZ R89, R9.reuse, R68 ;  /* 0x0000004409597220 */ /* 0x040fe20000410000 */
[-C--:B0-----:R-:W-:Y:S01]  /*0d70*/  FMUL.FTZ R86, R56, R69.reuse ;  /* 0x0000004538567220 */ /* 0x081fe20000410000 */
[----:B------:R-:W-:Y:S01]  /*0d80*/  SHF.R.U32.HI R75, RZ, 0x10, R75 ;  /* 0x00000010ff4b7819 */ /* 0x000fe2000001164b */
[----:B------:R-:W-:Y:S02]  /*0d90*/  HADD2.F32 R71, -RZ, R88.H0_H0 ;  /* 0x20000058ff477230 */ /* 0x000fe40000004100 */
[----:B------:R-:W-:Y:S01]  /*0da0*/  FMUL.FTZ R87, R9, R74 ;  /* 0x0000004a09577220 */ /* 0x000fe20000410000 */
[----:B------:R-:W-:Y:S01]  /*0db0*/  FADD.FTZ R32, R32, R69 ;  /* 0x0000004520207221 */ /* 0x000fe20000010000 */
[----:B------:R-:W-:Y:S01]  /*0dc0*/  FFMA.FTZ R44, R89, R69, R44 ;  /* 0x00000045592c7223 */ /* 0x000fe2000001002c */
[----:B-1----:R-:W-:Y:S01]  /*0dd0*/  FMUL.FTZ R85, R57, R70 ;  /* 0x0000004639557220 */ /* 0x002fe20000410000 */
[----:B------:R-:W-:Y:S01]  /*0de0*/  FADD.FTZ R68, R93, R86 ;  /* 0x000000565d447221 */ /* 0x000fe20000010000 */
[----:B------:R-:W-:Y:S01]  /*0df0*/  FMUL.FTZ R90, R9, R90 ;  /* 0x0000005a095a7220 */ /* 0x000fe20000410000 */
        /* <DEDUP_REMOVED lines=17> */
.L_x_6560:
[----:B------:R-:W-:Y:S05]  /*0f10*/  BSYNC B1 ;  /* 0x0000000000017941 */ /* 0x000fea0003800000 */
.L_x_6559:
        /* <DEDUP_REMOVED lines=15> */
[--C-:B------:R-:W-:Y:S01]  /*1010*/  SHF.R.U64 R79, R74, 0x10, R75.reuse ;  /* 0x000000104a4f7819 */ /* 0x100fe2000000124b */
[----:B------:R-:W-:Y:S02]  /*1020*/  IMAD.MOV.U32 R78, RZ, RZ, R75 ;  /* 0x000000ffff4e7224 */ /* 0x000fe400078e004b */
[----:B------:R-:W-:Y:S02]  /*1030*/  HADD2.F32 R15, -RZ, R15.H0_H0 ;  /* 0x2000000fff0f7230 */ /* 0x000fe40000004100 */
[C---:B----4-:R-:W-:Y:S01]  /*1040*/  FADD.FTZ R68, -R102.reuse, R68 ;  /* 0x0000004466447221 */ /* 0x050fe20000010100 */
[C---:B------:R-:W-:Y:S01]  /*1050*/  FADD.FTZ R74, -R102.reuse, R70 ;  /* 0x00000046664a7221 */ /* 0x040fe20000010100 */
[----:B------:R-:W-:Y:S01]  /*1060*/  FADD.FTZ R80, -R102, R69 ;  /* 0x0000004566507221 */ /* 0x000fe20000010100 */
[----:B------:R-:W-:-:S02]  /*1070*/  HADD2.F32 R70, -RZ, R79.H0_H0 ;  /* 0x2000004fff467230 */ /* 0x000fc40000004100 */
[C---:B------:R-:W-:Y:S01]  /*1080*/  FMUL.FTZ R83, R9.reuse, R68 ;  /* 0x0000004409537220 */ /* 0x040fe20000410000 */
[-C--:B------:R-:W-:Y:S01]  /*1090*/  FMUL.FTZ R79, R52, R15.reuse ;  /* 0x0000000f344f7220 */ /* 0x080fe20000410000 */
[----:B------:R-:W-:Y:S01]  /*10a0*/  SHF.R.U32.HI R75, RZ, 0x10, R75 ;  /* 0x00000010ff4b7819 */ /* 0x000fe2000001164b */
[----:B0-----:R-:W-:Y:S02]  /*10b0*/  HADD2.F32 R77, -RZ, R78.H0_H0 ;  /* 0x2000004eff4d7230 */ /* 0x001fe40000004100 */
[C---:B------:R-:W-:Y:S01]  /*10c0*/  FMUL.FTZ R80, R9.reuse, R80 ;  /* 0x0000005009507220 */ /* 0x040fe20000410000 */
[----:B------:R-:W-:Y:S01]  /*10d0*/  FMUL.FTZ R81, R9, R74 ;  /* 0x0000004a09517220 */ /* 0x000fe20000410000 */
[----:B------:R-:W-:Y:S01]  /*10e0*/  FADD.FTZ R28, R28, R15 ;  /* 0x0000000f1c1c7221 */ /* 0x000fe20000010000 */
[----:B------:R-:W-:Y:S01]  /*10f0*/  FFMA.FTZ R40, R83, R15, R40 ;  /* 0x0000000f53287223 */ /* 0x000fe20000010028 */
[----:B------:R-:W-:Y:S01]  /*1100*/  FMUL.FTZ R78, R53, R70 ;  /* 0x00000046354e7220 */ /* 0x000fe20000410000 */
[----:B------:R-:W-:Y:S01]  /*1110*/  FADD.FTZ R93, R93, R79 ;  /* 0x0000004f5d5d7221 */ /* 0x000fe20000010000 */
[----:B------:R-:W-:Y:S01]  /*1120*/  FFMA.FTZ R15, R83, R79, R104 ;  /* 0x0000004f530f7223 */ /* 0x000fe20000010068 */
[----:B-1----:R-:W-:-:S02]  /*1130*/  HADD2.F32 R72, -RZ, R75.H0_H0 ;  /* 0x2000004bff487230 */ /* 0x002fc40000004100 */
[----:B------:R-:W-:Y:S01]  /*1140*/  FADD.FTZ R29, R29, R70 ;  /* 0x000000461d1d7221 */ /* 0x000fe20000010000 */
[----:B------:R-:W-:Y:S01]  /*1150*/  FFMA.FTZ R41, R80, R70, R41 ;  /* 0x0000004650297223 */ /* 0x000fe20000010029 */
[----:B------:R-:W-:Y:S01]  /*1160*/  FADD.FTZ R30, R30, R77 ;  /* 0x0000004d1e1e7221 */ /* 0x000fe20000010000 */
[-C--:B------:R-:W-:Y:S01]  /*1170*/  FFMA.FTZ R42, R81, R77.reuse, R42 ;  /* 0x0000004d512a7223 */ /* 0x080fe2000001002a */
[----:B------:R-:W-:Y:S01]  /*1180*/  FADD.FTZ R102, -R102, R71 ;  /* 0x0000004766667221 */ /* 0x000fe20000010100 */
        /* <DEDUP_REMOVED lines=11> */
.L_x_6556:
[----:B------:R-:W-:Y:S05]  /*1240*/  BSYNC B0 ;  /* 0x0000000000007941 */ /* 0x000fea0003800000 */
.L_x_6550:
        /* <DEDUP_REMOVED lines=26> */
.L_x_6607:
        /* <DEDUP_REMOVED lines=54> */
.L_x_6565:
[----:B------:R-:W-:Y:S05]  /*1750*/  BSYNC B1 ;  /* 0x0000000000017941 */ /* 0x000fea0003800000 */
.L_x_6564:
        /* <DEDUP_REMOVED lines=15> */
.L_x_6567:
[----:B------:R-:W-:Y:S05]  /*1850*/  BSYNC B1 ;  /* 0x0000000000017941 */ /* 0x000fea0003800000 */
.L_x_6566:
        /* <DEDUP_REMOVED lines=15> */
.L_x_6569:
[----:B------:R-:W-:Y:S05]  /*1950*/  BSYNC B1 ;  /* 0x0000000000017941 */ /* 0x000fea0003800000 */
.L_x_6568:
        /* <DEDUP_REMOVED lines=18> */
.L_x_6571:
[----:B------:R-:W-:Y:S05]  /*1a80*/  BSYNC B1 ;  /* 0x0000000000017941 */ /* 0x000fea0003800000 */
.L_x_6570:
        /* <DEDUP_REMOVED lines=33> */
.L_x_6573:
[----:B------:R-:W-:Y:S05]  /*1ca0*/  BSYNC B1 ;  /* 0x0000000000017941 */ /* 0x000fea0003800000 */
.L_x_6572:
[----:B------:R-:W-:Y:S02]  /*1cb0*/  IADD3 R8, R8, 0x80, RZ ;  /* 0x0000008008087810 */ /* 0x000fe40007ffe0ff */
[----:B------:R-:W-:-:S07]  /*1cc0*/  IADD3 R102, R102, 0x80, RZ ;  /* 0x0000008066667810 */ /* 0x000fce0007ffe0ff */
.L_x_6563:
[----:B------:R-:W-:Y:S05]  /*1cd0*/  BSYNC B0 ;  /* 0x0000000000007941 */ /* 0x000fea0003800000 */
.L_x_6562:
        /* <DEDUP_REMOVED lines=20> */
.L_x_6577:
[----:B------:R-:W-:Y:S05]  /*1e20*/  BSYNC B1 ;  /* 0x0000000000017941 */ /* 0x000fea0003800000 */
.L_x_6576:
        /* <DEDUP_REMOVED lines=15> */
.L_x_6579:
[----:B------:R-:W-:Y:S05]  /*1f20*/  BSYNC B1 ;  /* 0x0000000000017941 */ /* 0x000fea0003800000 */
.L_x_6578:
        /* <DEDUP_REMOVED lines=15> */
.L_x_6581:
[----:B------:R-:W-:Y:S05]  /*2020*/  BSYNC B1 ;  /* 0x0000000000017941 */ /* 0x000fea0003800000 */
.L_x_6580:
        /* <DEDUP_REMOVED lines=18> */
.L_x_6583:
[----:B------:R-:W-:Y:S05]  /*2150*/  BSYNC B1 ;  /* 0x0000000000017941 */ /* 0x000fea0003800000 */
.L_x_6582:
        /* <DEDUP_REMOVED lines=33> */
.L_x_6585:
[----:B------:R-:W-:Y:S05]  /*2370*/  BSYNC B1 ;  /* 0x0000000000017941 */ /* 0x000fea0003800000 */
.L_x_6584:
[----:B------:R-:W-:Y:S01]  /*2380*/  IADD3 R8, R8, 0x80, RZ ;  /* 0x0000008008087810 */ /* 0x000fe20007ffe0ff */
[----:B------:R-:W-:-:S07]  /*2390*/  VIADD R102, R102, 0x80 ;  /* 0x0000008066667836 */ /* 0x000fce0000000000 */
.L_x_6575:
[----:B------:R-:W-:Y:S05]  /*23a0*/  BSYNC B0 ;  /* 0x0000000000007941 */ /* 0x000fea0003800000 */
.L_x_6574:
        /* <DEDUP_REMOVED lines=20> */
.L_x_6589:
[----:B------:R-:W-:Y:S05]  /*24f0*/  BSYNC B1 ;  /* 0x0000000000017941 */ /* 0x000fea0003800000 */
.L_x_6588:
        /* <DEDUP_REMOVED lines=15> */
.L_x_6591:
[----:B------:R-:W-:Y:S05]  /*25f0*/  BSYNC B1 ;  /* 0x0000000000017941 */ /* 0x000fea0003800000 */
.L_x_6590:
        /* <DEDUP_REMOVED lines=15> */
.L_x_6593:
[----:B------:R-:W-:Y:S05]  /*26f0*/  BSYNC B1 ;  /* 0x0000000000017941 */ /* 0x000fea0003800000 */
.L_x_6592:
        /* <DEDUP_REMOVED lines=19> */
.L_x_6595:
[----:B------:R-:W-:Y:S05]  /*2830*/  BSYNC B1 ;  /* 0x0000000000017941 */ /* 0x000fea0003800000 */
.L_x_6594:
        /* <DEDUP_REMOVED lines=29> */
.L_x_6587:
[----:B------:R-:W-:Y:S05]  /*2a10*/  BSYNC B0 ;  /* 0x0000000000007941 */ /* 0x000fea0003800000 */
.L_x_6586:
[----:B------:R-:W-:Y:S01]  /*2a20*/  VIADD R10, R10, UR10 ;  /* 0x0000000a0a0a7c36 */ /* 0x000fe20008000000 */
[----:B------:R-:W-:-:S04]  /*2a30*/  SEL R92, RZ, 0x1, P0 ;  /* 0x00000001ff5c7807 */ /* 0x000fc80000000000 */
[----:B------:R-:W-:-:S13]  /*2a40*/  ISETP.GE.AND P1, PT, R10, UR11, PT ;  /* 0x0000000b0a007c0c */ /* 0x000fda000bf26270 */
[----:B------:R-:W-:Y:S05]  /*2a50*/  @!P1 BRA `(.L_x_6596) ;  /* 0xffffffd8002c9947 */ /* 0x000fea000383ffff */
.L_x_6549:
        /* <DEDUP_REMOVED lines=28> */
.L_x_6561:
[----:B------:R-:W-:Y:S01]  /*2c20*/  HFMA2.MMA R106, -RZ, RZ, 0, 9.5367431640625e-07 ;  /* 0x00000010ff6a7435 */ /* 0x000fe200000001ff */
[----:B------:R-:W-:Y:S01]  /*2c30*/  IMAD.MOV.U32 R105, RZ, RZ, R93 ;  /* 0x000000ffff697224 */ /* 0x000fe200078e005d */
[----:B------:R-:W-:Y:S01]  /*2c40*/  MOV R107, 0x1f ;  /* 0x0000001f006b7802 */ /* 0x000fe20000000f00 */
[----:B------:R-:W-:-:S08]  /*2c50*/  IMAD.MOV.U32 R102, RZ, RZ, -0x1 ;  /* 0xffffffffff667424 */ /* 0x000fd000078e00ff */
[----:B0----5:R-:W-:Y:S05]  /*2c60*/  WARPSYNC.COLLECTIVE R102, `(.L_x_6597) ;  /* 0x0000000066087348 */ /* 0x021fea0003c00000 */
[----:B------:R1:W2:Y:S02]  /*2c70*/  SHFL.DOWN P6, R103, R105, R106, R107 ;  /* 0x0800006a69677389 */ /* 0x0002a400000c006b */
[----:B012--5:R-:W-:Y:S01]  /*2c80*/  ENDCOLLECTIVE ;  /* 0x000000000000791b */ /* 0x027fe20003800000 */
.L_x_6597:
[----:B------:R-:W-:Y:S02]  /*2c90*/  MOV R105, R104 ;  /* 0x0000006800697202 */ /* 0x000fe40000000f00 */
[----:B------:R-:W-:-:S07]  /*2ca0*/  MOV R70, R103 ;  /* 0x0000006700467202 */ /* 0x000fce0000000f00 */
[----:B------:R-:W-:Y:S05]  /*2cb0*/  WARPSYNC.COLLECTIVE R102, `(.L_x_6598) ;  /* 0x0000000066087348 */ /* 0x000fea0003c00000 */
[----:B------:R0:W1:Y:S02]  /*2cc0*/  SHFL.DOWN P6, R103, R105, R106, R107 ;  /* 0x0800006a69677389 */ /* 0x00006400000c006b */
[----:B01----:R-:W-:Y:S01]  /*2cd0*/  ENDCOLLECTIVE ;  /* 0x000000000000791b */ /* 0x003fe20003800000 */
.L_x_6598:
[----:B------:R-:W-:Y:S01]  /*2ce0*/  FADD.FTZ R70, R70, R93 ;  /* 0x0000005d46467221 */ /* 0x000fe20000010000 */
[----:B------:R-:W-:-:S04]  /*2cf0*/  HFMA2.MMA R106, -RZ, RZ, 0, 4.76837158203125e-07 ;  /* 0x00000008ff6a7435 */ /* 0x000fc800000001ff */
[----:B------:R-:W-:Y:S01]  /*2d00*/  MOV R105, R70 ;  /* 0x0000004600697202 */ /* 0x000fe20000000f00 */
[----:B------:R-:W-:-:S07]  /*2d10*/  IMAD.MOV.U32 R71, RZ, RZ, R103 ;  /* 0x000000ffff477224 */ /* 0x000fce00078e0067 */
[----:B------:R-:W-:Y:S05]  /*2d20*/  WARPSYNC.COLLECTIVE R102, `(.L_x_6599) ;  /* 0x0000000066087348 */ /* 0x000fea0003c00000 */
[----:B------:R0:W1:Y:S02]  /*2d30*/  SHFL.DOWN P6, R103, R105, R106, R107 ;  /* 0x0800006a69677389 */ /* 0x00006400000c006b */
[----:B01----:R-:W-:Y:S01]  /*2d40*/  ENDCOLLECTIVE ;  /* 0x000000000000791b */ /* 0x003fe20003800000 */
.L_x_6599:
[----:B------:R-:W-:-:S05]  /*2d50*/  FADD.FTZ R71, R71, R104 ;  /* 0x0000006847477221 */ /* 0x000fca0000010000 */
[----:B------:R-:W-:Y:S01]  /*2d60*/  MOV R105, R71 ;  /* 0x0000004700697202 */ /* 0x000fe20000000f00 */
[----:B------:R-:W-:-:S07]  /*2d70*/  IMAD.MOV.U32 R73, RZ, RZ, R103 ;  /* 0x000000ffff497224 */ /* 0x000fce00078e0067 */
[----:B------:R-:W-:Y:S05]  /*2d80*/  WARPSYNC.COLLECTIVE R102, `(.L_x_6600) ;  /* 0x0000000066087348 */ /* 0x000fea0003c00000 */
[----:B------:R0:W1:Y:S02]  /*2d90*/  SHFL.DOWN P6, R103, R105, R106, R107 ;  /* 0x0800006a69677389 */ /* 0x00006400000c006b */
[----:B01----:R-:W-:Y:S01]  /*2da0*/  ENDCOLLECTIVE ;  /* 0x000000000000791b */ /* 0x003fe20003800000 */
.L_x_6600:
[----:B------:R-:W-:Y:S01]  /*2db0*/  FADD.FTZ R73, R70, R73 ;  /* 0x0000004946497221 */ /* 0x000fe20000010000 */
[----:B------:R-:W-:-:S03]  /*2dc0*/  HFMA2.MMA R106, -RZ, RZ, 0, 2.384185791015625e-07 ;  /* 0x00000004ff6a7435 */ /* 0x000fc600000001ff */
[----:B------:R-:W-:Y:S01]  /*2dd0*/  IMAD.MOV.U32 R105, RZ, RZ, R73 ;  /* 0x000000ffff697224 */ /* 0x000fe200078e0049 */
[----:B------:R-:W-:-:S07]  /*2de0*/  MOV R72, R103 ;  /* 0x0000006700487202 */ /* 0x000fce0000000f00 */
[----:B------:R-:W-:Y:S05]  /*2df0*/  WARPSYNC.COLLECTIVE R102, `(.L_x_6601) ;  /* 0x0000000066087348 */ /* 0x000fea0003c00000 */
[----:B------:R0:W1:Y:S02]  /*2e00*/  SHFL.DOWN P6, R103, R105, R106, R107 ;  /* 0x0800006a69677389 */ /* 0x00006400000c006b */
[----:B01----:R-:W-:Y:S01]  /*2e10*/  ENDCOLLECTIVE ;  /* 0x000000000000791b */ /* 0x003fe20003800000 */
.L_x_6601:
[----:B------:R-:W-:-:S04]  /*2e20*/  FADD.FTZ R72, R71, R72 ;  /* 0x0000004847487221 */ /* 0x000fc80000010000 */
[----:B------:R-:W-:Y:S01]  /*2e30*/  IMAD.MOV.U32 R105, RZ, RZ, R72 ;  /* 0x000000ffff697224 */ /* 0x000fe200078e0048 */
[----:B------:R-:W-:-:S07]  /*2e40*/  MOV R74, R103 ;  /* 0x00000067004a7202 */ /* 0x000fce0000000f00 */
[----:B------:R-:W-:Y:S05]  /*2e50*/  WARPSYNC.COLLECTIVE R102, `(.L_x_6602) ;  /* 0x0000000066087348 */ /* 0x000fea0003c00000 */
[----:B------:R0:W1:Y:S02]  /*2e60*/  SHFL.DOWN P6, R103, R105, R106, R107 ;  /* 0x0800006a69677389 */ /* 0x00006400000c006b */
[----:B01----:R-:W-:Y:S01]  /*2e70*/  ENDCOLLECTIVE ;  /* 0x000000000000791b */ /* 0x003fe20003800000 */
.L_x_6602:
[----:B------:R-:W-:-:S05]  /*2e80*/  FADD.FTZ R74, R73, R74 ;  /* 0x0000004a494a7221 */ /* 0x000fca0000010000 */
[----:B------:R-:W-:Y:S01]  /*2e90*/  MOV R105, R74 ;  /* 0x0000004a00697202 */ /* 0x000fe20000000f00 */
[----:B------:R-:W-:Y:S01]  /*2ea0*/  IMAD.MOV.U32 R106, RZ, RZ, 0x2 ;  /* 0x00000002ff6a7424 */ /* 0x000fe200078e00ff */
[----:B------:R-:W-:-:S07]  /*2eb0*/  MOV R75, R103 ;  /* 0x00000067004b7202 */ /* 0x000fce0000000f00 */
[----:B------:R-:W-:Y:S05]  /*2ec0*/  WARPSYNC.COLLECTIVE R102, `(.L_x_6603) ;  /* 0x0000000066087348 */ /* 0x000fea0003c00000 */
[----:B------:R0:W1:Y:S02]  /*2ed0*/  SHFL.DOWN P6, R103, R105, R106, R107 ;  /* 0x0800006a69677389 */ /* 0x00006400000c006b */
[----:B01----:R-:W-:Y:S01]  /*2ee0*/  ENDCOLLECTIVE ;  /* 0x000000000000791b */ /* 0x003fe20003800000 */
.L_x_6603:
[----:B------:R-:W-:-:S05]  /*2ef0*/  FADD.FTZ R75, R72, R75 ;  /* 0x0000004b484b7221 */ /* 0x000fca0000010000 */
[----:B------:R-:W-:Y:S02]  /*2f00*/  MOV R105, R75 ;  /* 0x0000004b00697202 */ /* 0x000fe40000000f00 */
[----:B------:R-:W-:-:S07]  /*2f10*/  MOV R93, R103 ;  /* 0x00000067005d7202 */ /* 0x000fce0000000f00 */
[----:B------:R-:W-:Y:S05]  /*2f20*/  WARPSYNC.COLLECTIVE R102, `(.L_x_6604) ;  /* 0x0000000066087348 */ /* 0x000fea0003c00000 */
[----:B------:R0:W1:Y:S02]  /*2f30*/  SHFL.DOWN P6, R103, R105, R106, R107 ;  /* 0x0800006a69677389 */ /* 0x00006400000c006b */
[----:B01----:R-:W-:Y:S01]  /*2f40*/  ENDCOLLECTIVE ;  /* 0x000000000000791b */ /* 0x003fe20003800000 */
.L_x_6604:
[----:B------:R-:W-:Y:S01]  /*2f50*/  FADD.FTZ R93, R74, R93 ;  /* 0x0000005d4a5d7221 */ /* 0x000fe20000010000 */
[----:B------:R-:W-:-:S04]  /*2f60*/  HFMA2.MMA R106, -RZ, RZ, 0, 5.9604644775390625e-08 ;  /* 0x00000001ff6a7435 */ /* 0x000fc800000001ff */
[----:B------:R-:W-:Y:S01]  /*2f70*/  MOV R105, R93 ;  /* 0x0000005d00697202 */ /* 0x000fe20000000f00 */
[----:B------:R-:W-:-:S07]  /*2f80*/  IMAD.MOV.U32 R92, RZ, RZ, R103 ;  /* 0x000000ffff5c7224 */ /* 0x000fce00078e0067 */
[----:B------:R-:W-:Y:S05]  /*2f90*/  WARPSYNC.COLLECTIVE R102, `(.L_x_6605) ;  /* 0x0000000066087348 */ /* 0x000fea0003c00000 */
[----:B------:R0:W1:Y:S02]  /*2fa0*/  SHFL.DOWN P6, R103, R105, R106, R107 ;  /* 0x0800006a69677389 */ /* 0x00006400000c006b */
[----:B01----:R-:W-:Y:S01]  /*2fb0*/  ENDCOLLECTIVE ;  /* 0x000000000000791b */ /* 0x003fe20003800000 */
.L_x_6605:
[----:B------:R-:W-:-:S05]  /*2fc0*/  FADD.FTZ R70, R75, R92 ;  /* 0x0000005c4b467221 */ /* 0x000fca0000010000 */
[----:B------:R-:W-:Y:S01]  /*2fd0*/  MOV R105, R70 ;  /* 0x0000004600697202 */ /* 0x000fe20000000f00 */
[----:B------:R-:W-:-:S07]  /*2fe0*/  IMAD.MOV.U32 R92, RZ, RZ, R103 ;  /* 0x000000ffff5c7224 */ /* 0x000fce00078e0067 */
[----:B------:R-:W-:Y:S05]  /*2ff0*/  WARPSYNC.COLLECTIVE R102, `(.L_x_6606) ;  /* 0x0000000066087348 */ /* 0x000fea0003c00000 */
[----:B------:R0:W1:Y:S02]  /*3000*/  SHFL.DOWN P6, R103, R105, R106, R107 ;  /* 0x0800006a69677389 */ /* 0x00006400000c006b */
[----:B01----:R-:W-:Y:S01]  /*3010*/  ENDCOLLECTIVE ;  /* 0x000000000000791b */ /* 0x003fe20003800000 */
.L_x_6606:
[----:B------:R-:W-:Y:S01]  /*3020*/  MOV R71, R103 ;  /* 0x0000006700477202 */ /* 0x000fe20000000f00 */
[----:B------:R-:W-:Y:S06]  /*3030*/  BRA `(.L_x_6607) ;  /* 0xffffffe000ec7947 */ /* 0x000fec000383ffff */
.L_x_6608:
        /* <DEDUP_REMOVED lines=12> */
.L_x_8645:


//--------------------- .text._ZN10layer_norm22ln_bwd_finalize_kernelINS_22Kernel_traits_finalizeILj1536Ef6__halffS2_fjLb0ELj1024ELj4ENS_18Kernel_traits_baseILj1536EfS2_fS2_fjLj1024EEEEELb0ELb1EEEvNS_9BwdParamsE --------------------------
	.section	.text._ZN10layer_norm22ln_bwd_finalize_kernelINS_22Kernel_traits_finalizeILj1536Ef6__halffS2_fjLb0ELj1024ELj4ENS_18Kernel_traits_baseILj1536EfS2_fS2_fjLj1024EEEEELb0ELb1EEEvNS_9BwdParamsE,"ax",@progbits
	.align	128
        .global         _ZN10layer_norm22ln_bwd_finalize_kernelINS_22Kernel_traits_finalizeILj1536Ef6__halffS2_fjLb0ELj1024ELj4ENS_18Kernel_traits_baseILj1536EfS2_fS2_fjLj1024EEEEELb0ELb1EEEvNS_9BwdParamsE
        .type           _ZN10layer_norm22ln_bwd_finalize_kernelINS_22Kernel_traits_finalizeILj1536Ef6__halffS2_fjLb0ELj1024ELj4ENS_18Kernel_traits_baseILj1536EfS2_fS2_fjLj1024EEEEELb0ELb1EEEvNS_9BwdParamsE,@function
        .size           _ZN10layer_norm22ln_bwd_finalize_kernelINS_22Kernel_traits_finalizeILj1536Ef6__halffS2_fjLb0ELj1024ELj4ENS_18Kernel_traits_baseILj1536EfS2_fS2_fjLj1024EEEEELb0ELb1EEEvNS_9BwdParamsE,(.L_x_8646 - _ZN10layer_norm22ln_bwd_finalize_kernelINS_22Kernel_traits_finalizeILj1536Ef6__halffS2_fjLb0ELj1024ELj4ENS_18Kernel_traits_baseILj1536EfS2_fS2_fjLj1024EEEEELb0ELb1EEEvNS_9BwdParamsE)
        .other          _ZN10layer_norm22ln_bwd_finalize_kernelINS_22Kernel_traits_finalizeILj1536Ef6__halffS2_fjLb0ELj1024ELj4ENS_18Kernel_traits_baseILj1536EfS2_fS2_fjLj1024EEEEELb0ELb1EEEvNS_9BwdParamsE,@"STO_CUDA_ENTRY STV_DEFAULT"
_ZN10layer_norm22ln_bwd_finalize_kernelINS_22Kernel_traits_finalizeILj1536Ef6__halffS2_fjLb0ELj1024ELj4ENS_18Kernel_traits_baseILj1536EfS2_fS2_fjLj1024EEEEELb0ELb1EEEvNS_9BwdParamsE:
.text._ZN10layer_norm22ln_bwd_finalize_kernelINS_22Kernel_traits_finalizeILj1536Ef6__halffS2_fjLb0ELj1024ELj4ENS_18Kernel_traits_baseILj1536EfS2_fS2_fjLj1024EEEEELb0ELb1EEEvNS_9BwdParamsE:
        /* <DEDUP_REMOVED lines=26> */
.L_x_6618:
        /* <DEDUP_REMOVED lines=31> */
.L_x_6613:
        /* <DEDUP_REMOVED lines=34> */
.L_x_6612:
[----:B------:R-:W-:Y:S05]  /*05b0*/  BSYNC B1 ;  /* 0x0000000000017941 */ /* 0x000fea0003800000 */
.L_x_6611:
        /* <DEDUP_REMOVED lines=25> */
.L_x_6615:
[----:B------:R-:W-:Y:S05]  /*0750*/  BSYNC B1 ;  /* 0x0000000000017941 */ /* 0x000fea0003800000 */
.L_x_6614:
        /* <DEDUP_REMOVED lines=12> */
.L_x_6610:
[----:B------:R-:W-:Y:S05]  /*0820*/  BSYNC B0 ;  /* 0x0000000000007941 */ /* 0x000fea0003800000 */
.L_x_6609:
        /* <DEDUP_REMOVED lines=29> */
.L_x_6629:
[----:B------:R-:W-:Y:S01]  /*0a00*/  @!P1 SHF.R.U32.HI R12, RZ, 0x3, R0 ;  /* 0x00000003ff0c9819 */ /* 0x000fe20000011600 */
[----:B----4-:R-:W-:Y:S01]  /*0a10*/  FADD.FTZ R14, R9, R14 ;  /* 0x0000000e090e7221 */ /* 0x010fe20000010000 */
[----:B---3--:R-:W-:Y:S02]  /*0a20*/  FADD.FTZ R11, R10, R11 ;  /* 0x0000000b0a0b7221 */ /* 0x008fe40000010000 */
[----:B------:R-:W-:-:S05]  /*0a30*/  @!P1 LOP3.LUT R12, R12, 0x1ffffffc, RZ, 0xc0, !PT ;  /* 0x1ffffffc0c0c9812 */ /* 0x000fca00078ec0ff */
[----:B------:R3:W-:Y:S04]  /*0a40*/  @!P1 STS [R12+UR4+0x2000], R14 ;  /* 0x0020000e0c009988 */ /* 0x0007e80008000804 */
[----:B------:R3:W-:Y:S02]  /*0a50*/  @!P1 STS [R12+UR4+0x2080], R11 ;  /* 0x0020800b0c009988 */ /* 0x0007e40008000804 */
.L_x_6616:
        /* <DEDUP_REMOVED lines=15> */
.L_x_6617:
[----:B------:R-:W-:Y:S01]  /*0b50*/  HFMA2.MMA R19, -RZ, RZ, 0, 5.9604644775390625e-08 ;  /* 0x00000001ff137435 */ /* 0x000fe200000001ff */
[----:B0--3--:R-:W-:Y:S01]  /*0b60*/  MOV R20, R10 ;  /* 0x0000000a00147202 */ /* 0x009fe20000000f00 */
[----:B------:R-:W-:Y:S01]  /*0b70*/  IMAD.MOV.U32 R22, RZ, RZ, 0x1f ;  /* 0x0000001fff167424 */ /* 0x000fe200078e00ff */
[----:B------:R-:W-:-:S08]  /*0b80*/  MOV R17, 0xffffffff ;  /* 0xffffffff00117802 */ /* 0x000fd00000000f00 */
[----:B-12---:R-:W-:Y:S05]  /*0b90*/  WARPSYNC.COLLECTIVE R17, `(.L_x_6619) ;  /* 0x0000000011087348 */ /* 0x006fea0003c00000 */
[----:B------:R0:W3:Y:S02]  /*0ba0*/  SHFL.BFLY P2, R18, R20, R19, R22 ;  /* 0x0c00001314127389 */ /* 0x0000e40000040016 */
[----:B0123--:R-:W-:Y:S01]  /*0bb0*/  ENDCOLLECTIVE ;  /* 0x000000000000791b */ /* 0x00ffe20003800000 */
.L_x_6619:
[----:B------:R-:W-:Y:S01]  /*0bc0*/  HFMA2.MMA R19, -RZ, RZ, 0, 1.1920928955078125e-07 ;  /* 0x00000002ff137435 */ /* 0x000fe200000001ff */
[----:B------:R-:W-:-:S05]  /*0bd0*/  MOV R11, R18 ;  /* 0x00000012000b7202 */ /* 0x000fca0000000f00 */
[----:B------:R-:W-:-:S05]  /*0be0*/  FADD.FTZ R11, R10, R11 ;  /* 0x0000000b0a0b7221 */ /* 0x000fca0000010000 */
[----:B------:R-:W-:-:S07]  /*0bf0*/  MOV R20, R11 ;  /* 0x0000000b00147202 */ /* 0x000fce0000000f00 */
[----:B------:R-:W-:Y:S05]  /*0c00*/  WARPSYNC.COLLECTIVE R17, `(.L_x_6620) ;  /* 0x0000000011087348 */ /* 0x000fea0003c00000 */
[----:B------:R0:W1:Y:S02]  /*0c10*/  SHFL.BFLY P2, R18, R20, R19, R22 ;  /* 0x0c00001314127389 */ /* 0x0000640000040016 */
[----:B01----:R-:W-:Y:S01]  /*0c20*/  ENDCOLLECTIVE ;  /* 0x000000000000791b */ /* 0x003fe20003800000 */
.L_x_6620:
[----:B------:R-:W-:Y:S01]  /*0c30*/  HFMA2.MMA R19, -RZ, RZ, 0, 2.384185791015625e-07 ;  /* 0x00000004ff137435 */ /* 0x000fe200000001ff */
[----:B------:R-:W-:-:S04]  /*0c40*/  IMAD.MOV.U32 R12, RZ, RZ, R18 ;  /* 0x000000ffff0c7224 */ /* 0x000fc800078e0012 */
[----:B------:R-:W-:-:S05]  /*0c50*/  FADD.FTZ R12, R11, R12 ;  /* 0x0000000c0b0c7221 */ /* 0x000fca0000010000 */
[----:B------:R-:W-:-:S07]  /*0c60*/  MOV R20, R12 ;  /* 0x0000000c00147202 */ /* 0x000fce0000000f00 */
[----:B------:R-:W-:Y:S05]  /*0c70*/  WARPSYNC.COLLECTIVE R17, `(.L_x_6621) ;  /* 0x0000000011087348 */ /* 0x000fea0003c00000 */
[----:B------:R0:W1:Y:S02]  /*0c80*/  SHFL.BFLY P2, R18, R20, R19, R22 ;  /* 0x0c00001314127389 */ /* 0x0000640000040016 */
[----:B01----:R-:W-:Y:S01]  /*0c90*/  ENDCOLLECTIVE ;  /* 0x000000000000791b */ /* 0x003fe20003800000 */
.L_x_6621:
[----:B------:R-:W-:Y:S01]  /*0ca0*/  IMAD.MOV.U32 R19, RZ, RZ, 0x8 ;  /* 0x00000008ff137424 */ /* 0x000fe200078e00ff */
[----:B------:R-:W-:-:S05]  /*0cb0*/  MOV R13, R18 ;  /* 0x00000012000d7202 */ /* 0x000fca0000000f00 */
[----:B------:R-:W-:-:S05]  /*0cc0*/  FADD.FTZ R13, R12, R13 ;  /* 0x0000000d0c0d7221 */ /* 0x000fca0000010000 */
[----:B------:R-:W-:-:S07]  /*0cd0*/  MOV R20, R13 ;  /* 0x0000000d00147202 */ /* 0x000fce0000000f00 */
[----:B------:R-:W-:Y:S05]  /*0ce0*/  WARPSYNC.COLLECTIVE R17, `(.L_x_6622) ;  /* 0x0000000011087348 */ /* 0x000fea0003c00000 */
[----:B------:R0:W1:Y:S02]  /*0cf0*/  SHFL.BFLY P2, R18, R20, R19, R22 ;  /* 0x0c00001314127389 */ /* 0x0000640000040016 */
[----:B01----:R-:W-:Y:S01]  /*0d00*/  ENDCOLLECTIVE ;  /* 0x000000000000791b */ /* 0x003fe20003800000 */
.L_x_6622:
[----:B------:R-:W-:Y:S01]  /*0d10*/  HFMA2.MMA R19, -RZ, RZ, 0, 9.5367431640625e-07 ;  /* 0x00000010ff137435 */ /* 0x000fe200000001ff */
[----:B------:R-:W-:-:S05]  /*0d20*/  MOV R10, R18 ;  /* 0x00000012000a7202 */ /* 0x000fca0000000f00 */
[----:B------:R-:W-:-:S05]  /*0d30*/  FADD.FTZ R10, R13, R10 ;  /* 0x0000000a0d0a7221 */ /* 0x000fca0000010000 */
[----:B------:R-:W-:-:S07]  /*0d40*/  MOV R20, R10 ;  /* 0x0000000a00147202 */ /* 0x000fce0000000f00 */
[----:B------:R-:W-:Y:S05]  /*0d50*/  WARPSYNC.COLLECTIVE R17, `(.L_x_6623) ;  /* 0x0000000011087348 */ /* 0x000fea0003c00000 */
[----:B------:R0:W1:Y:S02]  /*0d60*/  SHFL.BFLY P2, R18, R20, R19, R22 ;  /* 0x0c00001314127389 */ /* 0x0000640000040016 */
[----:B01----:R-:W-:Y:S01]  /*0d70*/  ENDCOLLECTIVE ;  /* 0x000000000000791b */ /* 0x003fe20003800000 */
.L_x_6623:
[----:B------:R-:W-:Y:S01]  /*0d80*/  HFMA2.MMA R19, -RZ, RZ, 0, 5.9604644775390625e-08 ;  /* 0x00000001ff137435 */ /* 0x000fe200000001ff */
[----:B------:R-:W-:Y:S01]  /*0d90*/  IMAD.MOV.U32 R20, RZ, RZ, R9 ;  /* 0x000000ffff147224 */ /* 0x000fe200078e0009 */
[----:B------:R-:W-:-:S09]  /*0da0*/  MOV R11, R18 ;  /* 0x00000012000b7202 */ /* 0x000fd20000000f00 */
[----:B------:R-:W-:Y:S05]  /*0db0*/  WARPSYNC.COLLECTIVE R17, `(.L_x_6624) ;  /* 0x0000000011087348 */ /* 0x000fea0003c00000 */
[----:B------:R0:W1:Y:S02]  /*0dc0*/  SHFL.BFLY P2, R18, R20, R19, R22 ;  /* 0x0c00001314127389 */ /* 0x0000640000040016 */
[----:B01----:R-:W-:Y:S01]  /*0dd0*/  ENDCOLLECTIVE ;  /* 0x000000000000791b */ /* 0x003fe20003800000 */
.L_x_6624:
[----:B------:R-:W-:Y:S01]  /*0de0*/  HFMA2.MMA R19, -RZ, RZ, 0, 1.1920928955078125e-07 ;  /* 0x00000002ff137435 */ /* 0x000fe200000001ff */
[----:B------:R-:W-:-:S05]  /*0df0*/  MOV R12, R18 ;  /* 0x00000012000c7202 */ /* 0x000fca0000000f00 */
[----:B------:R-:W-:-:S05]  /*0e00*/  FADD.FTZ R14, R9, R12 ;  /* 0x0000000c090e7221 */ /* 0x000fca0000010000 */
[----:B------:R-:W-:-:S07]  /*0e10*/  MOV R20, R14 ;  /* 0x0000000e00147202 */ /* 0x000fce0000000f00 */
[----:B------:R-:W-:Y:S05]  /*0e20*/  WARPSYNC.COLLECTIVE R17, `(.L_x_6625) ;  /* 0x0000000011087348 */ /* 0x000fea0003c00000 */
[----:B------:R0:W1:Y:S02]  /*0e30*/  SHFL.BFLY P2, R18, R20, R19, R22 ;  /* 0x0c00001314127389 */ /* 0x0000640000040016 */
[----:B01----:R-:W-:Y:S01]  /*0e40*/  ENDCOLLECTIVE ;  /* 0x000000000000791b */ /* 0x003fe20003800000 */
.L_x_6625:
[----:B------:R-:W-:Y:S01]  /*0e50*/  HFMA2.MMA R19, -RZ, RZ, 0, 2.384185791015625e-07 ;  /* 0x00000004ff137435 */ /* 0x000fe200000001ff */
[----:B------:R-:W-:-:S04]  /*0e60*/  IMAD.MOV.U32 R13, RZ, RZ, R18 ;  /* 0x000000ffff0d7224 */ /* 0x000fc800078e0012 */
[----:B------:R-:W-:-:S05]  /*0e70*/  FADD.FTZ R15, R14, R13 ;  /* 0x0000000d0e0f7221 */ /* 0x000fca0000010000 */
[----:B------:R-:W-:-:S07]  /*0e80*/  MOV R20, R15 ;  /* 0x0000000f00147202 */ /* 0x000fce0000000f00 */
[----:B------:R-:W-:Y:S05]  /*0e90*/  WARPSYNC.COLLECTIVE R17, `(.L_x_6626) ;  /* 0x0000000011087348 */ /* 0x000fea0003c00000 */
[----:B------:R0:W1:Y:S02]  /*0ea0*/  SHFL.BFLY P2, R18, R20, R19, R22 ;  /* 0x0c00001314127389 */ /* 0x0000640000040016 */
[----:B01----:R-:W-:Y:S01]  /*0eb0*/  ENDCOLLECTIVE ;  /* 0x000000000000791b */ /* 0x003fe20003800000 */
.L_x_6626:
[----:B------:R-:W-:Y:S01]  /*0ec0*/  IMAD.MOV.U32 R19, RZ, RZ, 0x8 ;  /* 0x00000008ff137424 */ /* 0x000fe200078e00ff */
[----:B------:R-:W-:-:S05]  /*0ed0*/  MOV R16, R18 ;  /* 0x0000001200107202 */ /* 0x000fca0000000f00 */
[----:B------:R-:W-:-:S05]  /*0ee0*/  FADD.FTZ R16, R15, R16 ;  /* 0x000000100f107221 */ /* 0x000fca0000010000 */
[----:B------:R-:W-:-:S07]  /*0ef0*/  MOV R20, R16 ;  /* 0x0000001000147202 */ /* 0x000fce0000000f00 */
[----:B------:R-:W-:Y:S05]  /*0f00*/  WARPSYNC.COLLECTIVE R17, `(.L_x_6627) ;  /* 0x0000000011087348 */ /* 0x000fea0003c00000 */
[----:B------:R0:W1:Y:S02]  /*0f10*/  SHFL.BFLY P2, R18, R20, R19, R22 ;  /* 0x0c00001314127389 */ /* 0x0000640000040016 */
[----:B01----:R-:W-:Y:S01]  /*0f20*/  ENDCOLLECTIVE ;  /* 0x000000000000791b */ /* 0x003fe20003800000 */
.L_x_6627:
[----:B------:R-:W-:Y:S01]  /*0f30*/  HFMA2.MMA R19, -RZ, RZ, 0, 9.5367431640625e-07 ;  /* 0x00000010ff137435 */ /* 0x000fe200000001ff */
[----:B------:R-:W-:-:S05]  /*0f40*/  MOV R9, R18 ;  /* 0x0000001200097202 */ /* 0x000fca0000000f00 */
[----:B------:R-:W-:-:S05]  /*0f50*/  FADD.FTZ R9, R16, R9 ;  /* 0x0000000910097221 */ /* 0x000fca0000010000 */
[----:B------:R-:W-:-:S07]  /*0f60*/  MOV R20, R9 ;  /* 0x0000000900147202 */ /* 0x000fce0000000f00 */
[----:B------:R-:W-:Y:S05]  /*0f70*/  WARPSYNC.COLLECTIVE R17, `(.L_x_6628) ;  /* 0x0000000011087348 */ /* 0x000fea0003c00000 */
[----:B------:R0:W1:Y:S02]  /*0f80*/  SHFL.BFLY P2, R18, R20, R19, R22 ;  /* 0x0c00001314127389 */ /* 0x0000640000040016 */
[----:B01----:R-:W-:Y:S01]  /*0f90*/  ENDCOLLECTIVE ;  /* 0x000000000000791b */ /* 0x003fe20003800000 */
.L_x_6628:
[----:B------:R-:W-:Y:S01]  /*0fa0*/  MOV R14, R18 ;  /* 0x00000012000e7202 */ /* 0x000fe20000000f00 */
[----:B------:R-:W-:Y:S06]  /*0fb0*/  BRA `(.L_x_6629) ;  /* 0xfffffff800907947 */ /* 0x000fec000383ffff */
.L_x_6630:
        /* <DEDUP_REMOVED lines=12> */
.L_x_8646:


//--------------------- .text._ZN10layer_norm13ln_bwd_kernelINS_13Kernel_traitsIf6__halffS2_fjLj1536ELj1ELj1ELj4ELj8ENS_18Kernel_traits_baseILj1536EfS2_fS2_fjLj128EEEEELb1ELb0ELb1ELb1EEEvNS_9BwdParamsE --------------------------
	.section	.text._ZN10layer_norm13ln_bwd_kernelINS_13Kernel_traitsIf6__halffS2_fjLj1536ELj1ELj1ELj4ELj8ENS_18Kernel_traits_baseILj1536EfS2_fS2_fjLj128EEEEELb1ELb0ELb1ELb1EEEvNS_9BwdParamsE,"ax",@progbits
	.align	128
        .global         _ZN10layer_norm13ln_bwd_kernelINS_13Kernel_traitsIf6__halffS2_fjLj1536ELj1ELj1ELj4ELj8ENS_18Kernel_traits_baseILj1536EfS2_fS2_fjLj128EEEEELb1ELb0ELb1ELb1EEEvNS_9BwdParamsE
        .type           _ZN10layer_norm13ln_bwd_kernelINS_13Kernel_traitsIf6__halffS2_fjLj1536ELj1ELj1ELj4ELj8ENS_18Kernel_traits_baseILj1536EfS2_fS2_fjLj128EEEEELb1ELb0ELb1ELb1EEEvNS_9BwdParamsE,@function
        .size           _ZN10layer_norm13ln_bwd_kernelINS_13Kernel_traitsIf6__halffS2_fjLj1536ELj1ELj1ELj4ELj8ENS_18Kernel_traits_baseILj1536EfS2_fS2_fjLj128EEEEELb1ELb0ELb1ELb1EEEvNS_9BwdParamsE,(.L_x_8647 - _ZN10layer_norm13ln_bwd_kernelINS_13Kernel_traitsIf6__halffS2_fjLj1536ELj1ELj1ELj4ELj8ENS_18Kernel_traits_baseILj1536EfS2_fS2_fjLj128EEEEELb1ELb0ELb1ELb1EEEvNS_9BwdParamsE)
        .other          _ZN10layer_norm13ln_bwd_kernelINS_13Kernel_traitsIf6__halffS2_fjLj1536ELj1ELj1ELj4ELj8ENS_18Kernel_traits_baseILj1536EfS2_fS2_fjLj128EEEEELb1ELb0ELb1ELb1EEEvNS_9BwdParamsE,@"STO_CUDA_ENTRY STV_DEFAULT"
_ZN10layer_norm13ln_bwd_kernelINS_13Kernel_traitsIf6__halffS2_fjLj1536ELj1ELj1ELj4ELj8ENS_18Kernel_traits_baseILj1536EfS2_fS2_fjLj128EEEEELb1ELb0ELb1ELb1EEEvNS_9BwdParamsE:
.text._ZN10layer_norm13ln_bwd_kernelINS_13Kernel_traitsIf6__halffS2_fjLj1536ELj1ELj1ELj4ELj8ENS_18Kernel_traits_baseILj1536EfS2_fS2_fjLj128EEEEELb1ELb0ELb1ELb1EEEvNS_9BwdParamsE:
        /* <DEDUP_REMOVED lines=25> */
.L_x_6631:
        /* <DEDUP_REMOVED lines=23> */
.L_x_6667:
        /* <DEDUP_REMOVED lines=47> */
[----:B------:R-:W-:Y:S01]  /*05f0*/  HFMA2.MMA R110, -RZ, RZ, 0, 0 ;  /* 0x00000000ff6e7435 */ /* 0x000fe200000001ff */
[----:B------:R-:W-:Y:S01]  /*0600*/  MOV R109, RZ ;  /* 0x000000ff006d7202 */ /* 0x000fe20000000f00 */
[----:B------:R-:W-:Y:S09]  /*0610*/  BRA `(.L_x_6635) ;  /* 0x0000000800787947 */ /* 0x000ff20003800000 */
.L_x_6634:
        /* <DEDUP_REMOVED lines=14> */
[C---:B--2---:R-:W-:Y:S01]  /*0700*/  IMAD.WIDE.U32 R78, R13.reuse, 0x8, R74 ;  /* 0x000000080d4e7825 */ /* 0x044fe200078e004a */
[----:B------:R-:W-:-:S03]  /*0710*/  IADD3 R13, R13, 0x100, RZ ;  /* 0x000001000d0d7810 */ /* 0x000fc60007ffe0ff */
[----:B------:R-:W-:Y:S02]  /*0720*/  IMAD.WIDE.U32 R76, R77, 0x8, R74 ;  /* 0x000000084d4c7825 */ /* 0x000fe400078e004a */
[----:B------:R-:W2:Y:S02]  /*0730*/  LDG.E.64 R78, desc[UR4][R78.64] ;  /* 0x000000044e4e7981 */ /* 0x000ea4000c1e1b00 */
        /* <DEDUP_REMOVED lines=9> */
[----:B------:R-:W-:Y:S01]  /*07d0*/  MOV R88, UR14 ;  /* 0x0000000e00587c02 */ /* 0x000fe20008000f00 */
[----:B------:R-:W-:-:S02]  /*07e0*/  @P5 VIADD R85, R107, 0xffffffff ;  /* 0xffffffff6b555836 */ /* 0x000fc40000000000 */
[----:B------:R-:W-:Y:S01]  /*07f0*/  IMAD.U32 R87, RZ, RZ, UR15 ;  /* 0x0000000fff577e24 */ /* 0x000fe2000f8e00ff */
[----:B------:R-:W-:Y:S01]  /*0800*/  ISETP.NE.U32.AND P0, PT, R88, RZ, PT ;  /* 0x000000ff5800720c */ /* 0x000fe20003f05070 */
[----:B------:R-:W-:-:S03]  /*0810*/  @P5 IMAD R85, R85, R106, RZ ;  /* 0x0000006a55555224 */ /* 0x000fc600078e02ff */
[----:B------:R-:W-:Y:S02]  /*0820*/  ISETP.NE.AND.EX P0, PT, R87, RZ, PT, P0 ;  /* 0x000000ff5700720c */ /* 0x000fe40003f05300 */
[----:B------:R-:W-:-:S04]  /*0830*/  @P5 SHF.R.S32.HI R84, RZ, 0x1f, R85 ;  /* 0x0000001fff545819 */ /* 0x000fc80000011455 */
[----:B------:R-:W-:Y:S02]  /*0840*/  @P5 LEA.HI R93, R84, R85, RZ, 0x2 ;  /* 0x00000055545d5211 */ /* 0x000fe400078f10ff */
[----:B------:R-:W-:Y:S02]  /*0850*/  MOV R85, RZ ;  /* 0x000000ff00557202 */ /* 0x000fe40000000f00 */
[----:B------:R-:W-:-:S03]  /*0860*/  @P5 LEA.HI.SX32 R85, R93, R100, 0x1e ;  /* 0x000000645d555211 */ /* 0x000fc600078ff2ff */
[----:B------:R3:W5:Y:S01]  /*0870*/  @P0 LDG.E.128 R24, desc[UR4][R72.64] ;  /* 0x0000000448180981 */ /* 0x000762000c1e1d00 */
[----:B------:R-:W-:-:S03]  /*0880*/  IADD3 R93, R85, 0x80, RZ ;  /* 0x00000080555d7810 */ /* 0x000fc60007ffe0ff */
[----:B------:R-:W5:Y:S04]  /*0890*/  @P0 LDG.E.128 R20, desc[UR4][R70.64] ;  /* 0x0000000446140981 */ /* 0x000f68000c1e1d00 */
[----:B------:R-:W5:Y:S01]  /*08a0*/  @P0 LDG.E.128 R16, desc[UR4][R68.64] ;  /* 0x0000000444100981 */ /* 0x000f62000c1e1d00 */
[----:B0-----:R-:W-:Y:S01]  /*08b0*/  ISETP.NE.AND P0, PT, R2, RZ, PT ;  /* 0x000000ff0200720c */ /* 0x001fe20003f05270 */
[C---:B-1----:R-:W-:Y:S01]  /*08c0*/  IMAD.WIDE.U32 R82, R85.reuse, 0x4, R80 ;  /* 0x0000000455527825 */ /* 0x042fe200078e0050 */
[----:B------:R-:W-:-:S03]  /*08d0*/  IADD3 R95, R85, 0x100, RZ ;  /* 0x00000100555f7810 */ /* 0x000fc60007ffe0ff */
[----:B------:R-:W-:-:S04]  /*08e0*/  IMAD.WIDE.U32 R84, R93, 0x4, R80 ;  /* 0x000000045d547825 */ /* 0x000fc800078e0050 */
[----:B------:R-:W-:Y:S01]  /*08f0*/  IMAD.WIDE.U32 R80, R95, 0x4, R80 ;  /* 0x000000045f507825 */ /* 0x000fe200078e0050 */
[----:B------:R0:W5:Y:S04]  /*0900*/  LDG.E R103, desc[UR4][R84.64] ;  /* 0x0000000454677981 */ /* 0x000168000c1e1900 */
[----:B------:R1:W5:Y:S04]  /*0910*/  LDG.E R95, desc[UR4][R82.64] ;  /* 0x00000004525f7981 */ /* 0x000368000c1e1900 */
[----:B------:R1:W5:Y:S01]  /*0920*/  LDG.E R99, desc[UR4][R80.64] ;  /* 0x0000000450637981 */ /* 0x000362000c1e1900 */
[----:B----4-:R-:W-:Y:S01]  /*0930*/  FSEL R86, R3, RZ, !P0 ;  /* 0x000000ff03567208 */ /* 0x010fe20004000000 */
[----:B--2---:R-:W-:Y:S01]  /*0940*/  IMAD.MOV.U32 R105, RZ, RZ, R78 ;  /* 0x000000ffff697224 */ /* 0x004fe200078e004e */
[----:B------:R-:W-:-:S02]  /*0950*/  MOV R92, R79 ;  /* 0x0000004f005c7202 */ /* 0x000fc40000000f00 */
[--C-:B------:R-:W-:Y:S02]  /*0960*/  SHF.R.U64 R104, R78, 0x10, R79.reuse ;  /* 0x000000104e687819 */ /* 0x100fe4000000124f */
[----:B------:R-:W-:Y:S01]  /*0970*/  HADD2.F32 R105, -RZ, R105.H0_H0 ;  /* 0x20000069ff697230 */ /* 0x000fe20000004100 */
[----:B------:R-:W-:Y:S02]  /*0980*/  SHF.R.U32.HI R93, RZ, 0x10, R79 ;  /* 0x00000010ff5d7819 */ /* 0x000fe4000001164f */
[----:B---3--:R-:W-:Y:S01]  /*0990*/  MOV R72, R76 ;  /* 0x0000004c00487202 */ /* 0x008fe20000000f00 */
[C---:B0-----:R-:W-:Y:S01]  /*09a0*/  FADD.FTZ R85, -R86.reuse, R6 ;  /* 0x0000000656557221 */ /* 0x041fe20000010100 */
[C---:B------:R-:W-:Y:S01]  /*09b0*/  FADD.FTZ R9, -R86.reuse, R9 ;  /* 0x0000000956097221 */ /* 0x040fe20000010100 */
[C---:B------:R-:W-:Y:S01]  /*09c0*/  FADD.FTZ R3, -R86.reuse, R4 ;  /* 0x0000000456037221 */ /* 0x040fe20000010100 */
[----:B------:R-:W-:Y:S02]  /*09d0*/  FADD.FTZ R79, -R86, R5 ;  /* 0x00000005564f7221 */ /* 0x000fe40000010100 */
[----:B-1----:R-:W-:Y:S01]  /*09e0*/  FMUL.FTZ R82, R90, R9 ;  /* 0x000000095a527220 */ /* 0x002fe20000410000 */
[----:B------:R-:W-:-:S02]  /*09f0*/  HADD2.F32 R9, -RZ, R92.H0_H0 ;  /* 0x2000005cff097230 */ /* 0x000fc40000004100 */
[----:B------:R-:W-:Y:S01]  /*0a00*/  FADD.FTZ R73, -R86, R7 ;  /* 0x0000000756497221 */ /* 0x000fe20000010100 */
[--C-:B------:R-:W-:Y:S02]  /*0a10*/  IMAD.MOV.U32 R4, RZ, RZ, R77.reuse ;  /* 0x000000ffff047224 */ /* 0x100fe400078e004d */
[----:B------:R-:W-:Y:S01]  /*0a20*/  FMUL.FTZ R85, R90, R85 ;  /* 0x000000555a557220 */ /* 0x000fe20000410000 */
[----:B------:R-:W-:Y:S01]  /*0a30*/  SHF.R.U64 R70, R76, 0x10, R77 ;  /* 0x000000104c467819 */ /* 0x000fe2000000124d */
[----:B------:R-:W-:Y:S01]  /*0a40*/  HADD2.F32 R104, -RZ, R104.H0_H0 ;  /* 0x20000068ff687230 */ /* 0x000fe20000004100 */
[----:B------:R-:W-:Y:S01]  /*0a50*/  SHF.R.U64 R5, R74, 0x10, R75 ;  /* 0x000000104a057819 */ /* 0x000fe2000000124b */
[----:B------:R-:W-:Y:S01]  /*0a60*/  FMUL.FTZ R76, R36, R105 ;  /* 0x00000069244c7220 */ /* 0x000fe20000410000 */
[----:B------:R-:W-:Y:S01]  /*0a70*/  SHF.R.U32.HI R68, RZ, 0x10, R77 ;  /* 0x00000010ff447819 */ /* 0x000fe2000001164d */
[----:B------:R-:W-:Y:S01]  /*0a80*/  FADD.FTZ R77, -R86, R14 ;  /* 0x0000000e564d7221 */ /* 0x000fe20000010100 */
[----:B------:R-:W-:Y:S01]  /*0a90*/  MOV R6, R75 ;  /* 0x0000004b00067202 */ /* 0x000fe20000000f00 */
[----:B------:R-:W-:Y:S01]  /*0aa0*/  FMUL.FTZ R3, R90, R3 ;  /* 0x000000035a037220 */ /* 0x000fe20000410000 */
[----:B------:R-:W-:Y:S01]  /*0ab0*/  SHF.R.U32.HI R71, RZ, 0x10, R75 ;  /* 0x00000010ff477819 */ /* 0x000fe2000001164b */
[----:B------:R-:W-:Y:S01]  /*0ac0*/  FADD.FTZ R75, -R86, R12 ;  /* 0x0000000c564b7221 */ /* 0x000fe20000010100 */
[----:B------:R-:W-:Y:S01]  /*0ad0*/  MOV R7, R74 ;  /* 0x0000004a00077202 */ /* 0x000fe20000000f00 */
[----:B------:R-:W-:Y:S01]  /*0ae0*/  FMUL.FTZ R84, R90, R73 ;  /* 0x000000495a547220 */ /* 0x000fe20000410000 */
[----:B------:R-:W-:Y:S01]  /*0af0*/  FADD.FTZ R62, R62, R9 ;  /* 0x000000093e3e7221 */ /* 0x000fe20000010000 */
[-C--:B------:R-:W-:Y:S01]  /*0b00*/  FFMA.FTZ R42, R85, R9.reuse, R42 ;  /* 0x00000009552a7223 */ /* 0x080fe2000001002a */
[----:B------:R-:W-:Y:S01]  /*0b10*/  FMUL.FTZ R14, R38, R9 ;  /* 0x00000009260e7220 */ /* 0x000fe20000410000 */
[----:B------:R-:W-:Y:S01]  /*0b20*/  FADD.FTZ R69, -R86, R15 ;  /* 0x0000000f56457221 */ /* 0x000fe20000010100 */
[----:B------:R-:W-:-:S02]  /*0b30*/  HADD2.F32 R9, -RZ, R72.H0_H0 ;  /* 0x20000048ff097230 */ /* 0x000fc40000004100 */
[C---:B------:R-:W-:Y:S01]  /*0b40*/  FADD.FTZ R83, -R86.reuse, R8 ;  /* 0x0000000856537221 */ /* 0x040fe20000010100 */
[----:B------:R-:W-:Y:S02]  /*0b50*/  HADD2.F32 R73, -RZ, R4.H0_H0 ;  /* 0x20000004ff497230 */ /* 0x000fe40000004100 */
[C---:B------:R-:W-:Y:S01]  /*0b60*/  FADD.FTZ R81, -R86.reuse, R10 ;  /* 0x0000000a56517221 */ /* 0x040fe20000010100 */
[C---:B------:R-:W-:Y:S01]  /*0b70*/  FADD.FTZ R11, -R86.reuse, R11 ;  /* 0x0000000b560b7221 */ /* 0x040fe20000010100 */
[----:B------:R-:W-:Y:S01]  /*0b80*/  FADD.FTZ R13, -R86, R13 ;  /* 0x0000000d560d7221 */ /* 0x000fe20000010100 */
[----:B------:R-:W-:Y:S01]  /*0b90*/  FMUL.FTZ R15, R37, R104 ;  /* 0x00000068250f7220 */ /* 0x000fe20000410000 */
[----:B------:R-:W-:Y:S02]  /*0ba0*/  HADD2.F32 R72, -RZ, R5.H0_H0 ;  /* 0x20000005ff487230 */ /* 0x000fe40000004100 */
[----:B------:R-:W-:Y:S01]  /*0bb0*/  FADD.FTZ R4, RZ, R76 ;  /* 0x0000004cff047221 */ /* 0x000fe20000010000 */
[C---:B------:R-:W-:Y:S01]  /*0bc0*/  FMUL.FTZ R86, R90.reuse, R79 ;  /* 0x0000004f5a567220 */ /* 0x040fe20000410000 */
[----:B------:R-:W-:Y:S01]  /*0bd0*/  FFMA.FTZ R5, R3, R76, RZ ;  /* 0x0000004c03057223 */ /* 0x000fe200000100ff */
[----:B------:R-:W-:Y:S01]  /*0be0*/  FMUL.FTZ R79, R90, R75 ;  /* 0x0000004b5a4f7220 */ /* 0x000fe20000410000 */
[----:B------:R-:W-:-:S02]  /*0bf0*/  HADD2.F32 R8, -RZ, R93.H0_H0 ;  /* 0x2000005dff087230 */ /* 0x000fc40000004100 */
        /* <DEDUP_REMOVED lines=64> */
.L_x_6635:
[----:B------:R-:W-:Y:S05]  /*1000*/  BSYNC B0 ;  /* 0x0000000000007941 */ /* 0x000fea0003800000 */
.L_x_6633:
        /* <DEDUP_REMOVED lines=25> */
.L_x_6678:
        /* <DEDUP_REMOVED lines=8> */
[----:B------:R-:W-:-:S02]  /*1220*/  @!P4 ISETP.NE.U32.AND P1, PT, R88, RZ, PT ;  /* 0x000000ff5800c20c */ /* 0x000fc40003f25070 */
[----:B0-----:R-:W-:Y:S02]  /*1230*/  ISETP.NE.AND P2, PT, R2, RZ, PT ;  /* 0x000000ff0200720c */ /* 0x001fe40003f45270 */
        /* <DEDUP_REMOVED lines=30> */
.L_x_6638:
[----:B------:R-:W-:Y:S05]  /*1420*/  BSYNC B0 ;  /* 0x0000000000007941 */ /* 0x000fea0003800000 */
.L_x_6637:
        /* <DEDUP_REMOVED lines=10> */
[----:B------:R-:W-:Y:S01]  /*14d0*/  HFMA2.MMA R106, -RZ, RZ, 0, 0 ;  /* 0x00000000ff6a7435 */ /* 0x000fe200000001ff */
        /* <DEDUP_REMOVED lines=22> */
.L_x_6640:
[----:B------:R-:W-:Y:S05]  /*1640*/  BSYNC B0 ;  /* 0x0000000000007941 */ /* 0x000fea0003800000 */
.L_x_6639:
        /* <DEDUP_REMOVED lines=9> */
.L_x_6642:
[----:B------:R-:W-:Y:S05]  /*16e0*/  BSYNC B0 ;  /* 0x0000000000007941 */ /* 0x000fea0003800000 */
.L_x_6641:
        /* <DEDUP_REMOVED lines=8> */
.L_x_6644:
[----:B------:R-:W-:Y:S05]  /*1770*/  BSYNC B0 ;  /* 0x0000000000007941 */ /* 0x000fea0003800000 */
.L_x_6643:
[----:B-1----:R-:W-:Y:S01]  /*1780*/  @P5 FMUL.FTZ R71, R115, R71 ;  /* 0x0000004773475220 */ /* 0x002fe20000410000 */
[----:B--2---:R-:W-:Y:S01]  /*1790*/  @P5 FMUL.FTZ R69, R112, R69 ;  /* 0x0000004570455220 */ /* 0x004fe20000410000 */
[----:B------:R-:W-:Y:S01]  /*17a0*/  @P5 LOP3.LUT P3, RZ, R95, 0xff000000, RZ, 0xc0, !PT ;  /* 0xff0000005fff5812 */ /* 0x000fe2000786c0ff */
[----:B------:R-:W-:Y:S01]  /*17b0*/  @P5 FMUL.FTZ R72, R73, R72 ;  /* 0x0000004849485220 */ /* 0x000fe20000410000 */
        /* <DEDUP_REMOVED lines=14> */
[----:B------:R-:W-:Y:S02]  /*18a0*/  SEL R68, R113, R64, P1 ;  /* 0x0000004071447207 */ /* 0x000fe40000800000 */
[----:B------:R-:W-:Y:S01]  /*18b0*/  SEL R69, R114, R65, P1 ;  /* 0x0000004172457207 */ /* 0x000fe20000800000 */
[----:B------:R-:W2:Y:S01]  /*18c0*/  @P0 LDC.64 R108, c[0x0][0x308] ;  /* 0x0000c200ff6c0b82 */ /* 0x000ea20000000a00 */
[----:B------:R-:W-:-:S02]  /*18d0*/  SEL R70, R115, R66, P1 ;  /* 0x0000004273467207 */ /* 0x000fc40000800000 */
[----:B------:R-:W-:Y:S02]  /*18e0*/  SEL R71, R112, R67, P1 ;  /* 0x0000004370477207 */ /* 0x000fe40000800000 */
[----:B------:R-:W-:Y:S02]  /*18f0*/  @P5 PRMT R98, R74, 0x7610, R98 ;  /* 0x000076104a625816 */ /* 0x000fe40000000062 */
[----:B------:R-:W-:Y:S01]  /*1900*/  @P5 F2FP.F16.F32.PACK_AB R116, RZ, R72 ;  /* 0x00000048ff74523e */ /* 0x000fe200000000ff */
        /* <DEDUP_REMOVED lines=23> */
.L_x_6646:
[----:B------:R-:W-:Y:S05]  /*1a80*/  BSYNC B0 ;  /* 0x0000000000007941 */ /* 0x000fea0003800000 */
.L_x_6645:
        /* <DEDUP_REMOVED lines=8> */
.L_x_6648:
[----:B------:R-:W-:Y:S05]  /*1b10*/  BSYNC B0 ;  /* 0x0000000000007941 */ /* 0x000fea0003800000 */
.L_x_6647:
        /* <DEDUP_REMOVED lines=8> */
.L_x_6650:
[----:B------:R-:W-:Y:S05]  /*1ba0*/  BSYNC B0 ;  /* 0x0000000000007941 */ /* 0x000fea0003800000 */
.L_x_6649:
        /* <DEDUP_REMOVED lines=15> */
.L_x_6652:
[----:B------:R-:W-:Y:S05]  /*1ca0*/  BSYNC B0 ;  /* 0x0000000000007941 */ /* 0x000fea0003800000 */
.L_x_6651:
        /* <DEDUP_REMOVED lines=17> */
.L_x_6654:
[----:B------:R-:W-:Y:S05]  /*1dc0*/  BSYNC B0 ;  /* 0x0000000000007941 */ /* 0x000fea0003800000 */
.L_x_6653:
[----:B------:R-:W-:Y:S01]  /*1dd0*/  @P5 FMUL.FTZ R73, R114, R73 ;  /* 0x0000004972495220 */ /* 0x000fe20000410000 */
[C---:B------:R-:W-:Y:S01]  /*1de0*/  @P5 LOP3.LUT P3, RZ, R103.reuse, 0xff0000, RZ, 0xc0, !PT ;  /* 0x00ff000067ff5812 */ /* 0x040fe2000786c0ff */
        /* <DEDUP_REMOVED lines=45> */
.L_x_6656:
[----:B------:R-:W-:Y:S05]  /*20c0*/  BSYNC B0 ;  /* 0x0000000000007941 */ /* 0x000fea0003800000 */
.L_x_6655:
        /* <DEDUP_REMOVED lines=8> */
.L_x_6658:
[----:B------:R-:W-:Y:S05]  /*2150*/  BSYNC B0 ;  /* 0x0000000000007941 */ /* 0x000fea0003800000 */
.L_x_6657:
        /* <DEDUP_REMOVED lines=8> */
.L_x_6660:
[----:B------:R-:W-:Y:S05]  /*21e0*/  BSYNC B0 ;  /* 0x0000000000007941 */ /* 0x000fea0003800000 */
.L_x_6659:
        /* <DEDUP_REMOVED lines=8> */
.L_x_6662:
[----:B------:R-:W-:Y:S05]  /*2270*/  BSYNC B0 ;  /* 0x0000000000007941 */ /* 0x000fea0003800000 */
.L_x_6661:
        /* <DEDUP_REMOVED lines=8> */
.L_x_6664:
[----:B------:R-:W-:Y:S05]  /*2300*/  BSYNC B0 ;  /* 0x0000000000007941 */ /* 0x000fea0003800000 */
.L_x_6663:
        /* <DEDUP_REMOVED lines=32> */
[----:B---3--:R-:W0:Y:S01]  /*2510*/  LDC.64 R68, c[0x0][0x2f8] ;  /* 0x0000be00ff447b82 */ /* 0x008e220000000a00 */
        /* <DEDUP_REMOVED lines=8> */
.L_x_6666:
[----:B------:R-:W-:Y:S05]  /*25a0*/  BSYNC B0 ;  /* 0x0000000000007941 */ /* 0x000fea0003800000 */
.L_x_6665:
[----:B------:R-:W-:Y:S02]  /*25b0*/  IADD3 R101, R101, UR12, RZ ;  /* 0x0000000c65657c10 */ /* 0x000fe4000fffe0ff */
[----:B------:R-:W-:Y:S02]  /*25c0*/  SEL R108, RZ, 0x1, P6 ;  /* 0x00000001ff6c7807 */ /* 0x000fe40003000000 */
[----:B------:R-:W-:-:S13]  /*25d0*/  ISETP.GE.AND P0, PT, R101, UR13, PT ;  /* 0x0000000d65007c0c */ /* 0x000fda000bf06270 */
[----:B------:R-:W-:Y:S05]  /*25e0*/  @!P0 BRA `(.L_x_6667) ;  /* 0xffffffdc00448947 */ /* 0x000fea000383ffff */
.L_x_6632:
        /* <DEDUP_REMOVED lines=17> */
.L_x_6636:
[----:B------:R-:W-:Y:S01]  /*2700*/  HFMA2.MMA R113, -RZ, RZ, 0, 1.847743988037109375e-06 ;  /* 0x0000001fff717435 */ /* 0x000fe200000001ff */
[----:B------:R-:W-:Y:S01]  /*2710*/  IMAD.MOV.U32 R111, RZ, RZ, R109 ;  /* 0x000000ffff6f7224 */ /* 0x000fe200078e006d */
[----:B------:R-:W-:Y:S01]  /*2720*/  MOV R108, 0x10 ;  /* 0x00000010006c7802 */ /* 0x000fe20000000f00 */
[----:B------:R-:W-:-:S08]  /*2730*/  IMAD.MOV.U32 R104, RZ, RZ, -0x1 ;  /* 0xffffffffff687424 */ /* 0x000fd000078e00ff */
[----:B0----5:R-:W-:Y:S05]  /*2740*/  WARPSYNC.COLLECTIVE R104, `(.L_x_6668) ;  /* 0x0000000068087348 */ /* 0x021fea0003c00000 */
[----:B------:R1:W2:Y:S02]  /*2750*/  SHFL.DOWN P1, R105, R111, R108, R113 ;  /* 0x0800006c6f697389 */ /* 0x0002a40000020071 */
[----:B012--5:R-:W-:Y:S01]  /*2760*/  ENDCOLLECTIVE ;  /* 0x000000000000791b */ /* 0x027fe20003800000 */
.L_x_6668:
[----:B------:R-:W-:Y:S02]  /*2770*/  MOV R111, R110 ;  /* 0x0000006e006f7202 */ /* 0x000fe40000000f00 */
[----:B------:R-:W-:-:S07]  /*2780*/  MOV R70, R105 ;  /* 0x0000006900467202 */ /* 0x000fce0000000f00 */
[----:B------:R-:W-:Y:S05]  /*2790*/  WARPSYNC.COLLECTIVE R104, `(.L_x_6669) ;  /* 0x0000000068087348 */ /* 0x000fea0003c00000 */
[----:B------:R0:W1:Y:S02]  /*27a0*/  SHFL.DOWN P1, R105, R111, R108, R113 ;  /* 0x0800006c6f697389 */ /* 0x0000640000020071 */
[----:B01----:R-:W-:Y:S01]  /*27b0*/  ENDCOLLECTIVE ;  /* 0x000000000000791b */ /* 0x003fe20003800000 */
.L_x_6669:
[----:B------:R-:W-:Y:S01]  /*27c0*/  FADD.FTZ R70, R70, R109 ;  /* 0x0000006d46467221 */ /* 0x000fe20000010000 */
[----:B------:R-:W-:-:S04]  /*27d0*/  HFMA2.MMA R108, -RZ, RZ, 0, 4.76837158203125e-07 ;  /* 0x00000008ff6c7435 */ /* 0x000fc800000001ff */
[----:B------:R-:W-:Y:S01]  /*27e0*/  MOV R111, R70 ;  /* 0x00000046006f7202 */ /* 0x000fe20000000f00 */
[----:B------:R-:W-:-:S07]  /*27f0*/  IMAD.MOV.U32 R71, RZ, RZ, R105 ;  /* 0x000000ffff477224 */ /* 0x000fce00078e0069 */
[----:B------:R-:W-:Y:S05]  /*2800*/  WARPSYNC.COLLECTIVE R104, `(.L_x_6670) ;  /* 0x0000000068087348 */ /* 0x000fea0003c00000 */
[----:B------:R0:W1:Y:S02]  /*2810*/  SHFL.DOWN P1, R105, R111, R108, R113 ;  /* 0x0800006c6f697389 */ /* 0x0000640000020071 */
[----:B01----:R-:W-:Y:S01]  /*2820*/  ENDCOLLECTIVE ;  /* 0x000000000000791b */ /* 0x003fe20003800000 */
.L_x_6670:
[----:B------:R-:W-:-:S05]  /*2830*/  FADD.FTZ R71, R71, R110 ;  /* 0x0000006e47477221 */ /* 0x000fca0000010000 */
[----:B------:R-:W-:Y:S01]  /*2840*/  MOV R111, R71 ;  /* 0x00000047006f7202 */ /* 0x000fe20000000f00 */
[----:B------:R-:W-:-:S07]  /*2850*/  IMAD.MOV.U32 R73, RZ, RZ, R105 ;  /* 0x000000ffff497224 */ /* 0x000fce00078e0069 */
[----:B------:R-:W-:Y:S05]  /*2860*/  WARPSYNC.COLLECTIVE R104, `(.L_x_6671) ;  /* 0x0000000068087348 */ /* 0x000fea0003c00000 */
[----:B------:R0:W1:Y:S02]  /*2870*/  SHFL.DOWN P1, R105, R111, R108, R113 ;  /* 0x0800006c6f697389 */ /* 0x0000640000020071 */
[----:B01----:R-:W-:Y:S01]  /*2880*/  ENDCOLLECTIVE ;  /* 0x000000000000791b */ /* 0x003fe20003800000 */
.L_x_6671:
[----:B------:R-:W-:Y:S01]  /*2890*/  FADD.FTZ R73, R70, R73 ;  /* 0x0000004946497221 */ /* 0x000fe20000010000 */
[----:B------:R-:W-:-:S03]  /*28a0*/  HFMA2.MMA R108, -RZ, RZ, 0, 2.384185791015625e-07 ;  /* 0x00000004ff6c7435 */ /* 0x000fc600000001ff */
[----:B------:R-:W-:Y:S01]  /*28b0*/  IMAD.MOV.U32 R111, RZ, RZ, R73 ;  /* 0x000000ffff6f7224 */ /* 0x000fe200078e0049 */
[----:B------:R-:W-:-:S07]  /*28c0*/  MOV R72, R105 ;  /* 0x0000006900487202 */ /* 0x000fce0000000f00 */
[----:B------:R-:W-:Y:S05]  /*28d0*/  WARPSYNC.COLLECTIVE R104, `(.L_x_6672) ;  /* 0x0000000068087348 */ /* 0x000fea0003c00000 */
[----:B------:R0:W1:Y:S02]  /*28e0*/  SHFL.DOWN P1, R105, R111, R108, R113 ;  /* 0x0800006c6f697389 */ /* 0x0000640000020071 */
[----:B01----:R-:W-:Y:S01]  /*28f0*/  ENDCOLLECTIVE ;  /* 0x000000000000791b */ /* 0x003fe20003800000 */
.L_x_6672:
[----:B------:R-:W-:-:S04]  /*2900*/  FADD.FTZ R72, R71, R72 ;  /* 0x0000004847487221 */ /* 0x000fc80000010000 */
[----:B------:R-:W-:Y:S01]  /*2910*/  IMAD.MOV.U32 R111, RZ, RZ, R72 ;  /* 0x000000ffff6f7224 */ /* 0x000fe200078e0048 */
[----:B------:R-:W-:-:S07]  /*2920*/  MOV R74, R105 ;  /* 0x00000069004a7202 */ /* 0x000fce0000000f00 */
[----:B------:R-:W-:Y:S05]  /*2930*/  WARPSYNC.COLLECTIVE R104, `(.L_x_6673) ;  /* 0x0000000068087348 */ /* 0x000fea0003c00000 */
[----:B------:R0:W1:Y:S02]  /*2940*/  SHFL.DOWN P1, R105, R111, R108, R113 ;  /* 0x0800006c6f697389 */ /* 0x0000640000020071 */
[----:B01----:R-:W-:Y:S01]  /*2950*/  ENDCOLLECTIVE ;  /* 0x000000000000791b */ /* 0x003fe20003800000 */
.L_x_6673:
[----:B------:R-:W-:-:S05]  /*2960*/  FADD.FTZ R74, R73, R74 ;  /* 0x0000004a494a7221 */ /* 0x000fca0000010000 */
[----:B------:R-:W-:Y:S01]  /*2970*/  MOV R111, R74 ;  /* 0x0000004a006f7202 */ /* 0x000fe20000000f00 */
[----:B------:R-:W-:Y:S01]  /*2980*/  IMAD.MOV.U32 R108, RZ, RZ, 0x2 ;  /* 0x00000002ff6c7424 */ /* 0x000fe200078e00ff */
[----:B------:R-:W-:-:S07]  /*2990*/  MOV R75, R105 ;  /* 0x00000069004b7202 */ /* 0x000fce0000000f00 */
[----:B------:R-:W-:Y:S05]  /*29a0*/  WARPSYNC.COLLECTIVE R104, `(.L_x_6674) ;  /* 0x0000000068087348 */ /* 0x000fea0003c00000 */
[----:B------:R0:W1:Y:S02]  /*29b0*/  SHFL.DOWN P1, R105, R111, R108, R113 ;  /* 0x0800006c6f697389 */ /* 0x0000640000020071 */
[----:B01----:R-:W-:Y:S01]  /*29c0*/  ENDCOLLECTIVE ;  /* 0x000000000000791b */ /* 0x003fe20003800000 */
.L_x_6674:
[----:B------:R-:W-:-:S05]  /*29d0*/  FADD.FTZ R75, R72, R75 ;  /* 0x0000004b484b7221 */ /* 0x000fca0000010000 */
[----:B------:R-:W-:Y:S02]  /*29e0*/  MOV R111, R75 ;  /* 0x0000004b006f7202 */ /* 0x000fe40000000f00 */
[----:B------:R-:W-:-:S07]  /*29f0*/  MOV R93, R105 ;  /* 0x00000069005d7202 */ /* 0x000fce0000000f00 */
[----:B------:R-:W-:Y:S05]  /*2a00*/  WARPSYNC.COLLECTIVE R104, `(.L_x_6675) ;  /* 0x0000000068087348 */ /* 0x000fea0003c00000 */
[----:B------:R0:W1:Y:S02]  /*2a10*/  SHFL.DOWN P1, R105, R111, R108, R113 ;  /* 0x0800006c6f697389 */ /* 0x0000640000020071 */
[----:B01----:R-:W-:Y:S01]  /*2a20*/  ENDCOLLECTIVE ;  /* 0x000000000000791b */ /* 0x003fe20003800000 */
.L_x_6675:
[----:B------:R-:W-:Y:S01]  /*2a30*/  FADD.FTZ R93, R74, R93 ;  /* 0x0000005d4a5d7221 */ /* 0x000fe20000010000 */
[----:B------:R-:W-:-:S04]  /*2a40*/  HFMA2.MMA R108, -RZ, RZ, 0, 5.9604644775390625e-08 ;  /* 0x00000001ff6c7435 */ /* 0x000fc800000001ff */
[----:B------:R-:W-:Y:S01]  /*2a50*/  MOV R111, R93 ;  /* 0x0000005d006f7202 */ /* 0x000fe20000000f00 */
[----:B------:R-:W-:-:S07]  /*2a60*/  IMAD.MOV.U32 R92, RZ, RZ, R105 ;  /* 0x000000ffff5c7224 */ /* 0x000fce00078e0069 */
[----:B------:R-:W-:Y:S05]  /*2a70*/  WARPSYNC.COLLECTIVE R104, `(.L_x_6676) ;  /* 0x0000000068087348 */ /* 0x000fea0003c00000 */
[----:B------:R0:W1:Y:S02]  /*2a80*/  SHFL.DOWN P1, R105, R111, R108, R113 ;  /* 0x0800006c6f697389 */ /* 0x0000640000020071 */
[----:B01----:R-:W-:Y:S01]  /*2a90*/  ENDCOLLECTIVE ;  /* 0x000000000000791b */ /* 0x003fe20003800000 */
.L_x_6676:
[----:B------:R-:W-:-:S05]  /*2aa0*/  FADD.FTZ R70, R75, R92 ;  /* 0x0000005c4b467221 */ /* 0x000fca0000010000 */
[----:B------:R-:W-:Y:S01]  /*2ab0*/  MOV R111, R70 ;  /* 0x00000046006f7202 */ /* 0x000fe20000000f00 */
[----:B------:R-:W-:-:S07]  /*2ac0*/  IMAD.MOV.U32 R92, RZ, RZ, R105 ;  /* 0x000000ffff5c7224 */ /* 0x000fce00078e0069 */
[----:B------:R-:W-:Y:S05]  /*2ad0*/  WARPSYNC.COLLECTIVE R104, `(.L_x_6677) ;  /* 0x0000000068087348 */ /* 0x000fea0003c00000 */
[----:B------:R0:W1:Y:S02]  /*2ae0*/  SHFL.DOWN P1, R105, R111, R108, R113 ;  /* 0x0800006c6f697389 */ /* 0x0000640000020071 */
[----:B01----:R-:W-:Y:S01]  /*2af0*/  ENDCOLLECTIVE ;  /* 0x000000000000791b */ /* 0x003fe20003800000 */
.L_x_6677:
[----:B------:R-:W-:Y:S01]  /*2b00*/  MOV R71, R105 ;  /* 0x0000006900477202 */ /* 0x000fe20000000f00 */
[----:B------:R-:W-:Y:S06]  /*2b10*/  BRA `(.L_x_6678) ;  /* 0xffffffe400a07947 */ /* 0x000fec000383ffff */
.L_x_6679:
        /* <DEDUP_REMOVED lines=14> */
.L_x_8647:


//--------------------- .text._ZN10layer_norm13ln_bwd_kernelINS_13Kernel_traitsIf6__halffS2_fjLj1536ELj1ELj1ELj4ELj8ENS_18Kernel_traits_baseILj1536EfS2_fS2_fjLj128EEEEELb1ELb1ELb0ELb0EEEvNS_9BwdParamsE --------------------------
	.section	.text._ZN10layer_norm13ln_bwd_kernelINS_13Kernel_traitsIf6__halffS2_fjLj1536ELj1ELj1ELj4ELj8ENS_18Kernel_traits_baseILj1536EfS2_fS2_fjLj128EEEEELb1ELb1ELb0ELb0EEEvNS_9BwdParamsE,"ax",@progbits
	.align	128
        .global         _ZN10layer_norm13ln_bwd_kernelINS_13Kernel_traitsIf6__halffS2_fjLj1536ELj1ELj1ELj4ELj8ENS_18Kernel_traits_baseILj1536EfS2_fS2_fjLj128EEEEELb1ELb1ELb0ELb0EEEvNS_9BwdParamsE
        .type           _ZN10layer_norm13ln_bwd_kernelINS_13Kernel_traitsIf6__halffS2_fjLj1536ELj1ELj1ELj4ELj8ENS_18Kernel_traits_baseILj1536EfS2_fS2_fjLj128EEEEELb1ELb1ELb0ELb0EEEvNS_9BwdParamsE,@function
        .size           _ZN10layer_norm13ln_bwd_kernelINS_13Kernel_traitsIf6__halffS2_fjLj1536ELj1ELj1ELj4ELj8ENS_18Kernel_traits_baseILj1536EfS2_fS2_fjLj128EEEEELb1ELb1ELb0ELb0EEEvNS_9BwdParamsE,(.L_x_8648 - _ZN10layer_norm13ln_bwd_kernelINS_13Kernel_traitsIf6__halffS2_fjLj1536ELj1ELj1ELj4ELj8ENS_18Kernel_traits_baseILj1536EfS2_fS2_fjLj128EEEEELb1ELb1ELb0ELb0EEEvNS_9BwdParamsE)
        .other          _ZN10layer_norm13ln_bwd_kernelINS_13Kernel_traitsIf6__halffS2_fjLj1536ELj1ELj1ELj4ELj8ENS_18Kernel_traits_baseILj1536EfS2_fS2_fjLj128EEEEELb1ELb1ELb0ELb0EEEvNS_9BwdParamsE,@"STO_CUDA_ENTRY STV_DEFAULT"
_ZN10layer_norm13ln_bwd_kernelINS_13Kernel_traitsIf6__halffS2_fjLj1536ELj1ELj1ELj4ELj8ENS_18Kernel_traits_baseILj1536EfS2_fS2_fjLj128EEEEELb1ELb1ELb0ELb0EEEvNS_9BwdParamsE:
.text._ZN10layer_norm13ln_bwd_kernelINS_13Kernel_traitsIf6__halffS2_fjLj1536ELj1ELj1ELj4ELj8ENS_18Kernel_traits_baseILj1536EfS2_fS2_fjLj128EEEEELb1ELb1ELb0ELb0EEEvNS_9BwdParamsE:
        /* <DEDUP_REMOVED lines=76> */
.L_x_6695:
        /* <DEDUP_REMOVED lines=20> */
[----:B-1----:R-:W-:Y:S01]  /*0600*/  MOV R95, R10 ;  /* 0x0000000a005f7202 */ /* 0x002fe20000000f00 */
[----:B--2---:R-:W-:Y:S01]  /*0610*/  @P2 HADD2.F32 R11, -RZ, R90.H0_H0 ;  /* 0x2000005aff0b2230 */ /* 0x004fe20000004100 */
        /* <DEDUP_REMOVED lines=17> */
[----:B---3--:R-:W-:Y:S02]  /*0730*/  MOV R118, R94 ;  /* 0x0000005e00767202 */ /* 0x008fe40000000f00 */
[--C-:B------:R-:W-:Y:S02]  /*0740*/  SHF.R.U64 R120, R94, 0x10, R95.reuse ;  /* 0x000000105e787819 */ /* 0x100fe4000000125f */
[----:B------:R-:W-:Y:S02]  /*0750*/  MOV R119, R95 ;  /* 0x0000005f00777202 */ /* 0x000fe40000000f00 */
[----:B------:R-:W-:Y:S01]  /*0760*/  SHF.R.U32.HI R94, RZ, 0x10, R95 ;  /* 0x00000010ff5e7819 */ /* 0x000fe2000001165f */
[C---:B--2---:R-:W-:Y:S01]  /*0770*/  FADD.FTZ R95, -R93.reuse, R89 ;  /* 0x000000595d5f7221 */ /* 0x044fe20000010100 */
[----:B------:R-:W-:Y:S01]  /*0780*/  FADD.FTZ R121, -R93, R88 ;  /* 0x000000585d797221 */ /* 0x000fe20000010100 */
[----:B------:R-:W-:-:S02]  /*0790*/  HADD2.F32 R89, -RZ, R118.H0_H0 ;  /* 0x20000076ff597230 */ /* 0x000fc40000004100 */
[C---:B------:R-:W-:Y:S01]  /*07a0*/  FADD.FTZ R123, -R93.reuse, R90 ;  /* 0x0000005a5d7b7221 */ /* 0x040fe20000010100 */
[----:B------:R-:W-:Y:S02]  /*07b0*/  HADD2.F32 R118, -RZ, R120.H0_H0 ;  /* 0x20000078ff767230 */ /* 0x000fe40000004100 */
[----:B------:R-:W-:Y:S01]  /*07c0*/  FADD.FTZ R91, -R93, R91 ;  /* 0x0000005b5d5b7221 */ /* 0x000fe20000010100 */
[----:B0-----:R-:W-:Y:S02]  /*07d0*/  HADD2.F32 R115, -RZ, R119.H0_H0 ;  /* 0x20000077ff737230 */ /* 0x001fe40000004100 */
        /* <DEDUP_REMOVED lines=26> */
.L_x_6682:
[----:B------:R-:W-:Y:S05]  /*0980*/  BSYNC B0 ;  /* 0x0000000000007941 */ /* 0x000fea0003800000 */
.L_x_6681:
        /* <DEDUP_REMOVED lines=18> */
[--C-:B------:R-:W-:Y:S02]  /*0ab0*/  SHF.R.U64 R122, R98, 0x10, R99.reuse ;  /* 0x00000010627a7819 */ /* 0x100fe40000001263 */
[----:B------:R-:W-:Y:S01]  /*0ac0*/  SHF.R.U32.HI R98, RZ, 0x10, R99 ;  /* 0x00000010ff627819 */ /* 0x000fe20000011663 */
[C---:B--2---:R-:W-:Y:S01]  /*0ad0*/  FADD.FTZ R125, -R93.reuse, R89 ;  /* 0x000000595d7d7221 */ /* 0x044fe20000010100 */
[----:B------:R-:W-:Y:S01]  /*0ae0*/  HADD2.F32 R105, -RZ, R105.H0_H0 ;  /* 0x20000069ff697230 */ /* 0x000fe20000004100 */
[----:B------:R-:W-:Y:S01]  /*0af0*/  MOV R104, R99 ;  /* 0x0000006300687202 */ /* 0x000fe20000000f00 */
[C---:B------:R-:W-:Y:S01]  /*0b00*/  FADD.FTZ R99, -R93.reuse, R88 ;  /* 0x000000585d637221 */ /* 0x040fe20000010100 */
[----:B------:R-:W-:Y:S01]  /*0b10*/  FADD.FTZ R89, -R93, R90 ;  /* 0x0000005a5d597221 */ /* 0x000fe20000010100 */
[----:B------:R-:W-:-:S02]  /*0b20*/  HADD2.F32 R90, -RZ, R122.H0_H0 ;  /* 0x2000007aff5a7230 */ /* 0x000fc40000004100 */
[----:B------:R-:W-:Y:S02]  /*0b30*/  HADD2.F32 R88, -RZ, R98.H0_H0 ;  /* 0x20000062ff587230 */ /* 0x000fe40000004100 */
[----:B-----5:R-:W-:Y:S01]  /*0b40*/  FMUL.FTZ R98, R96, R125 ;  /* 0x0000007d60627220 */ /* 0x020fe20000410000 */
[----:B0-----:R-:W-:Y:S01]  /*0b50*/  FMUL.FTZ R100, R68, R105 ;  /* 0x0000006944647220 */ /* 0x001fe20000410000 */
        /* <DEDUP_REMOVED lines=24> */
.L_x_6684:
[----:B------:R-:W-:Y:S05]  /*0ce0*/  BSYNC B0 ;  /* 0x0000000000007941 */ /* 0x000fea0003800000 */
.L_x_6683:
        /* <DEDUP_REMOVED lines=29> */
[----:B------:R-:W-:Y:S01]  /*0ec0*/  FMUL.FTZ R107, R96, R107 ;  /* 0x0000006b606b7220 */ /* 0x000fe20000410000 */
[----:B------:R-:W-:Y:S01]  /*0ed0*/  FADD.FTZ R91, -R93, R91 ;  /* 0x0000005b5d5b7221 */ /* 0x000fe20000010100 */
[----:B------:R-:W-:Y:S01]  /*0ee0*/  FADD.FTZ R25, R25, R90 ;  /* 0x0000005a19197221 */ /* 0x000fe20000010000 */
[-C--:B------:R-:W-:Y:S01]  /*0ef0*/  FFMA.FTZ R37, R106, R90.reuse, R37 ;  /* 0x0000005a6a257223 */ /* 0x080fe20000010025 */
[----:B------:R-:W-:Y:S01]  /*0f00*/  FMUL.FTZ R111, R61, R90 ;  /* 0x0000005a3d6f7220 */ /* 0x000fe20000410000 */
[----:B------:R-:W-:Y:S02]  /*0f10*/  HADD2.F32 R93, -RZ, R112.H0_H0 ;  /* 0x20000070ff5d7230 */ /* 0x000fe40000004100 */
        /* <DEDUP_REMOVED lines=18> */
.L_x_6686:
[----:B------:R-:W-:Y:S05]  /*1040*/  BSYNC B0 ;  /* 0x0000000000007941 */ /* 0x000fea0003800000 */
.L_x_6685:
        /* <DEDUP_REMOVED lines=22> */
.L_x_6710:
        /* <DEDUP_REMOVED lines=13> */
.L_x_6688:
        /* <DEDUP_REMOVED lines=37> */
[----:B------:R-:W-:Y:S01]  /*14d0*/  F2F.F16.F32 R125, R122 ;  /* 0x0000007a007d7304 */ /* 0x000fe20000200800 */
[----:B--2---:R-:W-:-:S05]  /*14e0*/  @P4 MOV R91, R88 ;  /* 0x00000058005b4202 */ /* 0x004fca0000000f00 */
[----:B------:R-:W-:Y:S01]  /*14f0*/  @P4 HADD2.F32 R94, -RZ, R91.H0_H0 ;  /* 0x2000005bff5e4230 */ /* 0x000fe20000004100 */
        /* <DEDUP_REMOVED lines=11> */
[----:B------:R-:W-:-:S04]  /*15b0*/  @P5 FADD.FTZ R90, R73, R90 ;  /* 0x0000005a495a5221 */ /* 0x000fc80000010000 */
[C---:B------:R-:W-:Y:S01]  /*15c0*/  FMUL.FTZ R88, R90.reuse, R11 ;  /* 0x0000000b5a587220 */ /* 0x040fe20000410000 */
[----:B------:R-:W-:Y:S01]  /*15d0*/  @P6 HADD2.F32 R95, -RZ, R95.H0_H0 ;  /* 0x2000005fff5f6230 */ /* 0x000fe20000004100 */
[----:B------:R-:W-:Y:S01]  /*15e0*/  SEL R85, R90, R85, P4 ;  /* 0x000000555a557207 */ /* 0x000fe20002000000 */
[----:B------:R-:W-:Y:S01]  /*15f0*/  FFMA.FTZ R90, R117, R92, R93 ;  /* 0x0000005c755a7223 */ /* 0x000fe2000001005d */
        /* <DEDUP_REMOVED lines=13> */
[----:B------:R-:W-:Y:S01]  /*16d0*/  F2F.F16.F32 R88, R88 ;  /* 0x0000005800587304 */ /* 0x000fe20000200800 */
[----:B------:R-:W-:Y:S02]  /*16e0*/  FMUL.FTZ R123, R90, UR18 ;  /* 0x000000125a7b7c20 */ /* 0x000fe40008410000 */
[----:B------:R-:W-:-:S04]  /*16f0*/  FADD.FTZ R91, R114, -R91 ;  /* 0x8000005b725b7221 */ /* 0x000fc80000010000 */
[----:B------:R-:W-:Y:S01]  /*1700*/  FMUL.FTZ R90, R96, R91 ;  /* 0x0000005b605a7220 */ /* 0x000fe20000410000 */
[----:B------:R-:W-:-:S03]  /*1710*/  @P6 MOV R94, R89 ;  /* 0x00000059005e6202 */ /* 0x000fc60000000f00 */
[----:B------:R-:W-:Y:S01]  /*1720*/  @P5 FADD.FTZ R90, R75, R90 ;  /* 0x0000005a4b5a5221 */ /* 0x000fe20000010000 */
[----:B------:R-:W-:Y:S01]  /*1730*/  LOP3.LUT P5, RZ, R5, 0xff000000, RZ, 0xc0, !PT ;  /* 0xff00000005ff7812 */ /* 0x000fe200078ac0ff */
[----:B------:R-:W-:-:S03]  /*1740*/  @P6 HADD2.F32 R94, -RZ, R94.H0_H0 ;  /* 0x2000005eff5e6230 */ /* 0x000fc60000004100 */
[C---:B------:R-:W-:Y:S01]  /*1750*/  SEL R87, R90.reuse, R87, P4 ;  /* 0x000000575a577207 */ /* 0x040fe20002000000 */
[----:B------:R-:W-:Y:S01]  /*1760*/  FMUL.FTZ R90, R90, R11 ;  /* 0x0000000b5a5a7220 */ /* 0x000fe20000410000 */
[----:B------:R-:W-:Y:S01]  /*1770*/  @P6 FMUL.FTZ R95, R123, R94 ;  /* 0x0000005e7b5f6220 */ /* 0x000fe20000410000 */
[----:B------:R-:W-:Y:S01]  /*1780*/  FMUL.FTZ R123, R50, R123 ;  /* 0x0000007b327b7220 */ /* 0x000fe20000410000 */
[----:B------:R-:W-:Y:S01]  /*1790*/  ISETP.NE.U32.AND P4, PT, RZ, UR16, PT ;  /* 0x00000010ff007c0c */ /* 0x000fe2000bf85070 */
[----:B------:R-:W-:Y:S01]  /*17a0*/  FMUL.FTZ R90, R90, UR18 ;  /* 0x000000125a5a7c20 */ /* 0x000fe20008410000 */
[----:B------:R-:W-:Y:S02]  /*17b0*/  FADD.FTZ R22, R22, R95 ;  /* 0x0000005f16167221 */ /* 0x000fe40000010000 */
[----:B------:R-:W-:Y:S02]  /*17c0*/  FSEL R123, R123, RZ, P6 ;  /* 0x000000ff7b7b7208 */ /* 0x000fe40003000000 */
[----:B------:R-:W-:-:S02]  /*17d0*/  @P5 SHF.R.U32.HI R89, RZ, 0x10, R89 ;  /* 0x00000010ff595819 */ /* 0x000fc40000011659 */
[----:B------:R-:W-:Y:S02]  /*17e0*/  ISETP.NE.AND.EX P4, PT, RZ, UR17, PT, P4 ;  /* 0x00000011ff007c0c */ /* 0x000fe4000bf85340 */
[----:B------:R-:W-:Y:S01]  /*17f0*/  F2F.F16.F32 R123, R123 ;  /* 0x0000007b007b7304 */ /* 0x000fe20000200800 */
[----:B------:R-:W-:-:S05]  /*1800*/  @P5 HADD2.F32 R89, -RZ, R89.H0_H0 ;  /* 0x20000059ff595230 */ /* 0x000fca0000004100 */
[----:B------:R-:W-:Y:S01]  /*1810*/  @P5 FMUL.FTZ R124, R90, R89 ;  /* 0x000000595a7c5220 */ /* 0x000fe20000410000 */
[----:B------:R-:W-:-:S03]  /*1820*/  FMUL.FTZ R89, R51, R90 ;  /* 0x0000005a33597220 */ /* 0x000fc60000410000 */
[----:B------:R-:W-:Y:S02]  /*1830*/  FADD.FTZ R23, R23, R124 ;  /* 0x0000007c17177221 */ /* 0x000fe40000010000 */
[----:B------:R-:W-:Y:S02]  /*1840*/  FSEL R89, R89, RZ, P5 ;  /* 0x000000ff59597208 */ /* 0x000fe40002800000 */
[----:B------:R-:W-:-:S04]  /*1850*/  @P4 LEA R94, P5, R10, UR16, 0x4 ;  /* 0x000000100a5e4c11 */ /* 0x000fc8000f8a20ff */
[----:B------:R-:W0:Y:S01]  /*1860*/  F2F.F16.F32 R89, R89 ;  /* 0x0000005900597304 */ /* 0x000e220000200800 */
        /* <DEDUP_REMOVED lines=10> */
.L_x_6690:
[----:B------:R-:W-:Y:S05]  /*1910*/  BSYNC B0 ;  /* 0x0000000000007941 */ /* 0x000fea0003800000 */
.L_x_6689:
        /* <DEDUP_REMOVED lines=19> */
[----:B------:R-:W-:Y:S01]  /*1a50*/  F2F.F16.F32 R125, R122 ;  /* 0x0000007a007d7304 */ /* 0x000fe20000200800 */
[----:B--2---:R-:W-:-:S05]  /*1a60*/  @P4 MOV R91, R88 ;  /* 0x00000058005b4202 */ /* 0x004fca0000000f00 */
[----:B------:R-:W-:Y:S01]  /*1a70*/  @P4 HADD2.F32 R94, -RZ, R91.H0_H0 ;  /* 0x2000005bff5e4230 */ /* 0x000fe20000004100 */
        /* <DEDUP_REMOVED lines=12> */
[----:B------:R-:W-:-:S03]  /*1b40*/  SEL R85, R90, R85, P4 ;  /* 0x000000555a557207 */ /* 0x000fc60002000000 */
[----:B------:R-:W-:Y:S02]  /*1b50*/  @P6 HADD2.F32 R95, -RZ, R95.H0_H0 ;  /* 0x2000005fff5f6230 */ /* 0x000fe40000004100 */
        /* <DEDUP_REMOVED lines=11> */
[----:B------:R-:W-:Y:S03]  /*1c10*/  F2F.F16.F32 R88, R88 ;  /* 0x0000005800587304 */ /* 0x000fe60000200800 */
[C---:B------:R-:W-:Y:S01]  /*1c20*/  FMUL.FTZ R90, R91.reuse, R11 ;  /* 0x0000000b5b5a7220 */ /* 0x040fe20000410000 */
[----:B------:R-:W-:-:S03]  /*1c30*/  SEL R86, R91, R86, P4 ;  /* 0x000000565b567207 */ /* 0x000fc60002000000 */
[----:B------:R-:W-:Y:S01]  /*1c40*/  FMUL.FTZ R123, R90, UR18 ;  /* 0x000000125a7b7c20 */ /* 0x000fe20008410000 */
[----:B------:R-:W-:Y:S01]  /*1c50*/  FFMA.FTZ R90, R104, R92, R93 ;  /* 0x0000005c685a7223 */ /* 0x000fe2000001005d */
[----:B------:R-:W-:-:S03]  /*1c60*/  @P6 MOV R94, R89 ;  /* 0x00000059005e6202 */ /* 0x000fc60000000f00 */
[----:B------:R-:W-:Y:S02]  /*1c70*/  FADD.FTZ R91, R105, -R90 ;  /* 0x8000005a695b7221 */ /* 0x000fe40000010000 */
[----:B------:R-:W-:Y:S02]  /*1c80*/  @P6 HADD2.F32 R94, -RZ, R94.H0_H0 ;  /* 0x2000005eff5e6230 */ /* 0x000fe40000004100 */
[----:B------:R-:W-:-:S03]  /*1c90*/  FMUL.FTZ R90, R96, R91 ;  /* 0x0000005b605a7220 */ /* 0x000fc60000410000 */
[----:B------:R-:W-:Y:S01]  /*1ca0*/  @P6 FMUL.FTZ R95, R123, R94 ;  /* 0x0000005e7b5f6220 */ /* 0x000fe20000410000 */
[----:B------:R-:W-:Y:S01]  /*1cb0*/  @P5 FADD.FTZ R90, R79, R90 ;  /* 0x0000005a4f5a5221 */ /* 0x000fe20000010000 */
[----:B------:R-:W-:Y:S01]  /*1cc0*/  LOP3.LUT P5, RZ, R7, 0xff000000, RZ, 0xc0, !PT ;  /* 0xff00000007ff7812 */ /* 0x000fe200078ac0ff */
[----:B------:R-:W-:Y:S01]  /*1cd0*/  FMUL.FTZ R123, R66, R123 ;  /* 0x0000007b427b7220 */ /* 0x000fe20000410000 */
[----:B------:R-:W-:Y:S02]  /*1ce0*/  FADD.FTZ R18, R18, R95 ;  /* 0x0000005f12127221 */ /* 0x000fe40000010000 */
[C---:B------:R-:W-:Y:S01]  /*1cf0*/  SEL R87, R90.reuse, R87, P4 ;  /* 0x000000575a577207 */ /* 0x040fe20002000000 */
[----:B------:R-:W-:Y:S01]  /*1d00*/  FMUL.FTZ R90, R90, R11 ;  /* 0x0000000b5a5a7220 */ /* 0x000fe20000410000 */
[----:B------:R-:W-:Y:S02]  /*1d10*/  ISETP.NE.U32.AND P4, PT, RZ, UR16, PT ;  /* 0x00000010ff007c0c */ /* 0x000fe4000bf85070 */
[----:B------:R-:W-:Y:S01]  /*1d20*/  FSEL R123, R123, RZ, P6 ;  /* 0x000000ff7b7b7208 */ /* 0x000fe20003000000 */
[----:B------:R-:W-:Y:S01]  /*1d30*/  FMUL.FTZ R90, R90, UR18 ;  /* 0x000000125a5a7c20 */ /* 0x000fe20008410000 */
[----:B------:R-:W-:-:S03]  /*1d40*/  ISETP.NE.AND.EX P4, PT, RZ, UR17, PT, P4 ;  /* 0x00000011ff007c0c */ /* 0x000fc6000bf85340 */
[----:B------:R-:W-:Y:S01]  /*1d50*/  @P5 SHF.R.U32.HI R89, RZ, 0x10, R89 ;  /* 0x00000010ff595819 */ /* 0x000fe20000011659 */
[----:B------:R-:W-:Y:S04]  /*1d60*/  F2F.F16.F32 R123, R123 ;  /* 0x0000007b007b7304 */ /* 0x000fe80000200800 */
        /* <DEDUP_REMOVED lines=17> */
.L_x_6692:
[----:B------:R-:W-:Y:S05]  /*1e80*/  BSYNC B0 ;  /* 0x0000000000007941 */ /* 0x000fea0003800000 */
.L_x_6691:
        /* <DEDUP_REMOVED lines=19> */
[----:B--2---:R-:W-:-:S05]  /*1fc0*/  @P4 MOV R91, R88 ;  /* 0x00000058005b4202 */ /* 0x004fca0000000f00 */
[----:B------:R-:W-:Y:S01]  /*1fd0*/  @P4 HADD2.F32 R94, -RZ, R91.H0_H0 ;  /* 0x2000005bff5e4230 */ /* 0x000fe20000004100 */
        /* <DEDUP_REMOVED lines=8> */
[----:B------:R-:W-:Y:S01]  /*2060*/  HFMA2.MMA R123, -RZ, RZ, 0, 0 ;  /* 0x00000000ff7b7435 */ /* 0x000fe200000001ff */
[----:B------:R-:W-:Y:S01]  /*2070*/  @P6 HADD2.F32 R94, -RZ, R94.H0_H0 ;  /* 0x2000005eff5e6230 */ /* 0x000fe20000004100 */
        /* <DEDUP_REMOVED lines=9> */
[----:B------:R-:W-:Y:S02]  /*2110*/  MOV R88, RZ ;  /* 0x000000ff00587202 */ /* 0x000fe40000000f00 */
        /* <DEDUP_REMOVED lines=20> */
[----:B------:R-:W-:Y:S02]  /*2260*/  F2F.F16.F32 R93, R124 ;  /* 0x0000007c005d7304 */ /* 0x000fe40000200800 */
[----:B------:R-:W-:Y:S02]  /*2270*/  FMUL.FTZ R11, R59, R88 ;  /* 0x000000583b0b7220 */ /* 0x000fe40000410000 */
[----:B------:R-:W-:-:S04]  /*2280*/  @P6 HADD2.F32 R90, -RZ, R90.H0_H0 ;  /* 0x2000005aff5a6230 */ /* 0x000fc80000004100 */
[C---:B------:R-:W-:Y:S01]  /*2290*/  @P5 LEA R94, P4, R10.reuse, UR16, 0x4 ;  /* 0x000000100a5e5c11 */ /* 0x040fe2000f8820ff */
[----:B------:R-:W-:Y:S02]  /*22a0*/  @P6 FMUL.FTZ R123, R95, R90 ;  /* 0x0000005a5f7b6220 */ /* 0x000fe40000410000 */
[----:B------:R-:W0:Y:S01]  /*22b0*/  F2F.F16.F32 R90, R125 ;  /* 0x0000007d005a7304 */ /* 0x000e220000200800 */
[----:B------:R-:W-:Y:S01]  /*22c0*/  @P5 LEA.HI.X R95, R10, UR17, RZ, 0x4, P4 ;  /* 0x000000110a5f5c11 */ /* 0x000fe2000a0f24ff */
[----:B------:R-:W-:Y:S01]  /*22d0*/  FADD.FTZ R14, R14, R123 ;  /* 0x0000007b0e0e7221 */ /* 0x000fe20000010000 */
[----:B------:R-:W-:-:S03]  /*22e0*/  LOP3.LUT P4, RZ, R9, 0xff000000, RZ, 0xc0, !PT ;  /* 0xff00000009ff7812 */ /* 0x000fc6000788c0ff */
[----:B------:R3:W-:Y:S01]  /*22f0*/  @P5 STG.E.128 desc[UR6][R94.64], R84 ;  /* 0x000000545e005986 */ /* 0x0007e2000c101d06 */
[----:B------:R-:W-:Y:S02]  /*2300*/  FSEL R96, R11, RZ, P4 ;  /* 0x000000ff0b607208 */ /* 0x000fe40002000000 */
[----:B------:R-:W-:Y:S01]  /*2310*/  F2F.F16.F32 R11, R122 ;  /* 0x0000007a000b7304 */ /* 0x000fe20000200800 */
[----:B0-----:R-:W-:-:S07]  /*2320*/  IMAD.WIDE.U32 R90, R90, 0x10000, RZ ;  /* 0x000100005a5a7825 */ /* 0x001fce00078e00ff */
[----:B------:R-:W0:Y:S02]  /*2330*/  F2F.F16.F32 R92, R96 ;  /* 0x00000060005c7304 */ /* 0x000e240000200800 */
[----:B0-----:R-:W-:-:S04]  /*2340*/  SHF.L.U32 R92, R92, 0x10, RZ ;  /* 0x000000105c5c7819 */ /* 0x001fc800000006ff */
[----:B------:R-:W-:Y:S02]  /*2350*/  LOP3.LUT R93, R91, R92, R93, 0xfe, !PT ;  /* 0x0000005c5b5d7212 */ /* 0x000fe400078efe5d */
[----:B------:R-:W-:Y:S02]  /*2360*/  LOP3.LUT R92, R90, R11, RZ, 0xfc, !PT ;  /* 0x0000000b5a5c7212 */ /* 0x000fe400078efcff */
[C---:B------:R-:W-:Y:S02]  /*2370*/  LEA R90, P5, R10.reuse, UR20, 0x3 ;  /* 0x000000140a5a7c11 */ /* 0x040fe4000f8a18ff */
[----:B------:R-:W-:Y:S02]  /*2380*/  @P4 SHF.R.U32.HI R11, RZ, 0x10, R89 ;  /* 0x00000010ff0b4819 */ /* 0x000fe40000011659 */
[----:B------:R-:W-:Y:S02]  /*2390*/  LEA.HI.X R91, R10, UR21, RZ, 0x3, P5 ;  /* 0x000000150a5b7c11 */ /* 0x000fe4000a8f1cff */
[----:B------:R-:W-:Y:S01]  /*23a0*/  MOV R10, RZ ;  /* 0x000000ff000a7202 */ /* 0x000fe20000000f00 */
[----:B------:R-:W-:-:S02]  /*23b0*/  @P4 HADD2.F32 R11, -RZ, R11.H0_H0 ;  /* 0x2000000bff0b4230 */ /* 0x000fc40000004100 */
[----:B------:R3:W-:Y:S03]  /*23c0*/  STG.E.64 desc[UR6][R90.64], R92 ;  /* 0x0000005c5a007986 */ /* 0x0007e6000c101b06 */
[----:B------:R-:W-:-:S04]  /*23d0*/  @P4 FMUL.FTZ R10, R88, R11 ;  /* 0x0000000b580a4220 */ /* 0x000fc80000410000 */
[----:B------:R-:W-:-:S07]  /*23e0*/  FADD.FTZ R15, R15, R10 ;  /* 0x0000000a0f0f7221 */ /* 0x000fce0000010000 */
.L_x_6694:
[----:B------:R-:W-:Y:S05]  /*23f0*/  BSYNC B0 ;  /* 0x0000000000007941 */ /* 0x000fea0003800000 */
.L_x_6693:
[----:B------:R-:W-:Y:S02]  /*2400*/  IADD3 R4, R4, UR22, RZ ;  /* 0x0000001604047c10 */ /* 0x000fe4000fffe0ff */
[----:B---3--:R-:W-:Y:S02]  /*2410*/  SEL R92, RZ, 0x1, P3 ;  /* 0x00000001ff5c7807 */ /* 0x008fe40001800000 */
[----:B------:R-:W-:-:S13]  /*2420*/  ISETP.GE.AND P4, PT, R4, UR23, PT ;  /* 0x0000001704007c0c */ /* 0x000fda000bf86270 */
[----:B------:R-:W-:Y:S05]  /*2430*/  @!P4 BRA `(.L_x_6695) ;  /* 0xffffffe00020c947 */ /* 0x000fea000383ffff */
.L_x_6680:
        /* <DEDUP_REMOVED lines=17> */
.L_x_6697:
[----:B------:R-:W-:Y:S05]  /*2550*/  BSYNC B0 ;  /* 0x0000000000007941 */ /* 0x000fea0003800000 */
.L_x_6696:
        /* <DEDUP_REMOVED lines=12> */
.L_x_6699:
[----:B------:R-:W-:Y:S05]  /*2620*/  BSYNC B0 ;  /* 0x0000000000007941 */ /* 0x000fea0003800000 */
.L_x_6698:
        /* <DEDUP_REMOVED lines=12> */
.L_x_6687:
[----:B------:R-:W-:Y:S01]  /*26f0*/  HFMA2.MMA R88, -RZ, RZ, 0, 9.5367431640625e-07 ;  /* 0x00000010ff587435 */ /* 0x000fe200000001ff */
[----:B------:R-:W-:Y:S02]  /*2700*/  MOV R92, R123 ;  /* 0x0000007b005c7202 */ /* 0x000fe40000000f00 */
[----:B------:R-:W-:Y:S02]  /*2710*/  MOV R89, 0x1f ;  /* 0x0000001f00597802 */ /* 0x000fe40000000f00 */
[----:B------:R-:W-:-:S07]  /*2720*/  MOV R91, 0xffffffff ;  /* 0xffffffff005b7802 */ /* 0x000fce0000000f00 */
[----:B-----5:R-:W-:Y:S05]  /*2730*/  WARPSYNC.COLLECTIVE R91, `(.L_x_6700) ;  /* 0x000000005b087348 */ /* 0x020fea0003c00000 */
[----:B------:R0:W1:Y:S02]  /*2740*/  SHFL.DOWN P5, R93, R92, R88, R89 ;  /* 0x080000585c5d7389 */ /* 0x00006400000a0059 */
[----:B01---5:R-:W-:Y:S01]  /*2750*/  ENDCOLLECTIVE ;  /* 0x000000000000791b */ /* 0x023fe20003800000 */
.L_x_6700:
[----:B------:R-:W-:Y:S01]  /*2760*/  MOV R92, R94 ;  /* 0x0000005e005c7202 */ /* 0x000fe20000000f00 */
[----:B------:R-:W-:-:S07]  /*2770*/  FADD.FTZ R122, R93, R123 ;  /* 0x0000007b5d7a7221 */ /* 0x000fce0000010000 */
[----:B------:R-:W-:Y:S05]  /*2780*/  WARPSYNC.COLLECTIVE R91, `(.L_x_6701) ;  /* 0x000000005b087348 */ /* 0x000fea0003c00000 */
[----:B------:R0:W1:Y:S02]  /*2790*/  SHFL.DOWN P5, R93, R92, R88, R89 ;  /* 0x080000585c5d7389 */ /* 0x00006400000a0059 */
[----:B01----:R-:W-:Y:S01]  /*27a0*/  ENDCOLLECTIVE ;  /* 0x000000000000791b */ /* 0x003fe20003800000 */
.L_x_6701:
[----:B------:R-:W-:Y:S01]  /*27b0*/  HFMA2.MMA R88, -RZ, RZ, 0, 4.76837158203125e-07 ;  /* 0x00000008ff587435 */ /* 0x000fe200000001ff */
[----:B------:R-:W-:Y:S02]  /*27c0*/  MOV R92, R122 ;  /* 0x0000007a005c7202 */ /* 0x000fe40000000f00 */
[----:B------:R-:W-:-:S08]  /*27d0*/  MOV R95, R93 ;  /* 0x0000005d005f7202 */ /* 0x000fd00000000f00 */
[----:B------:R-:W-:Y:S05]  /*27e0*/  WARPSYNC.COLLECTIVE R91, `(.L_x_6702) ;  /* 0x000000005b087348 */ /* 0x000fea0003c00000 */
[----:B------:R0:W1:Y:S02]  /*27f0*/  SHFL.DOWN P5, R93, R92, R88, R89 ;  /* 0x080000585c5d7389 */ /* 0x00006400000a0059 */
[----:B01----:R-:W-:Y:S01]  /*2800*/  ENDCOLLECTIVE ;  /* 0x000000000000791b */ /* 0x003fe20003800000 */
.L_x_6702:
[----:B------:R-:W-:-:S05]  /*2810*/  FADD.FTZ R95, R95, R94 ;  /* 0x0000005e5f5f7221 */ /* 0x000fca0000010000 */
[----:B------:R-:W-:Y:S01]  /*2820*/  MOV R92, R95 ;  /* 0x0000005f005c7202 */ /* 0x000fe20000000f00 */
[----:B------:R-:W-:-:S07]  /*2830*/  FADD.FTZ R125, R122, R93 ;  /* 0x0000005d7a7d7221 */ /* 0x000fce0000010000 */
[----:B------:R-:W-:Y:S05]  /*2840*/  WARPSYNC.COLLECTIVE R91, `(.L_x_6703) ;  /* 0x000000005b087348 */ /* 0x000fea0003c00000 */
[----:B------:R0:W1:Y:S02]  /*2850*/  SHFL.DOWN P5, R93, R92, R88, R89 ;  /* 0x080000585c5d7389 */ /* 0x00006400000a0059 */
[----:B01----:R-:W-:Y:S01]  /*2860*/  ENDCOLLECTIVE ;  /* 0x000000000000791b */ /* 0x003fe20003800000 */
.L_x_6703:
[----:B------:R-:W-:Y:S01]  /*2870*/  HFMA2.MMA R88, -RZ, RZ, 0, 2.384185791015625e-07 ;  /* 0x00000004ff587435 */ /* 0x000fe200000001ff */
[----:B------:R-:W-:Y:S02]  /*2880*/  MOV R92, R125 ;  /* 0x0000007d005c7202 */ /* 0x000fe40000000f00 */
[----:B------:R-:W-:-:S08]  /*2890*/  MOV R124, R93 ;  /* 0x0000005d007c7202 */ /* 0x000fd00000000f00 */
[----:B------:R-:W-:Y:S05]  /*28a0*/  WARPSYNC.COLLECTIVE R91, `(.L_x_6704) ;  /* 0x000000005b087348 */ /* 0x000fea0003c00000 */
[----:B------:R0:W1:Y:S02]  /*28b0*/  SHFL.DOWN P5, R93, R92, R88, R89 ;  /* 0x080000585c5d7389 */ /* 0x00006400000a0059 */
[----:B01----:R-:W-:Y:S01]  /*28c0*/  ENDCOLLECTIVE ;  /* 0x000000000000791b */ /* 0x003fe20003800000 */
.L_x_6704:
[----:B------:R-:W-:-:S05]  /*28d0*/  FADD.FTZ R124, R95, R124 ;  /* 0x0000007c5f7c7221 */ /* 0x000fca0000010000 */
[----:B------:R-:W-:Y:S01]  /*28e0*/  MOV R92, R124 ;  /* 0x0000007c005c7202 */ /* 0x000fe20000000f00 */
[----:B------:R-:W-:-:S07]  /*28f0*/  FADD.FTZ R125, R125, R93 ;  /* 0x0000005d7d7d7221 */ /* 0x000fce0000010000 */
[----:B------:R-:W-:Y:S05]  /*2900*/  WARPSYNC.COLLECTIVE R91, `(.L_x_6705) ;  /* 0x000000005b087348 */ /* 0x000fea0003c00000 */
[----:B------:R0:W1:Y:S02]  /*2910*/  SHFL.DOWN P5, R93, R92, R88, R89 ;  /* 0x080000585c5d7389 */ /* 0x00006400000a0059 */
[----:B01----:R-:W-:Y:S01]  /*2920*/  ENDCOLLECTIVE ;  /* 0x000000000000791b */ /* 0x003fe20003800000 */
.L_x_6705:
[----:B------:R-:W-:Y:S01]  /*2930*/  HFMA2.MMA R88, -RZ, RZ, 0, 1.1920928955078125e-07 ;  /* 0x00000002ff587435 */ /* 0x000fe200000001ff */
[----:B------:R-:W-:Y:S02]  /*2940*/  MOV R92, R125 ;  /* 0x0000007d005c7202 */ /* 0x000fe40000000f00 */
[----:B------:R-:W-:-:S08]  /*2950*/  MOV R95, R93 ;  /* 0x0000005d005f7202 */ /* 0x000fd00000000f00 */
[----:B------:R-:W-:Y:S05]  /*2960*/  WARPSYNC.COLLECTIVE R91, `(.L_x_6706) ;  /* 0x000000005b087348 */ /* 0x000fea0003c00000 */
[----:B------:R0:W1:Y:S02]  /*2970*/  SHFL.DOWN P5, R93, R92, R88, R89 ;  /* 0x080000585c5d7389 */ /* 0x00006400000a0059 */
[----:B01----:R-:W-:Y:S01]  /*2980*/  ENDCOLLECTIVE ;  /* 0x000000000000791b */ /* 0x003fe20003800000 */
.L_x_6706:
[----:B------:R-:W-:-:S05]  /*2990*/  FADD.FTZ R123, R124, R95 ;  /* 0x0000005f7c7b7221 */ /* 0x000fca0000010000 */
[----:B------:R-:W-:Y:S01]  /*29a0*/  MOV R92, R123 ;  /* 0x0000007b005c7202 */ /* 0x000fe20000000f00 */
[----:B------:R-:W-:-:S07]  /*29b0*/  FADD.FTZ R95, R125, R93 ;  /* 0x0000005d7d5f7221 */ /* 0x000fce0000010000 */
[----:B------:R-:W-:Y:S05]  /*29c0*/  WARPSYNC.COLLECTIVE R91, `(.L_x_6707) ;  /* 0x000000005b087348 */ /* 0x000fea0003c00000 */
[----:B------:R0:W1:Y:S02]  /*29d0*/  SHFL.DOWN P5, R93, R92, R88, R89 ;  /* 0x080000585c5d7389 */ /* 0x00006400000a0059 */
[----:B01----:R-:W-:Y:S01]  /*29e0*/  ENDCOLLECTIVE ;  /* 0x000000000000791b */ /* 0x003fe20003800000 */
.L_x_6707:
[----:B------:R-:W-:Y:S01]  /*29f0*/  HFMA2.MMA R88, -RZ, RZ, 0, 5.9604644775390625e-08 ;  /* 0x00000001ff587435 */ /* 0x000fe200000001ff */
[----:B------:R-:W-:Y:S02]  /*2a00*/  MOV R92, R95 ;  /* 0x0000005f005c7202 */ /* 0x000fe40000000f00 */
[----:B------:R-:W-:-:S08]  /*2a10*/  MOV R94, R93 ;  /* 0x0000005d005e7202 */ /* 0x000fd00000000f00 */
[----:B------:R-:W-:Y:S05]  /*2a20*/  WARPSYNC.COLLECTIVE R91, `(.L_x_6708) ;  /* 0x000000005b087348 */ /* 0x000fea0003c00000 */
[----:B------:R0:W1:Y:S02]  /*2a30*/  SHFL.DOWN P5, R93, R92, R88, R89 ;  /* 0x080000585c5d7389 */ /* 0x00006400000a0059 */
[----:B01----:R-:W-:Y:S01]  /*2a40*/  ENDCOLLECTIVE ;  /* 0x000000000000791b */ /* 0x003fe20003800000 */
.L_x_6708:
[----:B------:R-:W-:-:S05]  /*2a50*/  FADD.FTZ R94, R123, R94 ;  /* 0x0000005e7b5e7221 */ /* 0x000fca0000010000 */
[----:B------:R-:W-:Y:S02]  /*2a60*/  MOV R92, R94 ;  /* 0x0000005e005c7202 */ /* 0x000fe40000000f00 */
[----:B------:R-:W-:-:S07]  /*2a70*/  MOV R122, R93 ;  /* 0x0000005d007a7202 */ /* 0x000fce0000000f00 */
[----:B------:R-:W-:Y:S05]  /*2a80*/  WARPSYNC.COLLECTIVE R91, `(.L_x_6709) ;  /* 0x000000005b087348 */ /* 0x000fea0003c00000 */
[----:B------:R0:W1:Y:S02]  /*2a90*/  SHFL.DOWN P5, R93, R92, R88, R89 ;  /* 0x080000585c5d7389 */ /* 0x00006400000a0059 */
[----:B01----:R-:W-:Y:S01]  /*2aa0*/  ENDCOLLECTIVE ;  /* 0x000000000000791b */ /* 0x003fe20003800000 */
.L_x_6709:
[----:B------:R-:W-:Y:S05]  /*2ab0*/  BRA `(.L_x_6710) ;  /* 0xffffffe400bc7947 */ /* 0x000fea000383ffff */
.L_x_6711:
        /* <DEDUP_REMOVED lines=12> */
.L_x_8648:


//--------------------- .text._ZN10layer_norm13ln_bwd_kernelINS_13Kernel_traitsIf6__halffS2_fjLj1536ELj1ELj1ELj4ELj8ENS_18Kernel_traits_baseILj1536EfS2_fS2_fjLj128EEEEELb1ELb1ELb0ELb1EEEvNS_9BwdParamsE --------------------------
	.section	.text._ZN10layer_norm13ln_bwd_kernelINS_13Kernel_traitsIf6__halffS2_fjLj1536ELj1ELj1ELj4ELj8ENS_18Kernel_traits_baseILj1536EfS2_fS2_fjLj128EEEEELb1ELb1ELb0ELb1EEEvNS_9BwdParamsE,"ax",@progbits
	.align	128
        .global         _ZN10layer_norm13ln_bwd_kernelINS_13Kernel_traitsIf6__halffS2_fjLj1536ELj1ELj1ELj4ELj8ENS_18Kernel_traits_baseILj1536EfS2_fS2_fjLj128EEEEELb1ELb1ELb0ELb1EEEvNS_9BwdParamsE
        .type           _ZN10layer_norm13ln_bwd_kernelINS_13Kernel_traitsIf6__halffS2_fjLj1536ELj1ELj1ELj4ELj8ENS_18Kernel_traits_baseILj1536EfS2_fS2_fjLj128EEEEELb1ELb1ELb0ELb1EEEvNS_9BwdParamsE,@function
        .size           _ZN10layer_norm13ln_bwd_kernelINS_13Kernel_traitsIf6__halffS2_fjLj1536ELj1ELj1ELj4ELj8ENS_18Kernel_traits_baseILj1536EfS2_fS2_fjLj128EEEEELb1ELb1ELb0ELb1EEEvNS_9BwdParamsE,(.L_x_8649 - _ZN10layer_norm13ln_bwd_kernelINS_13Kernel_traitsIf6__halffS2_fjLj1536ELj1ELj1ELj4ELj8ENS_18Kernel_traits_baseILj1536EfS2_fS2_fjLj128EEEEELb1ELb1ELb0ELb1EEEvNS_9BwdParamsE)
        .other          _ZN10layer_norm13ln_bwd_kernelINS_13Kernel_traitsIf6__halffS2_fjLj1536ELj1ELj1ELj4ELj8ENS_18Kernel_traits_baseILj1536EfS2_fS2_fjLj128EEEEELb1ELb1ELb0ELb1EEEvNS_9BwdParamsE,@"STO_CUDA_ENTRY STV_DEFAULT"
_ZN10layer_norm13ln_bwd_kernelINS_13Kernel_traitsIf6__halffS2_fjLj1536ELj1ELj1ELj4ELj8ENS_18Kernel_traits_baseILj1536EfS2_fS2_fjLj128EEEEELb1ELb1ELb0ELb1EEEvNS_9BwdParamsE:
.text._ZN10layer_norm13ln_bwd_kernelINS_13Kernel_traitsIf6__halffS2_fjLj1536ELj1ELj1ELj4ELj8ENS_18Kernel_traits_baseILj1536EfS2_fS2_fjLj128EEEEELb1ELb1ELb0ELb1EEEvNS_9BwdParamsE:
        /* <DEDUP_REMOVED lines=37> */
.L_x_6712:
        /* <DEDUP_REMOVED lines=37> */
.L_x_6715:
[----:B------:R-:W0:Y:S01]  /*04a0*/  LDC.64 R102, c[0x0][0x2b8] ;  /* 0x0000ae00ff667b82 */ /* 0x000e220000000a00 */
[----:B------:R-:W-:Y:S01]  /*04b0*/  IMAD R0, R98, UR11, RZ ;  /* 0x0000000b62007c24 */ /* 0x000fe2000f8e02ff */
[----:B------:R-:W-:-:S04]  /*04c0*/  SHF.R.S32.HI R66, RZ, 0x1f, R98 ;  /* 0x0000001fff427819 */ /* 0x000fc80000011462 */
[----:B------:R-:W-:Y:S02]  /*04d0*/  SHF.R.S32.HI R63, RZ, 0x1f, R0 ;  /* 0x0000001fff3f7819 */ /* 0x000fe40000011400 */
[----:B------:R-:W1:Y:S02]  /*04e0*/  @P0 LDC.64 R60, c[0x0][0x270] ;  /* 0x00009c00ff3c0b82 */ /* 0x000e640000000a00 */
[----:B------:R-:W-:Y:S02]  /*04f0*/  LEA.HI R63, R63, R0, RZ, 0x2 ;  /* 0x000000003f3f7211 */ /* 0x000fe400078f10ff */
[----:B------:R-:W-:-:S04]  /*0500*/  LOP3.LUT R0, R74, 0x7f, RZ, 0xc0, !PT ;  /* 0x0000007f4a007812 */ /* 0x000fc800078ec0ff */
[----:B------:R-:W2:Y:S01]  /*0510*/  LDC.64 R108, c[0x0][0x250] ;  /* 0x00009400ff6c7b82 */ /* 0x000ea20000000a00 */
[----:B------:R-:W-:-:S07]  /*0520*/  LEA.HI.SX32 R101, R63, R0, 0x1e ;  /* 0x000000003f657211 */ /* 0x000fce00078ff2ff */
[----:B------:R-:W3:Y:S01]  /*0530*/  LDC.64 R64, c[0x0][0x238] ;  /* 0x00008e00ff407b82 */ /* 0x000ee20000000a00 */
[----:B0-----:R-:W-:-:S07]  /*0540*/  IMAD.WIDE.U32 R106, R101, 0x8, R102 ;  /* 0x00000008656a7825 */ /* 0x001fce00078e0066 */
[----:B------:R-:W0:Y:S01]  /*0550*/  LDC.64 R84, c[0x0][0x258] ;  /* 0x00009600ff547b82 */ /* 0x000e220000000a00 */
[C---:B-1----:R-:W-:Y:S01]  /*0560*/  @P0 LEA R62, P1, R98.reuse, R60, 0x1 ;  /* 0x0000003c623e0211 */ /* 0x042fe200078208ff */
[----:B------:R-:W4:Y:S01]  /*0570*/  LDG.E.64 R106, desc[UR4][R106.64] ;  /* 0x000000046a6a7981 */ /* 0x000f22000c1e1b00 */
[C---:B------:R-:W-:Y:S02]  /*0580*/  IADD3 R96, R101.reuse, 0x100, RZ ;  /* 0x0000010065607810 */ /* 0x040fe40007ffe0ff */
[C---:B------:R-:W-:Y:S02]  /*0590*/  @P0 LEA.HI.X R63, R98.reuse, R61, R66, 0x1, P1 ;  /* 0x0000003d623f0211 */ /* 0x040fe400008f0c42 */
[C---:B------:R-:W-:Y:S01]  /*05a0*/  IADD3 R97, R101.reuse, 0x80, RZ ;  /* 0x0000008065617810 */ /* 0x040fe20007ffe0ff */
[----:B--2---:R-:W-:Y:S01]  /*05b0*/  IMAD.WIDE R108, R98, 0x4, R108 ;  /* 0x00000004626c7825 */ /* 0x004fe200078e026c */
[C---:B------:R-:W-:Y:S01]  /*05c0*/  LEA R68, P1, R96.reuse, UR12, 0x4 ;  /* 0x0000000c60447c11 */ /* 0x040fe2000f8220ff */
[----:B------:R-:W2:Y:S01]  /*05d0*/  @P0 LDG.E.U16 R119, desc[UR4][R62.64] ;  /* 0x000000043e770981 */ /* 0x000ea2000c1e1500 */
[----:B------:R-:W1:Y:S03]  /*05e0*/  LDC.64 R112, c[0x0][0x240] ;  /* 0x00009000ff707b82 */ /* 0x000e660000000a00 */
[----:B------:R1:W2:Y:S01]  /*05f0*/  LDG.E R0, desc[UR4][R108.64] ;  /* 0x000000046c007981 */ /* 0x0002a2000c1e1900 */
[----:B---3--:R-:W-:Y:S01]  /*0600*/  IMAD.WIDE.U32 R60, R101, 0x10, R64 ;  /* 0x00000010653c7825 */ /* 0x008fe200078e0040 */
[----:B------:R-:W-:-:S03]  /*0610*/  LEA.HI.X R69, R96, UR13, RZ, 0x4, P1 ;  /* 0x0000000d60457c11 */ /* 0x000fc600088f24ff */
[C---:B------:R-:W-:Y:S02]  /*0620*/  IMAD.WIDE.U32 R64, R97.reuse, 0x10, R64 ;  /* 0x0000001061407825 */ /* 0x040fe400078e0040 */
[----:B------:R-:W3:Y:S02]  /*0630*/  LDG.E.128 R60, desc[UR4][R60.64] ;  /* 0x000000043c3c7981 */ /* 0x000ee4000c1e1d00 */
[----:B0-----:R-:W-:Y:S02]  /*0640*/  IMAD.WIDE R92, R98, 0x4, R84 ;  /* 0x00000004625c7825 */ /* 0x001fe400078e0254 */
[----:B------:R-:W3:Y:S01]  /*0650*/  LDG.E.128 R64, desc[UR4][R64.64] ;  /* 0x0000000440407981 */ /* 0x000ee2000c1e1d00 */
[----:B------:R-:W0:Y:S01]  /*0660*/  LDC.64 R84, c[0x0][0x2c8] ;  /* 0x0000b200ff547b82 */ /* 0x000e220000000a00 */
[--C-:B------:R-:W-:Y:S02]  /*0670*/  IMAD.WIDE.U32 R104, R97, 0x8, R102.reuse ;  /* 0x0000000861687825 */ /* 0x100fe400078e0066 */
[----:B------:R-:W3:Y:S02]  /*0680*/  LDG.E.128 R68, desc[UR4][R68.64] ;  /* 0x0000000444447981 */ /* 0x000ee4000c1e1d00 */
[----:B------:R-:W-:-:S02]  /*0690*/  IMAD.WIDE.U32 R102, R96, 0x8, R102 ;  /* 0x0000000860667825 */ /* 0x000fc400078e0066 */
[----:B------:R1:W3:Y:S04]  /*06a0*/  LDG.E R95, desc[UR4][R92.64] ;  /* 0x000000045c5f7981 */ /* 0x0002e8000c1e1900 */
[----:B------:R-:W3:Y:S04]  /*06b0*/  LDG.E.64 R104, desc[UR4][R104.64] ;  /* 0x0000000468687981 */ /* 0x000ee8000c1e1b00 */
[----:B------:R-:W3:Y:S01]  /*06c0*/  LDG.E.64 R102, desc[UR4][R102.64] ;  /* 0x0000000466667981 */ /* 0x000ee2000c1e1b00 */
[----:B0-----:R-:W-:-:S04]  /*06d0*/  ISETP.NE.U32.AND P1, PT, R84, RZ, PT ;  /* 0x000000ff5400720c */ /* 0x001fc80003f25070 */
[----:B------:R-:W-:-:S13]  /*06e0*/  ISETP.NE.AND.EX P1, PT, R85, RZ, PT, P1 ;  /* 0x000000ff5500720c */ /* 0x000fda0003f25310 */
[----:B------:R-:W0:Y:S08]  /*06f0*/  @P1 LDC.64 R110, c[0x0][0x2c8] ;  /* 0x0000b200ff6e1b82 */ /* 0x000e300000000a00 */
[----:B-1----:R-:W1:Y:S01]  /*0700*/  @P1 LDC.64 R108, c[0x0][0x2c8] ;  /* 0x0000b200ff6c1b82 */ /* 0x002e620000000a00 */
[----:B------:R-:W-:Y:S02]  /*0710*/  LEA R116, P3, R96, UR14, 0x2 ;  /* 0x0000000e60747c11 */ /* 0x000fe4000f8610ff */
[----:B------:R-:W-:-:S02]  /*0720*/  LOP3.LUT P4, RZ, R118, 0xff, RZ, 0xc0, !PT ;  /* 0x000000ff76ff7812 */ /* 0x000fc4000788c0ff */
[C---:B------:R-:W-:Y:S02]  /*0730*/  LEA.HI.X R117, R96.reuse, UR15, RZ, 0x2, P3 ;  /* 0x0000000f60757c11 */ /* 0x040fe400098f14ff */
[----:B------:R-:W-:Y:S01]  /*0740*/  ISETP.NE.AND P3, PT, RZ, UR10, PT ;  /* 0x0000000aff007c0c */ /* 0x000fe2000bf65270 */
[--C-:B------:R-:W-:Y:S01]  /*0750*/  IMAD.WIDE.U32 R114, R101, 0x4, R112.reuse ;  /* 0x0000000465727825 */ /* 0x100fe200078e0070 */
[C---:B------:R-:W-:Y:S01]  /*0760*/  @P1 LEA R120, P2, R96.reuse, R84, 0x4 ;  /* 0x0000005460781211 */ /* 0x040fe200078420ff */
[----:B-----5:R4:W5:Y:S02]  /*0770*/  LDG.E R94, desc[UR4][R116.64] ;  /* 0x00000004745e7981 */ /* 0x020964000c1e1900 */
        /* <DEDUP_REMOVED lines=13> */
[----:B------:R-:W-:-:S03]  /*0850*/  SHF.R.U64 R116, R106, 0x10, R107 ;  /* 0x000000106a747819 */ /* 0x000fc6000000126b */
[----:B------:R-:W-:Y:S01]  /*0860*/  HADD2.F32 R118, -RZ, R118.H0_H0 ;  /* 0x20000076ff767230 */ /* 0x000fe20000004100 */
[----:B------:R-:W-:Y:S02]  /*0870*/  MOV R117, R107 ;  /* 0x0000006b00757202 */ /* 0x000fe40000000f00 */
[----:B--2---:R-:W-:Y:S01]  /*0880*/  FSEL R0, R0, RZ, !P3 ;  /* 0x000000ff00007208 */ /* 0x004fe20005800000 */
[----:B------:R-:W-:Y:S01]  /*0890*/  @P0 HADD2.F32 R92, -RZ, R119.H0_H0 ;  /* 0x20000077ff5c0230 */ /* 0x000fe20000004100 */
[----:B------:R-:W-:Y:S01]  /*08a0*/  SHF.R.U32.HI R119, RZ, 0x10, R107 ;  /* 0x00000010ff777819 */ /* 0x000fe2000001166b */
[----:B------:R-:W-:Y:S02]  /*08b0*/  HADD2.F32 R116, -RZ, R116.H0_H0 ;  /* 0x20000074ff747230 */ /* 0x000fe40000004100 */
[----:B------:R-:W-:Y:S01]  /*08c0*/  FMUL.FTZ R125, R32, R118 ;  /* 0x00000076207d7220 */ /* 0x000fe20000410000 */
[C---:B---3--:R-:W-:Y:S01]  /*08d0*/  FADD.FTZ R114, -R0.reuse, R60 ;  /* 0x0000003c00727221 */ /* 0x048fe20000010100 */
[C---:B------:R-:W-:Y:S01]  /*08e0*/  FADD.FTZ R122, -R0.reuse, R62 ;  /* 0x0000003e007a7221 */ /* 0x040fe20000010100 */
        /* <DEDUP_REMOVED lines=8> */
[C---:B------:R-:W-:Y:S01]  /*0970*/  FADD.FTZ R70, -R0.reuse, R70 ;  /* 0x0000004600467221 */ /* 0x040fe20000010100 */
[----:B------:R-:W-:Y:S01]  /*0980*/  FADD.FTZ R60, -R0, R71 ;  /* 0x00000047003c7221 */ /* 0x000fe20000010100 */
[----:B------:R-:W-:Y:S01]  /*0990*/  FMUL.FTZ R0, R95, R114 ;  /* 0x000000725f007220 */ /* 0x000fe20000410000 */
[----:B------:R-:W-:-:S02]  /*09a0*/  HADD2.F32 R117, -RZ, R117.H0_H0 ;  /* 0x20000075ff757230 */ /* 0x000fc40000004100 */
[----:B------:R-:W-:Y:S01]  /*09b0*/  FMUL.FTZ R123, R95, R122 ;  /* 0x0000007a5f7b7220 */ /* 0x000fe20000410000 */
[----:B------:R-:W-:Y:S01]  /*09c0*/  HADD2.F32 R61, -RZ, R119.H0_H0 ;  /* 0x20000077ff3d7230 */ /* 0x000fe20000004100 */
[----:B------:R-:W-:Y:S01]  /*09d0*/  MOV R106, R104 ;  /* 0x00000068006a7202 */ /* 0x000fe20000000f00 */
[----:B------:R-:W-:Y:S01]  /*09e0*/  FMUL.FTZ R122, R33, R116 ;  /* 0x00000074217a7220 */ /* 0x000fe20000410000 */
[----:B------:R-:W-:Y:S01]  /*09f0*/  SHF.R.U64 R104, R104, 0x10, R105 ;  /* 0x0000001068687819 */ /* 0x000fe20000001269 */
[C---:B------:R-:W-:Y:S01]  /*0a00*/  FMUL.FTZ R111, R95.reuse, R64 ;  /* 0x000000405f6f7220 */ /* 0x040fe20000410000 */
[----:B------:R-:W-:Y:S01]  /*0a10*/  MOV R108, R102 ;  /* 0x00000066006c7202 */ /* 0x000fe20000000f00 */
[----:B------:R-:W-:Y:S01]  /*0a20*/  FADD.FTZ R63, RZ, R125 ;  /* 0x0000007dff3f7221 */ /* 0x000fe20000010000 */
[----:B------:R-:W-:Y:S01]  /*0a30*/  SHF.R.U64 R102, R102, 0x10, R103 ;  /* 0x0000001066667819 */ /* 0x000fe20000001267 */
[C---:B------:R-:W-:Y:S01]  /*0a40*/  FMUL.FTZ R119, R95.reuse, R120 ;  /* 0x000000785f777220 */ /* 0x040fe20000410000 */
[----:B------:R-:W-:Y:S01]  /*0a50*/  FMUL.FTZ R121, R95, R124 ;  /* 0x0000007c5f797220 */ /* 0x000fe20000410000 */
[----:B------:R-:W-:Y:S01]  /*0a60*/  FFMA.FTZ R64, R0, R125, RZ ;  /* 0x0000007d00407223 */ /* 0x000fe200000100ff */
[----:B------:R-:W-:Y:S01]  /*0a70*/  FADD.FTZ R91, R118, R91 ;  /* 0x0000005b765b7221 */ /* 0x000fe20000010000 */
[----:B------:R-:W-:Y:S01]  /*0a80*/  FFMA.FTZ R99, R0, R118, R99 ;  /* 0x0000007600637223 */ /* 0x000fe20000010063 */
[----:B------:R-:W-:Y:S01]  /*0a90*/  MOV R109, R103 ;  /* 0x00000067006d7202 */ /* 0x000fe20000000f00 */
[----:B------:R-:W-:Y:S01]  /*0aa0*/  FMUL.FTZ R118, R34, R117 ;  /* 0x0000007522767220 */ /* 0x000fe20000410000 */
[----:B------:R-:W-:Y:S01]  /*0ab0*/  FADD.FTZ R63, R63, R122 ;  /* 0x0000007a3f3f7221 */ /* 0x000fe20000010000 */
[----:B------:R-:W-:Y:S01]  /*0ac0*/  MOV R107, R105 ;  /* 0x00000069006b7202 */ /* 0x000fe20000000f00 */
[----:B------:R-:W-:Y:S01]  /*0ad0*/  FADD.FTZ R83, R61, R83 ;  /* 0x000000533d537221 */ /* 0x000fe20000010000 */
[----:B------:R-:W-:Y:S01]  /*0ae0*/  SHF.R.U32.HI R103, RZ, 0x10, R103 ;  /* 0x00000010ff677819 */ /* 0x000fe20000011667 */
[-C--:B------:R-:W-:Y:S01]  /*0af0*/  FFMA.FTZ R86, R121, R61.reuse, R86 ;  /* 0x0000003d79567223 */ /* 0x080fe20000010056 */
[----:B------:R-:W-:Y:S01]  /*0b00*/  FMUL.FTZ R120, R35, R61 ;  /* 0x0000003d23787220 */ /* 0x000fe20000410000 */
[----:B------:R-:W-:-:S02]  /*0b10*/  HADD2.F32 R114, -RZ, R104.H0_H0 ;  /* 0x20000068ff727230 */ /* 0x000fc40000004100 */
[----:B------:R-:W-:Y:S01]  /*0b20*/  FFMA.FTZ R64, R119, R122, R64 ;  /* 0x0000007a77407223 */ /* 0x000fe20000010040 */
[----:B------:R-:W-:Y:S01]  /*0b30*/  SHF.R.U32.HI R105, RZ, 0x10, R105 ;  /* 0x00000010ff697819 */ /* 0x000fe20000011669 */
[----:B------:R-:W-:Y:S02]  /*0b40*/  HADD2.F32 R61, -RZ, R108.H0_H0 ;  /* 0x2000006cff3d7230 */ /* 0x000fe40000004100 */
[----:B------:R-:W-:Y:S02]  /*0b50*/  HADD2.F32 R104, -RZ, R102.H0_H0 ;  /* 0x20000066ff687230 */ /* 0x000fe40000004100 */
[----:B------:R-:W-:Y:S01]  /*0b60*/  FMUL.FTZ R102, R95, R68 ;  /* 0x000000445f667220 */ /* 0x000fe20000410000 */
[----:B------:R-:W-:Y:S02]  /*0b70*/  HADD2.F32 R106, -RZ, R106.H0_H0 ;  /* 0x2000006aff6a7230 */ /* 0x000fe40000004100 */
[----:B------:R-:W-:Y:S01]  /*0b80*/  FADD.FTZ R63, R63, R118 ;  /* 0x000000763f3f7221 */ /* 0x000fe20000010000 */
[----:B------:R-:W-:Y:S01]  /*0b90*/  FFMA.FTZ R64, R123, R118, R64 ;  /* 0x000000767b407223 */ /* 0x000fe20000010040 */
[----:B------:R-:W-:Y:S01]  /*0ba0*/  FADD.FTZ R89, R116, R89 ;  /* 0x0000005974597221 */ /* 0x000fe20000010000 */
[----:B------:R-:W-:Y:S01]  /*0bb0*/  FFMA.FTZ R90, R119, R116, R90 ;  /* 0x00000074775a7223 */ /* 0x000fe2000001005a */
[----:B------:R-:W-:-:S02]  /*0bc0*/  HADD2.F32 R108, -RZ, R103.H0_H0 ;  /* 0x20000067ff6c7230 */ /* 0x000fc40000004100 */
[----:B------:R-:W-:Y:S01]  /*0bd0*/  FMUL.FTZ R113, R95, R110 ;  /* 0x0000006e5f717220 */ /* 0x000fe20000410000 */
[----:B------:R-:W-:Y:S02]  /*0be0*/  HADD2.F32 R116, -RZ, R105.H0_H0 ;  /* 0x20000069ff747230 */ /* 0x000fe40000004100 */
        /* <DEDUP_REMOVED lines=73> */
.L_x_6726:
        /* <DEDUP_REMOVED lines=65> */
[----:B--2---:R-:W-:-:S05]  /*1490*/  @P5 MOV R0, R70 ;  /* 0x0000004600005202 */ /* 0x004fca0000000f00 */
[----:B------:R-:W-:Y:S01]  /*14a0*/  @P5 HADD2.F32 R120, -RZ, R0.H0_H0 ;  /* 0x20000000ff785230 */ /* 0x000fe20000004100 */
[----:B------:R-:W-:-:S06]  /*14b0*/  HFMA2.MMA R0, -RZ, RZ, 0, 0 ;  /* 0x00000000ff007435 */ /* 0x000fcc00000001ff */
[----:B------:R-:W-:Y:S01]  /*14c0*/  @P5 FMUL.FTZ R0, R85, R120 ;  /* 0x0000007855005220 */ /* 0x000fe20000410000 */
[----:B------:R-:W-:Y:S01]  /*14d0*/  FMUL.FTZ R85, R44, R85 ;  /* 0x000000552c557220 */ /* 0x000fe20000410000 */
[----:B------:R-:W-:Y:S01]  /*14e0*/  @P6 SHF.R.U64 R120, R70, 0x10, R71 ;  /* 0x0000001046786819 */ /* 0x000fe20000001247 */
[----:B------:R-:W-:-:S03]  /*14f0*/  FMUL.FTZ R70, R118, R92 ;  /* 0x0000005c76467220 */ /* 0x000fc60000410000 */
[----:B------:R-:W-:Y:S01]  /*1500*/  FSEL R118, R85, RZ, P5 ;  /* 0x000000ff55767208 */ /* 0x000fe20002800000 */
[----:B0-----:R-:W-:Y:S01]  /*1510*/  @P6 HADD2.F32 R60, -RZ, R120.H0_H0 ;  /* 0x20000078ff3c6230 */ /* 0x001fe20000004100 */
[----:B------:R-:W-:Y:S01]  /*1520*/  LOP3.LUT P5, RZ, R100, 0xff0000, RZ, 0xc0, !PT ;  /* 0x00ff000064ff7812 */ /* 0x000fe200078ac0ff */
[----:B------:R-:W-:Y:S01]  /*1530*/  FMUL.FTZ R70, R70, UR17 ;  /* 0x0000001146467c20 */ /* 0x000fe20008410000 */
[----:B------:R-:W-:-:S03]  /*1540*/  MOV R85, RZ ;  /* 0x000000ff00557202 */ /* 0x000fc60000000f00 */
[----:B------:R-:W-:Y:S01]  /*1550*/  @P6 FMUL.FTZ R85, R70, R60 ;  /* 0x0000003c46556220 */ /* 0x000fe20000410000 */
[----:B------:R-:W-:Y:S01]  /*1560*/  FMUL.FTZ R60, R45, R70 ;  /* 0x000000462d3c7220 */ /* 0x000fe20000410000 */
[----:B------:R-:W-:-:S04]  /*1570*/  HFMA2.MMA R70, -RZ, RZ, 0, 0 ;  /* 0x00000000ff467435 */ /* 0x000fc800000001ff */
[----:B------:R-:W-:Y:S02]  /*1580*/  FSEL R62, R60, RZ, P6 ;  /* 0x000000ff3c3e7208 */ /* 0x000fe40003000000 */
[----:B------:R-:W-:Y:S02]  /*1590*/  @P5 MOV R60, R71 ;  /* 0x00000047003c5202 */ /* 0x000fe40000000f00 */
[----:B------:R-:W-:Y:S02]  /*15a0*/  LOP3.LUT P6, RZ, R100, 0xff000000, RZ, 0xc0, !PT ;  /* 0xff00000064ff7812 */ /* 0x000fe400078cc0ff */
[----:B------:R-:W0:Y:S01]  /*15b0*/  F2F.F16.F32 R62, R62 ;  /* 0x0000003e003e7304 */ /* 0x000e220000200800 */
[----:B------:R-:W-:-:S05]  /*15c0*/  @P5 HADD2.F32 R60, -RZ, R60.H0_H0 ;  /* 0x2000003cff3c5230 */ /* 0x000fca0000004100 */
[----:B------:R-:W-:Y:S01]  /*15d0*/  @P5 FMUL.FTZ R70, R119, R60 ;  /* 0x0000003c77465220 */ /* 0x000fe20000410000 */
[----:B------:R-:W-:Y:S02]  /*15e0*/  FMUL.FTZ R60, R46, R119 ;  /* 0x000000772e3c7220 */ /* 0x000fe40000410000 */
[----:B------:R-:W1:Y:S03]  /*15f0*/  F2F.F16.F32 R119, R118 ;  /* 0x0000007600777304 */ /* 0x000e660000200800 */
[----:B------:R-:W-:Y:S01]  /*1600*/  FSEL R66, R60, RZ, P5 ;  /* 0x000000ff3c427208 */ /* 0x000fe20002800000 */
[----:B------:R-:W-:Y:S01]  /*1610*/  FMUL.FTZ R60, R47, R84 ;  /* 0x000000542f3c7220 */ /* 0x000fe20000410000 */
[----:B0-----:R-:W-:-:S04]  /*1620*/  IMAD.WIDE.U32 R62, R62, 0x10000, RZ ;  /* 0x000100003e3e7825 */ /* 0x001fc800078e00ff */
[----:B------:R-:W-:Y:S01]  /*1630*/  FSEL R100, R60, RZ, P6 ;  /* 0x000000ff3c647208 */ /* 0x000fe20003000000 */
[----:B------:R-:W-:Y:S01]  /*1640*/  F2F.F16.F32 R66, R66 ;  /* 0x0000004200427304 */ /* 0x000fe20000200800 */
[----:B------:R-:W0:Y:S01]  /*1650*/  LDC.64 R60, c[0x0][0x2f8] ;  /* 0x0000be00ff3c7b82 */ /* 0x000e220000000a00 */
[----:B-1----:R-:W-:-:S06]  /*1660*/  LOP3.LUT R62, R62, R119, RZ, 0xfc, !PT ;  /* 0x000000773e3e7212 */ /* 0x002fcc00078efcff */
[----:B------:R-:W1:Y:S02]  /*1670*/  F2F.F16.F32 R67, R100 ;  /* 0x0000006400437304 */ /* 0x000e640000200800 */
[----:B-1----:R-:W-:Y:S01]  /*1680*/  SHF.L.U32 R67, R67, 0x10, RZ ;  /* 0x0000001043437819 */ /* 0x002fe200000006ff */
[----:B0-----:R-:W-:-:S03]  /*1690*/  IMAD.WIDE.U32 R60, R101, 0x8, R60 ;  /* 0x00000008653c7825 */ /* 0x001fc600078e003c */
[----:B------:R-:W-:Y:S01]  /*16a0*/  LOP3.LUT R63, R63, R67, R66, 0xfe, !PT ;  /* 0x000000433f3f7212 */ /* 0x000fe200078efe42 */
[----:B------:R-:W-:-:S04]  /*16b0*/  IMAD.WIDE.U32 R66, R97, 0x8, R68 ;  /* 0x0000000861427825 */ /* 0x000fc800078e0044 */
[-CC-:B------:R-:W-:Y:S01]  /*16c0*/  FFMA.FTZ R111, R111, R65.reuse, R64.reuse ;  /* 0x000000416f6f7223 */ /* 0x180fe20000010040 */
[----:B------:R-:W-:Y:S01]  /*16d0*/  @P6 SHF.R.U32.HI R100, RZ, 0x10, R71 ;  /* 0x00000010ff646819 */ /* 0x000fe20000011647 */
[----:B------:R0:W-:Y:S01]  /*16e0*/  STG.E.64 desc[UR4][R60.64], R62 ;  /* 0x0000003e3c007986 */ /* 0x0001e2000c101b04 */
[----:B------:R-:W-:Y:S01]  /*16f0*/  LOP3.LUT P5, RZ, R93, 0xff, RZ, 0xc0, !PT ;  /* 0x000000ff5dff7812 */ /* 0x000fe200078ac0ff */
[-CC-:B------:R-:W-:Y:S01]  /*1700*/  FFMA.FTZ R113, R113, R65.reuse, R64.reuse ;  /* 0x0000004171717223 */ /* 0x180fe20000010040 */
[----:B------:R-:W1:Y:S01]  /*1710*/  @P1 LDC.64 R68, c[0x0][0x308] ;  /* 0x0000c200ff441b82 */ /* 0x000e620000000a00 */
[----:B------:R-:W2:Y:S01]  /*1720*/  LDG.E.64 R66, desc[UR4][R66.64] ;  /* 0x0000000442427981 */ /* 0x000ea2000c1e1b00 */
[----:B------:R-:W-:Y:S01]  /*1730*/  FADD.FTZ R110, R110, -R111 ;  /* 0x8000006f6e6e7221 */ /* 0x000fe20000010000 */
[----:B------:R-:W-:Y:S01]  /*1740*/  @P6 HADD2.F32 R111, -RZ, R100.H0_H0 ;  /* 0x20000064ff6f6230 */ /* 0x000fe20000004100 */
[----:B------:R-:W-:Y:S01]  /*1750*/  MOV R71, RZ ;  /* 0x000000ff00477202 */ /* 0x000fe20000000f00 */
[----:B------:R-:W-:Y:S01]  /*1760*/  FADD.FTZ R112, R112, -R113 ;  /* 0x8000007170707221 */ /* 0x000fe20000010000 */
[----:B------:R-:W-:Y:S01]  /*1770*/  FMUL.FTZ R101, R95, R110 ;  /* 0x0000006e5f657220 */ /* 0x000fe20000410000 */
[--C-:B------:R-:W-:Y:S01]  /*1780*/  FFMA.FTZ R115, R115, R65, R64.reuse ;  /* 0x0000004173737223 */ /* 0x100fe20000010040 */
[----:B------:R-:W-:Y:S01]  /*1790*/  @P6 FMUL.FTZ R71, R84, R111 ;  /* 0x0000006f54476220 */ /* 0x000fe20000410000 */
[----:B------:R-:W-:Y:S01]  /*17a0*/  LOP3.LUT P6, RZ, R93, 0xff00, RZ, 0xc0, !PT ;  /* 0x0000ff005dff7812 */ /* 0x000fe200078cc0ff */
[----:B------:R-:W-:Y:S01]  /*17b0*/  FFMA.FTZ R117, R117, R65, R64 ;  /* 0x0000004175757223 */ /* 0x000fe20000010040 */
[----:B0-----:R-:W-:Y:S01]  /*17c0*/  FMUL.FTZ R62, R95, R112 ;  /* 0x000000705f3e7220 */ /* 0x001fe20000410000 */
[----:B------:R-:W-:Y:S01]  /*17d0*/  @P2 FADD.FTZ R101, R20, R101 ;  /* 0x0000006514652221 */ /* 0x000fe20000010000 */
[----:B------:R-:W-:Y:S01]  /*17e0*/  FADD.FTZ R114, R114, -R115 ;  /* 0x8000007372727221 */ /* 0x000fe20000010000 */
[----:B------:R-:W-:Y:S01]  /*17f0*/  FADD.FTZ R116, R116, -R117 ;  /* 0x8000007574747221 */ /* 0x000fe20000010000 */
[----:B------:R-:W-:Y:S01]  /*1800*/  @P2 FADD.FTZ R62, R21, R62 ;  /* 0x0000003e153e2221 */ /* 0x000fe20000010000 */
[----:B------:R-:W-:Y:S01]  /*1810*/  FMUL.FTZ R113, R101, R92 ;  /* 0x0000005c65717220 */ /* 0x000fe20000410000 */
[C---:B------:R-:W-:Y:S01]  /*1820*/  FMUL.FTZ R115, R95.reuse, R114 ;  /* 0x000000725f737220 */ /* 0x040fe20000410000 */
[----:B------:R-:W-:Y:S01]  /*1830*/  FMUL.FTZ R112, R95, R116 ;  /* 0x000000745f707220 */ /* 0x000fe20000410000 */
[----:B------:R-:W-:Y:S01]  /*1840*/  FMUL.FTZ R100, R62, R92 ;  /* 0x0000005c3e647220 */ /* 0x000fe20000410000 */
[----:B------:R-:W-:Y:S01]  /*1850*/  HFMA2.MMA R84, -RZ, RZ, 0, 0 ;  /* 0x00000000ff547435 */ /* 0x000fe200000001ff */
[----:B------:R-:W-:Y:S01]  /*1860*/  FMUL.FTZ R113, R113, UR17 ;  /* 0x0000001171717c20 */ /* 0x000fe20008410000 */
[----:B------:R-:W-:Y:S01]  /*1870*/  @P2 FADD.FTZ R115, R22, R115 ;  /* 0x0000007316732221 */ /* 0x000fe20000010000 */
[----:B------:R-:W-:Y:S01]  /*1880*/  @P2 FADD.FTZ R112, R23, R112 ;  /* 0x0000007017702221 */ /* 0x000fe20000010000 */
[----:B------:R-:W-:Y:S01]  /*1890*/  FMUL.FTZ R114, R100, UR17 ;  /* 0x0000001164727c20 */ /* 0x000fe20008410000 */
[----:B------:R-:W-:Y:S01]  /*18a0*/  MOV R111, RZ ;  /* 0x000000ff006f7202 */ /* 0x000fe20000000f00 */
[----:B-1----:R-:W-:Y:S01]  /*18b0*/  @P1 IMAD.WIDE.U32 R68, R97, 0x10, R68 ;  /* 0x0000001061441825 */ /* 0x002fe200078e0044 */
[----:B------:R-:W-:-:S02]  /*18c0*/  SEL R61, R62, R57, P3 ;  /* 0x000000393e3d7207 */ /* 0x000fc40001800000 */
[C---:B------:R-:W-:Y:S01]  /*18d0*/  SEL R62, R115.reuse, R58, P3 ;  /* 0x0000003a733e7207 */ /* 0x040fe20001800000 */
[-C--:B------:R-:W-:Y:S01]  /*18e0*/  FMUL.FTZ R115, R115, R92.reuse ;  /* 0x0000005c73737220 */ /* 0x080fe20000410000 */
[C---:B------:R-:W-:Y:S01]  /*18f0*/  SEL R63, R112.reuse, R59, P3 ;  /* 0x0000003b703f7207 */ /* 0x040fe20001800000 */
[----:B------:R-:W-:Y:S01]  /*1900*/  FMUL.FTZ R112, R112, R92 ;  /* 0x0000005c70707220 */ /* 0x000fe20000410000 */
[----:B------:R-:W-:Y:S02]  /*1910*/  SHF.R.U32.HI R110, RZ, 0x1d, R96 ;  /* 0x0000001dff6e7819 */ /* 0x000fe40000011660 */
[----:B--2---:R-:W-:Y:S02]  /*1920*/  @P5 MOV R60, R66 ;  /* 0x00000042003c5202 */ /* 0x004fe40000000f00 */
[----:B------:R-:W-:-:S03]  /*1930*/  @P6 SHF.R.U64 R66, R66, 0x10, R67 ;  /* 0x0000001042426819 */ /* 0x000fc60000001243 */
[----:B------:R-:W-:Y:S02]  /*1940*/  @P5 HADD2.F32 R60, -RZ, R60.H0_H0 ;  /* 0x2000003cff3c5230 */ /* 0x000fe40000004100 */
[----:B------:R-:W-:-:S03]  /*1950*/  @P6 HADD2.F32 R66, -RZ, R66.H0_H0 ;  /* 0x20000042ff426230 */ /* 0x000fc60000004100 */
[----:B------:R-:W-:Y:S01]  /*1960*/  @P5 FMUL.FTZ R84, R113, R60 ;  /* 0x0000003c71545220 */ /* 0x000fe20000410000 */
[----:B------:R-:W-:Y:S01]  /*1970*/  FMUL.FTZ R113, R48, R113 ;  /* 0x0000007130717220 */ /* 0x000fe20000410000 */
[----:B------:R-:W-:Y:S01]  /*1980*/  @P6 FMUL.FTZ R111, R114, R66 ;  /* 0x00000042726f6220 */ /* 0x000fe20000410000 */
[----:B------:R-:W-:Y:S01]  /*1990*/  SEL R60, R101, R56, P3 ;  /* 0x00000038653c7207 */ /* 0x000fe20001800000 */
[----:B------:R-:W-:Y:S01]  /*19a0*/  FMUL.FTZ R114, R49, R114 ;  /* 0x0000007231727220 */ /* 0x000fe20000410000 */
[----:B------:R-:W-:Y:S02]  /*19b0*/  SHF.L.U32 R66, R96, 0x3, RZ ;  /* 0x0000000360427819 */ /* 0x000fe400000006ff */
[----:B------:R-:W-:Y:S01]  /*19c0*/  FSEL R113, R113, RZ, P5 ;  /* 0x000000ff71717208 */ /* 0x000fe20002800000 */
[----:B------:R0:W-:Y:S01]  /*19d0*/  @P1 STG.E.128 desc[UR4][R68.64], R60 ;  /* 0x0000003c44001986 */ /* 0x0001e2000c101d04 */
[----:B------:R-:W-:Y:S02]  /*19e0*/  LEA R100, P5, R97, UR20, 0x3 ;  /* 0x0000001461647c11 */ /* 0x000fe4000f8a18ff */
[----:B------:R-:W-:-:S02]  /*19f0*/  FSEL R114, R114, RZ, P6 ;  /* 0x000000ff72727208 */ /* 0x000fc40003000000 */
[----:B------:R-:W-:Y:S01]  /*1a00*/  LEA.HI.X R101, R97, UR21, RZ, 0x3, P5 ;  /* 0x0000001561657c11 */ /* 0x000fe2000a8f1cff */
[----:B------:R-:W-:Y:S01]  /*1a10*/  FMUL.FTZ R97, R115, UR17 ;  /* 0x0000001173617c20 */ /* 0x000fe20008410000 */
[----:B------:R-:W-:Y:S01]  /*1a20*/  LOP3.LUT P5, RZ, R93, 0xff0000, RZ, 0xc0, !PT ;  /* 0x00ff00005dff7812 */ /* 0x000fe200078ac0ff */
[----:B------:R-:W-:Y:S08]  /*1a30*/  F2F.F16.F32 R113, R113 ;  /* 0x0000007100717304 */ /* 0x000ff00000200800 */
[----:B------:R-:W1:Y:S01]  /*1a40*/  F2F.F16.F32 R114, R114 ;  /* 0x0000007200727304 */ /* 0x000e620000200800 */
[----:B0-----:R-:W-:Y:S01]  /*1a50*/  IADD3 R60, P6, R66, UR22, RZ ;  /* 0x00000016423c7c10 */ /* 0x001fe2000ffde0ff */
[----:B------:R-:W-:Y:S01]  /*1a60*/  FMUL.FTZ R68, R112, UR17 ;  /* 0x0000001170447c20 */ /* 0x000fe20008410000 */
[----:B------:R-:W-:-:S02]  /*1a70*/  FMUL.FTZ R62, R50, R97 ;  /* 0x00000061323e7220 */ /* 0x000fc40000410000 */
[----:B------:R-:W-:Y:S01]  /*1a80*/  IADD3.X R61, R110, UR23, RZ, P6, !PT ;  /* 0x000000176e3d7c10 */ /* 0x000fe2000b7fe4ff */
[----:B------:R-:W-:Y:S01]  /*1a90*/  FMUL.FTZ R63, R51, R68 ;  /* 0x00000044333f7220 */ /* 0x000fe20000410000 */
[----:B------:R-:W-:Y:S02]  /*1aa0*/  LOP3.LUT P6, RZ, R93, 0xff000000, RZ, 0xc0, !PT ;  /* 0xff0000005dff7812 */ /* 0x000fe400078cc0ff */
[----:B------:R-:W-:Y:S02]  /*1ab0*/  FSEL R69, R62, RZ, P5 ;  /* 0x000000ff3e457208 */ /* 0x000fe40002800000 */
[----:B------:R-:W-:Y:S01]  /*1ac0*/  FSEL R93, R63, RZ, P6 ;  /* 0x000000ff3f5d7208 */ /* 0x000fe20003000000 */
[----:B-1----:R-:W-:-:S03]  /*1ad0*/  IMAD.WIDE.U32 R62, R114, 0x10000, RZ ;  /* 0x00010000723e7825 */ /* 0x002fc600078e00ff */
[----:B------:R-:W-:Y:S01]  /*1ae0*/  F2F.F16.F32 R69, R69 ;  /* 0x0000004500457304 */ /* 0x000fe20000200800 */
[----:B------:R-:W-:-:S07]  /*1af0*/  LOP3.LUT R62, R62, R113, RZ, 0xfc, !PT ;  /* 0x000000713e3e7212 */ /* 0x000fce00078efcff */
[----:B------:R-:W0:Y:S02]  /*1b00*/  F2F.F16.F32 R93, R93 ;  /* 0x0000005d005d7304 */ /* 0x000e240000200800 */
        /* <DEDUP_REMOVED lines=13> */
[----:B0-----:R-:W-:Y:S01]  /*1be0*/  @P6 SHF.R.U32.HI R63, RZ, 0x10, R67 ;  /* 0x00000010ff3f6819 */ /* 0x001fe20000011643 */
[C---:B------:R-:W-:Y:S01]  /*1bf0*/  FMUL.FTZ R69, R95.reuse, R106 ;  /* 0x0000006a5f457220 */ /* 0x040fe20000410000 */
[----:B------:R-:W-:Y:S01]  /*1c00*/  FMUL.FTZ R65, R95, R102 ;  /* 0x000000665f417220 */ /* 0x000fe20000410000 */
[----:B------:R-:W-:Y:S01]  /*1c10*/  @P2 FADD.FTZ R104, R29, R104 ;  /* 0x000000681d682221 */ /* 0x000fe20000010000 */
[----:B------:R-:W-:Y:S01]  /*1c20*/  @P5 MOV R64, R67 ;  /* 0x0000004300405202 */ /* 0x000fe20000000f00 */
[----:B------:R-:W-:-:S02]  /*1c30*/  @P6 HADD2.F32 R63, -RZ, R63.H0_H0 ;  /* 0x2000003fff3f6230 */ /* 0x000fc40000004100 */
[----:B------:R-:W-:Y:S01]  /*1c40*/  FMUL.FTZ R108, R95, R108 ;  /* 0x0000006c5f6c7220 */ /* 0x000fe20000410000 */
[----:B------:R-:W-:Y:S01]  /*1c50*/  MOV R67, RZ ;  /* 0x000000ff00437202 */ /* 0x000fe20000000f00 */
[----:B------:R-:W-:Y:S01]  /*1c60*/  @P2 FADD.FTZ R69, R30, R69 ;  /* 0x000000451e452221 */ /* 0x000fe20000010000 */
[----:B------:R-:W-:Y:S01]  /*1c70*/  @P2 FADD.FTZ R65, R28, R65 ;  /* 0x000000411c412221 */ /* 0x000fe20000010000 */
[----:B------:R-:W-:Y:S01]  /*1c80*/  @P6 FMUL.FTZ R67, R68, R63 ;  /* 0x0000003f44436220 */ /* 0x000fe20000410000 */
[----:B------:R-:W-:Y:S01]  /*1c90*/  FMUL.FTZ R68, R104, R92 ;  /* 0x0000005c68447220 */ /* 0x000fe20000410000 */
[----:B------:R-:W-:Y:S01]  /*1ca0*/  @P2 FADD.FTZ R108, R31, R108 ;  /* 0x0000006c1f6c2221 */ /* 0x000fe20000010000 */
[C---:B------:R-:W-:Y:S01]  /*1cb0*/  SEL R58, R69.reuse, R58, P3 ;  /* 0x0000003a453a7207 */ /* 0x040fe20001800000 */
[-C--:B------:R-:W-:Y:S01]  /*1cc0*/  FMUL.FTZ R69, R69, R92.reuse ;  /* 0x0000005c45457220 */ /* 0x080fe20000410000 */
[----:B------:R-:W-:Y:S01]  /*1cd0*/  FMUL.FTZ R68, R68, UR17 ;  /* 0x0000001144447c20 */ /* 0x000fe20008410000 */
[-C--:B------:R-:W-:Y:S01]  /*1ce0*/  FMUL.FTZ R93, R65, R92.reuse ;  /* 0x0000005c415d7220 */ /* 0x080fe20000410000 */
[----:B------:R-:W-:Y:S01]  /*1cf0*/  FMUL.FTZ R92, R108, R92 ;  /* 0x0000005c6c5c7220 */ /* 0x000fe20000410000 */
[----:B------:R-:W-:Y:S01]  /*1d00*/  HFMA2.MMA R100, -RZ, RZ, 0, 0 ;  /* 0x00000000ff647435 */ /* 0x000fe200000001ff */
[----:B------:R-:W-:-:S02]  /*1d10*/  @P5 HADD2.F32 R64, -RZ, R64.H0_H0 ;  /* 0x20000040ff405230 */ /* 0x000fc40000004100 */
        /* <DEDUP_REMOVED lines=12> */
[----:B------:R0:W1:Y:S01]  /*1de0*/  F2F.F16.F32 R101, R95 ;  /* 0x0000005f00657304 */ /* 0x0000620000200800 */
        /* <DEDUP_REMOVED lines=11> */
[----:B------:R-:W-:Y:S01]  /*1ea0*/  FADD.FTZ R11, R0, R11 ;  /* 0x0000000b000b7221 */ /* 0x000fe20000010000 */
[----:B------:R-:W-:Y:S01]  /*1eb0*/  LOP3.LUT P3, RZ, R94, 0xff, RZ, 0xc0, !PT ;  /* 0x000000ff5eff7812 */ /* 0x000fe2000786c0ff */
[----:B------:R-:W-:Y:S01]  /*1ec0*/  F2F.F16.F32 R97, R97 ;  /* 0x0000006100617304 */ /* 0x000fe20000200800 */
[----:B------:R-:W-:Y:S01]  /*1ed0*/  IADD3 R98, R98, UR24, RZ ;  /* 0x0000001862627c10 */ /* 0x000fe2000fffe0ff */
[----:B------:R0:W-:Y:S01]  /*1ee0*/  @P1 STG.E.128 desc[UR4][R62.64], R56 ;  /* 0x000000383e001986 */ /* 0x0001e2000c101d04 */
[----:B------:R-:W-:Y:S01]  /*1ef0*/  FSEL R94, R64, RZ, P3 ;  /* 0x000000ff405e7208 */ /* 0x000fe20001800000 */
[----:B-1----:R-:W-:Y:S01]  /*1f00*/  IMAD.WIDE.U32 R64, R101, 0x10000, RZ ;  /* 0x0001000065407825 */ /* 0x002fe200078e00ff */
[----:B------:R-:W-:Y:S01]  /*1f10*/  IADD3 R66, P1, R66, UR20, RZ ;  /* 0x0000001442427c10 */ /* 0x000fe2000ff3e0ff */
[----:B------:R-:W-:-:S02]  /*1f20*/  HFMA2.MMA R0, -RZ, RZ, 0, 0 ;  /* 0x00000000ff007435 */ /* 0x000fc400000001ff */
[----:B------:R-:W-:Y:S01]  /*1f30*/  FADD.FTZ R12, R71, R12 ;  /* 0x0000000c470c7221 */ /* 0x000fe20000010000 */
[----:B------:R-:W1:Y:S01]  /*1f40*/  F2F.F16.F32 R95, R95 ;  /* 0x0000005f005f7304 */ /* 0x000e620000200800 */
[----:B------:R-:W-:Y:S01]  /*1f50*/  IADD3.X R67, R110, UR21, RZ, P1, !PT ;  /* 0x000000156e437c10 */ /* 0x000fe20008ffe4ff */
[----:B------:R-:W-:Y:S01]  /*1f60*/  FADD.FTZ R14, R111, R14 ;  /* 0x0000000e6f0e7221 */ /* 0x000fe20000010000 */
[----:B------:R-:W-:Y:S01]  /*1f70*/  ISETP.GE.AND P1, PT, R98, UR25, PT ;  /* 0x0000001962007c0c */ /* 0x000fe2000bf26270 */
[----:B------:R-:W-:Y:S01]  /*1f80*/  FADD.FTZ R17, R100, R17 ;  /* 0x0000001164117221 */ /* 0x000fe20000010000 */
[----:B------:R-:W-:Y:S02]  /*1f90*/  MOV R71, RZ ;  /* 0x000000ff00477202 */ /* 0x000fe40000000f00 */
[----:B------:R-:W-:Y:S01]  /*1fa0*/  SEL R118, RZ, 0x1, P4 ;  /* 0x00000001ff767807 */ /* 0x000fe20002000000 */
[----:B------:R-:W3:Y:S01]  /*1fb0*/  F2F.F16.F32 R103, R94 ;  /* 0x0000005e00677304 */ /* 0x000ee20000200800 */
[----:B-1----:R-:W-:-:S04]  /*1fc0*/  SHF.L.U32 R101, R95, 0x10, RZ ;  /* 0x000000105f657819 */ /* 0x002fc800000006ff */
[----:B------:R-:W-:Y:S02]  /*1fd0*/  LOP3.LUT R65, R65, R101, R97, 0xfe, !PT ;  /* 0x0000006541417212 */ /* 0x000fe400078efe61 */
[----:B---3--:R-:W-:-:S05]  /*1fe0*/  LOP3.LUT R64, R64, R103, RZ, 0xfc, !PT ;  /* 0x0000006740407212 */ /* 0x008fca00078efcff */
[----:B------:R1:W-:Y:S01]  /*1ff0*/  STG.E.64 desc[UR4][R66.64], R64 ;  /* 0x0000004042007986 */ /* 0x0003e2000c101b04 */
[----:B--2---:R-:W-:Y:S02]  /*2000*/  @P3 MOV R70, R60 ;  /* 0x0000003c00463202 */ /* 0x004fe40000000f00 */
[--C-:B------:R-:W-:Y:S02]  /*2010*/  @P6 SHF.R.U64 R94, R60, 0x10, R61.reuse ;  /* 0x000000103c5e6819 */ /* 0x100fe4000000123d */
[----:B------:R-:W-:Y:S01]  /*2020*/  @P5 MOV R84, R61 ;  /* 0x0000003d00545202 */ /* 0x000fe20000000f00 */
[----:B------:R-:W-:Y:S01]  /*2030*/  @P3 HADD2.F32 R70, -RZ, R70.H0_H0 ;  /* 0x20000046ff463230 */ /* 0x000fe20000004100 */
[----:B------:R-:W-:Y:S01]  /*2040*/  @P2 SHF.R.U32.HI R85, RZ, 0x10, R61 ;  /* 0x00000010ff552819 */ /* 0x000fe2000001163d */
[----:B0-----:R-:W-:Y:S01]  /*2050*/  @P6 HADD2.F32 R63, -RZ, R94.H0_H0 ;  /* 0x2000005eff3f6230 */ /* 0x001fe20000004100 */
[----:B------:R-:W-:Y:S01]  /*2060*/  CS2R R60, SRZ ;  /* 0x00000000003c7805 */ /* 0x000fe2000001ff00 */
[----:B------:R-:W-:-:S02]  /*2070*/  @P5 HADD2.F32 R84, -RZ, R84.H0_H0 ;  /* 0x20000054ff545230 */ /* 0x000fc40000004100 */
[----:B------:R-:W-:Y:S01]  /*2080*/  @P3 FMUL.FTZ R0, R93, R70 ;  /* 0x000000465d003220 */ /* 0x000fe20000410000 */
[----:B------:R-:W-:Y:S02]  /*2090*/  @P2 HADD2.F32 R85, -RZ, R85.H0_H0 ;  /* 0x20000055ff552230 */ /* 0x000fe40000004100 */
[----:B------:R-:W-:Y:S01]  /*20a0*/  @P6 FMUL.FTZ R61, R68, R63 ;  /* 0x0000003f443d6220 */ /* 0x000fe20000410000 */
[----:B------:R-:W-:Y:S01]  /*20b0*/  @P5 FMUL.FTZ R60, R69, R84 ;  /* 0x00000054453c5220 */ /* 0x000fe20000410000 */
[----:B------:R-:W-:Y:S01]  /*20c0*/  FADD.FTZ R19, R0, R19 ;  /* 0x0000001300137221 */ /* 0x000fe20000010000 */
[----:B------:R-:W-:Y:S01]  /*20d0*/  @P2 FMUL.FTZ R71, R92, R85 ;  /* 0x000000555c472220 */ /* 0x000fe20000410000 */
[----:B------:R-:W-:Y:S01]  /*20e0*/  FADD.FTZ R18, R61, R18 ;  /* 0x000000123d127221 */ /* 0x000fe20000010000 */
[----:B------:R-:W-:Y:S02]  /*20f0*/  FADD.FTZ R73, R60, R73 ;  /* 0x000000493c497221 */ /* 0x000fe40000010000 */
[----:B------:R-:W-:Y:S01]  /*2100*/  FADD.FTZ R72, R71, R72 ;  /* 0x0000004847487221 */ /* 0x000fe20000010000 */
        /* <DEDUP_REMOVED lines=37> */
.L_x_6713:
        /* <DEDUP_REMOVED lines=22> */
.L_x_6714:
[----:B------:R-:W-:Y:S01]  /*24c0*/  HFMA2.MMA R65, -RZ, RZ, 0, 9.5367431640625e-07 ;  /* 0x00000010ff417435 */ /* 0x000fe200000001ff */
[----:B------:R-:W-:Y:S02]  /*24d0*/  MOV R66, 0x1f ;  /* 0x0000001f00427802 */ /* 0x000fe40000000f00 */
[----:B------:R-:W-:-:S08]  /*24e0*/  MOV R63, 0xffffffff ;  /* 0xffffffff003f7802 */ /* 0x000fd00000000f00 */
[----:B-----5:R-:W-:Y:S05]  /*24f0*/  WARPSYNC.COLLECTIVE R63, `(.L_x_6716) ;  /* 0x000000003f087348 */ /* 0x020fea0003c00000 */
[----:B------:R0:W1:Y:S02]  /*2500*/  SHFL.DOWN P2, R64, R68, R65, R66 ;  /* 0x0800004144407389 */ /* 0x0000640000040042 */
[----:B01---5:R-:W-:Y:S01]  /*2510*/  ENDCOLLECTIVE ;  /* 0x000000000000791b */ /* 0x023fe20003800000 */
.L_x_6716:
[----:B------:R-:W-:Y:S01]  /*2520*/  FADD.FTZ R67, R68, R64 ;  /* 0x0000004044437221 */ /* 0x000fe20000010000 */
[----:B------:R-:W-:-:S07]  /*2530*/  MOV R68, R61 ;  /* 0x0000003d00447202 */ /* 0x000fce0000000f00 */
[----:B------:R-:W-:Y:S05]  /*2540*/  WARPSYNC.COLLECTIVE R63, `(.L_x_6717) ;  /* 0x000000003f087348 */ /* 0x000fea0003c00000 */
[----:B------:R0:W1:Y:S02]  /*2550*/  SHFL.DOWN P2, R64, R68, R65, R66 ;  /* 0x0800004144407389 */ /* 0x0000640000040042 */
[----:B01----:R-:W-:Y:S01]  /*2560*/  ENDCOLLECTIVE ;  /* 0x000000000000791b */ /* 0x003fe20003800000 */
.L_x_6717:
[----:B------:R-:W-:Y:S01]  /*2570*/  HFMA2.MMA R65, -RZ, RZ, 0, 4.76837158203125e-07 ;  /* 0x00000008ff417435 */ /* 0x000fe200000001ff */
[----:B------:R-:W-:Y:S02]  /*2580*/  MOV R68, R67 ;  /* 0x0000004300447202 */ /* 0x000fe40000000f00 */
[----:B------:R-:W-:-:S08]  /*2590*/  MOV R70, R64 ;  /* 0x0000004000467202 */ /* 0x000fd00000000f00 */
[----:B------:R-:W-:Y:S05]  /*25a0*/  WARPSYNC.COLLECTIVE R63, `(.L_x_6718) ;  /* 0x000000003f087348 */ /* 0x000fea0003c00000 */
[----:B------:R0:W1:Y:S02]  /*25b0*/  SHFL.DOWN P2, R64, R68, R65, R66 ;  /* 0x0800004144407389 */ /* 0x0000640000040042 */
[----:B01----:R-:W-:Y:S01]  /*25c0*/  ENDCOLLECTIVE ;  /* 0x000000000000791b */ /* 0x003fe20003800000 */
.L_x_6718:
[----:B------:R-:W-:-:S05]  /*25d0*/  FADD.FTZ R70, R61, R70 ;  /* 0x000000463d467221 */ /* 0x000fca0000010000 */
[----:B------:R-:W-:Y:S01]  /*25e0*/  MOV R68, R70 ;  /* 0x0000004600447202 */ /* 0x000fe20000000f00 */
[----:B------:R-:W-:-:S07]  /*25f0*/  FADD.FTZ R124, R67, R64 ;  /* 0x00000040437c7221 */ /* 0x000fce0000010000 */
[----:B------:R-:W-:Y:S05]  /*2600*/  WARPSYNC.COLLECTIVE R63, `(.L_x_6719) ;  /* 0x000000003f087348 */ /* 0x000fea0003c00000 */
[----:B------:R0:W1:Y:S02]  /*2610*/  SHFL.DOWN P2, R64, R68, R65, R66 ;  /* 0x0800004144407389 */ /* 0x0000640000040042 */
[----:B01----:R-:W-:Y:S01]  /*2620*/  ENDCOLLECTIVE ;  /* 0x000000000000791b */ /* 0x003fe20003800000 */
.L_x_6719:
[----:B------:R-:W-:Y:S01]  /*2630*/  HFMA2.MMA R65, -RZ, RZ, 0, 2.384185791015625e-07 ;  /* 0x00000004ff417435 */ /* 0x000fe200000001ff */
[----:B------:R-:W-:Y:S02]  /*2640*/  MOV R68, R124 ;  /* 0x0000007c00447202 */ /* 0x000fe40000000f00 */
[----:B------:R-:W-:-:S08]  /*2650*/  MOV R69, R64 ;  /* 0x0000004000457202 */ /* 0x000fd00000000f00 */
[----:B------:R-:W-:Y:S05]  /*2660*/  WARPSYNC.COLLECTIVE R63, `(.L_x_6720) ;  /* 0x000000003f087348 */ /* 0x000fea0003c00000 */
[----:B------:R0:W1:Y:S02]  /*2670*/  SHFL.DOWN P2, R64, R68, R65, R66 ;  /* 0x0800004144407389 */ /* 0x0000640000040042 */
[----:B01----:R-:W-:Y:S01]  /*2680*/  ENDCOLLECTIVE ;  /* 0x000000000000791b */ /* 0x003fe20003800000 */
.L_x_6720:
[----:B------:R-:W-:-:S05]  /*2690*/  FADD.FTZ R69, R70, R69 ;  /* 0x0000004546457221 */ /* 0x000fca0000010000 */
[----:B------:R-:W-:Y:S01]  /*26a0*/  MOV R68, R69 ;  /* 0x0000004500447202 */ /* 0x000fe20000000f00 */
[----:B------:R-:W-:-:S07]  /*26b0*/  FADD.FTZ R124, R124, R64 ;  /* 0x000000407c7c7221 */ /* 0x000fce0000010000 */
[----:B------:R-:W-:Y:S05]  /*26c0*/  WARPSYNC.COLLECTIVE R63, `(.L_x_6721) ;  /* 0x000000003f087348 */ /* 0x000fea0003c00000 */
[----:B------:R0:W1:Y:S02]  /*26d0*/  SHFL.DOWN P2, R64, R68, R65, R66 ;  /* 0x0800004144407389 */ /* 0x0000640000040042 */
[----:B01----:R-:W-:Y:S01]  /*26e0*/  ENDCOLLECTIVE ;  /* 0x000000000000791b */ /* 0x003fe20003800000 */
.L_x_6721:
[----:B------:R-:W-:Y:S01]  /*26f0*/  HFMA2.MMA R65, -RZ, RZ, 0, 1.1920928955078125e-07 ;  /* 0x00000002ff417435 */ /* 0x000fe200000001ff */
[----:B------:R-:W-:Y:S02]  /*2700*/  MOV R68, R124 ;  /* 0x0000007c00447202 */ /* 0x000fe40000000f00 */
[----:B------:R-:W-:-:S08]  /*2710*/  MOV R71, R64 ;  /* 0x0000004000477202 */ /* 0x000fd00000000f00 */
[----:B------:R-:W-:Y:S05]  /*2720*/  WARPSYNC.COLLECTIVE R63, `(.L_x_6722) ;  /* 0x000000003f087348 */ /* 0x000fea0003c00000 */
[----:B------:R0:W1:Y:S02]  /*2730*/  SHFL.DOWN P2, R64, R68, R65, R66 ;  /* 0x0800004144407389 */ /* 0x0000640000040042 */
[----:B01----:R-:W-:Y:S01]  /*2740*/  ENDCOLLECTIVE ;  /* 0x000000000000791b */ /* 0x003fe20003800000 */
.L_x_6722:
[----:B------:R-:W-:-:S05]  /*2750*/  FADD.FTZ R71, R69, R71 ;  /* 0x0000004745477221 */ /* 0x000fca0000010000 */
[----:B------:R-:W-:Y:S01]  /*2760*/  MOV R68, R71 ;  /* 0x0000004700447202 */ /* 0x000fe20000000f00 */
[----:B------:R-:W-:-:S07]  /*2770*/  FADD.FTZ R61, R124, R64 ;  /* 0x000000407c3d7221 */ /* 0x000fce0000010000 */
[----:B------:R-:W-:Y:S05]  /*2780*/  WARPSYNC.COLLECTIVE R63, `(.L_x_6723) ;  /* 0x000000003f087348 */ /* 0x000fea0003c00000 */
[----:B------:R0:W1:Y:S02]  /*2790*/  SHFL.DOWN P2, R64, R68, R65, R66 ;  /* 0x0800004144407389 */ /* 0x0000640000040042 */
[----:B01----:R-:W-:Y:S01]  /*27a0*/  ENDCOLLECTIVE ;  /* 0x000000000000791b */ /* 0x003fe20003800000 */
.L_x_6723:
[----:B------:R-:W-:Y:S01]  /*27b0*/  HFMA2.MMA R65, -RZ, RZ, 0, 5.9604644775390625e-08 ;  /* 0x00000001ff417435 */ /* 0x000fe200000001ff */
[----:B------:R-:W-:Y:S02]  /*27c0*/  MOV R68, R61 ;  /* 0x0000003d00447202 */ /* 0x000fe40000000f00 */
[----:B------:R-:W-:-:S08]  /*27d0*/  MOV R70, R64 ;  /* 0x0000004000467202 */ /* 0x000fd00000000f00 */
[----:B------:R-:W-:Y:S05]  /*27e0*/  WARPSYNC.COLLECTIVE R63, `(.L_x_6724) ;  /* 0x000000003f087348 */ /* 0x000fea0003c00000 */
[----:B------:R0:W1:Y:S02]  /*27f0*/  SHFL.DOWN P2, R64, R68, R65, R66 ;  /* 0x0800004144407389 */ /* 0x0000640000040042 */
[----:B01----:R-:W-:Y:S01]  /*2800*/  ENDCOLLECTIVE ;  /* 0x000000000000791b */ /* 0x003fe20003800000 */
.L_x_6724:
[----:B------:R-:W-:-:S05]  /*2810*/  FADD.FTZ R71, R71, R70 ;  /* 0x0000004647477221 */ /* 0x000fca0000010000 */
[----:B------:R-:W-:Y:S02]  /*2820*/  MOV R68, R71 ;  /* 0x0000004700447202 */ /* 0x000fe40000000f00 */
[----:B------:R-:W-:-:S07]  /*2830*/  MOV R70, R64 ;  /* 0x0000004000467202 */ /* 0x000fce0000000f00 */
[----:B------:R-:W-:Y:S05]  /*2840*/  WARPSYNC.COLLECTIVE R63, `(.L_x_6725) ;  /* 0x000000003f087348 */ /* 0x000fea0003c00000 */
[----:B------:R0:W1:Y:S02]  /*2850*/  SHFL.DOWN P2, R64, R68, R65, R66 ;  /* 0x0800004144407389 */ /* 0x0000640000040042 */
[----:B01----:R-:W-:Y:S01]  /*2860*/  ENDCOLLECTIVE ;  /* 0x000000000000791b */ /* 0x003fe20003800000 */
.L_x_6725:
[----:B------:R-:W-:Y:S05]  /*2870*/  BRA `(.L_x_6726) ;  /* 0xffffffe800007947 */ /* 0x000fea000383ffff */
.L_x_6727:
        /* <DEDUP_REMOVED lines=16> */
.L_x_8649:


//--------------------- .text._ZN10layer_norm22ln_bwd_finalize_kernelINS_22Kernel_traits_finalizeILj1536Ef6__halffS2_fjLb1ELj1024ELj4ENS_18Kernel_traits_baseILj1536EfS2_fS2_fjLj1024EEEEELb1ELb0EEEvNS_9BwdParamsE --------------------------
	.section	.text._ZN10layer_norm22ln_bwd_finalize_kernelINS_22Kernel_traits_finalizeILj1536Ef6__halffS2_fjLb1ELj1024ELj4ENS_18Kernel_traits_baseILj1536EfS2_fS2_fjLj1024EEEEELb1ELb0EEEvNS_9BwdParamsE,"ax",@progbits
	.align	128
        .global         _ZN10layer_norm22ln_bwd_finalize_kernelINS_22Kernel_traits_finalizeILj1536Ef6__halffS2_fjLb1ELj1024ELj4ENS_18Kernel_traits_baseILj1536EfS2_fS2_fjLj1024EEEEELb1ELb0EEEvNS_9BwdParamsE
        .type           _ZN10layer_norm22ln_bwd_finalize_kernelINS_22Kernel_traits_finalizeILj1536Ef6__halffS2_fjLb1ELj1024ELj4ENS_18Kernel_traits_baseILj1536EfS2_fS2_fjLj1024EEEEELb1ELb0EEEvNS_9BwdParamsE,@function
        .size           _ZN10layer_norm22ln_bwd_finalize_kernelINS_22Kernel_traits_finalizeILj1536Ef6__halffS2_fjLb1ELj1024ELj4ENS_18Kernel_traits_baseILj1536EfS2_fS2_fjLj1024EEEEELb1ELb0EEEvNS_9BwdParamsE,(.L_x_8650 - _ZN10layer_norm22ln_bwd_finalize_kernelINS_22Kernel_traits_finalizeILj1536Ef6__halffS2_fjLb1ELj1024ELj4ENS_18Kernel_traits_baseILj1536EfS2_fS2_fjLj1024EEEEELb1ELb0EEEvNS_9BwdParamsE)
        .other          _ZN10layer_norm22ln_bwd_finalize_kernelINS_22Kernel_traits_finalizeILj1536Ef6__halffS2_fjLb1ELj1024ELj4ENS_18Kernel_traits_baseILj1536EfS2_fS2_fjLj1024EEEEELb1ELb0EEEvNS_9BwdParamsE,@"STO_CUDA_ENTRY STV_DEFAULT"
_ZN10layer_norm22ln_bwd_finalize_kernelINS_22Kernel_traits_finalizeILj1536Ef6__halffS2_fjLb1ELj1024ELj4ENS_18Kernel_traits_baseILj1536EfS2_fS2_fjLj1024EEEEELb1ELb0EEEvNS_9BwdParamsE:
.text._ZN10layer_norm22ln_bwd_finalize_kernelINS_22Kernel_traits_finalizeILj1536Ef6__halffS2_fjLb1ELj1024ELj4ENS_18Kernel_traits_baseILj1536EfS2_fS2_fjLj1024EEEEELb1ELb0EEEvNS_9BwdParamsE:
        /* <DEDUP_REMOVED lines=24> */
.L_x_6740:
        /* <DEDUP_REMOVED lines=36> */
.L_x_6732:
        /* <DEDUP_REMOVED lines=49> */
.L_x_6731:
[----:B------:R-:W-:Y:S05]  /*06d0*/  BSYNC B1 ;  /* 0x0000000000017941 */ /* 0x000fea0003800000 */
.L_x_6730:
        /* <DEDUP_REMOVED lines=31> */
.L_x_6734:
[----:B------:R-:W-:Y:S05]  /*08d0*/  BSYNC B1 ;  /* 0x0000000000017941 */ /* 0x000fea0003800000 */
.L_x_6733:
        /* <DEDUP_REMOVED lines=16> */
.L_x_6735:
[----:B------:R-:W-:Y:S05]  /*09e0*/  BSYNC B1 ;  /* 0x0000000000017941 */ /* 0x000fea0003800000 */
.L_x_6729:
[----:B------:R-:W-:Y:S05]  /*09f0*/  BSYNC B0 ;  /* 0x0000000000007941 */ /* 0x000fea0003800000 */
.L_x_6728:
        /* <DEDUP_REMOVED lines=40> */
.L_x_6756:
        /* <DEDUP_REMOVED lines=8> */
.L_x_6736:
        /* <DEDUP_REMOVED lines=20> */
.L_x_6739:
[----:B------:R-:W-:Y:S05]  /*0e40*/  BSYNC B0 ;  /* 0x0000000000007941 */ /* 0x000fea0003800000 */
.L_x_6738:
[C---:B------:R-:W-:Y:S01]  /*0e50*/  ISETP.GT.U32.AND P1, PT, R4.reuse, -0x601, PT ;  /* 0xfffff9ff0400780c */ /* 0x040fe20003f24070 */
[----:B------:R-:W-:Y:S01]  /*0e60*/  VIADD R4, R4, 0x600 ;  /* 0x0000060004047836 */ /* 0x000fe20000000000 */
[----:B------:R-:W-:-:S11]  /*0e70*/  IADD3 R5, R5, 0x300, RZ ;  /* 0x0000030005057810 */ /* 0x000fd60007ffe0ff */
[----:B------:R-:W-:Y:S05]  /*0e80*/  @P1 BRA `(.L_x_6740) ;  /* 0xfffffff000bc1947 */ /* 0x000fea000383ffff */
[----:B------:R-:W-:Y:S05]  /*0e90*/  EXIT ;  /* 0x000000000000794d */ /* 0x000fea0003800000 */
.L_x_6737:
[----:B0-----:R-:W-:Y:S01]  /*0ea0*/  HFMA2.MMA R24, -RZ, RZ, 0, 5.9604644775390625e-08 ;  /* 0x00000001ff187435 */ /* 0x001fe200000001ff */
[----:B----4-:R-:W-:Y:S02]  /*0eb0*/  MOV R23, R10 ;  /* 0x0000000a00177202 */ /* 0x010fe40000000f00 */
[----:B------:R-:W-:Y:S02]  /*0ec0*/  MOV R25, 0x1f ;  /* 0x0000001f00197802 */ /* 0x000fe40000000f00 */
[----:B------:R-:W-:-:S07]  /*0ed0*/  MOV R20, 0xffffffff ;  /* 0xffffffff00147802 */ /* 0x000fce0000000f00 */
[----:B-123--:R-:W-:Y:S05]  /*0ee0*/  WARPSYNC.COLLECTIVE R20, `(.L_x_6741) ;  /* 0x0000000014087348 */ /* 0x00efea0003c00000 */
[----:B------:R0:W4:Y:S02]  /*0ef0*/  SHFL.BFLY P2, R22, R23, R24, R25 ;  /* 0x0c00001817167389 */ /* 0x0001240000040019 */
[----:B01234-:R-:W-:Y:S01]  /*0f00*/  ENDCOLLECTIVE ;  /* 0x000000000000791b */ /* 0x01ffe20003800000 */
.L_x_6741:
[----:B------:R-:W-:Y:S01]  /*0f10*/  IMAD.MOV.U32 R24, RZ, RZ, 0x2 ;  /* 0x00000002ff187424 */ /* 0x000fe200078e00ff */
[----:B------:R-:W-:-:S05]  /*0f20*/  MOV R11, R22 ;  /* 0x00000016000b7202 */ /* 0x000fca0000000f00 */
[----:B------:R-:W-:-:S05]  /*0f30*/  FADD.FTZ R11, R10, R11 ;  /* 0x0000000b0a0b7221 */ /* 0x000fca0000010000 */
[----:B------:R-:W-:-:S07]  /*0f40*/  MOV R23, R11 ;  /* 0x0000000b00177202 */ /* 0x000fce0000000f00 */
[----:B------:R-:W-:Y:S05]  /*0f50*/  WARPSYNC.COLLECTIVE R20, `(.L_x_6742) ;  /* 0x0000000014087348 */ /* 0x000fea0003c00000 */
[----:B------:R0:W1:Y:S02]  /*0f60*/  SHFL.BFLY P2, R22, R23, R24, R25 ;  /* 0x0c00001817167389 */ /* 0x0000640000040019 */
[----:B01----:R-:W-:Y:S01]  /*0f70*/  ENDCOLLECTIVE ;  /* 0x000000000000791b */ /* 0x003fe20003800000 */
.L_x_6742:
[----:B------:R-:W-:Y:S01]  /*0f80*/  HFMA2.MMA R24, -RZ, RZ, 0, 2.384185791015625e-07 ;  /* 0x00000004ff187435 */ /* 0x000fe200000001ff */
[----:B------:R-:W-:-:S05]  /*0f90*/  MOV R14, R22 ;  /* 0x00000016000e7202 */ /* 0x000fca0000000f00 */
[----:B------:R-:W-:-:S05]  /*0fa0*/  FADD.FTZ R14, R11, R14 ;  /* 0x0000000e0b0e7221 */ /* 0x000fca0000010000 */
[----:B------:R-:W-:-:S07]  /*0fb0*/  MOV R23, R14 ;  /* 0x0000000e00177202 */ /* 0x000fce0000000f00 */
[----:B------:R-:W-:Y:S05]  /*0fc0*/  WARPSYNC.COLLECTIVE R20, `(.L_x_6743) ;  /* 0x0000000014087348 */ /* 0x000fea0003c00000 */
[----:B------:R0:W1:Y:S02]  /*0fd0*/  SHFL.BFLY P2, R22, R23, R24, R25 ;  /* 0x0c00001817167389 */ /* 0x0000640000040019 */
[----:B01----:R-:W-:Y:S01]  /*0fe0*/  ENDCOLLECTIVE ;  /* 0x000000000000791b */ /* 0x003fe20003800000 */
.L_x_6743:
[----:B------:R-:W-:Y:S01]  /*0ff0*/  HFMA2.MMA R24, -RZ, RZ, 0, 4.76837158203125e-07 ;  /* 0x00000008ff187435 */ /* 0x000fe200000001ff */
[----:B------:R-:W-:-:S05]  /*1000*/  MOV R13, R22 ;  /* 0x00000016000d7202 */ /* 0x000fca0000000f00 */
[----:B------:R-:W-:-:S05]  /*1010*/  FADD.FTZ R13, R14, R13 ;  /* 0x0000000d0e0d7221 */ /* 0x000fca0000010000 */
[----:B------:R-:W-:-:S07]  /*1020*/  MOV R23, R13 ;  /* 0x0000000d00177202 */ /* 0x000fce0000000f00 */
[----:B------:R-:W-:Y:S05]  /*1030*/  WARPSYNC.COLLECTIVE R20, `(.L_x_6744) ;  /* 0x0000000014087348 */ /* 0x000fea0003c00000 */
[----:B------:R0:W1:Y:S02]  /*1040*/  SHFL.BFLY P2, R22, R23, R24, R25 ;  /* 0x0c00001817167389 */ /* 0x0000640000040019 */
[----:B01----:R-:W-:Y:S01]  /*1050*/  ENDCOLLECTIVE ;  /* 0x000000000000791b */ /* 0x003fe20003800000 */
.L_x_6744:
[----:B------:R-:W-:Y:S01]  /*1060*/  HFMA2.MMA R24, -RZ, RZ, 0, 9.5367431640625e-07 ;  /* 0x00000010ff187435 */ /* 0x000fe200000001ff */
[----:B------:R-:W-:-:S05]  /*1070*/  MOV R10, R22 ;  /* 0x00000016000a7202 */ /* 0x000fca0000000f00 */
[----:B------:R-:W-:-:S04]  /*1080*/  FADD.FTZ R11, R13, R10 ;  /* 0x0000000a0d0b7221 */ /* 0x000fc80000010000 */
[----:B------:R-:W-:-:S07]  /*1090*/  IMAD.MOV.U32 R23, RZ, RZ, R11 ;  /* 0x000000ffff177224 */ /* 0x000fce00078e000b */
[----:B------:R-:W-:Y:S05]  /*10a0*/  WARPSYNC.COLLECTIVE R20, `(.L_x_6745) ;  /* 0x0000000014087348 */ /* 0x000fea0003c00000 */
[----:B------:R0:W1:Y:S02]  /*10b0*/  SHFL.BFLY P2, R22, R23, R24, R25 ;  /* 0x0c00001817167389 */ /* 0x0000640000040019 */
[----:B01----:R-:W-:Y:S01]  /*10c0*/  ENDCOLLECTIVE ;  /* 0x000000000000791b */ /* 0x003fe20003800000 */
.L_x_6745:
[----:B------:R-:W-:Y:S01]  /*10d0*/  HFMA2.MMA R24, -RZ, RZ, 0, 5.9604644775390625e-08 ;  /* 0x00000001ff187435 */ /* 0x000fe200000001ff */
[----:B------:R-:W-:Y:S02]  /*10e0*/  MOV R23, R12 ;  /* 0x0000000c00177202 */ /* 0x000fe40000000f00 */
[----:B------:R-:W-:-:S08]  /*10f0*/  MOV R10, R22 ;  /* 0x00000016000a7202 */ /* 0x000fd00000000f00 */
[----:B------:R-:W-:Y:S05]  /*1100*/  WARPSYNC.COLLECTIVE R20, `(.L_x_6746) ;  /* 0x0000000014087348 */ /* 0x000fea0003c00000 */
[----:B------:R0:W1:Y:S02]  /*1110*/  SHFL.BFLY P2, R22, R23, R24, R25 ;  /* 0x0c00001817167389 */ /* 0x0000640000040019 */
[----:B01----:R-:W-:Y:S01]  /*1120*/  ENDCOLLECTIVE ;  /* 0x000000000000791b */ /* 0x003fe20003800000 */
.L_x_6746:
[----:B------:R-:W-:Y:S01]  /*1130*/  HFMA2.MMA R24, -RZ, RZ, 0, 1.1920928955078125e-07 ;  /* 0x00000002ff187435 */ /* 0x000fe200000001ff */
[----:B------:R-:W-:-:S05]  /*1140*/  MOV R13, R22 ;  /* 0x00000016000d7202 */ /* 0x000fca0000000f00 */
[----:B------:R-:W-:-:S05]  /*1150*/  FADD.FTZ R15, R12, R13 ;  /* 0x0000000d0c0f7221 */ /* 0x000fca0000010000 */
[----:B------:R-:W-:-:S07]  /*1160*/  MOV R23, R15 ;  /* 0x0000000f00177202 */ /* 0x000fce0000000f00 */
[----:B------:R-:W-:Y:S05]  /*1170*/  WARPSYNC.COLLECTIVE R20, `(.L_x_6747) ;  /* 0x0000000014087348 */ /* 0x000fea0003c00000 */
[----:B------:R0:W1:Y:S02]  /*1180*/  SHFL.BFLY P2, R22, R23, R24, R25 ;  /* 0x0c00001817167389 */ /* 0x0000640000040019 */
[----:B01----:R-:W-:Y:S01]  /*1190*/  ENDCOLLECTIVE ;  /* 0x000000000000791b */ /* 0x003fe20003800000 */
.L_x_6747:
[----:B------:R-:W-:Y:S01]  /*11a0*/  HFMA2.MMA R24, -RZ, RZ, 0, 2.384185791015625e-07 ;  /* 0x00000004ff187435 */ /* 0x000fe200000001ff */
[----:B------:R-:W-:-:S04]  /*11b0*/  IMAD.MOV.U32 R16, RZ, RZ, R22 ;  /* 0x000000ffff107224 */ /* 0x000fc800078e0016 */
[----:B------:R-:W-:-:S05]  /*11c0*/  FADD.FTZ R16, R15, R16 ;  /* 0x000000100f107221 */ /* 0x000fca0000010000 */
[----:B------:R-:W-:-:S07]  /*11d0*/  MOV R23, R16 ;  /* 0x0000001000177202 */ /* 0x000fce0000000f00 */
[----:B------:R-:W-:Y:S05]  /*11e0*/  WARPSYNC.COLLECTIVE R20, `(.L_x_6748) ;  /* 0x0000000014087348 */ /* 0x000fea0003c00000 */
[----:B------:R0:W1:Y:S02]  /*11f0*/  SHFL.BFLY P2, R22, R23, R24, R25 ;  /* 0x0c00001817167389 */ /* 0x0000640000040019 */
[----:B01----:R-:W-:Y:S01]  /*1200*/  ENDCOLLECTIVE ;  /* 0x000000000000791b */ /* 0x003fe20003800000 */
.L_x_6748:
[----:B------:R-:W-:Y:S01]  /*1210*/  HFMA2.MMA R24, -RZ, RZ, 0, 4.76837158203125e-07 ;  /* 0x00000008ff187435 */ /* 0x000fe200000001ff */
[----:B------:R-:W-:-:S05]  /*1220*/  MOV R17, R22 ;  /* 0x0000001600117202 */ /* 0x000fca0000000f00 */
[----:B------:R-:W-:-:S05]  /*1230*/  FADD.FTZ R17, R16, R17 ;  /* 0x0000001110117221 */ /* 0x000fca0000010000 */
[----:B------:R-:W-:-:S07]  /*1240*/  MOV R23, R17 ;  /* 0x0000001100177202 */ /* 0x000fce0000000f00 */
[----:B------:R-:W-:Y:S05]  /*1250*/  WARPSYNC.COLLECTIVE R20, `(.L_x_6749) ;  /* 0x0000000014087348 */ /* 0x000fea0003c00000 */
[----:B------:R0:W1:Y:S02]  /*1260*/  SHFL.BFLY P2, R22, R23, R24, R25 ;  /* 0x0c00001817167389 */ /* 0x0000640000040019 */
[----:B01----:R-:W-:Y:S01]  /*1270*/  ENDCOLLECTIVE ;  /* 0x000000000000791b */ /* 0x003fe20003800000 */
.L_x_6749:
[----:B------:R-:W-:Y:S01]  /*1280*/  IMAD.MOV.U32 R24, RZ, RZ, 0x10 ;  /* 0x00000010ff187424 */ /* 0x000fe200078e00ff */
[----:B------:R-:W-:-:S05]  /*1290*/  MOV R12, R22 ;  /* 0x00000016000c7202 */ /* 0x000fca0000000f00 */
[----:B------:R-:W-:-:S05]  /*12a0*/  FADD.FTZ R12, R17, R12 ;  /* 0x0000000c110c7221 */ /* 0x000fca0000010000 */
[----:B------:R-:W-:-:S07]  /*12b0*/  MOV R23, R12 ;  /* 0x0000000c00177202 */ /* 0x000fce0000000f00 */
[----:B------:R-:W-:Y:S05]  /*12c0*/  WARPSYNC.COLLECTIVE R20, `(.L_x_6750) ;  /* 0x0000000014087348 */ /* 0x000fea0003c00000 */
[----:B------:R0:W1:Y:S02]  /*12d0*/  SHFL.BFLY P2, R22, R23, R24, R25 ;  /* 0x0c00001817167389 */ /* 0x0000640000040019 */
[----:B01----:R-:W-:Y:S01]  /*12e0*/  ENDCOLLECTIVE ;  /* 0x000000000000791b */ /* 0x003fe20003800000 */
.L_x_6750:
[----:B------:R-:W-:Y:S01]  /*12f0*/  HFMA2.MMA R24, -RZ, RZ, 0, 5.9604644775390625e-08 ;  /* 0x00000001ff187435 */ /* 0x000fe200000001ff */
[----:B------:R-:W-:Y:S02]  /*1300*/  MOV R23, R8 ;  /* 0x0000000800177202 */ /* 0x000fe40000000f00 */
[----:B------:R-:W-:-:S08]  /*1310*/  MOV R15, R22 ;  /* 0x00000016000f7202 */ /* 0x000fd00000000f00 */
[----:B------:R-:W-:Y:S05]  /*1320*/  WARPSYNC.COLLECTIVE R20, `(.L_x_6751) ;  /* 0x0000000014087348 */ /* 0x000fea0003c00000 */
[----:B------:R0:W1:Y:S02]  /*1330*/  SHFL.BFLY P2, R22, R23, R24, R25 ;  /* 0x0c00001817167389 */ /* 0x0000640000040019 */
[----:B01----:R-:W-:Y:S01]  /*1340*/  ENDCOLLECTIVE ;  /* 0x000000000000791b */ /* 0x003fe20003800000 */
.L_x_6751:
[----:B------:R-:W-:Y:S01]  /*1350*/  HFMA2.MMA R24, -RZ, RZ, 0, 1.1920928955078125e-07 ;  /* 0x00000002ff187435 */ /* 0x000fe200000001ff */
[----:B------:R-:W-:-:S05]  /*1360*/  MOV R17, R22 ;  /* 0x0000001600117202 */ /* 0x000fca0000000f00 */
[----:B------:R-:W-:-:S05]  /*1370*/  FADD.FTZ R18, R8, R17 ;  /* 0x0000001108127221 */ /* 0x000fca0000010000 */
[----:B------:R-:W-:-:S07]  /*1380*/  MOV R23, R18 ;  /* 0x0000001200177202 */ /* 0x000fce0000000f00 */
[----:B------:R-:W-:Y:S05]  /*1390*/  WARPSYNC.COLLECTIVE R20, `(.L_x_6752) ;  /* 0x0000000014087348 */ /* 0x000fea0003c00000 */
[----:B------:R0:W1:Y:S02]  /*13a0*/  SHFL.BFLY P2, R22, R23, R24, R25 ;  /* 0x0c00001817167389 */ /* 0x0000640000040019 */
[----:B01----:R-:W-:Y:S01]  /*13b0*/  ENDCOLLECTIVE ;  /* 0x000000000000791b */ /* 0x003fe20003800000 */
.L_x_6752:
[----:B------:R-:W-:Y:S01]  /*13c0*/  HFMA2.MMA R24, -RZ, RZ, 0, 2.384185791015625e-07 ;  /* 0x00000004ff187435 */ /* 0x000fe200000001ff */
[----:B------:R-:W-:-:S05]  /*13d0*/  MOV R13, R22 ;  /* 0x00000016000d7202 */ /* 0x000fca0000000f00 */
[----:B------:R-:W-:-:S04]  /*13e0*/  FADD.FTZ R19, R18, R13 ;  /* 0x0000000d12137221 */ /* 0x000fc80000010000 */
[----:B------:R-:W-:-:S07]  /*13f0*/  IMAD.MOV.U32 R23, RZ, RZ, R19 ;  /* 0x000000ffff177224 */ /* 0x000fce00078e0013 */
[----:B------:R-:W-:Y:S05]  /*1400*/  WARPSYNC.COLLECTIVE R20, `(.L_x_6753) ;  /* 0x0000000014087348 */ /* 0x000fea0003c00000 */
[----:B------:R0:W1:Y:S02]  /*1410*/  SHFL.BFLY P2, R22, R23, R24, R25 ;  /* 0x0c00001817167389 */ /* 0x0000640000040019 */
[----:B01----:R-:W-:Y:S01]  /*1420*/  ENDCOLLECTIVE ;  /* 0x000000000000791b */ /* 0x003fe20003800000 */
.L_x_6753:
[----:B------:R-:W-:Y:S01]  /*1430*/  HFMA2.MMA R24, -RZ, RZ, 0, 4.76837158203125e-07 ;  /* 0x00000008ff187435 */ /* 0x000fe200000001ff */
[----:B------:R-:W-:-:S05]  /*1440*/  MOV R8, R22 ;  /* 0x0000001600087202 */ /* 0x000fca0000000f00 */
[----:B------:R-:W-:-:S05]  /*1450*/  FADD.FTZ R8, R19, R8 ;  /* 0x0000000813087221 */ /* 0x000fca0000010000 */
[----:B------:R-:W-:-:S07]  /*1460*/  MOV R23, R8 ;  /* 0x0000000800177202 */ /* 0x000fce0000000f00 */
[----:B------:R-:W-:Y:S05]  /*1470*/  WARPSYNC.COLLECTIVE R20, `(.L_x_6754) ;  /* 0x0000000014087348 */ /* 0x000fea0003c00000 */
[----:B------:R0:W1:Y:S02]  /*1480*/  SHFL.BFLY P2, R22, R23, R24, R25 ;  /* 0x0c00001817167389 */ /* 0x0000640000040019 */
[----:B01----:R-:W-:Y:S01]  /*1490*/  ENDCOLLECTIVE ;  /* 0x000000000000791b */ /* 0x003fe20003800000 */
.L_x_6754:
[----:B------:R-:W-:Y:S01]  /*14a0*/  HFMA2.MMA R24, -RZ, RZ, 0, 9.5367431640625e-07 ;  /* 0x00000010ff187435 */ /* 0x000fe200000001ff */
[----:B------:R-:W-:-:S05]  /*14b0*/  MOV R21, R22 ;  /* 0x0000001600157202 */ /* 0x000fca0000000f00 */
[----:B------:R-:W-:-:S05]  /*14c0*/  FADD.FTZ R21, R8, R21 ;  /* 0x0000001508157221 */ /* 0x000fca0000010000 */
[----:B------:R-:W-:-:S07]  /*14d0*/  MOV R23, R21 ;  /* 0x0000001500177202 */ /* 0x000fce0000000f00 */
[----:B------:R-:W-:Y:S05]  /*14e0*/  WARPSYNC.COLLECTIVE R20, `(.L_x_6755) ;  /* 0x0000000014087348 */ /* 0x000fea0003c00000 */
[----:B------:R0:W1:Y:S02]  /*14f0*/  SHFL.BFLY P2, R22, R23, R24, R25 ;  /* 0x0c00001817167389 */ /* 0x0000640000040019 */
[----:B01----:R-:W-:Y:S01]  /*1500*/  ENDCOLLECTIVE ;  /* 0x000000000000791b */ /* 0x003fe20003800000 */
.L_x_6755:
[----:B------:R-:W-:Y:S01]  /*1510*/  MOV R14, R22 ;  /* 0x00000016000e7202 */ /* 0x000fe20000000f00 */
[----:B------:R-:W-:Y:S06]  /*1520*/  BRA `(.L_x_6756) ;  /* 0xfffffff400d47947 */ /* 0x000fec000383ffff */
.L_x_6757:
        /* <DEDUP_REMOVED lines=13> */
.L_x_8650:


//--------------------- .text._ZN10layer_norm13ln_bwd_kernelINS_13Kernel_traitsIf6__halffS2_fjLj1536ELj1ELj1ELj4ELj8ENS_18Kernel_traits_baseILj1536EfS2_fS2_fjLj128EEEEELb1ELb1ELb1ELb0EEEvNS_9BwdParamsE --------------------------
	.section	.text._ZN10layer_norm13ln_bwd_kernelINS_13Kernel_traitsIf6__halffS2_fjLj1536ELj1ELj1ELj4ELj8ENS_18Kernel_traits_baseILj1536EfS2_fS2_fjLj128EEEEELb1ELb1ELb1ELb0EEEvNS_9BwdParamsE,"ax",@progbits
	.align	128
        .global         _ZN10layer_norm13ln_bwd_kernelINS_13Kernel_traitsIf6__halffS2_fjLj1536ELj1ELj1ELj4ELj8ENS_18Kernel_traits_baseILj1536EfS2_fS2_fjLj128EEEEELb1ELb1ELb1ELb0EEEvNS_9BwdParamsE
        .type           _ZN10layer_norm13ln_bwd_kernelINS_13Kernel_traitsIf6__halffS2_fjLj1536ELj1ELj1ELj4ELj8ENS_18Kernel_traits_baseILj1536EfS2_fS2_fjLj128EEEEELb1ELb1ELb1ELb0EEEvNS_9BwdParamsE,@function
        .size           _ZN10layer_norm13ln_bwd_kernelINS_13Kernel_traitsIf6__halffS2_fjLj1536ELj1ELj1ELj4ELj8ENS_18Kernel_traits_baseILj1536EfS2_fS2_fjLj128EEEEELb1ELb1ELb1ELb0EEEvNS_9BwdParamsE,(.L_x_8651 - _ZN10layer_norm13ln_bwd_kernelINS_13Kernel_traitsIf6__halffS2_fjLj1536ELj1ELj1ELj4ELj8ENS_18Kernel_traits_baseILj1536EfS2_fS2_fjLj128EEEEELb1ELb1ELb1ELb0EEEvNS_9BwdParamsE)
        .other          _ZN10layer_norm13ln_bwd_kernelINS_13Kernel_traitsIf6__halffS2_fjLj1536ELj1ELj1ELj4ELj8ENS_18Kernel_traits_baseILj1536EfS2_fS2_fjLj128EEEEELb1ELb1ELb1ELb0EEEvNS_9BwdParamsE,@"STO_CUDA_ENTRY STV_DEFAULT"
_ZN10layer_norm13ln_bwd_kernelINS_13Kernel_traitsIf6__halffS2_fjLj1536ELj1ELj1ELj4ELj8ENS_18Kernel_traits_baseILj1536EfS2_fS2_fjLj128EEEEELb1ELb1ELb1ELb0EEEvNS_9BwdParamsE:
.text._ZN10layer_norm13ln_bwd_kernelINS_13Kernel_traitsIf6__halffS2_fjLj1536ELj1ELj1ELj4ELj8ENS_18Kernel_traits_baseILj1536EfS2_fS2_fjLj128EEEEELb1ELb1ELb1ELb0EEEvNS_9BwdParamsE:
        /* <DEDUP_REMOVED lines=22> */
[----:B------:R-:W3:Y:S08]  /*0160*/  @P2 LDC.64 R8, c[0x0][0x260] ;  /* 0x00009800ff082b82 */ /* 0x000ef00000000a00 */
[----:B------:R-:W4:Y:S01]  /*0170*/  @P2 LDC.64 R10, c[0x0][0x278] ;  /* 0x00009e00ff0a2b82 */ /* 0x000f220000000a00 */
[----:B0-----:R-:W-:-:S05]  /*0180*/  @P1 IMAD.WIDE.U32 R4, R3, 0x10, R4 ;  /* 0x0000001003041825 */ /* 0x001fca00078e0004 */
[----:B------:R0:W5:Y:S02]  /*0190*/  @P1 LDG.E.128 R72, desc[UR4][R4.64] ;  /* 0x0000000404481981 */ /* 0x000164000c1e1d00 */
[----:B------:R-:W1:Y:S01]  /*01a0*/  @P3 LDC.64 R16, c[0x0][0x260] ;  /* 0x00009800ff103b82 */ /* 0x000e620000000a00 */
[C---:B--2---:R-:W-:Y:S01]  /*01b0*/  @P1 IMAD.WIDE.U32 R6, R3.reuse, 0x10, R6 ;  /* 0x0000001003061825 */ /* 0x044fe200078e0006 */
[----:B------:R-:W-:-:S04]  /*01c0*/  @P1 LOP3.LUT R3, R3, 0x80, RZ, 0xfc, !PT ;  /* 0x0000008003031812 */ /* 0x000fc800078efcff */
[----:B------:R0:W5:Y:S02]  /*01d0*/  @P1 LDG.E.128 R68, desc[UR4][R6.64] ;  /* 0x0000000406441981 */ /* 0x000164000c1e1d00 */
[----:B------:R-:W2:Y:S01]  /*01e0*/  @P3 LDC.64 R18, c[0x0][0x278] ;  /* 0x00009e00ff123b82 */ /* 0x000ea20000000a00 */
[----:B---3--:R-:W-:-:S05]  /*01f0*/  @P2 IMAD.WIDE.U32 R12, R3, 0x10, R8 ;  /* 0x00000010030c2825 */ /* 0x008fca00078e0008 */
[----:B------:R0:W5:Y:S01]  /*0200*/  @P2 LDG.E.128 R64, desc[UR4][R12.64] ;  /* 0x000000040c402981 */ /* 0x000162000c1e1d00 */
[C---:B----4-:R-:W-:Y:S01]  /*0210*/  @P2 IMAD.WIDE.U32 R14, R3.reuse, 0x10, R10 ;  /* 0x00000010030e2825 */ /* 0x050fe200078e000a */
[----:B------:R-:W-:-:S04]  /*0220*/  @P2 IADD3 R3, R3, 0x80, RZ ;  /* 0x0000008003032810 */ /* 0x000fc80007ffe0ff */
[----:B------:R0:W5:Y:S01]  /*0230*/  @P2 LDG.E.128 R60, desc[UR4][R14.64] ;  /* 0x000000040e3c2981 */ /* 0x000162000c1e1d00 */
[----:B-1----:R-:W-:-:S05]  /*0240*/  @P3 IMAD.WIDE.U32 R8, R3, 0x10, R16 ;  /* 0x0000001003083825 */ /* 0x002fca00078e0010 */
[----:B------:R0:W5:Y:S01]  /*0250*/  @P3 LDG.E.128 R56, desc[UR4][R8.64] ;  /* 0x0000000408383981 */ /* 0x000162000c1e1d00 */
[----:B--2---:R-:W-:-:S05]  /*0260*/  @P3 IMAD.WIDE.U32 R10, R3, 0x10, R18 ;  /* 0x00000010030a3825 */ /* 0x004fca00078e0012 */
        /* <DEDUP_REMOVED lines=26> */
.L_x_6829:
        /* <DEDUP_REMOVED lines=36> */
[----:B------:R-:W-:Y:S02]  /*0650*/  IADD3 R131, R90, 0x80, RZ ;  /* 0x000000805a837810 */ /* 0x000fe40007ffe0ff */
[----:B------:R-:W-:-:S07]  /*0660*/  IADD3 R129, R129, 0x80, RZ ;  /* 0x0000008081817810 */ /* 0x000fce0007ffe0ff */
.L_x_6762:
[----:B------:R-:W-:Y:S05]  /*0670*/  BSYNC B1 ;  /* 0x0000000000017941 */ /* 0x000fea0003800000 */
.L_x_6761:
        /* <DEDUP_REMOVED lines=11> */
.L_x_6764:
[----:B------:R-:W-:Y:S05]  /*0730*/  BSYNC B1 ;  /* 0x0000000000017941 */ /* 0x000fea0003800000 */
.L_x_6763:
[----:B------:R-:W-:Y:S01]  /*0740*/  HFMA2.MMA R127, -RZ, RZ, 0, 0 ;  /* 0x00000000ff7f7435 */ /* 0x000fe200000001ff */
[----:B------:R-:W-:Y:S01]  /*0750*/  MOV R130, RZ ;  /* 0x000000ff00827202 */ /* 0x000fe20000000f00 */
        /* <DEDUP_REMOVED lines=10> */
.L_x_6760:
[----:B------:R-:W1:Y:S02]  /*0800*/  LDC.64 R80, c[0x0][0x250] ;  /* 0x00009400ff507b82 */ /* 0x000e640000000a00 */
[----:B-1----:R-:W-:-:S06]  /*0810*/  IMAD.WIDE R80, R89, 0x4, R80 ;  /* 0x0000000459507825 */ /* 0x002fcc00078e0250 */
[----:B------:R-:W2:Y:S01]  /*0820*/  LDG.E R80, desc[UR4][R80.64] ;  /* 0x0000000450507981 */ /* 0x000ea2000c1e1900 */
[----:B-----5:R-:W-:Y:S01]  /*0830*/  ISETP.GE.AND P5, PT, R125, 0x1, PT ;  /* 0x000000017d00780c */ /* 0x020fe20003fa6270 */
[----:B------:R-:W-:Y:S01]  /*0840*/  HFMA2.MMA R129, -RZ, RZ, 0, 0 ;  /* 0x00000000ff817435 */ /* 0x000fe200000001ff */
        /* <DEDUP_REMOVED lines=34> */
[--C-:B------:R-:W-:Y:S02]  /*0a70*/  SHF.R.U64 R104, R100, 0x10, R101.reuse ;  /* 0x0000001064687819 */ /* 0x100fe40000001265 */
[--C-:B------:R-:W-:Y:S01]  /*0a80*/  SHF.R.U32.HI R100, RZ, 0x10, R101.reuse ;  /* 0x00000010ff647819 */ /* 0x100fe20000011665 */
[----:B------:R-:W-:-:S02]  /*0a90*/  IMAD.MOV.U32 R99, RZ, RZ, R101 ;  /* 0x000000ffff637224 */ /* 0x000fc400078e0065 */
[C---:B----4-:R-:W-:Y:S01]  /*0aa0*/  FADD.FTZ R127, -R126.reuse, R81 ;  /* 0x000000517e7f7221 */ /* 0x050fe20000010100 */
[----:B------:R-:W-:Y:S02]  /*0ab0*/  HADD2.F32 R81, -RZ, R3.H0_H0 ;  /* 0x20000003ff517230 */ /* 0x000fe40000004100 */
[C---:B------:R-:W-:Y:S01]  /*0ac0*/  FADD.FTZ R101, -R126.reuse, R80 ;  /* 0x000000507e657221 */ /* 0x040fe20000010100 */
[----:B------:R-:W-:Y:S01]  /*0ad0*/  FADD.FTZ R135, -R126, R82 ;  /* 0x000000527e877221 */ /* 0x000fe20000010100 */
[----:B------:R-:W-:Y:S02]  /*0ae0*/  HADD2.F32 R80, -RZ, R104.H0_H0 ;  /* 0x20000068ff507230 */ /* 0x000fe40000004100 */
[----:B------:R-:W-:Y:S02]  /*0af0*/  HADD2.F32 R82, -RZ, R100.H0_H0 ;  /* 0x20000064ff527230 */ /* 0x000fe40000004100 */
[C---:B------:R-:W-:Y:S01]  /*0b00*/  FMUL.FTZ R100, R88.reuse, R127 ;  /* 0x0000007f58647220 */ /* 0x040fe20000410000 */
        /* <DEDUP_REMOVED lines=15> */
[----:B0-----:R-:W-:Y:S01]  /*0c00*/  FMUL.FTZ R102, R88, R137 ;  /* 0x0000008958667220 */ /* 0x001fe20000410000 */
        /* <DEDUP_REMOVED lines=9> */
.L_x_6767:
[----:B------:R-:W-:Y:S05]  /*0ca0*/  BSYNC B1 ;  /* 0x0000000000017941 */ /* 0x000fea0003800000 */
.L_x_6766:
        /* <DEDUP_REMOVED lines=17> */
[----:B------:R-:W-:Y:S01]  /*0dc0*/  IADD3 R129, R129, 0x80, RZ ;  /* 0x0000008081817810 */ /* 0x000fe20007ffe0ff */
[----:B---3--:R-:W-:Y:S01]  /*0dd0*/  IMAD.MOV.U32 R105, RZ, RZ, R86 ;  /* 0x000000ffff697224 */ /* 0x008fe200078e0056 */
[--C-:B------:R-:W-:Y:S02]  /*0de0*/  SHF.R.U64 R112, R86, 0x10, R87.reuse ;  /* 0x0000001056707819 */ /* 0x100fe40000001257 */
[----:B------:R-:W-:Y:S02]  /*0df0*/  MOV R107, R87 ;  /* 0x00000057006b7202 */ /* 0x000fe40000000f00 */
[----:B------:R-:W-:Y:S01]  /*0e00*/  SHF.R.U32.HI R86, RZ, 0x10, R87 ;  /* 0x00000010ff567819 */ /* 0x000fe20000011657 */
[----:B----4-:R-:W-:Y:S01]  /*0e10*/  FADD.FTZ R135, -R126, R81 ;  /* 0x000000517e877221 */ /* 0x010fe20000010100 */
[----:B------:R-:W-:-:S02]  /*0e20*/  HADD2.F32 R81, -RZ, R105.H0_H0 ;  /* 0x20000069ff517230 */ /* 0x000fc40000004100 */
[C---:B------:R-:W-:Y:S01]  /*0e30*/  FADD.FTZ R87, -R126.reuse, R80 ;  /* 0x000000507e577221 */ /* 0x040fe20000010100 */
[----:B------:R-:W-:Y:S02]  /*0e40*/  HADD2.F32 R80, -RZ, R112.H0_H0 ;  /* 0x20000070ff507230 */ /* 0x000fe40000004100 */
[----:B------:R-:W-:Y:S01]  /*0e50*/  FADD.FTZ R137, -R126, R82 ;  /* 0x000000527e897221 */ /* 0x000fe20000010100 */
[C---:B0-----:R-:W-:Y:S01]  /*0e60*/  FMUL.FTZ R108, R88.reuse, R135 ;  /* 0x00000087586c7220 */ /* 0x041fe20000410000 */
        /* <DEDUP_REMOVED lines=26> */
.L_x_6769:
[----:B------:R-:W-:Y:S05]  /*1010*/  BSYNC B1 ;  /* 0x0000000000017941 */ /* 0x000fea0003800000 */
.L_x_6768:
        /* <DEDUP_REMOVED lines=20> */
[----:B------:R-:W-:Y:S01]  /*1160*/  FADD.FTZ R87, -R126, R80 ;  /* 0x000000507e577221 */ /* 0x000fe20000010100 */
[----:B------:R-:W-:-:S02]  /*1170*/  HADD2.F32 R80, -RZ, R118.H0_H0 ;  /* 0x20000076ff507230 */ /* 0x000fc40000004100 */
        /* <DEDUP_REMOVED lines=28> */
.L_x_6765:
[----:B------:R-:W-:Y:S05]  /*1340*/  BSYNC B0 ;  /* 0x0000000000007941 */ /* 0x000fea0003800000 */
.L_x_6759:
        /* <DEDUP_REMOVED lines=26> */
.L_x_6844:
        /* <DEDUP_REMOVED lines=28> */
[----:B------:R-:W-:Y:S01]  /*16b0*/  FADD.FTZ R80, R87, R80 ;  /* 0x0000005057507221 */ /* 0x000fe20000010000 */
[----:B------:R-:W-:Y:S01]  /*16c0*/  IMAD.MOV.U32 R125, RZ, RZ, RZ ;  /* 0x000000ffff7d7224 */ /* 0x000fe200078e00ff */
[----:B------:R-:W-:Y:S01]  /*16d0*/  @P5 LEA.HI.SX32 R125, R131, R2, 0x1e ;  /* 0x00000002837d5211 */ /* 0x000fe200078ff2ff */
        /* <DEDUP_REMOVED lines=23> */
.L_x_6774:
[----:B------:R-:W-:Y:S05]  /*1850*/  BSYNC B1 ;  /* 0x0000000000017941 */ /* 0x000fea0003800000 */
.L_x_6773:
[----:B------:R-:W-:Y:S04]  /*1860*/  BSSY B1, `(.L_x_6775) ;  /* 0x000000d000017945 */ /* 0x000fe80003800000 */
[----:B------:R-:W-:Y:S05]  /*1870*/  @!P5 BRA `(.L_x_6776) ;  /* 0x00000000002cd947 */ /* 0x000fea0003800000 */
[----:B------:R-:W-:Y:S01]  /*1880*/  LOP3.LUT P0, RZ, R91, 0xff, RZ, 0xc0, !PT ;  /* 0x000000ff5bff7812 */ /* 0x000fe2000780c0ff */
[----:B------:R-:W-:Y:S01]  /*1890*/  FMUL.FTZ R86, R87, UR11 ;  /* 0x0000000b57567c20 */ /* 0x000fe20008410000 */
[----:B------:R-:W-:-:S03]  /*18a0*/  HFMA2.MMA R95, -RZ, RZ, 0, 0 ;  /* 0x00000000ff5f7435 */ /* 0x000fc600000001ff */
[----:B------:R-:W-:-:S04]  /*18b0*/  FMUL.FTZ R131, R86, UR10 ;  /* 0x0000000a56837c20 */ /* 0x000fc80008410000 */
[----:B------:R-:W-:-:S04]  /*18c0*/  FMUL.FTZ R129, R68, R131 ;  /* 0x0000008344817220 */ /* 0x000fc80000410000 */
[----:B------:R-:W-:Y:S01]  /*18d0*/  @P0 HADD2.F32 R86, -RZ, R94.H0_H0 ;  /* 0x2000005eff560230 */ /* 0x000fe20000004100 */
[----:B------:R-:W-:-:S04]  /*18e0*/  FSEL R129, R129, RZ, P0 ;  /* 0x000000ff81817208 */ /* 0x000fc80000000000 */
[----:B------:R-:W-:Y:S01]  /*18f0*/  @P0 FMUL.FTZ R95, R131, R86 ;  /* 0x00000056835f0220 */ /* 0x000fe20000410000 */
[----:B------:R-:W-:-:S03]  /*1900*/  F2FP.F16.F32.PACK_AB R129, RZ, R129 ;  /* 0x00000081ff81723e */ /* 0x000fc600000000ff */
[--C-:B------:R-:W-:Y:S01]  /*1910*/  FADD.FTZ R24, R24, R95.reuse ;  /* 0x0000005f18187221 */ /* 0x100fe20000010000 */
[----:B------:R-:W-:-:S07]  /*1920*/  PRMT R95, R129, 0x7610, R95 ;  /* 0x00007610815f7816 */ /* 0x000fce000000005f */
.L_x_6776:
[----:B------:R-:W-:Y:S05]  /*1930*/  BSYNC B1 ;  /* 0x0000000000017941 */ /* 0x000fea0003800000 */
.L_x_6775:
        /* <DEDUP_REMOVED lines=13> */
.L_x_6778:
[----:B------:R-:W-:Y:S05]  /*1a10*/  BSYNC B1 ;  /* 0x0000000000017941 */ /* 0x000fea0003800000 */
.L_x_6777:
[----:B------:R-:W-:Y:S04]  /*1a20*/  BSSY B1, `(.L_x_6779) ;  /* 0x000000d000017945 */ /* 0x000fe80003800000 */
[----:B------:R-:W-:Y:S05]  /*1a30*/  @!P5 BRA `(.L_x_6780) ;  /* 0x00000000002cd947 */ /* 0x000fea0003800000 */
[----:B------:R-:W-:Y:S01]  /*1a40*/  LOP3.LUT P0, RZ, R91, 0xff00, RZ, 0xc0, !PT ;  /* 0x0000ff005bff7812 */ /* 0x000fe2000780c0ff */
[----:B------:R-:W-:-:S04]  /*1a50*/  FMUL.FTZ R86, R80, UR11 ;  /* 0x0000000b50567c20 */ /* 0x000fc80008410000 */
[----:B------:R-:W-:Y:S01]  /*1a60*/  FMUL.FTZ R130, R86, UR10 ;  /* 0x0000000a56827c20 */ /* 0x000fe20008410000 */
[----:B------:R-:W-:-:S03]  /*1a70*/  IMAD.MOV.U32 R86, RZ, RZ, RZ ;  /* 0x000000ffff567224 */ /* 0x000fc600078e00ff */
[----:B------:R-:W-:-:S04]  /*1a80*/  FMUL.FTZ R129, R69, R130 ;  /* 0x0000008245817220 */ /* 0x000fc80000410000 */
[----:B------:R-:W-:Y:S01]  /*1a90*/  @P0 HADD2.F32 R96, -RZ, R94.H1_H1 ;  /* 0x3000005eff600230 */ /* 0x000fe20000004100 */
[----:B------:R-:W-:-:S04]  /*1aa0*/  FSEL R129, R129, RZ, P0 ;  /* 0x000000ff81817208 */ /* 0x000fc80000000000 */
[----:B------:R-:W-:Y:S01]  /*1ab0*/  @P0 FMUL.FTZ R86, R130, R96 ;  /* 0x0000006082560220 */ /* 0x000fe20000410000 */
[----:B------:R-:W-:-:S03]  /*1ac0*/  F2FP.F16.F32.PACK_AB R129, RZ, R129 ;  /* 0x00000081ff81723e */ /* 0x000fc600000000ff */
[----:B------:R-:W-:Y:S01]  /*1ad0*/  FADD.FTZ R25, R25, R86 ;  /* 0x0000005619197221 */ /* 0x000fe20000010000 */
[----:B------:R-:W-:-:S07]  /*1ae0*/  PRMT R96, R129, 0x7610, R96 ;  /* 0x0000761081607816 */ /* 0x000fce0000000060 */
.L_x_6780:
[----:B------:R-:W-:Y:S05]  /*1af0*/  BSYNC B1 ;  /* 0x0000000000017941 */ /* 0x000fea0003800000 */
.L_x_6779:
        /* <DEDUP_REMOVED lines=12> */
.L_x_6782:
[----:B------:R-:W-:Y:S05]  /*1bc0*/  BSYNC B1 ;  /* 0x0000000000017941 */ /* 0x000fea0003800000 */
.L_x_6781:
[----:B------:R-:W-:Y:S04]  /*1bd0*/  BSSY B1, `(.L_x_6783) ;  /* 0x000000d000017945 */ /* 0x000fe80003800000 */
[----:B------:R-:W-:Y:S05]  /*1be0*/  @!P5 BRA `(.L_x_6784) ;  /* 0x00000000002cd947 */ /* 0x000fea0003800000 */
[----:B------:R-:W-:Y:S01]  /*1bf0*/  LOP3.LUT P0, RZ, R91, 0xff0000, RZ, 0xc0, !PT ;  /* 0x00ff00005bff7812 */ /* 0x000fe2000780c0ff */
        /* <DEDUP_REMOVED lines=10> */
.L_x_6784:
[----:B------:R-:W-:Y:S05]  /*1ca0*/  BSYNC B1 ;  /* 0x0000000000017941 */ /* 0x000fea0003800000 */
.L_x_6783:
        /* <DEDUP_REMOVED lines=15> */
.L_x_6786:
[----:B------:R-:W-:Y:S05]  /*1da0*/  BSYNC B1 ;  /* 0x0000000000017941 */ /* 0x000fea0003800000 */
.L_x_6785:
        /* <DEDUP_REMOVED lines=15> */
[----:B0-----:R-:W-:-:S04]  /*1ea0*/  FMUL.FTZ R82, R71, R86 ;  /* 0x0000005647527220 */ /* 0x001fc80000410000 */
[----:B------:R-:W-:Y:S01]  /*1eb0*/  @P0 HADD2.F32 R81, -RZ, R128.H1_H1 ;  /* 0x30000080ff510230 */ /* 0x000fe20000004100 */
[----:B------:R-:W-:-:S04]  /*1ec0*/  FSEL R82, R82, RZ, P0 ;  /* 0x000000ff52527208 */ /* 0x000fc80000000000 */
[----:B------:R-:W-:Y:S01]  /*1ed0*/  @P0 FMUL.FTZ R80, R86, R81 ;  /* 0x0000005156500220 */ /* 0x000fe20000410000 */
[----:B------:R-:W-:-:S03]  /*1ee0*/  F2FP.F16.F32.PACK_AB R82, RZ, R82 ;  /* 0x00000052ff52723e */ /* 0x000fc600000000ff */
[----:B------:R-:W-:Y:S01]  /*1ef0*/  FADD.FTZ R27, R27, R80 ;  /* 0x000000501b1b7221 */ /* 0x000fe20000010000 */
[----:B------:R-:W-:-:S07]  /*1f00*/  PRMT R98, R82, 0x7610, R98 ;  /* 0x0000761052627816 */ /* 0x000fce0000000062 */
.L_x_6788:
[----:B------:R-:W-:Y:S05]  /*1f10*/  BSYNC B1 ;  /* 0x0000000000017941 */ /* 0x000fea0003800000 */
.L_x_6787:
        /* <DEDUP_REMOVED lines=10> */
.L_x_6790:
[----:B------:R-:W-:Y:S05]  /*1fc0*/  BSYNC B1 ;  /* 0x0000000000017941 */ /* 0x000fea0003800000 */
.L_x_6789:
[----:B------:R-:W-:Y:S01]  /*1fd0*/  IADD3 R90, R90, 0x80, RZ ;  /* 0x000000805a5a7810 */ /* 0x000fe20007ffe0ff */
[----:B------:R-:W-:-:S07]  /*1fe0*/  VIADD R125, R125, 0x80 ;  /* 0x000000807d7d7836 */ /* 0x000fce0000000000 */
.L_x_6772:
[----:B------:R-:W-:Y:S05]  /*1ff0*/  BSYNC B0 ;  /* 0x0000000000007941 */ /* 0x000fea0003800000 */
.L_x_6771:
        /* <DEDUP_REMOVED lines=21> */
.L_x_6794:
[----:B------:R-:W-:Y:S05]  /*2150*/  BSYNC B1 ;  /* 0x0000000000017941 */ /* 0x000fea0003800000 */
.L_x_6793:
        /* <DEDUP_REMOVED lines=13> */
.L_x_6796:
[----:B------:R-:W-:Y:S05]  /*2230*/  BSYNC B1 ;  /* 0x0000000000017941 */ /* 0x000fea0003800000 */
.L_x_6795:
        /* <DEDUP_REMOVED lines=13> */
.L_x_6798:
[----:B------:R-:W-:Y:S05]  /*2310*/  BSYNC B1 ;  /* 0x0000000000017941 */ /* 0x000fea0003800000 */
.L_x_6797:
[----:B------:R-:W-:Y:S04]  /*2320*/  BSSY B1, `(.L_x_6799) ;  /* 0x000000c000017945 */ /* 0x000fe80003800000 */
[----:B------:R-:W-:Y:S05]  /*2330*/  @!P5 BRA `(.L_x_6800) ;  /* 0x000000000028d947 */ /* 0x000fea0003800000 */
[----:B------:R-:W-:Y:S01]  /*2340*/  LOP3.LUT P0, RZ, R92, 0xff00, RZ, 0xc0, !PT ;  /* 0x0000ff005cff7812 */ /* 0x000fe2000780c0ff */
        /* <DEDUP_REMOVED lines=8> */
[----:B------:R-:W-:-:S07]  /*23d0*/  FADD.FTZ R21, R21, R86 ;  /* 0x0000005615157221 */ /* 0x000fce0000010000 */
.L_x_6800:
[----:B------:R-:W-:Y:S05]  /*23e0*/  BSYNC B1 ;  /* 0x0000000000017941 */ /* 0x000fea0003800000 */
.L_x_6799:
        /* <DEDUP_REMOVED lines=12> */
.L_x_6802:
[----:B------:R-:W-:Y:S05]  /*24b0*/  BSYNC B1 ;  /* 0x0000000000017941 */ /* 0x000fea0003800000 */
.L_x_6801:
[----:B------:R-:W-:Y:S04]  /*24c0*/  BSSY B1, `(.L_x_6803) ;  /* 0x000000d000017945 */ /* 0x000fe80003800000 */
[----:B------:R-:W-:Y:S05]  /*24d0*/  @!P5 BRA `(.L_x_6804) ;  /* 0x00000000002cd947 */ /* 0x000fea0003800000 */
[----:B------:R-:W-:Y:S01]  /*24e0*/  LOP3.LUT P0, RZ, R92, 0xff0000, RZ, 0xc0, !PT ;  /* 0x00ff00005cff7812 */ /* 0x000fe2000780c0ff */
[----:B------:R-:W-:Y:S01]  /*24f0*/  FMUL.FTZ R86, R129, UR11 ;  /* 0x0000000b81567c20 */ /* 0x000fe20008410000 */
[----:B------:R-:W-:-:S03]  /*2500*/  IMAD.MOV.U32 R97, RZ, RZ, RZ ;  /* 0x000000ffff617224 */ /* 0x000fc600078e00ff */
        /* <DEDUP_REMOVED lines=8> */
.L_x_6804:
[----:B------:R-:W-:Y:S05]  /*2590*/  BSYNC B1 ;  /* 0x0000000000017941 */ /* 0x000fea0003800000 */
.L_x_6803:
        /* <DEDUP_REMOVED lines=15> */
.L_x_6806:
[----:B------:R-:W-:Y:S05]  /*2690*/  BSYNC B1 ;  /* 0x0000000000017941 */ /* 0x000fea0003800000 */
.L_x_6805:
        /* <DEDUP_REMOVED lines=16> */
[----:B0-----:R-:W-:Y:S01]  /*27a0*/  @P0 HADD2.F32 R83, -RZ, R128.H1_H1 ;  /* 0x30000080ff530230 */ /* 0x001fe20000004100 */
[----:B------:R-:W-:-:S04]  /*27b0*/  FSEL R81, R81, RZ, P0 ;  /* 0x000000ff51517208 */ /* 0x000fc80000000000 */
[----:B------:R-:W-:Y:S01]  /*27c0*/  @P0 FMUL.FTZ R80, R83, R86 ;  /* 0x0000005653500220 */ /* 0x000fe20000410000 */
[----:B------:R-:W-:-:S03]  /*27d0*/  F2FP.F16.F32.PACK_AB R81, RZ, R81 ;  /* 0x00000051ff51723e */ /* 0x000fc600000000ff */
[----:B------:R-:W-:Y:S01]  /*27e0*/  FADD.FTZ R23, R23, R80 ;  /* 0x0000005017177221 */ /* 0x000fe20000010000 */
[----:B------:R-:W-:-:S07]  /*27f0*/  PRMT R98, R81, 0x7610, R98 ;  /* 0x0000761051627816 */ /* 0x000fce0000000062 */
.L_x_6808:
[----:B------:R-:W-:Y:S05]  /*2800*/  BSYNC B1 ;  /* 0x0000000000017941 */ /* 0x000fea0003800000 */
.L_x_6807:
        /* <DEDUP_REMOVED lines=10> */
.L_x_6810:
[----:B------:R-:W-:Y:S05]  /*28b0*/  BSYNC B1 ;  /* 0x0000000000017941 */ /* 0x000fea0003800000 */
.L_x_6809:
[----:B------:R-:W-:Y:S02]  /*28c0*/  IADD3 R90, R90, 0x80, RZ ;  /* 0x000000805a5a7810 */ /* 0x000fe40007ffe0ff */
[----:B------:R-:W-:-:S07]  /*28d0*/  IADD3 R125, R125, 0x80, RZ ;  /* 0x000000807d7d7810 */ /* 0x000fce0007ffe0ff */
.L_x_6792:
[----:B------:R-:W-:Y:S05]  /*28e0*/  BSYNC B0 ;  /* 0x0000000000007941 */ /* 0x000fea0003800000 */
.L_x_6791:
        /* <DEDUP_REMOVED lines=21> */
.L_x_6814:
[----:B------:R-:W-:Y:S05]  /*2a40*/  BSYNC B1 ;  /* 0x0000000000017941 */ /* 0x000fea0003800000 */
.L_x_6813:
        /* <DEDUP_REMOVED lines=13> */
.L_x_6816:
[----:B------:R-:W-:Y:S05]  /*2b20*/  BSYNC B1 ;  /* 0x0000000000017941 */ /* 0x000fea0003800000 */
.L_x_6815:
        /* <DEDUP_REMOVED lines=13> */
.L_x_6818:
[----:B------:R-:W-:Y:S05]  /*2c00*/  BSYNC B1 ;  /* 0x0000000000017941 */ /* 0x000fea0003800000 */
.L_x_6817:
[----:B------:R-:W-:Y:S04]  /*2c10*/  BSSY B1, `(.L_x_6819) ;  /* 0x000000d000017945 */ /* 0x000fe80003800000 */
[----:B------:R-:W-:Y:S05]  /*2c20*/  @!P5 BRA `(.L_x_6820) ;  /* 0x00000000002cd947 */ /* 0x000fea0003800000 */
[----:B------:R-:W-:Y:S01]  /*2c30*/  LOP3.LUT P0, RZ, R93, 0xff00, RZ, 0xc0, !PT ;  /* 0x0000ff005dff7812 */ /* 0x000fe2000780c0ff */
        /* <DEDUP_REMOVED lines=10> */
.L_x_6820:
[----:B------:R-:W-:Y:S05]  /*2ce0*/  BSYNC B1 ;  /* 0x0000000000017941 */ /* 0x000fea0003800000 */
.L_x_6819:
        /* <DEDUP_REMOVED lines=12> */
.L_x_6822:
[----:B------:R-:W-:Y:S05]  /*2db0*/  BSYNC B1 ;  /* 0x0000000000017941 */ /* 0x000fea0003800000 */
.L_x_6821:
        /* <DEDUP_REMOVED lines=13> */
.L_x_6824:
[----:B------:R-:W-:Y:S05]  /*2e90*/  BSYNC B1 ;  /* 0x0000000000017941 */ /* 0x000fea0003800000 */
.L_x_6823:
        /* <DEDUP_REMOVED lines=14> */
.L_x_6826:
[----:B------:R-:W-:Y:S05]  /*2f80*/  BSYNC B1 ;  /* 0x0000000000017941 */ /* 0x000fea0003800000 */
.L_x_6825:
        /* <DEDUP_REMOVED lines=23> */
.L_x_6828:
[----:B------:R-:W-:Y:S05]  /*3100*/  BSYNC B1 ;  /* 0x0000000000017941 */ /* 0x000fea0003800000 */
.L_x_6827:
        /* <DEDUP_REMOVED lines=9> */
.L_x_6812:
[----:B------:R-:W-:Y:S05]  /*31a0*/  BSYNC B0 ;  /* 0x0000000000007941 */ /* 0x000fea0003800000 */
.L_x_6811:
[----:B------:R-:W-:Y:S01]  /*31b0*/  VIADD R89, R89, UR12 ;  /* 0x0000000c59597c36 */ /* 0x000fe20008000000 */
[----:B------:R-:W-:-:S04]  /*31c0*/  ISETP.NE.AND P4, PT, R124, RZ, PT ;  /* 0x000000ff7c00720c */ /* 0x000fc80003f85270 */
[----:B------:R-:W-:Y:S02]  /*31d0*/  ISETP.GE.AND P0, PT, R89, UR13, PT ;  /* 0x0000000d59007c0c */ /* 0x000fe4000bf06270 */
[----:B------:R-:W-:-:S11]  /*31e0*/  SEL R124, RZ, 0x1, P4 ;  /* 0x00000001ff7c7807 */ /* 0x000fd60002000000 */
[----:B------:R-:W-:Y:S05]  /*31f0*/  @!P0 BRA `(.L_x_6829) ;  /* 0xffffffd000848947 */ /* 0x000fea000383ffff */
.L_x_6758:
        /* <DEDUP_REMOVED lines=18> */
.L_x_6831:
[----:B------:R-:W-:Y:S05]  /*3320*/  BSYNC B0 ;  /* 0x0000000000007941 */ /* 0x000fea0003800000 */
.L_x_6830:
        /* <DEDUP_REMOVED lines=12> */
.L_x_6833:
[----:B------:R-:W-:Y:S05]  /*33f0*/  BSYNC B0 ;  /* 0x0000000000007941 */ /* 0x000fea0003800000 */
.L_x_6832:
        /* <DEDUP_REMOVED lines=11> */
.L_x_6770:
[----:B------:R-:W-:Y:S01]  /*34b0*/  HFMA2.MMA R133, -RZ, RZ, 0, 9.5367431640625e-07 ;  /* 0x00000010ff857435 */ /* 0x000fe200000001ff */
[----:B------:R-:W-:Y:S01]  /*34c0*/  MOV R132, R127 ;  /* 0x0000007f00847202 */ /* 0x000fe20000000f00 */
[----:B------:R-:W-:Y:S01]  /*34d0*/  IMAD.MOV.U32 R134, RZ, RZ, 0x1f ;  /* 0x0000001fff867424 */ /* 0x000fe200078e00ff */
[----:B------:R-:W-:-:S08]  /*34e0*/  MOV R129, 0xffffffff ;  /* 0xffffffff00817802 */ /* 0x000fd00000000f00 */
[----:B0----5:R-:W-:Y:S05]  /*34f0*/  WARPSYNC.COLLECTIVE R129, `(.L_x_6834) ;  /* 0x0000000081087348 */ /* 0x021fea0003c00000 */
[----:B------:R1:W2:Y:S02]  /*3500*/  SHFL.DOWN P6, R131, R132, R133, R134 ;  /* 0x0800008584837389 */ /* 0x0002a400000c0086 */
[----:B012--5:R-:W-:Y:S01]  /*3510*/  ENDCOLLECTIVE ;  /* 0x000000000000791b */ /* 0x027fe20003800000 */
.L_x_6834:
[----:B------:R-:W-:Y:S02]  /*3520*/  MOV R132, R130 ;  /* 0x0000008200847202 */ /* 0x000fe40000000f00 */
[----:B------:R-:W-:-:S07]  /*3530*/  MOV R82, R131 ;  /* 0x0000008300527202 */ /* 0x000fce0000000f00 */
[----:B------:R-:W-:Y:S05]  /*3540*/  WARPSYNC.COLLECTIVE R129, `(.L_x_6835) ;  /* 0x0000000081087348 */ /* 0x000fea0003c00000 */
[----:B------:R0:W1:Y:S02]  /*3550*/  SHFL.DOWN P6, R131, R132, R133, R134 ;  /* 0x0800008584837389 */ /* 0x00006400000c0086 */
[----:B01----:R-:W-:Y:S01]  /*3560*/  ENDCOLLECTIVE ;  /* 0x000000000000791b */ /* 0x003fe20003800000 */
.L_x_6835:
[----:B------:R-:W-:Y:S01]  /*3570*/  FADD.FTZ R82, R82, R127 ;  /* 0x0000007f52527221 */ /* 0x000fe20000010000 */
[----:B------:R-:W-:-:S03]  /*3580*/  HFMA2.MMA R133, -RZ, RZ, 0, 4.76837158203125e-07 ;  /* 0x00000008ff857435 */ /* 0x000fc600000001ff */
[----:B------:R-:W-:Y:S01]  /*3590*/  IMAD.MOV.U32 R132, RZ, RZ, R82 ;  /* 0x000000ffff847224 */ /* 0x000fe200078e0052 */
[----:B------:R-:W-:-:S07]  /*35a0*/  MOV R83, R131 ;  /* 0x0000008300537202 */ /* 0x000fce0000000f00 */
[----:B------:R-:W-:Y:S05]  /*35b0*/  WARPSYNC.COLLECTIVE R129, `(.L_x_6836) ;  /* 0x0000000081087348 */ /* 0x000fea0003c00000 */
[----:B------:R0:W1:Y:S02]  /*35c0*/  SHFL.DOWN P6, R131, R132, R133, R134 ;  /* 0x0800008584837389 */ /* 0x00006400000c0086 */
[----:B01----:R-:W-:Y:S01]  /*35d0*/  ENDCOLLECTIVE ;  /* 0x000000000000791b */ /* 0x003fe20003800000 */
.L_x_6836:
[----:B------:R-:W-:-:S05]  /*35e0*/  FADD.FTZ R83, R83, R130 ;  /* 0x0000008253537221 */ /* 0x000fca0000010000 */
[----:B------:R-:W-:Y:S02]  /*35f0*/  MOV R132, R83 ;  /* 0x0000005300847202 */ /* 0x000fe40000000f00 */
[----:B------:R-:W-:-:S07]  /*3600*/  MOV R85, R131 ;  /* 0x0000008300557202 */ /* 0x000fce0000000f00 */
[----:B------:R-:W-:Y:S05]  /*3610*/  WARPSYNC.COLLECTIVE R129, `(.L_x_6837) ;  /* 0x0000000081087348 */ /* 0x000fea0003c00000 */
[----:B------:R0:W1:Y:S02]  /*3620*/  SHFL.DOWN P6, R131, R132, R133, R134 ;  /* 0x0800008584837389 */ /* 0x00006400000c0086 */
[----:B01----:R-:W-:Y:S01]  /*3630*/  ENDCOLLECTIVE ;  /* 0x000000000000791b */ /* 0x003fe20003800000 */
.L_x_6837:
[----:B------:R-:W-:Y:S01]  /*3640*/  FADD.FTZ R85, R82, R85 ;  /* 0x0000005552557221 */ /* 0x000fe20000010000 */
[----:B------:R-:W-:-:S03]  /*3650*/  HFMA2.MMA R133, -RZ, RZ, 0, 2.384185791015625e-07 ;  /* 0x00000004ff857435 */ /* 0x000fc600000001ff */
[----:B------:R-:W-:Y:S01]  /*3660*/  IMAD.MOV.U32 R132, RZ, RZ, R85 ;  /* 0x000000ffff847224 */ /* 0x000fe200078e0055 */
[----:B------:R-:W-:-:S07]  /*3670*/  MOV R84, R131 ;  /* 0x0000008300547202 */ /* 0x000fce0000000f00 */
[----:B------:R-:W-:Y:S05]  /*3680*/  WARPSYNC.COLLECTIVE R129, `(.L_x_6838) ;  /* 0x0000000081087348 */ /* 0x000fea0003c00000 */
[----:B------:R0:W1:Y:S02]  /*3690*/  SHFL.DOWN P6, R131, R132, R133, R134 ;  /* 0x0800008584837389 */ /* 0x00006400000c0086 */
[----:B01----:R-:W-:Y:S01]  /*36a0*/  ENDCOLLECTIVE ;  /* 0x000000000000791b */ /* 0x003fe20003800000 */
.L_x_6838:
[----:B------:R-:W-:-:S05]  /*36b0*/  FADD.FTZ R84, R83, R84 ;  /* 0x0000005453547221 */ /* 0x000fca0000010000 */
[----:B------:R-:W-:Y:S02]  /*36c0*/  MOV R132, R84 ;  /* 0x0000005400847202 */ /* 0x000fe40000000f00 */
[----:B------:R-:W-:-:S07]  /*36d0*/  MOV R86, R131 ;  /* 0x0000008300567202 */ /* 0x000fce0000000f00 */
[----:B------:R-:W-:Y:S05]  /*36e0*/  WARPSYNC.COLLECTIVE R129, `(.L_x_6839) ;  /* 0x0000000081087348 */ /* 0x000fea0003c00000 */
[----:B------:R0:W1:Y:S02]  /*36f0*/  SHFL.DOWN P6, R131, R132, R133, R134 ;  /* 0x0800008584837389 */ /* 0x00006400000c0086 */
[----:B01----:R-:W-:Y:S01]  /*3700*/  ENDCOLLECTIVE ;  /* 0x000000000000791b */ /* 0x003fe20003800000 */
.L_x_6839:
[----:B------:R-:W-:Y:S01]  /*3710*/  FADD.FTZ R86, R85, R86 ;  /* 0x0000005655567221 */ /* 0x000fe20000010000 */
[----:B------:R-:W-:-:S03]  /*3720*/  HFMA2.MMA R133, -RZ, RZ, 0, 1.1920928955078125e-07 ;  /* 0x00000002ff857435 */ /* 0x000fc600000001ff */
[----:B------:R-:W-:Y:S01]  /*3730*/  IMAD.MOV.U32 R132, RZ, RZ, R86 ;  /* 0x000000ffff847224 */ /* 0x000fe200078e0056 */
[----:B------:R-:W-:-:S07]  /*3740*/  MOV R87, R131 ;  /* 0x0000008300577202 */ /* 0x000fce0000000f00 */
[----:B------:R-:W-:Y:S05]  /*3750*/  WARPSYNC.COLLECTIVE R129, `(.L_x_6840) ;  /* 0x0000000081087348 */ /* 0x000fea0003c00000 */
[----:B------:R0:W1:Y:S02]  /*3760*/  SHFL.DOWN P6, R131, R132, R133, R134 ;  /* 0x0800008584837389 */ /* 0x00006400000c0086 */
[----:B01----:R-:W-:Y:S01]  /*3770*/  ENDCOLLECTIVE ;  /* 0x000000000000791b */ /* 0x003fe20003800000 */
.L_x_6840:
[----:B------:R-:W-:-:S05]  /*3780*/  FADD.FTZ R87, R84, R87 ;  /* 0x0000005754577221 */ /* 0x000fca0000010000 */
[----:B------:R-:W-:Y:S02]  /*3790*/  MOV R132, R87 ;  /* 0x0000005700847202 */ /* 0x000fe40000000f00 */
[----:B------:R-:W-:-:S07]  /*37a0*/  MOV R127, R131 ;  /* 0x00000083007f7202 */ /* 0x000fce0000000f00 */
[----:B------:R-:W-:Y:S05]  /*37b0*/  WARPSYNC.COLLECTIVE R129, `(.L_x_6841) ;  /* 0x0000000081087348 */ /* 0x000fea0003c00000 */
[----:B------:R0:W1:Y:S02]  /*37c0*/  SHFL.DOWN P6, R131, R132, R133, R134 ;  /* 0x0800008584837389 */ /* 0x00006400000c0086 */
[----:B01----:R-:W-:Y:S01]  /*37d0*/  ENDCOLLECTIVE ;  /* 0x000000000000791b */ /* 0x003fe20003800000 */
.L_x_6841:
[----:B------:R-:W-:Y:S01]  /*37e0*/  FADD.FTZ R127, R86, R127 ;  /* 0x0000007f567f7221 */ /* 0x000fe20000010000 */
[----:B------:R-:W-:-:S03]  /*37f0*/  HFMA2.MMA R133, -RZ, RZ, 0, 5.9604644775390625e-08 ;  /* 0x00000001ff857435 */ /* 0x000fc600000001ff */
[----:B------:R-:W-:Y:S01]  /*3800*/  IMAD.MOV.U32 R132, RZ, RZ, R127 ;  /* 0x000000ffff847224 */ /* 0x000fe200078e007f */
[----:B------:R-:W-:-:S07]  /*3810*/  MOV R126, R131 ;  /* 0x00000083007e7202 */ /* 0x000fce0000000f00 */
[----:B------:R-:W-:Y:S05]  /*3820*/  WARPSYNC.COLLECTIVE R129, `(.L_x_6842) ;  /* 0x0000000081087348 */ /* 0x000fea0003c00000 */
[----:B------:R0:W1:Y:S02]  /*3830*/  SHFL.DOWN P6, R131, R132, R133, R134 ;  /* 0x0800008584837389 */ /* 0x00006400000c0086 */
[----:B01----:R-:W-:Y:S01]  /*3840*/  ENDCOLLECTIVE ;  /* 0x000000000000791b */ /* 0x003fe20003800000 */
.L_x_6842:
[----:B------:R-:W-:-:S05]  /*3850*/  FADD.FTZ R82, R87, R126 ;  /* 0x0000007e57527221 */ /* 0x000fca0000010000 */
[----:B------:R-:W-:Y:S02]  /*3860*/  MOV R132, R82 ;  /* 0x0000005200847202 */ /* 0x000fe40000000f00 */
[----:B------:R-:W-:-:S07]  /*3870*/  MOV R126, R131 ;  /* 0x00000083007e7202 */ /* 0x000fce0000000f00 */
[----:B------:R-:W-:Y:S05]  /*3880*/  WARPSYNC.COLLECTIVE R129, `(.L_x_6843) ;  /* 0x0000000081087348 */ /* 0x000fea0003c00000 */
[----:B------:R0:W1:Y:S02]  /*3890*/  SHFL.DOWN P6, R131, R132, R133, R134 ;  /* 0x0800008584837389 */ /* 0x00006400000c0086 */
[----:B01----:R-:W-:Y:S01]  /*38a0*/  ENDCOLLECTIVE ;  /* 0x000000000000791b */ /* 0x003fe20003800000 */
.L_x_6843:
[----:B------:R-:W-:Y:S01]  /*38b0*/  MOV R83, R131 ;  /* 0x0000008300537202 */ /* 0x000fe20000000f00 */
[----:B------:R-:W-:Y:S06]  /*38c0*/  BRA `(.L_x_6844) ;  /* 0xffffffdc00087947 */ /* 0x000fec000383ffff */
.L_x_6845:
        /* <DEDUP_REMOVED lines=11> */
.L_x_8651:


//--------------------- .text._ZN10layer_norm22ln_bwd_finalize_kernelINS_22Kernel_traits_finalizeILj1536Ef6__halffS2_fjLb1ELj1024ELj4ENS_18Kernel_traits_baseILj1536EfS2_fS2_fjLj1024EEEEELb1ELb1EEEvNS_9BwdParamsE --------------------------
	.section	.text._ZN10layer_norm22ln_bwd_finalize_kernelINS_22Kernel_traits_finalizeILj1536Ef6__halffS2_fjLb1ELj1024ELj4ENS_18Kernel_traits_baseILj1536EfS2_fS2_fjLj1024EEEEELb1ELb1EEEvNS_9BwdParamsE,"ax",@progbits
	.align	128
        .global         _ZN10layer_norm22ln_bwd_finalize_kernelINS_22Kernel_traits_finalizeILj1536Ef6__halffS2_fjLb1ELj1024ELj4ENS_18Kernel_traits_baseILj1536EfS2_fS2_fjLj1024EEEEELb1ELb1EEEvNS_9BwdParamsE
        .type           _ZN10layer_norm22ln_bwd_finalize_kernelINS_22Kernel_traits_finalizeILj1536Ef6__halffS2_fjLb1ELj1024ELj4ENS_18Kernel_traits_baseILj1536EfS2_fS2_fjLj1024EEEEELb1ELb1EEEvNS_9BwdParamsE,@function
        .size           _ZN10layer_norm22ln_bwd_finalize_kernelINS_22Kernel_traits_finalizeILj1536Ef6__halffS2_fjLb1ELj1024ELj4ENS_18Kernel_traits_baseILj1536EfS2_fS2_fjLj1024EEEEELb1ELb1EEEvNS_9BwdParamsE,(.L_x_8652 - _ZN10layer_norm22ln_bwd_finalize_kernelINS_22Kernel_traits_finalizeILj1536Ef6__halffS2_fjLb1ELj1024ELj4ENS_18Kernel_traits_baseILj1536EfS2_fS2_fjLj1024EEEEELb1ELb1EEEvNS_9BwdParamsE)
        .other          _ZN10layer_norm22ln_bwd_finalize_kernelINS_22Kernel_traits_finalizeILj1536Ef6__halffS2_fjLb1ELj1024ELj4ENS_18Kernel_traits_baseILj1536EfS2_fS2_fjLj1024EEEEELb1ELb1EEEvNS_9BwdParamsE,@"STO_CUDA_ENTRY STV_DEFAULT"
_ZN10layer_norm22ln_bwd_finalize_kernelINS_22Kernel_traits_finalizeILj1536Ef6__halffS2_fjLb1ELj1024ELj4ENS_18Kernel_traits_baseILj1536EfS2_fS2_fjLj1024EEEEELb1ELb1EEEvNS_9BwdParamsE:
.text._ZN10layer_norm22ln_bwd_finalize_kernelINS_22Kernel_traits_finalizeILj1536Ef6__halffS2_fjLb1ELj1024ELj4ENS_18Kernel_traits_baseILj1536EfS2_fS2_fjLj1024EEEEELb1ELb1EEEvNS_9BwdParamsE:
        /* <DEDUP_REMOVED lines=25> */
.L_x_6857:
        /* <DEDUP_REMOVED lines=33> */
.L_x_6850:
        /* <DEDUP_REMOVED lines=49> */
.L_x_6849:
[----:B------:R-:W-:Y:S05]  /*06b0*/  BSYNC B1 ;  /* 0x0000000000017941 */ /* 0x000fea0003800000 */
.L_x_6848:
        /* <DEDUP_REMOVED lines=32> */
.L_x_6852:
[----:B------:R-:W-:Y:S05]  /*08c0*/  BSYNC B1 ;  /* 0x0000000000017941 */ /* 0x000fea0003800000 */
.L_x_6851:
        /* <DEDUP_REMOVED lines=16> */
.L_x_6847:
[----:B------:R-:W-:Y:S05]  /*09d0*/  BSYNC B0 ;  /* 0x0000000000007941 */ /* 0x000fea0003800000 */
.L_x_6846:
        /* <DEDUP_REMOVED lines=40> */
.L_x_6873:
        /* <DEDUP_REMOVED lines=8> */
.L_x_6853:
        /* <DEDUP_REMOVED lines=18> */
.L_x_6856:
[----:B------:R-:W-:Y:S05]  /*0e00*/  BSYNC B0 ;  /* 0x0000000000007941 */ /* 0x000fea0003800000 */
.L_x_6855:
[C---:B------:R-:W-:Y:S01]  /*0e10*/  ISETP.GT.U32.AND P1, PT, R4.reuse, -0x601, PT ;  /* 0xfffff9ff0400780c */ /* 0x040fe20003f24070 */
[----:B------:R-:W-:Y:S01]  /*0e20*/  VIADD R4, R4, 0x600 ;  /* 0x0000060004047836 */ /* 0x000fe20000000000 */
[----:B------:R-:W-:-:S11]  /*0e30*/  IADD3 R5, R5, 0x300, RZ ;  /* 0x0000030005057810 */ /* 0x000fd60007ffe0ff */
[----:B------:R-:W-:Y:S05]  /*0e40*/  @P1 BRA `(.L_x_6857) ;  /* 0xfffffff000d01947 */ /* 0x000fea000383ffff */
[----:B------:R-:W-:Y:S05]  /*0e50*/  EXIT ;  /* 0x000000000000794d */ /* 0x000fea0003800000 */
.L_x_6854:
[----:B------:R-:W-:Y:S01]  /*0e60*/  HFMA2.MMA R22, -RZ, RZ, 0, 5.9604644775390625e-08 ;  /* 0x00000001ff167435 */ /* 0x000fe200000001ff */
[----:B---3--:R-:W-:Y:S02]  /*0e70*/  MOV R23, R8 ;  /* 0x0000000800177202 */ /* 0x008fe40000000f00 */
[----:B------:R-:W-:Y:S02]  /*0e80*/  MOV R25, 0x1f ;  /* 0x0000001f00197802 */ /* 0x000fe40000000f00 */
[----:B------:R-:W-:-:S07]  /*0e90*/  MOV R20, 0xffffffff ;  /* 0xffffffff00147802 */ /* 0x000fce0000000f00 */
[----:B012---:R-:W-:Y:S05]  /*0ea0*/  WARPSYNC.COLLECTIVE R20, `(.L_x_6858) ;  /* 0x0000000014087348 */ /* 0x007fea0003c00000 */
[----:B------:R3:W4:Y:S02]  /*0eb0*/  SHFL.BFLY P2, R21, R23, R22, R25 ;  /* 0x0c00001617157389 */ /* 0x0007240000040019 */
[----:B01234-:R-:W-:Y:S01]  /*0ec0*/  ENDCOLLECTIVE ;  /* 0x000000000000791b */ /* 0x01ffe20003800000 */
.L_x_6858:
[----:B------:R-:W-:Y:S01]  /*0ed0*/  HFMA2.MMA R22, -RZ, RZ, 0, 1.1920928955078125e-07 ;  /* 0x00000002ff167435 */ /* 0x000fe200000001ff */
[----:B------:R-:W-:-:S05]  /*0ee0*/  MOV R9, R21 ;  /* 0x0000001500097202 */ /* 0x000fca0000000f00 */
[----:B------:R-:W-:-:S05]  /*0ef0*/  FADD.FTZ R9, R8, R9 ;  /* 0x0000000908097221 */ /* 0x000fca0000010000 */
[----:B------:R-:W-:-:S07]  /*0f00*/  MOV R23, R9 ;  /* 0x0000000900177202 */ /* 0x000fce0000000f00 */
[----:B------:R-:W-:Y:S05]  /*0f10*/  WARPSYNC.COLLECTIVE R20, `(.L_x_6859) ;  /* 0x0000000014087348 */ /* 0x000fea0003c00000 */
[----:B------:R0:W1:Y:S02]  /*0f20*/  SHFL.BFLY P2, R21, R23, R22, R25 ;  /* 0x0c00001617157389 */ /* 0x0000640000040019 */
[----:B01----:R-:W-:Y:S01]  /*0f30*/  ENDCOLLECTIVE ;  /* 0x000000000000791b */ /* 0x003fe20003800000 */
.L_x_6859:
[----:B------:R-:W-:Y:S01]  /*0f40*/  HFMA2.MMA R22, -RZ, RZ, 0, 2.384185791015625e-07 ;  /* 0x00000004ff167435 */ /* 0x000fe200000001ff */
[----:B------:R-:W-:-:S04]  /*0f50*/  IMAD.MOV.U32 R12, RZ, RZ, R21 ;  /* 0x000000ffff0c7224 */ /* 0x000fc800078e0015 */
[----:B------:R-:W-:-:S05]  /*0f60*/  FADD.FTZ R12, R9, R12 ;  /* 0x0000000c090c7221 */ /* 0x000fca0000010000 */
[----:B------:R-:W-:-:S07]  /*0f70*/  MOV R23, R12 ;  /* 0x0000000c00177202 */ /* 0x000fce0000000f00 */
[----:B------:R-:W-:Y:S05]  /*0f80*/  WARPSYNC.COLLECTIVE R20, `(.L_x_6860) ;  /* 0x0000000014087348 */ /* 0x000fea0003c00000 */
[----:B------:R0:W1:Y:S02]  /*0f90*/  SHFL.BFLY P2, R21, R23, R22, R25 ;  /* 0x0c00001617157389 */ /* 0x0000640000040019 */
[----:B01----:R-:W-:Y:S01]  /*0fa0*/  ENDCOLLECTIVE ;  /* 0x000000000000791b */ /* 0x003fe20003800000 */
.L_x_6860:
[----:B------:R-:W-:Y:S01]  /*0fb0*/  HFMA2.MMA R22, -RZ, RZ, 0, 4.76837158203125e-07 ;  /* 0x00000008ff167435 */ /* 0x000fe200000001ff */
[----:B------:R-:W-:-:S05]  /*0fc0*/  MOV R13, R21 ;  /* 0x00000015000d7202 */ /* 0x000fca0000000f00 */
[----:B------:R-:W-:-:S05]  /*0fd0*/  FADD.FTZ R13, R12, R13 ;  /* 0x0000000d0c0d7221 */ /* 0x000fca0000010000 */
[----:B------:R-:W-:-:S07]  /*0fe0*/  MOV R23, R13 ;  /* 0x0000000d00177202 */ /* 0x000fce0000000f00 */
[----:B------:R-:W-:Y:S05]  /*0ff0*/  WARPSYNC.COLLECTIVE R20, `(.L_x_6861) ;  /* 0x0000000014087348 */ /* 0x000fea0003c00000 */
[----:B------:R0:W1:Y:S02]  /*1000*/  SHFL.BFLY P2, R21, R23, R22, R25 ;  /* 0x0c00001617157389 */ /* 0x0000640000040019 */
[----:B01----:R-:W-:Y:S01]  /*1010*/  ENDCOLLECTIVE ;  /* 0x000000000000791b */ /* 0x003fe20003800000 */
.L_x_6861:
[----:B------:R-:W-:Y:S01]  /*1020*/  HFMA2.MMA R22, -RZ, RZ, 0, 9.5367431640625e-07 ;  /* 0x00000010ff167435 */ /* 0x000fe200000001ff */
[----:B------:R-:W-:-:S05]  /*1030*/  MOV R8, R21 ;  /* 0x0000001500087202 */ /* 0x000fca0000000f00 */
[----:B------:R-:W-:-:S05]  /*1040*/  FADD.FTZ R9, R13, R8 ;  /* 0x000000080d097221 */ /* 0x000fca0000010000 */
[----:B------:R-:W-:-:S07]  /*1050*/  MOV R23, R9 ;  /* 0x0000000900177202 */ /* 0x000fce0000000f00 */
[----:B------:R-:W-:Y:S05]  /*1060*/  WARPSYNC.COLLECTIVE R20, `(.L_x_6862) ;  /* 0x0000000014087348 */ /* 0x000fea0003c00000 */
[----:B------:R0:W1:Y:S02]  /*1070*/  SHFL.BFLY P2, R21, R23, R22, R25 ;  /* 0x0c00001617157389 */ /* 0x0000640000040019 */
[----:B01----:R-:W-:Y:S01]  /*1080*/  ENDCOLLECTIVE ;  /* 0x000000000000791b */ /* 0x003fe20003800000 */
.L_x_6862:
[----:B------:R-:W-:Y:S01]  /*1090*/  HFMA2.MMA R22, -RZ, RZ, 0, 5.9604644775390625e-08 ;  /* 0x00000001ff167435 */ /* 0x000fe200000001ff */
[----:B------:R-:W-:Y:S01]  /*10a0*/  IMAD.MOV.U32 R23, RZ, RZ, R11 ;  /* 0x000000ffff177224 */ /* 0x000fe200078e000b */
[----:B------:R-:W-:-:S09]  /*10b0*/  MOV R8, R21 ;  /* 0x0000001500087202 */ /* 0x000fd20000000f00 */
[----:B------:R-:W-:Y:S05]  /*10c0*/  WARPSYNC.COLLECTIVE R20, `(.L_x_6863) ;  /* 0x0000000014087348 */ /* 0x000fea0003c00000 */
[----:B------:R0:W1:Y:S02]  /*10d0*/  SHFL.BFLY P2, R21, R23, R22, R25 ;  /* 0x0c00001617157389 */ /* 0x0000640000040019 */
[----:B01----:R-:W-:Y:S01]  /*10e0*/  ENDCOLLECTIVE ;  /* 0x000000000000791b */ /* 0x003fe20003800000 */
.L_x_6863:
[----:B------:R-:W-:Y:S01]  /*10f0*/  HFMA2.MMA R22, -RZ, RZ, 0, 1.1920928955078125e-07 ;  /* 0x00000002ff167435 */ /* 0x000fe200000001ff */
[----:B------:R-:W-:-:S05]  /*1100*/  MOV R12, R21 ;  /* 0x00000015000c7202 */ /* 0x000fca0000000f00 */
[----:B------:R-:W-:-:S05]  /*1110*/  FADD.FTZ R14, R11, R12 ;  /* 0x0000000c0b0e7221 */ /* 0x000fca0000010000 */
[----:B------:R-:W-:-:S07]  /*1120*/  MOV R23, R14 ;  /* 0x0000000e00177202 */ /* 0x000fce0000000f00 */
[----:B------:R-:W-:Y:S05]  /*1130*/  WARPSYNC.COLLECTIVE R20, `(.L_x_6864) ;  /* 0x0000000014087348 */ /* 0x000fea0003c00000 */
[----:B------:R0:W1:Y:S02]  /*1140*/  SHFL.BFLY P2, R21, R23, R22, R25 ;  /* 0x0c00001617157389 */ /* 0x0000640000040019 */
[----:B01----:R-:W-:Y:S01]  /*1150*/  ENDCOLLECTIVE ;  /* 0x000000000000791b */ /* 0x003fe20003800000 */
.L_x_6864:
[----:B------:R-:W-:Y:S01]  /*1160*/  HFMA2.MMA R22, -RZ, RZ, 0, 2.384185791015625e-07 ;  /* 0x00000004ff167435 */ /* 0x000fe200000001ff */
[----:B------:R-:W-:-:S05]  /*1170*/  MOV R13, R21 ;  /* 0x00000015000d7202 */ /* 0x000fca0000000f00 */
[----:B------:R-:W-:-:S05]  /*1180*/  FADD.FTZ R15, R14, R13 ;  /* 0x0000000d0e0f7221 */ /* 0x000fca0000010000 */
[----:B------:R-:W-:-:S07]  /*1190*/  MOV R23, R15 ;  /* 0x0000000f00177202 */ /* 0x000fce0000000f00 */
[----:B------:R-:W-:Y:S05]  /*11a0*/  WARPSYNC.COLLECTIVE R20, `(.L_x_6865) ;  /* 0x0000000014087348 */ /* 0x000fea0003c00000 */
[----:B------:R0:W1:Y:S02]  /*11b0*/  SHFL.BFLY P2, R21, R23, R22, R25 ;  /* 0x0c00001617157389 */ /* 0x0000640000040019 */
[----:B01----:R-:W-:Y:S01]  /*11c0*/  ENDCOLLECTIVE ;  /* 0x000000000000791b */ /* 0x003fe20003800000 */
.L_x_6865:
[----:B------:R-:W-:Y:S01]  /*11d0*/  IMAD.MOV.U32 R22, RZ, RZ, 0x8 ;  /* 0x00000008ff167424 */ /* 0x000fe200078e00ff */
[----:B------:R-:W-:-:S05]  /*11e0*/  MOV R16, R21 ;  /* 0x0000001500107202 */ /* 0x000fca0000000f00 */
[----:B------:R-:W-:-:S05]  /*11f0*/  FADD.FTZ R16, R15, R16 ;  /* 0x000000100f107221 */ /* 0x000fca0000010000 */
[----:B------:R-:W-:-:S07]  /*1200*/  MOV R23, R16 ;  /* 0x0000001000177202 */ /* 0x000fce0000000f00 */
[----:B------:R-:W-:Y:S05]  /*1210*/  WARPSYNC.COLLECTIVE R20, `(.L_x_6866) ;  /* 0x0000000014087348 */ /* 0x000fea0003c00000 */
[----:B------:R0:W1:Y:S02]  /*1220*/  SHFL.BFLY P2, R21, R23, R22, R25 ;  /* 0x0c00001617157389 */ /* 0x0000640000040019 */
[----:B01----:R-:W-:Y:S01]  /*1230*/  ENDCOLLECTIVE ;  /* 0x000000000000791b */ /* 0x003fe20003800000 */
.L_x_6866:
[----:B------:R-:W-:Y:S01]  /*1240*/  HFMA2.MMA R22, -RZ, RZ, 0, 9.5367431640625e-07 ;  /* 0x00000010ff167435 */ /* 0x000fe200000001ff */
[----:B------:R-:W-:-:S05]  /*1250*/  MOV R11, R21 ;  /* 0x00000015000b7202 */ /* 0x000fca0000000f00 */
[----:B------:R-:W-:-:S05]  /*1260*/  FADD.FTZ R11, R16, R11 ;  /* 0x0000000b100b7221 */ /* 0x000fca0000010000 */
[----:B------:R-:W-:-:S07]  /*1270*/  MOV R23, R11 ;  /* 0x0000000b00177202 */ /* 0x000fce0000000f00 */
[----:B------:R-:W-:Y:S05]  /*1280*/  WARPSYNC.COLLECTIVE R20, `(.L_x_6867) ;  /* 0x0000000014087348 */ /* 0x000fea0003c00000 */
[----:B------:R0:W1:Y:S02]  /*1290*/  SHFL.BFLY P2, R21, R23, R22, R25 ;  /* 0x0c00001617157389 */ /* 0x0000640000040019 */
[----:B01----:R-:W-:Y:S01]  /*12a0*/  ENDCOLLECTIVE ;  /* 0x000000000000791b */ /* 0x003fe20003800000 */
.L_x_6867:
[----:B------:R-:W-:Y:S01]  /*12b0*/  HFMA2.MMA R22, -RZ, RZ, 0, 5.9604644775390625e-08 ;  /* 0x00000001ff167435 */ /* 0x000fe200000001ff */
[----:B------:R-:W-:Y:S02]  /*12c0*/  MOV R23, R10 ;  /* 0x0000000a00177202 */ /* 0x000fe40000000f00 */
[----:B------:R-:W-:-:S08]  /*12d0*/  MOV R12, R21 ;  /* 0x00000015000c7202 */ /* 0x000fd00000000f00 */
[----:B------:R-:W-:Y:S05]  /*12e0*/  WARPSYNC.COLLECTIVE R20, `(.L_x_6868) ;  /* 0x0000000014087348 */ /* 0x000fea0003c00000 */
[----:B------:R0:W1:Y:S02]  /*12f0*/  SHFL.BFLY P2, R21, R23, R22, R25 ;  /* 0x0c00001617157389 */ /* 0x0000640000040019 */
[----:B01----:R-:W-:Y:S01]  /*1300*/  ENDCOLLECTIVE ;  /* 0x000000000000791b */ /* 0x003fe20003800000 */
.L_x_6868:
[----:B------:R-:W-:Y:S01]  /*1310*/  HFMA2.MMA R22, -RZ, RZ, 0, 1.1920928955078125e-07 ;  /* 0x00000002ff167435 */ /* 0x000fe200000001ff */
[----:B------:R-:W-:-:S05]  /*1320*/  MOV R13, R21 ;  /* 0x00000015000d7202 */ /* 0x000fca0000000f00 */
[----:B------:R-:W-:-:S05]  /*1330*/  FADD.FTZ R17, R10, R13 ;  /* 0x0000000d0a117221 */ /* 0x000fca0000010000 */
[----:B------:R-:W-:-:S07]  /*1340*/  MOV R23, R17 ;  /* 0x0000001100177202 */ /* 0x000fce0000000f00 */
[----:B------:R-:W-:Y:S05]  /*1350*/  WARPSYNC.COLLECTIVE R20, `(.L_x_6869) ;  /* 0x0000000014087348 */ /* 0x000fea0003c00000 */
[----:B------:R0:W1:Y:S02]  /*1360*/  SHFL.BFLY P2, R21, R23, R22, R25 ;  /* 0x0c00001617157389 */ /* 0x0000640000040019 */
[----:B01----:R-:W-:Y:S01]  /*1370*/  ENDCOLLECTIVE ;  /* 0x000000000000791b */ /* 0x003fe20003800000 */
.L_x_6869:
[----:B------:R-:W-:Y:S01]  /*1380*/  HFMA2.MMA R22, -RZ, RZ, 0, 2.384185791015625e-07 ;  /* 0x00000004ff167435 */ /* 0x000fe200000001ff */
[----:B------:R-:W-:-:S04]  /*1390*/  IMAD.MOV.U32 R16, RZ, RZ, R21 ;  /* 0x000000ffff107224 */ /* 0x000fc800078e0015 */
[----:B------:R-:W-:-:S05]  /*13a0*/  FADD.FTZ R18, R17, R16 ;  /* 0x0000001011127221 */ /* 0x000fca0000010000 */
[----:B------:R-:W-:-:S07]  /*13b0*/  MOV R23, R18 ;  /* 0x0000001200177202 */ /* 0x000fce0000000f00 */
[----:B------:R-:W-:Y:S05]  /*13c0*/  WARPSYNC.COLLECTIVE R20, `(.L_x_6870) ;  /* 0x0000000014087348 */ /* 0x000fea0003c00000 */
[----:B------:R0:W1:Y:S02]  /*13d0*/  SHFL.BFLY P2, R21, R23, R22, R25 ;  /* 0x0c00001617157389 */ /* 0x0000640000040019 */
[----:B01----:R-:W-:Y:S01]  /*13e0*/  ENDCOLLECTIVE ;  /* 0x000000000000791b */ /* 0x003fe20003800000 */
.L_x_6870:
[----:B------:R-:W-:Y:S01]  /*13f0*/  HFMA2.MMA R22, -RZ, RZ, 0, 4.76837158203125e-07 ;  /* 0x00000008ff167435 */ /* 0x000fe200000001ff */
[----:B------:R-:W-:-:S05]  /*1400*/  MOV R19, R21 ;  /* 0x0000001500137202 */ /* 0x000fca0000000f00 */
[----:B------:R-:W-:-:S05]  /*1410*/  FADD.FTZ R19, R18, R19 ;  /* 0x0000001312137221 */ /* 0x000fca0000010000 */
[----:B------:R-:W-:-:S07]  /*1420*/  MOV R23, R19 ;  /* 0x0000001300177202 */ /* 0x000fce0000000f00 */
[----:B------:R-:W-:Y:S05]  /*1430*/  WARPSYNC.COLLECTIVE R20, `(.L_x_6871) ;  /* 0x0000000014087348 */ /* 0x000fea0003c00000 */
[----:B------:R0:W1:Y:S02]  /*1440*/  SHFL.BFLY P2, R21, R23, R22, R25 ;  /* 0x0c00001617157389 */ /* 0x0000640000040019 */
[----:B01----:R-:W-:Y:S01]  /*1450*/  ENDCOLLECTIVE ;  /* 0x000000000000791b */ /* 0x003fe20003800000 */
.L_x_6871:
[----:B------:R-:W-:Y:S01]  /*1460*/  HFMA2.MMA R22, -RZ, RZ, 0, 9.5367431640625e-07 ;  /* 0x00000010ff167435 */ /* 0x000fe200000001ff */
[----:B------:R-:W-:-:S05]  /*1470*/  MOV R10, R21 ;  /* 0x00000015000a7202 */ /* 0x000fca0000000f00 */
[----:B------:R-:W-:-:S05]  /*1480*/  FADD.FTZ R10, R19, R10 ;  /* 0x0000000a130a7221 */ /* 0x000fca0000010000 */
[----:B------:R-:W-:-:S07]  /*1490*/  MOV R23, R10 ;  /* 0x0000000a00177202 */ /* 0x000fce0000000f00 */
[----:B------:R-:W-:Y:S05]  /*14a0*/  WARPSYNC.COLLECTIVE R20, `(.L_x_6872) ;  /* 0x0000000014087348 */ /* 0x000fea0003c00000 */
[----:B------:R0:W1:Y:S02]  /*14b0*/  SHFL.BFLY P2, R21, R23, R22, R25 ;  /* 0x0c00001617157389 */ /* 0x0000640000040019 */
[----:B01----:R-:W-:Y:S01]  /*14c0*/  ENDCOLLECTIVE ;  /* 0x000000000000791b */ /* 0x003fe20003800000 */
.L_x_6872:
[----:B------:R-:W-:Y:S01]  /*14d0*/  MOV R15, R21 ;  /* 0x00000015000f7202 */ /* 0x000fe20000000f00 */
[----:B------:R-:W-:Y:S06]  /*14e0*/  BRA `(.L_x_6873) ;  /* 0xfffffff400dc7947 */ /* 0x000fec000383ffff */
.L_x_6874:
        /* <DEDUP_REMOVED lines=9> */
.L_x_8652:


//--------------------- .text._ZN10layer_norm13ln_bwd_kernelINS_13Kernel_traitsIf6__halffS2_fjLj1536ELj1ELj1ELj4ELj8ENS_18Kernel_traits_baseILj1536EfS2_fS2_fjLj128EEEEELb1ELb1ELb1ELb1EEEvNS_9BwdParamsE --------------------------
	.section	.text._ZN10layer_norm13ln_bwd_kernelINS_13Kernel_traitsIf6__halffS2_fjLj1536ELj1ELj1ELj4ELj8ENS_18Kernel_traits_baseILj1536EfS2_fS2_fjLj128EEEEELb1ELb1ELb1ELb1EEEvNS_9BwdParamsE,"ax",@progbits
	.align	128
        .global         _ZN10layer_norm13ln_bwd_kernelINS_13Kernel_traitsIf6__halffS2_fjLj1536ELj1ELj1ELj4ELj8ENS_18Kernel_traits_baseILj1536EfS2_fS2_fjLj128EEEEELb1ELb1ELb1ELb1EEEvNS_9BwdParamsE
        .type           _ZN10layer_norm13ln_bwd_kernelINS_13Kernel_traitsIf6__halffS2_fjLj1536ELj1ELj1ELj4ELj8ENS_18Kernel_traits_baseILj1536EfS2_fS2_fjLj128EEEEELb1ELb1ELb1ELb1EEEvNS_9BwdParamsE,@function
        .size           _ZN10layer_norm13ln_bwd_kernelINS_13Kernel_traitsIf6__halffS2_fjLj1536ELj1ELj1ELj4ELj8ENS_18Kernel_traits_baseILj1536EfS2_fS2_fjLj128EEEEELb1ELb1ELb1ELb1EEEvNS_9BwdParamsE,(.L_x_8653 - _ZN10layer_norm13ln_bwd_kernelINS_13Kernel_traitsIf6__halffS2_fjLj1536ELj1ELj1ELj4ELj8ENS_18Kernel_traits_baseILj1536EfS2_fS2_fjLj128EEEEELb1ELb1ELb1ELb1EEEvNS_9BwdParamsE)
        .other          _ZN10layer_norm13ln_bwd_kernelINS_13Kernel_traitsIf6__halffS2_fjLj1536ELj1ELj1ELj4ELj8ENS_18Kernel_traits_baseILj1536EfS2_fS2_fjLj128EEEEELb1ELb1ELb1ELb1EEEvNS_9BwdParamsE,@"STO_CUDA_ENTRY STV_DEFAULT"
_ZN10layer_norm13ln_bwd_kernelINS_13Kernel_traitsIf6__halffS2_fjLj1536ELj1ELj1ELj4ELj8ENS_18Kernel_traits_baseILj1536EfS2_fS2_fjLj128EEEEELb1ELb1ELb1ELb1EEEvNS_9BwdParamsE:
.text._ZN10layer_norm13ln_bwd_kernelINS_13Kernel_traitsIf6__halffS2_fjLj1536ELj1ELj1ELj4ELj8ENS_18Kernel_traits_baseILj1536EfS2_fS2_fjLj128EEEEELb1ELb1ELb1ELb1EEEvNS_9BwdParamsE:
        /* <DEDUP_REMOVED lines=32> */
.L_x_6875:
        /* <DEDUP_REMOVED lines=35> */
.L_x_6939:
        /* <DEDUP_REMOVED lines=18> */
[----:B-1----:R-:W-:-:S04]  /*0550*/  IMAD.WIDE.U32 R108, R133, 0x10, R104 ;  /* 0x00000010856c7825 */ /* 0x002fc800078e0068 */
[----:B------:R-:W-:-:S04]  /*0560*/  IMAD.WIDE.U32 R106, R103, 0x10, R104 ;  /* 0x00000010676a7825 */ /* 0x000fc800078e0068 */
[----:B------:R-:W-:Y:S01]  /*0570*/  IMAD.WIDE.U32 R104, R92, 0x10, R104 ;  /* 0x000000105c687825 */ /* 0x000fe200078e0068 */
[----:B---3--:R-:W-:-:S13]  /*0580*/  ISETP.GT.AND P4, PT, R82, RZ, PT ;  /* 0x000000ff5200720c */ /* 0x008fda0003f84270 */
[----:B----4-:R-:W-:Y:S05]  /*0590*/  @P4 BRA `(.L_x_6878) ;  /* 0x0000000000684947 */ /* 0x010fea0003800000 */
[----:B-----5:R-:W-:Y:S01]  /*05a0*/  ISETP.GE.AND P5, PT, R138, 0x1, PT ;  /* 0x000000018a00780c */ /* 0x020fe20003fa6270 */
[----:B------:R-:W0:Y:S01]  /*05b0*/  LDC.64 R84, c[0x0][0x240] ;  /* 0x00009000ff547b82 */ /* 0x000e220000000a00 */
[----:B------:R-:W-:-:S04]  /*05c0*/  MOV R2, UR18 ;  /* 0x0000001200027c02 */ /* 0x000fc80008000f00 */
[----:B------:R-:W-:-:S07]  /*05d0*/  ISETP.NE.U32.AND P0, PT, R2, RZ, PT ;  /* 0x000000ff0200720c */ /* 0x000fce0003f05070 */
[----:B------:R-:W-:Y:S02]  /*05e0*/  @P5 IADD3 R0, R138, -0x1, RZ ;  /* 0xffffffff8a005810 */ /* 0x000fe40007ffe0ff */
[----:B------:R-:W-:-:S03]  /*05f0*/  @P5 LOP3.LUT R94, R97, 0x7f, RZ, 0xc0, !PT ;  /* 0x0000007f615e5812 */ /* 0x000fc600078ec0ff */
[----:B------:R-:W-:-:S05]  /*0600*/  @P5 IMAD R0, R0, R137, RZ ;  /* 0x0000008900005224 */ /* 0x000fca00078e02ff */
[----:B------:R-:W-:-:S04]  /*0610*/  @P5 SHF.R.S32.HI R81, RZ, 0x1f, R0 ;  /* 0x0000001fff515819 */ /* 0x000fc80000011400 */
[----:B------:R-:W-:Y:S01]  /*0620*/  @P5 LEA.HI R83, R81, R0, RZ, 0x2 ;  /* 0x0000000051535211 */ /* 0x000fe200078f10ff */
[----:B------:R-:W-:Y:S01]  /*0630*/  IMAD.MOV.U32 R81, RZ, RZ, RZ ;  /* 0x000000ffff517224 */ /* 0x000fe200078e00ff */
[----:B------:R-:W-:Y:S02]  /*0640*/  MOV R0, UR19 ;  /* 0x0000001300007c02 */ /* 0x000fe40008000f00 */
[----:B------:R-:W-:Y:S02]  /*0650*/  @P5 LEA.HI.SX32 R81, R83, R94, 0x1e ;  /* 0x0000005e53515211 */ /* 0x000fe400078ff2ff */
[----:B------:R-:W-:Y:S02]  /*0660*/  ISETP.NE.AND.EX P0, PT, R0, RZ, PT, P0 ;  /* 0x000000ff0000720c */ /* 0x000fe40003f05300 */
[C---:B------:R-:W-:Y:S02]  /*0670*/  IADD3 R83, R81.reuse, 0x80, RZ ;  /* 0x0000008051537810 */ /* 0x040fe40007ffe0ff */
[C---:B------:R-:W-:Y:S01]  /*0680*/  IADD3 R87, R81.reuse, 0x100, RZ ;  /* 0x0000010051577810 */ /* 0x040fe20007ffe0ff */
        /* <DEDUP_REMOVED lines=11> */
.L_x_6878:
        /* <DEDUP_REMOVED lines=10> */
[----:B0-----:R-:W-:Y:S01]  /*07e0*/  IMAD.WIDE R2, R96, 0x4, R2 ;  /* 0x0000000460027825 */ /* 0x001fe200078e0202 */
[----:B-----5:R-:W-:Y:S01]  /*07f0*/  ISETP.GE.AND P5, PT, R138, 0x1, PT ;  /* 0x000000018a00780c */ /* 0x020fe20003fa6270 */
[----:B------:R-:W0:Y:S03]  /*0800*/  LDC.64 R122, c[0x0][0x240] ;  /* 0x00009000ff7a7b82 */ /* 0x000e260000000a00 */
[----:B------:R3:W4:Y:S01]  /*0810*/  LDG.E R124, desc[UR4][R2.64] ;  /* 0x00000004027c7981 */ /* 0x000722000c1e1900 */
        /* <DEDUP_REMOVED lines=13> */
[----:B------:R-:W-:-:S05]  /*08f0*/  @P5 IADD3 R0, R138, -0x1, RZ ;  /* 0xffffffff8a005810 */ /* 0x000fca0007ffe0ff */
[----:B------:R-:W-:Y:S02]  /*0900*/  @P5 IMAD R0, R0, R137, RZ ;  /* 0x0000008900005224 */ /* 0x000fe400078e02ff */
[----:B---3--:R-:W-:-:S03]  /*0910*/  IMAD.U32 R2, RZ, RZ, UR18 ;  /* 0x00000012ff027e24 */ /* 0x008fc6000f8e00ff */
[----:B------:R-:W-:Y:S02]  /*0920*/  @P5 SHF.R.S32.HI R3, RZ, 0x1f, R0 ;  /* 0x0000001fff035819 */ /* 0x000fe40000011400 */
[----:B------:R-:W-:Y:S02]  /*0930*/  ISETP.NE.U32.AND P0, PT, R2, RZ, PT ;  /* 0x000000ff0200720c */ /* 0x000fe40003f05070 */
[----:B------:R-:W-:Y:S02]  /*0940*/  @P5 LEA.HI R3, R3, R0, RZ, 0x2 ;  /* 0x0000000003035211 */ /* 0x000fe400078f10ff */
[----:B------:R-:W-:-:S04]  /*0950*/  MOV R0, UR19 ;  /* 0x0000001300007c02 */ /* 0x000fc80008000f00 */
[----:B------:R-:W-:Y:S02]  /*0960*/  ISETP.NE.AND.EX P0, PT, R0, RZ, PT, P0 ;  /* 0x000000ff0000720c */ /* 0x000fe40003f05300 */
[----:B------:R-:W-:Y:S02]  /*0970*/  MOV R119, RZ ;  /* 0x000000ff00777202 */ /* 0x000fe40000000f00 */
[----:B------:R-:W-:-:S09]  /*0980*/  @P5 LEA.HI.SX32 R119, R3, R94, 0x1e ;  /* 0x0000005e03775211 */ /* 0x000fd200078ff2ff */
[----:B------:R-:W5:Y:S04]  /*0990*/  @P0 LDG.E.128 R12, desc[UR4][R108.64] ;  /* 0x000000046c0c0981 */ /* 0x000f68000c1e1d00 */
[----:B------:R1:W5:Y:S04]  /*09a0*/  @P0 LDG.E.128 R8, desc[UR4][R106.64] ;  /* 0x000000046a080981 */ /* 0x000368000c1e1d00 */
[----:B------:R3:W5:Y:S01]  /*09b0*/  @P0 LDG.E.128 R4, desc[UR4][R104.64] ;  /* 0x0000000468040981 */ /* 0x000762000c1e1d00 */
[----:B------:R-:W-:Y:S01]  /*09c0*/  ISETP.NE.AND P0, PT, R95, RZ, PT ;  /* 0x000000ff5f00720c */ /* 0x000fe20003f05270 */
[C---:B------:R-:W-:Y:S01]  /*09d0*/  VIADD R3, R119.reuse, 0x100 ;  /* 0x0000010077037836 */ /* 0x040fe20000000000 */
[C---:B------:R-:W-:Y:S01]  /*09e0*/  IADD3 R121, R119.reuse, 0x80, RZ ;  /* 0x0000008077797810 */ /* 0x040fe20007ffe0ff */
[----:B0-----:R-:W-:-:S04]  /*09f0*/  IMAD.WIDE.U32 R118, R119, 0x4, R122 ;  /* 0x0000000477767825 */ /* 0x001fc800078e007a */
[--C-:B------:R-:W-:Y:S01]  /*0a00*/  IMAD.WIDE.U32 R120, R121, 0x4, R122.reuse ;  /* 0x0000000479787825 */ /* 0x100fe200078e007a */
[----:B------:R0:W5:Y:S03]  /*0a10*/  LDG.E R135, desc[UR4][R118.64] ;  /* 0x0000000476877981 */ /* 0x000166000c1e1900 */
[----:B------:R-:W-:Y:S01]  /*0a20*/  IMAD.WIDE.U32 R122, R3, 0x4, R122 ;  /* 0x00000004037a7825 */ /* 0x000fe200078e007a */
[----:B------:R0:W5:Y:S04]  /*0a30*/  LDG.E R111, desc[UR4][R120.64] ;  /* 0x00000004786f7981 */ /* 0x000168000c1e1900 */
[----:B------:R0:W5:Y:S01]  /*0a40*/  LDG.E R110, desc[UR4][R122.64] ;  /* 0x000000047a6e7981 */ /* 0x000162000c1e1900 */
[----:B----4-:R-:W-:-:S02]  /*0a50*/  FSEL R132, R124, RZ, !P0 ;  /* 0x000000ff7c847208 */ /* 0x010fc40004000000 */
[----:B------:R-:W-:Y:S02]  /*0a60*/  MOV R124, R112 ;  /* 0x00000070007c7202 */ /* 0x000fe40000000f00 */
[--C-:B------:R-:W-:Y:S02]  /*0a70*/  SHF.R.U64 R130, R112, 0x10, R113.reuse ;  /* 0x0000001070827819 */ /* 0x100fe40000001271 */
[----:B------:R-:W-:Y:S01]  /*0a80*/  SHF.R.U32.HI R129, RZ, 0x10, R113 ;  /* 0x00000010ff817819 */ /* 0x000fe20000011671 */
[C---:B--2---:R-:W-:Y:S01]  /*0a90*/  FADD.FTZ R80, -R132.reuse, R80 ;  /* 0x0000005084507221 */ /* 0x044fe20000010100 */
[C---:B------:R-:W-:Y:S01]  /*0aa0*/  FADD.FTZ R112, -R132.reuse, R81 ;  /* 0x0000005184707221 */ /* 0x040fe20000010100 */
[C---:B------:R-:W-:Y:S01]  /*0ab0*/  FADD.FTZ R82, -R132.reuse, R82 ;  /* 0x0000005284527221 */ /* 0x040fe20000010100 */
[----:B-1----:R-:W-:Y:S01]  /*0ac0*/  FADD.FTZ R106, -R132, R83 ;  /* 0x00000053846a7221 */ /* 0x002fe20000010100 */
[----:B------:R-:W-:Y:S01]  /*0ad0*/  HADD2.F32 R81, -RZ, R124.H0_H0 ;  /* 0x2000007cff517230 */ /* 0x000fe20000004100 */
[----:B------:R-:W-:Y:S01]  /*0ae0*/  MOV R83, R114 ;  /* 0x0000007200537202 */ /* 0x000fe20000000f00 */
[----:B---3--:R-:W-:Y:S01]  /*0af0*/  IMAD.MOV.U32 R105, RZ, RZ, R116 ;  /* 0x000000ffff697224 */ /* 0x008fe200078e0074 */
[----:B------:R-:W-:Y:S01]  /*0b00*/  SHF.R.U64 R128, R114, 0x10, R115 ;  /* 0x0000001072807819 */ /* 0x000fe20000001273 */
[----:B------:R-:W-:Y:S01]  /*0b10*/  FADD.FTZ R84, -R132, R84 ;  /* 0x0000005484547221 */ /* 0x000fe20000010100 */
[----:B------:R-:W-:Y:S01]  /*0b20*/  SHF.R.U64 R126, R116, 0x10, R117 ;  /* 0x00000010747e7819 */ /* 0x000fe20000001275 */
[C---:B------:R-:W-:Y:S01]  /*0b30*/  FADD.FTZ R114, -R132.reuse, R85 ;  /* 0x0000005584727221 */ /* 0x040fe20000010100 */
[C---:B------:R-:W-:Y:S01]  /*0b40*/  FADD.FTZ R86, -R132.reuse, R86 ;  /* 0x0000005684567221 */ /* 0x040fe20000010100 */
[C---:B------:R-:W-:Y:S01]  /*0b50*/  FADD.FTZ R116, -R132.reuse, R87 ;  /* 0x0000005784747221 */ /* 0x040fe20000010100 */
[C---:B------:R-:W-:Y:S01]  /*0b60*/  FADD.FTZ R88, -R132.reuse, R88 ;  /* 0x0000005884587221 */ /* 0x040fe20000010100 */
[C---:B0-----:R-:W-:Y:S01]  /*0b70*/  FADD.FTZ R118, -R132.reuse, R89 ;  /* 0x0000005984767221 */ /* 0x041fe20000010100 */
[C---:B------:R-:W-:Y:S01]  /*0b80*/  FADD.FTZ R108, -R132.reuse, R90 ;  /* 0x0000005a846c7221 */ /* 0x040fe20000010100 */
[----:B------:R-:W-:Y:S01]  /*0b90*/  FMUL.FTZ R3, R93, R80 ;  /* 0x000000505d037220 */ /* 0x000fe20000410000 */
[----:B------:R-:W-:Y:S01]  /*0ba0*/  MOV R125, R113 ;  /* 0x00000071007d7202 */ /* 0x000fe20000000f00 */
[----:B------:R-:W-:Y:S01]  /*0bb0*/  FADD.FTZ R132, -R132, R91 ;  /* 0x0000005b84847221 */ /* 0x000fe20000010100 */
[----:B------:R-:W-:-:S02]  /*0bc0*/  HADD2.F32 R80, -RZ, R130.H0_H0 ;  /* 0x20000082ff507230 */ /* 0x000fc40000004100 */
[C---:B------:R-:W-:Y:S01]  /*0bd0*/  FMUL.FTZ R90, R93.reuse, R112 ;  /* 0x000000705d5a7220 */ /* 0x040fe20000410000 */
[C---:B------:R-:W-:Y:S01]  /*0be0*/  FMUL.FTZ R91, R93.reuse, R82 ;  /* 0x000000525d5b7220 */ /* 0x040fe20000410000 */
[----:B------:R-:W-:Y:S02]  /*0bf0*/  HADD2.F32 R82, -RZ, R129.H0_H0 ;  /* 0x20000081ff527230 */ /* 0x000fe40000004100 */
[-C--:B------:R-:W-:Y:S01]  /*0c00*/  FMUL.FTZ R120, R36, R81.reuse ;  /* 0x0000005124787220 */ /* 0x080fe20000410000 */
        /* <DEDUP_REMOVED lines=29> */
[----:B------:R-:W-:-:S02]  /*0de0*/  MOV R104, R115 ;  /* 0x0000007300687202 */ /* 0x000fc40000000f00 */
[----:B------:R-:W-:Y:S01]  /*0df0*/  FADD.FTZ R83, R82, R123 ;  /* 0x0000007b52537221 */ /* 0x000fe20000010000 */
[----:B------:R-:W-:Y:S01]  /*0e00*/  FFMA.FTZ R82, R112, R123, R81 ;  /* 0x0000007b70527223 */ /* 0x000fe20000010051 */
[----:B------:R-:W-:Y:S01]  /*0e10*/  SHF.R.U32.HI R127, RZ, 0x10, R115 ;  /* 0x00000010ff7f7819 */ /* 0x000fe20000011673 */
[----:B------:R-:W-:Y:S02]  /*0e20*/  HADD2.F32 R85, -RZ, R104.H0_H0 ;  /* 0x20000068ff557230 */ /* 0x000fe40000004100 */
[----:B------:R-:W-:Y:S01]  /*0e30*/  FADD.FTZ R80, R83, R124 ;  /* 0x0000007c53507221 */ /* 0x000fe20000010000 */
[----:B------:R-:W-:Y:S01]  /*0e40*/  FFMA.FTZ R81, R113, R124, R82 ;  /* 0x0000007c71517223 */ /* 0x000fe20000010052 */
[----:B------:R-:W-:Y:S01]  /*0e50*/  FMUL.FTZ R115, R93, R86 ;  /* 0x000000565d737220 */ /* 0x000fe20000410000 */
[----:B------:R-:W-:Y:S02]  /*0e60*/  HADD2.F32 R84, -RZ, R127.H0_H0 ;  /* 0x2000007fff547230 */ /* 0x000fe40000004100 */
[----:B------:R-:W-:Y:S01]  /*0e70*/  FADD.FTZ R83, R80, R125 ;  /* 0x0000007d50537221 */ /* 0x000fe20000010000 */
[----:B------:R-:W-:-:S02]  /*0e80*/  HADD2.F32 R86, -RZ, R126.H0_H0 ;  /* 0x2000007eff567230 */ /* 0x000fc40000004100 */
[----:B------:R-:W-:Y:S01]  /*0e90*/  FMUL.FTZ R126, R34, R85 ;  /* 0x00000055227e7220 */ /* 0x000fe20000410000 */
[----:B------:R-:W-:Y:S01]  /*0ea0*/  FFMA.FTZ R80, R114, R125, R81 ;  /* 0x0000007d72507223 */ /* 0x000fe20000010051 */
[----:B------:R-:W-:Y:S02]  /*0eb0*/  HADD2.F32 R105, -RZ, R105.H0_H0 ;  /* 0x20000069ff697230 */ /* 0x000fe40000004100 */
[----:B------:R-:W-:Y:S01]  /*0ec0*/  FMUL.FTZ R127, R35, R84 ;  /* 0x00000054237f7220 */ /* 0x000fe20000410000 */
[----:B------:R-:W-:Y:S01]  /*0ed0*/  FADD.FTZ R82, R83, R126 ;  /* 0x0000007e53527221 */ /* 0x000fe20000010000 */
[----:B------:R-:W-:Y:S01]  /*0ee0*/  FMUL.FTZ R116, R93, R116 ;  /* 0x000000745d747220 */ /* 0x000fe20000410000 */
[----:B------:R-:W-:Y:S01]  /*0ef0*/  FFMA.FTZ R81, R115, R126, R80 ;  /* 0x0000007e73517223 */ /* 0x000fe20000010050 */
[----:B------:R-:W-:Y:S01]  /*0f00*/  MOV R107, R117 ;  /* 0x00000075006b7202 */ /* 0x000fe20000000f00 */
[----:B------:R-:W-:Y:S01]  /*0f10*/  FMUL.FTZ R128, R28, R105 ;  /* 0x000000691c807220 */ /* 0x000fe20000410000 */
[----:B------:R-:W-:Y:S01]  /*0f20*/  SHF.R.U32.HI R109, RZ, 0x10, R117 ;  /* 0x00000010ff6d7819 */ /* 0x000fe20000011675 */
[----:B------:R-:W-:Y:S01]  /*0f30*/  FADD.FTZ R83, R82, R127 ;  /* 0x0000007f52537221 */ /* 0x000fe20000010000 */
[----:B------:R-:W-:Y:S01]  /*0f40*/  FMUL.FTZ R117, R93, R88 ;  /* 0x000000585d757220 */ /* 0x000fe20000410000 */
        /* <DEDUP_REMOVED lines=8> */
[C---:B------:R-:W-:Y:S01]  /*0fd0*/  FMUL.FTZ R119, R93.reuse, R108 ;  /* 0x0000006c5d777220 */ /* 0x040fe20000410000 */
[----:B------:R-:W-:Y:S01]  /*0fe0*/  FMUL.FTZ R130, R30, R107 ;  /* 0x0000006b1e827220 */ /* 0x000fe20000410000 */
[C---:B------:R-:W-:Y:S01]  /*0ff0*/  FFMA.FTZ R80, R118.reuse, R129, R81 ;  /* 0x0000008176507223 */ /* 0x040fe20000010051 */
        /* <DEDUP_REMOVED lines=18> */
.L_x_6879:
[----:B------:R-:W-:Y:S05]  /*1120*/  BSYNC B0 ;  /* 0x0000000000007941 */ /* 0x000fea0003800000 */
.L_x_6877:
        /* <DEDUP_REMOVED lines=25> */
.L_x_6950:
        /* <DEDUP_REMOVED lines=24> */
[----:B------:R-:W-:Y:S01]  /*1440*/  @!P4 ISETP.NE.U32.AND P1, PT, R2, RZ, PT ;  /* 0x000000ff0200c20c */ /* 0x000fe20003f25070 */
[----:B------:R-:W1:Y:S01]  /*1450*/  LDS.128 R80, [R108+0x1800] ;  /* 0x001800006c507984 */ /* 0x000e620000000c00 */
[----:B------:R-:W-:Y:S02]  /*1460*/  ISETP.NE.AND.EX P0, PT, RZ, UR15, PT, P0 ;  /* 0x0000000fff007c0c */ /* 0x000fe4000bf05300 */
[----:B------:R-:W-:Y:S01]  /*1470*/  @!P4 ISETP.NE.AND.EX P1, PT, R0, RZ, PT, P1 ;  /* 0x000000ff0000c20c */ /* 0x000fe20003f25310 */
        /* <DEDUP_REMOVED lines=38> */
.L_x_6882:
[----:B------:R-:W-:Y:S05]  /*16e0*/  BSYNC B0 ;  /* 0x0000000000007941 */ /* 0x000fea0003800000 */
.L_x_6881:
        /* <DEDUP_REMOVED lines=13> */
.L_x_6884:
[----:B------:R-:W-:Y:S05]  /*17c0*/  BSYNC B0 ;  /* 0x0000000000007941 */ /* 0x000fea0003800000 */
.L_x_6883:
        /* <DEDUP_REMOVED lines=8> */
.L_x_6886:
[----:B------:R-:W-:Y:S05]  /*1850*/  BSYNC B0 ;  /* 0x0000000000007941 */ /* 0x000fea0003800000 */
.L_x_6885:
        /* <DEDUP_REMOVED lines=13> */
.L_x_6888:
[----:B------:R-:W-:Y:S05]  /*1930*/  BSYNC B0 ;  /* 0x0000000000007941 */ /* 0x000fea0003800000 */
.L_x_6887:
        /* <DEDUP_REMOVED lines=8> */
.L_x_6890:
[----:B------:R-:W-:Y:S05]  /*19c0*/  BSYNC B0 ;  /* 0x0000000000007941 */ /* 0x000fea0003800000 */
.L_x_6889:
        /* <DEDUP_REMOVED lines=13> */
.L_x_6892:
[----:B------:R-:W-:Y:S05]  /*1aa0*/  BSYNC B0 ;  /* 0x0000000000007941 */ /* 0x000fea0003800000 */
.L_x_6891:
        /* <DEDUP_REMOVED lines=8> */
.L_x_6894:
[----:B------:R-:W-:Y:S05]  /*1b30*/  BSYNC B0 ;  /* 0x0000000000007941 */ /* 0x000fea0003800000 */
.L_x_6893:
        /* <DEDUP_REMOVED lines=13> */
.L_x_6896:
[----:B------:R-:W-:Y:S05]  /*1c10*/  BSYNC B0 ;  /* 0x0000000000007941 */ /* 0x000fea0003800000 */
.L_x_6895:
        /* <DEDUP_REMOVED lines=33> */
.L_x_6898:
[----:B------:R-:W-:Y:S05]  /*1e30*/  BSYNC B0 ;  /* 0x0000000000007941 */ /* 0x000fea0003800000 */
.L_x_6897:
        /* <DEDUP_REMOVED lines=10> */
.L_x_6900:
[----:B------:R-:W-:Y:S05]  /*1ee0*/  BSYNC B0 ;  /* 0x0000000000007941 */ /* 0x000fea0003800000 */
.L_x_6899:
        /* <DEDUP_REMOVED lines=8> */
.L_x_6902:
[----:B------:R-:W-:Y:S05]  /*1f70*/  BSYNC B0 ;  /* 0x0000000000007941 */ /* 0x000fea0003800000 */
.L_x_6901:
[----:B------:R-:W-:Y:S04]  /*1f80*/  BSSY B0, `(.L_x_6903) ;  /* 0x000000d000007945 */ /* 0x000fe80003800000 */
[----:B------:R-:W-:Y:S05]  /*1f90*/  @!P5 BRA `(.L_x_6904) ;  /* 0x00000000002cd947 */ /* 0x000fea0003800000 */
[----:B------:R-:W-:Y:S01]  /*1fa0*/  LOP3.LUT P1, RZ, R111, 0xff, RZ, 0xc0, !PT ;  /* 0x000000ff6fff7812 */ /* 0x000fe2000782c0ff */
[----:B--23--:R-:W-:Y:S01]  /*1fb0*/  FMUL.FTZ R80, R137, UR13 ;  /* 0x0000000d89507c20 */ /* 0x00cfe20008410000 */
        /* <DEDUP_REMOVED lines=9> */
.L_x_6904:
[----:B------:R-:W-:Y:S05]  /*2050*/  BSYNC B0 ;  /* 0x0000000000007941 */ /* 0x000fea0003800000 */
.L_x_6903:
        /* <DEDUP_REMOVED lines=8> */
.L_x_6906:
[----:B------:R-:W-:Y:S05]  /*20e0*/  BSYNC B0 ;  /* 0x0000000000007941 */ /* 0x000fea0003800000 */
.L_x_6905:
[----:B------:R-:W-:Y:S04]  /*20f0*/  BSSY B0, `(.L_x_6907) ;  /* 0x000000d000007945 */ /* 0x000fe80003800000 */
[----:B------:R-:W-:Y:S05]  /*2100*/  @!P5 BRA `(.L_x_6908) ;  /* 0x00000000002cd947 */ /* 0x000fea0003800000 */
[----:B------:R-:W-:Y:S01]  /*2110*/  LOP3.LUT P1, RZ, R111, 0xff00, RZ, 0xc0, !PT ;  /* 0x0000ff006fff7812 */ /* 0x000fe2000782c0ff */
[----:B--23--:R-:W-:-:S04]  /*2120*/  FMUL.FTZ R80, R108, UR13 ;  /* 0x0000000d6c507c20 */ /* 0x00cfc80008410000 */
        /* <DEDUP_REMOVED lines=9> */
.L_x_6908:
[----:B------:R-:W-:Y:S05]  /*21c0*/  BSYNC B0 ;  /* 0x0000000000007941 */ /* 0x000fea0003800000 */
.L_x_6907:
        /* <DEDUP_REMOVED lines=8> */
.L_x_6910:
[----:B------:R-:W-:Y:S05]  /*2250*/  BSYNC B0 ;  /* 0x0000000000007941 */ /* 0x000fea0003800000 */
.L_x_6909:
[----:B------:R-:W-:Y:S04]  /*2260*/  BSSY B0, `(.L_x_6911) ;  /* 0x000000d000007945 */ /* 0x000fe80003800000 */
[----:B------:R-:W-:Y:S05]  /*2270*/  @!P5 BRA `(.L_x_6912) ;  /* 0x00000000002cd947 */ /* 0x000fea0003800000 */
[----:B------:R-:W-:Y:S01]  /*2280*/  LOP3.LUT P1, RZ, R111, 0xff0000, RZ, 0xc0, !PT ;  /* 0x00ff00006fff7812 */ /* 0x000fe2000782c0ff */
[----:B--23--:R-:W-:Y:S01]  /*2290*/  FMUL.FTZ R80, R135, UR13 ;  /* 0x0000000d87507c20 */ /* 0x00cfe20008410000 */
        /* <DEDUP_REMOVED lines=9> */
.L_x_6912:
[----:B------:R-:W-:Y:S05]  /*2330*/  BSYNC B0 ;  /* 0x0000000000007941 */ /* 0x000fea0003800000 */
.L_x_6911:
        /* <DEDUP_REMOVED lines=8> */
.L_x_6914:
[----:B------:R-:W-:Y:S05]  /*23c0*/  BSYNC B0 ;  /* 0x0000000000007941 */ /* 0x000fea0003800000 */
.L_x_6913:
[----:B------:R-:W-:Y:S04]  /*23d0*/  BSSY B0, `(.L_x_6915) ;  /* 0x000000d000007945 */ /* 0x000fe80003800000 */
[----:B------:R-:W-:Y:S05]  /*23e0*/  @!P5 BRA `(.L_x_6916) ;  /* 0x00000000002cd947 */ /* 0x000fea0003800000 */
[----:B------:R-:W-:Y:S01]  /*23f0*/  LOP3.LUT P1, RZ, R111, 0xff000000, RZ, 0xc0, !PT ;  /* 0xff0000006fff7812 */ /* 0x000fe2000782c0ff */
[----:B--23--:R-:W-:-:S04]  /*2400*/  FMUL.FTZ R80, R106, UR13 ;  /* 0x0000000d6a507c20 */ /* 0x00cfc80008410000 */
        /* <DEDUP_REMOVED lines=9> */
.L_x_6916:
[----:B------:R-:W-:Y:S05]  /*24a0*/  BSYNC B0 ;  /* 0x0000000000007941 */ /* 0x000fea0003800000 */
.L_x_6915:
        /* <DEDUP_REMOVED lines=22> */
.L_x_6918:
[----:B------:R-:W-:Y:S05]  /*2610*/  BSYNC B0 ;  /* 0x0000000000007941 */ /* 0x000fea0003800000 */
.L_x_6917:
[----:B------:R-:W-:Y:S01]  /*2620*/  BSSY B0, `(.L_x_6919) ;  /* 0x000000a000007945 */ /* 0x000fe20003800000 */
[----:B------:R-:W-:-:S03]  /*2630*/  IADD3 R107, R107, 0x100, RZ ;  /* 0x000001006b6b7810 */ /* 0x000fc60007ffe0ff */
[----:B------:R-:W-:Y:S05]  /*2640*/  @!P5 BRA `(.L_x_6920) ;  /* 0x00000000001cd947 */ /* 0x000fea0003800000 */
[----:B0-2---:R-:W0:Y:S02]  /*2650*/  LDC.64 R80, c[0x0][0x220] ;  /* 0x00008800ff507b82 */ /* 0x005e240000000a00 */
[----:B0-----:R-:W-:-:S05]  /*2660*/  IMAD.WIDE.U32 R80, R107, 0x8, R80 ;  /* 0x000000086b507825 */ /* 0x001fca00078e0050 */
[----:B------:R-:W2:Y:S02]  /*2670*/  LDG.E.64 R102, desc[UR4][R80.64] ;  /* 0x0000000450667981 */ /* 0x000ea4000c1e1b00 */
[C-C-:B--2---:R-:W-:Y:S02]  /*2680*/  SHF.R.U64 R83, R102.reuse, 0x10, R103.reuse ;  /* 0x0000001066537819 */ /* 0x144fe40000001267 */
[----:B------:R-:W-:Y:S02]  /*2690*/  SHF.R.U32.HI R82, RZ, 0x10, R103 ;  /* 0x00000010ff527819 */ /* 0x000fe40000011667 */
[----:B------:R-:W-:Y:S02]  /*26a0*/  PRMT R102, R102, 0x5410, R83 ;  /* 0x0000541066667816 */ /* 0x000fe40000000053 */
[----:B------:R-:W-:-:S07]  /*26b0*/  PRMT R134, R103, 0x5410, R82 ;  /* 0x0000541067867816 */ /* 0x000fce0000000052 */
.L_x_6920:
[----:B------:R-:W-:Y:S05]  /*26c0*/  BSYNC B0 ;  /* 0x0000000000007941 */ /* 0x000fea0003800000 */
.L_x_6919:
        /* <DEDUP_REMOVED lines=8> */
.L_x_6922:
[----:B------:R-:W-:Y:S05]  /*2750*/  BSYNC B0 ;  /* 0x0000000000007941 */ /* 0x000fea0003800000 */
.L_x_6921:
[----:B------:R-:W-:Y:S04]  /*2760*/  BSSY B0, `(.L_x_6923) ;  /* 0x000000d000007945 */ /* 0x000fe80003800000 */
[----:B------:R-:W-:Y:S05]  /*2770*/  @!P5 BRA `(.L_x_6924) ;  /* 0x00000000002cd947 */ /* 0x000fea0003800000 */
[----:B------:R-:W-:Y:S01]  /*2780*/  LOP3.LUT P1, RZ, R110, 0xff, RZ, 0xc0, !PT ;  /* 0x000000ff6eff7812 */ /* 0x000fe2000782c0ff */
[----:B0-2---:R-:W-:Y:S01]  /*2790*/  FMUL.FTZ R80, R109, UR13 ;  /* 0x0000000d6d507c20 */ /* 0x005fe20008410000 */
        /* <DEDUP_REMOVED lines=9> */
.L_x_6924:
[----:B------:R-:W-:Y:S05]  /*2830*/  BSYNC B0 ;  /* 0x0000000000007941 */ /* 0x000fea0003800000 */
.L_x_6923:
[----:B------:R-:W-:Y:S01]  /*2840*/  @!P4 ISETP.NE.U32.AND P1, PT, R2, RZ, PT ;  /* 0x000000ff0200c20c */ /* 0x000fe20003f25070 */
[----:B------:R-:W-:Y:S01]  /*2850*/  BSSY B0, `(.L_x_6925) ;  /* 0x000000e000007945 */ /* 0x000fe20003800000 */
[----:B------:R-:W-:Y:S01]  /*2860*/  @!P4 ISETP.NE.AND.EX P2, PT, R0, RZ, PT, P2 ;  /* 0x000000ff0000c20c */ /* 0x000fe20003f45320 */
[----:B-1----:R-:W-:Y:S01]  /*2870*/  @P0 IMAD.WIDE.U32 R84, R92, 0x10, R84 ;  /* 0x000000105c540825 */ /* 0x002fe200078e0054 */
[----:B------:R-:W-:Y:S02]  /*2880*/  @!P4 ISETP.NE.AND.EX P1, PT, R0, RZ, PT, P1 ;  /* 0x000000ff0000c20c */ /* 0x000fe40003f25310 */
[----:B------:R-:W-:Y:S02]  /*2890*/  SEL R76, R109, R76, P3 ;  /* 0x0000004c6d4c7207 */ /* 0x000fe40001800000 */
[----:B0-----:R-:W-:Y:S02]  /*28a0*/  @!P4 FSEL R86, R7, RZ, P2 ;  /* 0x000000ff0756c208 */ /* 0x001fe40001000000 */
[----:B--2---:R-:W-:Y:S01]  /*28b0*/  @!P4 FSEL R80, R5, RZ, P1 ;  /* 0x000000ff0550c208 */ /* 0x004fe20000800000 */
[----:B------:R-:W-:Y:S06]  /*28c0*/  @!P4 BRA `(.L_x_6926) ;  /* 0x000000000018c947 */ /* 0x000fec0003800000 */
[----:B------:R-:W-:Y:S01]  /*28d0*/  ISETP.NE.U32.AND P1, PT, R2, RZ, PT ;  /* 0x000000ff0200720c */ /* 0x000fe20003f25070 */
[----:B------:R-:W-:-:S03]  /*28e0*/  FFMA.FTZ R80, R118, R105, R104 ;  /* 0x0000006976507223 */ /* 0x000fc60000010068 */
[----:B------:R-:W-:Y:S01]  /*28f0*/  ISETP.NE.AND.EX P1, PT, R0, RZ, PT, P1 ;  /* 0x000000ff0000720c */ /* 0x000fe20003f25310 */
[----:B------:R-:W-:-:S04]  /*2900*/  FADD.FTZ R80, R129, -R80 ;  /* 0x8000005081507221 */ /* 0x000fc80000010000 */
[----:B------:R-:W-:-:S08]  /*2910*/  FMUL.FTZ R80, R93, R80 ;  /* 0x000000505d507220 */ /* 0x000fd00000410000 */
[----:B------:R-:W-:-:S07]  /*2920*/  @P1 FADD.FTZ R80, R5, R80 ;  /* 0x0000005005501221 */ /* 0x000fce0000010000 */
.L_x_6926:
[----:B------:R-:W-:Y:S05]  /*2930*/  BSYNC B0 ;  /* 0x0000000000007941 */ /* 0x000fea0003800000 */
.L_x_6925:
[----:B------:R-:W-:Y:S04]  /*2940*/  BSSY B0, `(.L_x_6927) ;  /* 0x000000d000007945 */ /* 0x000fe80003800000 */
[----:B------:R-:W-:Y:S05]  /*2950*/  @!P5 BRA `(.L_x_6928) ;  /* 0x00000000002cd947 */ /* 0x000fea0003800000 */
[----:B------:R-:W-:Y:S01]  /*2960*/  LOP3.LUT P1, RZ, R110, 0xff00, RZ, 0xc0, !PT ;  /* 0x0000ff006eff7812 */ /* 0x000fe2000782c0ff */
[----:B------:R-:W-:Y:S01]  /*2970*/  FMUL.FTZ R81, R80, UR13 ;  /* 0x0000000d50517c20 */ /* 0x000fe20008410000 */
[----:B------:R-:W-:-:S03]  /*2980*/  IMAD.MOV.U32 R82, RZ, RZ, RZ ;  /* 0x000000ffff527224 */ /* 0x000fc600078e00ff */
        /* <DEDUP_REMOVED lines=8> */
.L_x_6928:
[----:B------:R-:W-:Y:S05]  /*2a10*/  BSYNC B0 ;  /* 0x0000000000007941 */ /* 0x000fea0003800000 */
.L_x_6927:
        /* <DEDUP_REMOVED lines=8> */
.L_x_6930:
[----:B------:R-:W-:Y:S05]  /*2aa0*/  BSYNC B0 ;  /* 0x0000000000007941 */ /* 0x000fea0003800000 */
.L_x_6929:
[----:B------:R-:W-:Y:S04]  /*2ab0*/  BSSY B0, `(.L_x_6931) ;  /* 0x000000d000007945 */ /* 0x000fe80003800000 */
[----:B------:R-:W-:Y:S05]  /*2ac0*/  @!P5 BRA `(.L_x_6932) ;  /* 0x00000000002cd947 */ /* 0x000fea0003800000 */
[----:B------:R-:W-:Y:S01]  /*2ad0*/  LOP3.LUT P1, RZ, R110, 0xff0000, RZ, 0xc0, !PT ;  /* 0x00ff00006eff7812 */ /* 0x000fe2000782c0ff */
[----:B------:R-:W-:-:S04]  /*2ae0*/  FMUL.FTZ R81, R89, UR13 ;  /* 0x0000000d59517c20 */ /* 0x000fc80008410000 */
[----:B------:R-:W-:Y:S01]  /*2af0*/  FMUL.FTZ R83, R81, UR12 ;  /* 0x0000000c51537c20 */ /* 0x000fe20008410000 */
[----:B------:R-:W-:-:S03]  /*2b00*/  HFMA2.MMA R81, -RZ, RZ, 0, 0 ;  /* 0x00000000ff517435 */ /* 0x000fc600000001ff */
[----:B------:R-:W-:-:S04]  /*2b10*/  FMUL.FTZ R82, R18, R83 ;  /* 0x0000005312527220 */ /* 0x000fc80000410000 */
[----:B------:R-:W-:Y:S01]  /*2b20*/  @P1 HADD2.F32 R88, -RZ, R134.H0_H0 ;  /* 0x20000086ff581230 */ /* 0x000fe20000004100 */
[----:B------:R-:W-:-:S04]  /*2b30*/  FSEL R82, R82, RZ, P1 ;  /* 0x000000ff52527208 */ /* 0x000fc80000800000 */
[----:B------:R-:W-:Y:S01]  /*2b40*/  @P1 FMUL.FTZ R81, R88, R83 ;  /* 0x0000005358511220 */ /* 0x000fe20000410000 */
[----:B------:R-:W-:-:S03]  /*2b50*/  F2FP.F16.F32.PACK_AB R82, RZ, R82 ;  /* 0x00000052ff52723e */ /* 0x000fc600000000ff */
[----:B------:R-:W-:Y:S01]  /*2b60*/  FADD.FTZ R66, R66, R81 ;  /* 0x0000005142427221 */ /* 0x000fe20000010000 */
[----:B------:R-:W-:-:S07]  /*2b70*/  PRMT R100, R82, 0x7610, R100 ;  /* 0x0000761052647816 */ /* 0x000fce0000000064 */
.L_x_6932:
[----:B------:R-:W-:Y:S05]  /*2b80*/  BSYNC B0 ;  /* 0x0000000000007941 */ /* 0x000fea0003800000 */
.L_x_6931:
        /* <DEDUP_REMOVED lines=8> */
.L_x_6934:
[----:B------:R-:W-:Y:S05]  /*2c10*/  BSYNC B0 ;  /* 0x0000000000007941 */ /* 0x000fea0003800000 */
.L_x_6933:
        /* <DEDUP_REMOVED lines=17> */
.L_x_6936:
[----:B------:R-:W-:Y:S05]  /*2d30*/  BSYNC B0 ;  /* 0x0000000000007941 */ /* 0x000fea0003800000 */
.L_x_6935:
        /* <DEDUP_REMOVED lines=10> */
.L_x_6938:
[----:B------:R-:W-:Y:S05]  /*2de0*/  BSYNC B0 ;  /* 0x0000000000007941 */ /* 0x000fea0003800000 */
.L_x_6937:
[----:B------:R-:W-:Y:S02]  /*2df0*/  IADD3 R96, R96, UR16, RZ ;  /* 0x0000001060607c10 */ /* 0x000fe4000fffe0ff */
[----:B------:R-:W-:Y:S02]  /*2e00*/  SEL R136, RZ, 0x1, P6 ;  /* 0x00000001ff887807 */ /* 0x000fe40003000000 */
[----:B------:R-:W-:-:S13]  /*2e10*/  ISETP.GE.AND P0, PT, R96, UR17, PT ;  /* 0x0000001160007c0c */ /* 0x000fda000bf06270 */
[----:B------:R-:W-:Y:S05]  /*2e20*/  @!P0 BRA `(.L_x_6939) ;  /* 0xffffffd400808947 */ /* 0x000fea000383ffff */
.L_x_6876:
        /* <DEDUP_REMOVED lines=22> */
.L_x_6880:
[----:B------:R-:W-:Y:S01]  /*2f90*/  HFMA2.MMA R109, -RZ, RZ, 0, 1.847743988037109375e-06 ;  /* 0x0000001fff6d7435 */ /* 0x000fe200000001ff */
[----:B------:R-:W-:Y:S01]  /*2fa0*/  MOV R107, R86 ;  /* 0x00000056006b7202 */ /* 0x000fe20000000f00 */
[----:B------:R-:W-:Y:S01]  /*2fb0*/  IMAD.MOV.U32 R108, RZ, RZ, 0x10 ;  /* 0x00000010ff6c7424 */ /* 0x000fe200078e00ff */
[----:B------:R-:W-:-:S08]  /*2fc0*/  MOV R104, 0xffffffff ;  /* 0xffffffff00687802 */ /* 0x000fd00000000f00 */
[----:B-----5:R-:W-:Y:S05]  /*2fd0*/  WARPSYNC.COLLECTIVE R104, `(.L_x_6940) ;  /* 0x0000000068087348 */ /* 0x020fea0003c00000 */
[----:B------:R0:W1:Y:S02]  /*2fe0*/  SHFL.DOWN P1, R106, R107, R108, R109 ;  /* 0x0800006c6b6a7389 */ /* 0x000064000002006d */
[----:B01---5:R-:W-:Y:S01]  /*2ff0*/  ENDCOLLECTIVE ;  /* 0x000000000000791b */ /* 0x023fe20003800000 */
.L_x_6940:
[----:B------:R-:W-:Y:S02]  /*3000*/  MOV R107, R87 ;  /* 0x00000057006b7202 */ /* 0x000fe40000000f00 */
[----:B------:R-:W-:-:S07]  /*3010*/  MOV R81, R106 ;  /* 0x0000006a00517202 */ /* 0x000fce0000000f00 */
[----:B------:R-:W-:Y:S05]  /*3020*/  WARPSYNC.COLLECTIVE R104, `(.L_x_6941) ;  /* 0x0000000068087348 */ /* 0x000fea0003c00000 */
[----:B------:R0:W1:Y:S02]  /*3030*/  SHFL.DOWN P1, R106, R107, R108, R109 ;  /* 0x0800006c6b6a7389 */ /* 0x000064000002006d */
[----:B01----:R-:W-:Y:S01]  /*3040*/  ENDCOLLECTIVE ;  /* 0x000000000000791b */ /* 0x003fe20003800000 */
.L_x_6941:
[----:B------:R-:W-:Y:S01]  /*3050*/  FADD.FTZ R81, R81, R86 ;  /* 0x0000005651517221 */ /* 0x000fe20000010000 */
[----:B------:R-:W-:-:S04]  /*3060*/  HFMA2.MMA R108, -RZ, RZ, 0, 4.76837158203125e-07 ;  /* 0x00000008ff6c7435 */ /* 0x000fc800000001ff */
[----:B------:R-:W-:Y:S01]  /*3070*/  MOV R107, R81 ;  /* 0x00000051006b7202 */ /* 0x000fe20000000f00 */
[----:B------:R-:W-:-:S07]  /*3080*/  IMAD.MOV.U32 R80, RZ, RZ, R106 ;  /* 0x000000ffff507224 */ /* 0x000fce00078e006a */
[----:B------:R-:W-:Y:S05]  /*3090*/  WARPSYNC.COLLECTIVE R104, `(.L_x_6942) ;  /* 0x0000000068087348 */ /* 0x000fea0003c00000 */
[----:B------:R0:W1:Y:S02]  /*30a0*/  SHFL.DOWN P1, R106, R107, R108, R109 ;  /* 0x0800006c6b6a7389 */ /* 0x000064000002006d */
[----:B01----:R-:W-:Y:S01]  /*30b0*/  ENDCOLLECTIVE ;  /* 0x000000000000791b */ /* 0x003fe20003800000 */
.L_x_6942:
[----:B------:R-:W-:-:S05]  /*30c0*/  FADD.FTZ R80, R80, R87 ;  /* 0x0000005750507221 */ /* 0x000fca0000010000 */
[----:B------:R-:W-:Y:S02]  /*30d0*/  MOV R107, R80 ;  /* 0x00000050006b7202 */ /* 0x000fe40000000f00 */
[----:B------:R-:W-:-:S07]  /*30e0*/  MOV R84, R106 ;  /* 0x0000006a00547202 */ /* 0x000fce0000000f00 */
[----:B------:R-:W-:Y:S05]  /*30f0*/  WARPSYNC.COLLECTIVE R104, `(.L_x_6943) ;  /* 0x0000000068087348 */ /* 0x000fea0003c00000 */
[----:B------:R0:W1:Y:S02]  /*3100*/  SHFL.DOWN P1, R106, R107, R108, R109 ;  /* 0x0800006c6b6a7389 */ /* 0x000064000002006d */
[----:B01----:R-:W-:Y:S01]  /*3110*/  ENDCOLLECTIVE ;  /* 0x000000000000791b */ /* 0x003fe20003800000 */
.L_x_6943:
[----:B------:R-:W-:Y:S01]  /*3120*/  FADD.FTZ R84, R81, R84 ;  /* 0x0000005451547221 */ /* 0x000fe20000010000 */
[----:B------:R-:W-:-:S04]  /*3130*/  HFMA2.MMA R108, -RZ, RZ, 0, 2.384185791015625e-07 ;  /* 0x00000004ff6c7435 */ /* 0x000fc800000001ff */
[----:B------:R-:W-:Y:S01]  /*3140*/  MOV R107, R84 ;  /* 0x00000054006b7202 */ /* 0x000fe20000000f00 */
[----:B------:R-:W-:-:S07]  /*3150*/  IMAD.MOV.U32 R85, RZ, RZ, R106 ;  /* 0x000000ffff557224 */ /* 0x000fce00078e006a */
[----:B------:R-:W-:Y:S05]  /*3160*/  WARPSYNC.COLLECTIVE R104, `(.L_x_6944) ;  /* 0x0000000068087348 */ /* 0x000fea0003c00000 */
[----:B------:R0:W1:Y:S02]  /*3170*/  SHFL.DOWN P1, R106, R107, R108, R109 ;  /* 0x0800006c6b6a7389 */ /* 0x000064000002006d */
[----:B01----:R-:W-:Y:S01]  /*3180*/  ENDCOLLECTIVE ;  /* 0x000000000000791b */ /* 0x003fe20003800000 */
.L_x_6944:
[----:B------:R-:W-:-:S05]  /*3190*/  FADD.FTZ R85, R80, R85 ;  /* 0x0000005550557221 */ /* 0x000fca0000010000 */
[----:B------:R-:W-:Y:S02]  /*31a0*/  MOV R107, R85 ;  /* 0x00000055006b7202 */ /* 0x000fe40000000f00 */
[----:B------:R-:W-:-:S07]  /*31b0*/  MOV R89, R106 ;  /* 0x0000006a00597202 */ /* 0x000fce0000000f00 */
[----:B------:R-:W-:Y:S05]  /*31c0*/  WARPSYNC.COLLECTIVE R104, `(.L_x_6945) ;  /* 0x0000000068087348 */ /* 0x000fea0003c00000 */
[----:B------:R0:W1:Y:S02]  /*31d0*/  SHFL.DOWN P1, R106, R107, R108, R109 ;  /* 0x0800006c6b6a7389 */ /* 0x000064000002006d */
[----:B01----:R-:W-:Y:S01]  /*31e0*/  ENDCOLLECTIVE ;  /* 0x000000000000791b */ /* 0x003fe20003800000 */
.L_x_6945:
[----:B------:R-:W-:Y:S01]  /*31f0*/  FADD.FTZ R89, R84, R89 ;  /* 0x0000005954597221 */ /* 0x000fe20000010000 */
[----:B------:R-:W-:-:S04]  /*3200*/  HFMA2.MMA R108, -RZ, RZ, 0, 1.1920928955078125e-07 ;  /* 0x00000002ff6c7435 */ /* 0x000fc800000001ff */
[----:B------:R-:W-:Y:S01]  /*3210*/  MOV R107, R89 ;  /* 0x00000059006b7202 */ /* 0x000fe20000000f00 */
[----:B------:R-:W-:-:S07]  /*3220*/  IMAD.MOV.U32 R88, RZ, RZ, R106 ;  /* 0x000000ffff587224 */ /* 0x000fce00078e006a */
[----:B------:R-:W-:Y:S05]  /*3230*/  WARPSYNC.COLLECTIVE R104, `(.L_x_6946) ;  /* 0x0000000068087348 */ /* 0x000fea0003c00000 */
[----:B------:R0:W1:Y:S02]  /*3240*/  SHFL.DOWN P1, R106, R107, R108, R109 ;  /* 0x0800006c6b6a7389 */ /* 0x000064000002006d */
[----:B01----:R-:W-:Y:S01]  /*3250*/  ENDCOLLECTIVE ;  /* 0x000000000000791b */ /* 0x003fe20003800000 */
.L_x_6946:
[----:B------:R-:W-:-:S05]  /*3260*/  FADD.FTZ R88, R85, R88 ;  /* 0x0000005855587221 */ /* 0x000fca0000010000 */
[----:B------:R-:W-:Y:S02]  /*3270*/  MOV R107, R88 ;  /* 0x00000058006b7202 */ /* 0x000fe40000000f00 */
[----:B------:R-:W-:-:S07]  /*3280*/  MOV R86, R106 ;  /* 0x0000006a00567202 */ /* 0x000fce0000000f00 */
[----:B------:R-:W-:Y:S05]  /*3290*/  WARPSYNC.COLLECTIVE R104, `(.L_x_6947) ;  /* 0x0000000068087348 */ /* 0x000fea0003c00000 */
[----:B------:R0:W1:Y:S02]  /*32a0*/  SHFL.DOWN P1, R106, R107, R108, R109 ;  /* 0x0800006c6b6a7389 */ /* 0x000064000002006d */
[----:B01----:R-:W-:Y:S01]  /*32b0*/  ENDCOLLECTIVE ;  /* 0x000000000000791b */ /* 0x003fe20003800000 */
.L_x_6947:
[----:B------:R-:W-:Y:S01]  /*32c0*/  FADD.FTZ R86, R89, R86 ;  /* 0x0000005659567221 */ /* 0x000fe20000010000 */
[----:B------:R-:W-:-:S04]  /*32d0*/  HFMA2.MMA R108, -RZ, RZ, 0, 5.9604644775390625e-08 ;  /* 0x00000001ff6c7435 */ /* 0x000fc800000001ff */
[----:B------:R-:W-:Y:S01]  /*32e0*/  MOV R107, R86 ;  /* 0x00000056006b7202 */ /* 0x000fe20000000f00 */
[----:B------:R-:W-:-:S07]  /*32f0*/  IMAD.MOV.U32 R87, RZ, RZ, R106 ;  /* 0x000000ffff577224 */ /* 0x000fce00078e006a */
[----:B------:R-:W-:Y:S05]  /*3300*/  WARPSYNC.COLLECTIVE R104, `(.L_x_6948) ;  /* 0x0000000068087348 */ /* 0x000fea0003c00000 */
[----:B------:R0:W1:Y:S02]  /*3310*/  SHFL.DOWN P1, R106, R107, R108, R109 ;  /* 0x0800006c6b6a7389 */ /* 0x000064000002006d */
[----:B01----:R-:W-:Y:S01]  /*3320*/  ENDCOLLECTIVE ;  /* 0x000000000000791b */ /* 0x003fe20003800000 */
.L_x_6948:
[----:B------:R-:W-:-:S05]  /*3330*/  FADD.FTZ R87, R88, R87 ;  /* 0x0000005758577221 */ /* 0x000fca0000010000 */
[----:B------:R-:W-:Y:S02]  /*3340*/  MOV R107, R87 ;  /* 0x00000057006b7202 */ /* 0x000fe40000000f00 */
[----:B------:R-:W-:-:S07]  /*3350*/  MOV R105, R106 ;  /* 0x0000006a00697202 */ /* 0x000fce0000000f00 */
[----:B------:R-:W-:Y:S05]  /*3360*/  WARPSYNC.COLLECTIVE R104, `(.L_x_6949) ;  /* 0x0000000068087348 */ /* 0x000fea0003c00000 */
[----:B------:R0:W1:Y:S02]  /*3370*/  SHFL.DOWN P1, R106, R107, R108, R109 ;  /* 0x0800006c6b6a7389 */ /* 0x000064000002006d */
[----:B01----:R-:W-:Y:S01]  /*3380*/  ENDCOLLECTIVE ;  /* 0x000000000000791b */ /* 0x003fe20003800000 */
.L_x_6949:
[----:B------:R-:W-:Y:S05]  /*3390*/  BRA `(.L_x_6950) ;  /* 0xffffffdc00c87947 */ /* 0x000fea000383ffff */
.L_x_6951:
        /* <DEDUP_REMOVED lines=14> */
.L_x_8653:


//--------------------- .text._ZN10layer_norm13ln_bwd_kernelINS_13Kernel_traitsI6__halfffffjLj1536ELj1ELj1ELj4ELj16ENS_18Kernel_traits_baseILj1536ES2_ffffjLj128EEEEELb0ELb0ELb0ELb0EEEvNS_9BwdParamsE --------------------------
	.section	.text._ZN10layer_norm13ln_bwd_kernelINS_13Kernel_traitsI6__halfffffjLj1536ELj1ELj1ELj4ELj16ENS_18Kernel_traits_baseILj1536ES2_ffffjLj128EEEEELb0ELb0ELb0ELb0EEEvNS_9BwdParamsE,"ax",@progbits
	.align	128
        .global         _ZN10layer_norm13ln_bwd_kernelINS_13Kernel_traitsI6__halfffffjLj1536ELj1ELj1ELj4ELj16ENS_18Kernel_traits_baseILj1536ES2_ffffjLj128EEEEELb0ELb0ELb0ELb0EEEvNS_9BwdParamsE
        .type           _ZN10layer_norm13ln_bwd_kernelINS_13Kernel_traitsI6__halfffffjLj1536ELj1ELj1ELj4ELj16ENS_18Kernel_traits_baseILj1536ES2_ffffjLj128EEEEELb0ELb0ELb0ELb0EEEvNS_9BwdParamsE,@function
        .size           _ZN10layer_norm13ln_bwd_kernelINS_13Kernel_traitsI6__halfffffjLj1536ELj1ELj1ELj4ELj16ENS_18Kernel_traits_baseILj1536ES2_ffffjLj128EEEEELb0ELb0ELb0ELb0EEEvNS_9BwdParamsE,(.L_x_8654 - _ZN10layer_norm13ln_bwd_kernelINS_13Kernel_traitsI6__halfffffjLj1536ELj1ELj1ELj4ELj16ENS_18Kernel_traits_baseILj1536ES2_ffffjLj128EEEEELb0ELb0ELb0ELb0EEEvNS_9BwdParamsE)
        .other          _ZN10layer_norm13ln_bwd_kernelINS_13Kernel_traitsI6__halfffffjLj1536ELj1ELj1ELj4ELj16ENS_18Kernel_traits_baseILj1536ES2_ffffjLj128EEEEELb0ELb0ELb0ELb0EEEvNS_9BwdParamsE,@"STO_CUDA_ENTRY STV_DEFAULT"
_ZN10layer_norm13ln_bwd_kernelINS_13Kernel_traitsI6__halfffffjLj1536ELj1ELj1ELj4ELj16ENS_18Kernel_traits_baseILj1536ES2_ffffjLj128EEEEELb0ELb0ELb0ELb0EEEvNS_9BwdParamsE:
.text._ZN10layer_norm13ln_bwd_kernelINS_13Kernel_traitsI6__halfffffjLj1536ELj1ELj1ELj4ELj16ENS_18Kernel_traits_baseILj1536ES2_ffffjLj128EEEEELb0ELb0ELb0ELb0EEEvNS_9BwdParamsE:
        /* <DEDUP_REMOVED lines=27> */
[----:B------:R-:W5:Y:S01]  /*01b0*/  @P3 LDG.E.64 R4, desc[UR4][R2.64] ;  /* 0x0000000402043981 */ /* 0x000f62000c1e1b00 */
        /* <DEDUP_REMOVED lines=23> */
[--C-:B------:R-:W-:Y:S01]  /*0330*/  SHF.R.U64 R16, R4, 0x10, R5.reuse ;  /* 0x0000001004107819 */ /* 0x100fe20000001205 */
[----:B------:R-:W-:Y:S01]  /*0340*/  HFMA2.MMA R95, -RZ, RZ, 0, 5.9604644775390625e-08 ;  /* 0x00000001ff5f7435 */ /* 0x000fe200000001ff */
[----:B------:R-:W-:Y:S01]  /*0350*/  MOV R0, R6 ;  /* 0x0000000600007202 */ /* 0x000fe20000000f00 */
[----:B------:R-:W-:Y:S01]  /*0360*/  HADD2.F32 R15, -RZ, R15.H0_H0 ;  /* 0x2000000fff0f7230 */ /* 0x000fe20000004100 */
[----:B------:R-:W-:Y:S02]  /*0370*/  MOV R13, R5 ;  /* 0x00000005000d7202 */ /* 0x000fe40000000f00 */
        /* <DEDUP_REMOVED lines=22> */
.L_x_6966:
[----:B012---:R-:W1:Y:S01]  /*04e0*/  @P0 LDC.64 R60, c[0x0][0x270] ;  /* 0x00009c00ff3c0b82 */ /* 0x007e620000000a00 */
[----:B------:R-:W-:-:S07]  /*04f0*/  SHF.R.S32.HI R16, RZ, 0x1f, R12 ;  /* 0x0000001fff107819 */ /* 0x000fce000001140c */
[----:B------:R-:W2:Y:S01]  /*0500*/  LDC.64 R62, c[0x0][0x250] ;  /* 0x00009400ff3e7b82 */ /* 0x000ea20000000a00 */
[----:B-1----:R-:W-:-:S04]  /*0510*/  @P0 LEA R60, P4, R12, R60, 0x2 ;  /* 0x0000003c0c3c0211 */ /* 0x002fc800078810ff */
[----:B------:R-:W-:-:S03]  /*0520*/  @P0 LEA.HI.X R61, R12, R61, R16, 0x2, P4 ;  /* 0x0000003d0c3d0211 */ /* 0x000fc600020f1410 */
[----:B------:R-:W1:Y:S01]  /*0530*/  LDC.64 R16, c[0x0][0x258] ;  /* 0x00009600ff107b82 */ /* 0x000e620000000a00 */
[----:B--2---:R-:W-:-:S06]  /*0540*/  IMAD.WIDE R62, R12, 0x4, R62 ;  /* 0x000000040c3e7825 */ /* 0x004fcc00078e023e */
[----:B------:R-:W2:Y:S01]  /*0550*/  LDG.E R62, desc[UR4][R62.64] ;  /* 0x000000043e3e7981 */ /* 0x000ea2000c1e1900 */
[----:B-----5:R-:W-:Y:S01]  /*0560*/  MOV R19, 0x3f800000 ;  /* 0x3f80000000137802 */ /* 0x020fe20000000f00 */
[----:B------:R-:W-:Y:S01]  /*0570*/  BSSY B0, `(.L_x_6953) ;  /* 0x0000038000007945 */ /* 0x000fe20003800000 */
[----:B0-----:R-:W-:Y:S02]  /*0580*/  ISETP.NE.AND P5, PT, R14, RZ, PT ;  /* 0x000000ff0e00720c */ /* 0x001fe40003fa5270 */
[----:B------:R-:W-:Y:S02]  /*0590*/  CS2R R98, SRZ ;  /* 0x0000000000627805 */ /* 0x000fe4000001ff00 */
[----:B------:R0:W5:Y:S01]  /*05a0*/  @P0 LDG.E R19, desc[UR4][R60.64] ;  /* 0x000000043c130981 */ /* 0x000162000c1e1900 */
[----:B-1----:R-:W-:-:S05]  /*05b0*/  IMAD.WIDE R64, R12, 0x4, R16 ;  /* 0x000000040c407825 */ /* 0x002fca00078e0210 */
[----:B------:R1:W5:Y:S01]  /*05c0*/  LDG.E R74, desc[UR4][R64.64] ;  /* 0x00000004404a7981 */ /* 0x000362000c1e1900 */
[----:B------:R-:W-:Y:S02]  /*05d0*/  MOV R17, UR13 ;  /* 0x0000000d00117c02 */ /* 0x000fe40008000f00 */
[----:B0-----:R-:W-:-:S03]  /*05e0*/  P2R R60, PR, RZ, 0x20 ;  /* 0x00000020ff3c7803 */ /* 0x001fc60000000000 */
[----:B------:R-:W-:-:S05]  /*05f0*/  IMAD R16, R12, R17, RZ ;  /* 0x000000110c107224 */ /* 0x000fca00078e02ff */
[----:B------:R-:W-:-:S04]  /*0600*/  SHF.R.S32.HI R67, RZ, 0x1f, R16 ;  /* 0x0000001fff437819 */ /* 0x000fc80000011410 */
[----:B------:R-:W-:Y:S02]  /*0610*/  LEA.HI R67, R67, R16, RZ, 0x2 ;  /* 0x0000001043437211 */ /* 0x000fe400078f10ff */
[----:B------:R-:W-:-:S04]  /*0620*/  LOP3.LUT R16, R18, 0x7f, RZ, 0xc0, !PT ;  /* 0x0000007f12107812 */ /* 0x000fc800078ec0ff */
[----:B------:R-:W-:-:S04]  /*0630*/  LEA.HI.SX32 R73, R67, R16, 0x1e ;  /* 0x0000001043497211 */ /* 0x000fc800078ff2ff */
[----:B------:R-:W-:Y:S02]  /*0640*/  MOV R93, R73 ;  /* 0x00000049005d7202 */ /* 0x000fe40000000f00 */
[----:B--2---:R-:W-:Y:S01]  /*0650*/  FSEL R97, R62, RZ, !P5 ;  /* 0x000000ff3e617208 */ /* 0x004fe20006800000 */
[----:B-1----:R-:W-:Y:S06]  /*0660*/  @!P3 BRA `(.L_x_6954) ;  /* 0x0000000000a0b947 */ /* 0x002fec0003800000 */
[----:B------:R-:W0:Y:S01]  /*0670*/  LDC.64 R64, c[0x0][0x2b8] ;  /* 0x0000ae00ff407b82 */ /* 0x000e220000000a00 */
[----:B------:R-:W-:-:S04]  /*0680*/  LEA R60, P4, R73, UR10, 0x4 ;  /* 0x0000000a493c7c11 */ /* 0x000fc8000f8820ff */
[----:B------:R-:W-:-:S06]  /*0690*/  LEA.HI.X R61, R73, UR11, RZ, 0x4, P4 ;  /* 0x0000000b493d7c11 */ /* 0x000fcc000a0f24ff */
[----:B------:R-:W2:Y:S01]  /*06a0*/  LDG.E.128 R60, desc[UR4][R60.64] ;  /* 0x000000043c3c7981 */ /* 0x000ea2000c1e1d00 */
[----:B0-----:R-:W-:-:S06]  /*06b0*/  IMAD.WIDE.U32 R64, R73, 0x10, R64 ;  /* 0x0000001049407825 */ /* 0x001fcc00078e0040 */
[----:B------:R-:W3:Y:S01]  /*06c0*/  LDG.E.128 R64, desc[UR4][R64.64] ;  /* 0x0000000440407981 */ /* 0x000ee2000c1e1d00 */
[----:B------:R-:W-:-:S04]  /*06d0*/  ISETP.NE.U32.AND P4, PT, RZ, UR8, PT ;  /* 0x00000008ff007c0c */ /* 0x000fc8000bf85070 */
[----:B------:R-:W-:-:S13]  /*06e0*/  ISETP.NE.AND.EX P4, PT, RZ, UR9, PT, P4 ;  /* 0x00000009ff007c0c */ /* 0x000fda000bf85340 */
[----:B------:R-:W-:-:S04]  /*06f0*/  @P4 LEA R82, P5, R73, UR8, 0x4 ;  /* 0x0000000849524c11 */ /* 0x000fc8000f8a20ff */
[----:B------:R-:W-:-:S05]  /*0700*/  @P4 LEA.HI.X R83, R73, UR9, RZ, 0x4, P5 ;  /* 0x0000000949534c11 */ /* 0x000fca000a8f24ff */
[----:B------:R0:W5:Y:S01]  /*0710*/  @P4 LDG.E.128 R44, desc[UR4][R82.64] ;  /* 0x00000004522c4981 */ /* 0x000162000c1e1d00 */
[C---:B--2---:R-:W-:Y:S01]  /*0720*/  FADD.FTZ R3, -R97.reuse, R60 ;  /* 0x0000003c61037221 */ /* 0x044fe20000010100 */
[C---:B------:R-:W-:Y:S01]  /*0730*/  FADD.FTZ R85, -R97.reuse, R61 ;  /* 0x0000003d61557221 */ /* 0x040fe20000010100 */
[C---:B------:R-:W-:Y:S01]  /*0740*/  FADD.FTZ R91, -R97.reuse, R62 ;  /* 0x0000003e615b7221 */ /* 0x040fe20000010100 */
[----:B------:R-:W-:Y:S01]  /*0750*/  FADD.FTZ R93, -R97, R63 ;  /* 0x0000003f615d7221 */ /* 0x000fe20000010100 */
[C---:B-----5:R-:W-:Y:S01]  /*0760*/  FMUL.FTZ R3, R74.reuse, R3 ;  /* 0x000000034a037220 */ /* 0x060fe20000410000 */
[C---:B------:R-:W-:Y:S01]  /*0770*/  FMUL.FTZ R72, R74.reuse, R85 ;  /* 0x000000554a487220 */ /* 0x040fe20000410000 */
[C---:B0-----:R-:W-:Y:S01]  /*0780*/  FMUL.FTZ R83, R74.reuse, R91 ;  /* 0x0000005b4a537220 */ /* 0x041fe20000410000 */
[----:B------:R-:W-:Y:S01]  /*0790*/  FMUL.FTZ R86, R74, R93 ;  /* 0x0000005d4a567220 */ /* 0x000fe20000410000 */
[----:B------:R-:W-:Y:S01]  /*07a0*/  IADD3 R93, R73, 0x80, RZ ;  /* 0x00000080495d7810 */ /* 0x000fe20007ffe0ff */
[----:B---3--:R-:W-:Y:S01]  /*07b0*/  FMUL.FTZ R80, R15, R64 ;  /* 0x000000400f507220 */ /* 0x008fe20000410000 */
[----:B------:R-:W-:Y:S01]  /*07c0*/  FMUL.FTZ R85, R10, R65 ;  /* 0x000000410a557220 */ /* 0x000fe20000410000 */
[----:B------:R-:W-:Y:S01]  /*07d0*/  FMUL.FTZ R82, R13, R66 ;  /* 0x000000420d527220 */ /* 0x000fe20000410000 */
[----:B------:R-:W-:Y:S01]  /*07e0*/  FMUL.FTZ R84, R8, R67 ;  /* 0x0000004308547220 */ /* 0x000fe20000410000 */
[----:B------:R-:W-:Y:S01]  /*07f0*/  FADD.FTZ R60, RZ, R80 ;  /* 0x00000050ff3c7221 */ /* 0x000fe20000010000 */
[----:B------:R-:W-:Y:S01]  /*0800*/  FFMA.FTZ R61, R3, R80, RZ ;  /* 0x00000050033d7223 */ /* 0x000fe200000100ff */
        /* <DEDUP_REMOVED lines=14> */
.L_x_6954:
[----:B------:R-:W-:Y:S05]  /*08f0*/  BSYNC B0 ;  /* 0x0000000000007941 */ /* 0x000fea0003800000 */
.L_x_6953:
[----:B------:R-:W-:Y:S04]  /*0900*/  BSSY B0, `(.L_x_6955) ;  /* 0x000002a000007945 */ /* 0x000fe80003800000 */
[----:B------:R-:W-:Y:S05]  /*0910*/  @!P2 BRA `(.L_x_6956) ;  /* 0x0000000000a0a947 */ /* 0x000fea0003800000 */
        /* <DEDUP_REMOVED lines=15> */
[----:B------:R-:W-:Y:S01]  /*0a10*/  FADD.FTZ R101, -R97, R63 ;  /* 0x0000003f61657221 */ /* 0x000fe20000010100 */
[C---:B-----5:R-:W-:Y:S01]  /*0a20*/  FMUL.FTZ R69, R74.reuse, R69 ;  /* 0x000000454a457220 */ /* 0x060fe20000410000 */
[C---:B------:R-:W-:Y:S01]  /*0a30*/  FMUL.FTZ R70, R74.reuse, R79 ;  /* 0x0000004f4a467220 */ /* 0x040fe20000410000 */
[C---:B------:R-:W-:Y:S01]  /*0a40*/  FMUL.FTZ R79, R74.reuse, R87 ;  /* 0x000000574a4f7220 */ /* 0x040fe20000410000 */
[----:B0-----:R-:W-:Y:S01]  /*0a50*/  FMUL.FTZ R90, R74, R101 ;  /* 0x000000654a5a7220 */ /* 0x001fe20000410000 */
[----:B---3--:R-:W-:Y:S01]  /*0a60*/  FMUL.FTZ R78, R11, R64 ;  /* 0x000000400b4e7220 */ /* 0x008fe20000410000 */
[----:B------:R-:W-:Y:S01]  /*0a70*/  FMUL.FTZ R81, R6, R65 ;  /* 0x0000004106517220 */ /* 0x000fe20000410000 */
        /* <DEDUP_REMOVED lines=18> */
.L_x_6956:
[----:B------:R-:W-:Y:S05]  /*0ba0*/  BSYNC B0 ;  /* 0x0000000000007941 */ /* 0x000fea0003800000 */
.L_x_6955:
[----:B------:R-:W-:Y:S04]  /*0bb0*/  BSSY B0, `(.L_x_6957) ;  /* 0x0000029000007945 */ /* 0x000fe80003800000 */
[----:B------:R-:W-:Y:S05]  /*0bc0*/  @!P1 BRA `(.L_x_6958) ;  /* 0x00000000009c9947 */ /* 0x000fea0003800000 */
[----:B------:R-:W0:Y:S01]  /*0bd0*/  LDC.64 R64, c[0x0][0x2b8] ;  /* 0x0000ae00ff407b82 */ /* 0x000e220000000a00 */
[----:B------:R-:W-:-:S04]  /*0be0*/  LEA R60, P4, R93, UR10, 0x4 ;  /* 0x0000000a5d3c7c11 */ /* 0x000fc8000f8820ff */
[----:B------:R-:W-:Y:S02]  /*0bf0*/  LEA.HI.X R61, R93, UR11, RZ, 0x4, P4 ;  /* 0x0000000b5d3d7c11 */ /* 0x000fe4000a0f24ff */
[----:B------:R-:W-:-:S04]  /*0c00*/  ISETP.NE.U32.AND P4, PT, RZ, UR8, PT ;  /* 0x00000008ff007c0c */ /* 0x000fc8000bf85070 */
[----:B------:R-:W2:Y:S01]  /*0c10*/  LDG.E.128 R60, desc[UR4][R60.64] ;  /* 0x000000043c3c7981 */ /* 0x000ea2000c1e1d00 */
[----:B------:R-:W-:Y:S01]  /*0c20*/  ISETP.NE.AND.EX P4, PT, RZ, UR9, PT, P4 ;  /* 0x00000009ff007c0c */ /* 0x000fe2000bf85340 */
[----:B0-----:R-:W-:-:S06]  /*0c30*/  IMAD.WIDE.U32 R64, R93, 0x10, R64 ;  /* 0x000000105d407825 */ /* 0x001fcc00078e0040 */
[----:B------:R-:W3:Y:S06]  /*0c40*/  LDG.E.128 R64, desc[UR4][R64.64] ;  /* 0x0000000440407981 */ /* 0x000eec000c1e1d00 */
        /* <DEDUP_REMOVED lines=9> */
[C---:B------:R-:W-:Y:S01]  /*0ce0*/  FMUL.FTZ R75, R74.reuse, R89 ;  /* 0x000000594a4b7220 */ /* 0x040fe20000410000 */
[----:B------:R-:W-:Y:S01]  /*0cf0*/  FMUL.FTZ R96, R74, R97 ;  /* 0x000000614a607220 */ /* 0x000fe20000410000 */
        /* <DEDUP_REMOVED lines=19> */
[----:B0-----:R-:W-:-:S07]  /*0e30*/  FFMA.FTZ R98, R96, R89, R61 ;  /* 0x0000005960627223 */ /* 0x001fce000001003d */
.L_x_6958:
[----:B------:R-:W-:Y:S05]  /*0e40*/  BSYNC B0 ;  /* 0x0000000000007941 */ /* 0x000fea0003800000 */
.L_x_6957:
        /* <DEDUP_REMOVED lines=25> */
.L_x_6977:
        /* <DEDUP_REMOVED lines=29> */
[----:B------:R-:W0:Y:S01]  /*11b0*/  LDC.64 R64, c[0x0][0x2f8] ;  /* 0x0000be00ff407b82 */ /* 0x000e220000000a00 */
[----:B------:R-:W-:Y:S01]  /*11c0*/  ISETP.NE.U32.AND P6, PT, RZ, UR8, PT ;  /* 0x00000008ff007c0c */ /* 0x000fe2000bfc5070 */
[-CC-:B------:R-:W-:Y:S01]  /*11d0*/  FFMA.FTZ R61, R3, R91.reuse, R92.reuse ;  /* 0x0000005b033d7223 */ /* 0x180fe2000001005c */
[----:B------:R-:W-:Y:S01]  /*11e0*/  ISETP.NE.AND.EX P5, PT, RZ, UR15, PT, P5 ;  /* 0x0000000fff007c0c */ /* 0x000fe2000bfa5350 */
[-CC-:B------:R-:W-:Y:S01]  /*11f0*/  FFMA.FTZ R60, R72, R91.reuse, R92.reuse ;  /* 0x0000005b483c7223 */ /* 0x180fe2000001005c */
[----:B------:R-:W-:Y:S01]  /*1200*/  ISETP.NE.AND.EX P6, PT, RZ, UR9, PT, P6 ;  /* 0x00000009ff007c0c */ /* 0x000fe2000bfc5360 */
[-CC-:B------:R-:W-:Y:S01]  /*1210*/  FFMA.FTZ R93, R83, R91.reuse, R92.reuse ;  /* 0x0000005b535d7223 */ /* 0x180fe2000001005c */
[----:B------:R-:W-:Y:S01]  /*1220*/  FFMA.FTZ R95, R86, R91, R92 ;  /* 0x0000005b565f7223 */ /* 0x000fe2000001005c */
[----:B------:R-:W-:Y:S01]  /*1230*/  FADD.FTZ R61, R80, -R61 ;  /* 0x8000003d503d7221 */ /* 0x000fe20000010000 */
[----:B------:R-:W-:Y:S01]  /*1240*/  FADD.FTZ R63, R85, -R60 ;  /* 0x8000003c553f7221 */ /* 0x000fe20000010000 */
[----:B------:R-:W-:Y:S01]  /*1250*/  FADD.FTZ R93, R82, -R93 ;  /* 0x8000005d525d7221 */ /* 0x000fe20000010000 */
[----:B------:R-:W-:Y:S01]  /*1260*/  FADD.FTZ R95, R84, -R95 ;  /* 0x8000005f545f7221 */ /* 0x000fe20000010000 */
[C---:B-----5:R-:W-:Y:S01]  /*1270*/  FMUL.FTZ R61, R74.reuse, R61 ;  /* 0x0000003d4a3d7220 */ /* 0x060fe20000410000 */
[C---:B------:R-:W-:Y:S01]  /*1280*/  FMUL.FTZ R62, R74.reuse, R63 ;  /* 0x0000003f4a3e7220 */ /* 0x040fe20000410000 */
[C---:B------:R-:W-:Y:S01]  /*1290*/  FMUL.FTZ R93, R74.reuse, R93 ;  /* 0x0000005d4a5d7220 */ /* 0x040fe20000410000 */
[----:B------:R-:W-:Y:S01]  /*12a0*/  FMUL.FTZ R98, R74, R95 ;  /* 0x0000005f4a627220 */ /* 0x000fe20000410000 */
[----:B------:R-:W1:Y:S02]  /*12b0*/  @P5 LDC.64 R66, c[0x0][0x308] ;  /* 0x0000c200ff425b82 */ /* 0x000e640000000a00 */
[----:B------:R-:W-:Y:S01]  /*12c0*/  @P6 FADD.FTZ R61, R44, R61 ;  /* 0x0000003d2c3d6221 */ /* 0x000fe20000010000 */
[----:B------:R-:W-:Y:S01]  /*12d0*/  @P6 FADD.FTZ R62, R45, R62 ;  /* 0x0000003e2d3e6221 */ /* 0x000fe20000010000 */
[----:B------:R-:W-:Y:S01]  /*12e0*/  @P6 FADD.FTZ R93, R46, R93 ;  /* 0x0000005d2e5d6221 */ /* 0x000fe20000010000 */
[----:B------:R-:W-:Y:S01]  /*12f0*/  @P6 FADD.FTZ R98, R47, R98 ;  /* 0x000000622f626221 */ /* 0x000fe20000010000 */
[CC--:B------:R-:W-:Y:S01]  /*1300*/  FMUL.FTZ R60, R61.reuse, R19.reuse ;  /* 0x000000133d3c7220 */ /* 0x0c0fe20000410000 */
[----:B------:R-:W-:Y:S01]  /*1310*/  SEL R52, R61, R52, P5 ;  /* 0x000000343d347207 */ /* 0x000fe20002800000 */
[C---:B------:R-:W-:Y:S01]  /*1320*/  FMUL.FTZ R61, R62.reuse, R19 ;  /* 0x000000133e3d7220 */ /* 0x040fe20000410000 */
[----:B------:R-:W-:Y:S01]  /*1330*/  SEL R53, R62, R53, P5 ;  /* 0x000000353e357207 */ /* 0x000fe20002800000 */
[----:B0-----:R-:W-:Y:S01]  /*1340*/  IMAD.WIDE.U32 R64, R73, 0x10, R64 ;  /* 0x0000001049407825 */ /* 0x001fe200078e0040 */
[----:B------:R-:W-:-:S03]  /*1350*/  SEL R54, R93, R54, P5 ;  /* 0x000000365d367207 */ /* 0x000fc60002800000 */
[----:B------:R-:W-:Y:S01]  /*1360*/  FMUL.FTZ R62, R93, R19 ;  /* 0x000000135d3e7220 */ /* 0x000fe20000410000 */
[C---:B------:R-:W-:Y:S01]  /*1370*/  SEL R55, R98.reuse, R55, P5 ;  /* 0x0000003762377207 */ /* 0x040fe20002800000 */
[----:B------:R-:W-:Y:S01]  /*1380*/  FMUL.FTZ R63, R98, R19 ;  /* 0x00000013623f7220 */ /* 0x000fe20000410000 */
[C---:B-1----:R-:W-:Y:S01]  /*1390*/  @P5 IMAD.WIDE.U32 R66, R73.reuse, 0x10, R66 ;  /* 0x0000001049425825 */ /* 0x042fe200078e0042 */
[----:B------:R-:W-:-:S04]  /*13a0*/  IADD3 R73, R73, 0x80, RZ ;  /* 0x0000008049497810 */ /* 0x000fc80007ffe0ff */
[----:B------:R0:W-:Y:S04]  /*13b0*/  @P5 STG.E.128 desc[UR4][R66.64], R52 ;  /* 0x0000003442005986 */ /* 0x0001e8000c101d04 */
[----:B------:R0:W-:Y:S02]  /*13c0*/  STG.E.128 desc[UR4][R64.64], R60 ;  /* 0x0000003c40007986 */ /* 0x0001e4000c101d04 */
.L_x_6961:
[----:B------:R-:W-:Y:S05]  /*13d0*/  BSYNC B0 ;  /* 0x0000000000007941 */ /* 0x000fea0003800000 */
.L_x_6960:
[----:B------:R-:W-:Y:S04]  /*13e0*/  BSSY B0, `(.L_x_6962) ;  /* 0x0000025000007945 */ /* 0x000fe80003800000 */
[----:B------:R-:W-:Y:S05]  /*13f0*/  @!P2 BRA `(.L_x_6963) ;  /* 0x00000000008ca947 */ /* 0x000fea0003800000 */
[----:B------:R-:W-:Y:S01]  /*1400*/  ISETP.NE.U32.AND P5, PT, RZ, UR14, PT ;  /* 0x0000000eff007c0c */ /* 0x000fe2000bfa5070 */
[----:B0-----:R-:W0:Y:S01]  /*1410*/  LDC.64 R64, c[0x0][0x2f8] ;  /* 0x0000be00ff407b82 */ /* 0x001e220000000a00 */
        /* <DEDUP_REMOVED lines=33> */
.L_x_6963:
[----:B------:R-:W-:Y:S05]  /*1630*/  BSYNC B0 ;  /* 0x0000000000007941 */ /* 0x000fea0003800000 */
.L_x_6962:
[----:B------:R-:W-:Y:S04]  /*1640*/  BSSY B0, `(.L_x_6964) ;  /* 0x0000024000007945 */ /* 0x000fe80003800000 */
[----:B------:R-:W-:Y:S05]  /*1650*/  @!P1 BRA `(.L_x_6965) ;  /* 0x0000000000889947 */ /* 0x000fea0003800000 */
[----:B------:R-:W-:Y:S01]  /*1660*/  ISETP.NE.U32.AND P5, PT, RZ, UR14, PT ;  /* 0x0000000eff007c0c */ /* 0x000fe2000bfa5070 */
[----:B01----:R-:W0:Y:S01]  /*1670*/  LDC.64 R60, c[0x0][0x2f8] ;  /* 0x0000be00ff3c7b82 */ /* 0x003e220000000a00 */
        /* <DEDUP_REMOVED lines=19> */
[----:B------:R-:W-:-:S02]  /*17b0*/  @P6 FADD.FTZ R74, R59, R74 ;  /* 0x0000004a3b4a6221 */ /* 0x000fc40000010000 */
[----:B------:R-:W-:Y:S01]  /*17c0*/  SEL R52, R63, R52, P5 ;  /* 0x000000343f347207 */ /* 0x000fe20002800000 */
[----:B0-----:R-:W-:-:S04]  /*17d0*/  IMAD.WIDE.U32 R66, R73, 0x10, R60 ;  /* 0x0000001049427825 */ /* 0x001fc800078e003c */
[----:B------:R-:W-:Y:S01]  /*17e0*/  FMUL.FTZ R60, R63, R19 ;  /* 0x000000133f3c7220 */ /* 0x000fe20000410000 */
[C---:B------:R-:W-:Y:S01]  /*17f0*/  SEL R53, R62.reuse, R53, P5 ;  /* 0x000000353e357207 */ /* 0x040fe20002800000 */
[-C--:B------:R-:W-:Y:S01]  /*1800*/  FMUL.FTZ R61, R62, R19.reuse ;  /* 0x000000133e3d7220 */ /* 0x080fe20000410000 */
[C---:B------:R-:W-:Y:S01]  /*1810*/  SEL R54, R93.reuse, R54, P5 ;  /* 0x000000365d367207 */ /* 0x040fe20002800000 */
[----:B------:R-:W-:Y:S01]  /*1820*/  FMUL.FTZ R62, R93, R19 ;  /* 0x000000135d3e7220 */ /* 0x000fe20000410000 */
[C---:B------:R-:W-:Y:S01]  /*1830*/  SEL R55, R74.reuse, R55, P5 ;  /* 0x000000374a377207 */ /* 0x040fe20002800000 */
[----:B------:R-:W-:Y:S01]  /*1840*/  FMUL.FTZ R63, R74, R19 ;  /* 0x000000134a3f7220 */ /* 0x000fe20000410000 */
[----:B-1----:R-:W-:-:S05]  /*1850*/  @P5 IMAD.WIDE.U32 R64, R73, 0x10, R64 ;  /* 0x0000001049405825 */ /* 0x002fca00078e0040 */
[----:B------:R2:W-:Y:S04]  /*1860*/  @P5 STG.E.128 desc[UR4][R64.64], R52 ;  /* 0x0000003440005986 */ /* 0x0005e8000c101d04 */
[----:B------:R2:W-:Y:S02]  /*1870*/  STG.E.128 desc[UR4][R66.64], R60 ;  /* 0x0000003c42007986 */ /* 0x0005e4000c101d04 */
.L_x_6965:
[----:B------:R-:W-:Y:S05]  /*1880*/  BSYNC B0 ;  /* 0x0000000000007941 */ /* 0x000fea0003800000 */
.L_x_6964:
[----:B------:R-:W-:Y:S02]  /*1890*/  IADD3 R12, R12, UR16, RZ ;  /* 0x000000100c0c7c10 */ /* 0x000fe4000fffe0ff */
[----:B------:R-:W-:Y:S02]  /*18a0*/  SEL R95, RZ, 0x1, P4 ;  /* 0x00000001ff5f7807 */ /* 0x000fe40002000000 */
[----:B------:R-:W-:-:S13]  /*18b0*/  ISETP.GE.AND P5, PT, R12, UR17, PT ;  /* 0x000000110c007c0c */ /* 0x000fda000bfa6270 */
[----:B------:R-:W-:Y:S05]  /*18c0*/  @!P5 BRA `(.L_x_6966) ;  /* 0xffffffec0004d947 */ /* 0x000fea000383ffff */
.L_x_6952:
        /* <DEDUP_REMOVED lines=27> */
.L_x_6959:
[----:B------:R-:W-:Y:S01]  /*1a80*/  HFMA2.MMA R101, -RZ, RZ, 0, 9.5367431640625e-07 ;  /* 0x00000010ff657435 */ /* 0x000fe200000001ff */
[----:B------:R-:W-:Y:S02]  /*1a90*/  MOV R100, R99 ;  /* 0x0000006300647202 */ /* 0x000fe40000000f00 */
[----:B------:R-:W-:Y:S02]  /*1aa0*/  MOV R102, 0x1f ;  /* 0x0000001f00667802 */ /* 0x000fe40000000f00 */
[----:B------:R-:W-:-:S07]  /*1ab0*/  MOV R95, 0xffffffff ;  /* 0xffffffff005f7802 */ /* 0x000fce0000000f00 */
[----:B-----5:R-:W-:Y:S05]  /*1ac0*/  WARPSYNC.COLLECTIVE R95, `(.L_x_6967) ;  /* 0x000000005f087348 */ /* 0x020fea0003c00000 */
[----:B------:R0:W1:Y:S02]  /*1ad0*/  SHFL.DOWN P6, R97, R100, R101, R102 ;  /* 0x0800006564617389 */ /* 0x00006400000c0066 */
[----:B01---5:R-:W-:Y:S01]  /*1ae0*/  ENDCOLLECTIVE ;  /* 0x000000000000791b */ /* 0x023fe20003800000 */
.L_x_6967:
[----:B------:R-:W-:Y:S02]  /*1af0*/  MOV R100, R98 ;  /* 0x0000006200647202 */ /* 0x000fe40000000f00 */
[----:B------:R-:W-:-:S07]  /*1b00*/  MOV R62, R97 ;  /* 0x00000061003e7202 */ /* 0x000fce0000000f00 */
[----:B------:R-:W-:Y:S05]  /*1b10*/  WARPSYNC.COLLECTIVE R95, `(.L_x_6968) ;  /* 0x000000005f087348 */ /* 0x000fea0003c00000 */
[----:B------:R0:W1:Y:S02]  /*1b20*/  SHFL.DOWN P6, R97, R100, R101, R102 ;  /* 0x0800006564617389 */ /* 0x00006400000c0066 */
[----:B01----:R-:W-:Y:S01]  /*1b30*/  ENDCOLLECTIVE ;  /* 0x000000000000791b */ /* 0x003fe20003800000 */
.L_x_6968:
[----:B------:R-:W-:Y:S01]  /*1b40*/  FADD.FTZ R62, R62, R99 ;  /* 0x000000633e3e7221 */ /* 0x000fe20000010000 */
[----:B------:R-:W-:-:S04]  /*1b50*/  HFMA2.MMA R101, -RZ, RZ, 0, 4.76837158203125e-07 ;  /* 0x00000008ff657435 */ /* 0x000fc800000001ff */
[----:B------:R-:W-:Y:S02]  /*1b60*/  MOV R100, R62 ;  /* 0x0000003e00647202 */ /* 0x000fe40000000f00 */
[----:B------:R-:W-:-:S07]  /*1b70*/  MOV R63, R97 ;  /* 0x00000061003f7202 */ /* 0x000fce0000000f00 */
[----:B------:R-:W-:Y:S05]  /*1b80*/  WARPSYNC.COLLECTIVE R95, `(.L_x_6969) ;  /* 0x000000005f087348 */ /* 0x000fea0003c00000 */
[----:B------:R0:W1:Y:S02]  /*1b90*/  SHFL.DOWN P6, R97, R100, R101, R102 ;  /* 0x0800006564617389 */ /* 0x00006400000c0066 */
[----:B01----:R-:W-:Y:S01]  /*1ba0*/  ENDCOLLECTIVE ;  /* 0x000000000000791b */ /* 0x003fe20003800000 */
.L_x_6969:
[----:B------:R-:W-:-:S05]  /*1bb0*/  FADD.FTZ R63, R63, R98 ;  /* 0x000000623f3f7221 */ /* 0x000fca0000010000 */
[----:B------:R-:W-:Y:S02]  /*1bc0*/  MOV R100, R63 ;  /* 0x0000003f00647202 */ /* 0x000fe40000000f00 */
[----:B------:R-:W-:-:S07]  /*1bd0*/  MOV R65, R97 ;  /* 0x0000006100417202 */ /* 0x000fce0000000f00 */
[----:B------:R-:W-:Y:S05]  /*1be0*/  WARPSYNC.COLLECTIVE R95, `(.L_x_6970) ;  /* 0x000000005f087348 */ /* 0x000fea0003c00000 */
[----:B------:R0:W1:Y:S02]  /*1bf0*/  SHFL.DOWN P6, R97, R100, R101, R102 ;  /* 0x0800006564617389 */ /* 0x00006400000c0066 */
[----:B01----:R-:W-:Y:S01]  /*1c00*/  ENDCOLLECTIVE ;  /* 0x000000000000791b */ /* 0x003fe20003800000 */
.L_x_6970:
[----:B------:R-:W-:Y:S01]  /*1c10*/  FADD.FTZ R65, R62, R65 ;  /* 0x000000413e417221 */ /* 0x000fe20000010000 */
[----:B------:R-:W-:-:S04]  /*1c20*/  HFMA2.MMA R101, -RZ, RZ, 0, 2.384185791015625e-07 ;  /* 0x00000004ff657435 */ /* 0x000fc800000001ff */
[----:B------:R-:W-:Y:S02]  /*1c30*/  MOV R100, R65 ;  /* 0x0000004100647202 */ /* 0x000fe40000000f00 */
[----:B------:R-:W-:-:S07]  /*1c40*/  MOV R64, R97 ;  /* 0x0000006100407202 */ /* 0x000fce0000000f00 */
[----:B------:R-:W-:Y:S05]  /*1c50*/  WARPSYNC.COLLECTIVE R95, `(.L_x_6971) ;  /* 0x000000005f087348 */ /* 0x000fea0003c00000 */
[----:B------:R0:W1:Y:S02]  /*1c60*/  SHFL.DOWN P6, R97, R100, R101, R102 ;  /* 0x0800006564617389 */ /* 0x00006400000c0066 */
[----:B01----:R-:W-:Y:S01]  /*1c70*/  ENDCOLLECTIVE ;  /* 0x000000000000791b */ /* 0x003fe20003800000 */
.L_x_6971:
[----:B------:R-:W-:-:S05]  /*1c80*/  FADD.FTZ R64, R63, R64 ;  /* 0x000000403f407221 */ /* 0x000fca0000010000 */
[----:B------:R-:W-:Y:S02]  /*1c90*/  MOV R100, R64 ;  /* 0x0000004000647202 */ /* 0x000fe40000000f00 */
[----:B------:R-:W-:-:S07]  /*1ca0*/  MOV R66, R97 ;  /* 0x0000006100427202 */ /* 0x000fce0000000f00 */
[----:B------:R-:W-:Y:S05]  /*1cb0*/  WARPSYNC.COLLECTIVE R95, `(.L_x_6972) ;  /* 0x000000005f087348 */ /* 0x000fea0003c00000 */
[----:B------:R0:W1:Y:S02]  /*1cc0*/  SHFL.DOWN P6, R97, R100, R101, R102 ;  /* 0x0800006564617389 */ /* 0x00006400000c0066 */
[----:B01----:R-:W-:Y:S01]  /*1cd0*/  ENDCOLLECTIVE ;  /* 0x000000000000791b */ /* 0x003fe20003800000 */
.L_x_6972:
[----:B------:R-:W-:Y:S01]  /*1ce0*/  FADD.FTZ R66, R65, R66 ;  /* 0x0000004241427221 */ /* 0x000fe20000010000 */
[----:B------:R-:W-:-:S04]  /*1cf0*/  HFMA2.MMA R101, -RZ, RZ, 0, 1.1920928955078125e-07 ;  /* 0x00000002ff657435 */ /* 0x000fc800000001ff */
[----:B------:R-:W-:Y:S02]  /*1d00*/  MOV R100, R66 ;  /* 0x0000004200647202 */ /* 0x000fe40000000f00 */
[----:B------:R-:W-:-:S07]  /*1d10*/  MOV R67, R97 ;  /* 0x0000006100437202 */ /* 0x000fce0000000f00 */
[----:B------:R-:W-:Y:S05]  /*1d20*/  WARPSYNC.COLLECTIVE R95, `(.L_x_6973) ;  /* 0x000000005f087348 */ /* 0x000fea0003c00000 */
[----:B------:R0:W1:Y:S02]  /*1d30*/  SHFL.DOWN P6, R97, R100, R101, R102 ;  /* 0x0800006564617389 */ /* 0x00006400000c0066 */
[----:B01----:R-:W-:Y:S01]  /*1d40*/  ENDCOLLECTIVE ;  /* 0x000000000000791b */ /* 0x003fe20003800000 */
.L_x_6973:
[----:B------:R-:W-:-:S05]  /*1d50*/  FADD.FTZ R67, R64, R67 ;  /* 0x0000004340437221 */ /* 0x000fca0000010000 */
[----:B------:R-:W-:Y:S02]  /*1d60*/  MOV R100, R67 ;  /* 0x0000004300647202 */ /* 0x000fe40000000f00 */
[----:B------:R-:W-:-:S07]  /*1d70*/  MOV R91, R97 ;  /* 0x00000061005b7202 */ /* 0x000fce0000000f00 */
[----:B------:R-:W-:Y:S05]  /*1d80*/  WARPSYNC.COLLECTIVE R95, `(.L_x_6974) ;  /* 0x000000005f087348 */ /* 0x000fea0003c00000 */
[----:B------:R0:W1:Y:S02]  /*1d90*/  SHFL.DOWN P6, R97, R100, R101, R102 ;  /* 0x0800006564617389 */ /* 0x00006400000c0066 */
[----:B01----:R-:W-:Y:S01]  /*1da0*/  ENDCOLLECTIVE ;  /* 0x000000000000791b */ /* 0x003fe20003800000 */
.L_x_6974:
[----:B------:R-:W-:Y:S01]  /*1db0*/  FADD.FTZ R91, R66, R91 ;  /* 0x0000005b425b7221 */ /* 0x000fe20000010000 */
[----:B------:R-:W-:-:S04]  /*1dc0*/  HFMA2.MMA R101, -RZ, RZ, 0, 5.9604644775390625e-08 ;  /* 0x00000001ff657435 */ /* 0x000fc800000001ff */
[----:B------:R-:W-:Y:S02]  /*1dd0*/  MOV R100, R91 ;  /* 0x0000005b00647202 */ /* 0x000fe40000000f00 */
[----:B------:R-:W-:-:S07]  /*1de0*/  MOV R92, R97 ;  /* 0x00000061005c7202 */ /* 0x000fce0000000f00 */
[----:B------:R-:W-:Y:S05]  /*1df0*/  WARPSYNC.COLLECTIVE R95, `(.L_x_6975) ;  /* 0x000000005f087348 */ /* 0x000fea0003c00000 */
[----:B------:R0:W1:Y:S02]  /*1e00*/  SHFL.DOWN P6, R97, R100, R101, R102 ;  /* 0x0800006564617389 */ /* 0x00006400000c0066 */
[----:B01----:R-:W-:Y:S01]  /*1e10*/  ENDCOLLECTIVE ;  /* 0x000000000000791b */ /* 0x003fe20003800000 */
.L_x_6975:
[----:B------:R-:W-:-:S05]  /*1e20*/  FADD.FTZ R93, R67, R92 ;  /* 0x0000005c435d7221 */ /* 0x000fca0000010000 */
[----:B------:R-:W-:Y:S02]  /*1e30*/  MOV R100, R93 ;  /* 0x0000005d00647202 */ /* 0x000fe40000000f00 */
[----:B------:R-:W-:-:S07]  /*1e40*/  MOV R92, R97 ;  /* 0x00000061005c7202 */ /* 0x000fce0000000f00 */
[----:B------:R-:W-:Y:S05]  /*1e50*/  WARPSYNC.COLLECTIVE R95, `(.L_x_6976) ;  /* 0x000000005f087348 */ /* 0x000fea0003c00000 */
[----:B------:R0:W1:Y:S02]  /*1e60*/  SHFL.DOWN P6, R97, R100, R101, R102 ;  /* 0x0800006564617389 */ /* 0x00006400000c0066 */
[----:B01----:R-:W-:Y:S01]  /*1e70*/  ENDCOLLECTIVE ;  /* 0x000000000000791b */ /* 0x003fe20003800000 */
.L_x_6976:
[----:B------:R-:W-:Y:S01]  /*1e80*/  MOV R62, R97 ;  /* 0x00000061003e7202 */ /* 0x000fe20000000f00 */
[----:B------:R-:W-:Y:S06]  /*1e90*/  BRA `(.L_x_6977) ;  /* 0xfffffff000507947 */ /* 0x000fec000383ffff */
.L_x_6978:
        /* <DEDUP_REMOVED lines=14> */
.L_x_8654:


//--------------------- .text._ZN10layer_norm13ln_bwd_kernelINS_13Kernel_traitsI6__halfffffjLj1536ELj1ELj1ELj4ELj16ENS_18Kernel_traits_baseILj1536ES2_ffffjLj128EEEEELb0ELb0ELb0ELb1EEEvNS_9BwdParamsE --------------------------
	.section	.text._ZN10layer_norm13ln_bwd_kernelINS_13Kernel_traitsI6__halfffffjLj1536ELj1ELj1ELj4ELj16ENS_18Kernel_traits_baseILj1536ES2_ffffjLj128EEEEELb0ELb0ELb0ELb1EEEvNS_9BwdParamsE,"ax",@progbits
	.align	128
        .global         _ZN10layer_norm13ln_bwd_kernelINS_13Kernel_traitsI6__halfffffjLj1536ELj1ELj1ELj4ELj16ENS_18Kernel_traits_baseILj1536ES2_ffffjLj128EEEEELb0ELb0ELb0ELb1EEEvNS_9BwdParamsE
        .type           _ZN10layer_norm13ln_bwd_kernelINS_13Kernel_traitsI6__halfffffjLj1536ELj1ELj1ELj4ELj16ENS_18Kernel_traits_baseILj1536ES2_ffffjLj128EEEEELb0ELb0ELb0ELb1EEEvNS_9BwdParamsE,@function
        .size           _ZN10layer_norm13ln_bwd_kernelINS_13Kernel_traitsI6__halfffffjLj1536ELj1ELj1ELj4ELj16ENS_18Kernel_traits_baseILj1536ES2_ffffjLj128EEEEELb0ELb0ELb0ELb1EEEvNS_9BwdParamsE,(.L_x_8655 - _ZN10layer_norm13ln_bwd_kernelINS_13Kernel_traitsI6__halfffffjLj1536ELj1ELj1ELj4ELj16ENS_18Kernel_traits_baseILj1536ES2_ffffjLj128EEEEELb0ELb0ELb0ELb1EEEvNS_9BwdParamsE)
        .other          _ZN10layer_norm13ln_bwd_kernelINS_13Kernel_traitsI6__halfffffjLj1536ELj1ELj1ELj4ELj16ENS_18Kernel_traits_baseILj1536ES2_ffffjLj128EEEEELb0ELb0ELb0ELb1EEEvNS_9BwdParamsE,@"STO_CUDA_ENTRY STV_DEFAULT"
_ZN10layer_norm13ln_bwd_kernelINS_13Kernel_traitsI6__halfffffjLj1536ELj1ELj1ELj4ELj16ENS_18Kernel_traits_baseILj1536ES2_ffffjLj128EEEEELb0ELb0ELb0ELb1EEEvNS_9BwdParamsE:
.text._ZN10layer_norm13ln_bwd_kernelINS_13Kernel_traitsI6__halfffffjLj1536ELj1ELj1ELj4ELj16ENS_18Kernel_traits_baseILj1536ES2_ffffjLj128EEEEELb0ELb0ELb0ELb1EEEvNS_9BwdParamsE:
        /* <DEDUP_REMOVED lines=29> */
.L_x_6979:
        /* <DEDUP_REMOVED lines=11> */
[----:B------:R-:W-:Y:S01]  /*0280*/  LEA R54, R54, 0x4, 0x2 ;  /* 0x0000000436367811 */ /* 0x000fe200078e10ff */
[----:B------:R-:W-:Y:S01]  /*0290*/  HFMA2.MMA R65, -RZ, RZ, 0, 0 ;  /* 0x00000000ff417435 */ /* 0x000fe200000001ff */
[----:B------:R-:W-:Y:S01]  /*02a0*/  ISETP.NE.AND.EX P0, PT, RZ, UR7, PT, P0 ;  /* 0x00000007ff007c0c */ /* 0x000fe2000bf05300 */
[----:B------:R-:W-:Y:S01]  /*02b0*/  HFMA2.MMA R56, -RZ, RZ, 0, 0 ;  /* 0x00000000ff387435 */ /* 0x000fe200000001ff */
[----:B------:R-:W-:Y:S01]  /*02c0*/  CS2R R88, SRZ ;  /* 0x0000000000587805 */ /* 0x000fe2000001ff00 */
[----:B------:R-:W-:Y:S01]  /*02d0*/  HFMA2.MMA R71, -RZ, RZ, 0, 0 ;  /* 0x00000000ff477435 */ /* 0x000fe200000001ff */
[----:B------:R-:W-:-:S02]  /*02e0*/  MOV R90, RZ ;  /* 0x000000ff005a7202 */ /* 0x000fc40000000f00 */
[----:B------:R-:W-:Y:S02]  /*02f0*/  CS2R R82, SRZ ;  /* 0x0000000000527805 */ /* 0x000fe4000001ff00 */
[----:B------:R-:W-:Y:S02]  /*0300*/  CS2R R78, SRZ ;  /* 0x00000000004e7805 */ /* 0x000fe4000001ff00 */
[----:B------:R-:W-:Y:S02]  /*0310*/  CS2R R72, SRZ ;  /* 0x0000000000487805 */ /* 0x000fe4000001ff00 */
[----:B------:R-:W-:Y:S02]  /*0320*/  CS2R R76, SRZ ;  /* 0x00000000004c7805 */ /* 0x000fe4000001ff00 */
[----:B------:R-:W-:Y:S02]  /*0330*/  MOV R67, RZ ;  /* 0x000000ff00437202 */ /* 0x000fe40000000f00 */
        /* <DEDUP_REMOVED lines=21> */
[----:B------:R-:W-:Y:S02]  /*0490*/  HADD2.F32 R68, -RZ, R68.H0_H0 ;  /* 0x20000044ff447230 */ /* 0x000fe40000004100 */
[----:B------:R-:W-:-:S07]  /*04a0*/  HADD2.F32 R70, -RZ, R70.H0_H0 ;  /* 0x20000046ff467230 */ /* 0x000fce0000004100 */
.L_x_6984:
[----:B0-----:R-:W0:Y:S01]  /*04b0*/  LDC.64 R28, c[0x0][0x250] ;  /* 0x00009400ff1c7b82 */ /* 0x001e220000000a00 */
[----:B------:R-:W-:Y:S01]  /*04c0*/  IMAD R2, R52, UR9, RZ ;  /* 0x0000000934027c24 */ /* 0x000fe2000f8e02ff */
[----:B------:R-:W-:-:S04]  /*04d0*/  LOP3.LUT R21, R0, 0x7f, RZ, 0xc0, !PT ;  /* 0x0000007f00157812 */ /* 0x000fc800078ec0ff */
[----:B------:R-:W-:Y:S02]  /*04e0*/  SHF.R.S32.HI R3, RZ, 0x1f, R2 ;  /* 0x0000001fff037819 */ /* 0x000fe40000011402 */
[----:B------:R-:W1:Y:S02]  /*04f0*/  LDC.64 R94, c[0x0][0x258] ;  /* 0x00009600ff5e7b82 */ /* 0x000e640000000a00 */
[----:B------:R-:W-:-:S04]  /*0500*/  LEA.HI R20, R3, R2, RZ, 0x2 ;  /* 0x0000000203147211 */ /* 0x000fc800078f10ff */
[----:B------:R-:W-:Y:S02]  /*0510*/  LEA.HI.SX32 R49, R20, R21, 0x1e ;  /* 0x0000001514317211 */ /* 0x000fe400078ff2ff */
[----:B------:R-:W2:Y:S02]  /*0520*/  LDC.64 R2, c[0x0][0x2b8] ;  /* 0x0000ae00ff027b82 */ /* 0x000ea40000000a00 */
[C---:B------:R-:W-:Y:S02]  /*0530*/  SHF.L.U32 R96, R49.reuse, 0x4, RZ ;  /* 0x0000000431607819 */ /* 0x040fe400000006ff */
[----:B------:R-:W-:Y:S02]  /*0540*/  IADD3 R51, R49, 0x80, RZ ;  /* 0x0000008031337810 */ /* 0x000fe40007ffe0ff */
[----:B------:R-:W-:Y:S01]  /*0550*/  SHF.R.U32.HI R97, RZ, 0x1c, R49 ;  /* 0x0000001cff617819 */ /* 0x000fe20000011631 */
[----:B0-----:R-:W-:Y:S01]  /*0560*/  IMAD.WIDE R28, R52, 0x4, R28 ;  /* 0x00000004341c7825 */ /* 0x001fe200078e021c */
[----:B------:R-:W-:Y:S01]  /*0570*/  IADD3 R20, P1, R96, UR10, RZ ;  /* 0x0000000a60147c10 */ /* 0x000fe2000ff3e0ff */
[----:B------:R-:W0:Y:S01]  /*0580*/  LDC.64 R44, c[0x0][0x2c8] ;  /* 0x0000b200ff2c7b82 */ /* 0x000e220000000a00 */
[----:B------:R-:W-:-:S02]  /*0590*/  SHF.L.U32 R93, R51, 0x4, RZ ;  /* 0x00000004335d7819 */ /* 0x000fc400000006ff */
[----:B------:R-:W-:Y:S01]  /*05a0*/  IADD3.X R21, R97, UR11, RZ, P1, !PT ;  /* 0x0000000b61157c10 */ /* 0x000fe20008ffe4ff */
[----:B------:R-:W3:Y:S01]  /*05b0*/  LDG.E R99, desc[UR4][R28.64] ;  /* 0x000000041c637981 */ /* 0x000ee2000c1e1900 */
[----:B------:R-:W-:Y:S01]  /*05c0*/  SHF.R.U32.HI R92, RZ, 0x1c, R51 ;  /* 0x0000001cff5c7819 */ /* 0x000fe20000011633 */
[----:B-1----:R-:W-:Y:S01]  /*05d0*/  IMAD.WIDE R94, R52, 0x4, R94 ;  /* 0x00000004345e7825 */ /* 0x002fe200078e025e */
[----:B------:R-:W-:Y:S02]  /*05e0*/  IADD3 R30, P1, R93, UR10, RZ ;  /* 0x0000000a5d1e7c10 */ /* 0x000fe4000ff3e0ff */
[----:B------:R-:W4:Y:S02]  /*05f0*/  LDG.E.128 R20, desc[UR4][R20.64] ;  /* 0x0000000414147981 */ /* 0x000f24000c1e1d00 */
[----:B------:R-:W-:Y:S02]  /*0600*/  IADD3.X R31, R92, UR11, RZ, P1, !PT ;  /* 0x0000000b5c1f7c10 */ /* 0x000fe40008ffe4ff */
[----:B------:R1:W4:Y:S01]  /*0610*/  LDG.E R94, desc[UR4][R94.64] ;  /* 0x000000045e5e7981 */ /* 0x000322000c1e1900 */
[----:B--2---:R-:W-:-:S03]  /*0620*/  IMAD.WIDE.U32 R24, R49, 0x10, R2 ;  /* 0x0000001031187825 */ /* 0x004fc600078e0002 */
[----:B------:R-:W2:Y:S04]  /*0630*/  LDG.E.128 R28, desc[UR4][R30.64] ;  /* 0x000000041e1c7981 */ /* 0x000ea8000c1e1d00 */
[----:B------:R-:W2:Y:S01]  /*0640*/  LDG.E.128 R24, desc[UR4][R24.64] ;  /* 0x0000000418187981 */ /* 0x000ea2000c1e1d00 */
[----:B------:R-:W-:Y:S01]  /*0650*/  IMAD.WIDE.U32 R32, R51, 0x10, R2 ;  /* 0x0000001033207825 */ /* 0x000fe200078e0002 */
[----:B------:R-:W-:-:S04]  /*0660*/  IADD3 R101, R49, 0x100, RZ ;  /* 0x0000010031657810 */ /* 0x000fc80007ffe0ff */
[----:B------:R-:W-:Y:S01]  /*0670*/  SHF.L.U32 R91, R101, 0x4, RZ ;  /* 0x00000004655b7819 */ /* 0x000fe200000006ff */
[----:B------:R-:W2:Y:S01]  /*0680*/  LDG.E.128 R32, desc[UR4][R32.64] ;  /* 0x0000000420207981 */ /* 0x000ea2000c1e1d00 */
[----:B------:R-:W-:Y:S02]  /*0690*/  SHF.R.U32.HI R69, RZ, 0x1c, R101 ;  /* 0x0000001cff457819 */ /* 0x000fe40000011665 */
[----:B------:R-:W-:-:S04]  /*06a0*/  IADD3 R36, P1, R91, UR10, RZ ;  /* 0x0000000a5b247c10 */ /* 0x000fc8000ff3e0ff */
[----:B------:R-:W-:Y:S01]  /*06b0*/  IADD3.X R37, R69, UR11, RZ, P1, !PT ;  /* 0x0000000b45257c10 */ /* 0x000fe20008ffe4ff */
[----:B------:R-:W-:Y:S02]  /*06c0*/  IMAD.WIDE.U32 R40, R101, 0x10, R2 ;  /* 0x0000001065287825 */ /* 0x000fe400078e0002 */
[----:B------:R-:W1:Y:S03]  /*06d0*/  @P0 LDC.64 R2, c[0x0][0x270] ;  /* 0x00009c00ff020b82 */ /* 0x000e660000000a00 */
[----:B------:R-:W2:Y:S04]  /*06e0*/  LDG.E.128 R36, desc[UR4][R36.64] ;  /* 0x0000000424247981 */ /* 0x000ea8000c1e1d00 */
[----:B------:R-:W2:Y:S01]  /*06f0*/  LDG.E.128 R40, desc[UR4][R40.64] ;  /* 0x0000000428287981 */ /* 0x000ea2000c1e1d00 */
[----:B0-----:R-:W-:-:S04]  /*0700*/  ISETP.NE.U32.AND P1, PT, R44, RZ, PT ;  /* 0x000000ff2c00720c */ /* 0x001fc80003f25070 */
[----:B------:R-:W-:Y:S02]  /*0710*/  ISETP.NE.AND.EX P1, PT, R45, RZ, PT, P1 ;  /* 0x000000ff2d00720c */ /* 0x000fe40003f25310 */
[----:B------:R-:W-:Y:S02]  /*0720*/  SHF.R.S32.HI R47, RZ, 0x1f, R52 ;  /* 0x0000001fff2f7819 */ /* 0x000fe40000011434 */
[----:B-1----:R-:W-:-:S09]  /*0730*/  @P0 LEA R2, P2, R52, R2, 0x2 ;  /* 0x0000000234020211 */ /* 0x002fd200078410ff */
[-C--:B------:R-:W-:Y:S02]  /*0740*/  @P1 LEA R46, P3, R49, R44.reuse, 0x4 ;  /* 0x0000002c312e1211 */ /* 0x080fe400078620ff */
[----:B------:R-:W-:Y:S02]  /*0750*/  @P0 LEA.HI.X R3, R52, R3, R47, 0x2, P2 ;  /* 0x0000000334030211 */ /* 0x000fe400010f142f */
[----:B------:R-:W-:Y:S02]  /*0760*/  @P1 LEA R48, P2, R51, R44, 0x4 ;  /* 0x0000002c33301211 */ /* 0x000fe400078420ff */
[-C--:B------:R-:W-:Y:S02]  /*0770*/  @P1 LEA.HI.X R47, R49, R45.reuse, RZ, 0x4, P3 ;  /* 0x0000002d312f1211 */ /* 0x080fe400018f24ff */
[----:B------:R-:W-:Y:S02]  /*0780*/  @P1 LEA.HI.X R49, R51, R45, RZ, 0x4, P2 ;  /* 0x0000002d33311211 */ /* 0x000fe400010f24ff */
[----:B------:R-:W-:Y:S01]  /*0790*/  ISETP.NE.AND P2, PT, RZ, UR8, PT ;  /* 0x00000008ff007c0c */ /* 0x000fe2000bf45270 */
[----:B------:R-:W5:Y:S01]  /*07a0*/  @P1 LDG.E.128 R4, desc[UR4][R46.64] ;  /* 0x000000042e041981 */ /* 0x000f62000c1e1d00 */
[----:B------:R-:W-:-:S02]  /*07b0*/  MOV R95, 0x3f800000 ;  /* 0x3f800000005f7802 */ /* 0x000fc40000000f00 */
[C---:B------:R-:W-:Y:S01]  /*07c0*/  @P1 LEA R50, P3, R101.reuse, R44, 0x4 ;  /* 0x0000002c65321211 */ /* 0x040fe200078620ff */
[----:B------:R-:W5:Y:S04]  /*07d0*/  @P1 LDG.E.128 R8, desc[UR4][R48.64] ;  /* 0x0000000430081981 */ /* 0x000f68000c1e1d00 */
[----:B------:R0:W5:Y:S01]  /*07e0*/  @P0 LDG.E R95, desc[UR4][R2.64] ;  /* 0x00000004025f0981 */ /* 0x000162000c1e1900 */
[----:B------:R-:W-:Y:S02]  /*07f0*/  @P1 LEA.HI.X R51, R101, R45, RZ, 0x4, P3 ;  /* 0x0000002d65331211 */ /* 0x000fe400018f24ff */
[----:B------:R-:W-:-:S03]  /*0800*/  LOP3.LUT P4, RZ, R98, 0xff, RZ, 0xc0, !PT ;  /* 0x000000ff62ff7812 */ /* 0x000fc6000788c0ff */
[----:B------:R1:W5:Y:S01]  /*0810*/  @P1 LDG.E.128 R12, desc[UR4][R50.64] ;  /* 0x00000004320c1981 */ /* 0x000362000c1e1d00 */
[----:B------:R-:W-:Y:S01]  /*0820*/  UMOV UR6, 0xffffffff ;  /* 0xffffffff00067882 */ /* 0x000fe20000000000 */
[----:B------:R-:W-:Y:S02]  /*0830*/  LOP3.LUT P1, RZ, R0, 0x1f, RZ, 0xc0, !PT ;  /* 0x0000001f00ff7812 */ /* 0x000fe4000782c0ff */
[----:B---3--:R-:W-:-:S05]  /*0840*/  FSEL R102, R99, RZ, !P2 ;  /* 0x000000ff63667208 */ /* 0x008fca0005000000 */
[C---:B----4-:R-:W-:Y:S01]  /*0850*/  FADD.FTZ R21, -R102.reuse, R21 ;  /* 0x0000001566157221 */ /* 0x050fe20000010100 */
[C---:B------:R-:W-:Y:S01]  /*0860*/  FADD.FTZ R99, -R102.reuse, R20 ;  /* 0x0000001466637221 */ /* 0x040fe20000010100 */
[----:B------:R-:W-:Y:S02]  /*0870*/  FADD.FTZ R23, -R102, R23 ;  /* 0x0000001766177221 */ /* 0x000fe40000010100 */
[C---:B0-----:R-:W-:Y:S01]  /*0880*/  FMUL.FTZ R2, R94.reuse, R21 ;  /* 0x000000155e027220 */ /* 0x041fe20000410000 */
[C---:B------:R-:W-:Y:S01]  /*0890*/  FMUL.FTZ R3, R94.reuse, R99 ;  /* 0x000000635e037220 */ /* 0x040fe20000410000 */
[----:B------:R-:W-:Y:S01]  /*08a0*/  FMUL.FTZ R99, R94, R23 ;  /* 0x000000175e637220 */ /* 0x000fe20000410000 */
[C---:B--2---:R-:W-:Y:S01]  /*08b0*/  FADD.FTZ R21, -R102.reuse, R28 ;  /* 0x0000001c66157221 */ /* 0x044fe20000010100 */
[C---:B------:R-:W-:Y:S01]  /*08c0*/  FADD.FTZ R23, -R102.reuse, R30 ;  /* 0x0000001e66177221 */ /* 0x040fe20000010100 */
[----:B------:R-:W-:Y:S02]  /*08d0*/  FADD.FTZ R101, -R102, R22 ;  /* 0x0000001666657221 */ /* 0x000fe40000010100 */
[----:B------:R-:W-:Y:S01]  /*08e0*/  FMUL.FTZ R30, R94, R21 ;  /* 0x000000155e1e7220 */ /* 0x000fe20000410000 */
[----:B------:R-:W-:Y:S01]  /*08f0*/  FMUL.FTZ R98, R53, R24 ;  /* 0x0000001835627220 */ /* 0x000fe20000410000 */
[----:B------:R-:W-:Y:S01]  /*0900*/  FADD.FTZ R21, -R102, R31 ;  /* 0x0000001f66157221 */ /* 0x000fe20000010100 */
[----:B-1----:R-:W-:Y:S01]  /*0910*/  FMUL.FTZ R50, R94, R101 ;  /* 0x000000655e327220 */ /* 0x002fe20000410000 */
[----:B------:R-:W-:Y:S01]  /*0920*/  FMUL.FTZ R101, R60, R25 ;  /* 0x000000193c657220 */ /* 0x000fe20000410000 */
[----:B------:R-:W-:Y:S01]  /*0930*/  FADD.FTZ R20, RZ, R98 ;  /* 0x00000062ff147221 */ /* 0x000fe20000010000 */
[----:B------:R-:W-:Y:S01]  /*0940*/  FMUL.FTZ R46, R94, R21 ;  /* 0x000000155e2e7220 */ /* 0x000fe20000410000 */
[----:B------:R-:W-:Y:S01]  /*0950*/  FFMA.FTZ R21, R3, R98, RZ ;  /* 0x0000006203157223 */ /* 0x000fe200000100ff */
[----:B------:R-:W-:Y:S01]  /*0960*/  FMUL.FTZ R103, R55, R26 ;  /* 0x0000001a37677220 */ /* 0x000fe20000410000 */
[----:B------:R-:W-:Y:S01]  /*0970*/  FADD.FTZ R22, R20, R101 ;  /* 0x0000006514167221 */ /* 0x000fe20000010000 */
[----:B------:R-:W-:Y:S01]  /*0980*/  FADD.FTZ R65, R32, R65 ;  /* 0x0000004120417221 */ /* 0x000fe20000010000 */
[----:B------:R-:W-:Y:S01]  /*0990*/  FFMA.FTZ R21, R2, R101, R21 ;  /* 0x0000006502157223 */ /* 0x000fe20000010015 */
[----:B------:R-:W-:Y:S01]  /*09a0*/  FFMA.FTZ R77, R32, R30, R77 ;  /* 0x0000001e204d7223 */ /* 0x000fe2000001004d */
[----:B------:R-:W-:Y:S01]  /*09b0*/  FMUL.FTZ R47, R57, R32 ;  /* 0x00000020392f7220 */ /* 0x000fe20000410000 */
[----:B------:R-:W-:Y:S01]  /*09c0*/  FMUL.FTZ R32, R94, R23 ;  /* 0x000000175e207220 */ /* 0x000fe20000410000 */
[----:B------:R-:W-:Y:S01]  /*09d0*/  FMUL.FTZ R100, R62, R27 ;  /* 0x0000001b3e647220 */ /* 0x000fe20000410000 */
[----:B------:R-:W-:Y:S01]  /*09e0*/  FADD.FTZ R23, R22, R103 ;  /* 0x0000006716177221 */ /* 0x000fe20000010000 */
[----:B------:R-:W-:Y:S01]  /*09f0*/  FFMA.FTZ R22, R50, R103, R21 ;  /* 0x0000006732167223 */ /* 0x000fe20000010015 */
[----:B------:R-:W-:Y:S01]  /*0a00*/  FADD.FTZ R29, -R102, R29 ;  /* 0x0000001d661d7221 */ /* 0x000fe20000010100 */
[C---:B------:R-:W-:Y:S01]  /*0a10*/  FADD.FTZ R67, R24.reuse, R67 ;  /* 0x0000004318437221 */ /* 0x040fe20000010000 */
[----:B------:R-:W-:Y:S01]  /*0a20*/  FFMA.FTZ R71, R24, R3, R71 ;  /* 0x0000000318477223 */ /* 0x000fe20000010047 */
[----:B------:R-:W-:Y:S01]  /*0a30*/  FADD.FTZ R24, R23, R100 ;  /* 0x0000006417187221 */ /* 0x000fe20000010000 */
[----:B------:R-:W-:Y:S01]  /*0a40*/  FFMA.FTZ R23, R99, R100, R22 ;  /* 0x0000006463177223 */ /* 0x000fe20000010016 */
[----:B------:R-:W-:Y:S01]  /*0a50*/  FMUL.FTZ R31, R94, R29 ;  /* 0x0000001d5e1f7220 */ /* 0x000fe20000410000 */
[----:B------:R-:W-:Y:S01]  /*0a60*/  FMUL.FTZ R48, R64, R33 ;  /* 0x0000002140307220 */ /* 0x000fe20000410000 */
[----:B------:R-:W-:Y:S01]  /*0a70*/  FADD.FTZ R21, R24, R47 ;  /* 0x0000002f18157221 */ /* 0x000fe20000010000 */
[----:B------:R-:W-:Y:S01]  /*0a80*/  FFMA.FTZ R22, R30, R47, R23 ;  /* 0x0000002f1e167223 */ /* 0x000fe20000010017 */
[C---:B------:R-:W-:Y:S01]  /*0a90*/  FADD.FTZ R78, R33.reuse, R78 ;  /* 0x0000004e214e7221 */ /* 0x040fe20000010000 */
[----:B------:R-:W-:Y:S01]  /*0aa0*/  FFMA.FTZ R80, R33, R31, R80 ;  /* 0x0000001f21507223 */ /* 0x000fe20000010050 */
[C---:B------:R-:W-:Y:S01]  /*0ab0*/  FADD.FTZ R33, -R102.reuse, R36 ;  /* 0x0000002466217221 */ /* 0x040fe20000010100 */
        /* <DEDUP_REMOVED lines=8> */
[C---:B------:R-:W-:Y:S01]  /*0b40*/  FADD.FTZ R79, R34.reuse, R79 ;  /* 0x0000004f224f7221 */ /* 0x040fe20000010000 */
[----:B------:R-:W-:Y:S01]  /*0b50*/  FFMA.FTZ R81, R34, R32, R81 ;  /* 0x0000002022517223 */ /* 0x000fe20000010051 */
[C---:B------:R-:W-:Y:S01]  /*0b60*/  FADD.FTZ R82, R35.reuse, R82 ;  /* 0x0000005223527221 */ /* 0x040fe20000010000 */
[----:B------:R-:W-:Y:S01]  /*0b70*/  FFMA.FTZ R56, R35, R46, R56 ;  /* 0x0000002e23387223 */ /* 0x000fe20000010038 */
[----:B------:R-:W-:Y:S01]  /*0b80*/  FADD.FTZ R35, -R102, R38 ;  /* 0x0000002666237221 */ /* 0x000fe20000010100 */
[C---:B------:R-:W-:Y:S01]  /*0b90*/  FADD.FTZ R83, R40.reuse, R83 ;  /* 0x0000005328537221 */ /* 0x040fe20000010000 */
[----:B------:R-:W-:Y:S01]  /*0ba0*/  FFMA.FTZ R85, R40, R33, R85 ;  /* 0x0000002128557223 */ /* 0x000fe20000010055 */
[----:B------:R-:W-:Y:S01]  /*0bb0*/  FMUL.FTZ R34, R94, R37 ;  /* 0x000000255e227220 */ /* 0x000fe20000410000 */
[----:B------:R-:W-:Y:S01]  /*0bc0*/  FMUL.FTZ R40, R61, R40 ;  /* 0x000000283d287220 */ /* 0x000fe20000410000 */
[----:B------:R-:W-:Y:S01]  /*0bd0*/  FADD.FTZ R23, R24, R51 ;  /* 0x0000003318177221 */ /* 0x000fe20000010000 */
[----:B------:R-:W-:Y:S01]  /*0be0*/  FFMA.FTZ R24, R46, R51, R21 ;  /* 0x000000332e187223 */ /* 0x000fe20000010015 */
        /* <DEDUP_REMOVED lines=9> */
[----:B------:R-:W-:Y:S01]  /*0c80*/  FADD.FTZ R23, R22, R41 ;  /* 0x0000002916177221 */ /* 0x000fe20000010000 */
[----:B------:R-:W-:Y:S01]  /*0c90*/  FADD.FTZ R39, -R102, R39 ;  /* 0x0000002766277221 */ /* 0x000fe20000010100 */
[----:B------:R-:W-:Y:S01]  /*0ca0*/  SHF.R.U32.HI R20, RZ, 0x5, R0 ;  /* 0x00000005ff147819 */ /* 0x000fe20000011600 */
[----:B------:R-:W-:Y:S01]  /*0cb0*/  FFMA.FTZ R22, R34, R41, R21 ;  /* 0x0000002922167223 */ /* 0x000fe20000010015 */
[C---:B------:R-:W-:Y:S01]  /*0cc0*/  FADD.FTZ R72, R25.reuse, R72 ;  /* 0x0000004819487221 */ /* 0x040fe20000010000 */
[----:B------:R-:W-:Y:S01]  /*0cd0*/  FFMA.FTZ R74, R25, R2, R74 ;  /* 0x00000002194a7223 */ /* 0x000fe2000001004a */
[----:B------:R-:W-:Y:S01]  /*0ce0*/  FADD.FTZ R24, R23, R42 ;  /* 0x0000002a17187221 */ /* 0x000fe20000010000 */
[----:B------:R-:W-:Y:S01]  /*0cf0*/  LOP3.LUT R25, R20, 0x7fffffc, RZ, 0xc0, !PT ;  /* 0x07fffffc14197812 */ /* 0x000fe200078ec0ff */
[----:B------:R-:W-:Y:S01]  /*0d00*/  FMUL.FTZ R36, R94, R39 ;  /* 0x000000275e247220 */ /* 0x000fe20000410000 */
[----:B------:R-:W-:Y:S01]  /*0d10*/  FMUL.FTZ R37, R70, R43 ;  /* 0x0000002b46257220 */ /* 0x000fe20000410000 */
[----:B------:R-:W-:Y:S01]  /*0d20*/  FFMA.FTZ R23, R35, R42, R22 ;  /* 0x0000002a23177223 */ /* 0x000fe20000010016 */
[C---:B------:R-:W-:Y:S01]  /*0d30*/  FADD.FTZ R73, R26.reuse, R73 ;  /* 0x000000491a497221 */ /* 0x040fe20000010000 */
[----:B------:R-:W-:Y:S01]  /*0d40*/  FFMA.FTZ R75, R26, R50, R75 ;  /* 0x000000321a4b7223 */ /* 0x000fe2000001004b */
[C---:B------:R-:W-:Y:S01]  /*0d50*/  FADD.FTZ R76, R27.reuse, R76 ;  /* 0x0000004c1b4c7221 */ /* 0x040fe20000010000 */
[----:B------:R-:W-:Y:S01]  /*0d60*/  FFMA.FTZ R58, R27, R99, R58 ;  /* 0x000000631b3a7223 */ /* 0x000fe2000001003a */
[C---:B------:R-:W-:Y:S01]  /*0d70*/  FADD.FTZ R90, R43.reuse, R90 ;  /* 0x0000005a2b5a7221 */ /* 0x040fe20000010000 */
        /* <DEDUP_REMOVED lines=23> */
.L_x_6995:
[----:B------:R-:W3:Y:S01]  /*0ef0*/  S2R R27, SR_CgaCtaId ;  /* 0x00000000001b7919 */ /* 0x000ee20000008800 */
[----:B------:R-:W-:Y:S01]  /*0f00*/  MOV R26, 0x400 ;  /* 0x00000400001a7802 */ /* 0x000fe20000000f00 */
[----:B-1----:R-:W-:Y:S01]  /*0f10*/  FADD.FTZ R28, R24, R25 ;  /* 0x00000019181c7221 */ /* 0x002fe20000010000 */
[----:B------:R-:W-:Y:S01]  /*0f20*/  @!P1 LOP3.LUT R20, R20, 0x3, RZ, 0xc0, !PT ;  /* 0x0000000314149812 */ /* 0x000fe200078ec0ff */
[----:B--2---:R-:W-:Y:S01]  /*0f30*/  FADD.FTZ R29, R23, R22 ;  /* 0x00000016171d7221 */ /* 0x004fe20000010000 */
[----:B------:R-:W-:Y:S05]  /*0f40*/  WARPSYNC.ALL ;  /* 0x0000000000007948 */ /* 0x000fea0003800000 */
[----:B------:R-:W-:-:S02]  /*0f50*/  @!P1 IADD3 R20, R21, R20, RZ ;  /* 0x0000001415149210 */ /* 0x000fc40007ffe0ff */
        /* <DEDUP_REMOVED lines=27> */
[----:B------:R-:W-:Y:S01]  /*1110*/  ISETP.NE.AND.EX P2, PT, RZ, UR15, PT, P2 ;  /* 0x0000000fff007c0c */ /* 0x000fe2000bf45320 */
        /* <DEDUP_REMOVED lines=8> */
[----:B------:R-:W-:Y:S01]  /*11a0*/  IADD3 R2, P5, R96, UR16, RZ ;  /* 0x0000001060027c10 */ /* 0x000fe2000ffbe0ff */
[----:B-----5:R-:W-:Y:S01]  /*11b0*/  @P1 FADD.FTZ R24, R5, R24 ;  /* 0x0000001805181221 */ /* 0x020fe20000010000 */
[----:B------:R-:W-:Y:S01]  /*11c0*/  @P1 FADD.FTZ R103, R6, R103 ;  /* 0x0000006706671221 */ /* 0x000fe20000010000 */
[----:B------:R-:W-:Y:S01]  /*11d0*/  @P1 FADD.FTZ R26, R7, R26 ;  /* 0x0000001a071a1221 */ /* 0x000fe20000010000 */
[----:B------:R-:W-:Y:S01]  /*11e0*/  @P1 FADD.FTZ R43, R4, R43 ;  /* 0x0000002b042b1221 */ /* 0x000fe20000010000 */
[----:B------:R-:W-:Y:S01]  /*11f0*/  IADD3.X R3, R97, UR17, RZ, P5, !PT ;  /* 0x0000001161037c10 */ /* 0x000fe2000affe4ff */
[-C--:B------:R-:W-:Y:S01]  /*1200*/  FMUL.FTZ R22, R103, R95.reuse ;  /* 0x0000005f67167220 */ /* 0x080fe20000410000 */
[-C--:B------:R-:W-:Y:S01]  /*1210*/  FMUL.FTZ R23, R26, R95.reuse ;  /* 0x0000005f1a177220 */ /* 0x080fe20000410000 */
[-C--:B------:R-:W-:Y:S01]  /*1220*/  FMUL.FTZ R21, R24, R95.reuse ;  /* 0x0000005f18157220 */ /* 0x080fe20000410000 */
[----:B------:R-:W-:Y:S01]  /*1230*/  FMUL.FTZ R20, R43, R95 ;  /* 0x0000005f2b147220 */ /* 0x000fe20000410000 */
[----:B------:R-:W-:Y:S06]  /*1240*/  @!P2 BRA `(.L_x_6982) ;  /* 0x00000000001ca947 */ /* 0x000fec0003800000 */
[----:B------:R-:W-:Y:S02]  /*1250*/  IADD3 R28, P5, R96, UR14, RZ ;  /* 0x0000000e601c7c10 */ /* 0x000fe4000ffbe0ff */
[----:B------:R-:W-:Y:S02]  /*1260*/  SEL R27, R26, R19, P3 ;  /* 0x000000131a1b7207 */ /* 0x000fe40001800000 */
[----:B------:R-:W-:Y:S02]  /*1270*/  SEL R25, R24, R17, P3 ;  /* 0x0000001118197207 */ /* 0x000fe40001800000 */
[----:B------:R-:W-:Y:S02]  /*1280*/  SEL R26, R103, R18, P3 ;  /* 0x00000012671a7207 */ /* 0x000fe40001800000 */
[----:B------:R-:W-:Y:S02]  /*1290*/  IADD3.X R29, R97, UR15, RZ, P5, !PT ;  /* 0x0000000f611d7c10 */ /* 0x000fe4000affe4ff */
[----:B------:R-:W-:-:S05]  /*12a0*/  SEL R24, R43, R16, P3 ;  /* 0x000000102b187207 */ /* 0x000fca0001800000 */
[----:B------:R0:W-:Y:S02]  /*12b0*/  STG.E.128 desc[UR4][R28.64], R24 ;  /* 0x000000181c007986 */ /* 0x0001e4000c101d04 */
.L_x_6982:
[----:B------:R1:W-:Y:S01]  /*12c0*/  STG.E.128 desc[UR4][R2.64], R20 ;  /* 0x0000001402007986 */ /* 0x0003e2000c101d04 */
        /* <DEDUP_REMOVED lines=9> */
[C---:B0-----:R-:W-:Y:S01]  /*1360*/  FMUL.FTZ R24, R94.reuse, R31 ;  /* 0x0000001f5e187220 */ /* 0x041fe20000410000 */
[C---:B------:R-:W-:Y:S01]  /*1370*/  FMUL.FTZ R49, R94.reuse, R49 ;  /* 0x000000315e317220 */ /* 0x040fe20000410000 */
[----:B------:R-:W-:Y:S01]  /*1380*/  FMUL.FTZ R26, R94, R51 ;  /* 0x000000335e1a7220 */ /* 0x000fe20000410000 */
[----:B------:R-:W-:Y:S01]  /*1390*/  @P1 FADD.FTZ R47, R8, R47 ;  /* 0x0000002f082f1221 */ /* 0x000fe20000010000 */
[----:B------:R-:W-:Y:S01]  /*13a0*/  @P1 FADD.FTZ R24, R9, R24 ;  /* 0x0000001809181221 */ /* 0x000fe20000010000 */
[----:B------:R-:W-:Y:S01]  /*13b0*/  @P1 FADD.FTZ R49, R10, R49 ;  /* 0x000000310a311221 */ /* 0x000fe20000010000 */
[----:B------:R-:W-:Y:S01]  /*13c0*/  @P1 FADD.FTZ R26, R11, R26 ;  /* 0x0000001a0b1a1221 */ /* 0x000fe20000010000 */
[----:B------:R-:W-:Y:S06]  /*13d0*/  @!P2 BRA `(.L_x_6983) ;  /* 0x00000000001ca947 */ /* 0x000fec0003800000 */
[----:B-1----:R-:W-:Y:S02]  /*13e0*/  IADD3 R2, P5, R93, UR14, RZ ;  /* 0x0000000e5d027c10 */ /* 0x002fe4000ffbe0ff */
[----:B------:R-:W-:Y:S02]  /*13f0*/  SEL R23, R26, R19, P3 ;  /* 0x000000131a177207 */ /* 0x000fe40001800000 */
[----:B------:R-:W-:Y:S02]  /*1400*/  SEL R22, R49, R18, P3 ;  /* 0x0000001231167207 */ /* 0x000fe40001800000 */
[----:B------:R-:W-:Y:S02]  /*1410*/  SEL R21, R24, R17, P3 ;  /* 0x0000001118157207 */ /* 0x000fe40001800000 */
[----:B------:R-:W-:Y:S02]  /*1420*/  IADD3.X R3, R92, UR15, RZ, P5, !PT ;  /* 0x0000000f5c037c10 */ /* 0x000fe4000affe4ff */
[----:B------:R-:W-:-:S05]  /*1430*/  SEL R20, R47, R16, P3 ;  /* 0x000000102f147207 */ /* 0x000fca0001800000 */
[----:B------:R0:W-:Y:S02]  /*1440*/  STG.E.128 desc[UR4][R2.64], R20 ;  /* 0x0000001402007986 */ /* 0x0001e4000c101d04 */
.L_x_6983:
        /* <DEDUP_REMOVED lines=12> */
[----:B01----:R-:W-:Y:S01]  /*1510*/  IADD3 R2, P6, R93, UR16, RZ ;  /* 0x000000105d027c10 */ /* 0x003fe2000ffde0ff */
[----:B------:R-:W-:Y:S01]  /*1520*/  @P1 FADD.FTZ R33, R12, R33 ;  /* 0x000000210c211221 */ /* 0x000fe20000010000 */
[----:B------:R-:W-:Y:S01]  /*1530*/  @P1 FADD.FTZ R32, R13, R32 ;  /* 0x000000200d201221 */ /* 0x000fe20000010000 */
[----:B------:R-:W-:Y:S01]  /*1540*/  @P1 FADD.FTZ R35, R14, R35 ;  /* 0x000000230e231221 */ /* 0x000fe20000010000 */
[----:B------:R-:W-:Y:S01]  /*1550*/  @P1 FADD.FTZ R94, R15, R94 ;  /* 0x0000005e0f5e1221 */ /* 0x000fe20000010000 */
[----:B------:R-:W-:Y:S01]  /*1560*/  @P2 IADD3 R28, P5, R91, UR14, RZ ;  /* 0x0000000e5b1c2c10 */ /* 0x000fe2000ffbe0ff */
[-C--:B------:R-:W-:Y:S01]  /*1570*/  FMUL.FTZ R23, R26, R95.reuse ;  /* 0x0000005f1a177220 */ /* 0x080fe20000410000 */
[----:B------:R-:W-:Y:S01]  /*1580*/  IADD3.X R3, R92, UR17, RZ, P6, !PT ;  /* 0x000000115c037c10 */ /* 0x000fe2000b7fe4ff */
[-C--:B------:R-:W-:Y:S01]  /*1590*/  FMUL.FTZ R22, R49, R95.reuse ;  /* 0x0000005f31167220 */ /* 0x080fe20000410000 */
[----:B------:R-:W-:Y:S01]  /*15a0*/  IADD3 R30, P6, R91, UR16, RZ ;  /* 0x000000105b1e7c10 */ /* 0x000fe2000ffde0ff */
[-C--:B------:R-:W-:Y:S01]  /*15b0*/  FMUL.FTZ R21, R24, R95.reuse ;  /* 0x0000005f18157220 */ /* 0x080fe20000410000 */
[-C--:B------:R-:W-:Y:S01]  /*15c0*/  FMUL.FTZ R20, R47, R95.reuse ;  /* 0x0000005f2f147220 */ /* 0x080fe20000410000 */
[----:B------:R-:W-:Y:S01]  /*15d0*/  @P2 IADD3.X R29, R69, UR15, RZ, P5, !PT ;  /* 0x0000000f451d2c10 */ /* 0x000fe2000affe4ff */
[CC--:B------:R-:W-:Y:S01]  /*15e0*/  FMUL.FTZ R24, R33.reuse, R95.reuse ;  /* 0x0000005f21187220 */ /* 0x0c0fe20000410000 */
[----:B------:R-:W-:Y:S01]  /*15f0*/  SEL R16, R33, R16, P3 ;  /* 0x0000001021107207 */ /* 0x000fe20001800000 */
[C---:B------:R-:W-:Y:S01]  /*1600*/  FMUL.FTZ R25, R32.reuse, R95 ;  /* 0x0000005f20197220 */ /* 0x040fe20000410000 */
[----:B------:R-:W-:Y:S01]  /*1610*/  SEL R17, R32, R17, P3 ;  /* 0x0000001120117207 */ /* 0x000fe20001800000 */
[CC--:B------:R-:W-:Y:S01]  /*1620*/  FMUL.FTZ R26, R35.reuse, R95.reuse ;  /* 0x0000005f231a7220 */ /* 0x0c0fe20000410000 */
[----:B------:R-:W-:Y:S01]  /*1630*/  SEL R18, R35, R18, P3 ;  /* 0x0000001223127207 */ /* 0x000fe20001800000 */
[C---:B------:R-:W-:Y:S01]  /*1640*/  FMUL.FTZ R27, R94.reuse, R95 ;  /* 0x0000005f5e1b7220 */ /* 0x040fe20000410000 */
[----:B------:R-:W-:Y:S01]  /*1650*/  SEL R19, R94, R19, P3 ;  /* 0x000000135e137207 */ /* 0x000fe20001800000 */
[----:B------:R0:W-:Y:S01]  /*1660*/  STG.E.128 desc[UR4][R2.64], R20 ;  /* 0x0000001402007986 */ /* 0x0001e2000c101d04 */
[----:B------:R-:W-:-:S02]  /*1670*/  IADD3.X R31, R69, UR17, RZ, P6, !PT ;  /* 0x00000011451f7c10 */ /* 0x000fc4000b7fe4ff */
[----:B------:R-:W-:Y:S01]  /*1680*/  IADD3 R52, R52, UR18, RZ ;  /* 0x0000001234347c10 */ /* 0x000fe2000fffe0ff */
[----:B------:R0:W-:Y:S01]  /*1690*/  @P2 STG.E.128 desc[UR4][R28.64], R16 ;  /* 0x000000101c002986 */ /* 0x0001e2000c101d04 */
[----:B------:R-:W-:Y:S02]  /*16a0*/  SEL R98, RZ, 0x1, P4 ;  /* 0x00000001ff627807 */ /* 0x000fe40002000000 */
[----:B------:R-:W-:Y:S01]  /*16b0*/  ISETP.GE.AND P1, PT, R52, UR19, PT ;  /* 0x0000001334007c0c */ /* 0x000fe2000bf26270 */
[----:B------:R0:W-:-:S12]  /*16c0*/  STG.E.128 desc[UR4][R30.64], R24 ;  /* 0x000000181e007986 */ /* 0x0001d8000c101d04 */
        /* <DEDUP_REMOVED lines=9> */
[----:B0-----:R-:W-:Y:S02]  /*1760*/  MOV R16, R77 ;  /* 0x0000004d00107202 */ /* 0x001fe40000000f00 */
        /* <DEDUP_REMOVED lines=15> */
.L_x_6980:
        /* <DEDUP_REMOVED lines=17> */
.L_x_6981:
[----:B------:R-:W-:Y:S01]  /*1970*/  HFMA2.MMA R102, -RZ, RZ, 0, 9.5367431640625e-07 ;  /* 0x00000010ff667435 */ /* 0x000fe200000001ff */
[----:B------:R-:W-:Y:S02]  /*1980*/  MOV R43, R24 ;  /* 0x00000018002b7202 */ /* 0x000fe40000000f00 */
[----:B------:R-:W-:Y:S02]  /*1990*/  MOV R105, 0x1f ;  /* 0x0000001f00697802 */ /* 0x000fe40000000f00 */
[----:B------:R-:W-:-:S07]  /*19a0*/  MOV R38, 0xffffffff ;  /* 0xffffffff00267802 */ /* 0x000fce0000000f00 */
[----:B-----5:R-:W-:Y:S05]  /*19b0*/  WARPSYNC.COLLECTIVE R38, `(.L_x_6985) ;  /* 0x0000000026087348 */ /* 0x020fea0003c00000 */
[----:B------:R0:W1:Y:S02]  /*19c0*/  SHFL.DOWN P3, R39, R43, R102, R105 ;  /* 0x080000662b277389 */ /* 0x0000640000060069 */
[----:B01---5:R-:W-:Y:S01]  /*19d0*/  ENDCOLLECTIVE ;  /* 0x000000000000791b */ /* 0x023fe20003800000 */
.L_x_6985:
[----:B------:R-:W-:Y:S02]  /*19e0*/  MOV R43, R23 ;  /* 0x00000017002b7202 */ /* 0x000fe40000000f00 */
[----:B------:R-:W-:-:S07]  /*19f0*/  MOV R25, R39 ;  /* 0x0000002700197202 */ /* 0x000fce0000000f00 */
[----:B------:R-:W-:Y:S05]  /*1a00*/  WARPSYNC.COLLECTIVE R38, `(.L_x_6986) ;  /* 0x0000000026087348 */ /* 0x000fea0003c00000 */
[----:B------:R0:W1:Y:S02]  /*1a10*/  SHFL.DOWN P3, R39, R43, R102, R105 ;  /* 0x080000662b277389 */ /* 0x0000640000060069 */
[----:B01----:R-:W-:Y:S01]  /*1a20*/  ENDCOLLECTIVE ;  /* 0x000000000000791b */ /* 0x003fe20003800000 */
.L_x_6986:
[----:B------:R-:W-:Y:S01]  /*1a30*/  FADD.FTZ R25, R24, R25 ;  /* 0x0000001918197221 */ /* 0x000fe20000010000 */
[----:B------:R-:W-:-:S04]  /*1a40*/  HFMA2.MMA R102, -RZ, RZ, 0, 4.76837158203125e-07 ;  /* 0x00000008ff667435 */ /* 0x000fc800000001ff */
[----:B------:R-:W-:Y:S02]  /*1a50*/  MOV R43, R25 ;  /* 0x00000019002b7202 */ /* 0x000fe40000000f00 */
[----:B------:R-:W-:-:S07]  /*1a60*/  MOV R22, R39 ;  /* 0x0000002700167202 */ /* 0x000fce0000000f00 */
[----:B------:R-:W-:Y:S05]  /*1a70*/  WARPSYNC.COLLECTIVE R38, `(.L_x_6987) ;  /* 0x0000000026087348 */ /* 0x000fea0003c00000 */
[----:B------:R0:W1:Y:S02]  /*1a80*/  SHFL.DOWN P3, R39, R43, R102, R105 ;  /* 0x080000662b277389 */ /* 0x0000640000060069 */
[----:B01----:R-:W-:Y:S01]  /*1a90*/  ENDCOLLECTIVE ;  /* 0x000000000000791b */ /* 0x003fe20003800000 */
.L_x_6987:
[----:B------:R-:W-:-:S05]  /*1aa0*/  FADD.FTZ R22, R23, R22 ;  /* 0x0000001617167221 */ /* 0x000fca0000010000 */
[----:B------:R-:W-:Y:S02]  /*1ab0*/  MOV R43, R22 ;  /* 0x00000016002b7202 */ /* 0x000fe40000000f00 */
[----:B------:R-:W-:-:S07]  /*1ac0*/  MOV R26, R39 ;  /* 0x00000027001a7202 */ /* 0x000fce0000000f00 */
[----:B------:R-:W-:Y:S05]  /*1ad0*/  WARPSYNC.COLLECTIVE R38, `(.L_x_6988) ;  /* 0x0000000026087348 */ /* 0x000fea0003c00000 */
[----:B------:R0:W1:Y:S02]  /*1ae0*/  SHFL.DOWN P3, R39, R43, R102, R105 ;  /* 0x080000662b277389 */ /* 0x0000640000060069 */
[----:B01----:R-:W-:Y:S01]  /*1af0*/  ENDCOLLECTIVE ;  /* 0x000000000000791b */ /* 0x003fe20003800000 */
.L_x_6988:
[----:B------:R-:W-:Y:S01]  /*1b00*/  FADD.FTZ R26, R25, R26 ;  /* 0x0000001a191a7221 */ /* 0x000fe20000010000 */
[----:B------:R-:W-:-:S04]  /*1b10*/  HFMA2.MMA R102, -RZ, RZ, 0, 2.384185791015625e-07 ;  /* 0x00000004ff667435 */ /* 0x000fc800000001ff */
[----:B------:R-:W-:Y:S02]  /*1b20*/  MOV R43, R26 ;  /* 0x0000001a002b7202 */ /* 0x000fe40000000f00 */
[----:B------:R-:W-:-:S07]  /*1b30*/  MOV R27, R39 ;  /* 0x00000027001b7202 */ /* 0x000fce0000000f00 */
[----:B------:R-:W-:Y:S05]  /*1b40*/  WARPSYNC.COLLECTIVE R38, `(.L_x_6989) ;  /* 0x0000000026087348 */ /* 0x000fea0003c00000 */
[----:B------:R0:W1:Y:S02]  /*1b50*/  SHFL.DOWN P3, R39, R43, R102, R105 ;  /* 0x080000662b277389 */ /* 0x0000640000060069 */
[----:B01----:R-:W-:Y:S01]  /*1b60*/  ENDCOLLECTIVE ;  /* 0x000000000000791b */ /* 0x003fe20003800000 */
.L_x_6989:
[----:B------:R-:W-:-:S05]  /*1b70*/  FADD.FTZ R27, R22, R27 ;  /* 0x0000001b161b7221 */ /* 0x000fca0000010000 */
[----:B------:R-:W-:Y:S02]  /*1b80*/  MOV R43, R27 ;  /* 0x0000001b002b7202 */ /* 0x000fe40000000f00 */
[----:B------:R-:W-:-:S07]  /*1b90*/  MOV R29, R39 ;  /* 0x00000027001d7202 */ /* 0x000fce0000000f00 */
[----:B------:R-:W-:Y:S05]  /*1ba0*/  WARPSYNC.COLLECTIVE R38, `(.L_x_6990) ;  /* 0x0000000026087348 */ /* 0x000fea0003c00000 */
[----:B------:R0:W1:Y:S02]  /*1bb0*/  SHFL.DOWN P3, R39, R43, R102, R105 ;  /* 0x080000662b277389 */ /* 0x0000640000060069 */
[----:B01----:R-:W-:Y:S01]  /*1bc0*/  ENDCOLLECTIVE ;  /* 0x000000000000791b */ /* 0x003fe20003800000 */
.L_x_6990:
[----:B------:R-:W-:Y:S01]  /*1bd0*/  FADD.FTZ R29, R26, R29 ;  /* 0x0000001d1a1d7221 */ /* 0x000fe20000010000 */
[----:B------:R-:W-:-:S04]  /*1be0*/  HFMA2.MMA R102, -RZ, RZ, 0, 1.1920928955078125e-07 ;  /* 0x00000002ff667435 */ /* 0x000fc800000001ff */
[----:B------:R-:W-:Y:S02]  /*1bf0*/  MOV R43, R29 ;  /* 0x0000001d002b7202 */ /* 0x000fe40000000f00 */
[----:B------:R-:W-:-:S07]  /*1c00*/  MOV R28, R39 ;  /* 0x00000027001c7202 */ /* 0x000fce0000000f00 */
[----:B------:R-:W-:Y:S05]  /*1c10*/  WARPSYNC.COLLECTIVE R38, `(.L_x_6991) ;  /* 0x0000000026087348 */ /* 0x000fea0003c00000 */
[----:B------:R0:W1:Y:S02]  /*1c20*/  SHFL.DOWN P3, R39, R43, R102, R105 ;  /* 0x080000662b277389 */ /* 0x0000640000060069 */
[----:B01----:R-:W-:Y:S01]  /*1c30*/  ENDCOLLECTIVE ;  /* 0x000000000000791b */ /* 0x003fe20003800000 */
.L_x_6991:
[----:B------:R-:W-:-:S05]  /*1c40*/  FADD.FTZ R28, R27, R28 ;  /* 0x0000001c1b1c7221 */ /* 0x000fca0000010000 */
[----:B------:R-:W-:Y:S02]  /*1c50*/  MOV R43, R28 ;  /* 0x0000001c002b7202 */ /* 0x000fe40000000f00 */
[----:B------:R-:W-:-:S07]  /*1c60*/  MOV R24, R39 ;  /* 0x0000002700187202 */ /* 0x000fce0000000f00 */
[----:B------:R-:W-:Y:S05]  /*1c70*/  WARPSYNC.COLLECTIVE R38, `(.L_x_6992) ;  /* 0x0000000026087348 */ /* 0x000fea0003c00000 */
[----:B------:R0:W1:Y:S02]  /*1c80*/  SHFL.DOWN P3, R39, R43, R102, R105 ;  /* 0x080000662b277389 */ /* 0x0000640000060069 */
[----:B01----:R-:W-:Y:S01]  /*1c90*/  ENDCOLLECTIVE ;  /* 0x000000000000791b */ /* 0x003fe20003800000 */
.L_x_6992:
[----:B------:R-:W-:Y:S01]  /*1ca0*/  FADD.FTZ R24, R29, R24 ;  /* 0x000000181d187221 */ /* 0x000fe20000010000 */
[----:B------:R-:W-:-:S04]  /*1cb0*/  HFMA2.MMA R102, -RZ, RZ, 0, 5.9604644775390625e-08 ;  /* 0x00000001ff667435 */ /* 0x000fc800000001ff */
[----:B------:R-:W-:Y:S02]  /*1cc0*/  MOV R43, R24 ;  /* 0x00000018002b7202 */ /* 0x000fe40000000f00 */
[----:B------:R-:W-:-:S07]  /*1cd0*/  MOV R23, R39 ;  /* 0x0000002700177202 */ /* 0x000fce0000000f00 */
[----:B------:R-:W-:Y:S05]  /*1ce0*/  WARPSYNC.COLLECTIVE R38, `(.L_x_6993) ;  /* 0x0000000026087348 */ /* 0x000fea0003c00000 */
[----:B------:R0:W1:Y:S02]  /*1cf0*/  SHFL.DOWN P3, R39, R43, R102, R105 ;  /* 0x080000662b277389 */ /* 0x0000640000060069 */
[----:B01----:R-:W-:Y:S01]  /*1d00*/  ENDCOLLECTIVE ;  /* 0x000000000000791b */ /* 0x003fe20003800000 */
.L_x_6993:
[----:B------:R-:W-:-:S05]  /*1d10*/  FADD.FTZ R23, R28, R23 ;  /* 0x000000171c177221 */ /* 0x000fca0000010000 */
[----:B------:R-:W-:Y:S02]  /*1d20*/  MOV R43, R23 ;  /* 0x00000017002b7202 */ /* 0x000fe40000000f00 */
[----:B------:R-:W-:-:S07]  /*1d30*/  MOV R25, R39 ;  /* 0x0000002700197202 */ /* 0x000fce0000000f00 */
[----:B------:R-:W-:Y:S05]  /*1d40*/  WARPSYNC.COLLECTIVE R38, `(.L_x_6994) ;  /* 0x0000000026087348 */ /* 0x000fea0003c00000 */
[----:B------:R0:W1:Y:S02]  /*1d50*/  SHFL.DOWN P3, R39, R43, R102, R105 ;  /* 0x080000662b277389 */ /* 0x0000640000060069 */
[----:B01----:R-:W-:Y:S01]  /*1d60*/  ENDCOLLECTIVE ;  /* 0x000000000000791b */ /* 0x003fe20003800000 */
.L_x_6994:
[----:B------:R-:W-:Y:S01]  /*1d70*/  MOV R22, R39 ;  /* 0x0000002700167202 */ /* 0x000fe20000000f00 */
[----:B------:R-:W-:Y:S06]  /*1d80*/  BRA `(.L_x_6995) ;  /* 0xfffffff000587947 */ /* 0x000fec000383ffff */
.L_x_6996:
        /* <DEDUP_REMOVED lines=15> */
.L_x_8655:


//--------------------- .text._ZN10layer_norm13ln_bwd_kernelINS_13Kernel_traitsI6__halfffffjLj1536ELj1ELj1ELj4ELj16ENS_18Kernel_traits_baseILj1536ES2_ffffjLj128EEEEELb0ELb0ELb1ELb0EEEvNS_9BwdParamsE --------------------------
	.section	.text._ZN10layer_norm13ln_bwd_kernelINS_13Kernel_traitsI6__halfffffjLj1536ELj1ELj1ELj4ELj16ENS_18Kernel_traits_baseILj1536ES2_ffffjLj128EEEEELb0ELb0ELb1ELb0EEEvNS_9BwdParamsE,"ax",@progbits
	.align	128
        .global         _ZN10layer_norm13ln_bwd_kernelINS_13Kernel_traitsI6__halfffffjLj1536ELj1ELj1ELj4ELj16ENS_18Kernel_traits_baseILj1536ES2_ffffjLj128EEEEELb0ELb0ELb1ELb0EEEvNS_9BwdParamsE
        .type           _ZN10layer_norm13ln_bwd_kernelINS_13Kernel_traitsI6__halfffffjLj1536ELj1ELj1ELj4ELj16ENS_18Kernel_traits_baseILj1536ES2_ffffjLj128EEEEELb0ELb0ELb1ELb0EEEvNS_9BwdParamsE,@function
        .size           _ZN10layer_norm13ln_bwd_kernelINS_13Kernel_traitsI6__halfffffjLj1536ELj1ELj1ELj4ELj16ENS_18Kernel_traits_baseILj1536ES2_ffffjLj128EEEEELb0ELb0ELb1ELb0EEEvNS_9BwdParamsE,(.L_x_8656 - _ZN10layer_norm13ln_bwd_kernelINS_13Kernel_traitsI6__halfffffjLj1536ELj1ELj1ELj4ELj16ENS_18Kernel_traits_baseILj1536ES2_ffffjLj128EEEEELb0ELb0ELb1ELb0EEEvNS_9BwdParamsE)
        .other          _ZN10layer_norm13ln_bwd_kernelINS_13Kernel_traitsI6__halfffffjLj1536ELj1ELj1ELj4ELj16ENS_18Kernel_traits_baseILj1536ES2_ffffjLj128EEEEELb0ELb0ELb1ELb0EEEvNS_9BwdParamsE,@"STO_CUDA_ENTRY STV_DEFAULT"
_ZN10layer_norm13ln_bwd_kernelINS_13Kernel_traitsI6__halfffffjLj1536ELj1ELj1ELj4ELj16ENS_18Kernel_traits_baseILj1536ES2_ffffjLj128EEEEELb0ELb0ELb1ELb0EEEvNS_9BwdParamsE:
.text._ZN10layer_norm13ln_bwd_kernelINS_13Kernel_traitsI6__halfffffjLj1536ELj1ELj1ELj4ELj16ENS_18Kernel_traits_baseILj1536ES2_ffffjLj128EEEEELb0ELb0ELb1ELb0EEEvNS_9BwdParamsE:
        /* <DEDUP_REMOVED lines=50> */
[--C-:B------:R-:W-:Y:S01]  /*0320*/  IMAD.MOV.U32 R15, RZ, RZ, R5.reuse ;  /* 0x000000ffff0f7224 */ /* 0x100fe200078e0005 */
[----:B------:R-:W-:Y:S01]  /*0330*/  ISETP.NE.U32.AND P2, PT, RZ, UR6, PT ;  /* 0x00000006ff007c0c */ /* 0x000fe2000bf45070 */
[----:B------:R-:W-:Y:S01]  /*0340*/  HFMA2.MMA R101, -RZ, RZ, 0, 5.9604644775390625e-08 ;  /* 0x00000001ff657435 */ /* 0x000fe200000001ff */
[----:B------:R-:W-:Y:S01]  /*0350*/  SHF.R.U64 R18, R4, 0x10, R5 ;  /* 0x0000001004127819 */ /* 0x000fe20000001205 */
[----:B------:R-:W-:Y:S01]  /*0360*/  HADD2.F32 R17, -RZ, R17.H0_H0 ;  /* 0x20000011ff117230 */ /* 0x000fe20000004100 */
[----:B------:R-:W-:Y:S01]  /*0370*/  ISETP.NE.AND.EX P2, PT, RZ, UR7, PT, P2 ;  /* 0x00000007ff007c0c */ /* 0x000fe2000bf45320 */
[----:B------:R-:W-:Y:S01]  /*0380*/  HADD2.F32 R15, -RZ, R15.H0_H0 ;  /* 0x2000000fff0f7230 */ /* 0x000fe20000004100 */
[----:B------:R-:W-:Y:S01]  /*0390*/  SHF.R.U64 R14, R6, 0x10, R7 ;  /* 0x00000010060e7819 */ /* 0x000fe20000001207 */
[----:B------:R-:W-:Y:S01]  /*03a0*/  HADD2.F32 R18, -RZ, R18.H0_H0 ;  /* 0x20000012ff127230 */ /* 0x000fe20000004100 */
[----:B------:R-:W-:-:S02]  /*03b0*/  MOV R3, R7 ;  /* 0x0000000700037202 */ /* 0x000fc40000000f00 */
[----:B------:R-:W-:Y:S01]  /*03c0*/  SHF.R.U32.HI R12, RZ, 0x10, R7 ;  /* 0x00000010ff0c7819 */ /* 0x000fe20000011607 */
[----:B------:R-:W-:Y:S01]  /*03d0*/  IMAD.MOV.U32 R7, RZ, RZ, R11 ;  /* 0x000000ffff077224 */ /* 0x000fe200078e000b */
        /* <DEDUP_REMOVED lines=16> */
[----:B------:R-:W-:-:S07]  /*04e0*/  HADD2.F32 R8, -RZ, R8.H0_H0 ;  /* 0x20000008ff087230 */ /* 0x000fce0000004100 */
.L_x_7042:
[----:B012---:R-:W1:Y:S08]  /*04f0*/  LDC.64 R64, c[0x0][0x288] ;  /* 0x0000a200ff407b82 */ /* 0x007e700000000a00 */
[----:B------:R-:W2:Y:S08]  /*0500*/  LDC.64 R66, c[0x0][0x258] ;  /* 0x00009600ff427b82 */ /* 0x000eb00000000a00 */
[----:B------:R-:W3:Y:S01]  /*0510*/  LDC.64 R4, c[0x0][0x280] ;  /* 0x0000a000ff047b82 */ /* 0x000ee20000000a00 */
[----:B-1----:R-:W-:-:S07]  /*0520*/  IMAD.WIDE R64, R19, 0x4, R64 ;  /* 0x0000000413407825 */ /* 0x002fce00078e0240 */
[----:B------:R-:W1:Y:S01]  /*0530*/  LDC.64 R92, c[0x0][0x2c8] ;  /* 0x0000b200ff5c7b82 */ /* 0x000e620000000a00 */
[----:B------:R-:W4:Y:S01]  /*0540*/  LDG.E R70, desc[UR4][R64.64] ;  /* 0x0000000440467981 */ /* 0x000f22000c1e1900 */
[----:B--2---:R-:W-:-:S05]  /*0550*/  IMAD.WIDE R68, R19, 0x4, R66 ;  /* 0x0000000413447825 */ /* 0x004fca00078e0242 */
[----:B------:R2:W5:Y:S01]  /*0560*/  LDG.E R6, desc[UR4][R68.64] ;  /* 0x0000000444067981 */ /* 0x000562000c1e1900 */
        /* <DEDUP_REMOVED lines=12> */
[----:B------:R-:W-:-:S03]  /*0630*/  IMAD.MOV.U32 R65, RZ, RZ, R4 ;  /* 0x000000ffff417224 */ /* 0x000fc600078e0004 */
[----:B------:R-:W-:Y:S05]  /*0640*/  @!P0 BRA `(.L_x_7001) ;  /* 0x0000000000148947 */ /* 0x000fea0003800000 */
[----:B------:R-:W-:-:S04]  /*0650*/  ISETP.NE.U32.AND P3, PT, RZ, UR12, PT ;  /* 0x0000000cff007c0c */ /* 0x000fc8000bf65070 */
[----:B------:R-:W-:-:S13]  /*0660*/  ISETP.NE.AND.EX P3, PT, RZ, UR13, PT, P3 ;  /* 0x0000000dff007c0c */ /* 0x000fda000bf65330 */
[----:B------:R-:W-:Y:S05]  /*0670*/  @!P3 BRA `(.L_x_7002) ;  /* 0x000000000004b947 */ /* 0x000fea0003800000 */
[----:B------:R1:W5:Y:S02]  /*0680*/  LDG.E.128 R44, desc[UR4][R102.64] ;  /* 0x00000004662c7981 */ /* 0x000364000c1e1d00 */
.L_x_7002:
[----:B------:R-:W-:-:S07]  /*0690*/  IADD3 R65, R4, 0x80, RZ ;  /* 0x0000008004417810 */ /* 0x000fce0007ffe0ff */
.L_x_7001:
[----:B------:R-:W-:Y:S05]  /*06a0*/  BSYNC B1 ;  /* 0x0000000000017941 */ /* 0x000fea0003800000 */
.L_x_7000:
[----:B------:R-:W-:Y:S04]  /*06b0*/  BSSY B1, `(.L_x_7003) ;  /* 0x0000008000017945 */ /* 0x000fe80003800000 */
[----:B------:R-:W-:Y:S05]  /*06c0*/  @!P1 BRA `(.L_x_7004) ;  /* 0x0000000000189947 */ /* 0x000fea0003800000 */
[----:B------:R-:W-:-:S04]  /*06d0*/  ISETP.NE.U32.AND P3, PT, RZ, UR12, PT ;  /* 0x0000000cff007c0c */ /* 0x000fc8000bf65070 */
[----:B------:R-:W-:-:S13]  /*06e0*/  ISETP.NE.AND.EX P3, PT, RZ, UR13, PT, P3 ;  /* 0x0000000dff007c0c */ /* 0x000fda000bf65330 */
[----:B------:R-:W-:Y:S05]  /*06f0*/  @!P3 BRA `(.L_x_7005) ;  /* 0x000000000008b947 */ /* 0x000fea0003800000 */
[----:B------:R-:W-:-:S06]  /*0700*/  IMAD.WIDE.U32 R20, R65, 0x10, R92 ;  /* 0x0000001041147825 */ /* 0x000fcc00078e005c */
[----:B------:R-:W5:Y:S02]  /*0710*/  LDG.E.128 R20, desc[UR4][R20.64] ;  /* 0x0000000414147981 */ /* 0x000f64000c1e1d00 */
.L_x_7005:
[----:B------:R-:W-:-:S07]  /*0720*/  IADD3 R65, R65, 0x80, RZ ;  /* 0x0000008041417810 */ /* 0x000fce0007ffe0ff */
.L_x_7004:
[----:B------:R-:W-:Y:S05]  /*0730*/  BSYNC B1 ;  /* 0x0000000000017941 */ /* 0x000fea0003800000 */
.L_x_7003:
[----:B------:R-:W-:Y:S02]  /*0740*/  ISETP.NE.AND P3, PT, R2, RZ, PT ;  /* 0x000000ff0200720c */ /* 0x000fe40003f65270 */
[----:B------:R-:W-:-:S11]  /*0750*/  CS2R R106, SRZ ;  /* 0x00000000006a7805 */ /* 0x000fd6000001ff00 */
[----:B------:R-:W-:Y:S05]  /*0760*/  @P3 BRA `(.L_x_7006) ;  /* 0x0000000800343947 */ /* 0x000fea0003800000 */
[----:B------:R-:W-:-:S06]  /*0770*/  IMAD.WIDE.U32 R48, R65, 0x10, R92 ;  /* 0x0000001041307825 */ /* 0x000fcc00078e005c */
[----:B------:R-:W5:Y:S01]  /*0780*/  LDG.E.128 R48, desc[UR4][R48.64] ;  /* 0x0000000430307981 */ /* 0x000f62000c1e1d00 */
[----:B------:R-:W-:Y:S05]  /*0790*/  BRA `(.L_x_7006) ;  /* 0x0000000800287947 */ /* 0x000fea0003800000 */
.L_x_6999:
[----:B------:R-:W1:Y:S02]  /*07a0*/  LDC.64 R64, c[0x0][0x250] ;  /* 0x00009400ff407b82 */ /* 0x000e640000000a00 */
[----:B-1----:R-:W-:-:S06]  /*07b0*/  IMAD.WIDE R64, R19, 0x4, R64 ;  /* 0x0000000413407825 */ /* 0x002fcc00078e0240 */
[----:B------:R-:W2:Y:S01]  /*07c0*/  LDG.E R64, desc[UR4][R64.64] ;  /* 0x0000000440407981 */ /* 0x000ea2000c1e1900 */
[----:B------:R-:W-:Y:S01]  /*07d0*/  IADD3 R67, R70, -0x1, RZ ;  /* 0xffffffff46437810 */ /* 0x000fe20007ffe0ff */
[----:B------:R-:W-:Y:S01]  /*07e0*/  BSSY B1, `(.L_x_7007) ;  /* 0x0000032000017945 */ /* 0x000fe20003800000 */
[----:B0-----:R-:W-:Y:S02]  /*07f0*/  ISETP.NE.AND P3, PT, R72, RZ, PT ;  /* 0x000000ff4800720c */ /* 0x001fe40003f65270 */
        /* <DEDUP_REMOVED lines=11> */
[----:B------:R-:W-:Y:S01]  /*08b0*/  ISETP.NE.U32.AND P3, PT, RZ, UR12, PT ;  /* 0x0000000cff007c0c */ /* 0x000fe2000bf65070 */
[----:B0-----:R-:W-:-:S06]  /*08c0*/  IMAD.WIDE.U32 R64, R4, 0x10, R64 ;  /* 0x0000001004407825 */ /* 0x001fcc00078e0040 */
[----:B------:R-:W2:Y:S01]  /*08d0*/  LDG.E.128 R64, desc[UR4][R64.64] ;  /* 0x0000000440407981 */ /* 0x000ea2000c1e1d00 */
[----:B-1----:R-:W-:-:S06]  /*08e0*/  IMAD.WIDE.U32 R68, R105, 0x10, R68 ;  /* 0x0000001069447825 */ /* 0x002fcc00078e0044 */
[----:B------:R-:W3:Y:S01]  /*08f0*/  LDG.E.128 R68, desc[UR4][R68.64] ;  /* 0x0000000444447981 */ /* 0x000ee2000c1e1d00 */
[----:B------:R-:W-:-:S13]  /*0900*/  ISETP.NE.AND.EX P3, PT, RZ, UR13, PT, P3 ;  /* 0x0000000dff007c0c */ /* 0x000fda000bf65330 */
[----:B------:R0:W5:Y:S01]  /*0910*/  @P3 LDG.E.128 R44, desc[UR4][R102.64] ;  /* 0x00000004662c3981 */ /* 0x000162000c1e1d00 */
[----:B------:R-:W-:Y:S01]  /*0920*/  VIADD R109, R4, 0x80 ;  /* 0x00000080046d7836 */ /* 0x000fe20000000000 */
        /* <DEDUP_REMOVED lines=29> */
.L_x_7008:
[----:B------:R-:W-:Y:S05]  /*0b00*/  BSYNC B1 ;  /* 0x0000000000017941 */ /* 0x000fea0003800000 */
.L_x_7007:
[----:B------:R-:W-:Y:S04]  /*0b10*/  BSSY B1, `(.L_x_7009) ;  /* 0x000002a000017945 */ /* 0x000fe80003800000 */
[----:B------:R-:W-:Y:S05]  /*0b20*/  @!P1 BRA `(.L_x_7010) ;  /* 0x0000000000a09947 */ /* 0x000fea0003800000 */
[----:B------:R-:W0:Y:S08]  /*0b30*/  LDC.64 R64, c[0x0][0x238] ;  /* 0x00008e00ff407b82 */ /* 0x000e300000000a00 */
[----:B------:R-:W1:Y:S01]  /*0b40*/  LDC.64 R68, c[0x0][0x2b8] ;  /* 0x0000ae00ff447b82 */ /* 0x000e620000000a00 */
[----:B0-----:R-:W-:-:S06]  /*0b50*/  IMAD.WIDE.U32 R64, R109, 0x10, R64 ;  /* 0x000000106d407825 */ /* 0x001fcc00078e0040 */
[----:B------:R-:W2:Y:S01]  /*0b60*/  LDG.E.128 R64, desc[UR4][R64.64] ;  /* 0x0000000440407981 */ /* 0x000ea2000c1e1d00 */
[----:B-1----:R-:W-:-:S06]  /*0b70*/  IMAD.WIDE.U32 R68, R105, 0x10, R68 ;  /* 0x0000001069447825 */ /* 0x002fcc00078e0044 */
[----:B------:R-:W3:Y:S01]  /*0b80*/  LDG.E.128 R68, desc[UR4][R68.64] ;  /* 0x0000000444447981 */ /* 0x000ee2000c1e1d00 */
[----:B------:R-:W-:-:S04]  /*0b90*/  ISETP.NE.U32.AND P3, PT, RZ, UR12, PT ;  /* 0x0000000cff007c0c */ /* 0x000fc8000bf65070 */
[----:B------:R-:W-:-:S13]  /*0ba0*/  ISETP.NE.AND.EX P3, PT, RZ, UR13, PT, P3 ;  /* 0x0000000dff007c0c */ /* 0x000fda000bf65330 */
[----:B------:R-:W-:-:S05]  /*0bb0*/  @P3 IMAD.WIDE.U32 R88, R109, 0x10, R92 ;  /* 0x000000106d583825 */ /* 0x000fca00078e005c */
[----:B------:R0:W5:Y:S01]  /*0bc0*/  @P3 LDG.E.128 R20, desc[UR4][R88.64] ;  /* 0x0000000458143981 */ /* 0x000162000c1e1d00 */
[----:B------:R-:W-:Y:S02]  /*0bd0*/  IADD3 R105, R105, 0x80, RZ ;  /* 0x0000008069697810 */ /* 0x000fe40007ffe0ff */
        /* <DEDUP_REMOVED lines=10> */
[----:B0-----:R-:W-:Y:S01]  /*0c80*/  FMUL.FTZ R89, R14, R69 ;  /* 0x000000450e597220 */ /* 0x001fe20000410000 */
        /* <DEDUP_REMOVED lines=18> */
.L_x_7010:
[----:B------:R-:W-:Y:S05]  /*0db0*/  BSYNC B1 ;  /* 0x0000000000017941 */ /* 0x000fea0003800000 */
.L_x_7009:
[----:B------:R-:W-:-:S13]  /*0dc0*/  ISETP.NE.AND P3, PT, R0, RZ, PT ;  /* 0x000000ff0000720c */ /* 0x000fda0003f65270 */
[----:B------:R-:W-:Y:S05]  /*0dd0*/  @!P3 BRA `(.L_x_7006) ;  /* 0x000000000098b947 */ /* 0x000fea0003800000 */
[----:B------:R-:W0:Y:S08]  /*0de0*/  LDC.64 R64, c[0x0][0x238] ;  /* 0x00008e00ff407b82 */ /* 0x000e300000000a00 */
[----:B------:R-:W1:Y:S01]  /*0df0*/  LDC.64 R68, c[0x0][0x2b8] ;  /* 0x0000ae00ff447b82 */ /* 0x000e620000000a00 */
[----:B------:R-:W-:Y:S01]  /*0e00*/  ISETP.NE.U32.AND P3, PT, RZ, UR12, PT ;  /* 0x0000000cff007c0c */ /* 0x000fe2000bf65070 */
[----:B0-----:R-:W-:-:S06]  /*0e10*/  IMAD.WIDE.U32 R64, R109, 0x10, R64 ;  /* 0x000000106d407825 */ /* 0x001fcc00078e0040 */
[----:B------:R-:W2:Y:S01]  /*0e20*/  LDG.E.128 R64, desc[UR4][R64.64] ;  /* 0x0000000440407981 */ /* 0x000ea2000c1e1d00 */
[----:B-1----:R-:W-:Y:S01]  /*0e30*/  IMAD.WIDE.U32 R68, R105, 0x10, R68 ;  /* 0x0000001069447825 */ /* 0x002fe200078e0044 */
[----:B------:R-:W-:-:S05]  /*0e40*/  ISETP.NE.AND.EX P3, PT, RZ, UR13, PT, P3 ;  /* 0x0000000dff007c0c */ /* 0x000fca000bf65330 */
[----:B------:R-:W3:Y:S08]  /*0e50*/  LDG.E.128 R68, desc[UR4][R68.64] ;  /* 0x0000000444447981 */ /* 0x000ef0000c1e1d00 */
[----:B------:R-:W-:-:S05]  /*0e60*/  @P3 IMAD.WIDE.U32 R92, R109, 0x10, R92 ;  /* 0x000000106d5c3825 */ /* 0x000fca00078e005c */
        /* <DEDUP_REMOVED lines=28> */
[----:B----4-:R-:W-:-:S07]  /*1030*/  FFMA.FTZ R106, R96, R95, R65 ;  /* 0x0000005f606a7223 */ /* 0x010fce0000010041 */
.L_x_7006:
[----:B------:R-:W-:Y:S05]  /*1040*/  BSYNC B0 ;  /* 0x0000000000007941 */ /* 0x000fea0003800000 */
.L_x_6998:
        /* <DEDUP_REMOVED lines=23> */
[----:B------:R2:W3:Y:S04]  /*11c0*/  SHFL.DOWN PT, R92, R93, 0x1, 0x1f ;  /* 0x08201f005d5c7f89 */ /* 0x0004e800000e0000 */
[----:B------:R2:W4:Y:S02]  /*11d0*/  SHFL.DOWN PT, R67, R66, 0x1, 0x1f ;  /* 0x08201f0042437f89 */ /* 0x00052400000e0000 */
.L_x_7053:
[----:B------:R-:W0:Y:S01]  /*11e0*/  S2R R69, SR_CgaCtaId ;  /* 0x0000000000457919 */ /* 0x000e220000008800 */
[----:B------:R-:W-:Y:S01]  /*11f0*/  @!P4 LOP3.LUT R64, R64, 0x3, RZ, 0xc0, !PT ;  /* 0x000000034040c812 */ /* 0x000fe200078ec0ff */
[----:B---3--:R-:W-:Y:S01]  /*1200*/  FADD.FTZ R92, R93, R92 ;  /* 0x0000005c5d5c7221 */ /* 0x008fe20000010000 */
[----:B------:R-:W-:Y:S01]  /*1210*/  MOV R68, 0x400 ;  /* 0x0000040000447802 */ /* 0x000fe20000000f00 */
[----:B--2-4-:R-:W-:Y:S01]  /*1220*/  FADD.FTZ R93, R66, R67 ;  /* 0x00000043425d7221 */ /* 0x014fe20000010000 */
[----:B------:R-:W-:Y:S05]  /*1230*/  WARPSYNC.ALL ;  /* 0x0000000000007948 */ /* 0x000fea0003800000 */
[----:B------:R-:W-:Y:S01]  /*1240*/  @!P4 IMAD.IADD R64, R65, 0x1, R64 ;  /* 0x000000014140c824 */ /* 0x000fe200078e0240 */
[----:B------:R-:W-:Y:S01]  /*1250*/  BSSY B0, `(.L_x_7012) ;  /* 0x000006b000007945 */ /* 0x000fe20003800000 */
[----:B0-----:R-:W-:-:S04]  /*1260*/  LEA R68, R69, R68, 0x18 ;  /* 0x0000004445447211 */ /* 0x001fc800078ec0ff */
[-C--:B------:R-:W-:Y:S02]  /*1270*/  @!P4 LEA R101, R64, R68.reuse, 0x3 ;  /* 0x000000444065c211 */ /* 0x080fe400078e18ff */
[----:B-1----:R-:W-:-:S03]  /*1280*/  LEA R102, R65, R68, 0x3 ;  /* 0x0000004441667211 */ /* 0x002fc600078e18ff */
[----:B------:R-:W-:Y:S01]  /*1290*/  @!P4 STS.64 [R101+0x1800], R92 ;  /* 0x0018005c6500c388 */ /* 0x000fe20000000a00 */
[----:B------:R-:W-:Y:S01]  /*12a0*/  BAR.SYNC.DEFER_BLOCKING 0x0 ;  /* 0x0000000000007b1d */ /* 0x000fe20000010000 */
[----:B------:R-:W-:-:S05]  /*12b0*/  ISETP.NE.AND P4, PT, R72, RZ, PT ;  /* 0x000000ff4800720c */ /* 0x000fca0003f85270 */
        /* <DEDUP_REMOVED lines=36> */
.L_x_7015:
[----:B------:R-:W-:Y:S05]  /*1500*/  BSYNC B1 ;  /* 0x0000000000017941 */ /* 0x000fea0003800000 */
.L_x_7014:
        /* <DEDUP_REMOVED lines=11> */
.L_x_7017:
[----:B------:R-:W-:Y:S05]  /*15c0*/  BSYNC B1 ;  /* 0x0000000000017941 */ /* 0x000fea0003800000 */
.L_x_7016:
        /* <DEDUP_REMOVED lines=11> */
.L_x_7019:
[----:B------:R-:W-:Y:S05]  /*1680*/  BSYNC B1 ;  /* 0x0000000000017941 */ /* 0x000fea0003800000 */
.L_x_7018:
        /* <DEDUP_REMOVED lines=16> */
.L_x_7021:
[----:B------:R-:W-:Y:S05]  /*1790*/  BSYNC B1 ;  /* 0x0000000000017941 */ /* 0x000fea0003800000 */
.L_x_7020:
[----:B------:R-:W-:Y:S02]  /*17a0*/  SEL R62, R101, R62, P5 ;  /* 0x0000003e653e7207 */ /* 0x000fe40002800000 */
[----:B------:R-:W-:Y:S02]  /*17b0*/  SEL R63, R92, R63, P5 ;  /* 0x0000003f5c3f7207 */ /* 0x000fe40002800000 */
[----:B------:R-:W-:Y:S02]  /*17c0*/  ISETP.NE.U32.AND P5, PT, R66, RZ, PT ;  /* 0x000000ff4200720c */ /* 0x000fe40003fa5070 */
[----:B------:R-:W0:Y:S02]  /*17d0*/  LDC R66, c[0x0][0x29c] ;  /* 0x0000a700ff427b82 */ /* 0x000e240000000800 */
[----:B------:R-:W-:-:S13]  /*17e0*/  ISETP.NE.AND.EX P5, PT, R67, RZ, PT, P5 ;  /* 0x000000ff4300720c */ /* 0x000fda0003fa5350 */
[----:B------:R-:W1:Y:S01]  /*17f0*/  @P5 LDC.64 R64, c[0x0][0x308] ;  /* 0x0000c200ff405b82 */ /* 0x000e620000000a00 */
[-C--:B0-----:R-:W-:Y:S01]  /*1800*/  FMUL.FTZ R93, R93, R66.reuse ;  /* 0x000000425d5d7220 */ /* 0x081fe20000410000 */
[-C--:B------:R-:W-:Y:S01]  /*1810*/  FMUL.FTZ R70, R70, R66.reuse ;  /* 0x0000004246467220 */ /* 0x080fe20000410000 */
[-C--:B------:R-:W-:Y:S01]  /*1820*/  FMUL.FTZ R101, R101, R66.reuse ;  /* 0x0000004265657220 */ /* 0x080fe20000410000 */
[----:B------:R-:W-:Y:S01]  /*1830*/  FMUL.FTZ R92, R92, R66 ;  /* 0x000000425c5c7220 */ /* 0x000fe20000410000 */
[C---:B-1----:R-:W-:Y:S01]  /*1840*/  @P5 IMAD.WIDE.U32 R64, R4.reuse, 0x10, R64 ;  /* 0x0000001004405825 */ /* 0x042fe200078e0040 */
[----:B------:R-:W-:-:S04]  /*1850*/  IADD3 R4, R4, 0x80, RZ ;  /* 0x0000008004047810 */ /* 0x000fc80007ffe0ff */
[----:B------:R0:W-:Y:S01]  /*1860*/  @P5 STG.E.128 desc[UR4][R64.64], R60 ;  /* 0x0000003c40005986 */ /* 0x0001e2000c101d04 */
[----:B------:R-:W-:-:S04]  /*1870*/  ISETP.GT.AND P5, PT, R5, RZ, PT ;  /* 0x000000ff0500720c */ /* 0x000fc80003fa4270 */
[----:B------:R-:W-:Y:S02]  /*1880*/  SEL R28, R93, R28, P5 ;  /* 0x0000001c5d1c7207 */ /* 0x000fe40002800000 */
[----:B------:R-:W-:Y:S02]  /*1890*/  SEL R29, R70, R29, P5 ;  /* 0x0000001d461d7207 */ /* 0x000fe40002800000 */
[----:B------:R-:W-:Y:S02]  /*18a0*/  SEL R30, R101, R30, P5 ;  /* 0x0000001e651e7207 */ /* 0x000fe40002800000 */
[----:B------:R-:W-:Y:S01]  /*18b0*/  SEL R31, R92, R31, P5 ;  /* 0x0000001f5c1f7207 */ /* 0x000fe20002800000 */
[----:B0-----:R-:W0:Y:S02]  /*18c0*/  @P4 LDC.64 R64, c[0x0][0x2f8] ;  /* 0x0000be00ff404b82 */ /* 0x001e240000000a00 */
[C---:B0-----:R-:W-:Y:S01]  /*18d0*/  @P4 IMAD.WIDE.U32 R64, R69.reuse, 0x10, R64 ;  /* 0x0000001045404825 */ /* 0x041fe200078e0040 */
[----:B------:R-:W-:-:S04]  /*18e0*/  IADD3 R69, R69, 0x80, RZ ;  /* 0x0000008045457810 */ /* 0x000fc80007ffe0ff */
[----:B------:R0:W-:Y:S03]  /*18f0*/  @P4 STG.E.128 desc[UR4][R64.64], R28 ;  /* 0x0000001c40004986 */ /* 0x0001e6000c101d04 */
.L_x_7013:
[----:B------:R-:W-:Y:S05]  /*1900*/  BSYNC B0 ;  /* 0x0000000000007941 */ /* 0x000fea0003800000 */
.L_x_7012:
        /* <DEDUP_REMOVED lines=16> */
.L_x_7025:
[----:B------:R-:W-:Y:S05]  /*1a10*/  BSYNC B1 ;  /* 0x0000000000017941 */ /* 0x000fea0003800000 */
.L_x_7024:
        /* <DEDUP_REMOVED lines=11> */
.L_x_7027:
[----:B------:R-:W-:Y:S05]  /*1ad0*/  BSYNC B1 ;  /* 0x0000000000017941 */ /* 0x000fea0003800000 */
.L_x_7026:
        /* <DEDUP_REMOVED lines=11> */
.L_x_7029:
[----:B------:R-:W-:Y:S05]  /*1b90*/  BSYNC B1 ;  /* 0x0000000000017941 */ /* 0x000fea0003800000 */
.L_x_7028:
        /* <DEDUP_REMOVED lines=16> */
.L_x_7031:
[----:B------:R-:W-:Y:S05]  /*1ca0*/  BSYNC B1 ;  /* 0x0000000000017941 */ /* 0x000fea0003800000 */
.L_x_7030:
        /* <DEDUP_REMOVED lines=22> */
.L_x_7023:
[----:B------:R-:W-:Y:S05]  /*1e10*/  BSYNC B0 ;  /* 0x0000000000007941 */ /* 0x000fea0003800000 */
.L_x_7022:
[----:B------:R-:W-:Y:S01]  /*1e20*/  ISETP.NE.AND P5, PT, R0, RZ, PT ;  /* 0x000000ff0000720c */ /* 0x000fe20003fa5270 */
[----:B------:R-:W-:-:S12]  /*1e30*/  BSSY B0, `(.L_x_7032) ;  /* 0x000004e000007945 */ /* 0x000fd80003800000 */
[----:B------:R-:W-:Y:S05]  /*1e40*/  @!P5 BRA `(.L_x_7033) ;  /* 0x000000040030d947 */ /* 0x000fea0003800000 */
[----:B01----:R-:W0:Y:S01]  /*1e50*/  @!P2 LDC.64 R64, c[0x0][0x2c8] ;  /* 0x0000b200ff40ab82 */ /* 0x003e220000000a00 */
        /* <DEDUP_REMOVED lines=13> */
.L_x_7035:
[----:B------:R-:W-:Y:S05]  /*1f30*/  BSYNC B1 ;  /* 0x0000000000017941 */ /* 0x000fea0003800000 */
.L_x_7034:
        /* <DEDUP_REMOVED lines=11> */
.L_x_7037:
[----:B------:R-:W-:Y:S05]  /*1ff0*/  BSYNC B1 ;  /* 0x0000000000017941 */ /* 0x000fea0003800000 */
.L_x_7036:
        /* <DEDUP_REMOVED lines=11> */
.L_x_7039:
[----:B------:R-:W-:Y:S05]  /*20b0*/  BSYNC B1 ;  /* 0x0000000000017941 */ /* 0x000fea0003800000 */
.L_x_7038:
[----:B------:R-:W0:Y:S01]  /*20c0*/  LDC.64 R66, c[0x0][0x308] ;  /* 0x0000c200ff427b82 */ /* 0x000e220000000a00 */
[----:B------:R-:W-:Y:S01]  /*20d0*/  @!P2 ISETP.NE.U32.AND P5, PT, R64, RZ, PT ;  /* 0x000000ff4000a20c */ /* 0x000fe20003fa5070 */
[----:B------:R-:W-:Y:S03]  /*20e0*/  BSSY B1, `(.L_x_7040) ;  /* 0x000000e000017945 */ /* 0x000fe60003800000 */
[----:B------:R-:W-:-:S03]  /*20f0*/  @!P2 ISETP.NE.AND.EX P5, PT, R65, RZ, PT, P5 ;  /* 0x000000ff4100a20c */ /* 0x000fc60003fa5350 */
[----:B------:R-:W1:Y:S01]  /*2100*/  LDC R102, c[0x0][0x29c] ;  /* 0x0000a700ff667b82 */ /* 0x000e620000000800 */
[----:B------:R-:W-:Y:S02]  /*2110*/  @!P2 FSEL R92, R51, RZ, P5 ;  /* 0x000000ff335ca208 */ /* 0x000fe40002800000 */
[----:B0-----:R-:W-:-:S04]  /*2120*/  ISETP.NE.U32.AND P5, PT, R66, RZ, PT ;  /* 0x000000ff4200720c */ /* 0x001fc80003fa5070 */
[----:B------:R-:W-:-:S04]  /*2130*/  ISETP.NE.AND.EX P5, PT, R67, RZ, PT, P5 ;  /* 0x000000ff4300720c */ /* 0x000fc80003fa5350 */
[----:B------:R-:W-:Y:S01]  /*2140*/  SEL R60, R93, R60, P5 ;  /* 0x0000003c5d3c7207 */ /* 0x000fe20002800000 */
[----:B-1----:R-:W-:Y:S08]  /*2150*/  @!P2 BRA `(.L_x_7041) ;  /* 0x000000000018a947 */ /* 0x002ff00003800000 */
[----:B------:R-:W-:Y:S01]  /*2160*/  ISETP.NE.U32.AND P2, PT, R64, RZ, PT ;  /* 0x000000ff4000720c */ /* 0x000fe20003f45070 */
[----:B------:R-:W-:-:S03]  /*2170*/  FFMA.FTZ R68, R96, R71, R68 ;  /* 0x0000004760447223 */ /* 0x000fc60000010044 */
[----:B------:R-:W-:Y:S01]  /*2180*/  ISETP.NE.AND.EX P2, PT, R65, RZ, PT, P2 ;  /* 0x000000ff4100720c */ /* 0x000fe20003f45320 */
[----:B------:R-:W-:-:S04]  /*2190*/  FADD.FTZ R65, R95, -R68 ;  /* 0x800000445f417221 */ /* 0x000fc80000010000 */
[----:B------:R-:W-:-:S08]  /*21a0*/  FMUL.FTZ R92, R6, R65 ;  /* 0x00000041065c7220 */ /* 0x000fd00000410000 */
[----:B------:R-:W-:-:S07]  /*21b0*/  @P2 FADD.FTZ R92, R51, R92 ;  /* 0x0000005c335c2221 */ /* 0x000fce0000010000 */
.L_x_7041:
[----:B------:R-:W-:Y:S05]  /*21c0*/  BSYNC B1 ;  /* 0x0000000000017941 */ /* 0x000fea0003800000 */
.L_x_7040:
[C---:B------:R-:W-:Y:S01]  /*21d0*/  SEL R61, R70.reuse, R61, P5 ;  /* 0x0000003d463d7207 */ /* 0x040fe20002800000 */
[----:B------:R-:W-:Y:S01]  /*21e0*/  FMUL.FTZ R93, R93, R102 ;  /* 0x000000665d5d7220 */ /* 0x000fe20000410000 */
[C---:B------:R-:W-:Y:S01]  /*21f0*/  SEL R62, R101.reuse, R62, P5 ;  /* 0x0000003e653e7207 */ /* 0x040fe20002800000 */
[-C--:B------:R-:W-:Y:S01]  /*2200*/  FMUL.FTZ R70, R70, R102.reuse ;  /* 0x0000006646467220 */ /* 0x080fe20000410000 */
[C---:B------:R-:W-:Y:S01]  /*2210*/  SEL R63, R92.reuse, R63, P5 ;  /* 0x0000003f5c3f7207 */ /* 0x040fe20002800000 */
[-C--:B------:R-:W-:Y:S01]  /*2220*/  FMUL.FTZ R101, R101, R102.reuse ;  /* 0x0000006665657220 */ /* 0x080fe20000410000 */
[----:B------:R-:W-:Y:S01]  /*2230*/  FMUL.FTZ R92, R92, R102 ;  /* 0x000000665c5c7220 */ /* 0x000fe20000410000 */
[----:B------:R-:W-:Y:S01]  /*2240*/  ISETP.GT.AND P2, PT, R5, RZ, PT ;  /* 0x000000ff0500720c */ /* 0x000fe20003f44270 */
[----:B------:R-:W0:Y:S03]  /*2250*/  @P4 LDC.64 R64, c[0x0][0x2f8] ;  /* 0x0000be00ff404b82 */ /* 0x000e260000000a00 */
[----:B------:R-:W-:-:S02]  /*2260*/  SEL R28, R93, R28, P2 ;  /* 0x0000001c5d1c7207 */ /* 0x000fc40001000000 */
[----:B------:R-:W-:Y:S02]  /*2270*/  SEL R29, R70, R29, P2 ;  /* 0x0000001d461d7207 */ /* 0x000fe40001000000 */
[----:B------:R-:W-:Y:S02]  /*2280*/  SEL R30, R101, R30, P2 ;  /* 0x0000001e651e7207 */ /* 0x000fe40001000000 */
[----:B------:R-:W-:Y:S02]  /*2290*/  SEL R31, R92, R31, P2 ;  /* 0x0000001f5c1f7207 */ /* 0x000fe40001000000 */
[----:B------:R-:W-:-:S04]  /*22a0*/  ISETP.NE.U32.AND P2, PT, R66, RZ, PT ;  /* 0x000000ff4200720c */ /* 0x000fc80003f45070 */
[----:B------:R-:W-:Y:S01]  /*22b0*/  ISETP.NE.AND.EX P2, PT, R67, RZ, PT, P2 ;  /* 0x000000ff4300720c */ /* 0x000fe20003f45320 */
[----:B0-----:R-:W-:-:S12]  /*22c0*/  @P4 IMAD.WIDE.U32 R64, R69, 0x10, R64 ;  /* 0x0000001045404825 */ /* 0x001fd800078e0040 */
[----:B------:R-:W0:Y:S02]  /*22d0*/  @P2 LDC.64 R66, c[0x0][0x308] ;  /* 0x0000c200ff422b82 */ /* 0x000e240000000a00 */
[----:B0-----:R-:W-:-:S05]  /*22e0*/  @P2 IMAD.WIDE.U32 R66, R4, 0x10, R66 ;  /* 0x0000001004422825 */ /* 0x001fca00078e0042 */
[----:B------:R2:W-:Y:S04]  /*22f0*/  @P2 STG.E.128 desc[UR4][R66.64], R60 ;  /* 0x0000003c42002986 */ /* 0x0005e8000c101d04 */
[----:B------:R2:W-:Y:S02]  /*2300*/  @P4 STG.E.128 desc[UR4][R64.64], R28 ;  /* 0x0000001c40004986 */ /* 0x0005e4000c101d04 */
.L_x_7033:
[----:B------:R-:W-:Y:S05]  /*2310*/  BSYNC B0 ;  /* 0x0000000000007941 */ /* 0x000fea0003800000 */
.L_x_7032:
[----:B------:R-:W-:Y:S01]  /*2320*/  VIADD R19, R19, UR10 ;  /* 0x0000000a13137c36 */ /* 0x000fe20008000000 */
[----:B------:R-:W-:-:S04]  /*2330*/  SEL R101, RZ, 0x1, P3 ;  /* 0x00000001ff657807 */ /* 0x000fc80001800000 */
[----:B------:R-:W-:-:S13]  /*2340*/  ISETP.GE.AND P2, PT, R19, UR11, PT ;  /* 0x0000000b13007c0c */ /* 0x000fda000bf46270 */
[----:B------:R-:W-:Y:S05]  /*2350*/  @!P2 BRA `(.L_x_7042) ;  /* 0xffffffe00064a947 */ /* 0x000fea000383ffff */
.L_x_6997:
[----:B------:R-:W-:Y:S01]  /*2360*/  ISETP.NE.AND P2, PT, R0, RZ, PT ;  /* 0x000000ff0000720c */ /* 0x000fe20003f45270 */
[----:B------:R-:W3:Y:S01]  /*2370*/  S2UR UR6, SR_CTAID.X ;  /* 0x00000000000679c3 */ /* 0x000ee20000002500 */
[----:B------:R-:W3:Y:S07]  /*2380*/  S2R R0, SR_TID.X ;  /* 0x0000000000007919 */ /* 0x000eee0000002100 */
[----:B------:R-:W4:Y:S08]  /*2390*/  @P0 LDC.64 R2, c[0x0][0x2d0] ;  /* 0x0000b400ff020b82 */ /* 0x000f300000000a00 */
[----:B-----5:R-:W0:Y:S08]  /*23a0*/  @P0 LDC.64 R4, c[0x0][0x2d8] ;  /* 0x0000b600ff040b82 */ /* 0x020e300000000a00 */
[----:B------:R-:W1:Y:S08]  /*23b0*/  @P1 LDC.64 R6, c[0x0][0x2d0] ;  /* 0x0000b400ff061b82 */ /* 0x000e700000000a00 */
[----:B------:R-:W2:Y:S01]  /*23c0*/  @P1 LDC.64 R8, c[0x0][0x2d8] ;  /* 0x0000b600ff081b82 */ /* 0x000ea20000000a00 */
[----:B---3--:R-:W-:-:S05]  /*23d0*/  LEA.HI R11, R0, UR6, RZ, 0x19 ;  /* 0x00000006000b7c11 */ /* 0x008fca000f8fc8ff */
[----:B------:R-:W-:Y:S01]  /*23e0*/  IMAD R74, R11, R74, RZ ;  /* 0x0000004a0b4a7224 */ /* 0x000fe200078e02ff */
[----:B------:R-:W-:-:S04]  /*23f0*/  LOP3.LUT R11, R0, 0x7f, RZ, 0xc0, !PT ;  /* 0x0000007f000b7812 */ /* 0x000fc800078ec0ff */
[----:B------:R-:W-:-:S05]  /*2400*/  LEA.HI R11, R74, R11, RZ, 0x1e ;  /* 0x0000000b4a0b7211 */ /* 0x000fca00078ff0ff */
[----:B----4-:R-:W-:-:S04]  /*2410*/  @P0 IMAD.WIDE.U32 R2, R11, 0x10, R2 ;  /* 0x000000100b020825 */ /* 0x010fc800078e0002 */
[C---:B0-----:R-:W-:Y:S01]  /*2420*/  @P0 IMAD.WIDE.U32 R4, R11.reuse, 0x10, R4 ;  /* 0x000000100b040825 */ /* 0x041fe200078e0004 */
[----:B------:R-:W-:Y:S01]  /*2430*/  @P0 IADD3 R11, R11, 0x80, RZ ;  /* 0x000000800b0b0810 */ /* 0x000fe20007ffe0ff */
[----:B------:R0:W-:Y:S04]  /*2440*/  @P0 STG.E.128 desc[UR4][R2.64], R36 ;  /* 0x0000002402000986 */ /* 0x0001e8000c101d04 */
[C---:B-1----:R-:W-:Y:S01]  /*2450*/  @P1 IMAD.WIDE.U32 R6, R11.reuse, 0x10, R6 ;  /* 0x000000100b061825 */ /* 0x042fe200078e0006 */
[----:B------:R0:W-:Y:S03]  /*2460*/  @P0 STG.E.128 desc[UR4][R4.64], R24 ;  /* 0x0000001804000986 */ /* 0x0001e6000c101d04 */
[----:B--2---:R-:W-:Y:S01]  /*2470*/  @P1 IMAD.WIDE.U32 R8, R11, 0x10, R8 ;  /* 0x000000100b081825 */ /* 0x004fe200078e0008 */
        /* <DEDUP_REMOVED lines=11> */
.L_x_7011:
[----:B-1----:R-:W-:Y:S01]  /*2530*/  HFMA2.MMA R103, -RZ, RZ, 0, 9.5367431640625e-07 ;  /* 0x00000010ff677435 */ /* 0x002fe200000001ff */
[----:B------:R-:W-:Y:S01]  /*2540*/  MOV R104, R107 ;  /* 0x0000006b00687202 */ /* 0x000fe20000000f00 */
[----:B------:R-:W-:Y:S01]  /*2550*/  IMAD.MOV.U32 R108, RZ, RZ, 0x1f ;  /* 0x0000001fff6c7424 */ /* 0x000fe200078e00ff */
[----:B------:R-:W-:-:S08]  /*2560*/  MOV R101, 0xffffffff ;  /* 0xffffffff00657802 */ /* 0x000fd00000000f00 */
[----:B0----5:R-:W-:Y:S05]  /*2570*/  WARPSYNC.COLLECTIVE R101, `(.L_x_7043) ;  /* 0x0000000065087348 */ /* 0x021fea0003c00000 */
[----:B------:R1:W2:Y:S02]  /*2580*/  SHFL.DOWN P5, R102, R104, R103, R108 ;  /* 0x0800006768667389 */ /* 0x0002a400000a006c */
[----:B012--5:R-:W-:Y:S01]  /*2590*/  ENDCOLLECTIVE ;  /* 0x000000000000791b */ /* 0x027fe20003800000 */
.L_x_7043:
[----:B------:R-:W-:Y:S02]  /*25a0*/  MOV R104, R106 ;  /* 0x0000006a00687202 */ /* 0x000fe40000000f00 */
[----:B------:R-:W-:-:S07]  /*25b0*/  MOV R66, R102 ;  /* 0x0000006600427202 */ /* 0x000fce0000000f00 */
[----:B------:R-:W-:Y:S05]  /*25c0*/  WARPSYNC.COLLECTIVE R101, `(.L_x_7044) ;  /* 0x0000000065087348 */ /* 0x000fea0003c00000 */
[----:B------:R0:W1:Y:S02]  /*25d0*/  SHFL.DOWN P5, R102, R104, R103, R108 ;  /* 0x0800006768667389 */ /* 0x00006400000a006c */
[----:B01----:R-:W-:Y:S01]  /*25e0*/  ENDCOLLECTIVE ;  /* 0x000000000000791b */ /* 0x003fe20003800000 */
.L_x_7044:
[----:B------:R-:W-:Y:S01]  /*25f0*/  FADD.FTZ R66, R66, R107 ;  /* 0x0000006b42427221 */ /* 0x000fe20000010000 */
[----:B------:R-:W-:-:S03]  /*2600*/  HFMA2.MMA R103, -RZ, RZ, 0, 4.76837158203125e-07 ;  /* 0x00000008ff677435 */ /* 0x000fc600000001ff */
[----:B------:R-:W-:Y:S01]  /*2610*/  IMAD.MOV.U32 R104, RZ, RZ, R66 ;  /* 0x000000ffff687224 */ /* 0x000fe200078e0042 */
[----:B------:R-:W-:-:S07]  /*2620*/  MOV R67, R102 ;  /* 0x0000006600437202 */ /* 0x000fce0000000f00 */
[----:B------:R-:W-:Y:S05]  /*2630*/  WARPSYNC.COLLECTIVE R101, `(.L_x_7045) ;  /* 0x0000000065087348 */ /* 0x000fea0003c00000 */
[----:B------:R0:W1:Y:S02]  /*2640*/  SHFL.DOWN P5, R102, R104, R103, R108 ;  /* 0x0800006768667389 */ /* 0x00006400000a006c */
[----:B01----:R-:W-:Y:S01]  /*2650*/  ENDCOLLECTIVE ;  /* 0x000000000000791b */ /* 0x003fe20003800000 */
.L_x_7045:
[----:B------:R-:W-:-:S05]  /*2660*/  FADD.FTZ R67, R67, R106 ;  /* 0x0000006a43437221 */ /* 0x000fca0000010000 */
[----:B------:R-:W-:Y:S02]  /*2670*/  MOV R104, R67 ;  /* 0x0000004300687202 */ /* 0x000fe40000000f00 */
[----:B------:R-:W-:-:S07]  /*2680*/  MOV R69, R102 ;  /* 0x0000006600457202 */ /* 0x000fce0000000f00 */
[----:B------:R-:W-:Y:S05]  /*2690*/  WARPSYNC.COLLECTIVE R101, `(.L_x_7046) ;  /* 0x0000000065087348 */ /* 0x000fea0003c00000 */
[----:B------:R0:W1:Y:S02]  /*26a0*/  SHFL.DOWN P5, R102, R104, R103, R108 ;  /* 0x0800006768667389 */ /* 0x00006400000a006c */
[----:B01----:R-:W-:Y:S01]  /*26b0*/  ENDCOLLECTIVE ;  /* 0x000000000000791b */ /* 0x003fe20003800000 */
.L_x_7046:
[----:B------:R-:W-:Y:S01]  /*26c0*/  FADD.FTZ R69, R66, R69 ;  /* 0x0000004542457221 */ /* 0x000fe20000010000 */
[----:B------:R-:W-:-:S03]  /*26d0*/  HFMA2.MMA R103, -RZ, RZ, 0, 2.384185791015625e-07 ;  /* 0x00000004ff677435 */ /* 0x000fc600000001ff */
[----:B------:R-:W-:Y:S01]  /*26e0*/  IMAD.MOV.U32 R104, RZ, RZ, R69 ;  /* 0x000000ffff687224 */ /* 0x000fe200078e0045 */
[----:B------:R-:W-:-:S07]  /*26f0*/  MOV R68, R102 ;  /* 0x0000006600447202 */ /* 0x000fce0000000f00 */
[----:B------:R-:W-:Y:S05]  /*2700*/  WARPSYNC.COLLECTIVE R101, `(.L_x_7047) ;  /* 0x0000000065087348 */ /* 0x000fea0003c00000 */
[----:B------:R0:W1:Y:S02]  /*2710*/  SHFL.DOWN P5, R102, R104, R103, R108 ;  /* 0x0800006768667389 */ /* 0x00006400000a006c */
[----:B01----:R-:W-:Y:S01]  /*2720*/  ENDCOLLECTIVE ;  /* 0x000000000000791b */ /* 0x003fe20003800000 */
.L_x_7047:
[----:B------:R-:W-:-:S05]  /*2730*/  FADD.FTZ R68, R67, R68 ;  /* 0x0000004443447221 */ /* 0x000fca0000010000 */
[----:B------:R-:W-:Y:S02]  /*2740*/  MOV R104, R68 ;  /* 0x0000004400687202 */ /* 0x000fe40000000f00 */
[----:B------:R-:W-:-:S07]  /*2750*/  MOV R70, R102 ;  /* 0x0000006600467202 */ /* 0x000fce0000000f00 */
[----:B------:R-:W-:Y:S05]  /*2760*/  WARPSYNC.COLLECTIVE R101, `(.L_x_7048) ;  /* 0x0000000065087348 */ /* 0x000fea0003c00000 */
[----:B------:R0:W1:Y:S02]  /*2770*/  SHFL.DOWN P5, R102, R104, R103, R108 ;  /* 0x0800006768667389 */ /* 0x00006400000a006c */
[----:B01----:R-:W-:Y:S01]  /*2780*/  ENDCOLLECTIVE ;  /* 0x000000000000791b */ /* 0x003fe20003800000 */
.L_x_7048:
[----:B------:R-:W-:Y:S01]  /*2790*/  FADD.FTZ R70, R69, R70 ;  /* 0x0000004645467221 */ /* 0x000fe20000010000 */
[----:B------:R-:W-:-:S03]  /*27a0*/  HFMA2.MMA R103, -RZ, RZ, 0, 1.1920928955078125e-07 ;  /* 0x00000002ff677435 */ /* 0x000fc600000001ff */
[----:B------:R-:W-:Y:S01]  /*27b0*/  IMAD.MOV.U32 R104, RZ, RZ, R70 ;  /* 0x000000ffff687224 */ /* 0x000fe200078e0046 */
[----:B------:R-:W-:-:S07]  /*27c0*/  MOV R71, R102 ;  /* 0x0000006600477202 */ /* 0x000fce0000000f00 */
[----:B------:R-:W-:Y:S05]  /*27d0*/  WARPSYNC.COLLECTIVE R101, `(.L_x_7049) ;  /* 0x0000000065087348 */ /* 0x000fea0003c00000 */
[----:B------:R0:W1:Y:S02]  /*27e0*/  SHFL.DOWN P5, R102, R104, R103, R108 ;  /* 0x0800006768667389 */ /* 0x00006400000a006c */
[----:B01----:R-:W-:Y:S01]  /*27f0*/  ENDCOLLECTIVE ;  /* 0x000000000000791b */ /* 0x003fe20003800000 */
.L_x_7049:
[----:B------:R-:W-:-:S05]  /*2800*/  FADD.FTZ R71, R68, R71 ;  /* 0x0000004744477221 */ /* 0x000fca0000010000 */
[----:B------:R-:W-:Y:S02]  /*2810*/  MOV R104, R71 ;  /* 0x0000004700687202 */ /* 0x000fe40000000f00 */
[----:B------:R-:W-:-:S07]  /*2820*/  MOV R93, R102 ;  /* 0x00000066005d7202 */ /* 0x000fce0000000f00 */
[----:B------:R-:W-:Y:S05]  /*2830*/  WARPSYNC.COLLECTIVE R101, `(.L_x_7050) ;  /* 0x0000000065087348 */ /* 0x000fea0003c00000 */
[----:B------:R0:W1:Y:S02]  /*2840*/  SHFL.DOWN P5, R102, R104, R103, R108 ;  /* 0x0800006768667389 */ /* 0x00006400000a006c */
[----:B01----:R-:W-:Y:S01]  /*2850*/  ENDCOLLECTIVE ;  /* 0x000000000000791b */ /* 0x003fe20003800000 */
.L_x_7050:
[----:B------:R-:W-:Y:S01]  /*2860*/  FADD.FTZ R93, R70, R93 ;  /* 0x0000005d465d7221 */ /* 0x000fe20000010000 */
[----:B------:R-:W-:-:S03]  /*2870*/  HFMA2.MMA R103, -RZ, RZ, 0, 5.9604644775390625e-08 ;  /* 0x00000001ff677435 */ /* 0x000fc600000001ff */
[----:B------:R-:W-:Y:S01]  /*2880*/  IMAD.MOV.U32 R104, RZ, RZ, R93 ;  /* 0x000000ffff687224 */ /* 0x000fe200078e005d */
[----:B------:R-:W-:-:S07]  /*2890*/  MOV R92, R102 ;  /* 0x00000066005c7202 */ /* 0x000fce0000000f00 */
[----:B------:R-:W-:Y:S05]  /*28a0*/  WARPSYNC.COLLECTIVE R101, `(.L_x_7051) ;  /* 0x0000000065087348 */ /* 0x000fea0003c00000 */
[----:B------:R0:W1:Y:S02]  /*28b0*/  SHFL.DOWN P5, R102, R104, R103, R108 ;  /* 0x0800006768667389 */ /* 0x00006400000a006c */
[----:B01----:R-:W-:Y:S01]  /*28c0*/  ENDCOLLECTIVE ;  /* 0x000000000000791b */ /* 0x003fe20003800000 */
.L_x_7051:
[----:B------:R-:W-:-:S05]  /*28d0*/  FADD.FTZ R66, R71, R92 ;  /* 0x0000005c47427221 */ /* 0x000fca0000010000 */
[----:B------:R-:W-:Y:S02]  /*28e0*/  MOV R104, R66 ;  /* 0x0000004200687202 */ /* 0x000fe40000000f00 */
[----:B------:R-:W-:-:S07]  /*28f0*/  MOV R92, R102 ;  /* 0x00000066005c7202 */ /* 0x000fce0000000f00 */
[----:B------:R-:W-:Y:S05]  /*2900*/  WARPSYNC.COLLECTIVE R101, `(.L_x_7052) ;  /* 0x0000000065087348 */ /* 0x000fea0003c00000 */
[----:B------:R0:W1:Y:S02]  /*2910*/  SHFL.DOWN P5, R102, R104, R103, R108 ;  /* 0x0800006768667389 */ /* 0x00006400000a006c */
[----:B01----:R-:W-:Y:S01]  /*2920*/  ENDCOLLECTIVE ;  /* 0x000000000000791b */ /* 0x003fe20003800000 */
.L_x_7052:
[----:B------:R-:W-:Y:S01]  /*2930*/  MOV R67, R102 ;  /* 0x0000006600437202 */ /* 0x000fe20000000f00 */
[----:B------:R-:W-:Y:S06]  /*2940*/  BRA `(.L_x_7053) ;  /* 0xffffffe800247947 */ /* 0x000fec000383ffff */
.L_x_7054:
        /* <DEDUP_REMOVED lines=11> */
.L_x_8656:


//--------------------- .text._ZN10layer_norm13ln_bwd_kernelINS_13Kernel_traitsI6__halfffffjLj1536ELj1ELj1ELj4ELj16ENS_18Kernel_traits_baseILj1536ES2_ffffjLj128EEEEELb0ELb0ELb1ELb1EEEvNS_9BwdParamsE --------------------------
	.section	.text._ZN10layer_norm13ln_bwd_kernelINS_13Kernel_traitsI6__halfffffjLj1536ELj1ELj1ELj4ELj16ENS_18Kernel_traits_baseILj1536ES2_ffffjLj128EEEEELb0ELb0ELb1ELb1EEEvNS_9BwdParamsE,"ax",@progbits
	.align	128
        .global         _ZN10layer_norm13ln_bwd_kernelINS_13Kernel_traitsI6__halfffffjLj1536ELj1ELj1ELj4ELj16ENS_18Kernel_traits_baseILj1536ES2_ffffjLj128EEEEELb0ELb0ELb1ELb1EEEvNS_9BwdParamsE
        .type           _ZN10layer_norm13ln_bwd_kernelINS_13Kernel_traitsI6__halfffffjLj1536ELj1ELj1ELj4ELj16ENS_18Kernel_traits_baseILj1536ES2_ffffjLj128EEEEELb0ELb0ELb1ELb1EEEvNS_9BwdParamsE,@function
        .size           _ZN10layer_norm13ln_bwd_kernelINS_13Kernel_traitsI6__halfffffjLj1536ELj1ELj1ELj4ELj16ENS_18Kernel_traits_baseILj1536ES2_ffffjLj128EEEEELb0ELb0ELb1ELb1EEEvNS_9BwdParamsE,(.L_x_8657 - _ZN10layer_norm13ln_bwd_kernelINS_13Kernel_traitsI6__halfffffjLj1536ELj1ELj1ELj4ELj16ENS_18Kernel_traits_baseILj1536ES2_ffffjLj128EEEEELb0ELb0ELb1ELb1EEEvNS_9BwdParamsE)
        .other          _ZN10layer_norm13ln_bwd_kernelINS_13Kernel_traitsI6__halfffffjLj1536ELj1ELj1ELj4ELj16ENS_18Kernel_traits_baseILj1536ES2_ffffjLj128EEEEELb0ELb0ELb1ELb1EEEvNS_9BwdParamsE,@"STO_CUDA_ENTRY STV_DEFAULT"
_ZN10layer_norm13ln_bwd_kernelINS_13Kernel_traitsI6__halfffffjLj1536ELj1ELj1ELj4ELj16ENS_18Kernel_traits_baseILj1536ES2_ffffjLj128EEEEELb0ELb0ELb1ELb1EEEvNS_9BwdParamsE:
.text._ZN10layer_norm13ln_bwd_kernelINS_13Kernel_traitsI6__halfffffjLj1536ELj1ELj1ELj4ELj16ENS_18Kernel_traits_baseILj1536ES2_ffffjLj128EEEEELb0ELb0ELb1ELb1EEEvNS_9BwdParamsE:
[----:B------:R-:W-:Y:S01]  /*0000*/  LDC R1, c[0x0][0x28] ;  /* 0x00000a00ff017b82 */ /* 0x000fe20000000800 */
[----:B------:R-:W0:Y:S07]  /*0010*/  S2R R88, SR_TID.X ;  /* 0x0000000000587919 */ /* 0x000e2e0000002100 */
[----:B------:R-:W1:Y:S01]  /*0020*/  S2UR UR4, SR_CTAID.X ;  /* 0x00000000000479c3 */ /* 0x000e620000002500 */
[----:B------:R-:W-:Y:S01]  /*0030*/  ULDC UR9, c[0x0][0x29c] ;  /* 0x0000a70000097ab9 */ /* 0x000fe20000000800 */
[----:B------:R-:W-:Y:S01]  /*0040*/  ULDC UR8, c[0x0][0x290] ;  /* 0x0000a40000087ab9 */ /* 0x000fe20000000800 */
        /* <DEDUP_REMOVED lines=22> */
.L_x_7055:
[----:B------:R-:W-:Y:S01]  /*01b0*/  SHF.L.U32 R0, R88, 0x3, RZ ;  /* 0x0000000358007819 */ /* 0x000fe200000006ff */
[----:B------:R-:W-:Y:S01]  /*01c0*/  ULDC.64 UR6, c[0x0][0x260] ;  /* 0x0000980000067ab9 */ /* 0x000fe20000000a00 */
[----:B------:R-:W0:Y:S02]  /*01d0*/  LDC.U8 R9, c[0x0][0x2a0] ;  /* 0x0000a800ff097b82 */ /* 0x000e240000000000 */
[----:B------:R-:W-:-:S04]  /*01e0*/  LOP3.LUT R0, R0, 0x3f8, RZ, 0xc0, !PT ;  /* 0x000003f800007812 */ /* 0x000fc800078ec0ff */
[----:B------:R-:W-:-:S04]  /*01f0*/  IADD3 R2, P0, R0, UR6, RZ ;  /* 0x0000000600027c10 */ /* 0x000fc8000ff1e0ff */
[----:B------:R-:W-:-:S05]  /*0200*/  IADD3.X R3, RZ, UR7, RZ, P0, !PT ;  /* 0x00000007ff037c10 */ /* 0x000fca00087fe4ff */
[----:B------:R-:W2:Y:S04]  /*0210*/  LDG.E.64 R6, desc[UR4][R2.64+0x400] ;  /* 0x0004000402067981 */ /* 0x000ea8000c1e1b00 */
[----:B------:R-:W3:Y:S04]  /*0220*/  LDG.E.64 R4, desc[UR4][R2.64] ;  /* 0x0000000402047981 */ /* 0x000ee8000c1e1b00 */
[----:B------:R-:W4:Y:S01]  /*0230*/  LDG.E.64 R20, desc[UR4][R2.64+0x800] ;  /* 0x0008000402147981 */ /* 0x000f22000c1e1b00 */
[----:B------:R-:W-:Y:S01]  /*0240*/  HFMA2.MMA R108, -RZ, RZ, 0, 5.9604644775390625e-08 ;  /* 0x00000001ff6c7435 */ /* 0x000fe200000001ff */
[----:B------:R-:W-:-:S02]  /*0250*/  LEA R11, R11, 0x4, 0x2 ;  /* 0x000000040b0b7811 */ /* 0x000fc400078e10ff */
        /* <DEDUP_REMOVED lines=15> */
[--C-:B---3--:R-:W-:Y:S02]  /*0350*/  SHF.R.U64 R16, R4, 0x10, R5.reuse ;  /* 0x0000001004107819 */ /* 0x108fe40000001205 */
[----:B------:R-:W-:Y:S02]  /*0360*/  SHF.R.U32.HI R14, RZ, 0x10, R5 ;  /* 0x00000010ff0e7819 */ /* 0x000fe40000011605 */
[--C-:B----4-:R-:W-:Y:S02]  /*0370*/  SHF.R.U64 R8, R20, 0x10, R21.reuse ;  /* 0x0000001014087819 */ /* 0x110fe40000001215 */
[----:B------:R-:W-:Y:S01]  /*0380*/  SHF.R.U32.HI R6, RZ, 0x10, R21 ;  /* 0x00000010ff067819 */ /* 0x000fe20000011615 */
[----:B------:R-:W-:Y:S01]  /*0390*/  HADD2.F32 R17, -RZ, R7.H0_H0 ;  /* 0x20000007ff117230 */ /* 0x000fe20000004100 */
[----:B------:R-:W-:Y:S01]  /*03a0*/  LOP3.LUT R7, R88, 0x7f, RZ, 0xc0, !PT ;  /* 0x0000007f58077812 */ /* 0x000fe200078ec0ff */
        /* <DEDUP_REMOVED lines=10> */
.L_x_7090:
        /* <DEDUP_REMOVED lines=17> */
[C---:B-1----:R-:W-:Y:S01]  /*0560*/  IMAD.WIDE.U32 R110, R103.reuse, 0x10, R92 ;  /* 0x00000010676e7825 */ /* 0x042fe200078e005c */
[----:B------:R-:W-:-:S03]  /*0570*/  IADD3 R4, R103, 0x100, RZ ;  /* 0x0000010067047810 */ /* 0x000fc60007ffe0ff */
        /* <DEDUP_REMOVED lines=14> */
[----:B------:R-:W-:Y:S02]  /*0660*/  MOV R65, RZ ;  /* 0x000000ff00417202 */ /* 0x000fe40000000f00 */
[----:B------:R-:W-:Y:S01]  /*0670*/  MOV R66, RZ ;  /* 0x000000ff00427202 */ /* 0x000fe20000000f00 */
[----:B------:R-:W-:Y:S06]  /*0680*/  BRA `(.L_x_7059) ;  /* 0x0000000400d87947 */ /* 0x000fec0003800000 */
.L_x_7058:
[----:B------:R-:W0:Y:S01]  /*0690*/  LDC.64 R72, c[0x0][0x250] ;  /* 0x00009400ff487b82 */ /* 0x000e220000000a00 */
[----:B------:R-:W-:-:S05]  /*06a0*/  IADD3 R0, R64, -0x1, RZ ;  /* 0xffffffff40007810 */ /* 0x000fca0007ffe0ff */
[----:B------:R-:W-:Y:S02]  /*06b0*/  IMAD R0, R0, R105, RZ ;  /* 0x0000006900007224 */ /* 0x000fe400078e02ff */
[----:B------:R-:W1:Y:S03]  /*06c0*/  LDC.64 R76, c[0x0][0x238] ;  /* 0x00008e00ff4c7b82 */ /* 0x000e660000000a00 */
[----:B------:R-:W-:-:S04]  /*06d0*/  SHF.R.S32.HI R7, RZ, 0x1f, R0 ;  /* 0x0000001fff077819 */ /* 0x000fc80000011400 */
[----:B------:R-:W-:Y:S01]  /*06e0*/  LEA.HI R0, R7, R0, RZ, 0x2 ;  /* 0x0000000007007211 */ /* 0x000fe200078f10ff */
[----:B------:R-:W2:Y:S01]  /*06f0*/  LDC.64 R2, c[0x0][0x2b8] ;  /* 0x0000ae00ff027b82 */ /* 0x000ea20000000a00 */
[----:B------:R-:W-:Y:S01]  /*0700*/  LOP3.LUT R7, R88, 0x7f, RZ, 0xc0, !PT ;  /* 0x0000007f58077812 */ /* 0x000fe200078ec0ff */
[----:B0-----:R-:W-:-:S03]  /*0710*/  IMAD.WIDE R72, R18, 0x4, R72 ;  /* 0x0000000412487825 */ /* 0x001fc600078e0248 */
[----:B------:R-:W-:Y:S02]  /*0720*/  LEA.HI.SX32 R81, R0, R7, 0x1e ;  /* 0x0000000700517211 */ /* 0x000fe400078ff2ff */
[----:B------:R-:W3:Y:S01]  /*0730*/  LDG.E R106, desc[UR4][R72.64] ;  /* 0x00000004486a7981 */ /* 0x000ee2000c1e1900 */
[----:B-1----:R-:W-:-:S06]  /*0740*/  IMAD.WIDE.U32 R84, R103, 0x10, R76 ;  /* 0x0000001067547825 */ /* 0x002fcc00078e004c */
[----:B------:R-:W4:Y:S01]  /*0750*/  LDG.E.128 R84, desc[UR4][R84.64] ;  /* 0x0000000454547981 */ /* 0x000f22000c1e1d00 */
[C---:B--2---:R-:W-:Y:S01]  /*0760*/  IMAD.WIDE.U32 R64, R81.reuse, 0x10, R2 ;  /* 0x0000001051407825 */ /* 0x044fe200078e0002 */
[----:B------:R-:W-:-:S03]  /*0770*/  IADD3 R75, R81, 0x80, RZ ;  /* 0x00000080514b7810 */ /* 0x000fc60007ffe0ff */
[----:B------:R-:W-:Y:S02]  /*0780*/  IMAD.WIDE.U32 R68, R104, 0x10, R76 ;  /* 0x0000001068447825 */ /* 0x000fe400078e004c */
[----:B------:R-:W2:Y:S02]  /*0790*/  LDG.E.128 R64, desc[UR4][R64.64] ;  /* 0x0000000440407981 */ /* 0x000ea4000c1e1d00 */
[----:B------:R-:W-:Y:S02]  /*07a0*/  IMAD.WIDE.U32 R74, R75, 0x10, R2 ;  /* 0x000000104b4a7825 */ /* 0x000fe400078e0002 */
[----:B------:R-:W2:Y:S02]  /*07b0*/  LDG.E.128 R68, desc[UR4][R68.64] ;  /* 0x0000000444447981 */ /* 0x000ea4000c1e1d00 */
[----:B------:R-:W-:Y:S02]  /*07c0*/  IMAD.WIDE.U32 R76, R4, 0x10, R76 ;  /* 0x00000010044c7825 */ /* 0x000fe400078e004c */
[----:B------:R-:W2:Y:S01]  /*07d0*/  LDG.E.128 R72, desc[UR4][R74.64] ;  /* 0x000000044a487981 */ /* 0x000ea2000c1e1d00 */
[----:B------:R-:W-:-:S03]  /*07e0*/  IADD3 R81, R81, 0x100, RZ ;  /* 0x0000010051517810 */ /* 0x000fc60007ffe0ff */
[----:B------:R-:W2:Y:S02]  /*07f0*/  LDG.E.128 R76, desc[UR4][R76.64] ;  /* 0x000000044c4c7981 */ /* 0x000ea4000c1e1d00 */
[----:B------:R-:W-:-:S06]  /*0800*/  IMAD.WIDE.U32 R80, R81, 0x10, R2 ;  /* 0x0000001051507825 */ /* 0x000fcc00078e0002 */
[----:B------:R-:W2:Y:S01]  /*0810*/  LDG.E.128 R80, desc[UR4][R80.64] ;  /* 0x0000000450507981 */ /* 0x000ea2000c1e1d00 */
[----:B------:R-:W-:Y:S02]  /*0820*/  MOV R2, UR14 ;  /* 0x0000000e00027c02 */ /* 0x000fe40008000f00 */
[----:B------:R-:W-:Y:S02]  /*0830*/  MOV R0, UR15 ;  /* 0x0000000f00007c02 */ /* 0x000fe40008000f00 */
[----:B------:R-:W-:-:S04]  /*0840*/  ISETP.NE.U32.AND P0, PT, R2, RZ, PT ;  /* 0x000000ff0200720c */ /* 0x000fc80003f05070 */
[----:B------:R-:W-:-:S13]  /*0850*/  ISETP.NE.AND.EX P0, PT, R0, RZ, PT, P0 ;  /* 0x000000ff0000720c */ /* 0x000fda0003f05300 */
[----:B------:R0:W5:Y:S04]  /*0860*/  @P0 LDG.E.128 R28, desc[UR4][R110.64] ;  /* 0x000000046e1c0981 */ /* 0x000168000c1e1d00 */
[----:B------:R0:W5:Y:S04]  /*0870*/  @P0 LDG.E.128 R24, desc[UR4][R94.64] ;  /* 0x000000045e180981 */ /* 0x000168000c1e1d00 */
[----:B------:R0:W5:Y:S01]  /*0880*/  @P0 LDG.E.128 R20, desc[UR4][R92.64] ;  /* 0x000000045c140981 */ /* 0x000162000c1e1d00 */
[----:B------:R-:W-:-:S04]  /*0890*/  ISETP.NE.AND P0, PT, R9, RZ, PT ;  /* 0x000000ff0900720c */ /* 0x000fc80003f05270 */
[----:B---3--:R-:W-:-:S05]  /*08a0*/  FSEL R106, R106, RZ, !P0 ;  /* 0x000000ff6a6a7208 */ /* 0x008fca0004000000 */
[C---:B----4-:R-:W-:Y:S01]  /*08b0*/  FADD.FTZ R84, -R106.reuse, R84 ;  /* 0x000000546a547221 */ /* 0x050fe20000010100 */
[C---:B------:R-:W-:Y:S01]  /*08c0*/  FADD.FTZ R96, -R106.reuse, R85 ;  /* 0x000000556a607221 */ /* 0x040fe20000010100 */
[C---:B------:R-:W-:Y:S01]  /*08d0*/  FADD.FTZ R98, -R106.reuse, R86 ;  /* 0x000000566a627221 */ /* 0x040fe20000010100 */
[----:B------:R-:W-:Y:S01]  /*08e0*/  FADD.FTZ R100, -R106, R87 ;  /* 0x000000576a647221 */ /* 0x000fe20000010100 */
[C---:B-----5:R-:W-:Y:S01]  /*08f0*/  FMUL.FTZ R3, R5.reuse, R84 ;  /* 0x0000005405037220 */ /* 0x060fe20000410000 */
[C---:B------:R-:W-:Y:S01]  /*0900*/  FMUL.FTZ R86, R5.reuse, R96 ;  /* 0x0000006005567220 */ /* 0x040fe20000410000 */
[C---:B------:R-:W-:Y:S01]  /*0910*/  FMUL.FTZ R85, R5.reuse, R98 ;  /* 0x0000006205557220 */ /* 0x040fe20000410000 */
[----:B------:R-:W-:Y:S01]  /*0920*/  FMUL.FTZ R84, R5, R100 ;  /* 0x0000006405547220 */ /* 0x000fe20000410000 */
[----:B--2---:R-:W-:Y:S01]  /*0930*/  FMUL.FTZ R96, R91, R64 ;  /* 0x000000405b607220 */ /* 0x004fe20000410000 */
[----:B------:R-:W-:Y:S01]  /*0940*/  FFMA.FTZ R52, R64, R3, R52 ;  /* 0x0000000340347223 */ /* 0x000fe20000010034 */
[----:B------:R-:W-:Y:S01]  /*0950*/  FADD.FTZ R44, R44, R64 ;  /* 0x000000402c2c7221 */ /* 0x000fe20000010000 */
[----:B------:R-:W-:Y:S01]  /*0960*/  FFMA.FTZ R53, R65, R86, R53 ;  /* 0x0000005641357223 */ /* 0x000fe20000010035 */
[----:B------:R-:W-:Y:S01]  /*0970*/  FADD.FTZ R45, R45, R65 ;  /* 0x000000412d2d7221 */ /* 0x000fe20000010000 */
[----:B------:R-:W-:Y:S01]  /*0980*/  FMUL.FTZ R87, R16, R65 ;  /* 0x0000004110577220 */ /* 0x000fe20000410000 */
[----:B------:R-:W-:Y:S01]  /*0990*/  FADD.FTZ R64, RZ, R96 ;  /* 0x00000060ff407221 */ /* 0x000fe20000010000 */
[----:B------:R-:W-:Y:S01]  /*09a0*/  FFMA.FTZ R65, R3, R96, RZ ;  /* 0x0000006003417223 */ /* 0x000fe200000100ff */
[----:B------:R-:W-:Y:S01]  /*09b0*/  FFMA.FTZ R55, R67, R84, R55 ;  /* 0x0000005443377223 */ /* 0x000fe20000010037 */
[----:B------:R-:W-:Y:S01]  /*09c0*/  FADD.FTZ R47, R47, R67 ;  /* 0x000000432f2f7221 */ /* 0x000fe20000010000 */
[----:B------:R-:W-:Y:S01]  /*09d0*/  FMUL.FTZ R97, R14, R67 ;  /* 0x000000430e617220 */ /* 0x000fe20000410000 */
[----:B------:R-:W-:Y:S01]  /*09e0*/  FADD.FTZ R68, -R106, R68 ;  /* 0x000000446a447221 */ /* 0x000fe20000010100 */
[----:B------:R-:W-:Y:S01]  /*09f0*/  FMUL.FTZ R98, R89, R66 ;  /* 0x0000004259627220 */ /* 0x000fe20000410000 */
[----:B------:R-:W-:Y:S01]  /*0a00*/  FADD.FTZ R67, R64, R87 ;  /* 0x0000005740437221 */ /* 0x000fe20000010000 */
[----:B------:R-:W-:Y:S01]  /*0a10*/  FFMA.FTZ R64, R86, R87, R65 ;  /* 0x0000005756407223 */ /* 0x000fe20000010041 */
[----:B------:R-:W-:Y:S01]  /*0a20*/  FFMA.FTZ R54, R66, R85, R54 ;  /* 0x0000005542367223 */ /* 0x000fe20000010036 */
[----:B------:R-:W-:Y:S01]  /*0a30*/  FADD.FTZ R46, R46, R66 ;  /* 0x000000422e2e7221 */ /* 0x000fe20000010000 */
[C---:B------:R-:W-:Y:S01]  /*0a40*/  FADD.FTZ R100, -R106.reuse, R69 ;  /* 0x000000456a647221 */ /* 0x040fe20000010100 */
[----:B------:R-:W-:Y:S01]  /*0a50*/  FMUL.FTZ R99, R5, R68 ;  /* 0x0000004405637220 */ /* 0x000fe20000410000 */
[----:B------:R-:W-:Y:S01]  /*0a60*/  FADD.FTZ R66, R67, R98 ;  /* 0x0000006243427221 */ /* 0x000fe20000010000 */
[----:B------:R-:W-:Y:S01]  /*0a70*/  FFMA.FTZ R65, R85, R98, R64 ;  /* 0x0000006255417223 */ /* 0x000fe20000010040 */
[----:B------:R-:W-:Y:S01]  /*0a80*/  FADD.FTZ R70, -R106, R70 ;  /* 0x000000466a467221 */ /* 0x000fe20000010100 */
[----:B------:R-:W-:Y:S01]  /*0a90*/  FMUL.FTZ R100, R5, R100 ;  /* 0x0000006405647220 */ /* 0x000fe20000410000 */
[----:B------:R-:W-:Y:S01]  /*0aa0*/  FFMA.FTZ R60, R72, R99, R60 ;  /* 0x00000063483c7223 */ /* 0x000fe2000001003c */
[----:B------:R-:W-:Y:S01]  /*0ab0*/  FADD.FTZ R32, R32, R72 ;  /* 0x0000004820207221 */ /* 0x000fe20000010000 */
        /* <DEDUP_REMOVED lines=10> */
[----:B------:R-:W-:Y:S01]  /*0b60*/  FMUL.FTZ R102, R5, R102 ;  /* 0x0000006605667220 */ /* 0x000fe20000410000 */
[----:B------:R-:W-:Y:S01]  /*0b70*/  FFMA.FTZ R62, R74, R101, R62 ;  /* 0x000000654a3e7223 */ /* 0x000fe2000001003e */
[----:B------:R-:W-:Y:S01]  /*0b80*/  FADD.FTZ R34, R34, R74 ;  /* 0x0000004a22227221 */ /* 0x000fe20000010000 */
[----:B------:R-:W-:Y:S01]  /*0b90*/  FADD.FTZ R76, -R106, R76 ;  /* 0x0000004c6a4c7221 */ /* 0x000fe20000010100 */
[----:B------:R-:W-:Y:S01]  /*0ba0*/  FMUL.FTZ R74, R17, R74 ;  /* 0x0000004a114a7220 */ /* 0x000fe20000410000 */
[----:B------:R-:W-:Y:S01]  /*0bb0*/  FADD.FTZ R67, R64, R73 ;  /* 0x0000004940437221 */ /* 0x000fe20000010000 */
[----:B------:R-:W-:Y:S01]  /*0bc0*/  FFMA.FTZ R64, R100, R73, R65 ;  /* 0x0000004964407223 */ /* 0x000fe20000010041 */
[----:B------:R-:W-:Y:S01]  /*0bd0*/  FFMA.FTZ R63, R75, R102, R63 ;  /* 0x000000664b3f7223 */ /* 0x000fe2000001003f */
[----:B------:R-:W-:Y:S01]  /*0be0*/  FADD.FTZ R35, R35, R75 ;  /* 0x0000004b23237221 */ /* 0x000fe20000010000 */
[----:B------:R-:W-:Y:S01]  /*0bf0*/  FADD.FTZ R68, -R106, R77 ;  /* 0x0000004d6a447221 */ /* 0x000fe20000010100 */
[----:B------:R-:W-:Y:S01]  /*0c00*/  FMUL.FTZ R107, R5, R76 ;  /* 0x0000004c056b7220 */ /* 0x000fe20000410000 */
        /* <DEDUP_REMOVED lines=11> */
[----:B------:R-:W-:Y:S01]  /*0cc0*/  FFMA.FTZ R37, R81, R78, R37 ;  /* 0x0000004e51257223 */ /* 0x000fe20000010025 */
[----:B------:R-:W-:Y:S01]  /*0cd0*/  FADD.FTZ R41, R41, R81 ;  /* 0x0000005129297221 */ /* 0x000fe20000010000 */
[----:B------:R-:W-:Y:S01]  /*0ce0*/  FMUL.FTZ R79, R5, R70 ;  /* 0x00000046054f7220 */ /* 0x000fe20000410000 */
[----:B------:R-:W-:Y:S01]  /*0cf0*/  FMUL.FTZ R81, R8, R81 ;  /* 0x0000005108517220 */ /* 0x000fe20000410000 */
[----:B------:R-:W-:Y:S01]  /*0d00*/  FADD.FTZ R64, R67, R80 ;  /* 0x0000005043407221 */ /* 0x000fe20000010000 */
[----:B------:R-:W-:Y:S01]  /*0d10*/  FFMA.FTZ R65, R107, R80, R66 ;  /* 0x000000506b417223 */ /* 0x000fe20000010042 */
[----:B------:R-:W-:Y:S01]  /*0d20*/  FFMA.FTZ R38, R82, R79, R38 ;  /* 0x0000004f52267223 */ /* 0x000fe20000010026 */
[----:B------:R-:W-:Y:S01]  /*0d30*/  FADD.FTZ R42, R42, R82 ;  /* 0x000000522a2a7221 */ /* 0x000fe20000010000 */
[----:B------:R-:W-:Y:S01]  /*0d40*/  FADD.FTZ R67, R64, R81 ;  /* 0x0000005140437221 */ /* 0x000fe20000010000 */
[----:B------:R-:W-:Y:S01]  /*0d50*/  FMUL.FTZ R82, R13, R82 ;  /* 0x000000520d527220 */ /* 0x000fe20000410000 */
[----:B------:R-:W-:Y:S01]  /*0d60*/  FFMA.FTZ R64, R78, R81, R65 ;  /* 0x000000514e407223 */ /* 0x000fe20000010041 */
[----:B------:R-:W-:Y:S01]  /*0d70*/  FMUL.FTZ R106, R5, R106 ;  /* 0x0000006a056a7220 */ /* 0x000fe20000410000 */
[----:B------:R-:W-:Y:S01]  /*0d80*/  FMUL.FTZ R109, R6, R83 ;  /* 0x00000053066d7220 */ /* 0x000fe20000410000 */
[----:B------:R-:W-:Y:S01]  /*0d90*/  FADD.FTZ R66, R67, R82 ;  /* 0x0000005243427221 */ /* 0x000fe20000010000 */
[----:B------:R-:W-:Y:S01]  /*0da0*/  FFMA.FTZ R65, R79, R82, R64 ;  /* 0x000000524f417223 */ /* 0x000fe20000010040 */
[----:B------:R-:W-:Y:S01]  /*0db0*/  FFMA.FTZ R39, R83, R106, R39 ;  /* 0x0000006a53277223 */ /* 0x000fe20000010027 */
[----:B------:R-:W-:Y:S01]  /*0dc0*/  FADD.FTZ R43, R43, R83 ;  /* 0x000000532b2b7221 */ /* 0x000fe20000010000 */
[----:B------:R-:W-:Y:S01]  /*0dd0*/  FADD.FTZ R66, R66, R109 ;  /* 0x0000006d42427221 */ /* 0x000fe20000010000 */
[----:B0-----:R-:W-:-:S07]  /*0de0*/  FFMA.FTZ R65, R106, R109, R65 ;  /* 0x0000006d6a417223 */ /* 0x001fce0000010041 */
.L_x_7059:
[----:B------:R-:W-:Y:S05]  /*0df0*/  BSYNC B0 ;  /* 0x0000000000007941 */ /* 0x000fea0003800000 */
.L_x_7057:
[----:B------:R-:W-:Y:S01]  /*0e00*/  SHF.R.U32.HI R64, RZ, 0x7, R88 ;  /* 0x00000007ff407819 */ /* 0x000fe20000011658 */
[----:B------:R-:W-:Y:S01]  /*0e10*/  UMOV UR6, 0xffffffff ;  /* 0xffffffff00067882 */ /* 0x000fe20000000000 */
[----:B------:R-:W-:Y:S02]  /*0e20*/  LOP3.LUT P5, RZ, R108, 0xff, RZ, 0xc0, !PT ;  /* 0x000000ff6cff7812 */ /* 0x000fe400078ac0ff */
[----:B------:R-:W-:-:S04]  /*0e30*/  SHF.L.U32 R64, R64, 0x2, RZ ;  /* 0x0000000240407819 */ /* 0x000fc800000006ff */
[----:B------:R-:W-:Y:S01]  /*0e40*/  SEL R64, R11, R64, !P5 ;  /* 0x000000400b407207 */ /* 0x000fe20006800000 */
        /* <DEDUP_REMOVED lines=19> */
.L_x_7101:
[----:B------:R-:W4:Y:S01]  /*0f80*/  S2R R71, SR_CgaCtaId ;  /* 0x0000000000477919 */ /* 0x000f220000008800 */
[----:B------:R-:W-:Y:S01]  /*0f90*/  LOP3.LUT P0, RZ, R88, 0x1f, RZ, 0xc0, !PT ;  /* 0x0000001f58ff7812 */ /* 0x000fe2000780c0ff */
[----:B--2---:R-:W-:Y:S01]  /*0fa0*/  FADD.FTZ R76, R66, R67 ;  /* 0x00000043424c7221 */ /* 0x004fe20000010000 */
[----:B------:R-:W-:Y:S01]  /*0fb0*/  MOV R70, 0x400 ;  /* 0x0000040000467802 */ /* 0x000fe20000000f00 */
[----:B---3--:R-:W-:Y:S01]  /*0fc0*/  FADD.FTZ R77, R65, R68 ;  /* 0x00000044414d7221 */ /* 0x008fe20000010000 */
[----:B------:R-:W-:Y:S05]  /*0fd0*/  WARPSYNC.ALL ;  /* 0x0000000000007948 */ /* 0x000fea0003800000 */
[----:B-----5:R-:W-:Y:S01]  /*0fe0*/  ISETP.GE.AND P6, PT, R90, 0x1, PT ;  /* 0x000000015a00780c */ /* 0x020fe20003fc6270 */
[----:B------:R-:W-:Y:S01]  /*0ff0*/  BSSY B0, `(.L_x_7061) ;  /* 0x000004a000007945 */ /* 0x000fe20003800000 */
[----:B------:R-:W-:-:S02]  /*1000*/  @!P4 ISETP.NE.U32.AND P2, PT, R2, RZ, PT ;  /* 0x000000ff0200c20c */ /* 0x000fc40003f45070 */
[----:B------:R-:W-:Y:S02]  /*1010*/  @!P0 SHF.R.U32.HI R69, RZ, 0x5, R88 ;  /* 0x00000005ff458819 */ /* 0x000fe40000011658 */
[----:B------:R-:W-:Y:S02]  /*1020*/  ISETP.NE.AND P1, PT, R9, RZ, PT ;  /* 0x000000ff0900720c */ /* 0x000fe40003f25270 */
[----:B------:R-:W-:Y:S02]  /*1030*/  @!P0 LOP3.LUT R69, R69, 0x3, RZ, 0xc0, !PT ;  /* 0x0000000345458812 */ /* 0x000fe400078ec0ff */
[----:B------:R-:W-:Y:S02]  /*1040*/  @!P4 ISETP.NE.U32.AND P3, PT, R2, RZ, PT ;  /* 0x000000ff0200c20c */ /* 0x000fe40003f65070 */
[----:B------:R-:W-:Y:S02]  /*1050*/  @!P0 IADD3 R69, R64, R69, RZ ;  /* 0x0000004540458210 */ /* 0x000fe40007ffe0ff */
[----:B------:R-:W-:-:S02]  /*1060*/  @!P4 ISETP.NE.AND.EX P2, PT, R0, RZ, PT, P2 ;  /* 0x000000ff0000c20c */ /* 0x000fc40003f45320 */
[----:B------:R-:W-:Y:S02]  /*1070*/  @!P4 ISETP.NE.AND.EX P3, PT, R0, RZ, PT, P3 ;  /* 0x000000ff0000c20c */ /* 0x000fe40003f65330 */
[----:B0-----:R-:W-:Y:S02]  /*1080*/  @!P4 FSEL R110, R29, RZ, P2 ;  /* 0x000000ff1d6ec208 */ /* 0x001fe40001000000 */
[----:B------:R-:W-:Y:S02]  /*1090*/  @!P4 ISETP.NE.U32.AND P2, PT, R2, RZ, PT ;  /* 0x000000ff0200c20c */ /* 0x000fe40003f45070 */
[----:B----4-:R-:W-:Y:S02]  /*10a0*/  LEA R70, R71, R70, 0x18 ;  /* 0x0000004647467211 */ /* 0x010fe400078ec0ff */
[----:B------:R-:W-:Y:S02]  /*10b0*/  @!P4 ISETP.NE.AND.EX P2, PT, R0, RZ, PT, P2 ;  /* 0x000000ff0000c20c */ /* 0x000fe40003f45320 */
[----:B------:R-:W-:-:S02]  /*10c0*/  @!P0 LEA R83, R69, R70, 0x3 ;  /* 0x0000004645538211 */ /* 0x000fc400078e18ff */
[----:B------:R-:W-:Y:S02]  /*10d0*/  LEA R92, R64, R70, 0x3 ;  /* 0x00000046405c7211 */ /* 0x000fe400078e18ff */
[----:B------:R-:W-:Y:S01]  /*10e0*/  @P6 LOP3.LUT R7, R88, 0x7f, RZ, 0xc0, !PT ;  /* 0x0000007f58076812 */ /* 0x000fe200078ec0ff */
[----:B------:R0:W-:Y:S01]  /*10f0*/  @!P0 STS.64 [R83+0x1800], R76 ;  /* 0x0018004c53008388 */ /* 0x0001e20000000a00 */
[----:B------:R-:W-:Y:S01]  /*1100*/  BAR.SYNC.DEFER_BLOCKING 0x0 ;  /* 0x0000000000007b1d */ /* 0x000fe20000010000 */
[----:B------:R-:W-:-:S04]  /*1110*/  ISETP.NE.U32.AND P0, PT, RZ, UR10, PT ;  /* 0x0000000aff007c0c */ /* 0x000fc8000bf05070 */
[----:B------:R-:W-:Y:S02]  /*1120*/  ISETP.NE.AND.EX P0, PT, RZ, UR11, PT, P0 ;  /* 0x0000000bff007c0c */ /* 0x000fe4000bf05300 */
[----:B0-----:R-:W-:Y:S01]  /*1130*/  @!P4 FSEL R83, R24, RZ, P2 ;  /* 0x000000ff1853c208 */ /* 0x001fe20001000000 */
[----:B------:R-:W-:Y:S01]  /*1140*/  HFMA2.MMA R76, -RZ, RZ, 0, 0 ;  /* 0x00000000ff4c7435 */ /* 0x000fe200000001ff */
[----:B------:R-:W-:-:S04]  /*1150*/  @!P4 ISETP.NE.U32.AND P2, PT, R2, RZ, PT ;  /* 0x000000ff0200c20c */ /* 0x000fc80003f45070 */
[----:B------:R-:W-:-:S04]  /*1160*/  @!P4 ISETP.NE.AND.EX P2, PT, R0, RZ, PT, P2 ;  /* 0x000000ff0000c20c */ /* 0x000fc80003f45320 */
[----:B------:R-:W-:Y:S02]  /*1170*/  @!P4 FSEL R94, R27, RZ, P2 ;  /* 0x000000ff1b5ec208 */ /* 0x000fe40001000000 */
[----:B------:R-:W-:Y:S01]  /*1180*/  @!P4 ISETP.NE.U32.AND P2, PT, R2, RZ, PT ;  /* 0x000000ff0200c20c */ /* 0x000fe20003f45070 */
[----:B-1----:R-:W0:Y:S03]  /*1190*/  LDS.128 R64, [R92+0x1800] ;  /* 0x001800005c407984 */ /* 0x002e260000000c00 */
[----:B------:R-:W-:Y:S01]  /*11a0*/  @!P4 ISETP.NE.AND.EX P2, PT, R0, RZ, PT, P2 ;  /* 0x000000ff0000c20c */ /* 0x000fe20003f45320 */
[----:B------:R-:W1:Y:S03]  /*11b0*/  LDS.128 R68, [R92+0x1810] ;  /* 0x001810005c447984 */ /* 0x000e660000000c00 */
[----:B------:R-:W-:Y:S01]  /*11c0*/  @!P4 FSEL R108, R21, RZ, P2 ;  /* 0x000000ff156cc208 */ /* 0x000fe20001000000 */
[----:B0-----:R-:W-:Y:S01]  /*11d0*/  FADD.FTZ R93, RZ, R64 ;  /* 0x00000040ff5d7221 */ /* 0x001fe20000010000 */
[----:B------:R-:W-:-:S03]  /*11e0*/  @P6 IADD3 R64, R90, -0x1, RZ ;  /* 0xffffffff5a406810 */ /* 0x000fc60007ffe0ff */
[----:B------:R-:W-:Y:S02]  /*11f0*/  FADD.FTZ R93, R66, R93 ;  /* 0x0000005d425d7221 */ /* 0x000fe40000010000 */
[----:B------:R-:W-:Y:S02]  /*1200*/  @P6 IMAD R64, R64, R105, RZ ;  /* 0x0000006940406224 */ /* 0x000fe400078e02ff */
[----:B-1----:R-:W-:-:S03]  /*1210*/  FADD.FTZ R93, R93, R68 ;  /* 0x000000445d5d7221 */ /* 0x002fc60000010000 */
[----:B------:R-:W-:Y:S01]  /*1220*/  @P6 SHF.R.S32.HI R95, RZ, 0x1f, R64 ;  /* 0x0000001fff5f6819 */ /* 0x000fe20000011440 */
[----:B------:R-:W-:-:S03]  /*1230*/  FADD.FTZ R70, R70, R93 ;  /* 0x0000005d46467221 */ /* 0x000fc60000010000 */
[----:B------:R-:W-:Y:S01]  /*1240*/  @P6 LEA.HI R68, R95, R64, RZ, 0x2 ;  /* 0x000000405f446211 */ /* 0x000fe200078f10ff */
[----:B------:R-:W-:Y:S01]  /*1250*/  FMUL.FTZ R70, R70, UR8 ;  /* 0x0000000846467c20 */ /* 0x000fe20008410000 */
[----:B------:R-:W-:Y:S01]  /*1260*/  FADD.FTZ R64, RZ, R65 ;  /* 0x00000041ff407221 */ /* 0x000fe20000010000 */
[----:B------:R-:W-:Y:S02]  /*1270*/  @!P4 FSEL R95, R28, RZ, P3 ;  /* 0x000000ff1c5fc208 */ /* 0x000fe40001800000 */
[----:B------:R-:W-:Y:S01]  /*1280*/  @!P4 ISETP.NE.U32.AND P3, PT, R2, RZ, PT ;  /* 0x000000ff0200c20c */ /* 0x000fe20003f65070 */
[----:B------:R-:W-:Y:S01]  /*1290*/  FADD.FTZ R66, R67, R64 ;  /* 0x0000004043427221 */ /* 0x000fe20000010000 */
[----:B------:R-:W-:Y:S01]  /*12a0*/  FSEL R70, R70, RZ, !P1 ;  /* 0x000000ff46467208 */ /* 0x000fe20004800000 */
[----:B------:R-:W0:Y:S01]  /*12b0*/  @P0 LDC.64 R64, c[0x0][0x308] ;  /* 0x0000c200ff400b82 */ /* 0x000e220000000a00 */
[----:B------:R-:W-:Y:S01]  /*12c0*/  @!P4 ISETP.NE.U32.AND P1, PT, R2, RZ, PT ;  /* 0x000000ff0200c20c */ /* 0x000fe20003f25070 */
[----:B------:R-:W-:Y:S01]  /*12d0*/  FADD.FTZ R66, R66, R69 ;  /* 0x0000004542427221 */ /* 0x000fe20000010000 */
[----:B------:R-:W-:-:S02]  /*12e0*/  @!P4 ISETP.NE.AND.EX P3, PT, R0, RZ, PT, P3 ;  /* 0x000000ff0000c20c */ /* 0x000fc40003f65330 */
[----:B------:R-:W-:Y:S01]  /*12f0*/  @!P4 ISETP.NE.AND.EX P1, PT, R0, RZ, PT, P1 ;  /* 0x000000ff0000c20c */ /* 0x000fe20003f25310 */
[----:B------:R-:W-:Y:S01]  /*1300*/  FADD.FTZ R71, R71, R66 ;  /* 0x0000004247477221 */ /* 0x000fe20000010000 */
[----:B------:R-:W-:Y:S02]  /*1310*/  @!P4 FSEL R112, R31, RZ, P3 ;  /* 0x000000ff1f70c208 */ /* 0x000fe40001800000 */
[----:B------:R-:W-:Y:S01]  /*1320*/  @!P4 FSEL R111, R30, RZ, P1 ;  /* 0x000000ff1e6fc208 */ /* 0x000fe20000800000 */
[----:B------:R-:W-:Y:S01]  /*1330*/  FMUL.FTZ R71, R71, UR8 ;  /* 0x0000000847477c20 */ /* 0x000fe20008410000 */
[C---:B------:R-:W-:Y:S02]  /*1340*/  @!P4 ISETP.NE.U32.AND P1, PT, R2.reuse, RZ, PT ;  /* 0x000000ff0200c20c */ /* 0x040fe40003f25070 */
[----:B------:R-:W-:Y:S02]  /*1350*/  @!P4 ISETP.NE.U32.AND P3, PT, R2, RZ, PT ;  /* 0x000000ff0200c20c */ /* 0x000fe40003f65070 */
[----:B------:R-:W-:-:S02]  /*1360*/  @!P4 ISETP.NE.AND.EX P1, PT, R0, RZ, PT, P1 ;  /* 0x000000ff0000c20c */ /* 0x000fc40003f25310 */
[----:B------:R-:W-:Y:S02]  /*1370*/  @!P4 ISETP.NE.AND.EX P3, PT, R0, RZ, PT, P3 ;  /* 0x000000ff0000c20c */ /* 0x000fe40003f65330 */
[----:B------:R-:W-:Y:S02]  /*1380*/  @!P4 FSEL R92, R25, RZ, P1 ;  /* 0x000000ff195cc208 */ /* 0x000fe40000800000 */
[----:B------:R-:W-:Y:S02]  /*1390*/  @!P4 ISETP.NE.U32.AND P1, PT, R2, RZ, PT ;  /* 0x000000ff0200c20c */ /* 0x000fe40003f25070 */
[----:B------:R-:W-:Y:S01]  /*13a0*/  @!P4 FSEL R93, R26, RZ, P3 ;  /* 0x000000ff1a5dc208 */ /* 0x000fe20001800000 */
[----:B0-----:R-:W-:Y:S01]  /*13b0*/  @P0 IMAD.WIDE.U32 R104, R104, 0x10, R64 ;  /* 0x0000001068680825 */ /* 0x001fe200078e0040 */
[----:B------:R-:W-:Y:S02]  /*13c0*/  @!P4 ISETP.NE.AND.EX P1, PT, R0, RZ, PT, P1 ;  /* 0x000000ff0000c20c */ /* 0x000fe40003f25310 */
[----:B------:R-:W-:-:S02]  /*13d0*/  ISETP.NE.U32.AND P3, PT, RZ, UR10, PT ;  /* 0x0000000aff007c0c */ /* 0x000fc4000bf65070 */
[----:B------:R-:W-:Y:S02]  /*13e0*/  @!P4 FSEL R77, R20, RZ, P1 ;  /* 0x000000ff144dc208 */ /* 0x000fe40000800000 */
[----:B------:R-:W-:Y:S02]  /*13f0*/  @!P4 ISETP.NE.U32.AND P1, PT, R2, RZ, PT ;  /* 0x000000ff0200c20c */ /* 0x000fe40003f25070 */
[----:B------:R-:W-:Y:S02]  /*1400*/  ISETP.NE.AND.EX P3, PT, RZ, UR11, PT, P3 ;  /* 0x0000000bff007c0c */ /* 0x000fe4000bf65330 */
[----:B------:R-:W-:Y:S01]  /*1410*/  @P6 LEA.HI.SX32 R76, R68, R7, 0x1e ;  /* 0x00000007444c6211 */ /* 0x000fe200078ff2ff */
[----:B------:R-:W-:Y:S10]  /*1420*/  @!P4 BRA `(.L_x_7062) ;  /* 0x000000000018c947 */ /* 0x000ff40003800000 */
[----:B------:R-:W-:Y:S01]  /*1430*/  ISETP.NE.U32.AND P2, PT, R2, RZ, PT ;  /* 0x000000ff0200720c */ /* 0x000fe20003f45070 */
[----:B------:R-:W-:-:S03]  /*1440*/  FFMA.FTZ R65, R3, R71, R70 ;  /* 0x0000004703417223 */ /* 0x000fc60000010046 */
[----:B------:R-:W-:Y:S01]  /*1450*/  ISETP.NE.AND.EX P2, PT, R0, RZ, PT, P2 ;  /* 0x000000ff0000720c */ /* 0x000fe20003f45320 */
[----:B------:R-:W-:-:S04]  /*1460*/  FADD.FTZ R64, R96, -R65 ;  /* 0x8000004160407221 */ /* 0x000fc80000010000 */
[----:B------:R-:W-:-:S08]  /*1470*/  FMUL.FTZ R95, R5, R64 ;  /* 0x00000040055f7220 */ /* 0x000fd00000410000 */
[----:B------:R-:W-:-:S07]  /*1480*/  @P2 FADD.FTZ R95, R28, R95 ;  /* 0x0000005f1c5f2221 */ /* 0x000fce0000010000 */
.L_x_7062:
[----:B------:R-:W-:Y:S05]  /*1490*/  BSYNC B0 ;  /* 0x0000000000007941 */ /* 0x000fea0003800000 */
.L_x_7061:
        /* <DEDUP_REMOVED lines=8> */
.L_x_7064:
[----:B------:R-:W-:Y:S05]  /*1520*/  BSYNC B0 ;  /* 0x0000000000007941 */ /* 0x000fea0003800000 */
.L_x_7063:
        /* <DEDUP_REMOVED lines=8> */
.L_x_7066:
[----:B------:R-:W-:Y:S05]  /*15b0*/  BSYNC B0 ;  /* 0x0000000000007941 */ /* 0x000fea0003800000 */
.L_x_7065:
        /* <DEDUP_REMOVED lines=8> */
.L_x_7068:
[----:B------:R-:W-:Y:S05]  /*1640*/  BSYNC B0 ;  /* 0x0000000000007941 */ /* 0x000fea0003800000 */
.L_x_7067:
[----:B------:R-:W-:Y:S05]  /*1650*/  @!P0 BRA `(.L_x_7069) ;  /* 0x00000000001c8947 */ /* 0x000fea0003800000 */
[----:B------:R-:W0:Y:S01]  /*1660*/  LDC.64 R68, c[0x0][0x308] ;  /* 0x0000c200ff447b82 */ /* 0x000e220000000a00 */
[----:B------:R-:W-:Y:S02]  /*1670*/  SEL R66, R111, R58, P3 ;  /* 0x0000003a6f427207 */ /* 0x000fe40001800000 */
[----:B------:R-:W-:Y:S02]  /*1680*/  SEL R65, R110, R57, P3 ;  /* 0x000000396e417207 */ /* 0x000fe40001800000 */
[----:B------:R-:W-:Y:S02]  /*1690*/  SEL R64, R95, R56, P3 ;  /* 0x000000385f407207 */ /* 0x000fe40001800000 */
[----:B------:R-:W-:Y:S01]  /*16a0*/  SEL R67, R112, R59, P3 ;  /* 0x0000003b70437207 */ /* 0x000fe20001800000 */
[----:B0-----:R-:W-:-:S05]  /*16b0*/  IMAD.WIDE.U32 R68, R103, 0x10, R68 ;  /* 0x0000001067447825 */ /* 0x001fca00078e0044 */
[----:B------:R0:W-:Y:S02]  /*16c0*/  STG.E.128 desc[UR4][R68.64], R64 ;  /* 0x0000004044007986 */ /* 0x0001e4000c101d04 */
.L_x_7069:
[----:B------:R-:W-:Y:S04]  /*16d0*/  BSSY B0, `(.L_x_7070) ;  /* 0x000000e000007945 */ /* 0x000fe80003800000 */
[----:B------:R-:W-:Y:S05]  /*16e0*/  @!P6 BRA `(.L_x_7071) ;  /* 0x000000000030e947 */ /* 0x000fea0003800000 */
[----:B0-----:R-:W0:Y:S01]  /*16f0*/  LDC.64 R68, c[0x0][0x2f8] ;  /* 0x0000be00ff447b82 */ /* 0x001e220000000a00 */
[----:B------:R-:W-:Y:S01]  /*1700*/  FMUL.FTZ R112, R112, UR9 ;  /* 0x0000000970707c20 */ /* 0x000fe20008410000 */
[----:B------:R-:W-:Y:S01]  /*1710*/  FMUL.FTZ R111, R111, UR9 ;  /* 0x000000096f6f7c20 */ /* 0x000fe20008410000 */
[----:B------:R-:W-:Y:S01]  /*1720*/  FMUL.FTZ R110, R110, UR9 ;  /* 0x000000096e6e7c20 */ /* 0x000fe20008410000 */
[----:B------:R-:W-:Y:S01]  /*1730*/  FMUL.FTZ R95, R95, UR9 ;  /* 0x000000095f5f7c20 */ /* 0x000fe20008410000 */
[----:B------:R-:W-:-:S04]  /*1740*/  ISETP.GT.AND P2, PT, R90, RZ, PT ;  /* 0x000000ff5a00720c */ /* 0x000fc80003f44270 */
[----:B------:R-:W-:Y:S02]  /*1750*/  SEL R67, R112, R51, P2 ;  /* 0x0000003370437207 */ /* 0x000fe40001000000 */
[----:B------:R-:W-:Y:S02]  /*1760*/  SEL R66, R111, R50, P2 ;  /* 0x000000326f427207 */ /* 0x000fe40001000000 */
[----:B------:R-:W-:Y:S02]  /*1770*/  SEL R65, R110, R49, P2 ;  /* 0x000000316e417207 */ /* 0x000fe40001000000 */
[----:B------:R-:W-:Y:S01]  /*1780*/  SEL R64, R95, R48, P2 ;  /* 0x000000305f407207 */ /* 0x000fe20001000000 */
[----:B0-----:R-:W-:-:S05]  /*1790*/  IMAD.WIDE.U32 R68, R76, 0x10, R68 ;  /* 0x000000104c447825 */ /* 0x001fca00078e0044 */
[----:B------:R1:W-:Y:S02]  /*17a0*/  STG.E.128 desc[UR4][R68.64], R64 ;  /* 0x0000004044007986 */ /* 0x0003e4000c101d04 */
.L_x_7071:
[----:B------:R-:W-:Y:S05]  /*17b0*/  BSYNC B0 ;  /* 0x0000000000007941 */ /* 0x000fea0003800000 */
.L_x_7070:
        /* <DEDUP_REMOVED lines=8> */
.L_x_7073:
[----:B------:R-:W-:Y:S05]  /*1840*/  BSYNC B0 ;  /* 0x0000000000007941 */ /* 0x000fea0003800000 */
.L_x_7072:
        /* <DEDUP_REMOVED lines=8> */
.L_x_7075:
[----:B------:R-:W-:Y:S05]  /*18d0*/  BSYNC B0 ;  /* 0x0000000000007941 */ /* 0x000fea0003800000 */
.L_x_7074:
        /* <DEDUP_REMOVED lines=8> */
.L_x_7077:
[----:B------:R-:W-:Y:S05]  /*1960*/  BSYNC B0 ;  /* 0x0000000000007941 */ /* 0x000fea0003800000 */
.L_x_7076:
        /* <DEDUP_REMOVED lines=8> */
.L_x_7079:
[----:B------:R-:W-:Y:S05]  /*19f0*/  BSYNC B0 ;  /* 0x0000000000007941 */ /* 0x000fea0003800000 */
.L_x_7078:
[----:B01----:R-:W-:Y:S01]  /*1a00*/  SEL R66, R93, R58, P3 ;  /* 0x0000003a5d427207 */ /* 0x003fe20001800000 */
[----:B------:R-:W-:Y:S01]  /*1a10*/  BSSY B0, `(.L_x_7080) ;  /* 0x0000016000007945 */ /* 0x000fe20003800000 */
[----:B------:R-:W-:Y:S02]  /*1a20*/  @P0 SEL R65, R92, R57, P3 ;  /* 0x000000395c410207 */ /* 0x000fe40001800000 */
[----:B------:R-:W-:Y:S02]  /*1a30*/  @P0 SEL R64, R83, R56, P3 ;  /* 0x0000003853400207 */ /* 0x000fe40001800000 */
[----:B------:R-:W-:Y:S02]  /*1a40*/  @P0 SEL R67, R94, R59, P3 ;  /* 0x0000003b5e430207 */ /* 0x000fe40001800000 */
[----:B------:R-:W-:Y:S02]  /*1a50*/  @!P4 ISETP.NE.AND.EX P1, PT, R0, RZ, PT, P1 ;  /* 0x000000ff0000c20c */ /* 0x000fe40003f25310 */
[----:B------:R-:W-:Y:S01]  /*1a60*/  ISETP.GT.AND P2, PT, R90, RZ, PT ;  /* 0x000000ff5a00720c */ /* 0x000fe20003f44270 */
[----:B------:R0:W-:Y:S01]  /*1a70*/  @P0 STG.E.128 desc[UR4][R104.64], R64 ;  /* 0x0000004068000986 */ /* 0x0001e2000c101d04 */
[----:B------:R-:W-:Y:S01]  /*1a80*/  @!P4 FSEL R95, R22, RZ, P1 ;  /* 0x000000ff165fc208 */ /* 0x000fe20000800000 */
[----:B------:R-:W-:Y:S10]  /*1a90*/  @!P6 BRA `(.L_x_7081) ;  /* 0x000000000034e947 */ /* 0x000ff40003800000 */
[----:B0-----:R-:W0:Y:S01]  /*1aa0*/  LDC.64 R64, c[0x0][0x2f8] ;  /* 0x0000be00ff407b82 */ /* 0x001e220000000a00 */
[----:B------:R-:W-:Y:S01]  /*1ab0*/  IADD3 R69, R76, 0x80, RZ ;  /* 0x000000804c457810 */ /* 0x000fe20007ffe0ff */
[----:B------:R-:W-:Y:S01]  /*1ac0*/  FMUL.FTZ R94, R94, UR9 ;  /* 0x000000095e5e7c20 */ /* 0x000fe20008410000 */
[----:B------:R-:W-:Y:S01]  /*1ad0*/  FMUL.FTZ R93, R93, UR9 ;  /* 0x000000095d5d7c20 */ /* 0x000fe20008410000 */
[----:B------:R-:W-:Y:S01]  /*1ae0*/  FMUL.FTZ R92, R92, UR9 ;  /* 0x000000095c5c7c20 */ /* 0x000fe20008410000 */
[----:B------:R-:W-:Y:S01]  /*1af0*/  FMUL.FTZ R83, R83, UR9 ;  /* 0x0000000953537c20 */ /* 0x000fe20008410000 */
[----:B------:R-:W-:-:S04]  /*1b00*/  ISETP.GT.AND P1, PT, R90, RZ, PT ;  /* 0x000000ff5a00720c */ /* 0x000fc80003f24270 */
[----:B------:R-:W-:Y:S02]  /*1b10*/  SEL R67, R94, R51, P1 ;  /* 0x000000335e437207 */ /* 0x000fe40000800000 */
[----:B------:R-:W-:Y:S01]  /*1b20*/  SEL R66, R93, R50, P1 ;  /* 0x000000325d427207 */ /* 0x000fe20000800000 */
[----:B0-----:R-:W-:Y:S01]  /*1b30*/  IMAD.WIDE.U32 R68, R69, 0x10, R64 ;  /* 0x0000001045447825 */ /* 0x001fe200078e0040 */
[----:B------:R-:W-:Y:S02]  /*1b40*/  SEL R65, R92, R49, P1 ;  /* 0x000000315c417207 */ /* 0x000fe40000800000 */
[----:B------:R-:W-:-:S05]  /*1b50*/  SEL R64, R83, R48, P1 ;  /* 0x0000003053407207 */ /* 0x000fca0000800000 */
[----:B------:R1:W-:Y:S02]  /*1b60*/  STG.E.128 desc[UR4][R68.64], R64 ;  /* 0x0000004044007986 */ /* 0x0003e4000c101d04 */
.L_x_7081:
[----:B------:R-:W-:Y:S05]  /*1b70*/  BSYNC B0 ;  /* 0x0000000000007941 */ /* 0x000fea0003800000 */
.L_x_7080:
        /* <DEDUP_REMOVED lines=8> */
.L_x_7083:
[----:B------:R-:W-:Y:S05]  /*1c00*/  BSYNC B0 ;  /* 0x0000000000007941 */ /* 0x000fea0003800000 */
.L_x_7082:
        /* <DEDUP_REMOVED lines=8> */
.L_x_7085:
[----:B------:R-:W-:Y:S05]  /*1c90*/  BSYNC B0 ;  /* 0x0000000000007941 */ /* 0x000fea0003800000 */
.L_x_7084:
        /* <DEDUP_REMOVED lines=8> */
.L_x_7087:
[----:B------:R-:W-:Y:S05]  /*1d20*/  BSYNC B0 ;  /* 0x0000000000007941 */ /* 0x000fea0003800000 */
.L_x_7086:
[----:B------:R-:W-:Y:S01]  /*1d30*/  @!P4 ISETP.NE.U32.AND P1, PT, R2, RZ, PT ;  /* 0x000000ff0200c20c */ /* 0x000fe20003f25070 */
[----:B01----:R-:W-:Y:S01]  /*1d40*/  FMUL.FTZ R65, R77, UR9 ;  /* 0x000000094d417c20 */ /* 0x003fe20008410000 */
[----:B------:R-:W-:Y:S01]  /*1d50*/  FMUL.FTZ R64, R108, UR9 ;  /* 0x000000096c407c20 */ /* 0x000fe20008410000 */
[----:B------:R-:W-:Y:S01]  /*1d60*/  FMUL.FTZ R67, R95, UR9 ;  /* 0x000000095f437c20 */ /* 0x000fe20008410000 */
[----:B------:R-:W-:Y:S01]  /*1d70*/  @!P4 ISETP.NE.AND.EX P1, PT, R0, RZ, PT, P1 ;  /* 0x000000ff0000c20c */ /* 0x000fe20003f25310 */
[----:B------:R-:W-:Y:S01]  /*1d80*/  BSSY B0, `(.L_x_7088) ;  /* 0x000000f000007945 */ /* 0x000fe20003800000 */
[----:B------:R-:W-:Y:S02]  /*1d90*/  SEL R56, R77, R56, P3 ;  /* 0x000000384d387207 */ /* 0x000fe40001800000 */
[----:B------:R-:W-:Y:S02]  /*1da0*/  SEL R48, R65, R48, P2 ;  /* 0x0000003041307207 */ /* 0x000fe40001000000 */
[----:B------:R-:W-:-:S02]  /*1db0*/  SEL R57, R108, R57, P3 ;  /* 0x000000396c397207 */ /* 0x000fc40001800000 */
[----:B------:R-:W-:Y:S02]  /*1dc0*/  SEL R49, R64, R49, P2 ;  /* 0x0000003140317207 */ /* 0x000fe40001000000 */
[----:B------:R-:W-:Y:S02]  /*1dd0*/  SEL R58, R95, R58, P3 ;  /* 0x0000003a5f3a7207 */ /* 0x000fe40001800000 */
[----:B------:R-:W-:Y:S02]  /*1de0*/  SEL R50, R67, R50, P2 ;  /* 0x0000003243327207 */ /* 0x000fe40001000000 */
        /* <DEDUP_REMOVED lines=8> */
.L_x_7089:
[----:B------:R-:W-:Y:S05]  /*1e70*/  BSYNC B0 ;  /* 0x0000000000007941 */ /* 0x000fea0003800000 */
.L_x_7088:
[----:B------:R-:W0:Y:S01]  /*1e80*/  @P0 LDC.64 R66, c[0x0][0x308] ;  /* 0x0000c200ff420b82 */ /* 0x000e220000000a00 */
[----:B------:R-:W-:Y:S01]  /*1e90*/  @P6 IADD3 R5, R76, 0x100, RZ ;  /* 0x000001004c056810 */ /* 0x000fe20007ffe0ff */
[C---:B------:R-:W-:Y:S01]  /*1ea0*/  FMUL.FTZ R0, R68.reuse, UR9 ;  /* 0x0000000944007c20 */ /* 0x040fe20008410000 */
[----:B------:R-:W-:Y:S01]  /*1eb0*/  SEL R59, R68, R59, P3 ;  /* 0x0000003b443b7207 */ /* 0x000fe20001800000 */
[----:B------:R-:W-:Y:S01]  /*1ec0*/  VIADD R18, R18, UR12 ;  /* 0x0000000c12127c36 */ /* 0x000fe20008000000 */
[----:B------:R-:W-:Y:S02]  /*1ed0*/  SEL R108, RZ, 0x1, P5 ;  /* 0x00000001ff6c7807 */ /* 0x000fe40002800000 */
[----:B------:R-:W-:Y:S01]  /*1ee0*/  SEL R51, R0, R51, P2 ;  /* 0x0000003300337207 */ /* 0x000fe20001000000 */
[----:B------:R-:W1:Y:S01]  /*1ef0*/  @P6 LDC.64 R64, c[0x0][0x2f8] ;  /* 0x0000be00ff406b82 */ /* 0x000e620000000a00 */
[----:B0-----:R-:W-:-:S05]  /*1f00*/  @P0 IMAD.WIDE.U32 R66, R4, 0x10, R66 ;  /* 0x0000001004420825 */ /* 0x001fca00078e0042 */
[----:B------:R0:W-:Y:S01]  /*1f10*/  @P0 STG.E.128 desc[UR4][R66.64], R56 ;  /* 0x0000003842000986 */ /* 0x0001e2000c101d04 */
[----:B------:R-:W-:Y:S01]  /*1f20*/  ISETP.GE.AND P0, PT, R18, UR13, PT ;  /* 0x0000000d12007c0c */ /* 0x000fe2000bf06270 */
[----:B-1----:R-:W-:-:S05]  /*1f30*/  @P6 IMAD.WIDE.U32 R64, R5, 0x10, R64 ;  /* 0x0000001005406825 */ /* 0x002fca00078e0040 */
[----:B------:R0:W-:Y:S07]  /*1f40*/  @P6 STG.E.128 desc[UR4][R64.64], R48 ;  /* 0x0000003040006986 */ /* 0x0001ee000c101d04 */
[----:B------:R-:W-:Y:S05]  /*1f50*/  @!P0 BRA `(.L_x_7090) ;  /* 0xffffffe4003c8947 */ /* 0x000fea000383ffff */
.L_x_7056:
[----:B------:R-:W1:Y:S01]  /*1f60*/  S2UR UR6, SR_CTAID.X ;  /* 0x00000000000679c3 */ /* 0x000e620000002500 */
[----:B------:R-:W-:-:S07]  /*1f70*/  LOP3.LUT R7, R88, 0x7f, RZ, 0xc0, !PT ;  /* 0x0000007f58077812 */ /* 0x000fce00078ec0ff */
[----:B------:R-:W2:Y:S08]  /*1f80*/  LDC.64 R2, c[0x0][0x2d0] ;  /* 0x0000b400ff027b82 */ /* 0x000eb00000000a00 */
[----:B------:R-:W3:Y:S01]  /*1f90*/  LDC.64 R4, c[0x0][0x2d8] ;  /* 0x0000b600ff047b82 */ /* 0x000ee20000000a00 */
[----:B-1----:R-:W-:Y:S01]  /*1fa0*/  LEA.HI R0, R88, UR6, RZ, 0x19 ;  /* 0x0000000658007c11 */ /* 0x002fe2000f8fc8ff */
[----:B------:R-:W-:-:S04]  /*1fb0*/  ULDC UR6, c[0x0][0x218] ;  /* 0x0000860000067ab9 */ /* 0x000fc80000000800 */
[----:B------:R-:W-:-:S05]  /*1fc0*/  IMAD R0, R0, UR6, RZ ;  /* 0x0000000600007c24 */ /* 0x000fca000f8e02ff */
[----:B------:R-:W-:-:S05]  /*1fd0*/  LEA.HI R7, R0, R7, RZ, 0x1e ;  /* 0x0000000700077211 */ /* 0x000fca00078ff0ff */
[----:B--2---:R-:W-:-:S04]  /*1fe0*/  IMAD.WIDE.U32 R2, R7, 0x10, R2 ;  /* 0x0000001007027825 */ /* 0x004fc800078e0002 */
[----:B---3--:R-:W-:Y:S01]  /*1ff0*/  IMAD.WIDE.U32 R4, R7, 0x10, R4 ;  /* 0x0000001007047825 */ /* 0x008fe200078e0004 */
[----:B------:R-:W-:Y:S04]  /*2000*/  STG.E.128 desc[UR4][R2.64], R44 ;  /* 0x0000002c02007986 */ /* 0x000fe8000c101d04 */
[----:B------:R-:W-:Y:S04]  /*2010*/  STG.E.128 desc[UR4][R4.64], R52 ;  /* 0x0000003404007986 */ /* 0x000fe8000c101d04 */
[----:B------:R-:W-:Y:S04]  /*2020*/  STG.E.128 desc[UR4][R2.64+0x800], R32 ;  /* 0x0008002002007986 */ /* 0x000fe8000c101d04 */
[----:B------:R-:W-:Y:S04]  /*2030*/  STG.E.128 desc[UR4][R4.64+0x800], R60 ;  /* 0x0008003c04007986 */ /* 0x000fe8000c101d04 */
[----:B------:R-:W-:Y:S04]  /*2040*/  STG.E.128 desc[UR4][R2.64+0x1000], R40 ;  /* 0x0010002802007986 */ /* 0x000fe8000c101d04 */
[----:B------:R-:W-:Y:S01]  /*2050*/  STG.E.128 desc[UR4][R4.64+0x1000], R36 ;  /* 0x0010002404007986 */ /* 0x000fe2000c101d04 */
[----:B------:R-:W-:Y:S05]  /*2060*/  EXIT ;  /* 0x000000000000794d */ /* 0x000fea0003800000 */
.L_x_7060:
[----:B0-----:R-:W-:Y:S01]  /*2070*/  HFMA2.MMA R93, -RZ, RZ, 0, 9.5367431640625e-07 ;  /* 0x00000010ff5d7435 */ /* 0x001fe200000001ff */
[----:B------:R-:W-:Y:S02]  /*2080*/  MOV R92, R66 ;  /* 0x00000042005c7202 */ /* 0x000fe40000000f00 */
[----:B------:R-:W-:Y:S02]  /*2090*/  MOV R94, 0x1f ;  /* 0x0000001f005e7802 */ /* 0x000fe40000000f00 */
[----:B------:R-:W-:-:S07]  /*20a0*/  MOV R77, 0xffffffff ;  /* 0xffffffff004d7802 */ /* 0x000fce0000000f00 */
[----:B-----5:R-:W-:Y:S05]  /*20b0*/  WARPSYNC.COLLECTIVE R77, `(.L_x_7091) ;  /* 0x000000004d087348 */ /* 0x020fea0003c00000 */
[----:B------:R0:W1:Y:S02]  /*20c0*/  SHFL.DOWN P0, R83, R92, R93, R94 ;  /* 0x0800005d5c537389 */ /* 0x000064000000005e */
[----:B01---5:R-:W-:Y:S01]  /*20d0*/  ENDCOLLECTIVE ;  /* 0x000000000000791b */ /* 0x023fe20003800000 */
.L_x_7091:
[----:B------:R-:W-:Y:S02]  /*20e0*/  MOV R92, R65 ;  /* 0x00000041005c7202 */ /* 0x000fe40000000f00 */
[----:B------:R-:W-:-:S07]  /*20f0*/  MOV R67, R83 ;  /* 0x0000005300437202 */ /* 0x000fce0000000f00 */
[----:B------:R-:W-:Y:S05]  /*2100*/  WARPSYNC.COLLECTIVE R77, `(.L_x_7092) ;  /* 0x000000004d087348 */ /* 0x000fea0003c00000 */
[----:B------:R0:W1:Y:S02]  /*2110*/  SHFL.DOWN P0, R83, R92, R93, R94 ;  /* 0x0800005d5c537389 */ /* 0x000064000000005e */
[----:B01----:R-:W-:Y:S01]  /*2120*/  ENDCOLLECTIVE ;  /* 0x000000000000791b */ /* 0x003fe20003800000 */
.L_x_7092:
[----:B------:R-:W-:Y:S01]  /*2130*/  FADD.FTZ R67, R67, R66 ;  /* 0x0000004243437221 */ /* 0x000fe20000010000 */
[----:B------:R-:W-:-:S04]  /*2140*/  HFMA2.MMA R93, -RZ, RZ, 0, 4.76837158203125e-07 ;  /* 0x00000008ff5d7435 */ /* 0x000fc800000001ff */
[----:B------:R-:W-:Y:S02]  /*2150*/  MOV R92, R67 ;  /* 0x00000043005c7202 */ /* 0x000fe40000000f00 */
[----:B------:R-:W-:-:S07]  /*2160*/  MOV R68, R83 ;  /* 0x0000005300447202 */ /* 0x000fce0000000f00 */
[----:B------:R-:W-:Y:S05]  /*2170*/  WARPSYNC.COLLECTIVE R77, `(.L_x_7093) ;  /* 0x000000004d087348 */ /* 0x000fea0003c00000 */
[----:B------:R0:W1:Y:S02]  /*2180*/  SHFL.DOWN P0, R83, R92, R93, R94 ;  /* 0x0800005d5c537389 */ /* 0x000064000000005e */
[----:B01----:R-:W-:Y:S01]  /*2190*/  ENDCOLLECTIVE ;  /* 0x000000000000791b */ /* 0x003fe20003800000 */
.L_x_7093:
[----:B------:R-:W-:-:S05]  /*21a0*/  FADD.FTZ R68, R68, R65 ;  /* 0x0000004144447221 */ /* 0x000fca0000010000 */
[----:B------:R-:W-:Y:S02]  /*21b0*/  MOV R92, R68 ;  /* 0x00000044005c7202 */ /* 0x000fe40000000f00 */
[----:B------:R-:W-:-:S07]  /*21c0*/  MOV R70, R83 ;  /* 0x0000005300467202 */ /* 0x000fce0000000f00 */
[----:B------:R-:W-:Y:S05]  /*21d0*/  WARPSYNC.COLLECTIVE R77, `(.L_x_7094) ;  /* 0x000000004d087348 */ /* 0x000fea0003c00000 */
[----:B------:R0:W1:Y:S02]  /*21e0*/  SHFL.DOWN P0, R83, R92, R93, R94 ;  /* 0x0800005d5c537389 */ /* 0x000064000000005e */
[----:B01----:R-:W-:Y:S01]  /*21f0*/  ENDCOLLECTIVE ;  /* 0x000000000000791b */ /* 0x003fe20003800000 */
.L_x_7094:
[----:B------:R-:W-:-:S05]  /*2200*/  FADD.FTZ R70, R67, R70 ;  /* 0x0000004643467221 */ /* 0x000fca0000010000 */
[----:B------:R-:W-:Y:S01]  /*2210*/  MOV R92, R70 ;  /* 0x00000046005c7202 */ /* 0x000fe20000000f00 */
[----:B------:R-:W-:Y:S01]  /*2220*/  IMAD.MOV.U32 R93, RZ, RZ, 0x4 ;  /* 0x00000004ff5d7424 */ /* 0x000fe200078e00ff */
[----:B------:R-:W-:-:S07]  /*2230*/  MOV R69, R83 ;  /* 0x0000005300457202 */ /* 0x000fce0000000f00 */
[----:B------:R-:W-:Y:S05]  /*2240*/  WARPSYNC.COLLECTIVE R77, `(.L_x_7095) ;  /* 0x000000004d087348 */ /* 0x000fea0003c00000 */
[----:B------:R0:W1:Y:S02]  /*2250*/  SHFL.DOWN P0, R83, R92, R93, R94 ;  /* 0x0800005d5c537389 */ /* 0x000064000000005e */
[----:B01----:R-:W-:Y:S01]  /*2260*/  ENDCOLLECTIVE ;  /* 0x000000000000791b */ /* 0x003fe20003800000 */
.L_x_7095:
[----:B------:R-:W-:-:S05]  /*2270*/  FADD.FTZ R69, R68, R69 ;  /* 0x0000004544457221 */ /* 0x000fca0000010000 */
[----:B------:R-:W-:Y:S02]  /*2280*/  MOV R92, R69 ;  /* 0x00000045005c7202 */ /* 0x000fe40000000f00 */
[----:B------:R-:W-:-:S07]  /*2290*/  MOV R71, R83 ;  /* 0x0000005300477202 */ /* 0x000fce0000000f00 */
[----:B------:R-:W-:Y:S05]  /*22a0*/  WARPSYNC.COLLECTIVE R77, `(.L_x_7096) ;  /* 0x000000004d087348 */ /* 0x000fea0003c00000 */
[----:B------:R0:W1:Y:S02]  /*22b0*/  SHFL.DOWN P0, R83, R92, R93, R94 ;  /* 0x0800005d5c537389 */ /* 0x000064000000005e */
[----:B01----:R-:W-:Y:S01]  /*22c0*/  ENDCOLLECTIVE ;  /* 0x000000000000791b */ /* 0x003fe20003800000 */
.L_x_7096:
[----:B------:R-:W-:Y:S01]  /*22d0*/  FADD.FTZ R71, R70, R71 ;  /* 0x0000004746477221 */ /* 0x000fe20000010000 */
[----:B------:R-:W-:-:S04]  /*22e0*/  HFMA2.MMA R93, -RZ, RZ, 0, 1.1920928955078125e-07 ;  /* 0x00000002ff5d7435 */ /* 0x000fc800000001ff */
[----:B------:R-:W-:Y:S02]  /*22f0*/  MOV R92, R71 ;  /* 0x00000047005c7202 */ /* 0x000fe40000000f00 */
[----:B------:R-:W-:-:S07]  /*2300*/  MOV R76, R83 ;  /* 0x00000053004c7202 */ /* 0x000fce0000000f00 */
[----:B------:R-:W-:Y:S05]  /*2310*/  WARPSYNC.COLLECTIVE R77, `(.L_x_7097) ;  /* 0x000000004d087348 */ /* 0x000fea0003c00000 */
[----:B------:R0:W1:Y:S02]  /*2320*/  SHFL.DOWN P0, R83, R92, R93, R94 ;  /* 0x0800005d5c537389 */ /* 0x000064000000005e */
[----:B01----:R-:W-:Y:S01]  /*2330*/  ENDCOLLECTIVE ;  /* 0x000000000000791b */ /* 0x003fe20003800000 */
.L_x_7097:
[----:B------:R-:W-:-:S05]  /*2340*/  FADD.FTZ R76, R69, R76 ;  /* 0x0000004c454c7221 */ /* 0x000fca0000010000 */
[----:B------:R-:W-:Y:S02]  /*2350*/  MOV R92, R76 ;  /* 0x0000004c005c7202 */ /* 0x000fe40000000f00 */
[----:B------:R-:W-:-:S07]  /*2360*/  MOV R66, R83 ;  /* 0x0000005300427202 */ /* 0x000fce0000000f00 */
[----:B------:R-:W-:Y:S05]  /*2370*/  WARPSYNC.COLLECTIVE R77, `(.L_x_7098) ;  /* 0x000000004d087348 */ /* 0x000fea0003c00000 */
[----:B------:R0:W1:Y:S02]  /*2380*/  SHFL.DOWN P0, R83, R92, R93, R94 ;  /* 0x0800005d5c537389 */ /* 0x000064000000005e */
[----:B01----:R-:W-:Y:S01]  /*2390*/  ENDCOLLECTIVE ;  /* 0x000000000000791b */ /* 0x003fe20003800000 */
.L_x_7098:
[----:B------:R-:W-:Y:S01]  /*23a0*/  FADD.FTZ R66, R71, R66 ;  /* 0x0000004247427221 */ /* 0x000fe20000010000 */
[----:B------:R-:W-:-:S04]  /*23b0*/  HFMA2.MMA R93, -RZ, RZ, 0, 5.9604644775390625e-08 ;  /* 0x00000001ff5d7435 */ /* 0x000fc800000001ff */
[----:B------:R-:W-:Y:S02]  /*23c0*/  MOV R92, R66 ;  /* 0x00000042005c7202 */ /* 0x000fe40000000f00 */
[----:B------:R-:W-:-:S07]  /*23d0*/  MOV R65, R83 ;  /* 0x0000005300417202 */ /* 0x000fce0000000f00 */
[----:B------:R-:W-:Y:S05]  /*23e0*/  WARPSYNC.COLLECTIVE R77, `(.L_x_7099) ;  /* 0x000000004d087348 */ /* 0x000fea0003c00000 */
[----:B------:R0:W1:Y:S02]  /*23f0*/  SHFL.DOWN P0, R83, R92, R93, R94 ;  /* 0x0800005d5c537389 */ /* 0x000064000000005e */
[----:B01----:R-:W-:Y:S01]  /*2400*/  ENDCOLLECTIVE ;  /* 0x000000000000791b */ /* 0x003fe20003800000 */
.L_x_7099:
[----:B------:R-:W-:-:S05]  /*2410*/  FADD.FTZ R65, R76, R65 ;  /* 0x000000414c417221 */ /* 0x000fca0000010000 */
[----:B------:R-:W-:Y:S02]  /*2420*/  MOV R92, R65 ;  /* 0x00000041005c7202 */ /* 0x000fe40000000f00 */
[----:B------:R-:W-:-:S07]  /*2430*/  MOV R67, R83 ;  /* 0x0000005300437202 */ /* 0x000fce0000000f00 */
[----:B------:R-:W-:Y:S05]  /*2440*/  WARPSYNC.COLLECTIVE R77, `(.L_x_7100) ;  /* 0x000000004d087348 */ /* 0x000fea0003c00000 */
[----:B------:R0:W1:Y:S02]  /*2450*/  SHFL.DOWN P0, R83, R92, R93, R94 ;  /* 0x0800005d5c537389 */ /* 0x000064000000005e */
[----:B01----:R-:W-:Y:S01]  /*2460*/  ENDCOLLECTIVE ;  /* 0x000000000000791b */ /* 0x003fe20003800000 */
.L_x_7100:
[----:B------:R-:W-:Y:S01]  /*2470*/  MOV R68, R83 ;  /* 0x0000005300447202 */ /* 0x000fe20000000f00 */
[----:B------:R-:W-:Y:S06]  /*2480*/  BRA `(.L_x_7101) ;  /* 0xffffffe800bc7947 */ /* 0x000fec000383ffff */
.L_x_7102:
        /* <DEDUP_REMOVED lines=15> */
.L_x_8657:


//--------------------- .text._ZN10layer_norm13ln_bwd_kernelINS_13Kernel_traitsI6__halfffffjLj1536ELj1ELj1ELj4ELj16ENS_18Kernel_traits_baseILj1536ES2_ffffjLj128EEEEELb0ELb1ELb0ELb0EEEvNS_9BwdParamsE --------------------------
	.section	.text._ZN10layer_norm13ln_bwd_kernelINS_13Kernel_traitsI6__halfffffjLj1536ELj1ELj1ELj4ELj16ENS_18Kernel_traits_baseILj1536ES2_ffffjLj128EEEEELb0ELb1ELb0ELb0EEEvNS_9BwdParamsE,"ax",@progbits
	.align	128
        .global         _ZN10layer_norm13ln_bwd_kernelINS_13Kernel_traitsI6__halfffffjLj1536ELj1ELj1ELj4ELj16ENS_18Kernel_traits_baseILj1536ES2_ffffjLj128EEEEELb0ELb1ELb0ELb0EEEvNS_9BwdParamsE
        .type           _ZN10layer_norm13ln_bwd_kernelINS_13Kernel_traitsI6__halfffffjLj1536ELj1ELj1ELj4ELj16ENS_18Kernel_traits_baseILj1536ES2_ffffjLj128EEEEELb0ELb1ELb0ELb0EEEvNS_9BwdParamsE,@function
        .size           _ZN10layer_norm13ln_bwd_kernelINS_13Kernel_traitsI6__halfffffjLj1536ELj1ELj1ELj4ELj16ENS_18Kernel_traits_baseILj1536ES2_ffffjLj128EEEEELb0ELb1ELb0ELb0EEEvNS_9BwdParamsE,(.L_x_8658 - _ZN10layer_norm13ln_bwd_kernelINS_13Kernel_traitsI6__halfffffjLj1536ELj1ELj1ELj4ELj16ENS_18Kernel_traits_baseILj1536ES2_ffffjLj128EEEEELb0ELb1ELb0ELb0EEEvNS_9BwdParamsE)
        .other          _ZN10layer_norm13ln_bwd_kernelINS_13Kernel_traitsI6__halfffffjLj1536ELj1ELj1ELj4ELj16ENS_18Kernel_traits_baseILj1536ES2_ffffjLj128EEEEELb0ELb1ELb0ELb0EEEvNS_9BwdParamsE,@"STO_CUDA_ENTRY STV_DEFAULT"
_ZN10layer_norm13ln_bwd_kernelINS_13Kernel_traitsI6__halfffffjLj1536ELj1ELj1ELj4ELj16ENS_18Kernel_traits_baseILj1536ES2_ffffjLj128EEEEELb0ELb1ELb0ELb0EEEvNS_9BwdParamsE:
.text._ZN10layer_norm13ln_bwd_kernelINS_13Kernel_traitsI6__halfffffjLj1536ELj1ELj1ELj4ELj16ENS_18Kernel_traits_baseILj1536ES2_ffffjLj128EEEEELb0ELb1ELb0ELb0EEEvNS_9BwdParamsE:
        /* <DEDUP_REMOVED lines=28> */
[----:B------:R0:W5:Y:S02]  /*01c0*/  @P2 LDG.E.64 R8, desc[UR6][R6.64] ;  /* 0x0000000606082981 */ /* 0x000164000c1e1b00 */
[----:B------:R-:W4:Y:S01]  /*01d0*/  @P4 LDC.64 R2, c[0x0][0x260] ;  /* 0x00009800ff024b82 */ /* 0x000f220000000a00 */
[C---:B-1----:R-:W-:Y:S01]  /*01e0*/  @P2 IMAD.WIDE.U32 R10, R21.reuse, 0x8, R10 ;  /* 0x00000008150a2825 */ /* 0x042fe200078e000a */
[----:B------:R-:W-:-:S04]  /*01f0*/  @P2 IADD3 R21, R21, 0x80, RZ ;  /* 0x0000008015152810 */ /* 0x000fc80007ffe0ff */
[----:B------:R0:W5:Y:S02]  /*0200*/  @P2 LDG.E.64 R12, desc[UR6][R10.64] ;  /* 0x000000060a0c2981 */ /* 0x000164000c1e1b00 */
[----:B------:R-:W1:Y:S01]  /*0210*/  @P4 LDC.64 R4, c[0x0][0x278] ;  /* 0x00009e00ff044b82 */ /* 0x000e620000000a00 */
[----:B--2---:R-:W-:-:S05]  /*0220*/  @P3 IMAD.WIDE.U32 R14, R21, 0x8, R14 ;  /* 0x00000008150e3825 */ /* 0x004fca00078e000e */
[----:B------:R0:W5:Y:S01]  /*0230*/  @P3 LDG.E.64 R16, desc[UR6][R14.64] ;  /* 0x000000060e103981 */ /* 0x000162000c1e1b00 */
[----:B---3--:R-:W-:-:S05]  /*0240*/  @P3 IMAD.WIDE.U32 R18, R21, 0x8, R18 ;  /* 0x0000000815123825 */ /* 0x008fca00078e0012 */
[----:B------:R0:W5:Y:S01]  /*0250*/  @P3 LDG.E.64 R24, desc[UR6][R18.64] ;  /* 0x0000000612183981 */ /* 0x000162000c1e1b00 */
[----:B----4-:R-:W-:-:S05]  /*0260*/  @P4 IMAD.WIDE.U32 R2, R90, 0x8, R2 ;  /* 0x000000085a024825 */ /* 0x010fca00078e0002 */
[----:B------:R0:W5:Y:S01]  /*0270*/  @P4 LDG.E.64 R84, desc[UR6][R2.64] ;  /* 0x0000000602544981 */ /* 0x000162000c1e1b00 */
[----:B-1----:R-:W-:-:S05]  /*0280*/  @P4 IMAD.WIDE.U32 R4, R90, 0x8, R4 ;  /* 0x000000085a044825 */ /* 0x002fca00078e0004 */
[----:B------:R0:W5:Y:S01]  /*0290*/  @P4 LDG.E.64 R80, desc[UR6][R4.64] ;  /* 0x0000000604504981 */ /* 0x000162000c1e1b00 */
[----:B------:R-:W1:Y:S01]  /*02a0*/  S2UR UR4, SR_CTAID.X ;  /* 0x00000000000479c3 */ /* 0x000e620000002500 */
[----:B------:R-:W-:Y:S02]  /*02b0*/  SHF.R.U32.HI R88, RZ, 0x7, R79 ;  /* 0x00000007ff587819 */ /* 0x000fe4000001164f */
[----:B------:R-:W-:Y:S02]  /*02c0*/  CS2R R20, SRZ ;  /* 0x0000000000147805 */ /* 0x000fe4000001ff00 */
[----:B------:R-:W-:Y:S02]  /*02d0*/  CS2R R22, SRZ ;  /* 0x0000000000167805 */ /* 0x000fe4000001ff00 */
[----:B------:R-:W-:Y:S02]  /*02e0*/  CS2R R56, SRZ ;  /* 0x0000000000387805 */ /* 0x000fe4000001ff00 */
[----:B------:R-:W-:-:S02]  /*02f0*/  CS2R R58, SRZ ;  /* 0x00000000003a7805 */ /* 0x000fc4000001ff00 */
[----:B-1----:R-:W-:-:S04]  /*0300*/  IADD3 R89, R88, UR4, RZ ;  /* 0x0000000458597c10 */ /* 0x002fc8000fffe0ff */
        /* <DEDUP_REMOVED lines=14> */
[----:B------:R-:W-:Y:S01]  /*03f0*/  CS2R R50, SRZ ;  /* 0x0000000000327805 */ /* 0x000fe2000001ff00 */
[----:B0-----:R-:W-:Y:S06]  /*0400*/  @P0 BRA `(.L_x_7103) ;  /* 0x0000001800700947 */ /* 0x001fec0003800000 */
[----:B------:R-:W0:Y:S01]  /*0410*/  LDC.U8 R0, c[0x0][0x2a0] ;  /* 0x0000a800ff007b82 */ /* 0x000e220000000000 */
[----:B-----5:R-:W-:Y:S01]  /*0420*/  MOV R3, R8 ;  /* 0x0000000800037202 */ /* 0x020fe20000000f00 */
[----:B------:R-:W-:Y:S01]  /*0430*/  HADD2.F32 R87, -RZ, R84.H0_H0 ;  /* 0x20000054ff577230 */ /* 0x000fe20000004100 */
[--C-:B------:R-:W-:Y:S01]  /*0440*/  SHF.R.U64 R2, R8, 0x10, R9.reuse ;  /* 0x0000001008027819 */ /* 0x100fe20000001209 */
[----:B------:R-:W-:Y:S01]  /*0450*/  ULDC.64 UR4, c[0x0][0x270] ;  /* 0x00009c0000047ab9 */ /* 0x000fe20000000a00 */
[----:B------:R-:W-:Y:S01]  /*0460*/  MOV R5, R9 ;  /* 0x0000000900057202 */ /* 0x000fe20000000f00 */
[----:B------:R-:W-:Y:S01]  /*0470*/  HADD2.F32 R83, -RZ, R80.H0_H0 ;  /* 0x20000050ff537230 */ /* 0x000fe20000004100 */
[----:B------:R-:W-:Y:S01]  /*0480*/  SHF.R.U32.HI R4, RZ, 0x10, R9 ;  /* 0x00000010ff047819 */ /* 0x000fe20000011609 */
[----:B------:R-:W-:Y:S01]  /*0490*/  HFMA2.MMA R115, -RZ, RZ, 0, 5.9604644775390625e-08 ;  /* 0x00000001ff737435 */ /* 0x000fe200000001ff */
[----:B------:R-:W-:Y:S01]  /*04a0*/  MOV R7, R16 ;  /* 0x0000001000077202 */ /* 0x000fe20000000f00 */
[----:B------:R-:W-:Y:S01]  /*04b0*/  HADD2.F32 R3, -RZ, R3.H0_H0 ;  /* 0x20000003ff037230 */ /* 0x000fe20000004100 */
[----:B------:R-:W-:Y:S01]  /*04c0*/  SHF.R.U64 R6, R16, 0x10, R17 ;  /* 0x0000001010067819 */ /* 0x000fe20000001211 */
[----:B------:R-:W-:Y:S01]  /*04d0*/  HADD2.F32 R2, -RZ, R2.H0_H0 ;  /* 0x20000002ff027230 */ /* 0x000fe20000004100 */
[----:B------:R-:W-:Y:S01]  /*04e0*/  SHF.R.U64 R11, R12, 0x10, R13 ;  /* 0x000000100c0b7819 */ /* 0x000fe2000000120d */
[----:B------:R-:W-:Y:S01]  /*04f0*/  HADD2.F32 R5, -RZ, R5.H0_H0 ;  /* 0x20000005ff057230 */ /* 0x000fe20000004100 */
        /* <DEDUP_REMOVED lines=36> */
.L_x_7118:
[----:B01----:R-:W0:Y:S01]  /*0740*/  @P0 LDC.64 R68, c[0x0][0x270] ;  /* 0x00009c00ff440b82 */ /* 0x003e220000000a00 */
[----:B------:R-:W-:-:S07]  /*0750*/  SHF.R.S32.HI R70, RZ, 0x1f, R89 ;  /* 0x0000001fff467819 */ /* 0x000fce0000011459 */
[----:B------:R-:W1:Y:S01]  /*0760*/  LDC.64 R72, c[0x0][0x250] ;  /* 0x00009400ff487b82 */ /* 0x000e620000000a00 */
[----:B0-----:R-:W-:-:S04]  /*0770*/  @P0 LEA R68, P1, R89, R68, 0x2 ;  /* 0x0000004459440211 */ /* 0x001fc800078210ff */
[----:B------:R-:W-:-:S03]  /*0780*/  @P0 LEA.HI.X R69, R89, R69, R70, 0x2, P1 ;  /* 0x0000004559450211 */ /* 0x000fc600008f1446 */
[----:B------:R-:W0:Y:S01]  /*0790*/  LDC.64 R70, c[0x0][0x258] ;  /* 0x00009600ff467b82 */ /* 0x000e220000000a00 */
[----:B-1----:R-:W-:Y:S01]  /*07a0*/  IMAD.WIDE R72, R89, 0x4, R72 ;  /* 0x0000000459487825 */ /* 0x002fe200078e0248 */
[----:B-----5:R-:W-:-:S05]  /*07b0*/  MOV R108, 0x3f800000 ;  /* 0x3f800000006c7802 */ /* 0x020fca0000000f00 */
[----:B------:R-:W2:Y:S04]  /*07c0*/  LDG.E R72, desc[UR6][R72.64] ;  /* 0x0000000648487981 */ /* 0x000ea8000c1e1900 */
[----:B------:R1:W5:Y:S01]  /*07d0*/  @P0 LDG.E R108, desc[UR6][R68.64] ;  /* 0x00000006446c0981 */ /* 0x000362000c1e1900 */
[----:B0-----:R-:W-:-:S05]  /*07e0*/  IMAD.WIDE R70, R89, 0x4, R70 ;  /* 0x0000000459467825 */ /* 0x001fca00078e0246 */
[----:B------:R1:W5:Y:S01]  /*07f0*/  LDG.E R104, desc[UR6][R70.64] ;  /* 0x0000000646687981 */ /* 0x000362000c1e1900 */
[----:B------:R-:W-:Y:S01]  /*0800*/  MOV R78, UR13 ;  /* 0x0000000d004e7c02 */ /* 0x000fe20008000f00 */
[----:B------:R-:W-:Y:S01]  /*0810*/  BSSY B0, `(.L_x_7104) ;  /* 0x0000033000007945 */ /* 0x000fe20003800000 */
[----:B------:R-:W-:Y:S02]  /*0820*/  ISETP.NE.AND P6, PT, R0, RZ, PT ;  /* 0x000000ff0000720c */ /* 0x000fe40003fc5270 */
[----:B------:R-:W-:Y:S01]  /*0830*/  MOV R121, RZ ;  /* 0x000000ff00797202 */ /* 0x000fe20000000f00 */
[----:B------:R-:W-:Y:S01]  /*0840*/  IMAD R74, R89, R78, RZ ;  /* 0x0000004e594a7224 */ /* 0x000fe200078e02ff */
[----:B------:R-:W-:-:S04]  /*0850*/  MOV R122, RZ ;  /* 0x000000ff007a7202 */ /* 0x000fc80000000f00 */
        /* <DEDUP_REMOVED lines=16> */
[----:B------:R0:W5:Y:S02]  /*0960*/  @P1 LDG.E.128 R52, desc[UR6][R118.64] ;  /* 0x0000000676341981 */ /* 0x000164000c1e1d00 */
[----:B0-----:R-:W-:Y:S01]  /*0970*/  IADD3 R119, R106, 0x80, RZ ;  /* 0x000000806a777810 */ /* 0x001fe20007ffe0ff */
        /* <DEDUP_REMOVED lines=28> */
.L_x_7105:
[----:B------:R-:W-:Y:S05]  /*0b40*/  BSYNC B0 ;  /* 0x0000000000007941 */ /* 0x000fea0003800000 */
.L_x_7104:
        /* <DEDUP_REMOVED lines=42> */
.L_x_7107:
[----:B------:R-:W-:Y:S05]  /*0df0*/  BSYNC B0 ;  /* 0x0000000000007941 */ /* 0x000fea0003800000 */
.L_x_7106:
        /* <DEDUP_REMOVED lines=41> */
.L_x_7109:
[----:B------:R-:W-:Y:S05]  /*1090*/  BSYNC B0 ;  /* 0x0000000000007941 */ /* 0x000fea0003800000 */
.L_x_7108:
        /* <DEDUP_REMOVED lines=23> */
.L_x_7133:
        /* <DEDUP_REMOVED lines=13> */
.L_x_7111:
        /* <DEDUP_REMOVED lines=23> */
[----:B------:R-:W2:Y:S01]  /*1450*/  LDG.E.128 R68, desc[UR6][R68.64] ;  /* 0x0000000644447981 */ /* 0x000ea2000c1e1d00 */
[----:B------:R-:W-:Y:S01]  /*1460*/  ISETP.NE.U32.AND P1, PT, RZ, UR8, PT ;  /* 0x00000008ff007c0c */ /* 0x000fe2000bf25070 */
[-CC-:B------:R-:W-:Y:S01]  /*1470*/  FFMA.FTZ R73, R95, R122.reuse, R115.reuse ;  /* 0x0000007a5f497223 */ /* 0x180fe20000010073 */
[-CC-:B------:R-:W-:Y:S01]  /*1480*/  FFMA.FTZ R72, R96, R122.reuse, R115.reuse ;  /* 0x0000007a60487223 */ /* 0x180fe20000010073 */
[-CC-:B------:R-:W-:Y:S01]  /*1490*/  FFMA.FTZ R117, R105, R122.reuse, R115.reuse ;  /* 0x0000007a69757223 */ /* 0x180fe20000010073 */
[----:B------:R-:W-:Y:S01]  /*14a0*/  ISETP.NE.AND.EX P1, PT, RZ, UR9, PT, P1 ;  /* 0x00000009ff007c0c */ /* 0x000fe2000bf25310 */
[----:B------:R-:W-:Y:S01]  /*14b0*/  FFMA.FTZ R74, R118, R122, R115 ;  /* 0x0000007a764a7223 */ /* 0x000fe20000010073 */
[----:B------:R-:W-:Y:S01]  /*14c0*/  FADD.FTZ R73, R102, -R73 ;  /* 0x8000004966497221 */ /* 0x000fe20000010000 */
[----:B------:R-:W-:Y:S01]  /*14d0*/  FADD.FTZ R75, R107, -R72 ;  /* 0x800000486b4b7221 */ /* 0x000fe20000010000 */
[----:B------:R-:W-:Y:S01]  /*14e0*/  FADD.FTZ R117, R120, -R117 ;  /* 0x8000007578757221 */ /* 0x000fe20000010000 */
[----:B------:R-:W-:Y:S01]  /*14f0*/  FADD.FTZ R119, R111, -R74 ;  /* 0x8000004a6f777221 */ /* 0x000fe20000010000 */
[----:B------:R-:W-:Y:S01]  /*1500*/  ISETP.NE.U32.AND P6, PT, RZ, UR14, PT ;  /* 0x0000000eff007c0c */ /* 0x000fe2000bfc5070 */
[C---:B-----5:R-:W-:Y:S01]  /*1510*/  FMUL.FTZ R73, R104.reuse, R73 ;  /* 0x0000004968497220 */ /* 0x060fe20000410000 */
[C---:B------:R-:W-:Y:S01]  /*1520*/  FMUL.FTZ R72, R104.reuse, R75 ;  /* 0x0000004b68487220 */ /* 0x040fe20000410000 */
[C---:B------:R-:W-:Y:S01]  /*1530*/  FMUL.FTZ R117, R104.reuse, R117 ;  /* 0x0000007568757220 */ /* 0x040fe20000410000 */
[----:B------:R-:W-:Y:S01]  /*1540*/  FMUL.FTZ R119, R104, R119 ;  /* 0x0000007768777220 */ /* 0x000fe20000410000 */
[----:B------:R-:W-:-:S02]  /*1550*/  ISETP.NE.AND.EX P6, PT, RZ, UR15, PT, P6 ;  /* 0x0000000fff007c0c */ /* 0x000fc4000bfc5360 */
[----:B------:R-:W-:Y:S01]  /*1560*/  @P1 FADD.FTZ R73, R52, R73 ;  /* 0x0000004934491221 */ /* 0x000fe20000010000 */
[----:B------:R-:W-:Y:S01]  /*1570*/  @P1 FADD.FTZ R72, R53, R72 ;  /* 0x0000004835481221 */ /* 0x000fe20000010000 */
[----:B------:R-:W-:Y:S01]  /*1580*/  @P1 FADD.FTZ R117, R54, R117 ;  /* 0x0000007536751221 */ /* 0x000fe20000010000 */
[----:B------:R-:W-:Y:S01]  /*1590*/  @P1 FADD.FTZ R119, R55, R119 ;  /* 0x0000007737771221 */ /* 0x000fe20000010000 */
[----:B------:R-:W-:Y:S01]  /*15a0*/  ISETP.NE.U32.AND P1, PT, RZ, UR14, PT ;  /* 0x0000000eff007c0c */ /* 0x000fe2000bf25070 */
[----:B------:R-:W-:-:S03]  /*15b0*/  FMUL.FTZ R124, R72, R108 ;  /* 0x0000006c487c7220 */ /* 0x000fc60000410000 */
[----:B------:R-:W-:-:S04]  /*15c0*/  ISETP.NE.AND.EX P1, PT, RZ, UR15, PT, P1 ;  /* 0x0000000fff007c0c */ /* 0x000fc8000bf25310 */
[C---:B------:R-:W-:Y:S01]  /*15d0*/  SEL R24, R73.reuse, R24, P1 ;  /* 0x0000001849187207 */ /* 0x040fe20000800000 */
[----:B------:R-:W-:Y:S01]  /*15e0*/  FMUL.FTZ R73, R73, R108 ;  /* 0x0000006c49497220 */ /* 0x000fe20000410000 */
[----:B------:R-:W-:Y:S02]  /*15f0*/  SEL R25, R72, R25, P1 ;  /* 0x0000001948197207 */ /* 0x000fe40000800000 */
[C---:B------:R-:W-:Y:S01]  /*1600*/  SEL R26, R117.reuse, R26, P1 ;  /* 0x0000001a751a7207 */ /* 0x040fe20000800000 */
[-C--:B------:R-:W-:Y:S01]  /*1610*/  FMUL.FTZ R117, R117, R108.reuse ;  /* 0x0000006c75757220 */ /* 0x080fe20000410000 */
[C---:B------:R-:W-:Y:S01]  /*1620*/  SEL R27, R119.reuse, R27, P1 ;  /* 0x0000001b771b7207 */ /* 0x040fe20000800000 */
[----:B------:R-:W-:Y:S01]  /*1630*/  FMUL.FTZ R119, R119, R108 ;  /* 0x0000006c77777220 */ /* 0x000fe20000410000 */
[----:B------:R-:W-:Y:S01]  /*1640*/  @P6 LEA R74, P1, R106, UR14, 0x4 ;  /* 0x0000000e6a4a6c11 */ /* 0x000fe2000f8220ff */
[----:B------:R-:W-:-:S03]  /*1650*/  FMUL.FTZ R72, R83, R73 ;  /* 0x0000004953487220 */ /* 0x000fc60000410000 */
[----:B------:R-:W-:-:S05]  /*1660*/  @P6 LEA.HI.X R75, R106, UR15, RZ, 0x4, P1 ;  /* 0x0000000f6a4b6c11 */ /* 0x000fca00088f24ff */
[----:B------:R0:W-:Y:S02]  /*1670*/  @P6 STG.E.128 desc[UR6][R74.64], R24 ;  /* 0x000000184a006986 */ /* 0x0001e4000c101d06 */
[----:B0-----:R-:W-:Y:S01]  /*1680*/  FMUL.FTZ R74, R81, R117 ;  /* 0x00000075514a7220 */ /* 0x001fe20000410000 */
[----:B------:R-:W-:Y:S01]  /*1690*/  FMUL.FTZ R75, R80, R119 ;  /* 0x00000077504b7220 */ /* 0x000fe20000410000 */
[----:B--2---:R-:W-:Y:S01]  /*16a0*/  FFMA.FTZ R40, R73, R68, R40 ;  /* 0x0000004449287223 */ /* 0x004fe20000010028 */
[----:B------:R-:W-:Y:S01]  /*16b0*/  LEA R68, P1, R106, UR16, 0x4 ;  /* 0x000000106a447c11 */ /* 0x000fe2000f8220ff */
[-C--:B------:R-:W-:Y:S01]  /*16c0*/  FFMA.FTZ R41, R69, R124.reuse, R41 ;  /* 0x0000007c45297223 */ /* 0x080fe20000010029 */
[----:B------:R-:W-:Y:S01]  /*16d0*/  FMUL.FTZ R73, R82, R124 ;  /* 0x0000007c52497220 */ /* 0x000fe20000410000 */
[----:B------:R-:W-:Y:S01]  /*16e0*/  FFMA.FTZ R42, R70, R117, R42 ;  /* 0x00000075462a7223 */ /* 0x000fe2000001002a */
[C---:B------:R-:W-:Y:S01]  /*16f0*/  LEA.HI.X R69, R106.reuse, UR17, RZ, 0x4, P1 ;  /* 0x000000116a457c11 */ /* 0x040fe200088f24ff */
[----:B------:R-:W-:Y:S01]  /*1700*/  FFMA.FTZ R43, R71, R119, R43 ;  /* 0x00000077472b7223 */ /* 0x000fe2000001002b */
[----:B------:R-:W-:-:S03]  /*1710*/  IADD3 R106, R106, 0x80, RZ ;  /* 0x000000806a6a7810 */ /* 0x000fc60007ffe0ff */
[----:B------:R0:W-:Y:S04]  /*1720*/  STG.E.128 desc[UR6][R68.64], R72 ;  /* 0x0000004844007986 */ /* 0x0001e8000c101d06 */
.L_x_7113:
[----:B------:R-:W-:Y:S05]  /*1730*/  BSYNC B0 ;  /* 0x0000000000007941 */ /* 0x000fea0003800000 */
.L_x_7112:
[----:B------:R-:W-:Y:S04]  /*1740*/  BSSY B0, `(.L_x_7114) ;  /* 0x0000032000007945 */ /* 0x000fe80003800000 */
[----:B------:R-:W-:Y:S05]  /*1750*/  @!P2 BRA `(.L_x_7115) ;  /* 0x0000000000c0a947 */ /* 0x000fea0003800000 */
[----:B0-----:R-:W0:Y:S02]  /*1760*/  LDC.64 R68, c[0x0][0x220] ;  /* 0x00008800ff447b82 */ /* 0x001e240000000a00 */
        /* <DEDUP_REMOVED lines=47> */
.L_x_7115:
[----:B------:R-:W-:Y:S05]  /*1a60*/  BSYNC B0 ;  /* 0x0000000000007941 */ /* 0x000fea0003800000 */
.L_x_7114:
[----:B------:R-:W-:Y:S04]  /*1a70*/  BSSY B0, `(.L_x_7116) ;  /* 0x0000031000007945 */ /* 0x000fe80003800000 */
[----:B------:R-:W-:Y:S05]  /*1a80*/  @!P3 BRA `(.L_x_7117) ;  /* 0x0000000000bcb947 */ /* 0x000fea0003800000 */
[----:B01----:R-:W0:Y:S02]  /*1a90*/  LDC.64 R68, c[0x0][0x220] ;  /* 0x00008800ff447b82 */ /* 0x003e240000000a00 */
        /* <DEDUP_REMOVED lines=23> */
[-C--:B------:R-:W-:Y:S01]  /*1c10*/  FMUL.FTZ R115, R73, R108.reuse ;  /* 0x0000006c49737220 */ /* 0x080fe20000410000 */
[----:B------:R-:W-:Y:S02]  /*1c20*/  FMUL.FTZ R104, R72, R108 ;  /* 0x0000006c48687220 */ /* 0x000fe40000410000 */
[----:B------:R-:W-:-:S04]  /*1c30*/  ISETP.NE.AND.EX P1, PT, RZ, UR15, PT, P1 ;  /* 0x0000000fff007c0c */ /* 0x000fc8000bf25310 */
[----:B------:R-:W-:Y:S01]  /*1c40*/  SEL R24, R73, R24, P1 ;  /* 0x0000001849187207 */ /* 0x000fe20000800000 */
[----:B------:R-:W-:Y:S01]  /*1c50*/  FMUL.FTZ R73, R15, R104 ;  /* 0x000000680f497220 */ /* 0x000fe20000410000 */
[----:B------:R-:W-:Y:S01]  /*1c60*/  SEL R25, R72, R25, P1 ;  /* 0x0000001948197207 */ /* 0x000fe20000800000 */
[----:B------:R-:W-:Y:S01]  /*1c70*/  FMUL.FTZ R72, R14, R115 ;  /* 0x000000730e487220 */ /* 0x000fe20000410000 */
[C---:B------:R-:W-:Y:S01]  /*1c80*/  SEL R26, R117.reuse, R26, P1 ;  /* 0x0000001a751a7207 */ /* 0x040fe20000800000 */
[-C--:B------:R-:W-:Y:S01]  /*1c90*/  FMUL.FTZ R117, R117, R108.reuse ;  /* 0x0000006c75757220 */ /* 0x080fe20000410000 */
[C---:B------:R-:W-:Y:S01]  /*1ca0*/  SEL R27, R74.reuse, R27, P1 ;  /* 0x0000001b4a1b7207 */ /* 0x040fe20000800000 */
[----:B------:R-:W-:Y:S01]  /*1cb0*/  FMUL.FTZ R108, R74, R108 ;  /* 0x0000006c4a6c7220 */ /* 0x000fe20000410000 */
[----:B------:R-:W-:Y:S01]  /*1cc0*/  @P6 LEA R124, P1, R106, UR14, 0x4 ;  /* 0x0000000e6a7c6c11 */ /* 0x000fe2000f8220ff */
[----:B------:R-:W-:Y:S02]  /*1cd0*/  FMUL.FTZ R74, R76, R117 ;  /* 0x000000754c4a7220 */ /* 0x000fe40000410000 */
[----:B------:R-:W-:Y:S01]  /*1ce0*/  FMUL.FTZ R75, R77, R108 ;  /* 0x0000006c4d4b7220 */ /* 0x000fe20000410000 */
[----:B------:R-:W-:-:S02]  /*1cf0*/  @P6 LEA.HI.X R125, R106, UR15, RZ, 0x4, P1 ;  /* 0x0000000f6a7d6c11 */ /* 0x000fc400088f24ff */
[----:B------:R-:W-:-:S03]  /*1d00*/  LEA R122, P1, R106, UR16, 0x4 ;  /* 0x000000106a7a7c11 */ /* 0x000fc6000f8220ff */
[----:B------:R3:W-:Y:S01]  /*1d10*/  @P6 STG.E.128 desc[UR6][R124.64], R24 ;  /* 0x000000187c006986 */ /* 0x0007e2000c101d06 */
[----:B------:R-:W-:-:S05]  /*1d20*/  LEA.HI.X R123, R106, UR17, RZ, 0x4, P1 ;  /* 0x000000116a7b7c11 */ /* 0x000fca00088f24ff */
[----:B------:R3:W-:Y:S01]  /*1d30*/  STG.E.128 desc[UR6][R122.64], R72 ;  /* 0x000000487a007986 */ /* 0x0007e2000c101d06 */
[----:B--2---:R-:W-:Y:S01]  /*1d40*/  FFMA.FTZ R48, R115, R68, R48 ;  /* 0x0000004473307223 */ /* 0x004fe20000010030 */
[----:B------:R-:W-:Y:S01]  /*1d50*/  FFMA.FTZ R49, R69, R104, R49 ;  /* 0x0000006845317223 */ /* 0x000fe20000010031 */
[----:B------:R-:W-:Y:S01]  /*1d60*/  FFMA.FTZ R50, R70, R117, R50 ;  /* 0x0000007546327223 */ /* 0x000fe20000010032 */
[----:B---3--:R-:W-:-:S07]  /*1d70*/  FFMA.FTZ R51, R71, R108, R51 ;  /* 0x0000006c47337223 */ /* 0x008fce0000010033 */
.L_x_7117:
[----:B------:R-:W-:Y:S05]  /*1d80*/  BSYNC B0 ;  /* 0x0000000000007941 */ /* 0x000fea0003800000 */
.L_x_7116:
[----:B------:R-:W-:Y:S02]  /*1d90*/  IADD3 R89, R89, UR18, RZ ;  /* 0x0000001259597c10 */ /* 0x000fe4000fffe0ff */
[----:B------:R-:W-:Y:S02]  /*1da0*/  SEL R115, RZ, 0x1, P5 ;  /* 0x00000001ff737807 */ /* 0x000fe40002800000 */
[----:B------:R-:W-:-:S13]  /*1db0*/  ISETP.GE.AND P1, PT, R89, UR19, PT ;  /* 0x0000001359007c0c */ /* 0x000fda000bf26270 */
[----:B------:R-:W-:Y:S05]  /*1dc0*/  @!P1 BRA `(.L_x_7118) ;  /* 0xffffffe8005c9947 */ /* 0x000fea000383ffff */
.L_x_7103:
[----:B------:R-:W2:Y:S01]  /*1dd0*/  S2R R3, SR_TID.X ;  /* 0x0000000000037919 */ /* 0x000ea20000002100 */
[----:B------:R-:W2:Y:S01]  /*1de0*/  S2UR UR4, SR_CTAID.X ;  /* 0x00000000000479c3 */ /* 0x000ea20000002500 */
[----:B------:R-:W-:Y:S01]  /*1df0*/  BSSY B0, `(.L_x_7119) ;  /* 0x000000f000007945 */ /* 0x000fe20003800000 */
[----:B--2---:R-:W-:-:S05]  /*1e00*/  LEA.HI R3, R3, UR4, RZ, 0x19 ;  /* 0x0000000403037c11 */ /* 0x004fca000f8fc8ff */
[----:B------:R-:W-:-:S05]  /*1e10*/  IMAD R3, R3, R78, RZ ;  /* 0x0000004e03037224 */ /* 0x000fca00078e02ff */
[----:B-----5:R-:W-:Y:S01]  /*1e20*/  LEA.HI R9, R3, R90, RZ, 0x1e ;  /* 0x0000005a03097211 */ /* 0x020fe200078ff0ff */
        /* <DEDUP_REMOVED lines=11> */
.L_x_7120:
[----:B------:R-:W-:Y:S05]  /*1ee0*/  BSYNC B0 ;  /* 0x0000000000007941 */ /* 0x000fea0003800000 */
.L_x_7119:
        /* <DEDUP_REMOVED lines=12> */
.L_x_7122:
[----:B------:R-:W-:Y:S05]  /*1fb0*/  BSYNC B0 ;  /* 0x0000000000007941 */ /* 0x000fea0003800000 */
.L_x_7121:
        /* <DEDUP_REMOVED lines=11> */
.L_x_7110:
[----:B------:R-:W-:Y:S01]  /*2070*/  HFMA2.MMA R119, -RZ, RZ, 0, 9.5367431640625e-07 ;  /* 0x00000010ff777435 */ /* 0x000fe200000001ff */
[----:B------:R-:W-:Y:S02]  /*2080*/  MOV R124, R121 ;  /* 0x00000079007c7202 */ /* 0x000fe40000000f00 */
[----:B------:R-:W-:Y:S02]  /*2090*/  MOV R123, 0x1f ;  /* 0x0000001f007b7802 */ /* 0x000fe40000000f00 */
[----:B------:R-:W-:-:S07]  /*20a0*/  MOV R115, 0xffffffff ;  /* 0xffffffff00737802 */ /* 0x000fce0000000f00 */
[----:B-----5:R-:W-:Y:S05]  /*20b0*/  WARPSYNC.COLLECTIVE R115, `(.L_x_7123) ;  /* 0x0000000073087348 */ /* 0x020fea0003c00000 */
[----:B------:R0:W1:Y:S02]  /*20c0*/  SHFL.DOWN P1, R117, R124, R119, R123 ;  /* 0x080000777c757389 */ /* 0x000064000002007b */
[----:B01---5:R-:W-:Y:S01]  /*20d0*/  ENDCOLLECTIVE ;  /* 0x000000000000791b */ /* 0x023fe20003800000 */
.L_x_7123:
[----:B------:R-:W-:Y:S02]  /*20e0*/  MOV R124, R122 ;  /* 0x0000007a007c7202 */ /* 0x000fe40000000f00 */
[----:B------:R-:W-:-:S07]  /*20f0*/  MOV R68, R117 ;  /* 0x0000007500447202 */ /* 0x000fce0000000f00 */
[----:B------:R-:W-:Y:S05]  /*2100*/  WARPSYNC.COLLECTIVE R115, `(.L_x_7124) ;  /* 0x0000000073087348 */ /* 0x000fea0003c00000 */
[----:B------:R0:W1:Y:S02]  /*2110*/  SHFL.DOWN P1, R117, R124, R119, R123 ;  /* 0x080000777c757389 */ /* 0x000064000002007b */
[----:B01----:R-:W-:Y:S01]  /*2120*/  ENDCOLLECTIVE ;  /* 0x000000000000791b */ /* 0x003fe20003800000 */
.L_x_7124:
[----:B------:R-:W-:Y:S01]  /*2130*/  FADD.FTZ R68, R68, R121 ;  /* 0x0000007944447221 */ /* 0x000fe20000010000 */
[----:B------:R-:W-:-:S04]  /*2140*/  HFMA2.MMA R119, -RZ, RZ, 0, 4.76837158203125e-07 ;  /* 0x00000008ff777435 */ /* 0x000fc800000001ff */
[----:B------:R-:W-:Y:S02]  /*2150*/  MOV R124, R68 ;  /* 0x00000044007c7202 */ /* 0x000fe40000000f00 */
[----:B------:R-:W-:-:S07]  /*2160*/  MOV R69, R117 ;  /* 0x0000007500457202 */ /* 0x000fce0000000f00 */
[----:B------:R-:W-:Y:S05]  /*2170*/  WARPSYNC.COLLECTIVE R115, `(.L_x_7125) ;  /* 0x0000000073087348 */ /* 0x000fea0003c00000 */
[----:B------:R0:W1:Y:S02]  /*2180*/  SHFL.DOWN P1, R117, R124, R119, R123 ;  /* 0x080000777c757389 */ /* 0x000064000002007b */
[----:B01----:R-:W-:Y:S01]  /*2190*/  ENDCOLLECTIVE ;  /* 0x000000000000791b */ /* 0x003fe20003800000 */
.L_x_7125:
[----:B------:R-:W-:-:S05]  /*21a0*/  FADD.FTZ R69, R69, R122 ;  /* 0x0000007a45457221 */ /* 0x000fca0000010000 */
[----:B------:R-:W-:Y:S02]  /*21b0*/  MOV R124, R69 ;  /* 0x00000045007c7202 */ /* 0x000fe40000000f00 */
[----:B------:R-:W-:-:S07]  /*21c0*/  MOV R71, R117 ;  /* 0x0000007500477202 */ /* 0x000fce0000000f00 */
[----:B------:R-:W-:Y:S05]  /*21d0*/  WARPSYNC.COLLECTIVE R115, `(.L_x_7126) ;  /* 0x0000000073087348 */ /* 0x000fea0003c00000 */
[----:B------:R0:W1:Y:S02]  /*21e0*/  SHFL.DOWN P1, R117, R124, R119, R123 ;  /* 0x080000777c757389 */ /* 0x000064000002007b */
[----:B01----:R-:W-:Y:S01]  /*21f0*/  ENDCOLLECTIVE ;  /* 0x000000000000791b */ /* 0x003fe20003800000 */
.L_x_7126:
[----:B------:R-:W-:Y:S01]  /*2200*/  FADD.FTZ R71, R68, R71 ;  /* 0x0000004744477221 */ /* 0x000fe20000010000 */
[----:B------:R-:W-:-:S04]  /*2210*/  HFMA2.MMA R119, -RZ, RZ, 0, 2.384185791015625e-07 ;  /* 0x00000004ff777435 */ /* 0x000fc800000001ff */
[----:B------:R-:W-:Y:S02]  /*2220*/  MOV R124, R71 ;  /* 0x00000047007c7202 */ /* 0x000fe40000000f00 */
[----:B------:R-:W-:-:S07]  /*2230*/  MOV R72, R117 ;  /* 0x0000007500487202 */ /* 0x000fce0000000f00 */
[----:B------:R-:W-:Y:S05]  /*2240*/  WARPSYNC.COLLECTIVE R115, `(.L_x_7127) ;  /* 0x0000000073087348 */ /* 0x000fea0003c00000 */
[----:B------:R0:W1:Y:S02]  /*2250*/  SHFL.DOWN P1, R117, R124, R119, R123 ;  /* 0x080000777c757389 */ /* 0x000064000002007b */
[----:B01----:R-:W-:Y:S01]  /*2260*/  ENDCOLLECTIVE ;  /* 0x000000000000791b */ /* 0x003fe20003800000 */
.L_x_7127:
[----:B------:R-:W-:-:S05]  /*2270*/  FADD.FTZ R72, R69, R72 ;  /* 0x0000004845487221 */ /* 0x000fca0000010000 */
[----:B------:R-:W-:Y:S02]  /*2280*/  MOV R124, R72 ;  /* 0x00000048007c7202 */ /* 0x000fe40000000f00 */
[----:B------:R-:W-:-:S07]  /*2290*/  MOV R74, R117 ;  /* 0x00000075004a7202 */ /* 0x000fce0000000f00 */
[----:B------:R-:W-:Y:S05]  /*22a0*/  WARPSYNC.COLLECTIVE R115, `(.L_x_7128) ;  /* 0x0000000073087348 */ /* 0x000fea0003c00000 */
[----:B------:R0:W1:Y:S02]  /*22b0*/  SHFL.DOWN P1, R117, R124, R119, R123 ;  /* 0x080000777c757389 */ /* 0x000064000002007b */
[----:B01----:R-:W-:Y:S01]  /*22c0*/  ENDCOLLECTIVE ;  /* 0x000000000000791b */ /* 0x003fe20003800000 */
.L_x_7128:
[----:B------:R-:W-:Y:S01]  /*22d0*/  FADD.FTZ R74, R71, R74 ;  /* 0x0000004a474a7221 */ /* 0x000fe20000010000 */
[----:B------:R-:W-:-:S04]  /*22e0*/  HFMA2.MMA R119, -RZ, RZ, 0, 1.1920928955078125e-07 ;  /* 0x00000002ff777435 */ /* 0x000fc800000001ff */
[----:B------:R-:W-:Y:S02]  /*22f0*/  MOV R124, R74 ;  /* 0x0000004a007c7202 */ /* 0x000fe40000000f00 */
[----:B------:R-:W-:-:S07]  /*2300*/  MOV R73, R117 ;  /* 0x0000007500497202 */ /* 0x000fce0000000f00 */
[----:B------:R-:W-:Y:S05]  /*2310*/  WARPSYNC.COLLECTIVE R115, `(.L_x_7129) ;  /* 0x0000000073087348 */ /* 0x000fea0003c00000 */
[----:B------:R0:W1:Y:S02]  /*2320*/  SHFL.DOWN P1, R117, R124, R119, R123 ;  /* 0x080000777c757389 */ /* 0x000064000002007b */
[----:B01----:R-:W-:Y:S01]  /*2330*/  ENDCOLLECTIVE ;  /* 0x000000000000791b */ /* 0x003fe20003800000 */
.L_x_7129:
[----:B------:R-:W-:-:S05]  /*2340*/  FADD.FTZ R73, R72, R73 ;  /* 0x0000004948497221 */ /* 0x000fca0000010000 */
[----:B------:R-:W-:Y:S02]  /*2350*/  MOV R124, R73 ;  /* 0x00000049007c7202 */ /* 0x000fe40000000f00 */
[----:B------:R-:W-:-:S07]  /*2360*/  MOV R75, R117 ;  /* 0x00000075004b7202 */ /* 0x000fce0000000f00 */
[----:B------:R-:W-:Y:S05]  /*2370*/  WARPSYNC.COLLECTIVE R115, `(.L_x_7130) ;  /* 0x0000000073087348 */ /* 0x000fea0003c00000 */
[----:B------:R0:W1:Y:S02]  /*2380*/  SHFL.DOWN P1, R117, R124, R119, R123 ;  /* 0x080000777c757389 */ /* 0x000064000002007b */
[----:B01----:R-:W-:Y:S01]  /*2390*/  ENDCOLLECTIVE ;  /* 0x000000000000791b */ /* 0x003fe20003800000 */
.L_x_7130:
[----:B------:R-:W-:Y:S01]  /*23a0*/  FADD.FTZ R75, R74, R75 ;  /* 0x0000004b4a4b7221 */ /* 0x000fe20000010000 */
[----:B------:R-:W-:-:S04]  /*23b0*/  HFMA2.MMA R119, -RZ, RZ, 0, 5.9604644775390625e-08 ;  /* 0x00000001ff777435 */ /* 0x000fc800000001ff */
[----:B------:R-:W-:Y:S02]  /*23c0*/  MOV R124, R75 ;  /* 0x0000004b007c7202 */ /* 0x000fe40000000f00 */
[----:B------:R-:W-:-:S07]  /*23d0*/  MOV R122, R117 ;  /* 0x00000075007a7202 */ /* 0x000fce0000000f00 */
[----:B------:R-:W-:Y:S05]  /*23e0*/  WARPSYNC.COLLECTIVE R115, `(.L_x_7131) ;  /* 0x0000000073087348 */ /* 0x000fea0003c00000 */
[----:B------:R0:W1:Y:S02]  /*23f0*/  SHFL.DOWN P1, R117, R124, R119, R123 ;  /* 0x080000777c757389 */ /* 0x000064000002007b */
[----:B01----:R-:W-:Y:S01]  /*2400*/  ENDCOLLECTIVE ;  /* 0x000000000000791b */ /* 0x003fe20003800000 */
.L_x_7131:
[----:B------:R-:W-:-:S05]  /*2410*/  FADD.FTZ R122, R73, R122 ;  /* 0x0000007a497a7221 */ /* 0x000fca0000010000 */
[----:B------:R-:W-:Y:S02]  /*2420*/  MOV R124, R122 ;  /* 0x0000007a007c7202 */ /* 0x000fe40000000f00 */
[----:B------:R-:W-:-:S07]  /*2430*/  MOV R68, R117 ;  /* 0x0000007500447202 */ /* 0x000fce0000000f00 */
[----:B------:R-:W-:Y:S05]  /*2440*/  WARPSYNC.COLLECTIVE R115, `(.L_x_7132) ;  /* 0x0000000073087348 */ /* 0x000fea0003c00000 */
[----:B------:R0:W1:Y:S02]  /*2450*/  SHFL.DOWN P1, R117, R124, R119, R123 ;  /* 0x080000777c757389 */ /* 0x000064000002007b */
[----:B01----:R-:W-:Y:S01]  /*2460*/  ENDCOLLECTIVE ;  /* 0x000000000000791b */ /* 0x003fe20003800000 */
.L_x_7132:
[----:B------:R-:W-:Y:S01]  /*2470*/  MOV R69, R117 ;  /* 0x0000007500457202 */ /* 0x000fe20000000f00 */
[----:B------:R-:W-:Y:S06]  /*2480*/  BRA `(.L_x_7133) ;  /* 0xffffffec00607947 */ /* 0x000fec000383ffff */
.L_x_7134:
        /* <DEDUP_REMOVED lines=15> */
.L_x_8658:


//--------------------- .text._ZN10layer_norm13ln_bwd_kernelINS_13Kernel_traitsI6__halfffffjLj1536ELj1ELj1ELj4ELj16ENS_18Kernel_traits_baseILj1536ES2_ffffjLj128EEEEELb0ELb1ELb0ELb1EEEvNS_9BwdParamsE --------------------------
	.section	.text._ZN10layer_norm13ln_bwd_kernelINS_13Kernel_traitsI6__halfffffjLj1536ELj1ELj1ELj4ELj16ENS_18Kernel_traits_baseILj1536ES2_ffffjLj128EEEEELb0ELb1ELb0ELb1EEEvNS_9BwdParamsE,"ax",@progbits
	.align	128
        .global         _ZN10layer_norm13ln_bwd_kernelINS_13Kernel_traitsI6__halfffffjLj1536ELj1ELj1ELj4ELj16ENS_18Kernel_traits_baseILj1536ES2_ffffjLj128EEEEELb0ELb1ELb0ELb1EEEvNS_9BwdParamsE
        .type           _ZN10layer_norm13ln_bwd_kernelINS_13Kernel_traitsI6__halfffffjLj1536ELj1ELj1ELj4ELj16ENS_18Kernel_traits_baseILj1536ES2_ffffjLj128EEEEELb0ELb1ELb0ELb1EEEvNS_9BwdParamsE,@function
        .size           _ZN10layer_norm13ln_bwd_kernelINS_13Kernel_traitsI6__halfffffjLj1536ELj1ELj1ELj4ELj16ENS_18Kernel_traits_baseILj1536ES2_ffffjLj128EEEEELb0ELb1ELb0ELb1EEEvNS_9BwdParamsE,(.L_x_8659 - _ZN10layer_norm13ln_bwd_kernelINS_13Kernel_traitsI6__halfffffjLj1536ELj1ELj1ELj4ELj16ENS_18Kernel_traits_baseILj1536ES2_ffffjLj128EEEEELb0ELb1ELb0ELb1EEEvNS_9BwdParamsE)
        .other          _ZN10layer_norm13ln_bwd_kernelINS_13Kernel_traitsI6__halfffffjLj1536ELj1ELj1ELj4ELj16ENS_18Kernel_traits_baseILj1536ES2_ffffjLj128EEEEELb0ELb1ELb0ELb1EEEvNS_9BwdParamsE,@"STO_CUDA_ENTRY STV_DEFAULT"
_ZN10layer_norm13ln_bwd_kernelINS_13Kernel_traitsI6__halfffffjLj1536ELj1ELj1ELj4ELj16ENS_18Kernel_traits_baseILj1536ES2_ffffjLj128EEEEELb0ELb1ELb0ELb1EEEvNS_9BwdParamsE:
.text._ZN10layer_norm13ln_bwd_kernelINS_13Kernel_traitsI6__halfffffjLj1536ELj1ELj1ELj4ELj16ENS_18Kernel_traits_baseILj1536ES2_ffffjLj128EEEEELb0ELb1ELb0ELb1EEEvNS_9BwdParamsE:
        /* <DEDUP_REMOVED lines=33> */
.L_x_7135:
        /* <DEDUP_REMOVED lines=21> */
[----:B------:R-:W-:Y:S02]  /*0360*/  MOV R17, RZ ;  /* 0x000000ff00117202 */ /* 0x000fe40000000f00 */
[----:B------:R-:W-:Y:S02]  /*0370*/  CS2R R10, SRZ ;  /* 0x00000000000a7805 */ /* 0x000fe4000001ff00 */
[----:B------:R-:W-:Y:S02]  /*0380*/  CS2R R8, SRZ ;  /* 0x0000000000087805 */ /* 0x000fe4000001ff00 */
[----:B0-----:R-:W-:Y:S02]  /*0390*/  CS2R R4, SRZ ;  /* 0x0000000000047805 */ /* 0x001fe4000001ff00 */
        /* <DEDUP_REMOVED lines=48> */
.L_x_7139:
[----:B------:R-:W0:Y:S01]  /*06a0*/  LDC.64 R52, c[0x0][0x250] ;  /* 0x00009400ff347b82 */ /* 0x000e220000000a00 */
[----:B------:R-:W-:Y:S01]  /*06b0*/  IMAD R40, R106, UR9, RZ ;  /* 0x000000096a287c24 */ /* 0x000fe2000f8e02ff */
[----:B------:R-:W-:-:S04]  /*06c0*/  LOP3.LUT R110, R16, 0x7f, RZ, 0xc0, !PT ;  /* 0x0000007f106e7812 */ /* 0x000fc800078ec0ff */
[----:B------:R-:W-:Y:S02]  /*06d0*/  SHF.R.S32.HI R41, RZ, 0x1f, R40 ;  /* 0x0000001fff297819 */ /* 0x000fe40000011428 */
[----:B------:R-:W1:Y:S02]  /*06e0*/  LDC.64 R56, c[0x0][0x238] ;  /* 0x00008e00ff387b82 */ /* 0x000e640000000a00 */
[----:B------:R-:W-:-:S04]  /*06f0*/  LEA.HI R41, R41, R40, RZ, 0x2 ;  /* 0x0000002829297211 */ /* 0x000fc800078f10ff */
[----:B------:R-:W-:Y:S02]  /*0700*/  LEA.HI.SX32 R110, R41, R110, 0x1e ;  /* 0x0000006e296e7211 */ /* 0x000fe400078ff2ff */
[----:B------:R-:W2:Y:S08]  /*0710*/  LDC.64 R58, c[0x0][0x258] ;  /* 0x00009600ff3a7b82 */ /* 0x000eb00000000a00 */
[----:B------:R-:W3:Y:S01]  /*0720*/  LDC.64 R60, c[0x0][0x2b8] ;  /* 0x0000ae00ff3c7b82 */ /* 0x000ee20000000a00 */
[----:B0-----:R-:W-:Y:S01]  /*0730*/  IMAD.WIDE R52, R106, 0x4, R52 ;  /* 0x000000046a347825 */ /* 0x001fe200078e0234 */
[----:B------:R-:W-:-:S04]  /*0740*/  IADD3 R109, R110, 0x80, RZ ;  /* 0x000000806e6d7810 */ /* 0x000fc80007ffe0ff */
[----:B------:R0:W4:Y:S01]  /*0750*/  LDG.E R111, desc[UR6][R52.64] ;  /* 0x00000006346f7981 */ /* 0x000122000c1e1900 */
[--C-:B-1----:R-:W-:Y:S01]  /*0760*/  IMAD.WIDE.U32 R40, R110, 0x10, R56.reuse ;  /* 0x000000106e287825 */ /* 0x102fe200078e0038 */
[----:B------:R-:W1:Y:S03]  /*0770*/  LDC.64 R78, c[0x0][0x2c8] ;  /* 0x0000b200ff4e7b82 */ /* 0x000e660000000a00 */
[----:B------:R-:W-:Y:S02]  /*0780*/  IMAD.WIDE.U32 R48, R109, 0x10, R56 ;  /* 0x000000106d307825 */ /* 0x000fe400078e0038 */
[----:B------:R-:W4:Y:S02]  /*0790*/  LDG.E.128 R40, desc[UR6][R40.64] ;  /* 0x0000000628287981 */ /* 0x000f24000c1e1d00 */
[----:B--2---:R-:W-:Y:S01]  /*07a0*/  IMAD.WIDE R58, R106, 0x4, R58 ;  /* 0x000000046a3a7825 */ /* 0x004fe200078e023a */
[----:B------:R-:W2:Y:S01]  /*07b0*/  @P0 LDC.64 R84, c[0x0][0x270] ;  /* 0x00009c00ff540b82 */ /* 0x000ea20000000a00 */
[----:B------:R-:W4:Y:S04]  /*07c0*/  LDG.E.128 R48, desc[UR6][R48.64] ;  /* 0x0000000630307981 */ /* 0x000f28000c1e1d00 */
[----:B------:R-:W4:Y:S01]  /*07d0*/  LDG.E R108, desc[UR6][R58.64] ;  /* 0x000000063a6c7981 */ /* 0x000f22000c1e1900 */
[----:B---3--:R-:W-:-:S04]  /*07e0*/  IMAD.WIDE.U32 R44, R110, 0x10, R60 ;  /* 0x000000106e2c7825 */ /* 0x008fc800078e003c */
[----:B0-----:R-:W-:Y:S02]  /*07f0*/  IMAD.WIDE.U32 R52, R109, 0x10, R60 ;  /* 0x000000106d347825 */ /* 0x001fe400078e003c */
[----:B------:R-:W3:Y:S04]  /*0800*/  LDG.E.128 R44, desc[UR6][R44.64] ;  /* 0x000000062c2c7981 */ /* 0x000ee8000c1e1d00 */
[----:B------:R-:W3:Y:S01]  /*0810*/  LDG.E.128 R52, desc[UR6][R52.64] ;  /* 0x0000000634347981 */ /* 0x000ee2000c1e1d00 */
[----:B------:R-:W-:-:S05]  /*0820*/  IADD3 R107, R110, 0x100, RZ ;  /* 0x000001006e6b7810 */ /* 0x000fca0007ffe0ff */
[----:B------:R-:W-:-:S04]  /*0830*/  IMAD.WIDE.U32 R56, R107, 0x10, R56 ;  /* 0x000000106b387825 */ /* 0x000fc800078e0038 */
[----:B------:R-:W-:Y:S02]  /*0840*/  IMAD.WIDE.U32 R60, R107, 0x10, R60 ;  /* 0x000000106b3c7825 */ /* 0x000fe400078e003c */
[----:B------:R-:W3:Y:S04]  /*0850*/  LDG.E.128 R56, desc[UR6][R56.64] ;  /* 0x0000000638387981 */ /* 0x000ee8000c1e1d00 */
[----:B------:R-:W3:Y:S01]  /*0860*/  LDG.E.128 R60, desc[UR6][R60.64] ;  /* 0x000000063c3c7981 */ /* 0x000ee2000c1e1d00 */
[----:B-1----:R-:W-:-:S04]  /*0870*/  ISETP.NE.U32.AND P1, PT, R78, RZ, PT ;  /* 0x000000ff4e00720c */ /* 0x002fc80003f25070 */
[----:B------:R-:W-:-:S13]  /*0880*/  ISETP.NE.AND.EX P1, PT, R79, RZ, PT, P1 ;  /* 0x000000ff4f00720c */ /* 0x000fda0003f25310 */
[----:B------:R-:W0:Y:S01]  /*0890*/  @P1 LDC.64 R116, c[0x0][0x2c8] ;  /* 0x0000b200ff741b82 */ /* 0x000e220000000a00 */
[----:B--2---:R-:W-:-:S07]  /*08a0*/  @P0 LEA R118, P2, R106, R84, 0x2 ;  /* 0x000000546a760211 */ /* 0x004fce00078410ff */
[----:B------:R-:W1:Y:S01]  /*08b0*/  @P1 LDC.64 R114, c[0x0][0x2c8] ;  /* 0x0000b200ff721b82 */ /* 0x000e620000000a00 */
[----:B------:R-:W-:Y:S02]  /*08c0*/  SHF.R.S32.HI R84, RZ, 0x1f, R106 ;  /* 0x0000001fff547819 */ /* 0x000fe4000001146a */
[----:B------:R-:W-:Y:S02]  /*08d0*/  ISETP.NE.AND P3, PT, RZ, UR8, PT ;  /* 0x00000008ff007c0c */ /* 0x000fe4000bf65270 */
[----:B------:R-:W-:-:S03]  /*08e0*/  @P0 LEA.HI.X R119, R106, R85, R84, 0x2, P2 ;  /* 0x000000556a770211 */ /* 0x000fc600010f1454 */
[----:B------:R-:W2:Y:S01]  /*08f0*/  @P1 LDC.64 R112, c[0x0][0x2c8] ;  /* 0x0000b200ff701b82 */ /* 0x000ea20000000a00 */
[----:B------:R-:W-:-:S06]  /*0900*/  MOV R84, 0x3f800000 ;  /* 0x3f80000000547802 */ /* 0x000fcc0000000f00 */
[----:B------:R-:W5:Y:S01]  /*0910*/  @P0 LDG.E R84, desc[UR6][R118.64] ;  /* 0x0000000676540981 */ /* 0x000f62000c1e1900 */
[----:B0-----:R-:W-:-:S05]  /*0920*/  @P1 IMAD.WIDE.U32 R116, R110, 0x10, R116 ;  /* 0x000000106e741825 */ /* 0x001fca00078e0074 */
[----:B------:R0:W5:Y:S01]  /*0930*/  @P1 LDG.E.128 R24, desc[UR6][R116.64] ;  /* 0x0000000674181981 */ /* 0x000162000c1e1d00 */
[----:B-1----:R-:W-:-:S05]  /*0940*/  @P1 IMAD.WIDE.U32 R120, R109, 0x10, R114 ;  /* 0x000000106d781825 */ /* 0x002fca00078e0072 */
[----:B------:R1:W5:Y:S01]  /*0950*/  @P1 LDG.E.128 R28, desc[UR6][R120.64] ;  /* 0x00000006781c1981 */ /* 0x000362000c1e1d00 */
[----:B--2---:R-:W-:-:S05]  /*0960*/  @P1 IMAD.WIDE.U32 R112, R107, 0x10, R112 ;  /* 0x000000106b701825 */ /* 0x004fca00078e0070 */
[----:B------:R2:W5:Y:S01]  /*0970*/  @P1 LDG.E.128 R32, desc[UR6][R112.64] ;  /* 0x0000000670201981 */ /* 0x000562000c1e1d00 */
[----:B------:R-:W-:Y:S01]  /*0980*/  UMOV UR4, 0xffffffff ;  /* 0xffffffff00047882 */ /* 0x000fe20000000000 */
[----:B------:R-:W-:Y:S02]  /*0990*/  LOP3.LUT P1, RZ, R16, 0x1f, RZ, 0xc0, !PT ;  /* 0x0000001f10ff7812 */ /* 0x000fe4000782c0ff */
[----:B----4-:R-:W-:-:S05]  /*09a0*/  FSEL R85, R111, RZ, !P3 ;  /* 0x000000ff6f557208 */ /* 0x010fca0005800000 */
[C---:B------:R-:W-:Y:S01]  /*09b0*/  FADD.FTZ R111, -R85.reuse, R42 ;  /* 0x0000002a556f7221 */ /* 0x040fe20000010100 */
[C---:B------:R-:W-:Y:S01]  /*09c0*/  FADD.FTZ R41, -R85.reuse, R41 ;  /* 0x0000002955297221 */ /* 0x040fe20000010100 */
[C---:B------:R-:W-:Y:S02]  /*09d0*/  FADD.FTZ R115, -R85.reuse, R40 ;  /* 0x0000002855737221 */ /* 0x040fe40000010100 */
[C---:B0-----:R-:W-:Y:S01]  /*09e0*/  FMUL.FTZ R117, R108.reuse, R111 ;  /* 0x0000006f6c757220 */ /* 0x041fe20000410000 */
[C---:B------:R-:W-:Y:S01]  /*09f0*/  FADD.FTZ R111, -R85.reuse, R48 ;  /* 0x00000030556f7221 */ /* 0x040fe20000010100 */
[C---:B------:R-:W-:Y:S01]  /*0a00*/  FMUL.FTZ R116, R108.reuse, R41 ;  /* 0x000000296c747220 */ /* 0x040fe20000410000 */
[----:B------:R-:W-:Y:S02]  /*0a10*/  FADD.FTZ R41, -R85, R50 ;  /* 0x0000003255297221 */ /* 0x000fe40000010100 */
[C---:B------:R-:W-:Y:S01]  /*0a20*/  FMUL.FTZ R111, R108.reuse, R111 ;  /* 0x0000006f6c6f7220 */ /* 0x040fe20000410000 */
[----:B------:R-:W-:Y:S01]  /*0a30*/  FMUL.FTZ R115, R108, R115 ;  /* 0x000000736c737220 */ /* 0x000fe20000410000 */
[----:B---3--:R-:W-:Y:S01]  /*0a40*/  FMUL.FTZ R118, R105, R44 ;  /* 0x0000002c69767220 */ /* 0x008fe20000410000 */
[----:B-1----:R-:W-:Y:S01]  /*0a50*/  FMUL.FTZ R121, R104, R45 ;  /* 0x0000002d68797220 */ /* 0x002fe20000410000 */
[C---:B------:R-:W-:Y:S01]  /*0a60*/  FADD.FTZ R67, R52.reuse, R67 ;  /* 0x0000004334437221 */ /* 0x040fe20000010000 */
[----:B------:R-:W-:Y:S01]  /*0a70*/  FFMA.FTZ R69, R52, R111, R69 ;  /* 0x0000006f34457223 */ /* 0x000fe20000010045 */
[----:B------:R-:W-:Y:S01]  /*0a80*/  FMUL.FTZ R114, R101, R52 ;  /* 0x0000003465727220 */ /* 0x000fe20000410000 */
[----:B------:R-:W-:Y:S01]  /*0a90*/  FMUL.FTZ R52, R108, R41 ;  /* 0x000000296c347220 */ /* 0x000fe20000410000 */
[----:B------:R-:W-:Y:S01]  /*0aa0*/  FADD.FTZ R40, RZ, R118 ;  /* 0x00000076ff287221 */ /* 0x000fe20000010000 */
[----:B------:R-:W-:Y:S01]  /*0ab0*/  FFMA.FTZ R41, R115, R118, RZ ;  /* 0x0000007673297223 */ /* 0x000fe200000100ff */
[C---:B------:R-:W-:Y:S01]  /*0ac0*/  FADD.FTZ R74, R45.reuse, R74 ;  /* 0x0000004a2d4a7221 */ /* 0x040fe20000010000 */
        /* <DEDUP_REMOVED lines=8> */
[C---:B------:R-:W-:Y:S01]  /*0b50*/  FMUL.FTZ R119, R108.reuse, R43 ;  /* 0x0000002b6c777220 */ /* 0x040fe20000410000 */
[----:B------:R-:W-:Y:S01]  /*0b60*/  FFMA.FTZ R40, R117, R120, R40 ;  /* 0x0000007875287223 */ /* 0x000fe20000010028 */
[----:B--2---:R-:W-:Y:S01]  /*0b70*/  FMUL.FTZ R112, R108, R49 ;  /* 0x000000316c707220 */ /* 0x004fe20000410000 */
[----:B------:R-:W-:-:S02]  /*0b80*/  FADD.FTZ R45, R45, R48 ;  /* 0x000000302d2d7221 */ /* 0x000fc40000010000 */
[----:B------:R-:W-:Y:S01]  /*0b90*/  FFMA.FTZ R42, R119, R48, R40 ;  /* 0x00000030772a7223 */ /* 0x000fe20000010028 */
[----:B------:R-:W-:Y:S01]  /*0ba0*/  FADD.FTZ R51, -R85, R51 ;  /* 0x0000003355337221 */ /* 0x000fe20000010100 */
[C---:B------:R-:W-:Y:S01]  /*0bb0*/  FADD.FTZ R66, R53.reuse, R66 ;  /* 0x0000004235427221 */ /* 0x040fe20000010000 */
[----:B------:R-:W-:Y:S01]  /*0bc0*/  FFMA.FTZ R68, R53, R112, R68 ;  /* 0x0000007035447223 */ /* 0x000fe20000010044 */
        /* <DEDUP_REMOVED lines=13> */
[C---:B------:R-:W-:Y:S01]  /*0ca0*/  FADD.FTZ R47, -R85.reuse, R56 ;  /* 0x00000038552f7221 */ /* 0x040fe20000010100 */
[----:B------:R-:W-:Y:S01]  /*0cb0*/  FMUL.FTZ R55, R98, R55 ;  /* 0x0000003762377220 */ /* 0x000fe20000410000 */
[----:B------:R-:W-:Y:S01]  /*0cc0*/  FADD.FTZ R40, R40, R113 ;  /* 0x0000007128287221 */ /* 0x000fe20000010000 */
[----:B------:R-:W-:Y:S01]  /*0cd0*/  FFMA.FTZ R45, R52, R113, R45 ;  /* 0x00000071342d7223 */ /* 0x000fe2000001002d */
[C---:B------:R-:W-:Y:S01]  /*0ce0*/  FADD.FTZ R43, -R85.reuse, R58 ;  /* 0x0000003a552b7221 */ /* 0x040fe20000010100 */
[----:B------:R-:W-:Y:S01]  /*0cf0*/  FADD.FTZ R41, -R85, R59 ;  /* 0x0000003b55297221 */ /* 0x000fe20000010100 */
[----:B------:R-:W-:Y:S01]  /*0d00*/  FMUL.FTZ R56, R108, R47 ;  /* 0x0000002f6c387220 */ /* 0x000fe20000410000 */
[----:B------:R-:W-:Y:S01]  /*0d10*/  FMUL.FTZ R59, R97, R60 ;  /* 0x0000003c613b7220 */ /* 0x000fe20000410000 */
[----:B------:R-:W-:Y:S01]  /*0d20*/  FADD.FTZ R40, R40, R55 ;  /* 0x0000003728287221 */ /* 0x000fe20000010000 */
[----:B------:R-:W-:Y:S01]  /*0d30*/  FADD.FTZ R57, -R85, R57 ;  /* 0x0000003955397221 */ /* 0x000fe20000010100 */
[----:B------:R-:W-:Y:S01]  /*0d40*/  FFMA.FTZ R45, R54, R55, R45 ;  /* 0x00000037362d7223 */ /* 0x000fe2000001002d */
[C---:B------:R-:W-:Y:S01]  /*0d50*/  FADD.FTZ R3, R60.reuse, R3 ;  /* 0x000000033c037221 */ /* 0x040fe20000010000 */
[----:B------:R-:W-:Y:S01]  /*0d60*/  FFMA.FTZ R21, R60, R56, R21 ;  /* 0x000000383c157223 */ /* 0x000fe20000010015 */
        /* <DEDUP_REMOVED lines=8> */
[C---:B------:R-:W-:Y:S01]  /*0df0*/  FADD.FTZ R0, R61.reuse, R0 ;  /* 0x000000003d007221 */ /* 0x040fe20000010000 */
        /* <DEDUP_REMOVED lines=11> */
[C---:B------:R-:W-:Y:S01]  /*0eb0*/  FADD.FTZ R2, R63.reuse, R2 ;  /* 0x000000023f027221 */ /* 0x040fe20000010000 */
        /* <DEDUP_REMOVED lines=22> */
.L_x_7150:
        /* <DEDUP_REMOVED lines=13> */
.L_x_7138:
[----:B------:R-:W-:Y:S05]  /*10f0*/  WARPSYNC.ALL ;  /* 0x0000000000007948 */ /* 0x000fea0003800000 */
[----:B------:R-:W1:Y:S08]  /*1100*/  S2UR UR5, SR_CgaCtaId ;  /* 0x00000000000579c3 */ /* 0x000e700000008800 */
[----:B------:R-:W-:Y:S01]  /*1110*/  BAR.SYNC.DEFER_BLOCKING 0x0 ;  /* 0x0000000000007b1d */ /* 0x000fe20000010000 */
[----:B0-----:R-:W-:-:S02]  /*1120*/  SHF.R.U32.HI R40, RZ, 0x5, R16 ;  /* 0x00000005ff287819 */ /* 0x001fc40000011610 */
[----:B------:R-:W-:Y:S02]  /*1130*/  ISETP.NE.U32.AND P1, PT, RZ, UR12, PT ;  /* 0x0000000cff007c0c */ /* 0x000fe4000bf25070 */
[----:B------:R-:W-:Y:S01]  /*1140*/  LOP3.LUT R40, R40, 0x7fffffc, RZ, 0xc0, !PT ;  /* 0x07fffffc28287812 */ /* 0x000fe200078ec0ff */
[----:B------:R-:W-:Y:S01]  /*1150*/  UMOV UR4, 0x400 ;  /* 0x0000040000047882 */ /* 0x000fe20000000000 */
[----:B------:R-:W-:Y:S01]  /*1160*/  ISETP.NE.AND.EX P1, PT, RZ, UR13, PT, P1 ;  /* 0x0000000dff007c0c */ /* 0x000fe2000bf25310 */
[----:B------:R-:W0:Y:S01]  /*1170*/  LDC.64 R122, c[0x0][0x220] ;  /* 0x00008800ff7a7b82 */ /* 0x000e220000000a00 */
[----:B------:R-:W-:Y:S02]  /*1180*/  @!P4 IADD3 R40, R40, 0x4, RZ ;  /* 0x000000042828c810 */ /* 0x000fe40007ffe0ff */
[----:B------:R-:W-:-:S04]  /*1190*/  ISETP.NE.U32.AND P2, PT, R78, RZ, PT ;  /* 0x000000ff4e00720c */ /* 0x000fc80003f45070 */
[----:B------:R-:W-:Y:S01]  /*11a0*/  ISETP.NE.AND.EX P2, PT, R79, RZ, PT, P2 ;  /* 0x000000ff4f00720c */ /* 0x000fe20003f45320 */
[----:B-1----:R-:W-:-:S06]  /*11b0*/  ULEA UR4, UR5, UR4, 0x18 ;  /* 0x0000000405047291 */ /* 0x002fcc000f8ec03f */
[----:B------:R-:W-:-:S05]  /*11c0*/  LEA R49, R40, UR4, 0x3 ;  /* 0x0000000428317c11 */ /* 0x000fca000f8e18ff */
[----:B------:R-:W1:Y:S04]  /*11d0*/  LDS.128 R40, [R49+0x1800] ;  /* 0x0018000031287984 */ /* 0x000e680000000c00 */
[----:B------:R-:W2:Y:S01]  /*11e0*/  LDS.128 R44, [R49+0x1810] ;  /* 0x00181000312c7984 */ /* 0x000ea20000000c00 */
[----:B-1----:R-:W-:Y:S01]  /*11f0*/  FADD.FTZ R51, RZ, R40 ;  /* 0x00000028ff337221 */ /* 0x002fe20000010000 */
[----:B------:R-:W-:-:S03]  /*1200*/  FADD.FTZ R40, RZ, R41 ;  /* 0x00000029ff287221 */ /* 0x000fc60000010000 */
[----:B------:R-:W-:Y:S01]  /*1210*/  FADD.FTZ R51, R42, R51 ;  /* 0x000000332a337221 */ /* 0x000fe20000010000 */
[----:B------:R-:W-:-:S03]  /*1220*/  FADD.FTZ R40, R43, R40 ;  /* 0x000000282b287221 */ /* 0x000fc60000010000 */
[----:B--2---:R-:W-:Y:S01]  /*1230*/  FADD.FTZ R51, R51, R44 ;  /* 0x0000002c33337221 */ /* 0x004fe20000010000 */
[----:B------:R-:W-:-:S03]  /*1240*/  FADD.FTZ R40, R40, R45 ;  /* 0x0000002d28287221 */ /* 0x000fc60000010000 */
[----:B------:R-:W-:Y:S01]  /*1250*/  FADD.FTZ R46, R46, R51 ;  /* 0x000000332e2e7221 */ /* 0x000fe20000010000 */
[----:B------:R-:W-:Y:S01]  /*1260*/  FADD.FTZ R40, R47, R40 ;  /* 0x000000282f287221 */ /* 0x000fe20000010000 */
[----:B------:R-:W1:Y:S02]  /*1270*/  LDC.64 R50, c[0x0][0x2f8] ;  /* 0x0000be00ff327b82 */ /* 0x000e640000000a00 */
[----:B------:R-:W-:Y:S01]  /*1280*/  FMUL.FTZ R46, R46, UR10 ;  /* 0x0000000a2e2e7c20 */ /* 0x000fe20008410000 */
[----:B------:R-:W-:-:S04]  /*1290*/  FMUL.FTZ R78, R40, UR10 ;  /* 0x0000000a284e7c20 */ /* 0x000fc80008410000 */
[----:B------:R-:W-:Y:S01]  /*12a0*/  FSEL R63, R46, RZ, !P3 ;  /* 0x000000ff2e3f7208 */ /* 0x000fe20005800000 */
[----:B------:R-:W2:Y:S01]  /*12b0*/  @P1 LDC.64 R40, c[0x0][0x308] ;  /* 0x0000c200ff281b82 */ /* 0x000ea20000000a00 */
        /* <DEDUP_REMOVED lines=13> */
[----:B-----5:R-:W-:Y:S01]  /*1390*/  @P2 FADD.FTZ R79, R24, R79 ;  /* 0x0000004f184f2221 */ /* 0x020fe20000010000 */
[----:B------:R-:W-:Y:S01]  /*13a0*/  @P2 FADD.FTZ R124, R25, R124 ;  /* 0x0000007c197c2221 */ /* 0x000fe20000010000 */
[----:B------:R-:W-:Y:S01]  /*13b0*/  @P2 FADD.FTZ R49, R26, R49 ;  /* 0x000000311a312221 */ /* 0x000fe20000010000 */
[----:B------:R-:W-:Y:S01]  /*13c0*/  @P2 FADD.FTZ R48, R27, R48 ;  /* 0x000000301b302221 */ /* 0x000fe20000010000 */
[----:B------:R-:W-:Y:S01]  /*13d0*/  ISETP.NE.AND.EX P3, PT, RZ, UR13, PT, P3 ;  /* 0x0000000dff007c0c */ /* 0x000fe2000bf65330 */
[----:B--2---:R-:W-:-:S03]  /*13e0*/  @P1 IMAD.WIDE.U32 R120, R110, 0x10, R40 ;  /* 0x000000106e781825 */ /* 0x004fc600078e0028 */
[----:B------:R-:W-:Y:S02]  /*13f0*/  SEL R44, R79, R36, P3 ;  /* 0x000000244f2c7207 */ /* 0x000fe40001800000 */
[----:B------:R-:W-:Y:S01]  /*1400*/  SEL R45, R124, R37, P3 ;  /* 0x000000257c2d7207 */ /* 0x000fe20001800000 */
[----:B0-----:R-:W-:Y:S01]  /*1410*/  IMAD.WIDE.U32 R40, R110, 0x10, R122 ;  /* 0x000000106e287825 */ /* 0x001fe200078e007a */
[----:B------:R-:W-:Y:S02]  /*1420*/  SEL R46, R49, R38, P3 ;  /* 0x00000026312e7207 */ /* 0x000fe40001800000 */
[----:B------:R-:W-:-:S03]  /*1430*/  SEL R47, R48, R39, P3 ;  /* 0x00000027302f7207 */ /* 0x000fc60001800000 */
[----:B------:R-:W2:Y:S01]  /*1440*/  LDG.E.128 R40, desc[UR6][R40.64] ;  /* 0x0000000628287981 */ /* 0x000ea2000c1e1d00 */
[-CC-:B------:R-:W-:Y:S01]  /*1450*/  FFMA.FTZ R112, R112, R78.reuse, R63.reuse ;  /* 0x0000004e70707223 */ /* 0x180fe2000001003f */
[-CC-:B------:R-:W-:Y:S01]  /*1460*/  FFMA.FTZ R111, R111, R78.reuse, R63.reuse ;  /* 0x0000004e6f6f7223 */ /* 0x180fe2000001003f */
[-CC-:B------:R-:W-:Y:S01]  /*1470*/  FFMA.FTZ R52, R52, R78.reuse, R63.reuse ;  /* 0x0000004e34347223 */ /* 0x180fe2000001003f */
[----:B------:R0:W-:Y:S01]  /*1480*/  @P1 STG.E.128 desc[UR6][R120.64], R44 ;  /* 0x0000002c78001986 */ /* 0x0001e2000c101d06 */
[----:B------:R-:W-:Y:S01]  /*1490*/  FFMA.FTZ R54, R54, R78, R63 ;  /* 0x0000004e36367223 */ /* 0x000fe2000001003f */
[----:B------:R-:W-:Y:S01]  /*14a0*/  FADD.FTZ R53, R53, -R112 ;  /* 0x8000007035357221 */ /* 0x000fe20000010000 */
[----:B-1----:R-:W-:-:S04]  /*14b0*/  IMAD.WIDE.U32 R118, R110, 0x10, R50 ;  /* 0x000000106e767825 */ /* 0x002fc800078e0032 */
[-C--:B------:R-:W-:Y:S01]  /*14c0*/  FMUL.FTZ R116, R79, R84.reuse ;  /* 0x000000544f747220 */ /* 0x080fe20000410000 */
[----:B------:R-:W-:Y:S01]  /*14d0*/  FADD.FTZ R111, R114, -R111 ;  /* 0x8000006f726f7221 */ /* 0x000fe20000010000 */
[----:B------:R-:W-:Y:S01]  /*14e0*/  FADD.FTZ R113, R113, -R52 ;  /* 0x8000003471717221 */ /* 0x000fe20000010000 */
[----:B------:R-:W-:Y:S01]  /*14f0*/  FADD.FTZ R117, R55, -R54 ;  /* 0x8000003637757221 */ /* 0x000fe20000010000 */
[-C--:B------:R-:W-:Y:S01]  /*1500*/  FMUL.FTZ R115, R124, R84.reuse ;  /* 0x000000547c737220 */ /* 0x080fe20000410000 */
[-C--:B------:R-:W-:Y:S01]  /*1510*/  FMUL.FTZ R110, R49, R84.reuse ;  /* 0x00000054316e7220 */ /* 0x080fe20000410000 */
[----:B------:R-:W-:Y:S01]  /*1520*/  FMUL.FTZ R79, R48, R84 ;  /* 0x00000054304f7220 */ /* 0x000fe20000410000 */
[C---:B------:R-:W-:Y:S01]  /*1530*/  FMUL.FTZ R54, R108.reuse, R53 ;  /* 0x000000356c367220 */ /* 0x040fe20000410000 */
[C---:B------:R-:W-:Y:S01]  /*1540*/  FMUL.FTZ R55, R108.reuse, R111 ;  /* 0x0000006f6c377220 */ /* 0x040fe20000410000 */
[C---:B------:R-:W-:Y:S01]  /*1550*/  FMUL.FTZ R53, R108.reuse, R113 ;  /* 0x000000716c357220 */ /* 0x040fe20000410000 */
[----:B------:R-:W-:Y:S01]  /*1560*/  FMUL.FTZ R52, R108, R117 ;  /* 0x000000756c347220 */ /* 0x000fe20000410000 */
[----:B------:R-:W-:Y:S01]  /*1570*/  FMUL.FTZ R48, R93, R116 ;  /* 0x000000745d307220 */ /* 0x000fe20000410000 */
[----:B------:R-:W-:Y:S01]  /*1580*/  FMUL.FTZ R49, R92, R115 ;  /* 0x000000735c317220 */ /* 0x000fe20000410000 */
[----:B------:R-:W-:Y:S01]  /*1590*/  FMUL.FTZ R50, R91, R110 ;  /* 0x0000006e5b327220 */ /* 0x000fe20000410000 */
[----:B0-----:R-:W0:Y:S01]  /*15a0*/  @P1 LDC.64 R44, c[0x0][0x308] ;  /* 0x0000c200ff2c1b82 */ /* 0x001e220000000a00 */
[----:B------:R-:W-:Y:S01]  /*15b0*/  FMUL.FTZ R51, R90, R79 ;  /* 0x0000004f5a337220 */ /* 0x000fe20000410000 */
[----:B------:R-:W-:Y:S01]  /*15c0*/  LEA R112, P5, R109, UR14, 0x4 ;  /* 0x0000000e6d707c11 */ /* 0x000fe2000f8a20ff */
[----:B------:R-:W-:Y:S01]  /*15d0*/  @P2 FADD.FTZ R55, R28, R55 ;  /* 0x000000371c372221 */ /* 0x000fe20000010000 */
[----:B------:R-:W-:Y:S01]  /*15e0*/  @P2 FADD.FTZ R54, R29, R54 ;  /* 0x000000361d362221 */ /* 0x000fe20000010000 */
[----:B------:R-:W-:Y:S01]  /*15f0*/  @P2 FADD.FTZ R53, R30, R53 ;  /* 0x000000351e352221 */ /* 0x000fe20000010000 */
[----:B------:R-:W-:Y:S01]  /*1600*/  @P2 FADD.FTZ R52, R31, R52 ;  /* 0x000000341f342221 */ /* 0x000fe20000010000 */
[----:B------:R0:W-:Y:S01]  /*1610*/  STG.E.128 desc[UR6][R118.64], R48 ;  /* 0x0000003076007986 */ /* 0x0001e2000c101d06 */
[C---:B------:R-:W-:Y:S01]  /*1620*/  IMAD.WIDE.U32 R46, R109.reuse, 0x10, R122 ;  /* 0x000000106d2e7825 */ /* 0x040fe200078e007a */
[----:B------:R-:W-:-:S03]  /*1630*/  LEA.HI.X R113, R109, UR15, RZ, 0x4, P5 ;  /* 0x0000000f6d717c11 */ /* 0x000fc6000a8f24ff */
[-C--:B------:R-:W-:Y:S01]  /*1640*/  FMUL.FTZ R120, R55, R84.reuse ;  /* 0x0000005437787220 */ /* 0x080fe20000410000 */
[-C--:B------:R-:W-:Y:S01]  /*1650*/  FMUL.FTZ R111, R54, R84.reuse ;  /* 0x00000054366f7220 */ /* 0x080fe20000410000 */
[----:B------:R-:W-:Y:S01]  /*1660*/  FMUL.FTZ R114, R53, R84 ;  /* 0x0000005435727220 */ /* 0x000fe20000410000 */
[----:B------:R-:W-:-:S04]  /*1670*/  IMAD.WIDE.U32 R122, R107, 0x10, R122 ;  /* 0x000000106b7a7825 */ /* 0x000fc800078e007a */
[----:B0-----:R-:W-:-:S04]  /*1680*/  @P1 IMAD.WIDE.U32 R118, R109, 0x10, R44 ;  /* 0x000000106d761825 */ /* 0x001fc800078e002c */
[----:B------:R-:W-:Y:S01]  /*1690*/  FMUL.FTZ R109, R52, R84 ;  /* 0x00000054346d7220 */ /* 0x000fe20000410000 */
[----:B------:R-:W-:Y:S01]  /*16a0*/  SEL R48, R55, R36, P3 ;  /* 0x0000002437307207 */ /* 0x000fe20001800000 */
[----:B------:R-:W3:Y:S01]  /*16b0*/  LDG.E.128 R44, desc[UR6][R46.64] ;  /* 0x000000062e2c7981 */ /* 0x000ee2000c1e1d00 */
[----:B------:R-:W-:Y:S01]  /*16c0*/  SEL R49, R54, R37, P3 ;  /* 0x0000002536317207 */ /* 0x000fe20001800000 */
[----:B------:R-:W-:Y:S01]  /*16d0*/  FMUL.FTZ R54, R87, R114 ;  /* 0x0000007257367220 */ /* 0x000fe20000410000 */
[----:B------:R-:W-:Y:S01]  /*16e0*/  SEL R50, R53, R38, P3 ;  /* 0x0000002635327207 */ /* 0x000fe20001800000 */
[----:B------:R-:W-:Y:S01]  /*16f0*/  FMUL.FTZ R53, R88, R111 ;  /* 0x0000006f58357220 */ /* 0x000fe20000410000 */
[----:B------:R-:W-:Y:S01]  /*1700*/  SEL R51, R52, R39, P3 ;  /* 0x0000002734337207 */ /* 0x000fe20001800000 */
[----:B------:R-:W-:Y:S01]  /*1710*/  FMUL.FTZ R52, R89, R120 ;  /* 0x0000007859347220 */ /* 0x000fe20000410000 */
[----:B------:R-:W-:-:S03]  /*1720*/  FMUL.FTZ R55, R86, R109 ;  /* 0x0000006d56377220 */ /* 0x000fc60000410000 */
[----:B------:R0:W-:Y:S04]  /*1730*/  @P1 STG.E.128 desc[UR6][R118.64], R48 ;  /* 0x0000003076001986 */ /* 0x0001e8000c101d06 */
[----:B------:R1:W-:Y:S04]  /*1740*/  STG.E.128 desc[UR6][R112.64], R52 ;  /* 0x0000003470007986 */ /* 0x0003e8000c101d06 */
[----:B0-----:R0:W4:Y:S01]  /*1750*/  LDG.E.128 R48, desc[UR6][R122.64] ;  /* 0x000000067a307981 */ /* 0x001122000c1e1d00 */
[----:B------:R-:W0:Y:S01]  /*1760*/  @P1 LDC.64 R118, c[0x0][0x308] ;  /* 0x0000c200ff761b82 */ /* 0x000e220000000a00 */
        /* <DEDUP_REMOVED lines=10> */
[C---:B-1----:R-:W-:Y:S01]  /*1810*/  FMUL.FTZ R52, R108.reuse, R57 ;  /* 0x000000396c347220 */ /* 0x042fe20000410000 */
[----:B------:R-:W-:Y:S01]  /*1820*/  FMUL.FTZ R108, R108, R61 ;  /* 0x0000003d6c6c7220 */ /* 0x000fe20000410000 */
[----:B------:R-:W-:Y:S01]  /*1830*/  @P2 FADD.FTZ R59, R32, R59 ;  /* 0x0000003b203b2221 */ /* 0x000fe20000010000 */
[----:B------:R-:W-:Y:S01]  /*1840*/  @P2 FADD.FTZ R85, R34, R85 ;  /* 0x0000005522552221 */ /* 0x000fe20000010000 */
[----:B------:R-:W-:Y:S01]  /*1850*/  @P2 FADD.FTZ R52, R33, R52 ;  /* 0x0000003421342221 */ /* 0x000fe20000010000 */
[----:B------:R-:W-:Y:S01]  /*1860*/  @P2 FADD.FTZ R108, R35, R108 ;  /* 0x0000006c236c2221 */ /* 0x000fe20000010000 */
[C---:B------:R-:W-:Y:S01]  /*1870*/  FMUL.FTZ R58, R59.reuse, R84 ;  /* 0x000000543b3a7220 */ /* 0x040fe20000410000 */
[----:B------:R-:W-:Y:S01]  /*1880*/  SEL R36, R59, R36, P3 ;  /* 0x000000243b247207 */ /* 0x000fe20001800000 */
[----:B------:R-:W-:Y:S01]  /*1890*/  FMUL.FTZ R59, R52, R84 ;  /* 0x00000054343b7220 */ /* 0x000fe20000410000 */
[C---:B------:R-:W-:Y:S01]  /*18a0*/  SEL R38, R85.reuse, R38, P3 ;  /* 0x0000002655267207 */ /* 0x040fe20001800000 */
[-C--:B------:R-:W-:Y:S01]  /*18b0*/  FMUL.FTZ R85, R85, R84.reuse ;  /* 0x0000005455557220 */ /* 0x080fe20000410000 */
[C---:B------:R-:W-:Y:S01]  /*18c0*/  LEA R56, P5, R107.reuse, UR14, 0x4 ;  /* 0x0000000e6b387c11 */ /* 0x040fe2000f8a20ff */
[----:B------:R-:W-:Y:S01]  /*18d0*/  FMUL.FTZ R84, R108, R84 ;  /* 0x000000546c547220 */ /* 0x000fe20000410000 */
[----:B------:R-:W-:Y:S01]  /*18e0*/  SEL R37, R52, R37, P3 ;  /* 0x0000002534257207 */ /* 0x000fe20001800000 */
[----:B0-----:R-:W-:Y:S01]  /*18f0*/  @P1 IMAD.WIDE.U32 R118, R107, 0x10, R118 ;  /* 0x000000106b761825 */ /* 0x001fe200078e0076 */
[----:B------:R-:W-:-:S03]  /*1900*/  SEL R39, R108, R39, P3 ;  /* 0x000000276c277207 */ /* 0x000fc60001800000 */
[----:B------:R-:W-:Y:S01]  /*1910*/  FMUL.FTZ R52, R81, R58 ;  /* 0x0000003a51347220 */ /* 0x000fe20000410000 */
[----:B------:R-:W-:Y:S01]  /*1920*/  LEA.HI.X R57, R107, UR15, RZ, 0x4, P5 ;  /* 0x0000000f6b397c11 */ /* 0x000fe2000a8f24ff */
[----:B------:R-:W-:Y:S01]  /*1930*/  FMUL.FTZ R53, R82, R59 ;  /* 0x0000003b52357220 */ /* 0x000fe20000410000 */
[----:B------:R-:W-:Y:S01]  /*1940*/  FMUL.FTZ R54, R80, R85 ;  /* 0x0000005550367220 */ /* 0x000fe20000410000 */
[----:B------:R-:W-:Y:S01]  /*1950*/  FMUL.FTZ R55, R83, R84 ;  /* 0x0000005453377220 */ /* 0x000fe20000410000 */
[----:B------:R0:W-:Y:S01]  /*1960*/  @P1 STG.E.128 desc[UR6][R118.64], R36 ;  /* 0x0000002476001986 */ /* 0x0001e2000c101d06 */
[----:B------:R-:W-:-:S03]  /*1970*/  IADD3 R106, R106, UR16, RZ ;  /* 0x000000106a6a7c10 */ /* 0x000fc6000fffe0ff */
[----:B------:R0:W-:Y:S01]  /*1980*/  STG.E.128 desc[UR6][R56.64], R52 ;  /* 0x0000003438007986 */ /* 0x0001e2000c101d06 */
[----:B------:R-:W-:Y:S02]  /*1990*/  ISETP.GE.AND P1, PT, R106, UR17, PT ;  /* 0x000000116a007c0c */ /* 0x000fe4000bf26270 */
[----:B------:R-:W-:Y:S01]  /*19a0*/  SEL R122, RZ, 0x1, P4 ;  /* 0x00000001ff7a7807 */ /* 0x000fe20002000000 */
[----:B--2---:R-:W-:Y:S01]  /*19b0*/  FFMA.FTZ R7, R116, R40, R7 ;  /* 0x0000002874077223 */ /* 0x004fe20000010007 */
[----:B------:R-:W-:Y:S01]  /*19c0*/  FFMA.FTZ R4, R41, R115, R4 ;  /* 0x0000007329047223 */ /* 0x000fe20000010004 */
[----:B------:R-:W-:Y:S01]  /*19d0*/  FFMA.FTZ R9, R42, R110, R9 ;  /* 0x0000006e2a097223 */ /* 0x000fe20000010009 */
[----:B------:R-:W-:Y:S01]  /*19e0*/  FFMA.FTZ R6, R43, R79, R6 ;  /* 0x0000004f2b067223 */ /* 0x000fe20000010006 */
[----:B---3--:R-:W-:Y:S01]  /*19f0*/  FFMA.FTZ R11, R120, R44, R11 ;  /* 0x0000002c780b7223 */ /* 0x008fe2000001000b */
[----:B------:R-:W-:Y:S01]  /*1a00*/  FFMA.FTZ R8, R45, R111, R8 ;  /* 0x0000006f2d087223 */ /* 0x000fe20000010008 */
[----:B------:R-:W-:Y:S01]  /*1a10*/  FFMA.FTZ R17, R46, R114, R17 ;  /* 0x000000722e117223 */ /* 0x000fe20000010011 */
[----:B------:R-:W-:Y:S01]  /*1a20*/  FFMA.FTZ R14, R47, R109, R14 ;  /* 0x0000006d2f0e7223 */ /* 0x000fe2000001000e */
[----:B----4-:R-:W-:Y:S01]  /*1a30*/  FFMA.FTZ R15, R58, R48, R15 ;  /* 0x000000303a0f7223 */ /* 0x010fe2000001000f */
[----:B------:R-:W-:Y:S01]  /*1a40*/  FFMA.FTZ R12, R49, R59, R12 ;  /* 0x0000003b310c7223 */ /* 0x000fe2000001000c */
[----:B------:R-:W-:Y:S01]  /*1a50*/  FFMA.FTZ R13, R50, R85, R13 ;  /* 0x00000055320d7223 */ /* 0x000fe2000001000d */
[----:B------:R-:W-:Y:S01]  /*1a60*/  FFMA.FTZ R10, R51, R84, R10 ;  /* 0x00000054330a7223 */ /* 0x000fe2000001000a */
        /* <DEDUP_REMOVED lines=37> */
.L_x_7136:
        /* <DEDUP_REMOVED lines=22> */
.L_x_7137:
[----:B------:R-:W-:Y:S01]  /*1e20*/  HFMA2.MMA R51, -RZ, RZ, 0, 9.5367431640625e-07 ;  /* 0x00000010ff337435 */ /* 0x000fe200000001ff */
[----:B------:R-:W-:Y:S02]  /*1e30*/  MOV R124, R42 ;  /* 0x0000002a007c7202 */ /* 0x000fe40000000f00 */
[----:B------:R-:W-:Y:S02]  /*1e40*/  MOV R63, 0x1f ;  /* 0x0000001f003f7802 */ /* 0x000fe40000000f00 */
[----:B------:R-:W-:-:S07]  /*1e50*/  MOV R49, 0xffffffff ;  /* 0xffffffff00317802 */ /* 0x000fce0000000f00 */
[----:B-----5:R-:W-:Y:S05]  /*1e60*/  WARPSYNC.COLLECTIVE R49, `(.L_x_7140) ;  /* 0x0000000031087348 */ /* 0x020fea0003c00000 */
[----:B------:R0:W1:Y:S02]  /*1e70*/  SHFL.DOWN P2, R50, R124, R51, R63 ;  /* 0x080000337c327389 */ /* 0x000064000004003f */
[----:B01---5:R-:W-:Y:S01]  /*1e80*/  ENDCOLLECTIVE ;  /* 0x000000000000791b */ /* 0x023fe20003800000 */
.L_x_7140:
[----:B------:R-:W-:Y:S02]  /*1e90*/  MOV R124, R43 ;  /* 0x0000002b007c7202 */ /* 0x000fe40000000f00 */
[----:B------:R-:W-:-:S07]  /*1ea0*/  MOV R41, R50 ;  /* 0x0000003200297202 */ /* 0x000fce0000000f00 */
[----:B------:R-:W-:Y:S05]  /*1eb0*/  WARPSYNC.COLLECTIVE R49, `(.L_x_7141) ;  /* 0x0000000031087348 */ /* 0x000fea0003c00000 */
[----:B------:R0:W1:Y:S02]  /*1ec0*/  SHFL.DOWN P2, R50, R124, R51, R63 ;  /* 0x080000337c327389 */ /* 0x000064000004003f */
[----:B01----:R-:W-:Y:S01]  /*1ed0*/  ENDCOLLECTIVE ;  /* 0x000000000000791b */ /* 0x003fe20003800000 */
.L_x_7141:
[----:B------:R-:W-:Y:S01]  /*1ee0*/  FADD.FTZ R41, R42, R41 ;  /* 0x000000292a297221 */ /* 0x000fe20000010000 */
[----:B------:R-:W-:-:S04]  /*1ef0*/  HFMA2.MMA R51, -RZ, RZ, 0, 4.76837158203125e-07 ;  /* 0x00000008ff337435 */ /* 0x000fc800000001ff */
[----:B------:R-:W-:Y:S02]  /*1f00*/  MOV R124, R41 ;  /* 0x00000029007c7202 */ /* 0x000fe40000000f00 */
[----:B------:R-:W-:-:S07]  /*1f10*/  MOV R40, R50 ;  /* 0x0000003200287202 */ /* 0x000fce0000000f00 */
[----:B------:R-:W-:Y:S05]  /*1f20*/  WARPSYNC.COLLECTIVE R49, `(.L_x_7142) ;  /* 0x0000000031087348 */ /* 0x000fea0003c00000 */
[----:B------:R0:W1:Y:S02]  /*1f30*/  SHFL.DOWN P2, R50, R124, R51, R63 ;  /* 0x080000337c327389 */ /* 0x000064000004003f */
[----:B01----:R-:W-:Y:S01]  /*1f40*/  ENDCOLLECTIVE ;  /* 0x000000000000791b */ /* 0x003fe20003800000 */
.L_x_7142:
[----:B------:R-:W-:-:S05]  /*1f50*/  FADD.FTZ R44, R43, R40 ;  /* 0x000000282b2c7221 */ /* 0x000fca0000010000 */
[----:B------:R-:W-:Y:S02]  /*1f60*/  MOV R124, R44 ;  /* 0x0000002c007c7202 */ /* 0x000fe40000000f00 */
[----:B------:R-:W-:-:S07]  /*1f70*/  MOV R40, R50 ;  /* 0x0000003200287202 */ /* 0x000fce0000000f00 */
[----:B------:R-:W-:Y:S05]  /*1f80*/  WARPSYNC.COLLECTIVE R49, `(.L_x_7143) ;  /* 0x0000000031087348 */ /* 0x000fea0003c00000 */
[----:B------:R0:W1:Y:S02]  /*1f90*/  SHFL.DOWN P2, R50, R124, R51, R63 ;  /* 0x080000337c327389 */ /* 0x000064000004003f */
[----:B01----:R-:W-:Y:S01]  /*1fa0*/  ENDCOLLECTIVE ;  /* 0x000000000000791b */ /* 0x003fe20003800000 */
.L_x_7143:
[----:B------:R-:W-:Y:S01]  /*1fb0*/  FADD.FTZ R46, R41, R40 ;  /* 0x00000028292e7221 */ /* 0x000fe20000010000 */
[----:B------:R-:W-:-:S04]  /*1fc0*/  HFMA2.MMA R51, -RZ, RZ, 0, 2.384185791015625e-07 ;  /* 0x00000004ff337435 */ /* 0x000fc800000001ff */
[----:B------:R-:W-:Y:S02]  /*1fd0*/  MOV R124, R46 ;  /* 0x0000002e007c7202 */ /* 0x000fe40000000f00 */
[----:B------:R-:W-:-:S07]  /*1fe0*/  MOV R45, R50 ;  /* 0x00000032002d7202 */ /* 0x000fce0000000f00 */
[----:B------:R-:W-:Y:S05]  /*1ff0*/  WARPSYNC.COLLECTIVE R49, `(.L_x_7144) ;  /* 0x0000000031087348 */ /* 0x000fea0003c00000 */
[----:B------:R0:W1:Y:S02]  /*2000*/  SHFL.DOWN P2, R50, R124, R51, R63 ;  /* 0x080000337c327389 */ /* 0x000064000004003f */
[----:B01----:R-:W-:Y:S01]  /*2010*/  ENDCOLLECTIVE ;  /* 0x000000000000791b */ /* 0x003fe20003800000 */
.L_x_7144:
[----:B------:R-:W-:-:S05]  /*2020*/  FADD.FTZ R45, R44, R45 ;  /* 0x0000002d2c2d7221 */ /* 0x000fca0000010000 */
[----:B------:R-:W-:Y:S02]  /*2030*/  MOV R124, R45 ;  /* 0x0000002d007c7202 */ /* 0x000fe40000000f00 */
[----:B------:R-:W-:-:S07]  /*2040*/  MOV R47, R50 ;  /* 0x00000032002f7202 */ /* 0x000fce0000000f00 */
[----:B------:R-:W-:Y:S05]  /*2050*/  WARPSYNC.COLLECTIVE R49, `(.L_x_7145) ;  /* 0x0000000031087348 */ /* 0x000fea0003c00000 */
[----:B------:R0:W1:Y:S02]  /*2060*/  SHFL.DOWN P2, R50, R124, R51, R63 ;  /* 0x080000337c327389 */ /* 0x000064000004003f */
[----:B01----:R-:W-:Y:S01]  /*2070*/  ENDCOLLECTIVE ;  /* 0x000000000000791b */ /* 0x003fe20003800000 */
.L_x_7145:
[----:B------:R-:W-:Y:S01]  /*2080*/  FADD.FTZ R47, R46, R47 ;  /* 0x0000002f2e2f7221 */ /* 0x000fe20000010000 */
[----:B------:R-:W-:-:S04]  /*2090*/  HFMA2.MMA R51, -RZ, RZ, 0, 1.1920928955078125e-07 ;  /* 0x00000002ff337435 */ /* 0x000fc800000001ff */
[----:B------:R-:W-:Y:S02]  /*20a0*/  MOV R124, R47 ;  /* 0x0000002f007c7202 */ /* 0x000fe40000000f00 */
[----:B------:R-:W-:-:S07]  /*20b0*/  MOV R40, R50 ;  /* 0x0000003200287202 */ /* 0x000fce0000000f00 */
[----:B------:R-:W-:Y:S05]  /*20c0*/  WARPSYNC.COLLECTIVE R49, `(.L_x_7146) ;  /* 0x0000000031087348 */ /* 0x000fea0003c00000 */
[----:B------:R0:W1:Y:S02]  /*20d0*/  SHFL.DOWN P2, R50, R124, R51, R63 ;  /* 0x080000337c327389 */ /* 0x000064000004003f */
[----:B01----:R-:W-:Y:S01]  /*20e0*/  ENDCOLLECTIVE ;  /* 0x000000000000791b */ /* 0x003fe20003800000 */
.L_x_7146:
[----:B------:R-:W-:-:S05]  /*20f0*/  FADD.FTZ R42, R45, R40 ;  /* 0x000000282d2a7221 */ /* 0x000fca0000010000 */
[----:B------:R-:W-:Y:S02]  /*2100*/  MOV R124, R42 ;  /* 0x0000002a007c7202 */ /* 0x000fe40000000f00 */
[----:B------:R-:W-:-:S07]  /*2110*/  MOV R40, R50 ;  /* 0x0000003200287202 */ /* 0x000fce0000000f00 */
[----:B------:R-:W-:Y:S05]  /*2120*/  WARPSYNC.COLLECTIVE R49, `(.L_x_7147) ;  /* 0x0000000031087348 */ /* 0x000fea0003c00000 */
[----:B------:R0:W1:Y:S02]  /*2130*/  SHFL.DOWN P2, R50, R124, R51, R63 ;  /* 0x080000337c327389 */ /* 0x000064000004003f */
[----:B01----:R-:W-:Y:S01]  /*2140*/  ENDCOLLECTIVE ;  /* 0x000000000000791b */ /* 0x003fe20003800000 */
.L_x_7147:
[----:B------:R-:W-:Y:S01]  /*2150*/  FADD.FTZ R40, R47, R40 ;  /* 0x000000282f287221 */ /* 0x000fe20000010000 */
[----:B------:R-:W-:-:S04]  /*2160*/  HFMA2.MMA R51, -RZ, RZ, 0, 5.9604644775390625e-08 ;  /* 0x00000001ff337435 */ /* 0x000fc800000001ff */
[----:B------:R-:W-:Y:S02]  /*2170*/  MOV R124, R40 ;  /* 0x00000028007c7202 */ /* 0x000fe40000000f00 */
[----:B------:R-:W-:-:S07]  /*2180*/  MOV R43, R50 ;  /* 0x00000032002b7202 */ /* 0x000fce0000000f00 */
[----:B------:R-:W-:Y:S05]  /*2190*/  WARPSYNC.COLLECTIVE R49, `(.L_x_7148) ;  /* 0x0000000031087348 */ /* 0x000fea0003c00000 */
[----:B------:R0:W1:Y:S02]  /*21a0*/  SHFL.DOWN P2, R50, R124, R51, R63 ;  /* 0x080000337c327389 */ /* 0x000064000004003f */
[----:B01----:R-:W-:Y:S01]  /*21b0*/  ENDCOLLECTIVE ;  /* 0x000000000000791b */ /* 0x003fe20003800000 */
.L_x_7148:
[----:B------:R-:W-:-:S05]  /*21c0*/  FADD.FTZ R41, R42, R43 ;  /* 0x0000002b2a297221 */ /* 0x000fca0000010000 */
[----:B------:R-:W-:Y:S02]  /*21d0*/  MOV R124, R41 ;  /* 0x00000029007c7202 */ /* 0x000fe40000000f00 */
[----:B------:R-:W-:-:S07]  /*21e0*/  MOV R43, R50 ;  /* 0x00000032002b7202 */ /* 0x000fce0000000f00 */
[----:B------:R-:W-:Y:S05]  /*21f0*/  WARPSYNC.COLLECTIVE R49, `(.L_x_7149) ;  /* 0x0000000031087348 */ /* 0x000fea0003c00000 */
[----:B------:R0:W1:Y:S02]  /*2200*/  SHFL.DOWN P2, R50, R124, R51, R63 ;  /* 0x080000337c327389 */ /* 0x000064000004003f */
[----:B01----:R-:W-:Y:S01]  /*2210*/  ENDCOLLECTIVE ;  /* 0x000000000000791b */ /* 0x003fe20003800000 */
.L_x_7149:
[----:B------:R-:W-:Y:S01]  /*2220*/  MOV R44, R50 ;  /* 0x00000032002c7202 */ /* 0x000fe20000000f00 */
[----:B------:R-:W-:Y:S06]  /*2230*/  BRA `(.L_x_7150) ;  /* 0xffffffec00787947 */ /* 0x000fec000383ffff */
.L_x_7151:
        /* <DEDUP_REMOVED lines=12> */
.L_x_8659:


//--------------------- .text._ZN10layer_norm13ln_bwd_kernelINS_13Kernel_traitsI6__halfffffjLj1536ELj1ELj1ELj4ELj16ENS_18Kernel_traits_baseILj1536ES2_ffffjLj128EEEEELb0ELb1ELb1ELb0EEEvNS_9BwdParamsE --------------------------
	.section	.text._ZN10layer_norm13ln_bwd_kernelINS_13Kernel_traitsI6__halfffffjLj1536ELj1ELj1ELj4ELj16ENS_18Kernel_traits_baseILj1536ES2_ffffjLj128EEEEELb0ELb1ELb1ELb0EEEvNS_9BwdParamsE,"ax",@progbits
	.align	128
        .global         _ZN10layer_norm13ln_bwd_kernelINS_13Kernel_traitsI6__halfffffjLj1536ELj1ELj1ELj4ELj16ENS_18Kernel_traits_baseILj1536ES2_ffffjLj128EEEEELb0ELb1ELb1ELb0EEEvNS_9BwdParamsE
        .type           _ZN10layer_norm13ln_bwd_kernelINS_13Kernel_traitsI6__halfffffjLj1536ELj1ELj1ELj4ELj16ENS_18Kernel_traits_baseILj1536ES2_ffffjLj128EEEEELb0ELb1ELb1ELb0EEEvNS_9BwdParamsE,@function
        .size           _ZN10layer_norm13ln_bwd_kernelINS_13Kernel_traitsI6__halfffffjLj1536ELj1ELj1ELj4ELj16ENS_18Kernel_traits_baseILj1536ES2_ffffjLj128EEEEELb0ELb1ELb1ELb0EEEvNS_9BwdParamsE,(.L_x_8660 - _ZN10layer_norm13ln_bwd_kernelINS_13Kernel_traitsI6__halfffffjLj1536ELj1ELj1ELj4ELj16ENS_18Kernel_traits_baseILj1536ES2_ffffjLj128EEEEELb0ELb1ELb1ELb0EEEvNS_9BwdParamsE)
        .other          _ZN10layer_norm13ln_bwd_kernelINS_13Kernel_traitsI6__halfffffjLj1536ELj1ELj1ELj4ELj16ENS_18Kernel_traits_baseILj1536ES2_ffffjLj128EEEEELb0ELb1ELb1ELb0EEEvNS_9BwdParamsE,@"STO_CUDA_ENTRY STV_DEFAULT"
_ZN10layer_norm13ln_bwd_kernelINS_13Kernel_traitsI6__halfffffjLj1536ELj1ELj1ELj4ELj16ENS_18Kernel_traits_baseILj1536ES2_ffffjLj128EEEEELb0ELb1ELb1ELb0EEEvNS_9BwdParamsE:
.text._ZN10layer_norm13ln_bwd_kernelINS_13Kernel_traitsI6__halfffffjLj1536ELj1ELj1ELj4ELj16ENS_18Kernel_traits_baseILj1536ES2_ffffjLj128EEEEELb0ELb1ELb1ELb0EEEvNS_9BwdParamsE:
        /* <DEDUP_REMOVED lines=26> */
[----:B------:R1:W5:Y:S01]  /*01a0*/  @P0 LDG.E.64 R6, desc[UR4][R4.64] ;  /* 0x0000000404060981 */ /* 0x000362000c1e1b00 */
[C---:B--2---:R-:W-:Y:S01]  /*01b0*/  @P0 IMAD.WIDE.U32 R8, R33.reuse, 0x8, R8 ;  /* 0x0000000821080825 */ /* 0x044fe200078e0008 */
[----:B------:R-:W-:Y:S01]  /*01c0*/  @P0 LOP3.LUT R33, R33, 0x80, RZ, 0xfc, !PT ;  /* 0x0000008021210812 */ /* 0x000fe200078efcff */
[----:B------:R-:W0:Y:S03]  /*01d0*/  @P2 LDC.64 R28, c[0x0][0x260] ;  /* 0x00009800ff1c2b82 */ /* 0x000e260000000a00 */
[----:B------:R2:W5:Y:S01]  /*01e0*/  @P0 LDG.E.64 R10, desc[UR4][R8.64] ;  /* 0x00000004080a0981 */ /* 0x000562000c1e1b00 */
[----:B---3--:R-:W-:-:S04]  /*01f0*/  @P1 IMAD.WIDE.U32 R24, R33, 0x8, R16 ;  /* 0x0000000821181825 */ /* 0x008fc800078e0010 */
[----:B------:R-:W3:Y:S01]  /*0200*/  @P2 LDC.64 R30, c[0x0][0x278] ;  /* 0x00009e00ff1e2b82 */ /* 0x000ee20000000a00 */
[----:B------:R2:W5:Y:S01]  /*0210*/  @P1 LDG.E.64 R12, desc[UR4][R24.64] ;  /* 0x00000004180c1981 */ /* 0x000562000c1e1b00 */
[C---:B----4-:R-:W-:Y:S01]  /*0220*/  @P1 IMAD.WIDE.U32 R26, R33.reuse, 0x8, R20 ;  /* 0x00000008211a1825 */ /* 0x050fe200078e0014 */
[----:B------:R-:W-:-:S04]  /*0230*/  @P1 IADD3 R33, R33, 0x80, RZ ;  /* 0x0000008021211810 */ /* 0x000fc80007ffe0ff */
[----:B------:R2:W5:Y:S01]  /*0240*/  @P1 LDG.E.64 R14, desc[UR4][R26.64] ;  /* 0x000000041a0e1981 */ /* 0x000562000c1e1b00 */
[----:B-1----:R-:W-:Y:S01]  /*0250*/  LEA.HI R5, R0, UR6, RZ, 0x19 ;  /* 0x0000000600057c11 */ /* 0x002fe2000f8fc8ff */
[----:B0-----:R-:W-:-:S05]  /*0260*/  @P2 IMAD.WIDE.U32 R16, R33, 0x8, R28 ;  /* 0x0000000821102825 */ /* 0x001fca00078e001c */
[----:B------:R2:W5:Y:S01]  /*0270*/  @P2 LDG.E.64 R18, desc[UR4][R16.64] ;  /* 0x0000000410122981 */ /* 0x000562000c1e1b00 */
[----:B---3--:R-:W-:-:S05]  /*0280*/  @P2 IMAD.WIDE.U32 R20, R33, 0x8, R30 ;  /* 0x0000000821142825 */ /* 0x008fca00078e001e */
        /* <DEDUP_REMOVED lines=23> */
[----:B-----5:R-:W-:Y:S01]  /*0400*/  MOV R17, R13 ;  /* 0x0000000d00117202 */ /* 0x020fe20000000f00 */
[----:B------:R-:W-:Y:S01]  /*0410*/  HFMA2.MMA R131, -RZ, RZ, 0, 5.9604644775390625e-08 ;  /* 0x00000001ff837435 */ /* 0x000fe200000001ff */
[----:B------:R-:W-:Y:S02]  /*0420*/  ISETP.NE.U32.AND P2, PT, RZ, UR6, PT ;  /* 0x00000006ff007c0c */ /* 0x000fe4000bf45070 */
[----:B------:R-:W-:Y:S02]  /*0430*/  MOV R2, R6 ;  /* 0x0000000600027202 */ /* 0x000fe40000000f00 */
[----:B------:R-:W-:Y:S02]  /*0440*/  ISETP.NE.AND.EX P2, PT, RZ, UR7, PT, P2 ;  /* 0x00000007ff007c0c */ /* 0x000fe4000bf45320 */
[----:B------:R-:W-:-:S02]  /*0450*/  MOV R16, R12 ;  /* 0x0000000c00107202 */ /* 0x000fc40000000f00 */
[----:B------:R-:W-:Y:S02]  /*0460*/  SHF.R.U64 R34, R12, 0x10, R13 ;  /* 0x000000100c227819 */ /* 0x000fe4000000120d */
[----:B------:R-:W-:Y:S02]  /*0470*/  MOV R20, R18 ;  /* 0x0000001200147202 */ /* 0x000fe40000000f00 */
[--C-:B------:R-:W-:Y:S02]  /*0480*/  SHF.R.U64 R33, R18, 0x10, R19.reuse ;  /* 0x0000001012217819 */ /* 0x100fe40000001213 */
[----:B------:R-:W-:Y:S02]  /*0490*/  MOV R21, R19 ;  /* 0x0000001300157202 */ /* 0x000fe40000000f00 */
[----:B------:R-:W-:Y:S02]  /*04a0*/  SHF.R.U32.HI R32, RZ, 0x10, R19 ;  /* 0x00000010ff207819 */ /* 0x000fe40000011613 */
[----:B------:R-:W-:-:S02]  /*04b0*/  SHF.R.U64 R6, R6, 0x10, R7 ;  /* 0x0000001006067819 */ /* 0x000fc40000001207 */
[----:B------:R-:W-:Y:S02]  /*04c0*/  MOV R9, R7 ;  /* 0x0000000700097202 */ /* 0x000fe40000000f00 */
        /* <DEDUP_REMOVED lines=41> */
.L_x_7203:
[----:B0-23--:R-:W0:Y:S08]  /*0760*/  LDC.64 R86, c[0x0][0x288] ;  /* 0x0000a200ff567b82 */ /* 0x00de300000000a00 */
[----:B------:R-:W1:Y:S08]  /*0770*/  LDC.64 R88, c[0x0][0x258] ;  /* 0x00009600ff587b82 */ /* 0x000e700000000a00 */
        /* <DEDUP_REMOVED lines=8> */
[----:B------:R-:W-:-:S05]  /*0800*/  MOV R2, UR9 ;  /* 0x0000000900027c02 */ /* 0x000fca0008000f00 */
        /* <DEDUP_REMOVED lines=15> */
.L_x_7157:
[----:B------:R-:W-:-:S07]  /*0900*/  IADD3 R85, R101, 0x80, RZ ;  /* 0x0000008065557810 */ /* 0x000fce0007ffe0ff */
.L_x_7156:
[----:B------:R-:W-:Y:S05]  /*0910*/  BSYNC B1 ;  /* 0x0000000000017941 */ /* 0x000fea0003800000 */
.L_x_7155:
[----:B------:R-:W-:Y:S04]  /*0920*/  BSSY B1, `(.L_x_7158) ;  /* 0x0000008000017945 */ /* 0x000fe80003800000 */
[----:B------:R-:W-:Y:S05]  /*0930*/  @!P1 BRA `(.L_x_7159) ;  /* 0x0000000000189947 */ /* 0x000fea0003800000 */
[----:B------:R-:W-:-:S04]  /*0940*/  ISETP.NE.U32.AND P3, PT, RZ, UR12, PT ;  /* 0x0000000cff007c0c */ /* 0x000fc8000bf65070 */
[----:B------:R-:W-:-:S13]  /*0950*/  ISETP.NE.AND.EX P3, PT, RZ, UR13, PT, P3 ;  /* 0x0000000dff007c0c */ /* 0x000fda000bf65330 */
[----:B------:R-:W-:Y:S05]  /*0960*/  @!P3 BRA `(.L_x_7160) ;  /* 0x000000000008b947 */ /* 0x000fea0003800000 */
[----:B------:R-:W-:-:S06]  /*0970*/  IMAD.WIDE.U32 R24, R85, 0x10, R110 ;  /* 0x0000001055187825 */ /* 0x000fcc00078e006e */
[----:B------:R-:W5:Y:S02]  /*0980*/  LDG.E.128 R24, desc[UR4][R24.64] ;  /* 0x0000000418187981 */ /* 0x000f64000c1e1d00 */
.L_x_7160:
[----:B------:R-:W-:-:S07]  /*0990*/  IADD3 R85, R85, 0x80, RZ ;  /* 0x0000008055557810 */ /* 0x000fce0007ffe0ff */
.L_x_7159:
[----:B------:R-:W-:Y:S05]  /*09a0*/  BSYNC B1 ;  /* 0x0000000000017941 */ /* 0x000fea0003800000 */
.L_x_7158:
[----:B------:R-:W-:Y:S02]  /*09b0*/  ISETP.NE.AND P3, PT, R99, RZ, PT ;  /* 0x000000ff6300720c */ /* 0x000fe40003f65270 */
[----:B------:R-:W-:-:S11]  /*09c0*/  CS2R R134, SRZ ;  /* 0x0000000000867805 */ /* 0x000fd6000001ff00 */
[----:B------:R-:W-:Y:S05]  /*09d0*/  @P3 BRA `(.L_x_7161) ;  /* 0x0000000800343947 */ /* 0x000fea0003800000 */
[----:B------:R-:W-:-:S06]  /*09e0*/  IMAD.WIDE.U32 R64, R85, 0x10, R110 ;  /* 0x0000001055407825 */ /* 0x000fcc00078e006e */
[----:B------:R-:W5:Y:S01]  /*09f0*/  LDG.E.128 R64, desc[UR4][R64.64] ;  /* 0x0000000440407981 */ /* 0x000f62000c1e1d00 */
[----:B------:R-:W-:Y:S05]  /*0a00*/  BRA `(.L_x_7161) ;  /* 0x0000000800287947 */ /* 0x000fea0003800000 */
.L_x_7154:
        /* <DEDUP_REMOVED lines=54> */
.L_x_7163:
[----:B------:R-:W-:Y:S05]  /*0d70*/  BSYNC B1 ;  /* 0x0000000000017941 */ /* 0x000fea0003800000 */
.L_x_7162:
[----:B------:R-:W-:Y:S04]  /*0d80*/  BSSY B1, `(.L_x_7164) ;  /* 0x000002a000017945 */ /* 0x000fe80003800000 */
        /* <DEDUP_REMOVED lines=41> */
.L_x_7165:
[----:B------:R-:W-:Y:S05]  /*1020*/  BSYNC B1 ;  /* 0x0000000000017941 */ /* 0x000fea0003800000 */
.L_x_7164:
        /* <DEDUP_REMOVED lines=39> */
[----:B-1----:R-:W-:-:S07]  /*12a0*/  FFMA.FTZ R134, R130, R123, R85 ;  /* 0x0000007b82867223 */ /* 0x002fce0000010055 */
.L_x_7161:
[----:B------:R-:W-:Y:S05]  /*12b0*/  BSYNC B0 ;  /* 0x0000000000007941 */ /* 0x000fea0003800000 */
.L_x_7153:
        /* <DEDUP_REMOVED lines=25> */
.L_x_7218:
        /* <DEDUP_REMOVED lines=9> */
[-C--:B0-----:R-:W-:Y:S02]  /*14e0*/  @!P4 LEA R118, R84, R88.reuse, 0x3 ;  /* 0x000000585476c211 */ /* 0x081fe400078e18ff */
[----:B------:R-:W-:-:S03]  /*14f0*/  LEA R119, R85, R88, 0x3 ;  /* 0x0000005855777211 */ /* 0x000fc600078e18ff */
        /* <DEDUP_REMOVED lines=31> */
[----:B------:R-:W0:Y:S02]  /*16f0*/  LDC.64 R76, c[0x0][0x220] ;  /* 0x00008800ff4c7b82 */ /* 0x000e240000000a00 */
[----:B0-----:R-:W-:-:S06]  /*1700*/  IMAD.WIDE.U32 R76, R89, 0x10, R76 ;  /* 0x00000010594c7825 */ /* 0x001fcc00078e004c */
[----:B------:R-:W5:Y:S02]  /*1710*/  LDG.E.128 R76, desc[UR4][R76.64] ;  /* 0x000000044c4c7981 */ /* 0x000f64000c1e1d00 */
.L_x_7170:
[----:B------:R-:W-:Y:S05]  /*1720*/  BSYNC B1 ;  /* 0x0000000000017941 */ /* 0x000fea0003800000 */
.L_x_7169:
[----:B------:R-:W-:Y:S04]  /*1730*/  BSSY B1, `(.L_x_7171) ;  /* 0x000000a000017945 */ /* 0x000fe80003800000 */
        /* <DEDUP_REMOVED lines=9> */
.L_x_7172:
[----:B------:R-:W-:Y:S05]  /*17d0*/  BSYNC B1 ;  /* 0x0000000000017941 */ /* 0x000fea0003800000 */
.L_x_7171:
        /* <DEDUP_REMOVED lines=11> */
.L_x_7174:
[----:B------:R-:W-:Y:S05]  /*1890*/  BSYNC B1 ;  /* 0x0000000000017941 */ /* 0x000fea0003800000 */
.L_x_7173:
        /* <DEDUP_REMOVED lines=11> */
.L_x_7176:
[----:B------:R-:W-:Y:S05]  /*1950*/  BSYNC B1 ;  /* 0x0000000000017941 */ /* 0x000fea0003800000 */
.L_x_7175:
        /* <DEDUP_REMOVED lines=16> */
.L_x_7178:
[----:B------:R-:W-:Y:S05]  /*1a60*/  BSYNC B1 ;  /* 0x0000000000017941 */ /* 0x000fea0003800000 */
.L_x_7177:
[----:B------:R-:W-:Y:S01]  /*1a70*/  SEL R82, R119, R82, P5 ;  /* 0x0000005277527207 */ /* 0x000fe20002800000 */
[----:B------:R-:W0:Y:S01]  /*1a80*/  @P4 LDC R118, c[0x0][0x29c] ;  /* 0x0000a700ff764b82 */ /* 0x000e220000000800 */
[----:B------:R-:W-:Y:S02]  /*1a90*/  SEL R83, R110, R83, P5 ;  /* 0x000000536e537207 */ /* 0x000fe40002800000 */
[----:B------:R-:W-:-:S04]  /*1aa0*/  ISETP.NE.U32.AND P5, PT, R86, RZ, PT ;  /* 0x000000ff5600720c */ /* 0x000fc80003fa5070 */
[----:B------:R-:W-:Y:S01]  /*1ab0*/  ISETP.NE.AND.EX P5, PT, R87, RZ, PT, P5 ;  /* 0x000000ff5700720c */ /* 0x000fe20003fa5350 */
[----:B------:R-:W1:Y:S08]  /*1ac0*/  @P4 LDC R129, c[0x0][0x29c] ;  /* 0x0000a700ff814b82 */ /* 0x000e700000000800 */
[----:B------:R-:W2:Y:S08]  /*1ad0*/  @P4 LDC R132, c[0x0][0x29c] ;  /* 0x0000a700ff844b82 */ /* 0x000eb00000000800 */
[----:B------:R-:W3:Y:S01]  /*1ae0*/  @P5 LDC.64 R84, c[0x0][0x308] ;  /* 0x0000c200ff545b82 */ /* 0x000ee20000000a00 */
[----:B0-----:R-:W-:-:S04]  /*1af0*/  @P4 FMUL.FTZ R111, R111, R118 ;  /* 0x000000766f6f4220 */ /* 0x001fc80000410000 */
[-C--:B------:R-:W-:Y:S01]  /*1b00*/  @P4 FMUL.FTZ R32, R18, R111.reuse ;  /* 0x0000006f12204220 */ /* 0x080fe20000410000 */
[----:B-----5:R-:W-:Y:S02]  /*1b10*/  @P4 FFMA.FTZ R48, R76, R111, R48 ;  /* 0x0000006f4c304223 */ /* 0x020fe40000010030 */
[----:B------:R-:W0:Y:S01]  /*1b20*/  @P4 LDC R131, c[0x0][0x29c] ;  /* 0x0000a700ff834b82 */ /* 0x000e220000000800 */
[----:B-1----:R-:W-:-:S04]  /*1b30*/  @P4 FMUL.FTZ R90, R90, R129 ;  /* 0x000000815a5a4220 */ /* 0x002fc80000410000 */
[-C--:B------:R-:W-:Y:S01]  /*1b40*/  @P4 FMUL.FTZ R33, R19, R90.reuse ;  /* 0x0000005a13214220 */ /* 0x080fe20000410000 */
[----:B------:R-:W-:Y:S01]  /*1b50*/  @P4 FFMA.FTZ R49, R77, R90, R49 ;  /* 0x0000005a4d314223 */ /* 0x000fe20000010031 */
[----:B--2---:R-:W-:-:S04]  /*1b60*/  @P4 FMUL.FTZ R119, R119, R132 ;  /* 0x0000008477774220 */ /* 0x004fc80000410000 */
[-C--:B------:R-:W-:Y:S01]  /*1b70*/  @P4 FMUL.FTZ R34, R20, R119.reuse ;  /* 0x0000007714224220 */ /* 0x080fe20000410000 */
[----:B------:R-:W-:Y:S01]  /*1b80*/  @P4 FFMA.FTZ R50, R78, R119, R50 ;  /* 0x000000774e324223 */ /* 0x000fe20000010032 */
[C---:B---3--:R-:W-:Y:S01]  /*1b90*/  @P5 IMAD.WIDE.U32 R86, R101.reuse, 0x10, R84 ;  /* 0x0000001065565825 */ /* 0x048fe200078e0054 */
[----:B------:R-:W-:Y:S01]  /*1ba0*/  IADD3 R101, R101, 0x80, RZ ;  /* 0x0000008065657810 */ /* 0x000fe20007ffe0ff */
[----:B------:R-:W1:Y:S03]  /*1bb0*/  @P4 LDC.64 R84, c[0x0][0x2f8] ;  /* 0x0000be00ff544b82 */ /* 0x000e660000000a00 */
[----:B------:R2:W-:Y:S01]  /*1bc0*/  @P5 STG.E.128 desc[UR4][R86.64], R80 ;  /* 0x0000005056005986 */ /* 0x0005e2000c101d04 */
[----:B0-----:R-:W-:-:S04]  /*1bd0*/  @P4 FMUL.FTZ R110, R110, R131 ;  /* 0x000000836e6e4220 */ /* 0x001fc80000410000 */
[-C--:B------:R-:W-:Y:S01]  /*1be0*/  @P4 FMUL.FTZ R35, R21, R110.reuse ;  /* 0x0000006e15234220 */ /* 0x080fe20000410000 */
[----:B------:R-:W-:Y:S01]  /*1bf0*/  @P4 FFMA.FTZ R51, R79, R110, R51 ;  /* 0x0000006e4f334223 */ /* 0x000fe20000010033 */
[C---:B-1----:R-:W-:Y:S01]  /*1c00*/  @P4 IMAD.WIDE.U32 R84, R89.reuse, 0x10, R84 ;  /* 0x0000001059544825 */ /* 0x042fe200078e0054 */
[----:B------:R-:W-:-:S04]  /*1c10*/  IADD3 R89, R89, 0x80, RZ ;  /* 0x0000008059597810 */ /* 0x000fc80007ffe0ff */
[----:B------:R2:W-:Y:S03]  /*1c20*/  @P4 STG.E.128 desc[UR4][R84.64], R32 ;  /* 0x0000002054004986 */ /* 0x0005e6000c101d04 */
.L_x_7168:
[----:B------:R-:W-:Y:S05]  /*1c30*/  BSYNC B0 ;  /* 0x0000000000007941 */ /* 0x000fea0003800000 */
.L_x_7167:
[----:B------:R-:W-:Y:S04]  /*1c40*/  BSSY B0, `(.L_x_7179) ;  /* 0x000005c000007945 */ /* 0x000fe80003800000 */
[----:B------:R-:W-:Y:S05]  /*1c50*/  @!P1 BRA `(.L_x_7180) ;  /* 0x0000000400689947 */ /* 0x000fea0003800000 */
[----:B--2---:R-:W0:Y:S01]  /*1c60*/  @!P2 LDC.64 R84, c[0x0][0x2c8] ;  /* 0x0000b200ff54ab82 */ /* 0x004e220000000a00 */
        /* <DEDUP_REMOVED lines=8> */
.L_x_7182:
[----:B------:R-:W-:Y:S05]  /*1cf0*/  BSYNC B1 ;  /* 0x0000000000017941 */ /* 0x000fea0003800000 */
.L_x_7181:
        /* <DEDUP_REMOVED lines=10> */
.L_x_7184:
[----:B------:R-:W-:Y:S05]  /*1da0*/  BSYNC B1 ;  /* 0x0000000000017941 */ /* 0x000fea0003800000 */
.L_x_7183:
        /* <DEDUP_REMOVED lines=11> */
.L_x_7186:
[----:B------:R-:W-:Y:S05]  /*1e60*/  BSYNC B1 ;  /* 0x0000000000017941 */ /* 0x000fea0003800000 */
.L_x_7185:
        /* <DEDUP_REMOVED lines=11> */
.L_x_7188:
[----:B------:R-:W-:Y:S05]  /*1f20*/  BSYNC B1 ;  /* 0x0000000000017941 */ /* 0x000fea0003800000 */
.L_x_7187:
        /* <DEDUP_REMOVED lines=16> */
.L_x_7190:
[----:B------:R-:W-:Y:S05]  /*2030*/  BSYNC B1 ;  /* 0x0000000000017941 */ /* 0x000fea0003800000 */
.L_x_7189:
        /* <DEDUP_REMOVED lines=28> */
.L_x_7180:
[----:B------:R-:W-:Y:S05]  /*2200*/  BSYNC B0 ;  /* 0x0000000000007941 */ /* 0x000fea0003800000 */
.L_x_7179:
[----:B------:R-:W-:Y:S01]  /*2210*/  ISETP.NE.AND P5, PT, R100, RZ, PT ;  /* 0x000000ff6400720c */ /* 0x000fe20003fa5270 */
[----:B------:R-:W-:-:S12]  /*2220*/  BSSY B0, `(.L_x_7191) ;  /* 0x000005a000007945 */ /* 0x000fd80003800000 */
[----:B------:R-:W-:Y:S05]  /*2230*/  @!P5 BRA `(.L_x_7192) ;  /* 0x000000040060d947 */ /* 0x000fea0003800000 */
[----:B--23--:R-:W0:Y:S01]  /*2240*/  @!P2 LDC.64 R84, c[0x0][0x2c8] ;  /* 0x0000b200ff54ab82 */ /* 0x00ce220000000a00 */
        /* <DEDUP_REMOVED lines=8> */
.L_x_7194:
[----:B------:R-:W-:Y:S05]  /*22d0*/  BSYNC B1 ;  /* 0x0000000000017941 */ /* 0x000fea0003800000 */
.L_x_7193:
        /* <DEDUP_REMOVED lines=10> */
.L_x_7196:
[----:B------:R-:W-:Y:S05]  /*2380*/  BSYNC B1 ;  /* 0x0000000000017941 */ /* 0x000fea0003800000 */
.L_x_7195:
        /* <DEDUP_REMOVED lines=11> */
.L_x_7198:
[----:B------:R-:W-:Y:S05]  /*2440*/  BSYNC B1 ;  /* 0x0000000000017941 */ /* 0x000fea0003800000 */
.L_x_7197:
        /* <DEDUP_REMOVED lines=11> */
.L_x_7200:
[----:B------:R-:W-:Y:S05]  /*2500*/  BSYNC B1 ;  /* 0x0000000000017941 */ /* 0x000fea0003800000 */
.L_x_7199:
        /* <DEDUP_REMOVED lines=16> */
.L_x_7202:
[----:B------:R-:W-:Y:S05]  /*2610*/  BSYNC B1 ;  /* 0x0000000000017941 */ /* 0x000fea0003800000 */
.L_x_7201:
[----:B------:R-:W-:Y:S01]  /*2620*/  ISETP.NE.U32.AND P2, PT, R86, RZ, PT ;  /* 0x000000ff5600720c */ /* 0x000fe20003f45070 */
[----:B------:R-:W0:Y:S01]  /*2630*/  @P4 LDC R88, c[0x0][0x29c] ;  /* 0x0000a700ff584b82 */ /* 0x000e220000000800 */
[----:B------:R-:W-:Y:S02]  /*2640*/  SEL R82, R119, R82, P5 ;  /* 0x0000005277527207 */ /* 0x000fe40002800000 */
[----:B------:R-:W-:Y:S02]  /*2650*/  ISETP.NE.AND.EX P2, PT, R87, RZ, PT, P2 ;  /* 0x000000ff5700720c */ /* 0x000fe40003f45320 */
[----:B------:R-:W-:-:S03]  /*2660*/  SEL R83, R110, R83, P5 ;  /* 0x000000536e537207 */ /* 0x000fc60002800000 */
[----:B------:R-:W1:Y:S08]  /*2670*/  @P4 LDC R91, c[0x0][0x29c] ;  /* 0x0000a700ff5b4b82 */ /* 0x000e700000000800 */
[----:B------:R-:W2:Y:S08]  /*2680*/  @P4 LDC R98, c[0x0][0x29c] ;  /* 0x0000a700ff624b82 */ /* 0x000eb00000000800 */
[----:B------:R-:W3:Y:S01]  /*2690*/  @P4 LDC R129, c[0x0][0x29c] ;  /* 0x0000a700ff814b82 */ /* 0x000ee20000000800 */
[----:B0-----:R-:W-:-:S04]  /*26a0*/  @P4 FMUL.FTZ R111, R111, R88 ;  /* 0x000000586f6f4220 */ /* 0x001fc80000410000 */
[-C--:B------:R-:W-:Y:S01]  /*26b0*/  @P4 FMUL.FTZ R32, R94, R111.reuse ;  /* 0x0000006f5e204220 */ /* 0x080fe20000410000 */
[----:B-----5:R-:W-:Y:S02]  /*26c0*/  @P4 FFMA.FTZ R56, R76, R111, R56 ;  /* 0x0000006f4c384223 */ /* 0x020fe40000010038 */
[----:B------:R-:W0:Y:S01]  /*26d0*/  @P2 LDC.64 R86, c[0x0][0x308] ;  /* 0x0000c200ff562b82 */ /* 0x000e220000000a00 */
[----:B-1----:R-:W-:-:S04]  /*26e0*/  @P4 FMUL.FTZ R90, R90, R91 ;  /* 0x0000005b5a5a4220 */ /* 0x002fc80000410000 */
[-C--:B------:R-:W-:Y:S01]  /*26f0*/  @P4 FMUL.FTZ R33, R95, R90.reuse ;  /* 0x0000005a5f214220 */ /* 0x080fe20000410000 */
[----:B------:R-:W-:Y:S02]  /*2700*/  @P4 FFMA.FTZ R57, R77, R90, R57 ;  /* 0x0000005a4d394223 */ /* 0x000fe40000010039 */
[----:B------:R-:W1:Y:S01]  /*2710*/  @P4 LDC.64 R84, c[0x0][0x2f8] ;  /* 0x0000be00ff544b82 */ /* 0x000e620000000a00 */
[----:B--2---:R-:W-:-:S04]  /*2720*/  @P4 FMUL.FTZ R119, R119, R98 ;  /* 0x0000006277774220 */ /* 0x004fc80000410000 */
[-C--:B------:R-:W-:Y:S01]  /*2730*/  @P4 FMUL.FTZ R34, R96, R119.reuse ;  /* 0x0000007760224220 */ /* 0x080fe20000410000 */
[----:B------:R-:W-:Y:S01]  /*2740*/  @P4 FFMA.FTZ R58, R78, R119, R58 ;  /* 0x000000774e3a4223 */ /* 0x000fe2000001003a */
[----:B---3--:R-:W-:-:S04]  /*2750*/  @P4 FMUL.FTZ R110, R110, R129 ;  /* 0x000000816e6e4220 */ /* 0x008fc80000410000 */
[-C--:B------:R-:W-:Y:S01]  /*2760*/  @P4 FMUL.FTZ R35, R97, R110.reuse ;  /* 0x0000006e61234220 */ /* 0x080fe20000410000 */
[----:B------:R-:W-:Y:S01]  /*2770*/  @P4 FFMA.FTZ R59, R79, R110, R59 ;  /* 0x0000006e4f3b4223 */ /* 0x000fe2000001003b */
[----:B0-----:R-:W-:-:S05]  /*2780*/  @P2 IMAD.WIDE.U32 R86, R101, 0x10, R86 ;  /* 0x0000001065562825 */ /* 0x001fca00078e0056 */
[----:B------:R0:W-:Y:S01]  /*2790*/  @P2 STG.E.128 desc[UR4][R86.64], R80 ;  /* 0x0000005056002986 */ /* 0x0001e2000c101d04 */
[----:B-1----:R-:W-:-:S05]  /*27a0*/  @P4 IMAD.WIDE.U32 R84, R89, 0x10, R84 ;  /* 0x0000001059544825 */ /* 0x002fca00078e0054 */
[----:B------:R0:W-:Y:S02]  /*27b0*/  @P4 STG.E.128 desc[UR4][R84.64], R32 ;  /* 0x0000002054004986 */ /* 0x0001e4000c101d04 */
.L_x_7192:
[----:B------:R-:W-:Y:S05]  /*27c0*/  BSYNC B0 ;  /* 0x0000000000007941 */ /* 0x000fea0003800000 */
.L_x_7191:
[----:B------:R-:W-:Y:S02]  /*27d0*/  IADD3 R5, R5, UR10, RZ ;  /* 0x0000000a05057c10 */ /* 0x000fe4000fffe0ff */
[----:B------:R-:W-:Y:S02]  /*27e0*/  SEL R131, RZ, 0x1, P3 ;  /* 0x00000001ff837807 */ /* 0x000fe40001800000 */
[----:B------:R-:W-:-:S13]  /*27f0*/  ISETP.GE.AND P2, PT, R5, UR11, PT ;  /* 0x0000000b05007c0c */ /* 0x000fda000bf46270 */
[----:B------:R-:W-:Y:S05]  /*2800*/  @!P2 BRA `(.L_x_7203) ;  /* 0xffffffdc00d4a947 */ /* 0x000fea000383ffff */
.L_x_7152:
[----:B------:R-:W1:Y:S01]  /*2810*/  S2R R0, SR_TID.X ;  /* 0x0000000000007919 */ /* 0x000e620000002100 */
[----:B------:R-:W1:Y:S01]  /*2820*/  S2UR UR6, SR_CTAID.X ;  /* 0x00000000000679c3 */ /* 0x000e620000002500 */
[----:B------:R-:W-:Y:S01]  /*2830*/  BSSY B0, `(.L_x_7204) ;  /* 0x0000010000007945 */ /* 0x000fe20003800000 */
[C---:B-1----:R-:W-:Y:S02]  /*2840*/  LEA.HI R3, R0.reuse, UR6, RZ, 0x19 ;  /* 0x0000000600037c11 */ /* 0x042fe4000f8fc8ff */
[----:B------:R-:W-:-:S03]  /*2850*/  LOP3.LUT R9, R0, 0x7f, RZ, 0xc0, !PT ;  /* 0x0000007f00097812 */ /* 0x000fc600078ec0ff */
[----:B------:R-:W-:-:S05]  /*2860*/  IMAD R2, R3, R2, RZ ;  /* 0x0000000203027224 */ /* 0x000fca00078e02ff */
[----:B------:R-:W-:Y:S01]  /*2870*/  LEA.HI R9, R2, R9, RZ, 0x1e ;  /* 0x0000000902097211 */ /* 0x000fe200078ff0ff */
[----:B------:R-:W-:Y:S06]  /*2880*/  @!P0 BRA `(.L_x_7205) ;  /* 0x0000000000288947 */ /* 0x000fec0003800000 */
[----:B------:R-:W1:Y:S08]  /*2890*/  LDC.64 R2, c[0x0][0x2d0] ;  /* 0x0000b400ff027b82 */ /* 0x000e700000000a00 */
[----:B------:R-:W4:Y:S08]  /*28a0*/  LDC.64 R4, c[0x0][0x2d8] ;  /* 0x0000b600ff047b82 */ /* 0x000f300000000a00 */
[----:B-----5:R-:W0:Y:S01]  /*28b0*/  LDC.64 R6, c[0x0][0x2f0] ;  /* 0x0000bc00ff067b82 */ /* 0x020e220000000a00 */
[----:B-1----:R-:W-:-:S05]  /*28c0*/  IMAD.WIDE.U32 R2, R9, 0x10, R2 ;  /* 0x0000001009027825 */ /* 0x002fca00078e0002 */
[----:B------:R1:W-:Y:S01]  /*28d0*/  STG.E.128 desc[UR4][R2.64], R40 ;  /* 0x0000002802007986 */ /* 0x0003e2000c101d04 */
[----:B----4-:R-:W-:-:S05]  /*28e0*/  IMAD.WIDE.U32 R4, R9, 0x10, R4 ;  /* 0x0000001009047825 */ /* 0x010fca00078e0004 */
[----:B------:R1:W-:Y:S01]  /*28f0*/  STG.E.128 desc[UR4][R4.64], R28 ;  /* 0x0000001c04007986 */ /* 0x0003e2000c101d04 */
[C---:B0-----:R-:W-:Y:S01]  /*2900*/  IMAD.WIDE.U32 R6, R9.reuse, 0x10, R6 ;  /* 0x0000001009067825 */ /* 0x041fe200078e0006 */
[----:B------:R-:W-:-:S04]  /*2910*/  IADD3 R9, R9, 0x80, RZ ;  /* 0x0000008009097810 */ /* 0x000fc80007ffe0ff */
[----:B------:R1:W-:Y:S03]  /*2920*/  STG.E.128 desc[UR4][R6.64], R48 ;  /* 0x0000003006007986 */ /* 0x0003e6000c101d04 */
.L_x_7205:
[----:B------:R-:W-:Y:S05]  /*2930*/  BSYNC B0 ;  /* 0x0000000000007941 */ /* 0x000fea0003800000 */
.L_x_7204:
[----:B------:R-:W-:Y:S04]  /*2940*/  BSSY B0, `(.L_x_7206) ;  /* 0x000000c000007945 */ /* 0x000fe80003800000 */
[----:B------:R-:W-:Y:S05]  /*2950*/  @!P1 BRA `(.L_x_7207) ;  /* 0x0000000000289947 */ /* 0x000fea0003800000 */
[----:B-1----:R-:W1:Y:S08]  /*2960*/  LDC.64 R2, c[0x0][0x2d0] ;  /* 0x0000b400ff027b82 */ /* 0x002e700000000a00 */
        /* <DEDUP_REMOVED lines=9> */
.L_x_7207:
[----:B------:R-:W-:Y:S05]  /*2a00*/  BSYNC B0 ;  /* 0x0000000000007941 */ /* 0x000fea0003800000 */
.L_x_7206:
[----:B------:R-:W-:-:S13]  /*2a10*/  ISETP.NE.AND P0, PT, R100, RZ, PT ;  /* 0x000000ff6400720c */ /* 0x000fda0003f05270 */
[----:B------:R-:W-:Y:S05]  /*2a20*/  @!P0 EXIT ;  /* 0x000000000000894d */ /* 0x000fea0003800000 */
[----:B-1----:R-:W1:Y:S08]  /*2a30*/  LDC.64 R2, c[0x0][0x2d0] ;  /* 0x0000b400ff027b82 */ /* 0x002e700000000a00 */
[----:B------:R-:W4:Y:S08]  /*2a40*/  LDC.64 R4, c[0x0][0x2d8] ;  /* 0x0000b600ff047b82 */ /* 0x000f300000000a00 */
[----:B-----5:R-:W0:Y:S01]  /*2a50*/  LDC.64 R6, c[0x0][0x2f0] ;  /* 0x0000bc00ff067b82 */ /* 0x020e220000000a00 */
[----:B-1----:R-:W-:-:S05]  /*2a60*/  IMAD.WIDE.U32 R2, R9, 0x10, R2 ;  /* 0x0000001009027825 */ /* 0x002fca00078e0002 */
[----:B------:R-:W-:Y:S01]  /*2a70*/  STG.E.128 desc[UR4][R2.64], R44 ;  /* 0x0000002c02007986 */ /* 0x000fe2000c101d04 */
[----:B----4-:R-:W-:-:S05]  /*2a80*/  IMAD.WIDE.U32 R4, R9, 0x10, R4 ;  /* 0x0000001009047825 */ /* 0x010fca00078e0004 */
[----:B------:R-:W-:Y:S01]  /*2a90*/  STG.E.128 desc[UR4][R4.64], R36 ;  /* 0x0000002404007986 */ /* 0x000fe2000c101d04 */
[----:B0-----:R-:W-:-:S05]  /*2aa0*/  IMAD.WIDE.U32 R6, R9, 0x10, R6 ;  /* 0x0000001009067825 */ /* 0x001fca00078e0006 */
[----:B------:R-:W-:Y:S01]  /*2ab0*/  STG.E.128 desc[UR4][R6.64], R56 ;  /* 0x0000003806007986 */ /* 0x000fe2000c101d04 */
[----:B------:R-:W-:Y:S05]  /*2ac0*/  EXIT ;  /* 0x000000000000794d */ /* 0x000fea0003800000 */
.L_x_7166:
[----:B------:R-:W-:Y:S01]  /*2ad0*/  HFMA2.MMA R132, -RZ, RZ, 0, 9.5367431640625e-07 ;  /* 0x00000010ff847435 */ /* 0x000fe200000001ff */
[----:B------:R-:W-:Y:S02]  /*2ae0*/  MOV R131, R135 ;  /* 0x0000008700837202 */ /* 0x000fe40000000f00 */
[----:B------:R-:W-:Y:S02]  /*2af0*/  MOV R133, 0x1f ;  /* 0x0000001f00857802 */ /* 0x000fe40000000f00 */
[----:B0-----:R-:W-:-:S07]  /*2b00*/  MOV R118, 0xffffffff ;  /* 0xffffffff00767802 */ /* 0x001fce0000000f00 */
[----:B-----5:R-:W-:Y:S05]  /*2b10*/  WARPSYNC.COLLECTIVE R118, `(.L_x_7208) ;  /* 0x0000000076087348 */ /* 0x020fea0003c00000 */
[----:B------:R0:W1:Y:S02]  /*2b20*/  SHFL.DOWN P5, R119, R131, R132, R133 ;  /* 0x0800008483777389 */ /* 0x00006400000a0085 */
[----:B01---5:R-:W-:Y:S01]  /*2b30*/  ENDCOLLECTIVE ;  /* 0x000000000000791b */ /* 0x023fe20003800000 */
.L_x_7208:
[----:B------:R-:W-:Y:S02]  /*2b40*/  MOV R131, R134 ;  /* 0x0000008600837202 */ /* 0x000fe40000000f00 */
[----:B------:R-:W-:-:S07]  /*2b50*/  MOV R86, R119 ;  /* 0x0000007700567202 */ /* 0x000fce0000000f00 */
[----:B------:R-:W-:Y:S05]  /*2b60*/  WARPSYNC.COLLECTIVE R118, `(.L_x_7209) ;  /* 0x0000000076087348 */ /* 0x000fea0003c00000 */
[----:B------:R0:W1:Y:S02]  /*2b70*/  SHFL.DOWN P5, R119, R131, R132, R133 ;  /* 0x0800008483777389 */ /* 0x00006400000a0085 */
[----:B01----:R-:W-:Y:S01]  /*2b80*/  ENDCOLLECTIVE ;  /* 0x000000000000791b */ /* 0x003fe20003800000 */
.L_x_7209:
[----:B------:R-:W-:Y:S01]  /*2b90*/  FADD.FTZ R86, R86, R135 ;  /* 0x0000008756567221 */ /* 0x000fe20000010000 */
[----:B------:R-:W-:-:S04]  /*2ba0*/  HFMA2.MMA R132, -RZ, RZ, 0, 4.76837158203125e-07 ;  /* 0x00000008ff847435 */ /* 0x000fc800000001ff */
[----:B------:R-:W-:Y:S02]  /*2bb0*/  MOV R131, R86 ;  /* 0x0000005600837202 */ /* 0x000fe40000000f00 */
[----:B------:R-:W-:-:S07]  /*2bc0*/  MOV R87, R119 ;  /* 0x0000007700577202 */ /* 0x000fce0000000f00 */
[----:B------:R-:W-:Y:S05]  /*2bd0*/  WARPSYNC.COLLECTIVE R118, `(.L_x_7210) ;  /* 0x0000000076087348 */ /* 0x000fea0003c00000 */
[----:B------:R0:W1:Y:S02]  /*2be0*/  SHFL.DOWN P5, R119, R131, R132, R133 ;  /* 0x0800008483777389 */ /* 0x00006400000a0085 */
[----:B01----:R-:W-:Y:S01]  /*2bf0*/  ENDCOLLECTIVE ;  /* 0x000000000000791b */ /* 0x003fe20003800000 */
.L_x_7210:
[----:B------:R-:W-:-:S05]  /*2c00*/  FADD.FTZ R87, R87, R134 ;  /* 0x0000008657577221 */ /* 0x000fca0000010000 */
[----:B------:R-:W-:Y:S02]  /*2c10*/  MOV R131, R87 ;  /* 0x0000005700837202 */ /* 0x000fe40000000f00 */
[----:B------:R-:W-:-:S07]  /*2c20*/  MOV R89, R119 ;  /* 0x0000007700597202 */ /* 0x000fce0000000f00 */
[----:B------:R-:W-:Y:S05]  /*2c30*/  WARPSYNC.COLLECTIVE R118, `(.L_x_7211) ;  /* 0x0000000076087348 */ /* 0x000fea0003c00000 */
[----:B------:R0:W1:Y:S02]  /*2c40*/  SHFL.DOWN P5, R119, R131, R132, R133 ;  /* 0x0800008483777389 */ /* 0x00006400000a0085 */
[----:B01----:R-:W-:Y:S01]  /*2c50*/  ENDCOLLECTIVE ;  /* 0x000000000000791b */ /* 0x003fe20003800000 */
.L_x_7211:
[----:B------:R-:W-:Y:S01]  /*2c60*/  FADD.FTZ R89, R86, R89 ;  /* 0x0000005956597221 */ /* 0x000fe20000010000 */
[----:B------:R-:W-:-:S04]  /*2c70*/  HFMA2.MMA R132, -RZ, RZ, 0, 2.384185791015625e-07 ;  /* 0x00000004ff847435 */ /* 0x000fc800000001ff */
[----:B------:R-:W-:Y:S02]  /*2c80*/  MOV R131, R89 ;  /* 0x0000005900837202 */ /* 0x000fe40000000f00 */
[----:B------:R-:W-:-:S07]  /*2c90*/  MOV R88, R119 ;  /* 0x0000007700587202 */ /* 0x000fce0000000f00 */
[----:B------:R-:W-:Y:S05]  /*2ca0*/  WARPSYNC.COLLECTIVE R118, `(.L_x_7212) ;  /* 0x0000000076087348 */ /* 0x000fea0003c00000 */
[----:B------:R0:W1:Y:S02]  /*2cb0*/  SHFL.DOWN P5, R119, R131, R132, R133 ;  /* 0x0800008483777389 */ /* 0x00006400000a0085 */
[----:B01----:R-:W-:Y:S01]  /*2cc0*/  ENDCOLLECTIVE ;  /* 0x000000000000791b */ /* 0x003fe20003800000 */
.L_x_7212:
[----:B------:R-:W-:-:S05]  /*2cd0*/  FADD.FTZ R88, R87, R88 ;  /* 0x0000005857587221 */ /* 0x000fca0000010000 */
[----:B------:R-:W-:Y:S02]  /*2ce0*/  MOV R131, R88 ;  /* 0x0000005800837202 */ /* 0x000fe40000000f00 */
[----:B------:R-:W-:-:S07]  /*2cf0*/  MOV R90, R119 ;  /* 0x00000077005a7202 */ /* 0x000fce0000000f00 */
[----:B------:R-:W-:Y:S05]  /*2d00*/  WARPSYNC.COLLECTIVE R118, `(.L_x_7213) ;  /* 0x0000000076087348 */ /* 0x000fea0003c00000 */
[----:B------:R0:W1:Y:S02]  /*2d10*/  SHFL.DOWN P5, R119, R131, R132, R133 ;  /* 0x0800008483777389 */ /* 0x00006400000a0085 */
[----:B01----:R-:W-:Y:S01]  /*2d20*/  ENDCOLLECTIVE ;  /* 0x000000000000791b */ /* 0x003fe20003800000 */
.L_x_7213:
[----:B------:R-:W-:Y:S01]  /*2d30*/  FADD.FTZ R90, R89, R90 ;  /* 0x0000005a595a7221 */ /* 0x000fe20000010000 */
[----:B------:R-:W-:-:S04]  /*2d40*/  HFMA2.MMA R132, -RZ, RZ, 0, 1.1920928955078125e-07 ;  /* 0x00000002ff847435 */ /* 0x000fc800000001ff */
[----:B------:R-:W-:Y:S02]  /*2d50*/  MOV R131, R90 ;  /* 0x0000005a00837202 */ /* 0x000fe40000000f00 */
[----:B------:R-:W-:-:S07]  /*2d60*/  MOV R91, R119 ;  /* 0x00000077005b7202 */ /* 0x000fce0000000f00 */
[----:B------:R-:W-:Y:S05]  /*2d70*/  WARPSYNC.COLLECTIVE R118, `(.L_x_7214) ;  /* 0x0000000076087348 */ /* 0x000fea0003c00000 */
[----:B------:R0:W1:Y:S02]  /*2d80*/  SHFL.DOWN P5, R119, R131, R132, R133 ;  /* 0x0800008483777389 */ /* 0x00006400000a0085 */
[----:B01----:R-:W-:Y:S01]  /*2d90*/  ENDCOLLECTIVE ;  /* 0x000000000000791b */ /* 0x003fe20003800000 */
.L_x_7214:
[----:B------:R-:W-:-:S05]  /*2da0*/  FADD.FTZ R91, R88, R91 ;  /* 0x0000005b585b7221 */ /* 0x000fca0000010000 */
[----:B------:R-:W-:Y:S02]  /*2db0*/  MOV R131, R91 ;  /* 0x0000005b00837202 */ /* 0x000fe40000000f00 */
[----:B------:R-:W-:-:S07]  /*2dc0*/  MOV R111, R119 ;  /* 0x00000077006f7202 */ /* 0x000fce0000000f00 */
[----:B------:R-:W-:Y:S05]  /*2dd0*/  WARPSYNC.COLLECTIVE R118, `(.L_x_7215) ;  /* 0x0000000076087348 */ /* 0x000fea0003c00000 */
[----:B------:R0:W1:Y:S02]  /*2de0*/  SHFL.DOWN P5, R119, R131, R132, R133 ;  /* 0x0800008483777389 */ /* 0x00006400000a0085 */
[----:B01----:R-:W-:Y:S01]  /*2df0*/  ENDCOLLECTIVE ;  /* 0x000000000000791b */ /* 0x003fe20003800000 */
.L_x_7215:
[----:B------:R-:W-:Y:S01]  /*2e00*/  FADD.FTZ R111, R90, R111 ;  /* 0x0000006f5a6f7221 */ /* 0x000fe20000010000 */
[----:B------:R-:W-:-:S04]  /*2e10*/  HFMA2.MMA R132, -RZ, RZ, 0, 5.9604644775390625e-08 ;  /* 0x00000001ff847435 */ /* 0x000fc800000001ff */
[----:B------:R-:W-:Y:S02]  /*2e20*/  MOV R131, R111 ;  /* 0x0000006f00837202 */ /* 0x000fe40000000f00 */
[----:B------:R-:W-:-:S07]  /*2e30*/  MOV R110, R119 ;  /* 0x00000077006e7202 */ /* 0x000fce0000000f00 */
[----:B------:R-:W-:Y:S05]  /*2e40*/  WARPSYNC.COLLECTIVE R118, `(.L_x_7216) ;  /* 0x0000000076087348 */ /* 0x000fea0003c00000 */
[----:B------:R0:W1:Y:S02]  /*2e50*/  SHFL.DOWN P5, R119, R131, R132, R133 ;  /* 0x0800008483777389 */ /* 0x00006400000a0085 */
[----:B01----:R-:W-:Y:S01]  /*2e60*/  ENDCOLLECTIVE ;  /* 0x000000000000791b */ /* 0x003fe20003800000 */
.L_x_7216:
[----:B------:R-:W-:-:S05]  /*2e70*/  FADD.FTZ R86, R91, R110 ;  /* 0x0000006e5b567221 */ /* 0x000fca0000010000 */
[----:B------:R-:W-:Y:S02]  /*2e80*/  MOV R131, R86 ;  /* 0x0000005600837202 */ /* 0x000fe40000000f00 */
[----:B------:R-:W-:-:S07]  /*2e90*/  MOV R110, R119 ;  /* 0x00000077006e7202 */ /* 0x000fce0000000f00 */
[----:B------:R-:W-:Y:S05]  /*2ea0*/  WARPSYNC.COLLECTIVE R118, `(.L_x_7217) ;  /* 0x0000000076087348 */ /* 0x000fea0003c00000 */
[----:B------:R0:W1:Y:S02]  /*2eb0*/  SHFL.DOWN P5, R119, R131, R132, R133 ;  /* 0x0800008483777389 */ /* 0x00006400000a0085 */
[----:B01----:R-:W-:Y:S01]  /*2ec0*/  ENDCOLLECTIVE ;  /* 0x000000000000791b */ /* 0x003fe20003800000 */
.L_x_7217:
[----:B------:R-:W-:Y:S01]  /*2ed0*/  MOV R87, R119 ;  /* 0x0000007700577202 */ /* 0x000fe20000000f00 */
[----:B------:R-:W-:Y:S06]  /*2ee0*/  BRA `(.L_x_7218) ;  /* 0xffffffe400587947 */ /* 0x000fec000383ffff */
.L_x_7219:
        /* <DEDUP_REMOVED lines=9> */
.L_x_8660:


//--------------------- .text._ZN10layer_norm13ln_bwd_kernelINS_13Kernel_traitsI6__halfffffjLj1536ELj1ELj1ELj4ELj16ENS_18Kernel_traits_baseILj1536ES2_ffffjLj128EEEEELb0ELb1ELb1ELb1EEEvNS_9BwdParamsE --------------------------
	.section	.text._ZN10layer_norm13ln_bwd_kernelINS_13Kernel_traitsI6__halfffffjLj1536ELj1ELj1ELj4ELj16ENS_18Kernel_traits_baseILj1536ES2_ffffjLj128EEEEELb0ELb1ELb1ELb1EEEvNS_9BwdParamsE,"ax",@progbits
	.align	128
        .global         _ZN10layer_norm13ln_bwd_kernelINS_13Kernel_traitsI6__halfffffjLj1536ELj1ELj1ELj4ELj16ENS_18Kernel_traits_baseILj1536ES2_ffffjLj128EEEEELb0ELb1ELb1ELb1EEEvNS_9BwdParamsE
        .type           _ZN10layer_norm13ln_bwd_kernelINS_13Kernel_traitsI6__halfffffjLj1536ELj1ELj1ELj4ELj16ENS_18Kernel_traits_baseILj1536ES2_ffffjLj128EEEEELb0ELb1ELb1ELb1EEEvNS_9BwdParamsE,@function
        .size           _ZN10layer_norm13ln_bwd_kernelINS_13Kernel_traitsI6__halfffffjLj1536ELj1ELj1ELj4ELj16ENS_18Kernel_traits_baseILj1536ES2_ffffjLj128EEEEELb0ELb1ELb1ELb1EEEvNS_9BwdParamsE,(.L_x_8661 - _ZN10layer_norm13ln_bwd_kernelINS_13Kernel_traitsI6__halfffffjLj1536ELj1ELj1ELj4ELj16ENS_18Kernel_traits_baseILj1536ES2_ffffjLj128EEEEELb0ELb1ELb1ELb1EEEvNS_9BwdParamsE)
        .other          _ZN10layer_norm13ln_bwd_kernelINS_13Kernel_traitsI6__halfffffjLj1536ELj1ELj1ELj4ELj16ENS_18Kernel_traits_baseILj1536ES2_ffffjLj128EEEEELb0ELb1ELb1ELb1EEEvNS_9BwdParamsE,@"STO_CUDA_ENTRY STV_DEFAULT"
_ZN10layer_norm13ln_bwd_kernelINS_13Kernel_traitsI6__halfffffjLj1536ELj1ELj1ELj4ELj16ENS_18Kernel_traits_baseILj1536ES2_ffffjLj128EEEEELb0ELb1ELb1ELb1EEEvNS_9BwdParamsE:
.text._ZN10layer_norm13ln_bwd_kernelINS_13Kernel_traitsI6__halfffffjLj1536ELj1ELj1ELj4ELj16ENS_18Kernel_traits_baseILj1536ES2_ffffjLj128EEEEELb0ELb1ELb1ELb1EEEvNS_9BwdParamsE:
        /* <DEDUP_REMOVED lines=31> */
.L_x_7220:
        /* <DEDUP_REMOVED lines=39> */
[--C-:B---3--:R-:W-:Y:S02]  /*0460*/  SHF.R.U64 R22, R118, 0x10, R119.reuse ;  /* 0x0000001076167819 */ /* 0x108fe40000001277 */
[----:B------:R-:W-:Y:S02]  /*0470*/  SHF.R.U32.HI R20, RZ, 0x10, R119 ;  /* 0x00000010ff147819 */ /* 0x000fe40000011677 */
[--C-:B----4-:R-:W-:Y:S01]  /*0480*/  SHF.R.U64 R11, R6, 0x10, R7.reuse ;  /* 0x00000010060b7819 */ /* 0x110fe20000001207 */
[----:B------:R-:W-:Y:S01]  /*0490*/  HADD2.F32 R109, -RZ, R6.H0_H0 ;  /* 0x20000006ff6d7230 */ /* 0x000fe20000004100 */
[----:B------:R-:W-:Y:S01]  /*04a0*/  SHF.R.U32.HI R10, RZ, 0x10, R7 ;  /* 0x00000010ff0a7819 */ /* 0x000fe20000011607 */
[----:B------:R-:W-:Y:S01]  /*04b0*/  HADD2.F32 R108, -RZ, R7.H0_H0 ;  /* 0x20000007ff6c7230 */ /* 0x000fe20000004100 */
        /* <DEDUP_REMOVED lines=25> */
[----:B0-----:R-:W-:-:S07]  /*0650*/  HADD2.F32 R6, -RZ, R6.H0_H0 ;  /* 0x20000006ff067230 */ /* 0x001fce0000004100 */
.L_x_7250:
        /* <DEDUP_REMOVED lines=36> */
.L_x_7223:
        /* <DEDUP_REMOVED lines=61> */
[----:B------:R-:W-:Y:S01]  /*0c70*/  FADD.FTZ R86, R87, R118 ;  /* 0x0000007657567221 */ /* 0x000fe20000010000 */
[----:B------:R-:W-:Y:S01]  /*0c80*/  FFMA.FTZ R85, R105, R118, R84 ;  /* 0x0000007669557223 */ /* 0x000fe20000010054 */
[----:B------:R-:W-:Y:S01]  /*0c90*/  FMUL.FTZ R120, R5, R120 ;  /* 0x0000007805787220 */ /* 0x000fe20000410000 */
[----:B------:R-:W-:Y:S01]  /*0ca0*/  FFMA.FTZ R76, R92, R131, R76 ;  /* 0x000000835c4c7223 */ /* 0x000fe2000001004c */
[----:B------:R-:W-:Y:S01]  /*0cb0*/  FADD.FTZ R60, R60, R92 ;  /* 0x0000005c3c3c7221 */ /* 0x000fe20000010000 */
[----:B------:R-:W-:Y:S01]  /*0cc0*/  FMUL.FTZ R92, R117, R92 ;  /* 0x0000005c755c7220 */ /* 0x000fe20000410000 */
[----:B------:R-:W-:Y:S01]  /*0cd0*/  FADD.FTZ R87, R86, R129 ;  /* 0x0000008156577221 */ /* 0x000fe20000010000 */
[----:B------:R-:W-:Y:S01]  /*0ce0*/  FFMA.FTZ R86, R104, R129, R85 ;  /* 0x0000008168567223 */ /* 0x000fe20000010055 */
[----:B------:R-:W-:Y:S01]  /*0cf0*/  FFMA.FTZ R77, R93, R120, R77 ;  /* 0x000000785d4d7223 */ /* 0x000fe2000001004d */
[----:B------:R-:W-:Y:S01]  /*0d00*/  FADD.FTZ R61, R61, R93 ;  /* 0x0000005d3d3d7221 */ /* 0x000fe20000010000 */
[----:B------:R-:W-:Y:S01]  /*0d10*/  FMUL.FTZ R93, R18, R93 ;  /* 0x0000005d125d7220 */ /* 0x000fe20000410000 */
[----:B------:R-:W-:Y:S01]  /*0d20*/  FADD.FTZ R84, R87, R92 ;  /* 0x0000005c57547221 */ /* 0x000fe20000010000 */
[C---:B------:R-:W-:Y:S01]  /*0d30*/  FADD.FTZ R90, -R132.reuse, R90 ;  /* 0x0000005a845a7221 */ /* 0x040fe20000010100 */
[----:B------:R-:W-:Y:S01]  /*0d40*/  FFMA.FTZ R85, R131, R92, R86 ;  /* 0x0000005c83557223 */ /* 0x000fe20000010056 */
[----:B------:R-:W-:Y:S01]  /*0d50*/  FADD.FTZ R96, -R132, R96 ;  /* 0x0000006084607221 */ /* 0x000fe20000010100 */
[----:B------:R-:W-:Y:S01]  /*0d60*/  FMUL.FTZ R130, R115, R94 ;  /* 0x0000005e73827220 */ /* 0x000fe20000410000 */
[----:B------:R-:W-:Y:S01]  /*0d70*/  FADD.FTZ R87, R84, R93 ;  /* 0x0000005d54577221 */ /* 0x000fe20000010000 */
[----:B------:R-:W-:Y:S01]  /*0d80*/  FADD.FTZ R128, -R132, R91 ;  /* 0x0000005b84807221 */ /* 0x000fe20000010100 */
[C---:B------:R-:W-:Y:S01]  /*0d90*/  FMUL.FTZ R133, R5.reuse, R90 ;  /* 0x0000005a05857220 */ /* 0x040fe20000410000 */
[----:B------:R-:W-:Y:S01]  /*0da0*/  FFMA.FTZ R84, R120, R93, R85 ;  /* 0x0000005d78547223 */ /* 0x000fe20000010055 */
[----:B------:R-:W-:Y:S01]  /*0db0*/  FADD.FTZ R88, -R132, R97 ;  /* 0x0000006184587221 */ /* 0x000fe20000010100 */
[----:B------:R-:W-:Y:S01]  /*0dc0*/  FMUL.FTZ R137, R5, R96 ;  /* 0x0000006005897220 */ /* 0x000fe20000410000 */
[----:B------:R-:W-:Y:S01]  /*0dd0*/  FMUL.FTZ R135, R16, R95 ;  /* 0x0000005f10877220 */ /* 0x000fe20000410000 */
[----:B------:R-:W-:Y:S01]  /*0de0*/  FADD.FTZ R86, R87, R130 ;  /* 0x0000008257567221 */ /* 0x000fe20000010000 */
[----:B------:R-:W-:Y:S01]  /*0df0*/  FMUL.FTZ R128, R5, R128 ;  /* 0x0000008005807220 */ /* 0x000fe20000410000 */
        /* <DEDUP_REMOVED lines=26> */
[----:B------:R-:W-:Y:S01]  /*0fa0*/  FFMA.FTZ R79, R95, R128, R79 ;  /* 0x000000805f4f7223 */ /* 0x000fe2000001004f */
[----:B------:R-:W-:Y:S01]  /*0fb0*/  FADD.FTZ R63, R63, R95 ;  /* 0x0000005f3f3f7221 */ /* 0x000fe20000010000 */
[----:B------:R-:W-:Y:S01]  /*0fc0*/  FFMA.FTZ R83, R103, R132, R83 ;  /* 0x0000008467537223 */ /* 0x000fe20000010053 */
[----:B------:R-:W-:Y:S01]  /*0fd0*/  FADD.FTZ R47, R47, R103 ;  /* 0x000000672f2f7221 */ /* 0x000fe20000010000 */
[----:B------:R-:W-:Y:S01]  /*0fe0*/  FADD.FTZ R86, R86, R141 ;  /* 0x0000008d56567221 */ /* 0x000fe20000010000 */
[----:B0-----:R-:W-:-:S07]  /*0ff0*/  FFMA.FTZ R85, R132, R141, R85 ;  /* 0x0000008d84557223 */ /* 0x001fce0000010055 */
.L_x_7224:
[----:B------:R-:W-:Y:S05]  /*1000*/  BSYNC B0 ;  /* 0x0000000000007941 */ /* 0x000fea0003800000 */
.L_x_7222:
        /* <DEDUP_REMOVED lines=25> */
.L_x_7261:
[----:B------:R-:W4:Y:S01]  /*11a0*/  S2R R95, SR_CgaCtaId ;  /* 0x00000000005f7919 */ /* 0x000f220000008800 */
[----:B-----5:R-:W-:Y:S01]  /*11b0*/  ISETP.GE.AND P4, PT, R136, 0x1, PT ;  /* 0x000000018800780c */ /* 0x020fe20003f86270 */
[----:B--2---:R-:W-:Y:S01]  /*11c0*/  FADD.FTZ R94, R86, R97 ;  /* 0x00000061565e7221 */ /* 0x004fe20000010000 */
[----:B------:R-:W-:Y:S01]  /*11d0*/  MOV R90, 0x400 ;  /* 0x00000400005a7802 */ /* 0x000fe20000000f00 */
[----:B------:R-:W-:Y:S05]  /*11e0*/  WARPSYNC.ALL ;  /* 0x0000000000007948 */ /* 0x000fea0003800000 */
[----:B------:R-:W-:Y:S01]  /*11f0*/  @!P0 LOP3.LUT R87, R87, 0x3, RZ, 0xc0, !PT ;  /* 0x0000000357578812 */ /* 0x000fe200078ec0ff */
[----:B------:R-:W-:-:S03]  /*1200*/  HFMA2.MMA R103, -RZ, RZ, 0, 0 ;  /* 0x00000000ff677435 */ /* 0x000fc600000001ff */
[----:B------:R-:W-:Y:S01]  /*1210*/  @!P0 IADD3 R87, R88, R87, RZ ;  /* 0x0000005758578210 */ /* 0x000fe20007ffe0ff */
[----:B------:R-:W2:Y:S01]  /*1220*/  @P4 LDC.64 R84, c[0x0][0x220] ;  /* 0x00008800ff544b82 */ /* 0x000ea20000000a00 */
[----:B------:R-:W-:Y:S02]  /*1230*/  @P4 IADD3 R136, R136, -0x1, RZ ;  /* 0xffffffff88884810 */ /* 0x000fe40007ffe0ff */
[----:B------:R-:W-:-:S03]  /*1240*/  @P4 LOP3.LUT R13, R112, 0x7f, RZ, 0xc0, !PT ;  /* 0x0000007f700d4812 */ /* 0x000fc600078ec0ff */
[----:B------:R-:W-:Y:S01]  /*1250*/  @P4 IMAD R136, R136, R143, RZ ;  /* 0x0000008f88884224 */ /* 0x000fe200078e02ff */
[----:B------:R-:W-:Y:S01]  /*1260*/  ISETP.NE.U32.AND P1, PT, RZ, UR10, PT ;  /* 0x0000000aff007c0c */ /* 0x000fe2000bf25070 */
[----:B0-----:R-:W0:Y:S03]  /*1270*/  @P4 LDC R127, c[0x0][0x29c] ;  /* 0x0000a700ff7f4b82 */ /* 0x001e260000000800 */
[----:B------:R-:W-:-:S04]  /*1280*/  @P4 SHF.R.S32.HI R91, RZ, 0x1f, R136 ;  /* 0x0000001fff5b4819 */ /* 0x000fc80000011488 */
[----:B------:R-:W-:Y:S01]  /*1290*/  @P4 LEA.HI R136, R91, R136, RZ, 0x2 ;  /* 0x000000885b884211 */ /* 0x000fe200078f10ff */
[----:B------:R-:W0:Y:S01]  /*12a0*/  @P4 LDC R143, c[0x0][0x29c] ;  /* 0x0000a700ff8f4b82 */ /* 0x000e220000000800 */
[----:B----4-:R-:W-:Y:S01]  /*12b0*/  LEA R90, R95, R90, 0x18 ;  /* 0x0000005a5f5a7211 */ /* 0x010fe200078ec0ff */
[----:B---3--:R-:W-:Y:S01]  /*12c0*/  FADD.FTZ R95, R89, R96 ;  /* 0x00000060595f7221 */ /* 0x008fe20000010000 */
[----:B------:R-:W-:Y:S02]  /*12d0*/  @P4 LEA.HI.SX32 R103, R136, R13, 0x1e ;  /* 0x0000000d88674211 */ /* 0x000fe400078ff2ff */
[-C--:B------:R-:W-:Y:S02]  /*12e0*/  @!P0 LEA R122, R87, R90.reuse, 0x3 ;  /* 0x0000005a577a8211 */ /* 0x080fe400078e18ff */
[----:B------:R-:W-:Y:S01]  /*12f0*/  LEA R123, R88, R90, 0x3 ;  /* 0x0000005a587b7211 */ /* 0x000fe200078e18ff */
[----:B--2---:R-:W-:Y:S02]  /*1300*/  @P4 IMAD.WIDE.U32 R96, R103, 0x10, R84 ;  /* 0x0000001067604825 */ /* 0x004fe400078e0054 */
[----:B------:R2:W-:Y:S01]  /*1310*/  @!P0 STS.64 [R122+0x1800], R94 ;  /* 0x0018005e7a008388 */ /* 0x0005e20000000a00 */
[----:B------:R-:W-:Y:S01]  /*1320*/  BAR.SYNC.DEFER_BLOCKING 0x0 ;  /* 0x0000000000007b1d */ /* 0x000fe20000010000 */
[----:B------:R-:W-:-:S07]  /*1330*/  ISETP.NE.AND.EX P1, PT, RZ, UR11, PT, P1 ;  /* 0x0000000bff007c0c */ /* 0x000fce000bf25310 */
[----:B--2---:R-:W2:Y:S01]  /*1340*/  @P4 LDC R122, c[0x0][0x29c] ;  /* 0x0000a700ff7a4b82 */ /* 0x004ea20000000800 */
[----:B------:R-:W-:-:S07]  /*1350*/  ISETP.NE.AND P2, PT, R15, RZ, PT ;  /* 0x000000ff0f00720c */ /* 0x000fce0003f45270 */
[----:B------:R-:W3:Y:S01]  /*1360*/  @P4 LDC.64 R94, c[0x0][0x220] ;  /* 0x00008800ff5e4b82 */ /* 0x000ee20000000a00 */
[----:B-1----:R-:W1:Y:S04]  /*1370*/  LDS.128 R84, [R123+0x1800] ;  /* 0x001800007b547984 */ /* 0x002e680000000c00 */
[----:B------:R-:W4:Y:S04]  /*1380*/  LDS.128 R88, [R123+0x1810] ;  /* 0x001810007b587984 */ /* 0x000f280000000c00 */
[----:B------:R0:W5:Y:S01]  /*1390*/  @P4 LDG.E.128 R72, desc[UR4][R96.64] ;  /* 0x0000000460484981 */ /* 0x000162000c1e1d00 */
[----:B------:R-:W-:Y:S01]  /*13a0*/  @!P6 ISETP.NE.U32.AND P0, PT, R2, RZ, PT ;  /* 0x000000ff0200e20c */ /* 0x000fe20003f05070 */
[----:B------:R-:W-:Y:S01]  /*13b0*/  BSSY B0, `(.L_x_7226) ;  /* 0x000001d000007945 */ /* 0x000fe20003800000 */
[----:B------:R-:W-:-:S02]  /*13c0*/  ISETP.NE.U32.AND P3, PT, RZ, UR10, PT ;  /* 0x0000000aff007c0c */ /* 0x000fc4000bf65070 */
[----:B------:R-:W-:Y:S01]  /*13d0*/  @!P6 ISETP.NE.AND.EX P0, PT, R0, RZ, PT, P0 ;  /* 0x000000ff0000e20c */ /* 0x000fe20003f05300 */
[----:B0-----:R-:W0:Y:S01]  /*13e0*/  @P1 LDC.64 R96, c[0x0][0x308] ;  /* 0x0000c200ff601b82 */ /* 0x001e220000000a00 */
[----:B-1----:R-:W-:-:S04]  /*13f0*/  FADD.FTZ R125, RZ, R84 ;  /* 0x00000054ff7d7221 */ /* 0x002fc80000010000 */
[----:B------:R-:W-:Y:S01]  /*1400*/  FADD.FTZ R125, R86, R125 ;  /* 0x0000007d567d7221 */ /* 0x000fe20000010000 */
[----:B------:R-:W-:Y:S02]  /*1410*/  FADD.FTZ R86, RZ, R85 ;  /* 0x00000055ff567221 */ /* 0x000fe40000010000 */
[----:B------:R-:W1:Y:S01]  /*1420*/  @P4 LDC.64 R84, c[0x0][0x2f8] ;  /* 0x0000be00ff544b82 */ /* 0x000e620000000a00 */
[----:B----4-:R-:W-:Y:S01]  /*1430*/  FADD.FTZ R125, R125, R88 ;  /* 0x000000587d7d7221 */ /* 0x010fe20000010000 */
[----:B------:R-:W-:Y:S01]  /*1440*/  FADD.FTZ R86, R87, R86 ;  /* 0x0000005657567221 */ /* 0x000fe20000010000 */
[----:B------:R-:W-:Y:S02]  /*1450*/  @!P6 FSEL R87, R32, RZ, P0 ;  /* 0x000000ff2057e208 */ /* 0x000fe40000000000 */
[----:B------:R-:W-:Y:S01]  /*1460*/  FADD.FTZ R90, R90, R125 ;  /* 0x0000007d5a5a7221 */ /* 0x000fe20000010000 */
[----:B------:R-:W-:Y:S01]  /*1470*/  FADD.FTZ R86, R86, R89 ;  /* 0x0000005956567221 */ /* 0x000fe20000010000 */
[----:B------:R-:W-:Y:S01]  /*1480*/  @!P6 ISETP.NE.U32.AND P0, PT, R2, RZ, PT ;  /* 0x000000ff0200e20c */ /* 0x000fe20003f05070 */
[----:B------:R-:W4:Y:S01]  /*1490*/  @P4 LDC R88, c[0x0][0x29c] ;  /* 0x0000a700ff584b82 */ /* 0x000f220000000800 */
[----:B------:R-:W-:Y:S01]  /*14a0*/  FMUL.FTZ R90, R90, UR8 ;  /* 0x000000085a5a7c20 */ /* 0x000fe20008410000 */
[----:B------:R-:W-:-:S04]  /*14b0*/  FADD.FTZ R86, R91, R86 ;  /* 0x000000565b567221 */ /* 0x000fc80000010000 */
[----:B------:R-:W-:Y:S01]  /*14c0*/  FSEL R124, R90, RZ, !P2 ;  /* 0x000000ff5a7c7208 */ /* 0x000fe20005000000 */
[----:B------:R-:W-:Y:S01]  /*14d0*/  FMUL.FTZ R125, R86, UR8 ;  /* 0x00000008567d7c20 */ /* 0x000fe20008410000 */
[----:B------:R-:W-:-:S04]  /*14e0*/  @!P6 ISETP.NE.U32.AND P2, PT, R2, RZ, PT ;  /* 0x000000ff0200e20c */ /* 0x000fc80003f45070 */
[----:B------:R-:W-:-:S04]  /*14f0*/  @!P6 ISETP.NE.AND.EX P2, PT, R0, RZ, PT, P2 ;  /* 0x000000ff0000e20c */ /* 0x000fc80003f45320 */
[----:B------:R-:W-:Y:S01]  /*1500*/  @!P6 FSEL R90, R33, RZ, P2 ;  /* 0x000000ff215ae208 */ /* 0x000fe20001000000 */
[----:B0-23--:R-:W-:Y:S08]  /*1510*/  @!P6 BRA `(.L_x_7227) ;  /* 0x000000000018e947 */ /* 0x00dff00003800000 */
[----:B------:R-:W-:Y:S01]  /*1520*/  ISETP.NE.U32.AND P2, PT, R2, RZ, PT ;  /* 0x000000ff0200720c */ /* 0x000fe20003f45070 */
[----:B------:R-:W-:-:S03]  /*1530*/  FFMA.FTZ R87, R3, R125, R124 ;  /* 0x0000007d03577223 */ /* 0x000fc6000001007c */
[----:B------:R-:W-:Y:S01]  /*1540*/  ISETP.NE.AND.EX P2, PT, R0, RZ, PT, P2 ;  /* 0x000000ff0000720c */ /* 0x000fe20003f45320 */
[----:B------:R-:W-:-:S04]  /*1550*/  FADD.FTZ R86, R116, -R87 ;  /* 0x8000005774567221 */ /* 0x000fc80000010000 */
[----:B------:R-:W-:-:S08]  /*1560*/  FMUL.FTZ R87, R5, R86 ;  /* 0x0000005605577220 */ /* 0x000fd00000410000 */
[----:B------:R-:W-:-:S07]  /*1570*/  @P2 FADD.FTZ R87, R32, R87 ;  /* 0x0000005720572221 */ /* 0x000fce0000010000 */
.L_x_7227:
[----:B------:R-:W-:Y:S05]  /*1580*/  BSYNC B0 ;  /* 0x0000000000007941 */ /* 0x000fea0003800000 */
.L_x_7226:
        /* <DEDUP_REMOVED lines=8> */
.L_x_7229:
[----:B------:R-:W-:Y:S05]  /*1610*/  BSYNC B0 ;  /* 0x0000000000007941 */ /* 0x000fea0003800000 */
.L_x_7228:
[----:B------:R-:W-:Y:S01]  /*1620*/  ISETP.NE.AND.EX P3, PT, RZ, UR11, PT, P3 ;  /* 0x0000000bff007c0c */ /* 0x000fe2000bf65330 */
[----:B----4-:R-:W-:Y:S01]  /*1630*/  @P4 FMUL.FTZ R91, R87, R88 ;  /* 0x00000058575b4220 */ /* 0x010fe20000410000 */
[----:B------:R-:W-:Y:S01]  /*1640*/  @!P6 ISETP.NE.U32.AND P2, PT, R2, RZ, PT ;  /* 0x000000ff0200e20c */ /* 0x000fe20003f45070 */
[----:B------:R-:W-:Y:S01]  /*1650*/  BSSY B0, `(.L_x_7230) ;  /* 0x0000012000007945 */ /* 0x000fe20003800000 */
[----:B------:R-:W-:Y:S01]  /*1660*/  @!P6 ISETP.NE.AND.EX P0, PT, R0, RZ, PT, P0 ;  /* 0x000000ff0000e20c */ /* 0x000fe20003f05300 */
[----:B-1----:R-:W-:Y:S01]  /*1670*/  @P4 IMAD.WIDE.U32 R88, R103, 0x10, R84 ;  /* 0x0000001067584825 */ /* 0x002fe200078e0054 */
[----:B------:R-:W-:-:S03]  /*1680*/  SEL R84, R87, R40, P3 ;  /* 0x0000002857547207 */ /* 0x000fc60001800000 */
[----:B------:R-:W-:Y:S01]  /*1690*/  @P4 FMUL.FTZ R36, R109, R91 ;  /* 0x0000005b6d244220 */ /* 0x000fe20000410000 */
[----:B------:R-:W-:Y:S01]  /*16a0*/  @!P6 ISETP.NE.AND.EX P2, PT, R0, RZ, PT, P2 ;  /* 0x000000ff0000e20c */ /* 0x000fe20003f45320 */
[----:B------:R-:W-:Y:S01]  /*16b0*/  @P1 IMAD.WIDE.U32 R96, R139, 0x10, R96 ;  /* 0x000000108b601825 */ /* 0x000fe200078e0060 */
[----:B------:R-:W-:-:S03]  /*16c0*/  @P4 IADD3 R123, R103, 0x80, RZ ;  /* 0x00000080677b4810 */ /* 0x000fc60007ffe0ff */
[C---:B------:R-:W-:Y:S01]  /*16d0*/  @P4 FMUL.FTZ R126, R90.reuse, R127 ;  /* 0x0000007f5a7e4220 */ /* 0x040fe20000410000 */
        /* <DEDUP_REMOVED lines=9> */
.L_x_7231:
[----:B------:R-:W-:Y:S05]  /*1770*/  BSYNC B0 ;  /* 0x0000000000007941 */ /* 0x000fea0003800000 */
.L_x_7230:
[----:B------:R-:W-:Y:S01]  /*1780*/  BSSY B0, `(.L_x_7232) ;  /* 0x000000b000007945 */ /* 0x000fe20003800000 */
        /* <DEDUP_REMOVED lines=10> */
.L_x_7233:
[----:B------:R-:W-:Y:S05]  /*1830*/  BSYNC B0 ;  /* 0x0000000000007941 */ /* 0x000fea0003800000 */
.L_x_7232:
[C---:B------:R-:W-:Y:S01]  /*1840*/  @P4 FMUL.FTZ R134, R90.reuse, R143 ;  /* 0x0000008f5a864220 */ /* 0x040fe20000410000 */
[----:B------:R-:W-:Y:S01]  /*1850*/  SEL R87, R90, R43, P3 ;  /* 0x0000002b5a577207 */ /* 0x000fe20001800000 */
[----:B------:R-:W-:Y:S01]  /*1860*/  @P4 FMUL.FTZ R37, R11, R126 ;  /* 0x0000007e0b254220 */ /* 0x000fe20000410000 */
[----:B------:R-:W-:Y:S01]  /*1870*/  @P4 FMUL.FTZ R38, R108, R127 ;  /* 0x0000007f6c264220 */ /* 0x000fe20000410000 */
[----:B------:R-:W-:Y:S01]  /*1880*/  @P4 FMUL.FTZ R39, R10, R134 ;  /* 0x000000860a274220 */ /* 0x000fe20000410000 */
[----:B------:R-:W-:Y:S01]  /*1890*/  @P4 IMAD.WIDE.U32 R122, R123, 0x10, R94 ;  /* 0x000000107b7a4825 */ /* 0x000fe200078e005e */
[----:B------:R0:W-:Y:S03]  /*18a0*/  @P1 STG.E.128 desc[UR4][R96.64], R84 ;  /* 0x0000005460001986 */ /* 0x0001e6000c101d04 */
[----:B-----5:R-:W-:Y:S01]  /*18b0*/  @P4 FFMA.FTZ R48, R72, R91, R48 ;  /* 0x0000005b48304223 */ /* 0x020fe20000010030 */
[----:B------:R-:W-:Y:S01]  /*18c0*/  @P4 FFMA.FTZ R49, R73, R126, R49 ;  /* 0x0000007e49314223 */ /* 0x000fe20000010031 */
[----:B------:R-:W-:Y:S01]  /*18d0*/  @P4 FFMA.FTZ R50, R74, R127, R50 ;  /* 0x0000007f4a324223 */ /* 0x000fe20000010032 */
[----:B------:R1:W-:Y:S01]  /*18e0*/  @P4 STG.E.128 desc[UR4][R88.64], R36 ;  /* 0x0000002458004986 */ /* 0x0003e2000c101d04 */
[----:B------:R-:W-:Y:S01]  /*18f0*/  @P4 FFMA.FTZ R51, R75, R134, R51 ;  /* 0x000000864b334223 */ /* 0x000fe20000010033 */
[----:B------:R-:W2:Y:S02]  /*1900*/  @P1 LDC.64 R90, c[0x0][0x308] ;  /* 0x0000c200ff5a1b82 */ /* 0x000ea40000000a00 */
[----:B------:R3:W5:Y:S01]  /*1910*/  @P4 LDG.E.128 R72, desc[UR4][R122.64] ;  /* 0x000000047a484981 */ /* 0x000762000c1e1d00 */
[C---:B------:R-:W-:Y:S01]  /*1920*/  @!P6 ISETP.NE.U32.AND P0, PT, R2.reuse, RZ, PT ;  /* 0x000000ff0200e20c */ /* 0x040fe20003f05070 */
[----:B------:R-:W-:Y:S01]  /*1930*/  BSSY B0, `(.L_x_7234) ;  /* 0x0000016000007945 */ /* 0x000fe20003800000 */
[----:B------:R-:W-:-:S02]  /*1940*/  @!P6 ISETP.NE.U32.AND P2, PT, R2, RZ, PT ;  /* 0x000000ff0200e20c */ /* 0x000fc40003f45070 */
[C---:B------:R-:W-:Y:S01]  /*1950*/  @!P6 ISETP.NE.AND.EX P0, PT, R0.reuse, RZ, PT, P0 ;  /* 0x000000ff0000e20c */ /* 0x040fe20003f05300 */
[----:B------:R-:W4:Y:S01]  /*1960*/  @P4 LDC R126, c[0x0][0x29c] ;  /* 0x0000a700ff7e4b82 */ /* 0x000f220000000800 */
[----:B------:R-:W-:Y:S02]  /*1970*/  @!P6 ISETP.NE.AND.EX P2, PT, R0, RZ, PT, P2 ;  /* 0x000000ff0000e20c */ /* 0x000fe40003f45320 */
[----:B0-----:R-:W-:Y:S02]  /*1980*/  @!P6 FSEL R85, R28, RZ, P0 ;  /* 0x000000ff1c55e208 */ /* 0x001fe40000000000 */
[----:B------:R-:W-:-:S03]  /*1990*/  @!P6 ISETP.NE.U32.AND P0, PT, R2, RZ, PT ;  /* 0x000000ff0200e20c */ /* 0x000fc60003f05070 */
[----:B------:R-:W0:Y:S01]  /*19a0*/  @P4 LDC R127, c[0x0][0x29c] ;  /* 0x0000a700ff7f4b82 */ /* 0x000e220000000800 */
[----:B------:R-:W-:Y:S02]  /*19b0*/  @!P6 FSEL R86, R29, RZ, P2 ;  /* 0x000000ff1d56e208 */ /* 0x000fe40001000000 */
[----:B------:R-:W-:-:S05]  /*19c0*/  @P4 IADD3 R87, R103, 0x80, RZ ;  /* 0x0000008067574810 */ /* 0x000fca0007ffe0ff */
[----:B------:R-:W0:Y:S01]  /*19d0*/  @P4 LDC R134, c[0x0][0x29c] ;  /* 0x0000a700ff864b82 */ /* 0x000e220000000800 */
[----:B--2---:R-:W-:-:S07]  /*19e0*/  @P1 IMAD.WIDE.U32 R90, R114, 0x10, R90 ;  /* 0x00000010725a1825 */ /* 0x004fce00078e005a */
[----:B------:R-:W2:Y:S08]  /*19f0*/  @P4 LDC R139, c[0x0][0x29c] ;  /* 0x0000a700ff8b4b82 */ /* 0x000eb00000000800 */
[----:B------:R-:W0:Y:S08]  /*1a00*/  @P4 LDC.64 R94, c[0x0][0x2f8] ;  /* 0x0000be00ff5e4b82 */ /* 0x000e300000000a00 */
[----:B-1----:R-:W1:Y:S01]  /*1a10*/  @P4 LDC.64 R88, c[0x0][0x220] ;  /* 0x00008800ff584b82 */ /* 0x002e620000000a00 */
[----:B---34-:R-:W-:Y:S05]  /*1a20*/  @!P6 BRA `(.L_x_7235) ;  /* 0x000000000018e947 */ /* 0x018fea0003800000 */
[----:B------:R-:W-:Y:S01]  /*1a30*/  ISETP.NE.U32.AND P2, PT, R2, RZ, PT ;  /* 0x000000ff0200720c */ /* 0x000fe20003f45070 */
[----:B------:R-:W-:-:S03]  /*1a40*/  FFMA.FTZ R85, R131, R125, R124 ;  /* 0x0000007d83557223 */ /* 0x000fc6000001007c */
[----:B------:R-:W-:Y:S01]  /*1a50*/  ISETP.NE.AND.EX P2, PT, R0, RZ, PT, P2 ;  /* 0x000000ff0000720c */ /* 0x000fe20003f45320 */
[----:B------:R-:W-:-:S04]  /*1a60*/  FADD.FTZ R84, R92, -R85 ;  /* 0x800000555c547221 */ /* 0x000fc80000010000 */
[----:B------:R-:W-:-:S08]  /*1a70*/  FMUL.FTZ R85, R5, R84 ;  /* 0x0000005405557220 */ /* 0x000fd00000410000 */
[----:B------:R-:W-:-:S07]  /*1a80*/  @P2 FADD.FTZ R85, R28, R85 ;  /* 0x000000551c552221 */ /* 0x000fce0000010000 */
.L_x_7235:
[----:B------:R-:W-:Y:S05]  /*1a90*/  BSYNC B0 ;  /* 0x0000000000007941 */ /* 0x000fea0003800000 */
.L_x_7234:
        /* <DEDUP_REMOVED lines=8> */
.L_x_7237:
[----:B------:R-:W-:Y:S05]  /*1b20*/  BSYNC B0 ;  /* 0x0000000000007941 */ /* 0x000fea0003800000 */
.L_x_7236:
[----:B------:R-:W-:Y:S01]  /*1b30*/  @!P6 ISETP.NE.U32.AND P2, PT, R2, RZ, PT ;  /* 0x000000ff0200e20c */ /* 0x000fe20003f45070 */
[----:B------:R-:W-:Y:S01]  /*1b40*/  @P4 FMUL.FTZ R97, R85, R126 ;  /* 0x0000007e55614220 */ /* 0x000fe20000410000 */
[----:B------:R-:W-:Y:S01]  /*1b50*/  BSSY B0, `(.L_x_7238) ;  /* 0x0000011000007945 */ /* 0x000fe20003800000 */
[----:B0-----:R-:W-:Y:S01]  /*1b60*/  @P4 IMAD.WIDE.U32 R94, R87, 0x10, R94 ;  /* 0x00000010575e4825 */ /* 0x001fe200078e005e */
[----:B------:R-:W-:-:S03]  /*1b70*/  @!P6 ISETP.NE.AND.EX P2, PT, R0, RZ, PT, P2 ;  /* 0x000000ff0000e20c */ /* 0x000fc60003f45320 */
[----:B------:R-:W-:Y:S01]  /*1b80*/  @P4 FMUL.FTZ R36, R23, R97 ;  /* 0x0000006117244220 */ /* 0x000fe20000410000 */
[----:B------:R-:W-:Y:S01]  /*1b90*/  SEL R84, R85, R40, P3 ;  /* 0x0000002855547207 */ /* 0x000fe20001800000 */
[----:B------:R-:W-:Y:S01]  /*1ba0*/  @P4 FMUL.FTZ R96, R86, R127 ;  /* 0x0000007f56604220 */ /* 0x000fe20000410000 */
[----:B------:R-:W-:Y:S02]  /*1bb0*/  @!P6 ISETP.NE.AND.EX P0, PT, R0, RZ, PT, P0 ;  /* 0x000000ff0000e20c */ /* 0x000fe40003f05300 */
[----:B------:R-:W-:Y:S02]  /*1bc0*/  IADD3 R103, R103, 0x100, RZ ;  /* 0x0000010067677810 */ /* 0x000fe40007ffe0ff */
        /* <DEDUP_REMOVED lines=9> */
.L_x_7239:
[----:B------:R-:W-:Y:S05]  /*1c60*/  BSYNC B0 ;  /* 0x0000000000007941 */ /* 0x000fea0003800000 */
.L_x_7238:
        /* <DEDUP_REMOVED lines=11> */
.L_x_7241:
[----:B------:R-:W-:Y:S05]  /*1d20*/  BSYNC B0 ;  /* 0x0000000000007941 */ /* 0x000fea0003800000 */
.L_x_7240:
[C---:B--2---:R-:W-:Y:S01]  /*1d30*/  @P4 FMUL.FTZ R122, R114.reuse, R139 ;  /* 0x0000008b727a4220 */ /* 0x044fe20000410000 */
[----:B------:R-:W-:Y:S01]  /*1d40*/  SEL R87, R114, R43, P3 ;  /* 0x0000002b72577207 */ /* 0x000fe20001800000 */
[----:B------:R-:W-:Y:S01]  /*1d50*/  @P4 FMUL.FTZ R37, R9, R96 ;  /* 0x0000006009254220 */ /* 0x000fe20000410000 */
[----:B------:R-:W-:Y:S01]  /*1d60*/  @P4 FMUL.FTZ R38, R21, R123 ;  /* 0x0000007b15264220 */ /* 0x000fe20000410000 */
[----:B------:R-:W-:Y:S01]  /*1d70*/  @P4 FMUL.FTZ R39, R8, R122 ;  /* 0x0000007a08274220 */ /* 0x000fe20000410000 */
[----:B-1----:R-:W-:Y:S01]  /*1d80*/  @P4 IMAD.WIDE.U32 R88, R103, 0x10, R88 ;  /* 0x0000001067584825 */ /* 0x002fe200078e0058 */
[----:B------:R0:W-:Y:S03]  /*1d90*/  @P1 STG.E.128 desc[UR4][R90.64], R84 ;  /* 0x000000545a001986 */ /* 0x0001e6000c101d04 */
[----:B-----5:R-:W-:Y:S01]  /*1da0*/  @P4 FFMA.FTZ R52, R72, R97, R52 ;  /* 0x0000006148344223 */ /* 0x020fe20000010034 */
[----:B------:R-:W-:Y:S01]  /*1db0*/  @P4 FFMA.FTZ R53, R73, R96, R53 ;  /* 0x0000006049354223 */ /* 0x000fe20000010035 */
[----:B------:R-:W-:Y:S01]  /*1dc0*/  @P4 FFMA.FTZ R54, R74, R123, R54 ;  /* 0x0000007b4a364223 */ /* 0x000fe20000010036 */
[----:B------:R1:W-:Y:S01]  /*1dd0*/  @P4 STG.E.128 desc[UR4][R94.64], R36 ;  /* 0x000000245e004986 */ /* 0x0003e2000c101d04 */
[----:B------:R-:W-:Y:S01]  /*1de0*/  @P4 FFMA.FTZ R55, R75, R122, R55 ;  /* 0x0000007a4b374223 */ /* 0x000fe20000010037 */
[----:B------:R-:W2:Y:S02]  /*1df0*/  @P4 LDC R96, c[0x0][0x29c] ;  /* 0x0000a700ff604b82 */ /* 0x000ea40000000800 */
[----:B------:R1:W5:Y:S01]  /*1e00*/  @P4 LDG.E.128 R72, desc[UR4][R88.64] ;  /* 0x0000000458484981 */ /* 0x000362000c1e1d00 */
[C---:B------:R-:W-:Y:S01]  /*1e10*/  @!P6 ISETP.NE.U32.AND P0, PT, R2.reuse, RZ, PT ;  /* 0x000000ff0200e20c */ /* 0x040fe20003f05070 */
[----:B------:R-:W-:Y:S01]  /*1e20*/  BSSY B0, `(.L_x_7242) ;  /* 0x0000010000007945 */ /* 0x000fe20003800000 */
[----:B------:R-:W-:-:S02]  /*1e30*/  @!P6 ISETP.NE.U32.AND P2, PT, R2, RZ, PT ;  /* 0x000000ff0200e20c */ /* 0x000fc40003f45070 */
[C---:B------:R-:W-:Y:S01]  /*1e40*/  @!P6 ISETP.NE.AND.EX P0, PT, R0.reuse, RZ, PT, P0 ;  /* 0x000000ff0000e20c */ /* 0x040fe20003f05300 */
[----:B------:R-:W3:Y:S01]  /*1e50*/  @P4 LDC R97, c[0x0][0x29c] ;  /* 0x0000a700ff614b82 */ /* 0x000ee20000000800 */
[----:B------:R-:W-:Y:S02]  /*1e60*/  @!P6 ISETP.NE.AND.EX P2, PT, R0, RZ, PT, P2 ;  /* 0x000000ff0000e20c */ /* 0x000fe40003f45320 */
[----:B0-----:R-:W-:Y:S02]  /*1e70*/  @!P6 FSEL R85, R24, RZ, P0 ;  /* 0x000000ff1855e208 */ /* 0x001fe40000000000 */
[----:B------:R-:W-:-:S03]  /*1e80*/  @!P6 ISETP.NE.U32.AND P0, PT, R2, RZ, PT ;  /* 0x000000ff0200e20c */ /* 0x000fc60003f05070 */
[----:B------:R-:W0:Y:S01]  /*1e90*/  @P4 LDC R114, c[0x0][0x29c] ;  /* 0x0000a700ff724b82 */ /* 0x000e220000000800 */
[----:B------:R-:W-:Y:S01]  /*1ea0*/  @!P6 FSEL R86, R25, RZ, P2 ;  /* 0x000000ff1956e208 */ /* 0x000fe20001000000 */
[----:B-1----:R-:W-:Y:S08]  /*1eb0*/  @!P6 BRA `(.L_x_7243) ;  /* 0x000000000018e947 */ /* 0x002ff00003800000 */
[----:B------:R-:W-:Y:S01]  /*1ec0*/  ISETP.NE.U32.AND P2, PT, R2, RZ, PT ;  /* 0x000000ff0200720c */ /* 0x000fe20003f45070 */
[----:B------:R-:W-:-:S03]  /*1ed0*/  FFMA.FTZ R85, R137, R125, R124 ;  /* 0x0000007d89557223 */ /* 0x000fc6000001007c */
[----:B------:R-:W-:Y:S01]  /*1ee0*/  ISETP.NE.AND.EX P2, PT, R0, RZ, PT, P2 ;  /* 0x000000ff0000720c */ /* 0x000fe20003f45320 */
[----:B------:R-:W-:-:S04]  /*1ef0*/  FADD.FTZ R84, R100, -R85 ;  /* 0x8000005564547221 */ /* 0x000fc80000010000 */
[----:B------:R-:W-:-:S08]  /*1f00*/  FMUL.FTZ R85, R5, R84 ;  /* 0x0000005405557220 */ /* 0x000fd00000410000 */
[----:B------:R-:W-:-:S07]  /*1f10*/  @P2 FADD.FTZ R85, R24, R85 ;  /* 0x0000005518552221 */ /* 0x000fce0000010000 */
.L_x_7243:
[----:B------:R-:W-:Y:S05]  /*1f20*/  BSYNC B0 ;  /* 0x0000000000007941 */ /* 0x000fea0003800000 */
.L_x_7242:
        /* <DEDUP_REMOVED lines=8> */
.L_x_7245:
[----:B------:R-:W-:Y:S05]  /*1fb0*/  BSYNC B0 ;  /* 0x0000000000007941 */ /* 0x000fea0003800000 */
.L_x_7244:
[----:B------:R-:W-:Y:S01]  /*1fc0*/  @!P6 ISETP.NE.AND.EX P0, PT, R0, RZ, PT, P0 ;  /* 0x000000ff0000e20c */ /* 0x000fe20003f05300 */
[----:B------:R-:W-:Y:S01]  /*1fd0*/  BSSY B0, `(.L_x_7246) ;  /* 0x000000e000007945 */ /* 0x000fe20003800000 */
[C---:B--2---:R-:W-:Y:S01]  /*1fe0*/  @P4 FMUL.FTZ R87, R85.reuse, R96 ;  /* 0x0000006055574220 */ /* 0x044fe20000410000 */
[----:B------:R-:W-:Y:S01]  /*1ff0*/  SEL R40, R85, R40, P3 ;  /* 0x0000002855287207 */ /* 0x000fe20001800000 */
[----:B---3--:R-:W-:Y:S01]  /*2000*/  @P4 FMUL.FTZ R84, R86, R97 ;  /* 0x0000006156544220 */ /* 0x008fe20000410000 */
[----:B------:R-:W-:Y:S02]  /*2010*/  @!P6 ISETP.NE.U32.AND P2, PT, R2, RZ, PT ;  /* 0x000000ff0200e20c */ /* 0x000fe40003f45070 */
[----:B------:R-:W-:Y:S02]  /*2020*/  SEL R41, R86, R41, P3 ;  /* 0x0000002956297207 */ /* 0x000fe40001800000 */
        /* <DEDUP_REMOVED lines=8> */
.L_x_7247:
[----:B------:R-:W-:Y:S05]  /*20b0*/  BSYNC B0 ;  /* 0x0000000000007941 */ /* 0x000fea0003800000 */
.L_x_7246:
[C---:B0-----:R-:W-:Y:S01]  /*20c0*/  @P4 FMUL.FTZ R89, R85.reuse, R114 ;  /* 0x0000007255594220 */ /* 0x041fe20000410000 */
[----:B------:R-:W-:Y:S01]  /*20d0*/  @!P6 ISETP.NE.AND.EX P2, PT, R0, RZ, PT, P2 ;  /* 0x000000ff0000e20c */ /* 0x000fe20003f45320 */
[----:B------:R-:W-:Y:S01]  /*20e0*/  BSSY B0, `(.L_x_7248) ;  /* 0x0000010000007945 */ /* 0x000fe20003800000 */
[----:B------:R-:W-:Y:S01]  /*20f0*/  SEL R42, R85, R42, P3 ;  /* 0x0000002a552a7207 */ /* 0x000fe20001800000 */
[-C--:B------:R-:W-:Y:S01]  /*2100*/  @P4 FMUL.FTZ R36, R19, R87.reuse ;  /* 0x0000005713244220 */ /* 0x080fe20000410000 */
[----:B-----5:R-:W-:Y:S01]  /*2110*/  @P4 FFMA.FTZ R56, R72, R87, R56 ;  /* 0x0000005748384223 */ /* 0x020fe20000010038 */
[-C--:B------:R-:W-:Y:S01]  /*2120*/  @P4 FFMA.FTZ R57, R73, R84.reuse, R57 ;  /* 0x0000005449394223 */ /* 0x080fe20000010039 */
[----:B------:R-:W-:Y:S01]  /*2130*/  @P4 FMUL.FTZ R37, R7, R84 ;  /* 0x0000005407254220 */ /* 0x000fe20000410000 */
[-C--:B------:R-:W-:Y:S01]  /*2140*/  @P4 FFMA.FTZ R58, R74, R89.reuse, R58 ;  /* 0x000000594a3a4223 */ /* 0x080fe2000001003a */
[----:B------:R-:W-:Y:S01]  /*2150*/  @P4 FMUL.FTZ R38, R17, R89 ;  /* 0x0000005911264220 */ /* 0x000fe20000410000 */
        /* <DEDUP_REMOVED lines=8> */
.L_x_7249:
[----:B------:R-:W-:Y:S05]  /*21e0*/  BSYNC B0 ;  /* 0x0000000000007941 */ /* 0x000fea0003800000 */
.L_x_7248:
[----:B------:R-:W0:Y:S01]  /*21f0*/  @P4 LDC R5, c[0x0][0x29c] ;  /* 0x0000a700ff054b82 */ /* 0x000e220000000800 */
[----:B------:R-:W-:Y:S02]  /*2200*/  SEL R43, R88, R43, P3 ;  /* 0x0000002b582b7207 */ /* 0x000fe40001800000 */
[----:B------:R-:W-:Y:S02]  /*2210*/  IADD3 R110, R110, UR12, RZ ;  /* 0x0000000c6e6e7c10 */ /* 0x000fe4000fffe0ff */
[----:B------:R-:W-:Y:S02]  /*2220*/  SEL R134, RZ, 0x1, P5 ;  /* 0x00000001ff867807 */ /* 0x000fe40002800000 */
[----:B------:R-:W-:Y:S01]  /*2230*/  ISETP.GE.AND P0, PT, R110, UR13, PT ;  /* 0x0000000d6e007c0c */ /* 0x000fe2000bf06270 */
[----:B------:R-:W1:Y:S08]  /*2240*/  @P1 LDC.64 R86, c[0x0][0x308] ;  /* 0x0000c200ff561b82 */ /* 0x000e700000000a00 */
[----:B------:R-:W2:Y:S01]  /*2250*/  @P4 LDC.64 R84, c[0x0][0x2f8] ;  /* 0x0000be00ff544b82 */ /* 0x000ea20000000a00 */
[----:B0-----:R-:W-:-:S04]  /*2260*/  @P4 FMUL.FTZ R0, R88, R5 ;  /* 0x0000000558004220 */ /* 0x001fc80000410000 */
[-C--:B------:R-:W-:Y:S01]  /*2270*/  @P4 FMUL.FTZ R39, R6, R0.reuse ;  /* 0x0000000006274220 */ /* 0x080fe20000410000 */
[----:B------:R-:W-:Y:S01]  /*2280*/  @P4 FFMA.FTZ R59, R75, R0, R59 ;  /* 0x000000004b3b4223 */ /* 0x000fe2000001003b */
[----:B-1----:R-:W-:-:S05]  /*2290*/  @P1 IMAD.WIDE.U32 R86, R4, 0x10, R86 ;  /* 0x0000001004561825 */ /* 0x002fca00078e0056 */
[----:B------:R0:W-:Y:S01]  /*22a0*/  @P1 STG.E.128 desc[UR4][R86.64], R40 ;  /* 0x0000002856001986 */ /* 0x0001e2000c101d04 */
[----:B--2---:R-:W-:-:S05]  /*22b0*/  @P4 IMAD.WIDE.U32 R84, R103, 0x10, R84 ;  /* 0x0000001067544825 */ /* 0x004fca00078e0054 */
[----:B------:R0:W-:Y:S01]  /*22c0*/  @P4 STG.E.128 desc[UR4][R84.64], R36 ;  /* 0x0000002454004986 */ /* 0x0001e2000c101d04 */
[----:B------:R-:W-:Y:S05]  /*22d0*/  @!P0 BRA `(.L_x_7250) ;  /* 0xffffffe000e08947 */ /* 0x000fea000383ffff */
.L_x_7221:
        /* <DEDUP_REMOVED lines=22> */
.L_x_7225:
[----:B0-----:R-:W-:Y:S01]  /*2440*/  HFMA2.MMA R123, -RZ, RZ, 0, 9.5367431640625e-07 ;  /* 0x00000010ff7b7435 */ /* 0x001fe200000001ff */
[----:B------:R-:W-:Y:S02]  /*2450*/  MOV R122, R86 ;  /* 0x00000056007a7202 */ /* 0x000fe40000000f00 */
[----:B------:R-:W-:Y:S02]  /*2460*/  MOV R124, 0x1f ;  /* 0x0000001f007c7802 */ /* 0x000fe40000000f00 */
[----:B------:R-:W-:-:S07]  /*2470*/  MOV R103, 0xffffffff ;  /* 0xffffffff00677802 */ /* 0x000fce0000000f00 */
[----:B-----5:R-:W-:Y:S05]  /*2480*/  WARPSYNC.COLLECTIVE R103, `(.L_x_7251) ;  /* 0x0000000067087348 */ /* 0x020fea0003c00000 */
[----:B------:R0:W1:Y:S02]  /*2490*/  SHFL.DOWN P1, R96, R122, R123, R124 ;  /* 0x0800007b7a607389 */ /* 0x000064000002007c */
[----:B01---5:R-:W-:Y:S01]  /*24a0*/  ENDCOLLECTIVE ;  /* 0x000000000000791b */ /* 0x023fe20003800000 */
.L_x_7251:
[----:B------:R-:W-:Y:S02]  /*24b0*/  MOV R122, R85 ;  /* 0x00000055007a7202 */ /* 0x000fe40000000f00 */
[----:B------:R-:W-:-:S07]  /*24c0*/  MOV R89, R96 ;  /* 0x0000006000597202 */ /* 0x000fce0000000f00 */
[----:B------:R-:W-:Y:S05]  /*24d0*/  WARPSYNC.COLLECTIVE R103, `(.L_x_7252) ;  /* 0x0000000067087348 */ /* 0x000fea0003c00000 */
[----:B------:R0:W1:Y:S02]  /*24e0*/  SHFL.DOWN P1, R96, R122, R123, R124 ;  /* 0x0800007b7a607389 */ /* 0x000064000002007c */
[----:B01----:R-:W-:Y:S01]  /*24f0*/  ENDCOLLECTIVE ;  /* 0x000000000000791b */ /* 0x003fe20003800000 */
.L_x_7252:
[----:B------:R-:W-:Y:S01]  /*2500*/  FADD.FTZ R89, R89, R86 ;  /* 0x0000005659597221 */ /* 0x000fe20000010000 */
[----:B------:R-:W-:-:S04]  /*2510*/  HFMA2.MMA R123, -RZ, RZ, 0, 4.76837158203125e-07 ;  /* 0x00000008ff7b7435 */ /* 0x000fc800000001ff */
[----:B------:R-:W-:Y:S02]  /*2520*/  MOV R122, R89 ;  /* 0x00000059007a7202 */ /* 0x000fe40000000f00 */
[----:B------:R-:W-:-:S07]  /*2530*/  MOV R84, R96 ;  /* 0x0000006000547202 */ /* 0x000fce0000000f00 */
[----:B------:R-:W-:Y:S05]  /*2540*/  WARPSYNC.COLLECTIVE R103, `(.L_x_7253) ;  /* 0x0000000067087348 */ /* 0x000fea0003c00000 */
[----:B------:R0:W1:Y:S02]  /*2550*/  SHFL.DOWN P1, R96, R122, R123, R124 ;  /* 0x0800007b7a607389 */ /* 0x000064000002007c */
[----:B01----:R-:W-:Y:S01]  /*2560*/  ENDCOLLECTIVE ;  /* 0x000000000000791b */ /* 0x003fe20003800000 */
.L_x_7253:
[----:B------:R-:W-:-:S05]  /*2570*/  FADD.FTZ R84, R84, R85 ;  /* 0x0000005554547221 */ /* 0x000fca0000010000 */
[----:B------:R-:W-:Y:S02]  /*2580*/  MOV R122, R84 ;  /* 0x00000054007a7202 */ /* 0x000fe40000000f00 */
[----:B------:R-:W-:-:S07]  /*2590*/  MOV R90, R96 ;  /* 0x00000060005a7202 */ /* 0x000fce0000000f00 */
[----:B------:R-:W-:Y:S05]  /*25a0*/  WARPSYNC.COLLECTIVE R103, `(.L_x_7254) ;  /* 0x0000000067087348 */ /* 0x000fea0003c00000 */
[----:B------:R0:W1:Y:S02]  /*25b0*/  SHFL.DOWN P1, R96, R122, R123, R124 ;  /* 0x0800007b7a607389 */ /* 0x000064000002007c */
[----:B01----:R-:W-:Y:S01]  /*25c0*/  ENDCOLLECTIVE ;  /* 0x000000000000791b */ /* 0x003fe20003800000 */
.L_x_7254:
[----:B------:R-:W-:Y:S01]  /*25d0*/  FADD.FTZ R90, R89, R90 ;  /* 0x0000005a595a7221 */ /* 0x000fe20000010000 */
[----:B------:R-:W-:-:S04]  /*25e0*/  HFMA2.MMA R123, -RZ, RZ, 0, 2.384185791015625e-07 ;  /* 0x00000004ff7b7435 */ /* 0x000fc800000001ff */
[----:B------:R-:W-:Y:S02]  /*25f0*/  MOV R122, R90 ;  /* 0x0000005a007a7202 */ /* 0x000fe40000000f00 */
[----:B------:R-:W-:-:S07]  /*2600*/  MOV R91, R96 ;  /* 0x00000060005b7202 */ /* 0x000fce0000000f00 */
[----:B------:R-:W-:Y:S05]  /*2610*/  WARPSYNC.COLLECTIVE R103, `(.L_x_7255) ;  /* 0x0000000067087348 */ /* 0x000fea0003c00000 */
[----:B------:R0:W1:Y:S02]  /*2620*/  SHFL.DOWN P1, R96, R122, R123, R124 ;  /* 0x0800007b7a607389 */ /* 0x000064000002007c */
[----:B01----:R-:W-:Y:S01]  /*2630*/  ENDCOLLECTIVE ;  /* 0x000000000000791b */ /* 0x003fe20003800000 */
.L_x_7255:
[----:B------:R-:W-:-:S05]  /*2640*/  FADD.FTZ R91, R84, R91 ;  /* 0x0000005b545b7221 */ /* 0x000fca0000010000 */
[----:B------:R-:W-:Y:S02]  /*2650*/  MOV R122, R91 ;  /* 0x0000005b007a7202 */ /* 0x000fe40000000f00 */
[----:B------:R-:W-:-:S07]  /*2660*/  MOV R95, R96 ;  /* 0x00000060005f7202 */ /* 0x000fce0000000f00 */
[----:B------:R-:W-:Y:S05]  /*2670*/  WARPSYNC.COLLECTIVE R103, `(.L_x_7256) ;  /* 0x0000000067087348 */ /* 0x000fea0003c00000 */
[----:B------:R0:W1:Y:S02]  /*2680*/  SHFL.DOWN P1, R96, R122, R123, R124 ;  /* 0x0800007b7a607389 */ /* 0x000064000002007c */
[----:B01----:R-:W-:Y:S01]  /*2690*/  ENDCOLLECTIVE ;  /* 0x000000000000791b */ /* 0x003fe20003800000 */
.L_x_7256:
[----:B------:R-:W-:Y:S01]  /*26a0*/  FADD.FTZ R95, R90, R95 ;  /* 0x0000005f5a5f7221 */ /* 0x000fe20000010000 */
[----:B------:R-:W-:-:S04]  /*26b0*/  HFMA2.MMA R123, -RZ, RZ, 0, 1.1920928955078125e-07 ;  /* 0x00000002ff7b7435 */ /* 0x000fc800000001ff */
[----:B------:R-:W-:Y:S02]  /*26c0*/  MOV R122, R95 ;  /* 0x0000005f007a7202 */ /* 0x000fe40000000f00 */
[----:B------:R-:W-:-:S07]  /*26d0*/  MOV R94, R96 ;  /* 0x00000060005e7202 */ /* 0x000fce0000000f00 */
[----:B------:R-:W-:Y:S05]  /*26e0*/  WARPSYNC.COLLECTIVE R103, `(.L_x_7257) ;  /* 0x0000000067087348 */ /* 0x000fea0003c00000 */
[----:B------:R0:W1:Y:S02]  /*26f0*/  SHFL.DOWN P1, R96, R122, R123, R124 ;  /* 0x0800007b7a607389 */ /* 0x000064000002007c */
[----:B01----:R-:W-:Y:S01]  /*2700*/  ENDCOLLECTIVE ;  /* 0x000000000000791b */ /* 0x003fe20003800000 */
.L_x_7257:
[----:B------:R-:W-:-:S05]  /*2710*/  FADD.FTZ R94, R91, R94 ;  /* 0x0000005e5b5e7221 */ /* 0x000fca0000010000 */
[----:B------:R-:W-:Y:S02]  /*2720*/  MOV R122, R94 ;  /* 0x0000005e007a7202 */ /* 0x000fe40000000f00 */
[----:B------:R-:W-:-:S07]  /*2730*/  MOV R86, R96 ;  /* 0x0000006000567202 */ /* 0x000fce0000000f00 */
[----:B------:R-:W-:Y:S05]  /*2740*/  WARPSYNC.COLLECTIVE R103, `(.L_x_7258) ;  /* 0x0000000067087348 */ /* 0x000fea0003c00000 */
[----:B------:R0:W1:Y:S02]  /*2750*/  SHFL.DOWN P1, R96, R122, R123, R124 ;  /* 0x0800007b7a607389 */ /* 0x000064000002007c */
[----:B01----:R-:W-:Y:S01]  /*2760*/  ENDCOLLECTIVE ;  /* 0x000000000000791b */ /* 0x003fe20003800000 */
.L_x_7258:
[----:B------:R-:W-:Y:S01]  /*2770*/  FADD.FTZ R86, R95, R86 ;  /* 0x000000565f567221 */ /* 0x000fe20000010000 */
[----:B------:R-:W-:-:S04]  /*2780*/  HFMA2.MMA R123, -RZ, RZ, 0, 5.9604644775390625e-08 ;  /* 0x00000001ff7b7435 */ /* 0x000fc800000001ff */
[----:B------:R-:W-:Y:S02]  /*2790*/  MOV R122, R86 ;  /* 0x00000056007a7202 */ /* 0x000fe40000000f00 */
[----:B------:R-:W-:-:S07]  /*27a0*/  MOV R85, R96 ;  /* 0x0000006000557202 */ /* 0x000fce0000000f00 */
[----:B------:R-:W-:Y:S05]  /*27b0*/  WARPSYNC.COLLECTIVE R103, `(.L_x_7259) ;  /* 0x0000000067087348 */ /* 0x000fea0003c00000 */
[----:B------:R0:W1:Y:S02]  /*27c0*/  SHFL.DOWN P1, R96, R122, R123, R124 ;  /* 0x0800007b7a607389 */ /* 0x000064000002007c */
[----:B01----:R-:W-:Y:S01]  /*27d0*/  ENDCOLLECTIVE ;  /* 0x000000000000791b */ /* 0x003fe20003800000 */
.L_x_7259:
[----:B------:R-:W-:-:S05]  /*27e0*/  FADD.FTZ R89, R94, R85 ;  /* 0x000000555e597221 */ /* 0x000fca0000010000 */
[----:B------:R-:W-:Y:S02]  /*27f0*/  MOV R122, R89 ;  /* 0x00000059007a7202 */ /* 0x000fe40000000f00 */
[----:B------:R-:W-:-:S07]  /*2800*/  MOV R97, R96 ;  /* 0x0000006000617202 */ /* 0x000fce0000000f00 */
[----:B------:R-:W-:Y:S05]  /*2810*/  WARPSYNC.COLLECTIVE R103, `(.L_x_7260) ;  /* 0x0000000067087348 */ /* 0x000fea0003c00000 */
[----:B------:R0:W1:Y:S02]  /*2820*/  SHFL.DOWN P1, R96, R122, R123, R124 ;  /* 0x0800007b7a607389 */ /* 0x000064000002007c */
[----:B01----:R-:W-:Y:S01]  /*2830*/  ENDCOLLECTIVE ;  /* 0x000000000000791b */ /* 0x003fe20003800000 */
.L_x_7260:
[----:B------:R-:W-:Y:S05]  /*2840*/  BRA `(.L_x_7261) ;  /* 0xffffffe800547947 */ /* 0x000fea000383ffff */
.L_x_7262:
        /* <DEDUP_REMOVED lines=11> */
.L_x_8661:


//--------------------- .text._ZN10layer_norm13ln_bwd_kernelINS_13Kernel_traitsI6__halfffffjLj1536ELj1ELj1ELj4ELj16ENS_18Kernel_traits_baseILj1536ES2_ffffjLj128EEEEELb1ELb0ELb0ELb0EEEvNS_9BwdParamsE --------------------------
	.section	.text._ZN10layer_norm13ln_bwd_kernelINS_13Kernel_traitsI6__halfffffjLj1536ELj1ELj1ELj4ELj16ENS_18Kernel_traits_baseILj1536ES2_ffffjLj128EEEEELb1ELb0ELb0ELb0EEEvNS_9BwdParamsE,"ax",@progbits
	.align	128
        .global         _ZN10layer_norm13ln_bwd_kernelINS_13Kernel_traitsI6__halfffffjLj1536ELj1ELj1ELj4ELj16ENS_18Kernel_traits_baseILj1536ES2_ffffjLj128EEEEELb1ELb0ELb0ELb0EEEvNS_9BwdParamsE
        .type           _ZN10layer_norm13ln_bwd_kernelINS_13Kernel_traitsI6__halfffffjLj1536ELj1ELj1ELj4ELj16ENS_18Kernel_traits_baseILj1536ES2_ffffjLj128EEEEELb1ELb0ELb0ELb0EEEvNS_9BwdParamsE,@function
        .size           _ZN10layer_norm13ln_bwd_kernelINS_13Kernel_traitsI6__halfffffjLj1536ELj1ELj1ELj4ELj16ENS_18Kernel_traits_baseILj1536ES2_ffffjLj128EEEEELb1ELb0ELb0ELb0EEEvNS_9BwdParamsE,(.L_x_8662 - _ZN10layer_norm13ln_bwd_kernelINS_13Kernel_traitsI6__halfffffjLj1536ELj1ELj1ELj4ELj16ENS_18Kernel_traits_baseILj1536ES2_ffffjLj128EEEEELb1ELb0ELb0ELb0EEEvNS_9BwdParamsE)
        .other          _ZN10layer_norm13ln_bwd_kernelINS_13Kernel_traitsI6__halfffffjLj1536ELj1ELj1ELj4ELj16ENS_18Kernel_traits_baseILj1536ES2_ffffjLj128EEEEELb1ELb0ELb0ELb0EEEvNS_9BwdParamsE,@"STO_CUDA_ENTRY STV_DEFAULT"
_ZN10layer_norm13ln_bwd_kernelINS_13Kernel_traitsI6__halfffffjLj1536ELj1ELj1ELj4ELj16ENS_18Kernel_traits_baseILj1536ES2_ffffjLj128EEEEELb1ELb0ELb0ELb0EEEvNS_9BwdParamsE:
.text._ZN10layer_norm13ln_bwd_kernelINS_13Kernel_traitsI6__halfffffjLj1536ELj1ELj1ELj4ELj16ENS_18Kernel_traits_baseILj1536ES2_ffffjLj128EEEEELb1ELb0ELb0ELb0EEEvNS_9BwdParamsE:
        /* <DEDUP_REMOVED lines=55> */
[----:B------:R-:W-:Y:S02]  /*0370*/  MOV R13, R10 ;  /* 0x0000000a000d7202 */ /* 0x000fe40000000f00 */
[----:B------:R-:W-:Y:S01]  /*0380*/  MOV R17, R14 ;  /* 0x0000000e00117202 */ /* 0x000fe20000000f00 */
        /* <DEDUP_REMOVED lines=23> */
.L_x_7277:
[----:B012---:R-:W1:Y:S01]  /*0500*/  LDC.64 R62, c[0x0][0x250] ;  /* 0x00009400ff3e7b82 */ /* 0x007e620000000a00 */
[----:B------:R-:W-:-:S07]  /*0510*/  SHF.R.S32.HI R2, RZ, 0x1f, R7 ;  /* 0x0000001fff027819 */ /* 0x000fce0000011407 */
[----:B------:R-:W2:Y:S08]  /*0520*/  LDC.64 R64, c[0x0][0x258] ;  /* 0x00009600ff407b82 */ /* 0x000eb00000000a00 */
[----:B------:R-:W3:Y:S01]  /*0530*/  @P0 LDC.64 R60, c[0x0][0x270] ;  /* 0x00009c00ff3c0b82 */ /* 0x000ee20000000a00 */
[----:B-1----:R-:W-:-:S06]  /*0540*/  IMAD.WIDE R62, R7, 0x4, R62 ;  /* 0x00000004073e7825 */ /* 0x002fcc00078e023e */
[----:B------:R-:W4:Y:S01]  /*0550*/  LDG.E R62, desc[UR4][R62.64] ;  /* 0x000000043e3e7981 */ /* 0x000f22000c1e1900 */
[----:B--2---:R-:W-:-:S05]  /*0560*/  IMAD.WIDE R64, R7, 0x4, R64 ;  /* 0x0000000407407825 */ /* 0x004fca00078e0240 */
[----:B-----5:R-:W5:Y:S01]  /*0570*/  LDG.E R76, desc[UR4][R64.64] ;  /* 0x00000004404c7981 */ /* 0x020f62000c1e1900 */
[----:B---3--:R-:W-:-:S04]  /*0580*/  @P0 LEA R60, P4, R7, R60, 0x2 ;  /* 0x0000003c073c0211 */ /* 0x008fc800078810ff */
[----:B------:R-:W-:Y:S02]  /*0590*/  @P0 LEA.HI.X R61, R7, R61, R2, 0x2, P4 ;  /* 0x0000003d073d0211 */ /* 0x000fe400020f1402 */
[----:B------:R-:W-:-:S05]  /*05a0*/  MOV R2, UR20 ;  /* 0x0000001400027c02 */ /* 0x000fca0008000f00 */
[----:B------:R-:W-:-:S05]  /*05b0*/  IMAD R4, R7, R2, RZ ;  /* 0x0000000207047224 */ /* 0x000fca00078e02ff */
[----:B------:R-:W-:Y:S02]  /*05c0*/  SHF.R.S32.HI R67, RZ, 0x1f, R4 ;  /* 0x0000001fff437819 */ /* 0x000fe40000011404 */
[----:B------:R-:W-:Y:S02]  /*05d0*/  MOV R71, 0x3f800000 ;  /* 0x3f80000000477802 */ /* 0x000fe40000000f00 */
[----:B------:R-:W-:Y:S02]  /*05e0*/  LEA.HI R67, R67, R4, RZ, 0x2 ;  /* 0x0000000443437211 */ /* 0x000fe400078f10ff */
[----:B------:R-:W-:Y:S01]  /*05f0*/  LOP3.LUT R4, R0, 0x7f, RZ, 0xc0, !PT ;  /* 0x0000007f00047812 */ /* 0x000fe200078ec0ff */
[----:B------:R-:W-:Y:S01]  /*0600*/  BSSY B0, `(.L_x_7264) ;  /* 0x0000035000007945 */ /* 0x000fe20003800000 */
[----:B0-----:R-:W-:Y:S01]  /*0610*/  ISETP.NE.AND P5, PT, R5, RZ, PT ;  /* 0x000000ff0500720c */ /* 0x001fe20003fa5270 */
[----:B------:R0:W5:Y:S01]  /*0620*/  @P0 LDG.E R71, desc[UR4][R60.64] ;  /* 0x000000043c470981 */ /* 0x000162000c1e1900 */
[----:B------:R-:W-:-:S02]  /*0630*/  LEA.HI.SX32 R70, R67, R4, 0x1e ;  /* 0x0000000443467211 */ /* 0x000fc400078ff2ff */
[----:B------:R-:W-:Y:S02]  /*0640*/  MOV R95, RZ ;  /* 0x000000ff005f7202 */ /* 0x000fe40000000f00 */
[----:B------:R-:W-:Y:S02]  /*0650*/  MOV R104, RZ ;  /* 0x000000ff00687202 */ /* 0x000fe40000000f00 */
[----:B------:R-:W-:Y:S02]  /*0660*/  MOV R101, R70 ;  /* 0x0000004600657202 */ /* 0x000fe40000000f00 */
[----:B0-----:R-:W-:Y:S02]  /*0670*/  P2R R60, PR, RZ, 0x20 ;  /* 0x00000020ff3c7803 */ /* 0x001fe40000000000 */
[----:B----4-:R-:W-:Y:S01]  /*0680*/  FSEL R93, R62, RZ, !P5 ;  /* 0x000000ff3e5d7208 */ /* 0x010fe20006800000 */
[----:B------:R-:W-:Y:S06]  /*0690*/  @!P3 BRA `(.L_x_7265) ;  /* 0x0000000000acb947 */ /* 0x000fec0003800000 */
        /* <DEDUP_REMOVED lines=9> */
[C---:B------:R-:W-:Y:S02]  /*0730*/  @P4 LEA.HI.X R95, R70.reuse, UR9, RZ, 0x4, P5 ;  /* 0x00000009465f4c11 */ /* 0x040fe4000a8f24ff */
[----:B------:R-:W-:-:S03]  /*0740*/  LEA R100, P5, R70, UR12, 0x2 ;  /* 0x0000000c46647c11 */ /* 0x000fc6000f8a10ff */
[----:B------:R-:W5:Y:S01]  /*0750*/  @P4 LDG.E.128 R48, desc[UR4][R94.64] ;  /* 0x000000045e304981 */ /* 0x000f62000c1e1d00 */
[----:B------:R-:W-:-:S05]  /*0760*/  LEA.HI.X R101, R70, UR13, RZ, 0x2, P5 ;  /* 0x0000000d46657c11 */ /* 0x000fca000a8f14ff */
[----:B------:R0:W5:Y:S02]  /*0770*/  LDG.E R18, desc[UR4][R100.64] ;  /* 0x0000000464127981 */ /* 0x000164000c1e1900 */
[----:B0-----:R-:W-:Y:S01]  /*0780*/  IADD3 R101, R70, 0x80, RZ ;  /* 0x0000008046657810 */ /* 0x001fe20007ffe0ff */
[C---:B--2---:R-:W-:Y:S01]  /*0790*/  FADD.FTZ R3, -R93.reuse, R60 ;  /* 0x0000003c5d037221 */ /* 0x044fe20000010100 */
[----:B------:R-:W-:-:S03]  /*07a0*/  FADD.FTZ R61, -R93, R61 ;  /* 0x0000003d5d3d7221 */ /* 0x000fc60000010100 */
[C---:B-----5:R-:W-:Y:S01]  /*07b0*/  FMUL.FTZ R3, R76.reuse, R3 ;  /* 0x000000034c037220 */ /* 0x060fe20000410000 */
[----:B------:R-:W-:Y:S01]  /*07c0*/  FMUL.FTZ R74, R76, R61 ;  /* 0x0000003d4c4a7220 */ /* 0x000fe20000410000 */
[C---:B------:R-:W-:Y:S01]  /*07d0*/  FADD.FTZ R81, -R93.reuse, R62 ;  /* 0x0000003e5d517221 */ /* 0x040fe20000010100 */
[----:B------:R-:W-:-:S03]  /*07e0*/  FADD.FTZ R97, -R93, R63 ;  /* 0x0000003f5d617221 */ /* 0x000fc60000010100 */
[----:B------:R-:W-:Y:S01]  /*07f0*/  FMUL.FTZ R81, R76, R81 ;  /* 0x000000514c517220 */ /* 0x000fe20000410000 */
[----:B---3--:R-:W-:Y:S01]  /*0800*/  FMUL.FTZ R82, R9, R64 ;  /* 0x0000004009527220 */ /* 0x008fe20000410000 */
[----:B------:R-:W-:-:S03]  /*0810*/  FMUL.FTZ R83, R6, R65 ;  /* 0x0000004106537220 */ /* 0x000fc60000410000 */
[----:B------:R-:W-:Y:S01]  /*0820*/  FADD.FTZ R60, RZ, R82 ;  /* 0x00000052ff3c7221 */ /* 0x000fe20000010000 */
[----:B------:R-:W-:Y:S01]  /*0830*/  FFMA.FTZ R61, R3, R82, RZ ;  /* 0x00000052033d7223 */ /* 0x000fe200000100ff */
[----:B------:R-:W-:Y:S02]  /*0840*/  FMUL.FTZ R100, R11, R66 ;  /* 0x000000420b647220 */ /* 0x000fe40000410000 */
        /* <DEDUP_REMOVED lines=16> */
.L_x_7265:
[----:B------:R-:W-:Y:S05]  /*0950*/  BSYNC B0 ;  /* 0x0000000000007941 */ /* 0x000fea0003800000 */
.L_x_7264:
        /* <DEDUP_REMOVED lines=26> */
[----:B------:R-:W-:Y:S01]  /*0b00*/  FADD.FTZ R60, R95, R80 ;  /* 0x000000505f3c7221 */ /* 0x000fe20000010000 */
[----:B------:R-:W-:Y:S01]  /*0b10*/  FFMA.FTZ R61, R73, R80, R104 ;  /* 0x00000050493d7223 */ /* 0x000fe20000010068 */
[----:B0-----:R-:W-:Y:S02]  /*0b20*/  FMUL.FTZ R96, R15, R66 ;  /* 0x000000420f607220 */ /* 0x001fe40000410000 */
[----:B------:R-:W-:Y:S01]  /*0b30*/  FADD.FTZ R63, R60, R79 ;  /* 0x0000004f3c3f7221 */ /* 0x000fe20000010000 */
[----:B------:R-:W-:Y:S01]  /*0b40*/  FFMA.FTZ R60, R72, R79, R61 ;  /* 0x0000004f483c7223 */ /* 0x000fe2000001003d */
[----:B------:R-:W-:Y:S01]  /*0b50*/  FMUL.FTZ R91, R12, R67 ;  /* 0x000000430c5b7220 */ /* 0x000fe20000410000 */
[----:B-1----:R-:W-:Y:S01]  /*0b60*/  FMUL.FTZ R98, R76, R103 ;  /* 0x000000674c627220 */ /* 0x002fe20000410000 */
        /* <DEDUP_REMOVED lines=12> */
.L_x_7267:
[----:B------:R-:W-:Y:S05]  /*0c30*/  BSYNC B0 ;  /* 0x0000000000007941 */ /* 0x000fea0003800000 */
.L_x_7266:
[----:B------:R-:W-:Y:S04]  /*0c40*/  BSSY B0, `(.L_x_7268) ;  /* 0x000002c000007945 */ /* 0x000fe80003800000 */
[----:B------:R-:W-:Y:S05]  /*0c50*/  @!P1 BRA `(.L_x_7269) ;  /* 0x0000000000a89947 */ /* 0x000fea0003800000 */
[----:B------:R-:W0:Y:S01]  /*0c60*/  LDC.64 R64, c[0x0][0x2b8] ;  /* 0x0000ae00ff407b82 */ /* 0x000e220000000a00 */
[----:B------:R-:W-:-:S04]  /*0c70*/  LEA R60, P4, R101, UR10, 0x4 ;  /* 0x0000000a653c7c11 */ /* 0x000fc8000f8820ff */
[----:B------:R-:W-:Y:S02]  /*0c80*/  LEA.HI.X R61, R101, UR11, RZ, 0x4, P4 ;  /* 0x0000000b653d7c11 */ /* 0x000fe4000a0f24ff */
[----:B------:R-:W-:-:S04]  /*0c90*/  ISETP.NE.U32.AND P4, PT, RZ, UR8, PT ;  /* 0x00000008ff007c0c */ /* 0x000fc8000bf85070 */
[----:B------:R-:W-:Y:S01]  /*0ca0*/  ISETP.NE.AND.EX P4, PT, RZ, UR9, PT, P4 ;  /* 0x00000009ff007c0c */ /* 0x000fe2000bf85340 */
[----:B------:R-:W2:Y:S01]  /*0cb0*/  LDG.E.128 R60, desc[UR4][R60.64] ;  /* 0x000000043c3c7981 */ /* 0x000ea2000c1e1d00 */
[----:B0-----:R-:W-:-:S06]  /*0cc0*/  IMAD.WIDE.U32 R64, R101, 0x10, R64 ;  /* 0x0000001065407825 */ /* 0x001fcc00078e0040 */
[----:B------:R-:W3:Y:S05]  /*0cd0*/  LDG.E.128 R64, desc[UR4][R64.64] ;  /* 0x0000000440407981 */ /* 0x000eea000c1e1d00 */
[----:B------:R-:W-:-:S04]  /*0ce0*/  @P4 LEA R86, P5, R101, UR8, 0x4 ;  /* 0x0000000865564c11 */ /* 0x000fc8000f8a20ff */
[C---:B------:R-:W-:Y:S02]  /*0cf0*/  @P4 LEA.HI.X R87, R101.reuse, UR9, RZ, 0x4, P5 ;  /* 0x0000000965574c11 */ /* 0x040fe4000a8f24ff */
[----:B------:R-:W-:-:S03]  /*0d00*/  LEA R102, P5, R101, UR12, 0x2 ;  /* 0x0000000c65667c11 */ /* 0x000fc6000f8a10ff */
[----:B------:R0:W5:Y:S01]  /*0d10*/  @P4 LDG.E.128 R56, desc[UR4][R86.64] ;  /* 0x0000000456384981 */ /* 0x000162000c1e1d00 */
[----:B------:R-:W-:-:S05]  /*0d20*/  LEA.HI.X R103, R101, UR13, RZ, 0x2, P5 ;  /* 0x0000000d65677c11 */ /* 0x000fca000a8f14ff */
[----:B------:R1:W5:Y:S01]  /*0d30*/  LDG.E R69, desc[UR4][R102.64] ;  /* 0x0000000466457981 */ /* 0x000362000c1e1900 */
[C---:B--2---:R-:W-:Y:S01]  /*0d40*/  FADD.FTZ R75, -R93.reuse, R60 ;  /* 0x0000003c5d4b7221 */ /* 0x044fe20000010100 */
[----:B------:R-:W-:-:S03]  /*0d50*/  FADD.FTZ R61, -R93, R61 ;  /* 0x0000003d5d3d7221 */ /* 0x000fc60000010100 */
[C---:B-----5:R-:W-:Y:S01]  /*0d60*/  FMUL.FTZ R75, R76.reuse, R75 ;  /* 0x0000004b4c4b7220 */ /* 0x060fe20000410000 */
[----:B------:R-:W-:Y:S01]  /*0d70*/  FMUL.FTZ R78, R76, R61 ;  /* 0x0000003d4c4e7220 */ /* 0x000fe20000410000 */
[C---:B------:R-:W-:Y:S01]  /*0d80*/  FADD.FTZ R97, -R93.reuse, R62 ;  /* 0x0000003e5d617221 */ /* 0x040fe20000010100 */
[----:B------:R-:W-:Y:S01]  /*0d90*/  FADD.FTZ R93, -R93, R63 ;  /* 0x0000003f5d5d7221 */ /* 0x000fe20000010100 */
[----:B---3--:R-:W-:Y:S01]  /*0da0*/  FMUL.FTZ R84, R17, R64 ;  /* 0x0000004011547220 */ /* 0x008fe20000410000 */
[----:B------:R-:W-:-:S03]  /*0db0*/  FMUL.FTZ R85, R14, R65 ;  /* 0x000000410e557220 */ /* 0x000fc60000410000 */
[----:B------:R-:W-:Y:S01]  /*0dc0*/  FADD.FTZ R60, R95, R84 ;  /* 0x000000545f3c7221 */ /* 0x000fe20000010000 */
[----:B------:R-:W-:Y:S01]  /*0dd0*/  FFMA.FTZ R61, R75, R84, R104 ;  /* 0x000000544b3d7223 */ /* 0x000fe20000010068 */
[----:B0-----:R-:W-:Y:S01]  /*0de0*/  FMUL.FTZ R87, R76, R97 ;  /* 0x000000614c577220 */ /* 0x001fe20000410000 */
        /* <DEDUP_REMOVED lines=17> */
.L_x_7269:
[----:B------:R-:W-:Y:S05]  /*0f00*/  BSYNC B0 ;  /* 0x0000000000007941 */ /* 0x000fea0003800000 */
.L_x_7268:
        /* <DEDUP_REMOVED lines=25> */
.L_x_7288:
        /* <DEDUP_REMOVED lines=30> */
[----:B------:R-:W-:Y:S01]  /*1280*/  ISETP.NE.U32.AND P6, PT, RZ, UR16, PT ;  /* 0x00000010ff007c0c */ /* 0x000fe2000bfc5070 */
[-C--:B------:R-:W-:Y:S01]  /*1290*/  FFMA.FTZ R60, R74, R92.reuse, R93 ;  /* 0x0000005c4a3c7223 */ /* 0x080fe2000001005d */
[----:B------:R-:W-:Y:S01]  /*12a0*/  ISETP.NE.AND.EX P5, PT, RZ, UR9, PT, P5 ;  /* 0x00000009ff007c0c */ /* 0x000fe2000bfa5350 */
[----:B------:R-:W-:Y:S01]  /*12b0*/  FADD.FTZ R61, R82, -R61 ;  /* 0x8000003d523d7221 */ /* 0x000fe20000010000 */
[----:B------:R-:W-:Y:S01]  /*12c0*/  ISETP.NE.AND.EX P6, PT, RZ, UR17, PT, P6 ;  /* 0x00000011ff007c0c */ /* 0x000fe2000bfc5360 */
[-CC-:B------:R-:W-:Y:S01]  /*12d0*/  FFMA.FTZ R67, R81, R92.reuse, R93.reuse ;  /* 0x0000005c51437223 */ /* 0x180fe2000001005d */
[----:B------:R-:W-:Y:S01]  /*12e0*/  FFMA.FTZ R62, R94, R92, R93 ;  /* 0x0000005c5e3e7223 */ /* 0x000fe2000001005d */
[----:B-----5:R-:W-:Y:S01]  /*12f0*/  FMUL.FTZ R61, R76, R61 ;  /* 0x0000003d4c3d7220 */ /* 0x020fe20000410000 */
[----:B------:R-:W-:Y:S01]  /*1300*/  FADD.FTZ R63, R83, -R60 ;  /* 0x8000003c533f7221 */ /* 0x000fe20000010000 */
[----:B------:R-:W-:Y:S01]  /*1310*/  FADD.FTZ R67, R100, -R67 ;  /* 0x8000004364437221 */ /* 0x000fe20000010000 */
[----:B------:R-:W-:Y:S01]  /*1320*/  FADD.FTZ R97, R89, -R62 ;  /* 0x8000003e59617221 */ /* 0x000fe20000010000 */
[----:B------:R-:W0:Y:S01]  /*1330*/  LDC.64 R64, c[0x0][0x2f8] ;  /* 0x0000be00ff407b82 */ /* 0x000e220000000a00 */
[C---:B------:R-:W-:Y:S01]  /*1340*/  FMUL.FTZ R62, R76.reuse, R63 ;  /* 0x0000003f4c3e7220 */ /* 0x040fe20000410000 */
[C---:B------:R-:W-:Y:S01]  /*1350*/  FMUL.FTZ R95, R76.reuse, R67 ;  /* 0x000000434c5f7220 */ /* 0x040fe20000410000 */
[----:B------:R-:W-:Y:S01]  /*1360*/  FMUL.FTZ R102, R76, R97 ;  /* 0x000000614c667220 */ /* 0x000fe20000410000 */
[----:B------:R-:W-:Y:S01]  /*1370*/  @P5 FADD.FTZ R61, R48, R61 ;  /* 0x0000003d303d5221 */ /* 0x000fe20000010000 */
[----:B------:R-:W-:Y:S01]  /*1380*/  @P5 FADD.FTZ R62, R49, R62 ;  /* 0x0000003e313e5221 */ /* 0x000fe20000010000 */
[----:B------:R-:W-:Y:S01]  /*1390*/  @P5 FADD.FTZ R95, R50, R95 ;  /* 0x0000005f325f5221 */ /* 0x000fe20000010000 */
[----:B------:R-:W-:Y:S01]  /*13a0*/  @P5 FADD.FTZ R102, R51, R102 ;  /* 0x0000006633665221 */ /* 0x000fe20000010000 */
[----:B------:R-:W1:Y:S01]  /*13b0*/  @P6 LDC.64 R66, c[0x0][0x308] ;  /* 0x0000c200ff426b82 */ /* 0x000e620000000a00 */
[-C--:B------:R-:W-:Y:S01]  /*13c0*/  FMUL.FTZ R60, R61, R71.reuse ;  /* 0x000000473d3c7220 */ /* 0x080fe20000410000 */
[-C--:B------:R-:W-:Y:S01]  /*13d0*/  FMUL.FTZ R63, R62, R71.reuse ;  /* 0x000000473e3f7220 */ /* 0x080fe20000410000 */
[----:B------:R-:W-:Y:S01]  /*13e0*/  LOP3.LUT P5, RZ, R18, 0xff, RZ, 0xc0, !PT ;  /* 0x000000ff12ff7812 */ /* 0x000fe200078ac0ff */
[-C--:B------:R-:W-:Y:S01]  /*13f0*/  FMUL.FTZ R97, R95, R71.reuse ;  /* 0x000000475f617220 */ /* 0x080fe20000410000 */
[----:B------:R-:W-:Y:S01]  /*1400*/  FMUL.FTZ R60, R60, UR15 ;  /* 0x0000000f3c3c7c20 */ /* 0x000fe20008410000 */
[----:B------:R-:W-:Y:S01]  /*1410*/  FMUL.FTZ R63, R63, UR15 ;  /* 0x0000000f3f3f7c20 */ /* 0x000fe20008410000 */
[----:B------:R-:W-:Y:S01]  /*1420*/  SEL R28, R61, R28, P6 ;  /* 0x0000001c3d1c7207 */ /* 0x000fe20003000000 */
[----:B------:R-:W-:Y:S01]  /*1430*/  FMUL.FTZ R97, R97, UR15 ;  /* 0x0000000f61617c20 */ /* 0x000fe20008410000 */
[----:B------:R-:W-:Y:S01]  /*1440*/  FMUL.FTZ R99, R102, R71 ;  /* 0x0000004766637220 */ /* 0x000fe20000410000 */
[----:B------:R-:W-:-:S02]  /*1450*/  SEL R60, R60, RZ, P5 ;  /* 0x000000ff3c3c7207 */ /* 0x000fc40002800000 */
[----:B------:R-:W-:Y:S02]  /*1460*/  LOP3.LUT P5, RZ, R18, 0xff00, RZ, 0xc0, !PT ;  /* 0x0000ff0012ff7812 */ /* 0x000fe400078ac0ff */
[----:B------:R-:W-:Y:S02]  /*1470*/  SEL R29, R62, R29, P6 ;  /* 0x0000001d3e1d7207 */ /* 0x000fe40003000000 */
[----:B------:R-:W-:Y:S01]  /*1480*/  SEL R61, R63, RZ, P5 ;  /* 0x000000ff3f3d7207 */ /* 0x000fe20002800000 */
[----:B------:R-:W-:Y:S01]  /*1490*/  FMUL.FTZ R63, R99, UR15 ;  /* 0x0000000f633f7c20 */ /* 0x000fe20008410000 */
[----:B------:R-:W-:Y:S01]  /*14a0*/  LOP3.LUT P5, RZ, R18, 0xff0000, RZ, 0xc0, !PT ;  /* 0x00ff000012ff7812 */ /* 0x000fe200078ac0ff */
[----:B0-----:R-:W-:Y:S01]  /*14b0*/  IMAD.WIDE.U32 R64, R70, 0x10, R64 ;  /* 0x0000001046407825 */ /* 0x001fe200078e0040 */
[----:B------:R-:W-:Y:S02]  /*14c0*/  SEL R30, R95, R30, P6 ;  /* 0x0000001e5f1e7207 */ /* 0x000fe40003000000 */
[----:B------:R-:W-:-:S02]  /*14d0*/  SEL R62, R97, RZ, P5 ;  /* 0x000000ff613e7207 */ /* 0x000fc40002800000 */
[----:B------:R-:W-:Y:S01]  /*14e0*/  LOP3.LUT P5, RZ, R18, 0xff000000, RZ, 0xc0, !PT ;  /* 0xff00000012ff7812 */ /* 0x000fe200078ac0ff */
[----:B-1----:R-:W-:Y:S01]  /*14f0*/  @P6 IMAD.WIDE.U32 R66, R70, 0x10, R66 ;  /* 0x0000001046426825 */ /* 0x002fe200078e0042 */
[----:B------:R-:W-:Y:S02]  /*1500*/  SEL R31, R102, R31, P6 ;  /* 0x0000001f661f7207 */ /* 0x000fe40003000000 */
[----:B------:R-:W-:Y:S02]  /*1510*/  SEL R63, R63, RZ, P5 ;  /* 0x000000ff3f3f7207 */ /* 0x000fe40002800000 */
[----:B------:R-:W-:Y:S01]  /*1520*/  IADD3 R70, R70, 0x80, RZ ;  /* 0x0000008046467810 */ /* 0x000fe20007ffe0ff */
[----:B------:R0:W-:Y:S04]  /*1530*/  @P6 STG.E.128 desc[UR4][R66.64], R28 ;  /* 0x0000001c42006986 */ /* 0x0001e8000c101d04 */
[----:B------:R0:W-:Y:S02]  /*1540*/  STG.E.128 desc[UR4][R64.64], R60 ;  /* 0x0000003c40007986 */ /* 0x0001e4000c101d04 */
.L_x_7272:
[----:B------:R-:W-:Y:S05]  /*1550*/  BSYNC B0 ;  /* 0x0000000000007941 */ /* 0x000fea0003800000 */
.L_x_7271:
[----:B------:R-:W-:Y:S04]  /*1560*/  BSSY B0, `(.L_x_7273) ;  /* 0x0000031000007945 */ /* 0x000fe80003800000 */
[----:B------:R-:W-:Y:S05]  /*1570*/  @!P2 BRA `(.L_x_7274) ;  /* 0x0000000000bca947 */ /* 0x000fea0003800000 */
[----:B------:R-:W-:Y:S01]  /*1580*/  ISETP.NE.U32.AND P5, PT, RZ, UR8, PT ;  /* 0x00000008ff007c0c */ /* 0x000fe2000bfa5070 */
[-CC-:B0-----:R-:W-:Y:S01]  /*1590*/  FFMA.FTZ R61, R73, R92.reuse, R93.reuse ;  /* 0x0000005c493d7223 */ /* 0x181fe2000001005d */
        /* <DEDUP_REMOVED lines=45> */
.L_x_7274:
[----:B------:R-:W-:Y:S05]  /*1870*/  BSYNC B0 ;  /* 0x0000000000007941 */ /* 0x000fea0003800000 */
.L_x_7273:
[----:B------:R-:W-:Y:S04]  /*1880*/  BSSY B0, `(.L_x_7275) ;  /* 0x0000030000007945 */ /* 0x000fe80003800000 */
[----:B------:R-:W-:Y:S05]  /*1890*/  @!P1 BRA `(.L_x_7276) ;  /* 0x0000000000b89947 */ /* 0x000fea0003800000 */
[----:B------:R-:W-:Y:S01]  /*18a0*/  ISETP.NE.U32.AND P5, PT, RZ, UR16, PT ;  /* 0x00000010ff007c0c */ /* 0x000fe2000bfa5070 */
[-CC-:B01----:R-:W-:Y:S01]  /*18b0*/  FFMA.FTZ R61, R75, R92.reuse, R93.reuse ;  /* 0x0000005c4b3d7223 */ /* 0x183fe2000001005d */
[----:B------:R-:W-:Y:S01]  /*18c0*/  ISETP.NE.U32.AND P6, PT, RZ, UR8, PT ;  /* 0x00000008ff007c0c */ /* 0x000fe2000bfc5070 */
[-C--:B------:R-:W-:Y:S01]  /*18d0*/  FFMA.FTZ R65, R87, R92.reuse, R93 ;  /* 0x0000005c57417223 */ /* 0x080fe2000001005d */
[----:B------:R-:W-:Y:S01]  /*18e0*/  ISETP.NE.AND.EX P5, PT, RZ, UR17, PT, P5 ;  /* 0x00000011ff007c0c */ /* 0x000fe2000bfa5350 */
[----:B------:R-:W-:Y:S01]  /*18f0*/  FADD.FTZ R61, R84, -R61 ;  /* 0x8000003d543d7221 */ /* 0x000fe20000010000 */
[----:B------:R-:W-:Y:S01]  /*1900*/  ISETP.NE.AND.EX P6, PT, RZ, UR9, PT, P6 ;  /* 0x00000009ff007c0c */ /* 0x000fe2000bfc5360 */
[-CC-:B------:R-:W-:Y:S01]  /*1910*/  FFMA.FTZ R60, R78, R92.reuse, R93.reuse ;  /* 0x0000005c4e3c7223 */ /* 0x180fe2000001005d */
[----:B------:R-:W-:Y:S01]  /*1920*/  FFMA.FTZ R97, R88, R92, R93 ;  /* 0x0000005c58617223 */ /* 0x000fe2000001005d */
[----:B------:R-:W-:Y:S01]  /*1930*/  FADD.FTZ R95, R90, -R65 ;  /* 0x800000415a5f7221 */ /* 0x000fe20000010000 */
[----:B-----5:R-:W-:Y:S01]  /*1940*/  FMUL.FTZ R67, R76, R61 ;  /* 0x0000003d4c437220 */ /* 0x020fe20000410000 */
[----:B------:R-:W-:Y:S01]  /*1950*/  FADD.FTZ R93, R85, -R60 ;  /* 0x8000003c555d7221 */ /* 0x000fe20000010000 */
[----:B------:R-:W0:Y:S01]  /*1960*/  LDC.64 R62, c[0x0][0x2f8] ;  /* 0x0000be00ff3e7b82 */ /* 0x000e220000000a00 */
[----:B------:R-:W-:Y:S01]  /*1970*/  FADD.FTZ R97, R86, -R97 ;  /* 0x8000006156617221 */ /* 0x000fe20000010000 */
[C---:B------:R-:W-:Y:S01]  /*1980*/  FMUL.FTZ R95, R76.reuse, R95 ;  /* 0x0000005f4c5f7220 */ /* 0x040fe20000410000 */
[----:B------:R-:W-:-:S02]  /*1990*/  FMUL.FTZ R66, R76, R93 ;  /* 0x0000005d4c427220 */ /* 0x000fc40000410000 */
[----:B------:R-:W-:Y:S02]  /*19a0*/  FMUL.FTZ R92, R76, R97 ;  /* 0x000000614c5c7220 */ /* 0x000fe40000410000 */
[----:B------:R-:W-:Y:S01]  /*19b0*/  @P6 FADD.FTZ R67, R56, R67 ;  /* 0x0000004338436221 */ /* 0x000fe20000010000 */
[----:B------:R-:W1:Y:S01]  /*19c0*/  @P5 LDC.64 R64, c[0x0][0x308] ;  /* 0x0000c200ff405b82 */ /* 0x000e620000000a00 */
[----:B------:R-:W-:Y:S01]  /*19d0*/  @P6 FADD.FTZ R66, R57, R66 ;  /* 0x0000004239426221 */ /* 0x000fe20000010000 */
[----:B------:R-:W-:Y:S01]  /*19e0*/  @P6 FADD.FTZ R95, R58, R95 ;  /* 0x0000005f3a5f6221 */ /* 0x000fe20000010000 */
[-C--:B------:R-:W-:Y:S01]  /*19f0*/  FMUL.FTZ R60, R67, R71.reuse ;  /* 0x00000047433c7220 */ /* 0x080fe20000410000 */
[----:B------:R-:W-:Y:S01]  /*1a00*/  @P6 FADD.FTZ R92, R59, R92 ;  /* 0x0000005c3b5c6221 */ /* 0x000fe20000010000 */
[-C--:B------:R-:W-:Y:S01]  /*1a10*/  FMUL.FTZ R61, R66, R71.reuse ;  /* 0x00000047423d7220 */ /* 0x080fe20000410000 */
[----:B------:R-:W-:Y:S01]  /*1a20*/  LOP3.LUT P6, RZ, R69, 0xff, RZ, 0xc0, !PT ;  /* 0x000000ff45ff7812 */ /* 0x000fe200078cc0ff */
[----:B------:R-:W-:Y:S01]  /*1a30*/  FMUL.FTZ R60, R60, UR15 ;  /* 0x0000000f3c3c7c20 */ /* 0x000fe20008410000 */
[-C--:B------:R-:W-:Y:S01]  /*1a40*/  FMUL.FTZ R76, R95, R71.reuse ;  /* 0x000000475f4c7220 */ /* 0x080fe20000410000 */
[----:B------:R-:W-:Y:S01]  /*1a50*/  FMUL.FTZ R61, R61, UR15 ;  /* 0x0000000f3d3d7c20 */ /* 0x000fe20008410000 */
[----:B------:R-:W-:Y:S01]  /*1a60*/  FMUL.FTZ R93, R92, R71 ;  /* 0x000000475c5d7220 */ /* 0x000fe20000410000 */
[----:B------:R-:W-:Y:S01]  /*1a70*/  SEL R28, R67, R28, P5 ;  /* 0x0000001c431c7207 */ /* 0x000fe20002800000 */
[----:B------:R-:W-:Y:S01]  /*1a80*/  FMUL.FTZ R76, R76, UR15 ;  /* 0x0000000f4c4c7c20 */ /* 0x000fe20008410000 */
[----:B------:R-:W-:-:S02]  /*1a90*/  SEL R60, R60, RZ, P6 ;  /* 0x000000ff3c3c7207 */ /* 0x000fc40003000000 */
[----:B------:R-:W-:Y:S02]  /*1aa0*/  LOP3.LUT P6, RZ, R69, 0xff00, RZ, 0xc0, !PT ;  /* 0x0000ff0045ff7812 */ /* 0x000fe400078cc0ff */
[----:B------:R-:W-:Y:S02]  /*1ab0*/  SEL R29, R66, R29, P5 ;  /* 0x0000001d421d7207 */ /* 0x000fe40002800000 */
[----:B------:R-:W-:Y:S02]  /*1ac0*/  SEL R61, R61, RZ, P6 ;  /* 0x000000ff3d3d7207 */ /* 0x000fe40003000000 */
[----:B------:R-:W-:Y:S02]  /*1ad0*/  LOP3.LUT P6, RZ, R69, 0xff0000, RZ, 0xc0, !PT ;  /* 0x00ff000045ff7812 */ /* 0x000fe400078cc0ff */
[----:B------:R-:W-:Y:S01]  /*1ae0*/  SEL R30, R95, R30, P5 ;  /* 0x0000001e5f1e7207 */ /* 0x000fe20002800000 */
[----:B-1----:R-:W-:Y:S01]  /*1af0*/  @P5 IMAD.WIDE.U32 R64, R70, 0x10, R64 ;  /* 0x0000001046405825 */ /* 0x002fe200078e0040 */
[----:B------:R-:W-:-:S03]  /*1b00*/  SEL R31, R92, R31, P5 ;  /* 0x0000001f5c1f7207 */ /* 0x000fc60002800000 */
[----:B0-----:R-:W-:-:S04]  /*1b10*/  IMAD.WIDE.U32 R70, R70, 0x10, R62 ;  /* 0x0000001046467825 */ /* 0x001fc800078e003e */
[----:B------:R-:W-:Y:S01]  /*1b20*/  FMUL.FTZ R63, R93, UR15 ;  /* 0x0000000f5d3f7c20 */ /* 0x000fe20008410000 */
[----:B------:R-:W-:Y:S01]  /*1b30*/  SEL R62, R76, RZ, P6 ;  /* 0x000000ff4c3e7207 */ /* 0x000fe20003000000 */
[----:B------:R2:W-:Y:S01]  /*1b40*/  @P5 STG.E.128 desc[UR4][R64.64], R28 ;  /* 0x0000001c40005986 */ /* 0x0005e2000c101d04 */
[----:B------:R-:W-:-:S04]  /*1b50*/  LOP3.LUT P6, RZ, R69, 0xff000000, RZ, 0xc0, !PT ;  /* 0xff00000045ff7812 */ /* 0x000fc800078cc0ff */
[----:B------:R-:W-:-:S05]  /*1b60*/  SEL R63, R63, RZ, P6 ;  /* 0x000000ff3f3f7207 */ /* 0x000fca0003000000 */
[----:B------:R2:W-:Y:S04]  /*1b70*/  STG.E.128 desc[UR4][R70.64], R60 ;  /* 0x0000003c46007986 */ /* 0x0005e8000c101d04 */
.L_x_7276:
[----:B------:R-:W-:Y:S05]  /*1b80*/  BSYNC B0 ;  /* 0x0000000000007941 */ /* 0x000fea0003800000 */
.L_x_7275:
[----:B------:R-:W-:Y:S02]  /*1b90*/  IADD3 R7, R7, UR18, RZ ;  /* 0x0000001207077c10 */ /* 0x000fe4000fffe0ff */
[----:B------:R-:W-:Y:S02]  /*1ba0*/  SEL R92, RZ, 0x1, P4 ;  /* 0x00000001ff5c7807 */ /* 0x000fe40002000000 */
[----:B------:R-:W-:-:S13]  /*1bb0*/  ISETP.GE.AND P5, PT, R7, UR19, PT ;  /* 0x0000001307007c0c */ /* 0x000fda000bfa6270 */
[----:B------:R-:W-:Y:S05]  /*1bc0*/  @!P5 BRA `(.L_x_7277) ;  /* 0xffffffe8004cd947 */ /* 0x000fea000383ffff */
.L_x_7263:
        /* <DEDUP_REMOVED lines=27> */
.L_x_7270:
[----:B------:R-:W-:Y:S01]  /*1d80*/  HFMA2.MMA R101, -RZ, RZ, 0, 9.5367431640625e-07 ;  /* 0x00000010ff657435 */ /* 0x000fe200000001ff */
[----:B------:R-:W-:Y:S02]  /*1d90*/  MOV R102, R95 ;  /* 0x0000005f00667202 */ /* 0x000fe40000000f00 */
[----:B------:R-:W-:Y:S02]  /*1da0*/  MOV R106, 0x1f ;  /* 0x0000001f006a7802 */ /* 0x000fe40000000f00 */
[----:B------:R-:W-:-:S07]  /*1db0*/  MOV R97, 0xffffffff ;  /* 0xffffffff00617802 */ /* 0x000fce0000000f00 */
[----:B-----5:R-:W-:Y:S05]  /*1dc0*/  WARPSYNC.COLLECTIVE R97, `(.L_x_7278) ;  /* 0x0000000061087348 */ /* 0x020fea0003c00000 */
[----:B------:R0:W1:Y:S02]  /*1dd0*/  SHFL.DOWN P6, R99, R102, R101, R106 ;  /* 0x0800006566637389 */ /* 0x00006400000c006a */
[----:B01---5:R-:W-:Y:S01]  /*1de0*/  ENDCOLLECTIVE ;  /* 0x000000000000791b */ /* 0x023fe20003800000 */
.L_x_7278:
[----:B------:R-:W-:Y:S02]  /*1df0*/  MOV R102, R104 ;  /* 0x0000006800667202 */ /* 0x000fe40000000f00 */
[----:B------:R-:W-:-:S07]  /*1e00*/  MOV R62, R99 ;  /* 0x00000063003e7202 */ /* 0x000fce0000000f00 */
[----:B------:R-:W-:Y:S05]  /*1e10*/  WARPSYNC.COLLECTIVE R97, `(.L_x_7279) ;  /* 0x0000000061087348 */ /* 0x000fea0003c00000 */
[----:B------:R0:W1:Y:S02]  /*1e20*/  SHFL.DOWN P6, R99, R102, R101, R106 ;  /* 0x0800006566637389 */ /* 0x00006400000c006a */
[----:B01----:R-:W-:Y:S01]  /*1e30*/  ENDCOLLECTIVE ;  /* 0x000000000000791b */ /* 0x003fe20003800000 */
.L_x_7279:
[----:B------:R-:W-:Y:S01]  /*1e40*/  FADD.FTZ R62, R62, R95 ;  /* 0x0000005f3e3e7221 */ /* 0x000fe20000010000 */
[----:B------:R-:W-:-:S04]  /*1e50*/  HFMA2.MMA R101, -RZ, RZ, 0, 4.76837158203125e-07 ;  /* 0x00000008ff657435 */ /* 0x000fc800000001ff */
[----:B------:R-:W-:Y:S02]  /*1e60*/  MOV R102, R62 ;  /* 0x0000003e00667202 */ /* 0x000fe40000000f00 */
[----:B------:R-:W-:-:S07]  /*1e70*/  MOV R63, R99 ;  /* 0x00000063003f7202 */ /* 0x000fce0000000f00 */
[----:B------:R-:W-:Y:S05]  /*1e80*/  WARPSYNC.COLLECTIVE R97, `(.L_x_7280) ;  /* 0x0000000061087348 */ /* 0x000fea0003c00000 */
[----:B------:R0:W1:Y:S02]  /*1e90*/  SHFL.DOWN P6, R99, R102, R101, R106 ;  /* 0x0800006566637389 */ /* 0x00006400000c006a */
[----:B01----:R-:W-:Y:S01]  /*1ea0*/  ENDCOLLECTIVE ;  /* 0x000000000000791b */ /* 0x003fe20003800000 */
.L_x_7280:
[----:B------:R-:W-:-:S05]  /*1eb0*/  FADD.FTZ R63, R63, R104 ;  /* 0x000000683f3f7221 */ /* 0x000fca0000010000 */
[----:B------:R-:W-:Y:S02]  /*1ec0*/  MOV R102, R63 ;  /* 0x0000003f00667202 */ /* 0x000fe40000000f00 */
[----:B------:R-:W-:-:S07]  /*1ed0*/  MOV R65, R99 ;  /* 0x0000006300417202 */ /* 0x000fce0000000f00 */
[----:B------:R-:W-:Y:S05]  /*1ee0*/  WARPSYNC.COLLECTIVE R97, `(.L_x_7281) ;  /* 0x0000000061087348 */ /* 0x000fea0003c00000 */
[----:B------:R0:W1:Y:S02]  /*1ef0*/  SHFL.DOWN P6, R99, R102, R101, R106 ;  /* 0x0800006566637389 */ /* 0x00006400000c006a */
[----:B01----:R-:W-:Y:S01]  /*1f00*/  ENDCOLLECTIVE ;  /* 0x000000000000791b */ /* 0x003fe20003800000 */
.L_x_7281:
[----:B------:R-:W-:Y:S01]  /*1f10*/  FADD.FTZ R65, R62, R65 ;  /* 0x000000413e417221 */ /* 0x000fe20000010000 */
[----:B------:R-:W-:-:S04]  /*1f20*/  HFMA2.MMA R101, -RZ, RZ, 0, 2.384185791015625e-07 ;  /* 0x00000004ff657435 */ /* 0x000fc800000001ff */
[----:B------:R-:W-:Y:S02]  /*1f30*/  MOV R102, R65 ;  /* 0x0000004100667202 */ /* 0x000fe40000000f00 */
[----:B------:R-:W-:-:S07]  /*1f40*/  MOV R64, R99 ;  /* 0x0000006300407202 */ /* 0x000fce0000000f00 */
[----:B------:R-:W-:Y:S05]  /*1f50*/  WARPSYNC.COLLECTIVE R97, `(.L_x_7282) ;  /* 0x0000000061087348 */ /* 0x000fea0003c00000 */
[----:B------:R0:W1:Y:S02]  /*1f60*/  SHFL.DOWN P6, R99, R102, R101, R106 ;  /* 0x0800006566637389 */ /* 0x00006400000c006a */
[----:B01----:R-:W-:Y:S01]  /*1f70*/  ENDCOLLECTIVE ;  /* 0x000000000000791b */ /* 0x003fe20003800000 */
.L_x_7282:
[----:B------:R-:W-:-:S05]  /*1f80*/  FADD.FTZ R64, R63, R64 ;  /* 0x000000403f407221 */ /* 0x000fca0000010000 */
[----:B------:R-:W-:Y:S02]  /*1f90*/  MOV R102, R64 ;  /* 0x0000004000667202 */ /* 0x000fe40000000f00 */
[----:B------:R-:W-:-:S07]  /*1fa0*/  MOV R66, R99 ;  /* 0x0000006300427202 */ /* 0x000fce0000000f00 */
[----:B------:R-:W-:Y:S05]  /*1fb0*/  WARPSYNC.COLLECTIVE R97, `(.L_x_7283) ;  /* 0x0000000061087348 */ /* 0x000fea0003c00000 */
[----:B------:R0:W1:Y:S02]  /*1fc0*/  SHFL.DOWN P6, R99, R102, R101, R106 ;  /* 0x0800006566637389 */ /* 0x00006400000c006a */
[----:B01----:R-:W-:Y:S01]  /*1fd0*/  ENDCOLLECTIVE ;  /* 0x000000000000791b */ /* 0x003fe20003800000 */
.L_x_7283:
[----:B------:R-:W-:Y:S01]  /*1fe0*/  FADD.FTZ R66, R65, R66 ;  /* 0x0000004241427221 */ /* 0x000fe20000010000 */
[----:B------:R-:W-:-:S04]  /*1ff0*/  HFMA2.MMA R101, -RZ, RZ, 0, 1.1920928955078125e-07 ;  /* 0x00000002ff657435 */ /* 0x000fc800000001ff */
[----:B------:R-:W-:Y:S02]  /*2000*/  MOV R102, R66 ;  /* 0x0000004200667202 */ /* 0x000fe40000000f00 */
[----:B------:R-:W-:-:S07]  /*2010*/  MOV R67, R99 ;  /* 0x0000006300437202 */ /* 0x000fce0000000f00 */
[----:B------:R-:W-:Y:S05]  /*2020*/  WARPSYNC.COLLECTIVE R97, `(.L_x_7284) ;  /* 0x0000000061087348 */ /* 0x000fea0003c00000 */
[----:B------:R0:W1:Y:S02]  /*2030*/  SHFL.DOWN P6, R99, R102, R101, R106 ;  /* 0x0800006566637389 */ /* 0x00006400000c006a */
[----:B01----:R-:W-:Y:S01]  /*2040*/  ENDCOLLECTIVE ;  /* 0x000000000000791b */ /* 0x003fe20003800000 */
.L_x_7284:
[----:B------:R-:W-:-:S05]  /*2050*/  FADD.FTZ R67, R64, R67 ;  /* 0x0000004340437221 */ /* 0x000fca0000010000 */
[----:B------:R-:W-:Y:S02]  /*2060*/  MOV R102, R67 ;  /* 0x0000004300667202 */ /* 0x000fe40000000f00 */
[----:B------:R-:W-:-:S07]  /*2070*/  MOV R93, R99 ;  /* 0x00000063005d7202 */ /* 0x000fce0000000f00 */
[----:B------:R-:W-:Y:S05]  /*2080*/  WARPSYNC.COLLECTIVE R97, `(.L_x_7285) ;  /* 0x0000000061087348 */ /* 0x000fea0003c00000 */
[----:B------:R0:W1:Y:S02]  /*2090*/  SHFL.DOWN P6, R99, R102, R101, R106 ;  /* 0x0800006566637389 */ /* 0x00006400000c006a */
[----:B01----:R-:W-:Y:S01]  /*20a0*/  ENDCOLLECTIVE ;  /* 0x000000000000791b */ /* 0x003fe20003800000 */
.L_x_7285:
[----:B------:R-:W-:Y:S01]  /*20b0*/  FADD.FTZ R93, R66, R93 ;  /* 0x0000005d425d7221 */ /* 0x000fe20000010000 */
[----:B------:R-:W-:-:S04]  /*20c0*/  HFMA2.MMA R101, -RZ, RZ, 0, 5.9604644775390625e-08 ;  /* 0x00000001ff657435 */ /* 0x000fc800000001ff */
[----:B------:R-:W-:Y:S02]  /*20d0*/  MOV R102, R93 ;  /* 0x0000005d00667202 */ /* 0x000fe40000000f00 */
[----:B------:R-:W-:-:S07]  /*20e0*/  MOV R92, R99 ;  /* 0x00000063005c7202 */ /* 0x000fce0000000f00 */
[----:B------:R-:W-:Y:S05]  /*20f0*/  WARPSYNC.COLLECTIVE R97, `(.L_x_7286) ;  /* 0x0000000061087348 */ /* 0x000fea0003c00000 */
[----:B------:R0:W1:Y:S02]  /*2100*/  SHFL.DOWN P6, R99, R102, R101, R106 ;  /* 0x0800006566637389 */ /* 0x00006400000c006a */
[----:B01----:R-:W-:Y:S01]  /*2110*/  ENDCOLLECTIVE ;  /* 0x000000000000791b */ /* 0x003fe20003800000 */
.L_x_7286:
[----:B------:R-:W-:-:S05]  /*2120*/  FADD.FTZ R62, R67, R92 ;  /* 0x0000005c433e7221 */ /* 0x000fca0000010000 */
[----:B------:R-:W-:Y:S02]  /*2130*/  MOV R102, R62 ;  /* 0x0000003e00667202 */ /* 0x000fe40000000f00 */
[----:B------:R-:W-:-:S07]  /*2140*/  MOV R92, R99 ;  /* 0x00000063005c7202 */ /* 0x000fce0000000f00 */
[----:B------:R-:W-:Y:S05]  /*2150*/  WARPSYNC.COLLECTIVE R97, `(.L_x_7287) ;  /* 0x0000000061087348 */ /* 0x000fea0003c00000 */
[----:B------:R0:W1:Y:S02]  /*2160*/  SHFL.DOWN P6, R99, R102, R101, R106 ;  /* 0x0800006566637389 */ /* 0x00006400000c006a */
[----:B01----:R-:W-:Y:S01]  /*2170*/  ENDCOLLECTIVE ;  /* 0x000000000000791b */ /* 0x003fe20003800000 */
.L_x_7287:
[----:B------:R-:W-:Y:S01]  /*2180*/  MOV R63, R99 ;  /* 0x00000063003f7202 */ /* 0x000fe20000000f00 */
[----:B------:R-:W-:Y:S06]  /*2190*/  BRA `(.L_x_7288) ;  /* 0xffffffec00c07947 */ /* 0x000fec000383ffff */
.L_x_7289:
        /* <DEDUP_REMOVED lines=14> */
.L_x_8662:


//--------------------- .text._ZN10layer_norm13ln_bwd_kernelINS_13Kernel_traitsI6__halfffffjLj1536ELj1ELj1ELj4ELj16ENS_18Kernel_traits_baseILj1536ES2_ffffjLj128EEEEELb1ELb0ELb0ELb1EEEvNS_9BwdParamsE --------------------------
	.section	.text._ZN10layer_norm13ln_bwd_kernelINS_13Kernel_traitsI6__halfffffjLj1536ELj1ELj1ELj4ELj16ENS_18Kernel_traits_baseILj1536ES2_ffffjLj128EEEEELb1ELb0ELb0ELb1EEEvNS_9BwdParamsE,"ax",@progbits
	.align	128
        .global         _ZN10layer_norm13ln_bwd_kernelINS_13Kernel_traitsI6__halfffffjLj1536ELj1ELj1ELj4ELj16ENS_18Kernel_traits_baseILj1536ES2_ffffjLj128EEEEELb1ELb0ELb0ELb1EEEvNS_9BwdParamsE
        .type           _ZN10layer_norm13ln_bwd_kernelINS_13Kernel_traitsI6__halfffffjLj1536ELj1ELj1ELj4ELj16ENS_18Kernel_traits_baseILj1536ES2_ffffjLj128EEEEELb1ELb0ELb0ELb1EEEvNS_9BwdParamsE,@function
        .size           _ZN10layer_norm13ln_bwd_kernelINS_13Kernel_traitsI6__halfffffjLj1536ELj1ELj1ELj4ELj16ENS_18Kernel_traits_baseILj1536ES2_ffffjLj128EEEEELb1ELb0ELb0ELb1EEEvNS_9BwdParamsE,(.L_x_8663 - _ZN10layer_norm13ln_bwd_kernelINS_13Kernel_traitsI6__halfffffjLj1536ELj1ELj1ELj4ELj16ENS_18Kernel_traits_baseILj1536ES2_ffffjLj128EEEEELb1ELb0ELb0ELb1EEEvNS_9BwdParamsE)
        .other          _ZN10layer_norm13ln_bwd_kernelINS_13Kernel_traitsI6__halfffffjLj1536ELj1ELj1ELj4ELj16ENS_18Kernel_traits_baseILj1536ES2_ffffjLj128EEEEELb1ELb0ELb0ELb1EEEvNS_9BwdParamsE,@"STO_CUDA_ENTRY STV_DEFAULT"
_ZN10layer_norm13ln_bwd_kernelINS_13Kernel_traitsI6__halfffffjLj1536ELj1ELj1ELj4ELj16ENS_18Kernel_traits_baseILj1536ES2_ffffjLj128EEEEELb1ELb0ELb0ELb1EEEvNS_9BwdParamsE:
.text._ZN10layer_norm13ln_bwd_kernelINS_13Kernel_traitsI6__halfffffjLj1536ELj1ELj1ELj4ELj16ENS_18Kernel_traits_baseILj1536ES2_ffffjLj128EEEEELb1ELb0ELb0ELb1EEEvNS_9BwdParamsE:
        /* <DEDUP_REMOVED lines=30> */
.L_x_7290:
        /* <DEDUP_REMOVED lines=11> */
[----:B------:R-:W-:-:S02]  /*0290*/  CS2R R74, SRZ ;  /* 0x00000000004a7805 */ /* 0x000fc4000001ff00 */
[----:B------:R-:W-:Y:S02]  /*02a0*/  MOV R92, RZ ;  /* 0x000000ff005c7202 */ /* 0x000fe40000000f00 */
[----:B------:R-:W-:Y:S02]  /*02b0*/  CS2R R70, SRZ ;  /* 0x0000000000467805 */ /* 0x000fe4000001ff00 */
[----:B------:R-:W-:Y:S02]  /*02c0*/  ISETP.NE.AND.EX P1, PT, RZ, UR7, PT, P1 ;  /* 0x00000007ff007c0c */ /* 0x000fe4000bf25310 */
        /* <DEDUP_REMOVED lines=9> */
[--C-:B--2---:R-:W-:Y:S01]  /*0360*/  SHF.R.U64 R10, R12, 0x10, R13.reuse ;  /* 0x000000100c0a7819 */ /* 0x104fe2000000120d */
[----:B------:R-:W-:Y:S01]  /*0370*/  HADD2.F32 R7, -RZ, R12.H0_H0 ;  /* 0x2000000cff077230 */ /* 0x000fe20000004100 */
[----:B------:R-:W-:Y:S02]  /*0380*/  SHF.R.U32.HI R12, RZ, 0x10, R13 ;  /* 0x00000010ff0c7819 */ /* 0x000fe4000001160d */
[--C-:B---3--:R-:W-:Y:S01]  /*0390*/  SHF.R.U64 R14, R16, 0x10, R17.reuse ;  /* 0x00000010100e7819 */ /* 0x108fe20000001211 */
[----:B------:R-:W-:Y:S01]  /*03a0*/  HADD2.F32 R11, -RZ, R16.H0_H0 ;  /* 0x20000010ff0b7230 */ /* 0x000fe20000004100 */
[----:B------:R-:W-:Y:S01]  /*03b0*/  SHF.R.U32.HI R16, RZ, 0x10, R17 ;  /* 0x00000010ff107819 */ /* 0x000fe20000011611 */
[----:B0-----:R-:W-:Y:S01]  /*03c0*/  HADD2.F32 R9, -RZ, R13.H0_H0 ;  /* 0x2000000dff097230 */ /* 0x001fe20000004100 */
[--C-:B----4-:R-:W-:Y:S02]  /*03d0*/  SHF.R.U64 R6, R4, 0x10, R5.reuse ;  /* 0x0000001004067819 */ /* 0x110fe40000001205 */
[----:B------:R-:W-:Y:S01]  /*03e0*/  SHF.R.U32.HI R24, RZ, 0x10, R5 ;  /* 0x00000010ff187819 */ /* 0x000fe20000011605 */
[----:B------:R-:W-:Y:S01]  /*03f0*/  HADD2.F32 R3, -RZ, R4.H0_H0 ;  /* 0x20000004ff037230 */ /* 0x000fe20000004100 */
[----:B------:R-:W-:Y:S01]  /*0400*/  HFMA2.MMA R4, -RZ, RZ, 0, 0 ;  /* 0x00000000ff047435 */ /* 0x000fe200000001ff */
[----:B------:R-:W-:Y:S01]  /*0410*/  HADD2.F32 R13, -RZ, R17.H0_H0 ;  /* 0x20000011ff0d7230 */ /* 0x000fe20000004100 */
[----:B------:R-:W-:Y:S01]  /*0420*/  HFMA2.MMA R17, -RZ, RZ, 0, 0 ;  /* 0x00000000ff117435 */ /* 0x000fe200000001ff */
[----:B------:R-:W-:-:S02]  /*0430*/  HADD2.F32 R5, -RZ, R5.H0_H0 ;  /* 0x20000005ff057230 */ /* 0x000fc40000004100 */
[----:B------:R-:W-:Y:S02]  /*0440*/  HADD2.F32 R6, -RZ, R6.H0_H0 ;  /* 0x20000006ff067230 */ /* 0x000fe40000004100 */
[----:B------:R-:W-:Y:S02]  /*0450*/  HADD2.F32 R8, -RZ, R24.H0_H0 ;  /* 0x20000018ff087230 */ /* 0x000fe40000004100 */
[----:B------:R-:W-:Y:S02]  /*0460*/  HADD2.F32 R10, -RZ, R10.H0_H0 ;  /* 0x2000000aff0a7230 */ /* 0x000fe40000004100 */
[----:B------:R-:W-:Y:S02]  /*0470*/  HADD2.F32 R12, -RZ, R12.H0_H0 ;  /* 0x2000000cff0c7230 */ /* 0x000fe40000004100 */
[----:B------:R-:W-:Y:S02]  /*0480*/  HADD2.F32 R14, -RZ, R14.H0_H0 ;  /* 0x2000000eff0e7230 */ /* 0x000fe40000004100 */
[----:B------:R-:W-:-:S07]  /*0490*/  HADD2.F32 R16, -RZ, R16.H0_H0 ;  /* 0x20000010ff107230 */ /* 0x000fce0000004100 */
.L_x_7295:
[----:B0-----:R-:W0:Y:S01]  /*04a0*/  LDC.64 R48, c[0x0][0x250] ;  /* 0x00009400ff307b82 */ /* 0x001e220000000a00 */
[----:B------:R-:W-:-:S05]  /*04b0*/  IMAD R42, R2, UR9, RZ ;  /* 0x00000009022a7c24 */ /* 0x000fca000f8e02ff */
[----:B------:R-:W-:Y:S02]  /*04c0*/  SHF.R.S32.HI R43, RZ, 0x1f, R42 ;  /* 0x0000001fff2b7819 */ /* 0x000fe4000001142a */
[----:B------:R-:W1:Y:S02]  /*04d0*/  LDC.64 R40, c[0x0][0x238] ;  /* 0x00008e00ff287b82 */ /* 0x000e640000000a00 */
[----:B------:R-:W-:Y:S02]  /*04e0*/  LEA.HI R43, R43, R42, RZ, 0x2 ;  /* 0x0000002a2b2b7211 */ /* 0x000fe400078f10ff */
[----:B------:R-:W-:-:S04]  /*04f0*/  LOP3.LUT R42, R0, 0x7f, RZ, 0xc0, !PT ;  /* 0x0000007f002a7812 */ /* 0x000fc800078ec0ff */
[----:B------:R-:W2:Y:S01]  /*0500*/  LDC.64 R56, c[0x0][0x258] ;  /* 0x00009600ff387b82 */ /* 0x000ea20000000a00 */
[----:B------:R-:W-:-:S07]  /*0510*/  LEA.HI.SX32 R101, R43, R42, 0x1e ;  /* 0x0000002a2b657211 */ /* 0x000fce00078ff2ff */
[----:B------:R-:W3:Y:S01]  /*0520*/  LDC.64 R60, c[0x0][0x2b8] ;  /* 0x0000ae00ff3c7b82 */ /* 0x000ee20000000a00 */
[----:B0-----:R-:W-:Y:S01]  /*0530*/  IMAD.WIDE R48, R2, 0x4, R48 ;  /* 0x0000000402307825 */ /* 0x001fe200078e0230 */
[----:B------:R-:W-:-:S04]  /*0540*/  IADD3 R91, R101, 0x80, RZ ;  /* 0x00000080655b7810 */ /* 0x000fc80007ffe0ff */
[----:B------:R-:W4:Y:S01]  /*0550*/  LDG.E R103, desc[UR4][R48.64] ;  /* 0x0000000430677981 */ /* 0x000f22000c1e1900 */
[----:B-1----:R-:W-:Y:S01]  /*0560*/  IMAD.WIDE.U32 R40, R101, 0x10, R40 ;  /* 0x0000001065287825 */ /* 0x002fe200078e0028 */
[----:B------:R-:W-:Y:S01]  /*0570*/  SHF.L.U32 R98, R91, 0x4, RZ ;  /* 0x000000045b627819 */ /* 0x000fe200000006ff */
[----:B------:R-:W0:Y:S01]  /*0580*/  LDC.64 R76, c[0x0][0x2c8] ;  /* 0x0000b200ff4c7b82 */ /* 0x000e220000000a00 */
[----:B------:R-:W-:-:S03]  /*0590*/  SHF.R.U32.HI R97, RZ, 0x1c, R91 ;  /* 0x0000001cff617819 */ /* 0x000fc6000001165b */
[----:B------:R-:W4:Y:S01]  /*05a0*/  LDG.E.128 R40, desc[UR4][R40.64] ;  /* 0x0000000428287981 */ /* 0x000f22000c1e1d00 */
[----:B--2---:R-:W-:Y:S01]  /*05b0*/  IMAD.WIDE R56, R2, 0x4, R56 ;  /* 0x0000000402387825 */ /* 0x004fe200078e0238 */
[----:B------:R-:W-:Y:S02]  /*05c0*/  IADD3 R50, P0, R98, UR10, RZ ;  /* 0x0000000a62327c10 */ /* 0x000fe4000ff1e0ff */
[----:B------:R-:W1:Y:S02]  /*05d0*/  LDC.64 R80, c[0x0][0x240] ;  /* 0x00009000ff507b82 */ /* 0x000e640000000a00 */
[----:B------:R2:W4:Y:S01]  /*05e0*/  LDG.E R99, desc[UR4][R56.64] ;  /* 0x0000000438637981 */ /* 0x000522000c1e1900 */
[----:B---3--:R-:W-:Y:S01]  /*05f0*/  IMAD.WIDE.U32 R44, R101, 0x10, R60 ;  /* 0x00000010652c7825 */ /* 0x008fe200078e003c */
[----:B------:R-:W-:-:S04]  /*0600*/  IADD3.X R51, R97, UR11, RZ, P0, !PT ;  /* 0x0000000b61337c10 */ /* 0x000fc800087fe4ff */
[----:B------:R-:W3:Y:S01]  /*0610*/  @P1 LDC.64 R78, c[0x0][0x270] ;  /* 0x00009c00ff4e1b82 */ /* 0x000ee20000000a00 */
[----:B------:R-:W4:Y:S01]  /*0620*/  LDG.E.128 R44, desc[UR4][R44.64] ;  /* 0x000000042c2c7981 */ /* 0x000f22000c1e1d00 */
[----:B------:R-:W-:Y:S01]  /*0630*/  IADD3 R105, R101, 0x100, RZ ;  /* 0x0000010065697810 */ /* 0x000fe20007ffe0ff */
[----:B------:R-:W-:Y:S02]  /*0640*/  IMAD.WIDE.U32 R52, R91, 0x10, R60 ;  /* 0x000000105b347825 */ /* 0x000fe400078e003c */
[----:B------:R-:W4:Y:S01]  /*0650*/  LDG.E.128 R48, desc[UR4][R50.64] ;  /* 0x0000000432307981 */ /* 0x000f22000c1e1d00 */
[----:B------:R-:W-:Y:S02]  /*0660*/  SHF.L.U32 R93, R105, 0x4, RZ ;  /* 0x00000004695d7819 */ /* 0x000fe400000006ff */
[----:B------:R-:W-:Y:S01]  /*0670*/  SHF.R.U32.HI R96, RZ, 0x1c, R105 ;  /* 0x0000001cff607819 */ /* 0x000fe20000011669 */
[----:B------:R-:W4:Y:S01]  /*0680*/  LDG.E.128 R52, desc[UR4][R52.64] ;  /* 0x0000000434347981 */ /* 0x000f22000c1e1d00 */
[----:B--2---:R-:W-:-:S04]  /*0690*/  IADD3 R56, P0, R93, UR10, RZ ;  /* 0x0000000a5d387c10 */ /* 0x004fc8000ff1e0ff */
[----:B------:R-:W-:Y:S01]  /*06a0*/  IADD3.X R57, R96, UR11, RZ, P0, !PT ;  /* 0x0000000b60397c10 */ /* 0x000fe200087fe4ff */
[----:B------:R-:W-:-:S05]  /*06b0*/  IMAD.WIDE.U32 R60, R105, 0x10, R60 ;  /* 0x00000010693c7825 */ /* 0x000fca00078e003c */
[----:B------:R-:W2:Y:S04]  /*06c0*/  LDG.E.128 R56, desc[UR4][R56.64] ;  /* 0x0000000438387981 */ /* 0x000ea8000c1e1d00 */
[----:B------:R-:W2:Y:S01]  /*06d0*/  LDG.E.128 R60, desc[UR4][R60.64] ;  /* 0x000000043c3c7981 */ /* 0x000ea2000c1e1d00 */
[----:B0-----:R-:W-:-:S04]  /*06e0*/  ISETP.NE.U32.AND P0, PT, R76, RZ, PT ;  /* 0x000000ff4c00720c */ /* 0x001fc80003f05070 */
[----:B------:R-:W-:Y:S02]  /*06f0*/  ISETP.NE.AND.EX P0, PT, R77, RZ, PT, P0 ;  /* 0x000000ff4d00720c */ /* 0x000fe40003f05300 */
[----:B------:R-:W-:Y:S01]  /*0700*/  LEA R86, P3, R105, UR12, 0x2 ;  /* 0x0000000c69567c11 */ /* 0x000fe2000f8610ff */
[----:B-1----:R-:W-:Y:S01]  /*0710*/  IMAD.WIDE.U32 R94, R101, 0x4, R80 ;  /* 0x00000004655e7825 */ /* 0x002fe200078e0050 */
[----:B------:R-:W-:Y:S02]  /*0720*/  LEA R84, P2, R91, UR12, 0x2 ;  /* 0x0000000c5b547c11 */ /* 0x000fe4000f8410ff */
[----:B------:R-:W-:Y:S02]  /*0730*/  LEA.HI.X R87, R105, UR13, RZ, 0x2, P3 ;  /* 0x0000000d69577c11 */ /* 0x000fe400098f14ff */
[----:B------:R-:W-:Y:S01]  /*0740*/  LEA.HI.X R85, R91, UR13, RZ, 0x2, P2 ;  /* 0x0000000d5b557c11 */ /* 0x000fe200090f14ff */
[----:B------:R-:W5:Y:S04]  /*0750*/  LDG.E R94, desc[UR4][R94.64] ;  /* 0x000000045e5e7981 */ /* 0x000f68000c1e1900 */
[----:B------:R-:W-:Y:S01]  /*0760*/  @P0 LEA R80, P3, R105, R76, 0x4 ;  /* 0x0000004c69500211 */ /* 0x000fe200078620ff */
[----:B------:R-:W0:Y:S01]  /*0770*/  @P0 LDC.64 R82, c[0x0][0x2c8] ;  /* 0x0000b200ff520b82 */ /* 0x000e220000000a00 */
[----:B------:R-:W-:Y:S01]  /*0780*/  SHF.R.S32.HI R90, RZ, 0x1f, R2 ;  /* 0x0000001fff5a7819 */ /* 0x000fe20000011402 */
[----:B------:R-:W5:Y:S01]  /*0790*/  LDG.E R84, desc[UR4][R84.64] ;  /* 0x0000000454547981 */ /* 0x000f62000c1e1900 */
[----:B---3--:R-:W-:-:S02]  /*07a0*/  @P1 LEA R78, P2, R2, R78, 0x2 ;  /* 0x0000004e024e1211 */ /* 0x008fc400078410ff */
[----:B------:R-:W-:Y:S01]  /*07b0*/  @P0 LEA.HI.X R81, R105, R77, RZ, 0x4, P3 ;  /* 0x0000004d69510211 */ /* 0x000fe200018f24ff */
[----:B------:R-:W5:Y:S01]  /*07c0*/  LDG.E R86, desc[UR4][R86.64] ;  /* 0x0000000456567981 */ /* 0x000f62000c1e1900 */
[----:B------:R-:W-:Y:S02]  /*07d0*/  ISETP.NE.AND P3, PT, RZ, UR8, PT ;  /* 0x00000008ff007c0c */ /* 0x000fe4000bf65270 */
[----:B------:R-:W-:Y:S01]  /*07e0*/  @P1 LEA.HI.X R79, R2, R79, R90, 0x2, P2 ;  /* 0x0000004f024f1211 */ /* 0x000fe200010f145a */
[----:B------:R-:W5:Y:S01]  /*07f0*/  @P0 LDG.E.128 R28, desc[UR4][R80.64] ;  /* 0x00000004501c0981 */ /* 0x000f62000c1e1d00 */
[C---:B------:R-:W-:Y:S02]  /*0800*/  @P0 LEA R90, P2, R91.reuse, R76, 0x4 ;  /* 0x0000004c5b5a0211 */ /* 0x040fe400078420ff */
[----:B------:R-:W-:Y:S02]  /*0810*/  MOV R100, 0x3f800000 ;  /* 0x3f80000000647802 */ /* 0x000fe40000000f00 */
[----:B------:R-:W-:-:S04]  /*0820*/  @P0 LEA.HI.X R91, R91, R77, RZ, 0x4, P2 ;  /* 0x0000004d5b5b0211 */ /* 0x000fc800010f24ff */
[----:B------:R1:W5:Y:S04]  /*0830*/  @P1 LDG.E R100, desc[UR4][R78.64] ;  /* 0x000000044e641981 */ /* 0x000368000c1e1900 */
[----:B------:R3:W5:Y:S01]  /*0840*/  @P0 LDG.E.128 R24, desc[UR4][R90.64] ;  /* 0x000000045a180981 */ /* 0x000762000c1e1d00 */
[----:B0-----:R-:W-:-:S05]  /*0850*/  @P0 IMAD.WIDE.U32 R82, R101, 0x10, R82 ;  /* 0x0000001065520825 */ /* 0x001fca00078e0052 */
[----:B------:R0:W5:Y:S01]  /*0860*/  @P0 LDG.E.128 R32, desc[UR4][R82.64] ;  /* 0x0000000452200981 */ /* 0x000162000c1e1d00 */
[----:B------:R-:W-:Y:S01]  /*0870*/  UMOV UR6, 0xffffffff ;  /* 0xffffffff00067882 */ /* 0x000fe20000000000 */
[----:B------:R-:W-:Y:S02]  /*0880*/  LOP3.LUT P2, RZ, R0, 0x1f, RZ, 0xc0, !PT ;  /* 0x0000001f00ff7812 */ /* 0x000fe4000784c0ff */
[----:B----4-:R-:W-:-:S05]  /*0890*/  FSEL R103, R103, RZ, !P3 ;  /* 0x000000ff67677208 */ /* 0x010fca0005800000 */
[C---:B------:R-:W-:Y:S01]  /*08a0*/  FADD.FTZ R40, -R103.reuse, R40 ;  /* 0x0000002867287221 */ /* 0x040fe20000010100 */
[----:B------:R-:W-:-:S03]  /*08b0*/  FADD.FTZ R104, -R103, R41 ;  /* 0x0000002967687221 */ /* 0x000fc60000010100 */
[----:B-1----:R-:W-:Y:S01]  /*08c0*/  FMUL.FTZ R78, R99, R40 ;  /* 0x00000028634e7220 */ /* 0x002fe20000410000 */
[----:B------:R-:W-:Y:S01]  /*08d0*/  FADD.FTZ R40, -R103, R43 ;  /* 0x0000002b67287221 */ /* 0x000fe20000010100 */
[----:B------:R-:W-:Y:S01]  /*08e0*/  FMUL.FTZ R85, R99, R104 ;  /* 0x0000006863557220 */ /* 0x000fe20000410000 */
[----:B------:R-:W-:Y:S02]  /*08f0*/  FADD.FTZ R42, -R103, R42 ;  /* 0x0000002a672a7221 */ /* 0x000fe40000010100 */
[----:B---3--:R-:W-:Y:S01]  /*0900*/  FMUL.FTZ R90, R99, R40 ;  /* 0x00000028635a7220 */ /* 0x008fe20000410000 */
[----:B------:R-:W-:Y:S01]  /*0910*/  FMUL.FTZ R91, R3, R44 ;  /* 0x0000002c035b7220 */ /* 0x000fe20000410000 */
[----:B------:R-:W-:-:S03]  /*0920*/  FMUL.FTZ R104, R6, R45 ;  /* 0x0000002d06687220 */ /* 0x000fc60000410000 */
[----:B------:R-:W-:Y:S01]  /*0930*/  FADD.FTZ R41, RZ, R91 ;  /* 0x0000005bff297221 */ /* 0x000fe20000010000 */
[----:B------:R-:W-:Y:S01]  /*0940*/  FFMA.FTZ R40, R78, R91, RZ ;  /* 0x0000005b4e287223 */ /* 0x000fe200000100ff */
[----:B------:R-:W-:Y:S01]  /*0950*/  FADD.FTZ R48, -R103, R48 ;  /* 0x0000003067307221 */ /* 0x000fe20000010100 */
[----:B------:R-:W-:Y:S01]  /*0960*/  FMUL.FTZ R106, R5, R46 ;  /* 0x0000002e056a7220 */ /* 0x000fe20000410000 */
[----:B------:R-:W-:Y:S01]  /*0970*/  FADD.FTZ R41, R41, R104 ;  /* 0x0000006829297221 */ /* 0x000fe20000010000 */
[----:B------:R-:W-:Y:S01]  /*0980*/  FMUL.FTZ R87, R99, R42 ;  /* 0x0000002a63577220 */ /* 0x000fe20000410000 */
[----:B------:R-:W-:Y:S01]  /*0990*/  FFMA.FTZ R40, R85, R104, R40 ;  /* 0x0000006855287223 */ /* 0x000fe20000010028 */
[----:B------:R-:W-:Y:S01]  /*09a0*/  FADD.FTZ R80, -R103, R49 ;  /* 0x0000003167507221 */ /* 0x000fe20000010100 */
[----:B------:R-:W-:Y:S01]  /*09b0*/  FMUL.FTZ R79, R99, R48 ;  /* 0x00000030634f7220 */ /* 0x000fe20000410000 */
[----:B------:R-:W-:Y:S01]  /*09c0*/  FMUL.FTZ R95, R8, R47 ;  /* 0x0000002f085f7220 */ /* 0x000fe20000410000 */
[----:B------:R-:W-:Y:S01]  /*09d0*/  FADD.FTZ R42, R41, R106 ;  /* 0x0000006a292a7221 */ /* 0x000fe20000010000 */
[----:B------:R-:W-:Y:S01]  /*09e0*/  FFMA.FTZ R41, R87, R106, R40 ;  /* 0x0000006a57297223 */ /* 0x000fe20000010028 */
[----:B------:R-:W-:Y:S01]  /*09f0*/  FADD.FTZ R50, -R103, R50 ;  /* 0x0000003267327221 */ /* 0x000fe20000010100 */
[C---:B------:R-:W-:Y:S01]  /*0a00*/  FADD.FTZ R69, R52.reuse, R69 ;  /* 0x0000004534457221 */ /* 0x040fe20000010000 */
[----:B------:R-:W-:Y:S01]  /*0a10*/  FMUL.FTZ R80, R99, R80 ;  /* 0x0000005063507220 */ /* 0x000fe20000410000 */
[----:B------:R-:W-:Y:S01]  /*0a20*/  FFMA.FTZ R67, R52, R79, R67 ;  /* 0x0000004f34437223 */ /* 0x000fe20000010043 */
[----:B------:R-:W-:Y:S01]  /*0a30*/  FMUL.FTZ R52, R7, R52 ;  /* 0x0000003407347220 */ /* 0x000fe20000410000 */
[----:B------:R-:W-:Y:S01]  /*0a40*/  FADD.FTZ R43, R42, R95 ;  /* 0x0000005f2a2b7221 */ /* 0x000fe20000010000 */
[----:B------:R-:W-:Y:S01]  /*0a50*/  FFMA.FTZ R42, R90, R95, R41 ;  /* 0x0000005f5a2a7223 */ /* 0x000fe20000010029 */
[----:B0-----:R-:W-:Y:S01]  /*0a60*/  FADD.FTZ R82, -R103, R51 ;  /* 0x0000003367527221 */ /* 0x001fe20000010100 */
[----:B------:R-:W-:Y:S01]  /*0a70*/  FADD.FTZ R64, R53, R64 ;  /* 0x0000004035407221 */ /* 0x000fe20000010000 */
[----:B------:R-:W-:Y:S01]  /*0a80*/  FMUL.FTZ R81, R99, R50 ;  /* 0x0000003263517220 */ /* 0x000fe20000410000 */
[----:B------:R-:W-:Y:S01]  /*0a90*/  FFMA.FTZ R66, R53, R80, R66 ;  /* 0x0000005035427223 */ /* 0x000fe20000010042 */
[----:B------:R-:W-:Y:S01]  /*0aa0*/  FMUL.FTZ R53, R10, R53 ;  /* 0x000000350a357220 */ /* 0x000fe20000410000 */
[----:B------:R-:W-:Y:S01]  /*0ab0*/  FADD.FTZ R40, R43, R52 ;  /* 0x000000342b287221 */ /* 0x000fe20000010000 */
[----:B------:R-:W-:Y:S01]  /*0ac0*/  FFMA.FTZ R41, R79, R52, R42 ;  /* 0x000000344f297223 */ /* 0x000fe2000001002a */
[----:B------:R-:W-:Y:S01]  /*0ad0*/  FMUL.FTZ R82, R99, R82 ;  /* 0x0000005263527220 */ /* 0x000fe20000410000 */
[C---:B------:R-:W-:Y:S01]  /*0ae0*/  FADD.FTZ R17, R54.reuse, R17 ;  /* 0x0000001136117221 */ /* 0x040fe20000010000 */
[----:B------:R-:W-:Y:S01]  /*0af0*/  FFMA.FTZ R15, R54, R81, R15 ;  /* 0x00000051360f7223 */ /* 0x000fe2000001000f */
[----:B--2---:R-:W-:Y:S01]  /*0b00*/  FADD.FTZ R56, -R103, R56 ;  /* 0x0000003867387221 */ /* 0x004fe20000010100 */
[----:B------:R-:W-:Y:S01]  /*0b10*/  FMUL.FTZ R54, R9, R54 ;  /* 0x0000003609367220 */ /* 0x000fe20000410000 */
[----:B------:R-:W-:Y:S01]  /*0b20*/  FADD.FTZ R43, R40, R53 ;  /* 0x00000035282b7221 */ /* 0x000fe20000010000 */
[----:B------:R-:W-:Y:S01]  /*0b30*/  FFMA.FTZ R40, R80, R53, R41 ;  /* 0x0000003550287223 */ /* 0x000fe20000010029 */
[C---:B------:R-:W-:Y:S01]  /*0b40*/  FADD.FTZ R19, R44.reuse, R19 ;  /* 0x000000132c137221 */ /* 0x040fe20000010000 */
[----:B------:R-:W-:Y:S01]  /*0b50*/  FFMA.FTZ R21, R44, R78, R21 ;  /* 0x0000004e2c157223 */ /* 0x000fe20000010015 */
[C---:B------:R-:W-:Y:S01]  /*0b60*/  FADD.FTZ R68, R55.reuse, R68 ;  /* 0x0000004437447221 */ /* 0x040fe20000010000 */
[----:B------:R-:W-:Y:S01]  /*0b70*/  FFMA.FTZ R74, R55, R82, R74 ;  /* 0x00000052374a7223 */ /* 0x000fe2000001004a */
[----:B------:R-:W-:Y:S01]  /*0b80*/  FMUL.FTZ R83, R12, R55 ;  /* 0x000000370c537220 */ /* 0x000fe20000410000 */
[----:B------:R-:W-:Y:S01]  /*0b90*/  FADD.FTZ R44, -R103, R57 ;  /* 0x00000039672c7221 */ /* 0x000fe20000010100 */
[----:B------:R-:W-:Y:S01]  /*0ba0*/  FMUL.FTZ R55, R99, R56 ;  /* 0x0000003863377220 */ /* 0x000fe20000410000 */
[----:B------:R-:W-:Y:S01]  /*0bb0*/  FADD.FTZ R42, R43, R54 ;  /* 0x000000362b2a7221 */ /* 0x000fe20000010000 */
        /* <DEDUP_REMOVED lines=53> */
.L_x_7306:
[----:B------:R-:W3:Y:S01]  /*0f10*/  S2R R47, SR_CgaCtaId ;  /* 0x00000000002f7919 */ /* 0x000ee20000008800 */
[----:B------:R-:W-:Y:S01]  /*0f20*/  LOP3.LUT P4, RZ, R102, 0xff, RZ, 0xc0, !PT ;  /* 0x000000ff66ff7812 */ /* 0x000fe2000788c0ff */
[----:B--2---:R-:W-:Y:S01]  /*0f30*/  FADD.FTZ R49, R41, R40 ;  /* 0x0000002829317221 */ /* 0x004fe20000010000 */
[----:B------:R-:W-:Y:S01]  /*0f40*/  PLOP3.LUT P0, PT, PT, PT, PT, 0x80, 0x0 ;  /* 0x000000000000781c */ /* 0x000fe20003f0f070 */
[----:B------:R-:W-:Y:S05]  /*0f50*/  WARPSYNC.ALL ;  /* 0x0000000000007948 */ /* 0x000fea0003800000 */
[----:B------:R-:W-:Y:S02]  /*0f60*/  @!P2 PLOP3.LUT P0, PT, P4, PT, PT, 0x80, 0x0 ;  /* 0x000000000000a81c */ /* 0x000fe4000270f070 */
[----:B------:R-:W-:-:S02]  /*0f70*/  SHF.R.U32.HI R44, RZ, 0x5, R0 ;  /* 0x00000005ff2c7819 */ /* 0x000fc40000011600 */
[----:B------:R-:W-:Y:S02]  /*0f80*/  MOV R46, 0x400 ;  /* 0x00000400002e7802 */ /* 0x000fe40000000f00 */
[C---:B------:R-:W-:Y:S02]  /*0f90*/  @!P2 LOP3.LUT R45, R44.reuse, 0x7fffffc, RZ, 0xc0, !PT ;  /* 0x07fffffc2c2da812 */ /* 0x040fe400078ec0ff */
[----:B------:R-:W-:Y:S02]  /*0fa0*/  LOP3.LUT R48, R44, 0x7fffffc, RZ, 0xc0, !PT ;  /* 0x07fffffc2c307812 */ /* 0x000fe400078ec0ff */
[----:B-----5:R-:W-:Y:S02]  /*0fb0*/  LOP3.LUT P6, RZ, R94, 0xff000000, RZ, 0xc0, !PT ;  /* 0xff0000005eff7812 */ /* 0x020fe400078cc0ff */
[----:B------:R-:W-:Y:S02]  /*0fc0*/  @!P4 IADD3 R48, R48, 0x4, RZ ;  /* 0x000000043030c810 */ /* 0x000fe40007ffe0ff */
[----:B------:R-:W-:-:S02]  /*0fd0*/  @!P0 IADD3 R45, R45, 0x4, RZ ;  /* 0x000000042d2d8810 */ /* 0x000fc40007ffe0ff */
[----:B------:R-:W-:Y:S02]  /*0fe0*/  ISETP.NE.U32.AND P0, PT, RZ, UR16, PT ;  /* 0x00000010ff007c0c */ /* 0x000fe4000bf05070 */
[----:B------:R-:W-:Y:S02]  /*0ff0*/  @!P2 LOP3.LUT R44, R45, 0x3, R44, 0xf8, !PT ;  /* 0x000000032d2ca812 */ /* 0x000fe400078ef82c */
[----:B------:R-:W-:Y:S02]  /*1000*/  ISETP.NE.AND.EX P0, PT, RZ, UR17, PT, P0 ;  /* 0x00000011ff007c0c */ /* 0x000fe4000bf05300 */
[----:B------:R-:W-:Y:S02]  /*1010*/  LOP3.LUT P5, RZ, R94, 0xff00, RZ, 0xc0, !PT ;  /* 0x0000ff005eff7812 */ /* 0x000fe400078ac0ff */
[----:B---3--:R-:W-:-:S04]  /*1020*/  LEA R47, R47, R46, 0x18 ;  /* 0x0000002e2f2f7211 */ /* 0x008fc800078ec0ff */
[-C--:B------:R-:W-:Y:S01]  /*1030*/  LEA R51, R48, R47.reuse, 0x3 ;  /* 0x0000002f30337211 */ /* 0x080fe200078e18ff */
[----:B-1----:R-:W-:Y:S01]  /*1040*/  FADD.FTZ R48, R42, R43 ;  /* 0x0000002b2a307221 */ /* 0x002fe20000010000 */
[----:B------:R-:W-:-:S05]  /*1050*/  @!P2 LEA R50, R44, R47, 0x3 ;  /* 0x0000002f2c32a211 */ /* 0x000fca00078e18ff */
[----:B------:R1:W-:Y:S01]  /*1060*/  @!P2 STS.64 [R50+0x1800], R48 ;  /* 0x001800303200a388 */ /* 0x0003e20000000a00 */
[----:B------:R-:W-:Y:S01]  /*1070*/  BAR.SYNC.DEFER_BLOCKING 0x0 ;  /* 0x0000000000007b1d */ /* 0x000fe20000010000 */
[----:B------:R-:W-:-:S04]  /*1080*/  ISETP.NE.U32.AND P2, PT, R76, RZ, PT ;  /* 0x000000ff4c00720c */ /* 0x000fc80003f45070 */
[----:B------:R-:W-:-:S03]  /*1090*/  ISETP.NE.AND.EX P2, PT, R77, RZ, PT, P2 ;  /* 0x000000ff4d00720c */ /* 0x000fc60003f45320 */
[----:B-1----:R-:W1:Y:S01]  /*10a0*/  LDC.64 R48, c[0x0][0x2f8] ;  /* 0x0000be00ff307b82 */ /* 0x002e620000000a00 */
[----:B0-----:R-:W0:Y:S04]  /*10b0*/  LDS.128 R40, [R51+0x1800] ;  /* 0x0018000033287984 */ /* 0x001e280000000c00 */
[----:B------:R-:W2:Y:S01]  /*10c0*/  LDS.128 R44, [R51+0x1810] ;  /* 0x00181000332c7984 */ /* 0x000ea20000000c00 */
[----:B-1----:R-:W-:-:S04]  /*10d0*/  IMAD.WIDE.U32 R48, R101, 0x10, R48 ;  /* 0x0000001065307825 */ /* 0x002fc800078e0030 */
[----:B0-----:R-:W-:Y:S01]  /*10e0*/  FADD.FTZ R63, RZ, R40 ;  /* 0x00000028ff3f7221 */ /* 0x001fe20000010000 */
[----:B------:R-:W-:-:S03]  /*10f0*/  FADD.FTZ R40, RZ, R41 ;  /* 0x00000029ff287221 */ /* 0x000fc60000010000 */
[----:B------:R-:W-:Y:S01]  /*1100*/  FADD.FTZ R63, R42, R63 ;  /* 0x0000003f2a3f7221 */ /* 0x000fe20000010000 */
[----:B------:R-:W-:-:S03]  /*1110*/  FADD.FTZ R40, R43, R40 ;  /* 0x000000282b287221 */ /* 0x000fc60000010000 */
[----:B--2---:R-:W-:Y:S01]  /*1120*/  FADD.FTZ R63, R63, R44 ;  /* 0x0000002c3f3f7221 */ /* 0x004fe20000010000 */
        /* <DEDUP_REMOVED lines=24> */
[----:B------:R-:W-:-:S02]  /*12b0*/  FMUL.FTZ R42, R51, R100 ;  /* 0x00000064332a7220 */ /* 0x000fc40000410000 */
[-C--:B------:R-:W-:Y:S01]  /*12c0*/  FMUL.FTZ R41, R104, R100.reuse ;  /* 0x0000006468297220 */ /* 0x080fe20000410000 */
[----:B------:R-:W-:Y:S01]  /*12d0*/  FMUL.FTZ R43, R40, UR15 ;  /* 0x0000000f282b7c20 */ /* 0x000fe20008410000 */
[----:B------:R-:W-:Y:S01]  /*12e0*/  FMUL.FTZ R40, R77, R100 ;  /* 0x000000644d287220 */ /* 0x000fe20000410000 */
[----:B------:R-:W-:Y:S01]  /*12f0*/  FMUL.FTZ R42, R42, UR15 ;  /* 0x0000000f2a2a7c20 */ /* 0x000fe20008410000 */
[----:B------:R-:W-:Y:S02]  /*1300*/  FMUL.FTZ R41, R41, UR15 ;  /* 0x0000000f29297c20 */ /* 0x000fe40008410000 */
[----:B------:R-:W-:Y:S01]  /*1310*/  SEL R43, R43, RZ, P6 ;  /* 0x000000ff2b2b7207 */ /* 0x000fe20003000000 */
[----:B------:R-:W-:Y:S01]  /*1320*/  FMUL.FTZ R40, R40, UR15 ;  /* 0x0000000f28287c20 */ /* 0x000fe20008410000 */
[----:B------:R-:W-:Y:S02]  /*1330*/  LOP3.LUT P6, RZ, R94, 0xff0000, RZ, 0xc0, !PT ;  /* 0x00ff00005eff7812 */ /* 0x000fe400078cc0ff */
[----:B------:R-:W-:-:S02]  /*1340*/  SEL R41, R41, RZ, P5 ;  /* 0x000000ff29297207 */ /* 0x000fc40002800000 */
[----:B------:R-:W-:Y:S02]  /*1350*/  SEL R42, R42, RZ, P6 ;  /* 0x000000ff2a2a7207 */ /* 0x000fe40003000000 */
[----:B------:R-:W-:Y:S02]  /*1360*/  ISETP.NE.U32.AND P6, PT, RZ, UR16, PT ;  /* 0x00000010ff007c0c */ /* 0x000fe4000bfc5070 */
[----:B------:R-:W-:Y:S02]  /*1370*/  SEL R40, R40, RZ, P3 ;  /* 0x000000ff28287207 */ /* 0x000fe40001800000 */
[----:B------:R-:W-:Y:S01]  /*1380*/  ISETP.NE.AND.EX P3, PT, RZ, UR17, PT, P6 ;  /* 0x00000011ff007c0c */ /* 0x000fe2000bf65360 */
[----:B------:R-:W-:-:S12]  /*1390*/  @!P0 BRA `(.L_x_7293) ;  /* 0x00000000001c8947 */ /* 0x000fd80003800000 */
[----:B------:R-:W0:Y:S01]  /*13a0*/  LDC.64 R44, c[0x0][0x308] ;  /* 0x0000c200ff2c7b82 */ /* 0x000e220000000a00 */
[----:B------:R-:W-:Y:S02]  /*13b0*/  SEL R46, R51, R38, P3 ;  /* 0x00000026332e7207 */ /* 0x000fe40001800000 */
[----:B------:R-:W-:Y:S01]  /*13c0*/  SEL R47, R90, R39, P3 ;  /* 0x000000275a2f7207 */ /* 0x000fe20001800000 */
[----:B0-----:R-:W-:Y:S01]  /*13d0*/  IMAD.WIDE.U32 R50, R101, 0x10, R44 ;  /* 0x0000001065327825 */ /* 0x001fe200078e002c */
[----:B------:R-:W-:Y:S02]  /*13e0*/  SEL R45, R104, R37, P3 ;  /* 0x00000025682d7207 */ /* 0x000fe40001800000 */
[----:B------:R-:W-:-:S05]  /*13f0*/  SEL R44, R77, R36, P3 ;  /* 0x000000244d2c7207 */ /* 0x000fca0001800000 */
[----:B------:R0:W-:Y:S02]  /*1400*/  STG.E.128 desc[UR4][R50.64], R44 ;  /* 0x0000002c32007986 */ /* 0x0001e4000c101d04 */
.L_x_7293:
        /* <DEDUP_REMOVED lines=8> */
[----:B------:R1:W-:Y:S01]  /*1490*/  STG.E.128 desc[UR4][R48.64], R40 ;  /* 0x0000002830007986 */ /* 0x0003e2000c101d04 */
[C---:B0-----:R-:W-:Y:S01]  /*14a0*/  FMUL.FTZ R47, R99.reuse, R52 ;  /* 0x00000034632f7220 */ /* 0x041fe20000410000 */
[C---:B------:R-:W-:Y:S01]  /*14b0*/  FMUL.FTZ R80, R99.reuse, R80 ;  /* 0x0000005063507220 */ /* 0x040fe20000410000 */
[----:B------:R-:W-:-:S02]  /*14c0*/  FMUL.FTZ R82, R99, R82 ;  /* 0x0000005263527220 */ /* 0x000fc40000410000 */
[----:B------:R-:W-:Y:S01]  /*14d0*/  @P2 FADD.FTZ R47, R24, R47 ;  /* 0x0000002f182f2221 */ /* 0x000fe20000010000 */
[----:B------:R-:W-:Y:S01]  /*14e0*/  @P2 FADD.FTZ R80, R25, R80 ;  /* 0x0000005019502221 */ /* 0x000fe20000010000 */
[----:B------:R-:W-:Y:S01]  /*14f0*/  @P2 FADD.FTZ R82, R27, R82 ;  /* 0x000000521b522221 */ /* 0x000fe20000010000 */
[----:B-1----:R-:W-:-:S04]  /*1500*/  FMUL.FTZ R49, R99, R54 ;  /* 0x0000003663317220 */ /* 0x002fc80000410000 */
[----:B------:R-:W-:Y:S01]  /*1510*/  @P2 FADD.FTZ R49, R26, R49 ;  /* 0x000000311a312221 */ /* 0x000fe20000010000 */
        /* <DEDUP_REMOVED lines=8> */
.L_x_7294:
[--C-:B------:R-:W-:Y:S01]  /*15a0*/  FFMA.FTZ R55, R55, R76, R63.reuse ;  /* 0x0000004c37377223 */ /* 0x100fe2000001003f */
[----:B------:R-:W-:Y:S01]  /*15b0*/  FMUL.FTZ R80, R80, R100 ;  /* 0x0000006450507220 */ /* 0x000fe20000410000 */
[-CC-:B------:R-:W-:Y:S01]  /*15c0*/  FFMA.FTZ R59, R59, R76.reuse, R63.reuse ;  /* 0x0000004c3b3b7223 */ /* 0x180fe2000001003f */
[-C--:B------:R-:W-:Y:S01]  /*15d0*/  FFMA.FTZ R56, R56, R76.reuse, R63 ;  /* 0x0000004c38387223 */ /* 0x080fe2000001003f */
[----:B------:R-:W-:Y:S01]  /*15e0*/  FADD.FTZ R60, R60, -R55 ;  /* 0x800000373c3c7221 */ /* 0x000fe20000010000 */
[----:B------:R-:W-:Y:S01]  /*15f0*/  FFMA.FTZ R58, R58, R76, R63 ;  /* 0x0000004c3a3a7223 */ /* 0x000fe2000001003f */
[----:B0-----:R-:W-:Y:S01]  /*1600*/  FMUL.FTZ R41, R80, UR15 ;  /* 0x0000000f50297c20 */ /* 0x001fe20008410000 */
[----:B------:R-:W-:Y:S01]  /*1610*/  FMUL.FTZ R47, R47, R100 ;  /* 0x000000642f2f7220 */ /* 0x000fe20000410000 */
[----:B------:R-:W-:Y:S01]  /*1620*/  FMUL.FTZ R45, R99, R60 ;  /* 0x0000003c632d7220 */ /* 0x000fe20000410000 */
[----:B------:R-:W-:Y:S01]  /*1630*/  FMUL.FTZ R49, R49, R100 ;  /* 0x0000006431317220 */ /* 0x000fe20000410000 */
[----:B------:R-:W-:Y:S01]  /*1640*/  LOP3.LUT P5, RZ, R84, 0xff00, RZ, 0xc0, !PT ;  /* 0x0000ff0054ff7812 */ /* 0x000fe200078ac0ff */
[----:B------:R-:W-:Y:S01]  /*1650*/  FADD.FTZ R62, R62, -R59 ;  /* 0x8000003b3e3e7221 */ /* 0x000fe20000010000 */
[----:B------:R-:W-:Y:S01]  /*1660*/  @P2 FADD.FTZ R45, R28, R45 ;  /* 0x0000002d1c2d2221 */ /* 0x000fe20000010000 */
[----:B------:R-:W-:Y:S01]  /*1670*/  FADD.FTZ R56, R61, -R56 ;  /* 0x800000383d387221 */ /* 0x000fe20000010000 */
[----:B------:R-:W-:Y:S01]  /*1680*/  FADD.FTZ R58, R57, -R58 ;  /* 0x8000003a393a7221 */ /* 0x000fe20000010000 */
[----:B------:R-:W-:Y:S01]  /*1690*/  FMUL.FTZ R40, R47, UR15 ;  /* 0x0000000f2f287c20 */ /* 0x000fe20008410000 */
[----:B------:R-:W-:Y:S01]  /*16a0*/  FMUL.FTZ R42, R49, UR15 ;  /* 0x0000000f312a7c20 */ /* 0x000fe20008410000 */
[----:B------:R-:W-:Y:S01]  /*16b0*/  SEL R41, R41, RZ, P5 ;  /* 0x000000ff29297207 */ /* 0x000fe20002800000 */
[----:B------:R-:W-:Y:S01]  /*16c0*/  FMUL.FTZ R47, R99, R62 ;  /* 0x0000003e632f7220 */ /* 0x000fe20000410000 */
[----:B------:R-:W-:Y:S01]  /*16d0*/  SEL R36, R45, R36, P3 ;  /* 0x000000242d247207 */ /* 0x000fe20001800000 */
[----:B------:R-:W-:Y:S01]  /*16e0*/  FMUL.FTZ R82, R82, R100 ;  /* 0x0000006452527220 */ /* 0x000fe20000410000 */
[C---:B------:R-:W-:Y:S01]  /*16f0*/  LOP3.LUT P6, RZ, R84.reuse, 0xff0000, RZ, 0xc0, !PT ;  /* 0x00ff000054ff7812 */ /* 0x040fe200078cc0ff */
[C---:B------:R-:W-:Y:S01]  /*1700*/  FMUL.FTZ R56, R99.reuse, R56 ;  /* 0x0000003863387220 */ /* 0x040fe20000410000 */
[----:B------:R-:W-:Y:S01]  /*1710*/  LOP3.LUT P5, RZ, R84, 0xff, RZ, 0xc0, !PT ;  /* 0x000000ff54ff7812 */ /* 0x000fe200078ac0ff */
[----:B------:R-:W-:Y:S01]  /*1720*/  FMUL.FTZ R58, R99, R58 ;  /* 0x0000003a633a7220 */ /* 0x000fe20000410000 */
[----:B------:R-:W-:Y:S01]  /*1730*/  FMUL.FTZ R45, R45, R100 ;  /* 0x000000642d2d7220 */ /* 0x000fe20000410000 */
[----:B------:R-:W-:Y:S01]  /*1740*/  @P2 FADD.FTZ R47, R30, R47 ;  /* 0x0000002f1e2f2221 */ /* 0x000fe20000010000 */
[----:B------:R-:W-:Y:S01]  /*1750*/  SEL R42, R42, RZ, P6 ;  /* 0x000000ff2a2a7207 */ /* 0x000fe20003000000 */
[----:B------:R-:W-:Y:S01]  /*1760*/  FMUL.FTZ R43, R82, UR15 ;  /* 0x0000000f522b7c20 */ /* 0x000fe20008410000 */
[----:B------:R-:W-:Y:S01]  /*1770*/  SEL R40, R40, RZ, P5 ;  /* 0x000000ff28287207 */ /* 0x000fe20002800000 */
[----:B------:R-:W-:Y:S01]  /*1780*/  @P2 FADD.FTZ R56, R29, R56 ;  /* 0x000000381d382221 */ /* 0x000fe20000010000 */
[----:B------:R-:W-:Y:S01]  /*1790*/  @P2 FADD.FTZ R58, R31, R58 ;  /* 0x0000003a1f3a2221 */ /* 0x000fe20000010000 */
[----:B------:R-:W-:Y:S01]  /*17a0*/  FMUL.FTZ R44, R45, UR15 ;  /* 0x0000000f2d2c7c20 */ /* 0x000fe20008410000 */
[----:B------:R-:W-:-:S02]  /*17b0*/  LOP3.LUT P6, RZ, R84, 0xff000000, RZ, 0xc0, !PT ;  /* 0xff00000054ff7812 */ /* 0x000fc400078cc0ff */
[----:B------:R-:W-:Y:S02]  /*17c0*/  LOP3.LUT P5, RZ, R86, 0xff, RZ, 0xc0, !PT ;  /* 0x000000ff56ff7812 */ /* 0x000fe400078ac0ff */
[C---:B------:R-:W-:Y:S01]  /*17d0*/  SEL R38, R47.reuse, R38, P3 ;  /* 0x000000262f267207 */ /* 0x040fe20001800000 */
[-C--:B------:R-:W-:Y:S01]  /*17e0*/  FMUL.FTZ R47, R47, R100.reuse ;  /* 0x000000642f2f7220 */ /* 0x080fe20000410000 */
[----:B------:R-:W-:Y:S02]  /*17f0*/  SEL R43, R43, RZ, P6 ;  /* 0x000000ff2b2b7207 */ /* 0x000fe40003000000 */
[C---:B------:R-:W-:Y:S01]  /*1800*/  SEL R37, R56.reuse, R37, P3 ;  /* 0x0000002538257207 */ /* 0x040fe20001800000 */
[-C--:B------:R-:W-:Y:S01]  /*1810*/  FMUL.FTZ R56, R56, R100.reuse ;  /* 0x0000006438387220 */ /* 0x080fe20000410000 */
[C---:B------:R-:W-:Y:S01]  /*1820*/  SEL R39, R58.reuse, R39, P3 ;  /* 0x000000273a277207 */ /* 0x040fe20001800000 */
[----:B------:R-:W-:Y:S01]  /*1830*/  FMUL.FTZ R58, R58, R100 ;  /* 0x000000643a3a7220 */ /* 0x000fe20000410000 */
[----:B------:R-:W-:Y:S01]  /*1840*/  SEL R44, R44, RZ, P5 ;  /* 0x000000ff2c2c7207 */ /* 0x000fe20002800000 */
[----:B------:R-:W-:Y:S01]  /*1850*/  FMUL.FTZ R46, R47, UR15 ;  /* 0x0000000f2f2e7c20 */ /* 0x000fe20008410000 */
[----:B------:R-:W-:Y:S01]  /*1860*/  IADD3 R98, P6, R98, UR18, RZ ;  /* 0x0000001262627c10 */ /* 0x000fe2000ffde0ff */
[----:B------:R-:W-:Y:S01]  /*1870*/  FMUL.FTZ R45, R56, UR15 ;  /* 0x0000000f382d7c20 */ /* 0x000fe20008410000 */
[----:B------:R-:W-:Y:S01]  /*1880*/  @P0 IADD3 R48, P5, R93, UR16, RZ ;  /* 0x000000105d300c10 */ /* 0x000fe2000ffbe0ff */
[----:B------:R-:W-:Y:S01]  /*1890*/  FMUL.FTZ R47, R58, UR15 ;  /* 0x0000000f3a2f7c20 */ /* 0x000fe20008410000 */
[----:B------:R-:W-:-:S02]  /*18a0*/  IADD3.X R99, R97, UR19, RZ, P6, !PT ;  /* 0x0000001361637c10 */ /* 0x000fc4000b7fe4ff */
[----:B------:R-:W-:Y:S02]  /*18b0*/  @P0 IADD3.X R49, R96, UR17, RZ, P5, !PT ;  /* 0x0000001160310c10 */ /* 0x000fe4000affe4ff */
[C---:B------:R-:W-:Y:S01]  /*18c0*/  LOP3.LUT P6, RZ, R86.reuse, 0xff00, RZ, 0xc0, !PT ;  /* 0x0000ff0056ff7812 */ /* 0x040fe200078cc0ff */
[----:B------:R0:W-:Y:S01]  /*18d0*/  STG.E.128 desc[UR4][R98.64], R40 ;  /* 0x0000002862007986 */ /* 0x0001e2000c101d04 */
[C---:B------:R-:W-:Y:S02]  /*18e0*/  LOP3.LUT P2, RZ, R86.reuse, 0xff0000, RZ, 0xc0, !PT ;  /* 0x00ff000056ff7812 */ /* 0x040fe4000784c0ff */
[----:B------:R-:W-:Y:S01]  /*18f0*/  LOP3.LUT P3, RZ, R86, 0xff000000, RZ, 0xc0, !PT ;  /* 0xff00000056ff7812 */ /* 0x000fe2000786c0ff */
[----:B------:R0:W-:Y:S01]  /*1900*/  @P0 STG.E.128 desc[UR4][R48.64], R36 ;  /* 0x0000002430000986 */ /* 0x0001e2000c101d04 */
[----:B------:R-:W-:Y:S02]  /*1910*/  IADD3 R50, P5, R93, UR18, RZ ;  /* 0x000000125d327c10 */ /* 0x000fe4000ffbe0ff */
[----:B------:R-:W-:-:S02]  /*1920*/  SEL R45, R45, RZ, P6 ;  /* 0x000000ff2d2d7207 */ /* 0x000fc40003000000 */
[----:B------:R-:W-:Y:S02]  /*1930*/  IADD3.X R51, R96, UR19, RZ, P5, !PT ;  /* 0x0000001360337c10 */ /* 0x000fe4000affe4ff */
[----:B------:R-:W-:Y:S02]  /*1940*/  SEL R46, R46, RZ, P2 ;  /* 0x000000ff2e2e7207 */ /* 0x000fe40001000000 */
[----:B------:R-:W-:Y:S02]  /*1950*/  SEL R47, R47, RZ, P3 ;  /* 0x000000ff2f2f7207 */ /* 0x000fe40001800000 */
[----:B------:R-:W-:Y:S02]  /*1960*/  IADD3 R2, R2, UR20, RZ ;  /* 0x0000001402027c10 */ /* 0x000fe4000fffe0ff */
[----:B------:R-:W-:Y:S01]  /*1970*/  SEL R102, RZ, 0x1, P4 ;  /* 0x00000001ff667807 */ /* 0x000fe20002000000 */
[----:B------:R0:W-:Y:S01]  /*1980*/  STG.E.128 desc[UR4][R50.64], R44 ;  /* 0x0000002c32007986 */ /* 0x0001e2000c101d04 */
[----:B------:R-:W-:-:S13]  /*1990*/  ISETP.GE.AND P0, PT, R2, UR21, PT ;  /* 0x0000001502007c0c */ /* 0x000fda000bf06270 */
        /* <DEDUP_REMOVED lines=25> */
.L_x_7291:
        /* <DEDUP_REMOVED lines=17> */
.L_x_7292:
[----:B------:R-:W-:Y:S01]  /*1c40*/  HFMA2.MMA R50, -RZ, RZ, 0, 9.5367431640625e-07 ;  /* 0x00000010ff327435 */ /* 0x000fe200000001ff */
[----:B------:R-:W-:Y:S02]  /*1c50*/  MOV R51, R42 ;  /* 0x0000002a00337202 */ /* 0x000fe40000000f00 */
[----:B------:R-:W-:Y:S02]  /*1c60*/  MOV R63, 0x1f ;  /* 0x0000001f003f7802 */ /* 0x000fe40000000f00 */
[----:B------:R-:W-:-:S07]  /*1c70*/  MOV R48, 0xffffffff ;  /* 0xffffffff00307802 */ /* 0x000fce0000000f00 */
[----:B-----5:R-:W-:Y:S05]  /*1c80*/  WARPSYNC.COLLECTIVE R48, `(.L_x_7296) ;  /* 0x0000000030087348 */ /* 0x020fea0003c00000 */
[----:B------:R0:W1:Y:S02]  /*1c90*/  SHFL.DOWN P0, R49, R51, R50, R63 ;  /* 0x0800003233317389 */ /* 0x000064000000003f */
[----:B01---5:R-:W-:Y:S01]  /*1ca0*/  ENDCOLLECTIVE ;  /* 0x000000000000791b */ /* 0x023fe20003800000 */
.L_x_7296:
[----:B------:R-:W-:Y:S02]  /*1cb0*/  MOV R51, R41 ;  /* 0x0000002900337202 */ /* 0x000fe40000000f00 */
[----:B------:R-:W-:-:S07]  /*1cc0*/  MOV R43, R49 ;  /* 0x00000031002b7202 */ /* 0x000fce0000000f00 */
[----:B------:R-:W-:Y:S05]  /*1cd0*/  WARPSYNC.COLLECTIVE R48, `(.L_x_7297) ;  /* 0x0000000030087348 */ /* 0x000fea0003c00000 */
[----:B------:R0:W1:Y:S02]  /*1ce0*/  SHFL.DOWN P0, R49, R51, R50, R63 ;  /* 0x0800003233317389 */ /* 0x000064000000003f */
[----:B01----:R-:W-:Y:S01]  /*1cf0*/  ENDCOLLECTIVE ;  /* 0x000000000000791b */ /* 0x003fe20003800000 */
.L_x_7297:
[----:B------:R-:W-:Y:S01]  /*1d00*/  FADD.FTZ R43, R42, R43 ;  /* 0x0000002b2a2b7221 */ /* 0x000fe20000010000 */
[----:B------:R-:W-:-:S04]  /*1d10*/  HFMA2.MMA R50, -RZ, RZ, 0, 4.76837158203125e-07 ;  /* 0x00000008ff327435 */ /* 0x000fc800000001ff */
[----:B------:R-:W-:Y:S02]  /*1d20*/  MOV R51, R43 ;  /* 0x0000002b00337202 */ /* 0x000fe40000000f00 */
[----:B------:R-:W-:-:S07]  /*1d30*/  MOV R40, R49 ;  /* 0x0000003100287202 */ /* 0x000fce0000000f00 */
[----:B------:R-:W-:Y:S05]  /*1d40*/  WARPSYNC.COLLECTIVE R48, `(.L_x_7298) ;  /* 0x0000000030087348 */ /* 0x000fea0003c00000 */
[----:B------:R0:W1:Y:S02]  /*1d50*/  SHFL.DOWN P0, R49, R51, R50, R63 ;  /* 0x0800003233317389 */ /* 0x000064000000003f */
[----:B01----:R-:W-:Y:S01]  /*1d60*/  ENDCOLLECTIVE ;  /* 0x000000000000791b */ /* 0x003fe20003800000 */
.L_x_7298:
[----:B------:R-:W-:-:S05]  /*1d70*/  FADD.FTZ R40, R41, R40 ;  /* 0x0000002829287221 */ /* 0x000fca0000010000 */
[----:B------:R-:W-:Y:S02]  /*1d80*/  MOV R51, R40 ;  /* 0x0000002800337202 */ /* 0x000fe40000000f00 */
[----:B------:R-:W-:-:S07]  /*1d90*/  MOV R44, R49 ;  /* 0x00000031002c7202 */ /* 0x000fce0000000f00 */
[----:B------:R-:W-:Y:S05]  /*1da0*/  WARPSYNC.COLLECTIVE R48, `(.L_x_7299) ;  /* 0x0000000030087348 */ /* 0x000fea0003c00000 */
[----:B------:R0:W1:Y:S02]  /*1db0*/  SHFL.DOWN P0, R49, R51, R50, R63 ;  /* 0x0800003233317389 */ /* 0x000064000000003f */
[----:B01----:R-:W-:Y:S01]  /*1dc0*/  ENDCOLLECTIVE ;  /* 0x000000000000791b */ /* 0x003fe20003800000 */
.L_x_7299:
[----:B------:R-:W-:Y:S01]  /*1dd0*/  FADD.FTZ R44, R43, R44 ;  /* 0x0000002c2b2c7221 */ /* 0x000fe20000010000 */
[----:B------:R-:W-:-:S04]  /*1de0*/  HFMA2.MMA R50, -RZ, RZ, 0, 2.384185791015625e-07 ;  /* 0x00000004ff327435 */ /* 0x000fc800000001ff */
[----:B------:R-:W-:Y:S02]  /*1df0*/  MOV R51, R44 ;  /* 0x0000002c00337202 */ /* 0x000fe40000000f00 */
[----:B------:R-:W-:-:S07]  /*1e00*/  MOV R45, R49 ;  /* 0x00000031002d7202 */ /* 0x000fce0000000f00 */
[----:B------:R-:W-:Y:S05]  /*1e10*/  WARPSYNC.COLLECTIVE R48, `(.L_x_7300) ;  /* 0x0000000030087348 */ /* 0x000fea0003c00000 */
[----:B------:R0:W1:Y:S02]  /*1e20*/  SHFL.DOWN P0, R49, R51, R50, R63 ;  /* 0x0800003233317389 */ /* 0x000064000000003f */
[----:B01----:R-:W-:Y:S01]  /*1e30*/  ENDCOLLECTIVE ;  /* 0x000000000000791b */ /* 0x003fe20003800000 */
.L_x_7300:
[----:B------:R-:W-:-:S05]  /*1e40*/  FADD.FTZ R45, R40, R45 ;  /* 0x0000002d282d7221 */ /* 0x000fca0000010000 */
[----:B------:R-:W-:Y:S02]  /*1e50*/  MOV R51, R45 ;  /* 0x0000002d00337202 */ /* 0x000fe40000000f00 */
[----:B------:R-:W-:-:S07]  /*1e60*/  MOV R47, R49 ;  /* 0x00000031002f7202 */ /* 0x000fce0000000f00 */
[----:B------:R-:W-:Y:S05]  /*1e70*/  WARPSYNC.COLLECTIVE R48, `(.L_x_7301) ;  /* 0x0000000030087348 */ /* 0x000fea0003c00000 */
[----:B------:R0:W1:Y:S02]  /*1e80*/  SHFL.DOWN P0, R49, R51, R50, R63 ;  /* 0x0800003233317389 */ /* 0x000064000000003f */
[----:B01----:R-:W-:Y:S01]  /*1e90*/  ENDCOLLECTIVE ;  /* 0x000000000000791b */ /* 0x003fe20003800000 */
.L_x_7301:
[----:B------:R-:W-:Y:S01]  /*1ea0*/  FADD.FTZ R47, R44, R47 ;  /* 0x0000002f2c2f7221 */ /* 0x000fe20000010000 */
[----:B------:R-:W-:-:S04]  /*1eb0*/  HFMA2.MMA R50, -RZ, RZ, 0, 1.1920928955078125e-07 ;  /* 0x00000002ff327435 */ /* 0x000fc800000001ff */
[----:B------:R-:W-:Y:S02]  /*1ec0*/  MOV R51, R47 ;  /* 0x0000002f00337202 */ /* 0x000fe40000000f00 */
[----:B------:R-:W-:-:S07]  /*1ed0*/  MOV R46, R49 ;  /* 0x00000031002e7202 */ /* 0x000fce0000000f00 */
[----:B------:R-:W-:Y:S05]  /*1ee0*/  WARPSYNC.COLLECTIVE R48, `(.L_x_7302) ;  /* 0x0000000030087348 */ /* 0x000fea0003c00000 */
[----:B------:R0:W1:Y:S02]  /*1ef0*/  SHFL.DOWN P0, R49, R51, R50, R63 ;  /* 0x0800003233317389 */ /* 0x000064000000003f */
[----:B01----:R-:W-:Y:S01]  /*1f00*/  ENDCOLLECTIVE ;  /* 0x000000000000791b */ /* 0x003fe20003800000 */
.L_x_7302:
[----:B------:R-:W-:-:S05]  /*1f10*/  FADD.FTZ R46, R45, R46 ;  /* 0x0000002e2d2e7221 */ /* 0x000fca0000010000 */
[----:B------:R-:W-:Y:S02]  /*1f20*/  MOV R51, R46 ;  /* 0x0000002e00337202 */ /* 0x000fe40000000f00 */
[----:B------:R-:W-:-:S07]  /*1f30*/  MOV R42, R49 ;  /* 0x00000031002a7202 */ /* 0x000fce0000000f00 */
[----:B------:R-:W-:Y:S05]  /*1f40*/  WARPSYNC.COLLECTIVE R48, `(.L_x_7303) ;  /* 0x0000000030087348 */ /* 0x000fea0003c00000 */
[----:B------:R0:W1:Y:S02]  /*1f50*/  SHFL.DOWN P0, R49, R51, R50, R63 ;  /* 0x0800003233317389 */ /* 0x000064000000003f */
[----:B01----:R-:W-:Y:S01]  /*1f60*/  ENDCOLLECTIVE ;  /* 0x000000000000791b */ /* 0x003fe20003800000 */
.L_x_7303:
[----:B------:R-:W-:Y:S01]  /*1f70*/  FADD.FTZ R42, R47, R42 ;  /* 0x0000002a2f2a7221 */ /* 0x000fe20000010000 */
[----:B------:R-:W-:-:S04]  /*1f80*/  HFMA2.MMA R50, -RZ, RZ, 0, 5.9604644775390625e-08 ;  /* 0x00000001ff327435 */ /* 0x000fc800000001ff */
[----:B------:R-:W-:Y:S02]  /*1f90*/  MOV R51, R42 ;  /* 0x0000002a00337202 */ /* 0x000fe40000000f00 */
[----:B------:R-:W-:-:S07]  /*1fa0*/  MOV R41, R49 ;  /* 0x0000003100297202 */ /* 0x000fce0000000f00 */
[----:B------:R-:W-:Y:S05]  /*1fb0*/  WARPSYNC.COLLECTIVE R48, `(.L_x_7304) ;  /* 0x0000000030087348 */ /* 0x000fea0003c00000 */
[----:B------:R0:W1:Y:S02]  /*1fc0*/  SHFL.DOWN P0, R49, R51, R50, R63 ;  /* 0x0800003233317389 */ /* 0x000064000000003f */
[----:B01----:R-:W-:Y:S01]  /*1fd0*/  ENDCOLLECTIVE ;  /* 0x000000000000791b */ /* 0x003fe20003800000 */
.L_x_7304:
[----:B------:R-:W-:-:S05]  /*1fe0*/  FADD.FTZ R41, R46, R41 ;  /* 0x000000292e297221 */ /* 0x000fca0000010000 */
[----:B------:R-:W-:Y:S02]  /*1ff0*/  MOV R51, R41 ;  /* 0x0000002900337202 */ /* 0x000fe40000000f00 */
[----:B------:R-:W-:-:S07]  /*2000*/  MOV R43, R49 ;  /* 0x00000031002b7202 */ /* 0x000fce0000000f00 */
[----:B------:R-:W-:Y:S05]  /*2010*/  WARPSYNC.COLLECTIVE R48, `(.L_x_7305) ;  /* 0x0000000030087348 */ /* 0x000fea0003c00000 */
[----:B------:R0:W1:Y:S02]  /*2020*/  SHFL.DOWN P0, R49, R51, R50, R63 ;  /* 0x0800003233317389 */ /* 0x000064000000003f */
[----:B01----:R-:W-:Y:S01]  /*2030*/  ENDCOLLECTIVE ;  /* 0x000000000000791b */ /* 0x003fe20003800000 */
.L_x_7305:
[----:B------:R-:W-:Y:S01]  /*2040*/  MOV R40, R49 ;  /* 0x0000003100287202 */ /* 0x000fe20000000f00 */
[----:B------:R-:W-:Y:S06]  /*2050*/  BRA `(.L_x_7306) ;  /* 0xffffffec00ac7947 */ /* 0x000fec000383ffff */
.L_x_7307:
        /* <DEDUP_REMOVED lines=10> */
.L_x_8663:


//--------------------- .text._ZN10layer_norm22ln_bwd_finalize_kernelINS_22Kernel_traits_finalizeILj1536E6__halfffffjLb0ELj1024ELj4ENS_18Kernel_traits_baseILj1536ES2_ffffjLj1024EEEEELb0ELb0EEEvNS_9BwdParamsE --------------------------
	.section	.text._ZN10layer_norm22ln_bwd_finalize_kernelINS_22Kernel_traits_finalizeILj1536E6__halfffffjLb0ELj1024ELj4ENS_18Kernel_traits_baseILj1536ES2_ffffjLj1024EEEEELb0ELb0EEEvNS_9BwdParamsE,"ax",@progbits
	.align	128
        .global         _ZN10layer_norm22ln_bwd_finalize_kernelINS_22Kernel_traits_finalizeILj1536E6__halfffffjLb0ELj1024ELj4ENS_18Kernel_traits_baseILj1536ES2_ffffjLj1024EEEEELb0ELb0EEEvNS_9BwdParamsE
        .type           _ZN10layer_norm22ln_bwd_finalize_kernelINS_22Kernel_traits_finalizeILj1536E6__halfffffjLb0ELj1024ELj4ENS_18Kernel_traits_baseILj1536ES2_ffffjLj1024EEEEELb0ELb0EEEvNS_9BwdParamsE,@function
        .size           _ZN10layer_norm22ln_bwd_finalize_kernelINS_22Kernel_traits_finalizeILj1536E6__halfffffjLb0ELj1024ELj4ENS_18Kernel_traits_baseILj1536ES2_ffffjLj1024EEEEELb0ELb0EEEvNS_9BwdParamsE,(.L_x_8664 - _ZN10layer_norm22ln_bwd_finalize_kernelINS_22Kernel_traits_finalizeILj1536E6__halfffffjLb0ELj1024ELj4ENS_18Kernel_traits_baseILj1536ES2_ffffjLj1024EEEEELb0ELb0EEEvNS_9BwdParamsE)
        .other          _ZN10layer_norm22ln_bwd_finalize_kernelINS_22Kernel_traits_finalizeILj1536E6__halfffffjLb0ELj1024ELj4ENS_18Kernel_traits_baseILj1536ES2_ffffjLj1024EEEEELb0ELb0EEEvNS_9BwdParamsE,@"STO_CUDA_ENTRY STV_DEFAULT"
_ZN10layer_norm22ln_bwd_finalize_kernelINS_22Kernel_traits_finalizeILj1536E6__halfffffjLb0ELj1024ELj4ENS_18Kernel_traits_baseILj1536ES2_ffffjLj1024EEEEELb0ELb0EEEvNS_9BwdParamsE:
.text._ZN10layer_norm22ln_bwd_finalize_kernelINS_22Kernel_traits_finalizeILj1536E6__halfffffjLb0ELj1024ELj4ENS_18Kernel_traits_baseILj1536ES2_ffffjLj1024EEEEELb0ELb0EEEvNS_9BwdParamsE:
        /* <DEDUP_REMOVED lines=25> */
.L_x_7320:
        /* <DEDUP_REMOVED lines=30> */
.L_x_7312:
        /* <DEDUP_REMOVED lines=36> */
.L_x_7311:
[----:B------:R-:W-:Y:S05]  /*05b0*/  BSYNC B1 ;  /* 0x0000000000017941 */ /* 0x000fea0003800000 */
.L_x_7310:
        /* <DEDUP_REMOVED lines=24> */
.L_x_7314:
[----:B------:R-:W-:Y:S05]  /*0740*/  BSYNC B1 ;  /* 0x0000000000017941 */ /* 0x000fea0003800000 */
.L_x_7313:
        /* <DEDUP_REMOVED lines=12> */
.L_x_7315:
[----:B------:R-:W-:Y:S05]  /*0810*/  BSYNC B1 ;  /* 0x0000000000017941 */ /* 0x000fea0003800000 */
.L_x_7309:
[----:B------:R-:W-:Y:S05]  /*0820*/  BSYNC B0 ;  /* 0x0000000000007941 */ /* 0x000fea0003800000 */
.L_x_7308:
        /* <DEDUP_REMOVED lines=29> */
.L_x_7331:
[----:B---3--:R-:W-:Y:S01]  /*0a00*/  FADD.FTZ R9, R18, R9 ;  /* 0x0000000912097221 */ /* 0x008fe20000010000 */
[----:B--2---:R-:W-:-:S04]  /*0a10*/  FADD.FTZ R11, R10, R11 ;  /* 0x0000000b0a0b7221 */ /* 0x004fc80000010000 */
[----:B------:R2:W-:Y:S04]  /*0a20*/  @!P1 STS [R6+0x2000], R9 ;  /* 0x0020000906009388 */ /* 0x0005e80000000800 */
[----:B------:R2:W-:Y:S02]  /*0a30*/  @!P1 STS [R6+0x2080], R11 ;  /* 0x0020800b06009388 */ /* 0x0005e40000000800 */
.L_x_7316:
        /* <DEDUP_REMOVED lines=18> */
.L_x_7319:
[----:B------:R-:W-:Y:S05]  /*0b60*/  BSYNC B0 ;  /* 0x0000000000007941 */ /* 0x000fea0003800000 */
.L_x_7318:
[C---:B------:R-:W-:Y:S01]  /*0b70*/  ISETP.GT.U32.AND P1, PT, R3.reuse, -0x601, PT ;  /* 0xfffff9ff0300780c */ /* 0x040fe20003f24070 */
[----:B------:R-:W-:Y:S01]  /*0b80*/  VIADD R4, R4, 0x300 ;  /* 0x0000030004047836 */ /* 0x000fe20000000000 */
[----:B------:R-:W-:-:S11]  /*0b90*/  IADD3 R3, R3, 0x600, RZ ;  /* 0x0000060003037810 */ /* 0x000fd60007ffe0ff */
[----:B------:R-:W-:Y:S05]  /*0ba0*/  @P1 BRA `(.L_x_7320) ;  /* 0xfffffff400781947 */ /* 0x000fea000383ffff */
[----:B------:R-:W-:Y:S05]  /*0bb0*/  EXIT ;  /* 0x000000000000794d */ /* 0x000fea0003800000 */
.L_x_7317:
[----:B------:R-:W-:Y:S01]  /*0bc0*/  HFMA2.MMA R21, -RZ, RZ, 0, 5.9604644775390625e-08 ;  /* 0x00000001ff157435 */ /* 0x000fe200000001ff */
[----:B0--3--:R-:W-:Y:S01]  /*0bd0*/  MOV R22, R10 ;  /* 0x0000000a00167202 */ /* 0x009fe20000000f00 */
[----:B------:R-:W-:Y:S01]  /*0be0*/  IMAD.MOV.U32 R19, RZ, RZ, -0x1 ;  /* 0xffffffffff137424 */ /* 0x000fe200078e00ff */
[----:B------:R-:W-:-:S08]  /*0bf0*/  MOV R24, 0x1f ;  /* 0x0000001f00187802 */ /* 0x000fd00000000f00 */
[----:B-12---:R-:W-:Y:S05]  /*0c00*/  WARPSYNC.COLLECTIVE R19, `(.L_x_7321) ;  /* 0x0000000013087348 */ /* 0x006fea0003c00000 */
[----:B------:R0:W3:Y:S02]  /*0c10*/  SHFL.BFLY P2, R20, R22, R21, R24 ;  /* 0x0c00001516147389 */ /* 0x0000e40000040018 */
[----:B0123--:R-:W-:Y:S01]  /*0c20*/  ENDCOLLECTIVE ;  /* 0x000000000000791b */ /* 0x00ffe20003800000 */
.L_x_7321:
[----:B------:R-:W-:Y:S01]  /*0c30*/  HFMA2.MMA R21, -RZ, RZ, 0, 1.1920928955078125e-07 ;  /* 0x00000002ff157435 */ /* 0x000fe200000001ff */
[----:B------:R-:W-:-:S05]  /*0c40*/  MOV R11, R20 ;  /* 0x00000014000b7202 */ /* 0x000fca0000000f00 */
[----:B------:R-:W-:-:S05]  /*0c50*/  FADD.FTZ R11, R10, R11 ;  /* 0x0000000b0a0b7221 */ /* 0x000fca0000010000 */
[----:B------:R-:W-:-:S07]  /*0c60*/  MOV R22, R11 ;  /* 0x0000000b00167202 */ /* 0x000fce0000000f00 */
[----:B------:R-:W-:Y:S05]  /*0c70*/  WARPSYNC.COLLECTIVE R19, `(.L_x_7322) ;  /* 0x0000000013087348 */ /* 0x000fea0003c00000 */
[----:B------:R0:W1:Y:S02]  /*0c80*/  SHFL.BFLY P2, R20, R22, R21, R24 ;  /* 0x0c00001516147389 */ /* 0x0000640000040018 */
[----:B01----:R-:W-:Y:S01]  /*0c90*/  ENDCOLLECTIVE ;  /* 0x000000000000791b */ /* 0x003fe20003800000 */
.L_x_7322:
[----:B------:R-:W-:Y:S01]  /*0ca0*/  HFMA2.MMA R21, -RZ, RZ, 0, 2.384185791015625e-07 ;  /* 0x00000004ff157435 */ /* 0x000fe200000001ff */
[----:B------:R-:W-:-:S04]  /*0cb0*/  IMAD.MOV.U32 R14, RZ, RZ, R20 ;  /* 0x000000ffff0e7224 */ /* 0x000fc800078e0014 */
[----:B------:R-:W-:-:S05]  /*0cc0*/  FADD.FTZ R14, R11, R14 ;  /* 0x0000000e0b0e7221 */ /* 0x000fca0000010000 */
[----:B------:R-:W-:-:S07]  /*0cd0*/  MOV R22, R14 ;  /* 0x0000000e00167202 */ /* 0x000fce0000000f00 */
[----:B------:R-:W-:Y:S05]  /*0ce0*/  WARPSYNC.COLLECTIVE R19, `(.L_x_7323) ;  /* 0x0000000013087348 */ /* 0x000fea0003c00000 */
[----:B------:R0:W1:Y:S02]  /*0cf0*/  SHFL.BFLY P2, R20, R22, R21, R24 ;  /* 0x0c00001516147389 */ /* 0x0000640000040018 */
[----:B01----:R-:W-:Y:S01]  /*0d00*/  ENDCOLLECTIVE ;  /* 0x000000000000791b */ /* 0x003fe20003800000 */
.L_x_7323:
[----:B------:R-:W-:Y:S01]  /*0d10*/  HFMA2.MMA R21, -RZ, RZ, 0, 4.76837158203125e-07 ;  /* 0x00000008ff157435 */ /* 0x000fe200000001ff */
[----:B------:R-:W-:-:S05]  /*0d20*/  MOV R13, R20 ;  /* 0x00000014000d7202 */ /* 0x000fca0000000f00 */
[----:B------:R-:W-:-:S04]  /*0d30*/  FADD.FTZ R13, R14, R13 ;  /* 0x0000000d0e0d7221 */ /* 0x000fc80000010000 */
[----:B------:R-:W-:-:S07]  /*0d40*/  IMAD.MOV.U32 R22, RZ, RZ, R13 ;  /* 0x000000ffff167224 */ /* 0x000fce00078e000d */
[----:B------:R-:W-:Y:S05]  /*0d50*/  WARPSYNC.COLLECTIVE R19, `(.L_x_7324) ;  /* 0x0000000013087348 */ /* 0x000fea0003c00000 */
[----:B------:R0:W1:Y:S02]  /*0d60*/  SHFL.BFLY P2, R20, R22, R21, R24 ;  /* 0x0c00001516147389 */ /* 0x0000640000040018 */
[----:B01----:R-:W-:Y:S01]  /*0d70*/  ENDCOLLECTIVE ;  /* 0x000000000000791b */ /* 0x003fe20003800000 */
.L_x_7324:
[----:B------:R-:W-:Y:S01]  /*0d80*/  IMAD.MOV.U32 R21, RZ, RZ, 0x10 ;  /* 0x00000010ff157424 */ /* 0x000fe200078e00ff */
[----:B------:R-:W-:-:S05]  /*0d90*/  MOV R10, R20 ;  /* 0x00000014000a7202 */ /* 0x000fca0000000f00 */
[----:B------:R-:W-:-:S05]  /*0da0*/  FADD.FTZ R10, R13, R10 ;  /* 0x0000000a0d0a7221 */ /* 0x000fca0000010000 */
[----:B------:R-:W-:-:S07]  /*0db0*/  MOV R22, R10 ;  /* 0x0000000a00167202 */ /* 0x000fce0000000f00 */
[----:B------:R-:W-:Y:S05]  /*0dc0*/  WARPSYNC.COLLECTIVE R19, `(.L_x_7325) ;  /* 0x0000000013087348 */ /* 0x000fea0003c00000 */
[----:B------:R0:W1:Y:S02]  /*0dd0*/  SHFL.BFLY P2, R20, R22, R21, R24 ;  /* 0x0c00001516147389 */ /* 0x0000640000040018 */
[----:B01----:R-:W-:Y:S01]  /*0de0*/  ENDCOLLECTIVE ;  /* 0x000000000000791b */ /* 0x003fe20003800000 */
.L_x_7325:
[----:B------:R-:W-:Y:S01]  /*0df0*/  HFMA2.MMA R21, -RZ, RZ, 0, 5.9604644775390625e-08 ;  /* 0x00000001ff157435 */ /* 0x000fe200000001ff */
[----:B------:R-:W-:Y:S02]  /*0e00*/  MOV R22, R9 ;  /* 0x0000000900167202 */ /* 0x000fe40000000f00 */
[----:B------:R-:W-:-:S08]  /*0e10*/  MOV R11, R20 ;  /* 0x00000014000b7202 */ /* 0x000fd00000000f00 */
[----:B------:R-:W-:Y:S05]  /*0e20*/  WARPSYNC.COLLECTIVE R19, `(.L_x_7326) ;  /* 0x0000000013087348 */ /* 0x000fea0003c00000 */
[----:B------:R0:W1:Y:S02]  /*0e30*/  SHFL.BFLY P2, R20, R22, R21, R24 ;  /* 0x0c00001516147389 */ /* 0x0000640000040018 */
[----:B01----:R-:W-:Y:S01]  /*0e40*/  ENDCOLLECTIVE ;  /* 0x000000000000791b */ /* 0x003fe20003800000 */
.L_x_7326:
[----:B------:R-:W-:Y:S01]  /*0e50*/  HFMA2.MMA R21, -RZ, RZ, 0, 1.1920928955078125e-07 ;  /* 0x00000002ff157435 */ /* 0x000fe200000001ff */
[----:B------:R-:W-:-:S04]  /*0e60*/  IMAD.MOV.U32 R14, RZ, RZ, R20 ;  /* 0x000000ffff0e7224 */ /* 0x000fc800078e0014 */
[----:B------:R-:W-:-:S05]  /*0e70*/  FADD.FTZ R15, R9, R14 ;  /* 0x0000000e090f7221 */ /* 0x000fca0000010000 */
[----:B------:R-:W-:-:S07]  /*0e80*/  MOV R22, R15 ;  /* 0x0000000f00167202 */ /* 0x000fce0000000f00 */
[----:B------:R-:W-:Y:S05]  /*0e90*/  WARPSYNC.COLLECTIVE R19, `(.L_x_7327) ;  /* 0x0000000013087348 */ /* 0x000fea0003c00000 */
[----:B------:R0:W1:Y:S02]  /*0ea0*/  SHFL.BFLY P2, R20, R22, R21, R24 ;  /* 0x0c00001516147389 */ /* 0x0000640000040018 */
[----:B01----:R-:W-:Y:S01]  /*0eb0*/  ENDCOLLECTIVE ;  /* 0x000000000000791b */ /* 0x003fe20003800000 */
.L_x_7327:
[----:B------:R-:W-:Y:S01]  /*0ec0*/  HFMA2.MMA R21, -RZ, RZ, 0, 2.384185791015625e-07 ;  /* 0x00000004ff157435 */ /* 0x000fe200000001ff */
[----:B------:R-:W-:-:S05]  /*0ed0*/  MOV R16, R20 ;  /* 0x0000001400107202 */ /* 0x000fca0000000f00 */
[----:B------:R-:W-:-:S04]  /*0ee0*/  FADD.FTZ R16, R15, R16 ;  /* 0x000000100f107221 */ /* 0x000fc80000010000 */
[----:B------:R-:W-:-:S07]  /*0ef0*/  IMAD.MOV.U32 R22, RZ, RZ, R16 ;  /* 0x000000ffff167224 */ /* 0x000fce00078e0010 */
[----:B------:R-:W-:Y:S05]  /*0f00*/  WARPSYNC.COLLECTIVE R19, `(.L_x_7328) ;  /* 0x0000000013087348 */ /* 0x000fea0003c00000 */
[----:B------:R0:W1:Y:S02]  /*0f10*/  SHFL.BFLY P2, R20, R22, R21, R24 ;  /* 0x0c00001516147389 */ /* 0x0000640000040018 */
[----:B01----:R-:W-:Y:S01]  /*0f20*/  ENDCOLLECTIVE ;  /* 0x000000000000791b */ /* 0x003fe20003800000 */
.L_x_7328:
[----:B------:R-:W-:Y:S01]  /*0f30*/  IMAD.MOV.U32 R21, RZ, RZ, 0x8 ;  /* 0x00000008ff157424 */ /* 0x000fe200078e00ff */
[----:B------:R-:W-:-:S05]  /*0f40*/  MOV R17, R20 ;  /* 0x0000001400117202 */ /* 0x000fca0000000f00 */
[----:B------:R-:W-:-:S05]  /*0f50*/  FADD.FTZ R17, R16, R17 ;  /* 0x0000001110117221 */ /* 0x000fca0000010000 */
[----:B------:R-:W-:-:S07]  /*0f60*/  MOV R22, R17 ;  /* 0x0000001100167202 */ /* 0x000fce0000000f00 */
[----:B------:R-:W-:Y:S05]  /*0f70*/  WARPSYNC.COLLECTIVE R19, `(.L_x_7329) ;  /* 0x0000000013087348 */ /* 0x000fea0003c00000 */
[----:B------:R0:W1:Y:S02]  /*0f80*/  SHFL.BFLY P2, R20, R22, R21, R24 ;  /* 0x0c00001516147389 */ /* 0x0000640000040018 */
[----:B01----:R-:W-:Y:S01]  /*0f90*/  ENDCOLLECTIVE ;  /* 0x000000000000791b */ /* 0x003fe20003800000 */
.L_x_7329:
[----:B------:R-:W-:Y:S01]  /*0fa0*/  HFMA2.MMA R21, -RZ, RZ, 0, 9.5367431640625e-07 ;  /* 0x00000010ff157435 */ /* 0x000fe200000001ff */
[----:B------:R-:W-:-:S05]  /*0fb0*/  MOV R18, R20 ;  /* 0x0000001400127202 */ /* 0x000fca0000000f00 */
[----:B------:R-:W-:-:S05]  /*0fc0*/  FADD.FTZ R18, R17, R18 ;  /* 0x0000001211127221 */ /* 0x000fca0000010000 */
[----:B------:R-:W-:-:S07]  /*0fd0*/  MOV R22, R18 ;  /* 0x0000001200167202 */ /* 0x000fce0000000f00 */
[----:B------:R-:W-:Y:S05]  /*0fe0*/  WARPSYNC.COLLECTIVE R19, `(.L_x_7330) ;  /* 0x0000000013087348 */ /* 0x000fea0003c00000 */
[----:B------:R0:W1:Y:S02]  /*0ff0*/  SHFL.BFLY P2, R20, R22, R21, R24 ;  /* 0x0c00001516147389 */ /* 0x0000640000040018 */
[----:B01----:R-:W-:Y:S01]  /*1000*/  ENDCOLLECTIVE ;  /* 0x000000000000791b */ /* 0x003fe20003800000 */
.L_x_7330:
[----:B------:R-:W-:Y:S01]  /*1010*/  MOV R9, R20 ;  /* 0x0000001400097202 */ /* 0x000fe20000000f00 */
[----:B------:R-:W-:Y:S06]  /*1020*/  BRA `(.L_x_7331) ;  /* 0xfffffff800747947 */ /* 0x000fec000383ffff */
.L_x_7332:
        /* <DEDUP_REMOVED lines=13> */
.L_x_8664:


//--------------------- .text._ZN10layer_norm13ln_bwd_kernelINS_13Kernel_traitsI6__halfffffjLj1536ELj1ELj1ELj4ELj16ENS_18Kernel_traits_baseILj1536ES2_ffffjLj128EEEEELb1ELb0ELb1ELb0EEEvNS_9BwdParamsE --------------------------
	.section	.text._ZN10layer_norm13ln_bwd_kernelINS_13Kernel_traitsI6__halfffffjLj1536ELj1ELj1ELj4ELj16ENS_18Kernel_traits_baseILj1536ES2_ffffjLj128EEEEELb1ELb0ELb1ELb0EEEvNS_9BwdParamsE,"ax",@progbits
	.align	128
        .global         _ZN10layer_norm13ln_bwd_kernelINS_13Kernel_traitsI6__halfffffjLj1536ELj1ELj1ELj4ELj16ENS_18Kernel_traits_baseILj1536ES2_ffffjLj128EEEEELb1ELb0ELb1ELb0EEEvNS_9BwdParamsE
        .type           _ZN10layer_norm13ln_bwd_kernelINS_13Kernel_traitsI6__halfffffjLj1536ELj1ELj1ELj4ELj16ENS_18Kernel_traits_baseILj1536ES2_ffffjLj128EEEEELb1ELb0ELb1ELb0EEEvNS_9BwdParamsE,@function
        .size           _ZN10layer_norm13ln_bwd_kernelINS_13Kernel_traitsI6__halfffffjLj1536ELj1ELj1ELj4ELj16ENS_18Kernel_traits_baseILj1536ES2_ffffjLj128EEEEELb1ELb0ELb1ELb0EEEvNS_9BwdParamsE,(.L_x_8665 - _ZN10layer_norm13ln_bwd_kernelINS_13Kernel_traitsI6__halfffffjLj1536ELj1ELj1ELj4ELj16ENS_18Kernel_traits_baseILj1536ES2_ffffjLj128EEEEELb1ELb0ELb1ELb0EEEvNS_9BwdParamsE)
        .other          _ZN10layer_norm13ln_bwd_kernelINS_13Kernel_traitsI6__halfffffjLj1536ELj1ELj1ELj4ELj16ENS_18Kernel_traits_baseILj1536ES2_ffffjLj128EEEEELb1ELb0ELb1ELb0EEEvNS_9BwdParamsE,@"STO_CUDA_ENTRY STV_DEFAULT"
_ZN10layer_norm13ln_bwd_kernelINS_13Kernel_traitsI6__halfffffjLj1536ELj1ELj1ELj4ELj16ENS_18Kernel_traits_baseILj1536ES2_ffffjLj128EEEEELb1ELb0ELb1ELb0EEEvNS_9BwdParamsE:
.text._ZN10layer_norm13ln_bwd_kernelINS_13Kernel_traitsI6__halfffffjLj1536ELj1ELj1ELj4ELj16ENS_18Kernel_traits_baseILj1536ES2_ffffjLj128EEEEELb1ELb0ELb1ELb0EEEvNS_9BwdParamsE:
        /* <DEDUP_REMOVED lines=47> */
[--C-:B-----5:R-:W-:Y:S01]  /*02f0*/  SHF.R.U64 R14, R6, 0x10, R7.reuse ;  /* 0x00000010060e7819 */ /* 0x120fe20000001207 */
[----:B------:R-:W-:Y:S01]  /*0300*/  IMAD.MOV.U32 R9, RZ, RZ, R10 ;  /* 0x000000ffff097224 */ /* 0x000fe200078e000a */
[----:B------:R-:W-:Y:S01]  /*0310*/  MOV R0, R7 ;  /* 0x0000000700007202 */ /* 0x000fe20000000f00 */
[----:B------:R-:W-:Y:S01]  /*0320*/  IMAD.MOV.U32 R17, RZ, RZ, R4 ;  /* 0x000000ffff117224 */ /* 0x000fe200078e0004 */
[----:B------:R-:W-:Y:S01]  /*0330*/  SHF.R.U32.HI R12, RZ, 0x10, R7 ;  /* 0x00000010ff0c7819 */ /* 0x000fe20000011607 */
[----:B------:R-:W-:Y:S01]  /*0340*/  HFMA2.MMA R101, -RZ, RZ, 0, 5.9604644775390625e-08 ;  /* 0x00000001ff657435 */ /* 0x000fe200000001ff */
        /* <DEDUP_REMOVED lines=20> */
.L_x_7376:
[----:B01----:R-:W1:Y:S08]  /*0490*/  LDC.64 R66, c[0x0][0x288] ;  /* 0x0000a200ff427b82 */ /* 0x003e700000000a00 */
[----:B--2---:R-:W2:Y:S08]  /*04a0*/  LDC.64 R68, c[0x0][0x258] ;  /* 0x00009600ff447b82 */ /* 0x004eb00000000a00 */
        /* <DEDUP_REMOVED lines=36> */
.L_x_7337:
[----:B------:R-:W-:Y:S05]  /*06f0*/  BSYNC B1 ;  /* 0x0000000000017941 */ /* 0x000fea0003800000 */
.L_x_7336:
        /* <DEDUP_REMOVED lines=9> */
[----:B------:R-:W-:Y:S02]  /*0790*/  IADD3 R69, R69, 0x80, RZ ;  /* 0x0000008045457810 */ /* 0x000fe40007ffe0ff */
[----:B------:R-:W-:-:S07]  /*07a0*/  IADD3 R71, R71, 0x80, RZ ;  /* 0x0000008047477810 */ /* 0x000fce0007ffe0ff */
.L_x_7339:
[----:B------:R-:W-:Y:S05]  /*07b0*/  BSYNC B1 ;  /* 0x0000000000017941 */ /* 0x000fea0003800000 */
.L_x_7338:
[----:B------:R-:W-:Y:S01]  /*07c0*/  CS2R R110, SRZ ;  /* 0x00000000006e7805 */ /* 0x000fe2000001ff00 */
[----:B------:R-:W-:Y:S06]  /*07d0*/  @!P3 BRA `(.L_x_7340) ;  /* 0x000000080090b947 */ /* 0x000fec0003800000 */
        /* <DEDUP_REMOVED lines=9> */
.L_x_7335:
[----:B------:R-:W1:Y:S02]  /*0870*/  LDC.64 R64, c[0x0][0x250] ;  /* 0x00009400ff407b82 */ /* 0x000e640000000a00 */
[----:B-1----:R-:W-:-:S06]  /*0880*/  IMAD.WIDE R64, R19, 0x4, R64 ;  /* 0x0000000413407825 */ /* 0x002fcc00078e0240 */
[----:B------:R-:W2:Y:S01]  /*0890*/  LDG.E R64, desc[UR4][R64.64] ;  /* 0x0000000440407981 */ /* 0x000ea2000c1e1900 */
[----:B-----5:R-:W-:Y:S01]  /*08a0*/  ISETP.GE.AND P1, PT, R99, 0x1, PT ;  /* 0x000000016300780c */ /* 0x020fe20003f26270 */
[----:B------:R-:W-:Y:S01]  /*08b0*/  HFMA2.MMA R106, -RZ, RZ, 0, 0 ;  /* 0x00000000ff6a7435 */ /* 0x000fe200000001ff */
[----:B------:R-:W-:Y:S01]  /*08c0*/  IADD3 R67, R67, -0x1, RZ ;  /* 0xffffffff43437810 */ /* 0x000fe20007ffe0ff */
[----:B------:R-:W-:Y:S01]  /*08d0*/  BSSY B1, `(.L_x_7341) ;  /* 0x000003b000017945 */ /* 0x000fe20003800000 */
[----:B------:R-:W-:Y:S02]  /*08e0*/  LOP3.LUT R73, R75, 0x7f, RZ, 0xc0, !PT ;  /* 0x0000007f4b497812 */ /* 0x000fe400078ec0ff */
[----:B------:R-:W-:Y:S02]  /*08f0*/  CS2R R110, SRZ ;  /* 0x00000000006e7805 */ /* 0x000fe4000001ff00 */
[----:B0-----:R-:W-:Y:S01]  /*0900*/  ISETP.NE.AND P0, PT, R72, RZ, PT ;  /* 0x000000ff4800720c */ /* 0x001fe20003f05270 */
[----:B------:R-:W-:-:S02]  /*0910*/  IMAD R67, R67, R74, RZ ;  /* 0x0000004a43437224 */ /* 0x000fc400078e02ff */
[----:B------:R-:W-:Y:S02]  /*0920*/  IMAD.MOV.U32 R113, RZ, RZ, R5 ;  /* 0x000000ffff717224 */ /* 0x000fe400078e0005 */
        /* <DEDUP_REMOVED lines=14> */
[----:B------:R-:W3:Y:S01]  /*0a10*/  LDG.E.128 R64, desc[UR4][R64.64] ;  /* 0x0000000440407981 */ /* 0x000ee2000c1e1d00 */
[----:B-1----:R-:W-:Y:S01]  /*0a20*/  IMAD.WIDE.U32 R68, R107, 0x10, R68 ;  /* 0x000000106b447825 */ /* 0x002fe200078e0044 */
[----:B------:R-:W-:-:S05]  /*0a30*/  ISETP.NE.U32.AND P0, PT, RZ, UR6, PT ;  /* 0x00000006ff007c0c */ /* 0x000fca000bf05070 */
[----:B------:R-:W4:Y:S01]  /*0a40*/  LDG.E.128 R68, desc[UR4][R68.64] ;  /* 0x0000000444447981 */ /* 0x000f22000c1e1d00 */
[----:B------:R-:W-:Y:S01]  /*0a50*/  ISETP.NE.AND.EX P0, PT, RZ, UR7, PT, P0 ;  /* 0x00000007ff007c0c */ /* 0x000fe2000bf05300 */
[----:B--2---:R-:W-:-:S05]  /*0a60*/  IMAD.WIDE.U32 R108, R106, 0x4, R108 ;  /* 0x000000046a6c7825 */ /* 0x004fca00078e006c */
[----:B------:R0:W5:Y:S07]  /*0a70*/  LDG.E R4, desc[UR4][R108.64] ;  /* 0x000000046c047981 */ /* 0x00016e000c1e1900 */
[----:B------:R0:W5:Y:S01]  /*0a80*/  @P0 LDG.E.128 R44, desc[UR4][R104.64] ;  /* 0x00000004682c0981 */ /* 0x000162000c1e1d00 */
[----:B------:R-:W-:Y:S02]  /*0a90*/  IADD3 R113, R5, 0x80, RZ ;  /* 0x0000008005717810 */ /* 0x000fe40007ffe0ff */
[----:B------:R-:W-:-:S02]  /*0aa0*/  IADD3 R106, R106, 0x80, RZ ;  /* 0x000000806a6a7810 */ /* 0x000fc40007ffe0ff */
[----:B------:R-:W-:Y:S01]  /*0ab0*/  IADD3 R107, R107, 0x80, RZ ;  /* 0x000000806b6b7810 */ /* 0x000fe20007ffe0ff */
[C---:B---3--:R-:W-:Y:S01]  /*0ac0*/  FADD.FTZ R3, -R103.reuse, R64 ;  /* 0x0000004067037221 */ /* 0x048fe20000010100 */
[C---:B------:R-:W-:Y:S01]  /*0ad0*/  FADD.FTZ R83, -R103.reuse, R65 ;  /* 0x0000004167537221 */ /* 0x040fe20000010100 */
[C---:B------:R-:W-:Y:S01]  /*0ae0*/  FADD.FTZ R65, -R103.reuse, R66 ;  /* 0x0000004267417221 */ /* 0x040fe20000010100 */
[----:B------:R-:W-:Y:S01]  /*0af0*/  FADD.FTZ R67, -R103, R67 ;  /* 0x0000004367437221 */ /* 0x000fe20000010100 */
[C---:B------:R-:W-:Y:S01]  /*0b00*/  FMUL.FTZ R3, R6.reuse, R3 ;  /* 0x0000000306037220 */ /* 0x040fe20000410000 */
[C---:B------:R-:W-:Y:S01]  /*0b10*/  FMUL.FTZ R80, R6.reuse, R83 ;  /* 0x0000005306507220 */ /* 0x040fe20000410000 */
[C---:B------:R-:W-:Y:S01]  /*0b20*/  FMUL.FTZ R83, R6.reuse, R65 ;  /* 0x0000004106537220 */ /* 0x040fe20000410000 */
[----:B------:R-:W-:Y:S01]  /*0b30*/  FMUL.FTZ R100, R6, R67 ;  /* 0x0000004306647220 */ /* 0x000fe20000410000 */
[----:B----4-:R-:W-:Y:S01]  /*0b40*/  FMUL.FTZ R86, R17, R68 ;  /* 0x0000004411567220 */ /* 0x010fe20000410000 */
        /* <DEDUP_REMOVED lines=19> */
.L_x_7342:
[----:B------:R-:W-:Y:S05]  /*0c80*/  BSYNC B1 ;  /* 0x0000000000017941 */ /* 0x000fea0003800000 */
.L_x_7341:
[----:B------:R-:W-:Y:S04]  /*0c90*/  BSSY B1, `(.L_x_7343) ;  /* 0x000002e000017945 */ /* 0x000fe80003800000 */
[----:B------:R-:W-:Y:S05]  /*0ca0*/  @!P4 BRA `(.L_x_7344) ;  /* 0x0000000000b0c947 */ /* 0x000fea0003800000 */
[----:B------:R-:W0:Y:S08]  /*0cb0*/  LDC.64 R64, c[0x0][0x238] ;  /* 0x00008e00ff407b82 */ /* 0x000e300000000a00 */
[----:B------:R-:W1:Y:S01]  /*0cc0*/  LDC.64 R68, c[0x0][0x2b8] ;  /* 0x0000ae00ff447b82 */ /* 0x000e620000000a00 */
[----:B------:R-:W-:-:S07]  /*0cd0*/  ISETP.NE.U32.AND P0, PT, RZ, UR6, PT ;  /* 0x00000006ff007c0c */ /* 0x000fce000bf05070 */
[----:B------:R-:W2:Y:S01]  /*0ce0*/  LDC.64 R108, c[0x0][0x240] ;  /* 0x00009000ff6c7b82 */ /* 0x000ea20000000a00 */
[----:B0-----:R-:W-:-:S06]  /*0cf0*/  IMAD.WIDE.U32 R64, R113, 0x10, R64 ;  /* 0x0000001071407825 */ /* 0x001fcc00078e0040 */
[----:B------:R-:W3:Y:S01]  /*0d00*/  LDG.E.128 R64, desc[UR4][R64.64] ;  /* 0x0000000440407981 */ /* 0x000ee2000c1e1d00 */
[----:B-1----:R-:W-:Y:S01]  /*0d10*/  IMAD.WIDE.U32 R68, R107, 0x10, R68 ;  /* 0x000000106b447825 */ /* 0x002fe200078e0044 */
[----:B------:R-:W-:-:S05]  /*0d20*/  ISETP.NE.AND.EX P0, PT, RZ, UR7, PT, P0 ;  /* 0x00000007ff007c0c */ /* 0x000fca000bf05300 */
[----:B------:R-:W4:Y:S01]  /*0d30*/  LDG.E.128 R68, desc[UR4][R68.64] ;  /* 0x0000000444447981 */ /* 0x000f22000c1e1d00 */
[----:B--2---:R-:W-:-:S05]  /*0d40*/  IMAD.WIDE.U32 R108, R106, 0x4, R108 ;  /* 0x000000046a6c7825 */ /* 0x004fca00078e006c */
[----:B------:R0:W5:Y:S02]  /*0d50*/  LDG.E R2, desc[UR4][R108.64] ;  /* 0x000000046c027981 */ /* 0x000164000c1e1900 */
[----:B------:R-:W-:-:S05]  /*0d60*/  @P0 IMAD.WIDE.U32 R104, R113, 0x10, R88 ;  /* 0x0000001071680825 */ /* 0x000fca00078e0058 */
[----:B------:R0:W5:Y:S01]  /*0d70*/  @P0 LDG.E.128 R20, desc[UR4][R104.64] ;  /* 0x0000000468140981 */ /* 0x000162000c1e1d00 */
[----:B------:R-:W-:Y:S01]  /*0d80*/  VIADD R106, R106, 0x80 ;  /* 0x000000806a6a7836 */ /* 0x000fe20000000000 */
[----:B------:R-:W-:Y:S02]  /*0d90*/  IADD3 R107, R107, 0x80, RZ ;  /* 0x000000806b6b7810 */ /* 0x000fe40007ffe0ff */
[----:B------:R-:W-:Y:S01]  /*0da0*/  IADD3 R113, R113, 0x80, RZ ;  /* 0x0000008071717810 */ /* 0x000fe20007ffe0ff */
[C---:B---3--:R-:W-:Y:S01]  /*0db0*/  FADD.FTZ R79, -R103.reuse, R64 ;  /* 0x00000040674f7221 */ /* 0x048fe20000010100 */
[C---:B------:R-:W-:Y:S01]  /*0dc0*/  FADD.FTZ R65, -R103.reuse, R65 ;  /* 0x0000004167417221 */ /* 0x040fe20000010100 */
[----:B------:R-:W-:Y:S02]  /*0dd0*/  FADD.FTZ R67, -R103, R67 ;  /* 0x0000004367437221 */ /* 0x000fe40000010100 */
[C---:B------:R-:W-:Y:S01]  /*0de0*/  FMUL.FTZ R79, R6.reuse, R79 ;  /* 0x0000004f064f7220 */ /* 0x040fe20000410000 */
[----:B----4-:R-:W-:Y:S01]  /*0df0*/  FMUL.FTZ R84, R13, R68 ;  /* 0x000000440d547220 */ /* 0x010fe20000410000 */
[----:B------:R-:W-:Y:S01]  /*0e00*/  FMUL.FTZ R78, R6, R65 ;  /* 0x00000041064e7220 */ /* 0x000fe20000410000 */
[----:B------:R-:W-:Y:S01]  /*0e10*/  FMUL.FTZ R91, R14, R69 ;  /* 0x000000450e5b7220 */ /* 0x000fe20000410000 */
[----:B------:R-:W-:Y:S01]  /*0e20*/  FADD.FTZ R81, -R103, R66 ;  /* 0x0000004267517221 */ /* 0x000fe20000010100 */
[----:B------:R-:W-:Y:S01]  /*0e30*/  FADD.FTZ R64, R111, R84 ;  /* 0x000000546f407221 */ /* 0x000fe20000010000 */
[----:B------:R-:W-:Y:S01]  /*0e40*/  FFMA.FTZ R65, R79, R84, R110 ;  /* 0x000000544f417223 */ /* 0x000fe2000001006e */
[C---:B------:R-:W-:Y:S01]  /*0e50*/  FMUL.FTZ R96, R6.reuse, R67 ;  /* 0x0000004306607220 */ /* 0x040fe20000410000 */
[----:B------:R-:W-:Y:S01]  /*0e60*/  FMUL.FTZ R81, R6, R81 ;  /* 0x0000005106517220 */ /* 0x000fe20000410000 */
[----:B------:R-:W-:Y:S01]  /*0e70*/  FADD.FTZ R67, R64, R91 ;  /* 0x0000005b40437221 */ /* 0x000fe20000010000 */
[----:B------:R-:W-:Y:S01]  /*0e80*/  FMUL.FTZ R98, R11, R70 ;  /* 0x000000460b627220 */ /* 0x000fe20000410000 */
        /* <DEDUP_REMOVED lines=14> */
.L_x_7344:
[----:B------:R-:W-:Y:S05]  /*0f70*/  BSYNC B1 ;  /* 0x0000000000017941 */ /* 0x000fea0003800000 */
.L_x_7343:
        /* <DEDUP_REMOVED lines=14> */
[C---:B---3--:R-:W-:Y:S01]  /*1060*/  FADD.FTZ R77, -R103.reuse, R64 ;  /* 0x00000040674d7221 */ /* 0x048fe20000010100 */
[----:B------:R-:W-:-:S03]  /*1070*/  FADD.FTZ R65, -R103, R65 ;  /* 0x0000004167417221 */ /* 0x000fc60000010100 */
[C---:B------:R-:W-:Y:S01]  /*1080*/  FMUL.FTZ R77, R6.reuse, R77 ;  /* 0x0000004d064d7220 */ /* 0x040fe20000410000 */
[----:B----4-:R-:W-:Y:S01]  /*1090*/  FMUL.FTZ R82, R9, R68 ;  /* 0x0000004409527220 */ /* 0x010fe20000410000 */
[----:B------:R-:W-:Y:S01]  /*10a0*/  FMUL.FTZ R76, R6, R65 ;  /* 0x00000041064c7220 */ /* 0x000fe20000410000 */
[----:B------:R-:W-:Y:S01]  /*10b0*/  FMUL.FTZ R87, R10, R69 ;  /* 0x000000450a577220 */ /* 0x000fe20000410000 */
[----:B------:R-:W-:Y:S01]  /*10c0*/  FADD.FTZ R85, -R103, R66 ;  /* 0x0000004267557221 */ /* 0x000fe20000010100 */
[----:B------:R-:W-:Y:S01]  /*10d0*/  FADD.FTZ R64, R111, R82 ;  /* 0x000000526f407221 */ /* 0x000fe20000010000 */
[----:B------:R-:W-:Y:S01]  /*10e0*/  FFMA.FTZ R65, R77, R82, R110 ;  /* 0x000000524d417223 */ /* 0x000fe2000001006e */
[----:B------:R-:W-:Y:S01]  /*10f0*/  FADD.FTZ R103, -R103, R67 ;  /* 0x0000004367677221 */ /* 0x000fe20000010100 */
        /* <DEDUP_REMOVED lines=18> */
.L_x_7340:
[----:B------:R-:W-:Y:S05]  /*1220*/  BSYNC B0 ;  /* 0x0000000000007941 */ /* 0x000fea0003800000 */
.L_x_7334:
        /* <DEDUP_REMOVED lines=26> */
.L_x_7387:
        /* <DEDUP_REMOVED lines=13> */
[-C--:B------:R-:W-:Y:S02]  /*14a0*/  @!P6 LEA R101, R65, R68.reuse, 0x3 ;  /* 0x000000444165e211 */ /* 0x080fe400078e18ff */
[----:B------:R-:W-:-:S03]  /*14b0*/  LEA R103, R64, R68, 0x3 ;  /* 0x0000004440677211 */ /* 0x000fc600078e18ff */
[----:B------:R1:W-:Y:S01]  /*14c0*/  @!P6 STS.64 [R101+0x1800], R88 ;  /* 0x001800586500e388 */ /* 0x0003e20000000a00 */
[----:B------:R-:W-:Y:S01]  /*14d0*/  BAR.SYNC.DEFER_BLOCKING 0x0 ;  /* 0x0000000000007b1d */ /* 0x000fe20000010000 */
[----:B0-----:R-:W-:Y:S01]  /*14e0*/  ISETP.NE.AND P6, PT, R72, RZ, PT ;  /* 0x000000ff4800720c */ /* 0x001fe20003fc5270 */
[----:B-1----:R-:W-:-:S04]  /*14f0*/  HFMA2.MMA R101, -RZ, RZ, 0, 0 ;  /* 0x00000000ff657435 */ /* 0x002fc800000001ff */
        /* <DEDUP_REMOVED lines=12> */
[----:B------:R-:W-:-:S02]  /*15c0*/  @P1 LEA.HI.SX32 R101, R66, R73, 0x1e ;  /* 0x0000004942651211 */ /* 0x000fc400078ff2ff */
        /* <DEDUP_REMOVED lines=22> */
.L_x_7349:
[----:B------:R-:W-:Y:S05]  /*1730*/  BSYNC B1 ;  /* 0x0000000000017941 */ /* 0x000fea0003800000 */
.L_x_7348:
[----:B--2---:R-:W-:Y:S01]  /*1740*/  @P1 FMUL.FTZ R69, R103, R69 ;  /* 0x0000004567451220 */ /* 0x004fe20000410000 */
[----:B------:R-:W-:Y:S01]  /*1750*/  @P1 LOP3.LUT P6, RZ, R4, 0xff, RZ, 0xc0, !PT ;  /* 0x000000ff04ff1812 */ /* 0x000fe200078cc0ff */
[----:B------:R-:W-:Y:S02]  /*1760*/  BSSY B1, `(.L_x_7350) ;  /* 0x000000d000017945 */ /* 0x000fe40003800000 */
[----:B------:R-:W-:-:S05]  /*1770*/  @P1 FMUL.FTZ R68, R69, R68 ;  /* 0x0000004445441220 */ /* 0x000fca0000410000 */
[----:B------:R-:W-:Y:S02]  /*1780*/  @P1 SEL R60, R68, RZ, P6 ;  /* 0x000000ff443c1207 */ /* 0x000fe40003000000 */
        /* <DEDUP_REMOVED lines=10> */
.L_x_7351:
[----:B------:R-:W-:Y:S05]  /*1830*/  BSYNC B1 ;  /* 0x0000000000017941 */ /* 0x000fea0003800000 */
.L_x_7350:
[----:B---3--:R-:W-:Y:S01]  /*1840*/  @P1 FMUL.FTZ R71, R106, R71 ;  /* 0x000000476a471220 */ /* 0x008fe20000410000 */
        /* <DEDUP_REMOVED lines=14> */
.L_x_7353:
[----:B------:R-:W-:Y:S05]  /*1930*/  BSYNC B1 ;  /* 0x0000000000017941 */ /* 0x000fea0003800000 */
.L_x_7352:
[----:B0-----:R-:W-:Y:S01]  /*1940*/  @P1 FMUL.FTZ R89, R71, R89 ;  /* 0x0000005947591220 */ /* 0x001fe20000410000 */
[----:B------:R-:W0:Y:S01]  /*1950*/  @P1 LDC.64 R68, c[0x0][0x298] ;  /* 0x0000a600ff441b82 */ /* 0x000e220000000a00 */
[----:B------:R-:W-:Y:S01]  /*1960*/  @P1 LOP3.LUT P6, RZ, R4, 0xff0000, RZ, 0xc0, !PT ;  /* 0x00ff000004ff1812 */ /* 0x000fe200078cc0ff */
[----:B------:R-:W-:Y:S01]  /*1970*/  BSSY B1, `(.L_x_7354) ;  /* 0x000000f000017945 */ /* 0x000fe20003800000 */
[----:B------:R-:W-:-:S05]  /*1980*/  @P1 FMUL.FTZ R88, R89, R88 ;  /* 0x0000005859581220 */ /* 0x000fca0000410000 */
[----:B------:R-:W-:Y:S02]  /*1990*/  @P1 SEL R62, R88, RZ, P6 ;  /* 0x000000ff583e1207 */ /* 0x000fe40003000000 */
        /* <DEDUP_REMOVED lines=12> */
.L_x_7355:
[----:B------:R-:W-:Y:S05]  /*1a60*/  BSYNC B1 ;  /* 0x0000000000017941 */ /* 0x000fea0003800000 */
.L_x_7354:
[----:B------:R-:W-:Y:S01]  /*1a70*/  ISETP.NE.AND P6, PT, R88, RZ, PT ;  /* 0x000000ff5800720c */ /* 0x000fe20003fc5270 */
[----:B0-----:R-:W-:Y:S01]  /*1a80*/  @P1 FMUL.FTZ R69, R70, R69 ;  /* 0x0000004546451220 */ /* 0x001fe20000410000 */
[----:B------:R-:W0:Y:S02]  /*1a90*/  @P1 LDC.64 R64, c[0x0][0x2f8] ;  /* 0x0000be00ff401b82 */ /* 0x000e240000000a00 */
[----:B------:R-:W-:Y:S01]  /*1aa0*/  ISETP.NE.AND.EX P6, PT, R67, RZ, PT, P6 ;  /* 0x000000ff4300720c */ /* 0x000fe20003fc5360 */
[----:B------:R-:W-:-:S03]  /*1ab0*/  @P1 FMUL.FTZ R68, R69, R68 ;  /* 0x0000004445441220 */ /* 0x000fc60000410000 */
[----:B------:R-:W-:Y:S02]  /*1ac0*/  SEL R52, R103, R52, P6 ;  /* 0x0000003467347207 */ /* 0x000fe40003000000 */
[----:B------:R-:W-:Y:S02]  /*1ad0*/  SEL R53, R106, R53, P6 ;  /* 0x000000356a357207 */ /* 0x000fe40003000000 */
[----:B------:R-:W-:Y:S02]  /*1ae0*/  SEL R54, R71, R54, P6 ;  /* 0x0000003647367207 */ /* 0x000fe40003000000 */
[----:B------:R-:W-:Y:S02]  /*1af0*/  SEL R55, R70, R55, P6 ;  /* 0x0000003746377207 */ /* 0x000fe40003000000 */
[----:B------:R-:W-:-:S04]  /*1b00*/  @P1 LOP3.LUT P6, RZ, R4, 0xff000000, RZ, 0xc0, !PT ;  /* 0xff00000004ff1812 */ /* 0x000fc800078cc0ff */
[----:B------:R-:W-:Y:S02]  /*1b10*/  @P1 SEL R63, R68, RZ, P6 ;  /* 0x000000ff443f1207 */ /* 0x000fe40003000000 */
[----:B------:R-:W-:-:S04]  /*1b20*/  ISETP.NE.U32.AND P6, PT, R66, RZ, PT ;  /* 0x000000ff4200720c */ /* 0x000fc80003fc5070 */
[----:B------:R-:W-:Y:S01]  /*1b30*/  ISETP.NE.AND.EX P6, PT, R67, RZ, PT, P6 ;  /* 0x000000ff4300720c */ /* 0x000fe20003fc5360 */
[C---:B0-----:R-:W-:Y:S01]  /*1b40*/  @P1 IMAD.WIDE.U32 R64, R101.reuse, 0x10, R64 ;  /* 0x0000001065401825 */ /* 0x041fe200078e0040 */
[----:B------:R-:W-:-:S11]  /*1b50*/  IADD3 R101, R101, 0x80, RZ ;  /* 0x0000008065657810 */ /* 0x000fd60007ffe0ff */
[----:B------:R-:W0:Y:S02]  /*1b60*/  @P6 LDC.64 R66, c[0x0][0x308] ;  /* 0x0000c200ff426b82 */ /* 0x000e240000000a00 */
[C---:B0-----:R-:W-:Y:S01]  /*1b70*/  @P6 IMAD.WIDE.U32 R66, R5.reuse, 0x10, R66 ;  /* 0x0000001005426825 */ /* 0x041fe200078e0042 */
[----:B------:R-:W-:-:S04]  /*1b80*/  IADD3 R5, R5, 0x80, RZ ;  /* 0x0000008005057810 */ /* 0x000fc80007ffe0ff */
[----:B------:R0:W-:Y:S04]  /*1b90*/  @P6 STG.E.128 desc[UR4][R66.64], R52 ;  /* 0x0000003442006986 */ /* 0x0001e8000c101d04 */
[----:B------:R0:W-:Y:S02]  /*1ba0*/  @P1 STG.E.128 desc[UR4][R64.64], R60 ;  /* 0x0000003c40001986 */ /* 0x0001e4000c101d04 */
.L_x_7347:
[----:B------:R-:W-:Y:S05]  /*1bb0*/  BSYNC B0 ;  /* 0x0000000000007941 */ /* 0x000fea0003800000 */
.L_x_7346:
[----:B------:R-:W-:Y:S04]  /*1bc0*/  BSSY B0, `(.L_x_7356) ;  /* 0x000005c000007945 */ /* 0x000fe80003800000 */
[----:B------:R-:W-:Y:S05]  /*1bd0*/  @!P4 BRA `(.L_x_7357) ;  /* 0x000000040068c947 */ /* 0x000fea0003800000 */
[----:B0-----:R-:W0:Y:S01]  /*1be0*/  @!P2 LDC.64 R64, c[0x0][0x2c8] ;  /* 0x0000b200ff40ab82 */ /* 0x001e220000000a00 */
        /* <DEDUP_REMOVED lines=17> */
.L_x_7359:
[----:B------:R-:W-:Y:S05]  /*1d00*/  BSYNC B1 ;  /* 0x0000000000017941 */ /* 0x000fea0003800000 */
.L_x_7358:
        /* <DEDUP_REMOVED lines=15> */
.L_x_7361:
[----:B------:R-:W-:Y:S05]  /*1e00*/  BSYNC B1 ;  /* 0x0000000000017941 */ /* 0x000fea0003800000 */
.L_x_7360:
        /* <DEDUP_REMOVED lines=15> */
.L_x_7363:
[----:B------:R-:W-:Y:S05]  /*1f00*/  BSYNC B1 ;  /* 0x0000000000017941 */ /* 0x000fea0003800000 */
.L_x_7362:
        /* <DEDUP_REMOVED lines=18> */
.L_x_7365:
[----:B------:R-:W-:Y:S05]  /*2030*/  BSYNC B1 ;  /* 0x0000000000017941 */ /* 0x000fea0003800000 */
.L_x_7364:
        /* <DEDUP_REMOVED lines=20> */
.L_x_7357:
[----:B------:R-:W-:Y:S05]  /*2180*/  BSYNC B0 ;  /* 0x0000000000007941 */ /* 0x000fea0003800000 */
.L_x_7356:
        /* <DEDUP_REMOVED lines=20> */
.L_x_7369:
[----:B------:R-:W-:Y:S05]  /*22d0*/  BSYNC B1 ;  /* 0x0000000000017941 */ /* 0x000fea0003800000 */
.L_x_7368:
        /* <DEDUP_REMOVED lines=15> */
.L_x_7371:
[----:B------:R-:W-:Y:S05]  /*23d0*/  BSYNC B1 ;  /* 0x0000000000017941 */ /* 0x000fea0003800000 */
.L_x_7370:
        /* <DEDUP_REMOVED lines=15> */
.L_x_7373:
[----:B------:R-:W-:Y:S05]  /*24d0*/  BSYNC B1 ;  /* 0x0000000000017941 */ /* 0x000fea0003800000 */
.L_x_7372:
[----:B0-----:R-:W-:Y:S01]  /*24e0*/  @P1 FMUL.FTZ R89, R105, R89 ;  /* 0x0000005969591220 */ /* 0x001fe20000410000 */
[----:B------:R-:W-:Y:S01]  /*24f0*/  @P1 LOP3.LUT P6, RZ, R0, 0xff0000, RZ, 0xc0, !PT ;  /* 0x00ff000000ff1812 */ /* 0x000fe200078cc0ff */
[----:B------:R-:W0:Y:S01]  /*2500*/  @P1 LDC.64 R70, c[0x0][0x2f8] ;  /* 0x0000be00ff461b82 */ /* 0x000e220000000a00 */
[----:B------:R-:W-:Y:S01]  /*2510*/  BSSY B1, `(.L_x_7374) ;  /* 0x0000011000017945 */ /* 0x000fe20003800000 */
[----:B------:R-:W-:-:S05]  /*2520*/  @P1 FMUL.FTZ R88, R89, R88 ;  /* 0x0000005859581220 */ /* 0x000fca0000410000 */
[----:B------:R-:W-:Y:S01]  /*2530*/  @P1 SEL R62, R88, RZ, P6 ;  /* 0x000000ff583e1207 */ /* 0x000fe20003000000 */
[----:B------:R-:W1:Y:S01]  /*2540*/  @P1 LDC.64 R68, c[0x0][0x298] ;  /* 0x0000a600ff441b82 */ /* 0x000e620000000a00 */
[----:B------:R-:W-:-:S04]  /*2550*/  @!P2 ISETP.NE.U32.AND P6, PT, R64, RZ, PT ;  /* 0x000000ff4000a20c */ /* 0x000fc80003fc5070 */
[----:B------:R-:W-:-:S04]  /*2560*/  @!P2 ISETP.NE.AND.EX P6, PT, R65, RZ, PT, P6 ;  /* 0x000000ff4100a20c */ /* 0x000fc80003fc5360 */
[----:B------:R-:W-:Y:S02]  /*2570*/  @!P2 FSEL R108, R51, RZ, P6 ;  /* 0x000000ff336ca208 */ /* 0x000fe40003000000 */
[----:B------:R-:W-:-:S04]  /*2580*/  ISETP.NE.U32.AND P6, PT, R66, RZ, PT ;  /* 0x000000ff4200720c */ /* 0x000fc80003fc5070 */
[----:B------:R-:W-:-:S13]  /*2590*/  ISETP.NE.AND.EX P6, PT, R67, RZ, PT, P6 ;  /* 0x000000ff4300720c */ /* 0x000fda0003fc5360 */
[----:B------:R-:W2:Y:S01]  /*25a0*/  @P6 LDC.64 R88, c[0x0][0x308] ;  /* 0x0000c200ff586b82 */ /* 0x000ea20000000a00 */
[----:B------:R-:W-:Y:S05]  /*25b0*/  @!P2 BRA `(.L_x_7375) ;  /* 0x000000000018a947 */ /* 0x000fea0003800000 */
[----:B------:R-:W-:Y:S01]  /*25c0*/  ISETP.NE.U32.AND P2, PT, R64, RZ, PT ;  /* 0x000000ff4000720c */ /* 0x000fe20003f45070 */
[----:B------:R-:W-:-:S03]  /*25d0*/  FFMA.FTZ R99, R92, R104, R99 ;  /* 0x000000685c637223 */ /* 0x000fc60000010063 */
[----:B------:R-:W-:Y:S01]  /*25e0*/  ISETP.NE.AND.EX P2, PT, R65, RZ, PT, P2 ;  /* 0x000000ff4100720c */ /* 0x000fe20003f45320 */
[----:B------:R-:W-:-:S04]  /*25f0*/  FADD.FTZ R99, R90, -R99 ;  /* 0x800000635a637221 */ /* 0x000fc80000010000 */
[----:B------:R-:W-:-:S08]  /*2600*/  FMUL.FTZ R108, R6, R99 ;  /* 0x00000063066c7220 */ /* 0x000fd00000410000 */
[----:B------:R-:W-:-:S07]  /*2610*/  @P2 FADD.FTZ R108, R51, R108 ;  /* 0x0000006c336c2221 */ /* 0x000fce0000010000 */
.L_x_7375:
[----:B------:R-:W-:Y:S05]  /*2620*/  BSYNC B1 ;  /* 0x0000000000017941 */ /* 0x000fea0003800000 */
.L_x_7374:
[----:B------:R-:W-:Y:S01]  /*2630*/  ISETP.NE.U32.AND P2, PT, R66, RZ, PT ;  /* 0x000000ff4200720c */ /* 0x000fe20003f45070 */
[----:B-1----:R-:W-:Y:S01]  /*2640*/  @P1 FMUL.FTZ R69, R108, R69 ;  /* 0x000000456c451220 */ /* 0x002fe20000410000 */
[----:B--2---:R-:W-:Y:S02]  /*2650*/  @P6 IMAD.WIDE.U32 R88, R5, 0x10, R88 ;  /* 0x0000001005586825 */ /* 0x004fe400078e0058 */
[----:B------:R-:W-:Y:S02]  /*2660*/  ISETP.NE.AND.EX P2, PT, R67, RZ, PT, P2 ;  /* 0x000000ff4300720c */ /* 0x000fe40003f45320 */
[----:B------:R-:W-:Y:S01]  /*2670*/  @P1 FMUL.FTZ R68, R69, R68 ;  /* 0x0000004445441220 */ /* 0x000fe20000410000 */
[----:B0-----:R-:W-:Y:S01]  /*2680*/  @P1 IMAD.WIDE.U32 R70, R101, 0x10, R70 ;  /* 0x0000001065461825 */ /* 0x001fe200078e0046 */
[----:B------:R-:W-:Y:S02]  /*2690*/  SEL R52, R103, R52, P2 ;  /* 0x0000003467347207 */ /* 0x000fe40001000000 */
[----:B------:R-:W-:-:S02]  /*26a0*/  SEL R53, R106, R53, P2 ;  /* 0x000000356a357207 */ /* 0x000fc40001000000 */
[----:B------:R-:W-:Y:S02]  /*26b0*/  SEL R54, R105, R54, P2 ;  /* 0x0000003669367207 */ /* 0x000fe40001000000 */
[----:B------:R-:W-:Y:S02]  /*26c0*/  SEL R55, R108, R55, P2 ;  /* 0x000000376c377207 */ /* 0x000fe40001000000 */
[----:B------:R-:W-:-:S03]  /*26d0*/  @P1 LOP3.LUT P2, RZ, R0, 0xff000000, RZ, 0xc0, !PT ;  /* 0xff00000000ff1812 */ /* 0x000fc6000784c0ff */
[----:B------:R2:W-:Y:S01]  /*26e0*/  @P6 STG.E.128 desc[UR4][R88.64], R52 ;  /* 0x0000003458006986 */ /* 0x0005e2000c101d04 */
[----:B------:R-:W-:-:S05]  /*26f0*/  @P1 SEL R63, R68, RZ, P2 ;  /* 0x000000ff443f1207 */ /* 0x000fca0001000000 */
[----:B------:R2:W-:Y:S04]  /*2700*/  @P1 STG.E.128 desc[UR4][R70.64], R60 ;  /* 0x0000003c46001986 */ /* 0x0005e8000c101d04 */
.L_x_7367:
[----:B------:R-:W-:Y:S05]  /*2710*/  BSYNC B0 ;  /* 0x0000000000007941 */ /* 0x000fea0003800000 */
.L_x_7366:
[----:B------:R-:W-:Y:S01]  /*2720*/  VIADD R19, R19, UR10 ;  /* 0x0000000a13137c36 */ /* 0x000fe20008000000 */
[----:B------:R-:W-:-:S04]  /*2730*/  SEL R101, RZ, 0x1, P0 ;  /* 0x00000001ff657807 */ /* 0x000fc80000000000 */
[----:B------:R-:W-:-:S13]  /*2740*/  ISETP.GE.AND P1, PT, R19, UR11, PT ;  /* 0x0000000b13007c0c */ /* 0x000fda000bf26270 */
[----:B------:R-:W-:Y:S05]  /*2750*/  @!P1 BRA `(.L_x_7376) ;  /* 0xffffffdc004c9947 */ /* 0x000fea000383ffff */
.L_x_7333:
[----:B-----5:R-:W3:Y:S01]  /*2760*/  S2R R0, SR_TID.X ;  /* 0x0000000000007919 */ /* 0x020ee20000002100 */
[----:B------:R-:W3:Y:S08]  /*2770*/  S2UR UR9, SR_CTAID.X ;  /* 0x00000000000979c3 */ /* 0x000ef00000002500 */
[----:B------:R-:W4:Y:S08]  /*2780*/  @P5 LDC.64 R2, c[0x0][0x2d0] ;  /* 0x0000b400ff025b82 */ /* 0x000f300000000a00 */
[----:B------:R-:W0:Y:S08]  /*2790*/  @P5 LDC.64 R4, c[0x0][0x2d8] ;  /* 0x0000b600ff045b82 */ /* 0x000e300000000a00 */
[----:B------:R-:W1:Y:S01]  /*27a0*/  @P4 LDC.64 R6, c[0x0][0x2d0] ;  /* 0x0000b400ff064b82 */ /* 0x000e620000000a00 */
[----:B---3--:R-:W-:-:S07]  /*27b0*/  LEA.HI R11, R0, UR9, RZ, 0x19 ;  /* 0x00000009000b7c11 */ /* 0x008fce000f8fc8ff */
[----:B------:R-:W3:Y:S01]  /*27c0*/  @P4 LDC.64 R8, c[0x0][0x2d8] ;  /* 0x0000b600ff084b82 */ /* 0x000ee20000000a00 */
        /* <DEDUP_REMOVED lines=21> */
.L_x_7345:
[----:B------:R-:W-:Y:S01]  /*2920*/  HFMA2.MMA R105, -RZ, RZ, 0, 9.5367431640625e-07 ;  /* 0x00000010ff697435 */ /* 0x000fe200000001ff */
[----:B------:R-:W-:Y:S01]  /*2930*/  MOV R104, R111 ;  /* 0x0000006f00687202 */ /* 0x000fe20000000f00 */
[----:B------:R-:W-:Y:S01]  /*2940*/  IMAD.MOV.U32 R106, RZ, RZ, 0x1f ;  /* 0x0000001fff6a7424 */ /* 0x000fe200078e00ff */
[----:B------:R-:W-:-:S08]  /*2950*/  MOV R101, 0xffffffff ;  /* 0xffffffff00657802 */ /* 0x000fd00000000f00 */
[----:B0----5:R-:W-:Y:S05]  /*2960*/  WARPSYNC.COLLECTIVE R101, `(.L_x_7377) ;  /* 0x0000000065087348 */ /* 0x021fea0003c00000 */
[----:B------:R1:W2:Y:S02]  /*2970*/  SHFL.DOWN P6, R103, R104, R105, R106 ;  /* 0x0800006968677389 */ /* 0x0002a400000c006a */
[----:B012--5:R-:W-:Y:S01]  /*2980*/  ENDCOLLECTIVE ;  /* 0x000000000000791b */ /* 0x027fe20003800000 */
.L_x_7377:
[----:B------:R-:W-:Y:S02]  /*2990*/  MOV R104, R110 ;  /* 0x0000006e00687202 */ /* 0x000fe40000000f00 */
[----:B------:R-:W-:-:S07]  /*29a0*/  MOV R66, R103 ;  /* 0x0000006700427202 */ /* 0x000fce0000000f00 */
[----:B------:R-:W-:Y:S05]  /*29b0*/  WARPSYNC.COLLECTIVE R101, `(.L_x_7378) ;  /* 0x0000000065087348 */ /* 0x000fea0003c00000 */
[----:B------:R0:W1:Y:S02]  /*29c0*/  SHFL.DOWN P6, R103, R104, R105, R106 ;  /* 0x0800006968677389 */ /* 0x00006400000c006a */
[----:B01----:R-:W-:Y:S01]  /*29d0*/  ENDCOLLECTIVE ;  /* 0x000000000000791b */ /* 0x003fe20003800000 */
.L_x_7378:
[----:B------:R-:W-:Y:S01]  /*29e0*/  FADD.FTZ R66, R66, R111 ;  /* 0x0000006f42427221 */ /* 0x000fe20000010000 */
[----:B------:R-:W-:-:S03]  /*29f0*/  HFMA2.MMA R105, -RZ, RZ, 0, 4.76837158203125e-07 ;  /* 0x00000008ff697435 */ /* 0x000fc600000001ff */
[----:B------:R-:W-:Y:S01]  /*2a00*/  IMAD.MOV.U32 R104, RZ, RZ, R66 ;  /* 0x000000ffff687224 */ /* 0x000fe200078e0042 */
[----:B------:R-:W-:-:S07]  /*2a10*/  MOV R67, R103 ;  /* 0x0000006700437202 */ /* 0x000fce0000000f00 */
[----:B------:R-:W-:Y:S05]  /*2a20*/  WARPSYNC.COLLECTIVE R101, `(.L_x_7379) ;  /* 0x0000000065087348 */ /* 0x000fea0003c00000 */
[----:B------:R0:W1:Y:S02]  /*2a30*/  SHFL.DOWN P6, R103, R104, R105, R106 ;  /* 0x0800006968677389 */ /* 0x00006400000c006a */
[----:B01----:R-:W-:Y:S01]  /*2a40*/  ENDCOLLECTIVE ;  /* 0x000000000000791b */ /* 0x003fe20003800000 */
.L_x_7379:
[----:B------:R-:W-:-:S05]  /*2a50*/  FADD.FTZ R67, R67, R110 ;  /* 0x0000006e43437221 */ /* 0x000fca0000010000 */
[----:B------:R-:W-:Y:S02]  /*2a60*/  MOV R104, R67 ;  /* 0x0000004300687202 */ /* 0x000fe40000000f00 */
[----:B------:R-:W-:-:S07]  /*2a70*/  MOV R69, R103 ;  /* 0x0000006700457202 */ /* 0x000fce0000000f00 */
[----:B------:R-:W-:Y:S05]  /*2a80*/  WARPSYNC.COLLECTIVE R101, `(.L_x_7380) ;  /* 0x0000000065087348 */ /* 0x000fea0003c00000 */
[----:B------:R0:W1:Y:S02]  /*2a90*/  SHFL.DOWN P6, R103, R104, R105, R106 ;  /* 0x0800006968677389 */ /* 0x00006400000c006a */
[----:B01----:R-:W-:Y:S01]  /*2aa0*/  ENDCOLLECTIVE ;  /* 0x000000000000791b */ /* 0x003fe20003800000 */
.L_x_7380:
[----:B------:R-:W-:Y:S01]  /*2ab0*/  FADD.FTZ R69, R66, R69 ;  /* 0x0000004542457221 */ /* 0x000fe20000010000 */
[----:B------:R-:W-:-:S03]  /*2ac0*/  HFMA2.MMA R105, -RZ, RZ, 0, 2.384185791015625e-07 ;  /* 0x00000004ff697435 */ /* 0x000fc600000001ff */
[----:B------:R-:W-:Y:S01]  /*2ad0*/  IMAD.MOV.U32 R104, RZ, RZ, R69 ;  /* 0x000000ffff687224 */ /* 0x000fe200078e0045 */
[----:B------:R-:W-:-:S07]  /*2ae0*/  MOV R68, R103 ;  /* 0x0000006700447202 */ /* 0x000fce0000000f00 */
[----:B------:R-:W-:Y:S05]  /*2af0*/  WARPSYNC.COLLECTIVE R101, `(.L_x_7381) ;  /* 0x0000000065087348 */ /* 0x000fea0003c00000 */
[----:B------:R0:W1:Y:S02]  /*2b00*/  SHFL.DOWN P6, R103, R104, R105, R106 ;  /* 0x0800006968677389 */ /* 0x00006400000c006a */
[----:B01----:R-:W-:Y:S01]  /*2b10*/  ENDCOLLECTIVE ;  /* 0x000000000000791b */ /* 0x003fe20003800000 */
.L_x_7381:
[----:B------:R-:W-:-:S05]  /*2b20*/  FADD.FTZ R68, R67, R68 ;  /* 0x0000004443447221 */ /* 0x000fca0000010000 */
[----:B------:R-:W-:Y:S02]  /*2b30*/  MOV R104, R68 ;  /* 0x0000004400687202 */ /* 0x000fe40000000f00 */
[----:B------:R-:W-:-:S07]  /*2b40*/  MOV R70, R103 ;  /* 0x0000006700467202 */ /* 0x000fce0000000f00 */
[----:B------:R-:W-:Y:S05]  /*2b50*/  WARPSYNC.COLLECTIVE R101, `(.L_x_7382) ;  /* 0x0000000065087348 */ /* 0x000fea0003c00000 */
[----:B------:R0:W1:Y:S02]  /*2b60*/  SHFL.DOWN P6, R103, R104, R105, R106 ;  /* 0x0800006968677389 */ /* 0x00006400000c006a */
[----:B01----:R-:W-:Y:S01]  /*2b70*/  ENDCOLLECTIVE ;  /* 0x000000000000791b */ /* 0x003fe20003800000 */
.L_x_7382:
[----:B------:R-:W-:Y:S01]  /*2b80*/  FADD.FTZ R70, R69, R70 ;  /* 0x0000004645467221 */ /* 0x000fe20000010000 */
[----:B------:R-:W-:-:S03]  /*2b90*/  HFMA2.MMA R105, -RZ, RZ, 0, 1.1920928955078125e-07 ;  /* 0x00000002ff697435 */ /* 0x000fc600000001ff */
[----:B------:R-:W-:Y:S01]  /*2ba0*/  IMAD.MOV.U32 R104, RZ, RZ, R70 ;  /* 0x000000ffff687224 */ /* 0x000fe200078e0046 */
[----:B------:R-:W-:-:S07]  /*2bb0*/  MOV R71, R103 ;  /* 0x0000006700477202 */ /* 0x000fce0000000f00 */
[----:B------:R-:W-:Y:S05]  /*2bc0*/  WARPSYNC.COLLECTIVE R101, `(.L_x_7383) ;  /* 0x0000000065087348 */ /* 0x000fea0003c00000 */
[----:B------:R0:W1:Y:S02]  /*2bd0*/  SHFL.DOWN P6, R103, R104, R105, R106 ;  /* 0x0800006968677389 */ /* 0x00006400000c006a */
[----:B01----:R-:W-:Y:S01]  /*2be0*/  ENDCOLLECTIVE ;  /* 0x000000000000791b */ /* 0x003fe20003800000 */
.L_x_7383:
[----:B------:R-:W-:-:S05]  /*2bf0*/  FADD.FTZ R71, R68, R71 ;  /* 0x0000004744477221 */ /* 0x000fca0000010000 */
[----:B------:R-:W-:Y:S02]  /*2c00*/  MOV R104, R71 ;  /* 0x0000004700687202 */ /* 0x000fe40000000f00 */
[----:B------:R-:W-:-:S07]  /*2c10*/  MOV R89, R103 ;  /* 0x0000006700597202 */ /* 0x000fce0000000f00 */
[----:B------:R-:W-:Y:S05]  /*2c20*/  WARPSYNC.COLLECTIVE R101, `(.L_x_7384) ;  /* 0x0000000065087348 */ /* 0x000fea0003c00000 */
[----:B------:R0:W1:Y:S02]  /*2c30*/  SHFL.DOWN P6, R103, R104, R105, R106 ;  /* 0x0800006968677389 */ /* 0x00006400000c006a */
[----:B01----:R-:W-:Y:S01]  /*2c40*/  ENDCOLLECTIVE ;  /* 0x000000000000791b */ /* 0x003fe20003800000 */
.L_x_7384:
[----:B------:R-:W-:Y:S01]  /*2c50*/  FADD.FTZ R89, R70, R89 ;  /* 0x0000005946597221 */ /* 0x000fe20000010000 */
[----:B------:R-:W-:-:S03]  /*2c60*/  HFMA2.MMA R105, -RZ, RZ, 0, 5.9604644775390625e-08 ;  /* 0x00000001ff697435 */ /* 0x000fc600000001ff */
[----:B------:R-:W-:Y:S01]  /*2c70*/  IMAD.MOV.U32 R104, RZ, RZ, R89 ;  /* 0x000000ffff687224 */ /* 0x000fe200078e0059 */
[----:B------:R-:W-:-:S07]  /*2c80*/  MOV R88, R103 ;  /* 0x0000006700587202 */ /* 0x000fce0000000f00 */
[----:B------:R-:W-:Y:S05]  /*2c90*/  WARPSYNC.COLLECTIVE R101, `(.L_x_7385) ;  /* 0x0000000065087348 */ /* 0x000fea0003c00000 */
[----:B------:R0:W1:Y:S02]  /*2ca0*/  SHFL.DOWN P6, R103, R104, R105, R106 ;  /* 0x0800006968677389 */ /* 0x00006400000c006a */
[----:B01----:R-:W-:Y:S01]  /*2cb0*/  ENDCOLLECTIVE ;  /* 0x000000000000791b */ /* 0x003fe20003800000 */
.L_x_7385:
[----:B------:R-:W-:-:S05]  /*2cc0*/  FADD.FTZ R66, R71, R88 ;  /* 0x0000005847427221 */ /* 0x000fca0000010000 */
[----:B------:R-:W-:Y:S02]  /*2cd0*/  MOV R104, R66 ;  /* 0x0000004200687202 */ /* 0x000fe40000000f00 */
[----:B------:R-:W-:-:S07]  /*2ce0*/  MOV R88, R103 ;  /* 0x0000006700587202 */ /* 0x000fce0000000f00 */
[----:B------:R-:W-:Y:S05]  /*2cf0*/  WARPSYNC.COLLECTIVE R101, `(.L_x_7386) ;  /* 0x0000000065087348 */ /* 0x000fea0003c00000 */
[----:B------:R0:W1:Y:S02]  /*2d00*/  SHFL.DOWN P6, R103, R104, R105, R106 ;  /* 0x0800006968677389 */ /* 0x00006400000c006a */
[----:B01----:R-:W-:Y:S01]  /*2d10*/  ENDCOLLECTIVE ;  /* 0x000000000000791b */ /* 0x003fe20003800000 */
.L_x_7386:
[----:B------:R-:W-:Y:S01]  /*2d20*/  MOV R67, R103 ;  /* 0x0000006700437202 */ /* 0x000fe20000000f00 */
[----:B------:R-:W-:Y:S06]  /*2d30*/  BRA `(.L_x_7387) ;  /* 0xffffffe400a47947 */ /* 0x000fec000383ffff */
.L_x_7388:
        /* <DEDUP_REMOVED lines=12> */
.L_x_8665:


//--------------------- .text._ZN10layer_norm22ln_bwd_finalize_kernelINS_22Kernel_traits_finalizeILj1536E6__halfffffjLb0ELj1024ELj4ENS_18Kernel_traits_baseILj1536ES2_ffffjLj1024EEEEELb0ELb1EEEvNS_9BwdParamsE --------------------------
	.section	.text._ZN10layer_norm22ln_bwd_finalize_kernelINS_22Kernel_traits_finalizeILj1536E6__halfffffjLb0ELj1024ELj4ENS_18Kernel_traits_baseILj1536ES2_ffffjLj1024EEEEELb0ELb1EEEvNS_9BwdParamsE,"ax",@progbits
	.align	128
        .global         _ZN10layer_norm22ln_bwd_finalize_kernelINS_22Kernel_traits_finalizeILj1536E6__halfffffjLb0ELj1024ELj4ENS_18Kernel_traits_baseILj1536ES2_ffffjLj1024EEEEELb0ELb1EEEvNS_9BwdParamsE
        .type           _ZN10layer_norm22ln_bwd_finalize_kernelINS_22Kernel_traits_finalizeILj1536E6__halfffffjLb0ELj1024ELj4ENS_18Kernel_traits_baseILj1536ES2_ffffjLj1024EEEEELb0ELb1EEEvNS_9BwdParamsE,@function
        .size           _ZN10layer_norm22ln_bwd_finalize_kernelINS_22Kernel_traits_finalizeILj1536E6__halfffffjLb0ELj1024ELj4ENS_18Kernel_traits_baseILj1536ES2_ffffjLj1024EEEEELb0ELb1EEEvNS_9BwdParamsE,(.L_x_8666 - _ZN10layer_norm22ln_bwd_finalize_kernelINS_22Kernel_traits_finalizeILj1536E6__halfffffjLb0ELj1024ELj4ENS_18Kernel_traits_baseILj1536ES2_ffffjLj1024EEEEELb0ELb1EEEvNS_9BwdParamsE)
        .other          _ZN10layer_norm22ln_bwd_finalize_kernelINS_22Kernel_traits_finalizeILj1536E6__halfffffjLb0ELj1024ELj4ENS_18Kernel_traits_baseILj1536ES2_ffffjLj1024EEEEELb0ELb1EEEvNS_9BwdParamsE,@"STO_CUDA_ENTRY STV_DEFAULT"
_ZN10layer_norm22ln_bwd_finalize_kernelINS_22Kernel_traits_finalizeILj1536E6__halfffffjLb0ELj1024ELj4ENS_18Kernel_traits_baseILj1536ES2_ffffjLj1024EEEEELb0ELb1EEEvNS_9BwdParamsE:
.text._ZN10layer_norm22ln_bwd_finalize_kernelINS_22Kernel_traits_finalizeILj1536E6__halfffffjLb0ELj1024ELj4ENS_18Kernel_traits_baseILj1536ES2_ffffjLj1024EEEEELb0ELb1EEEvNS_9BwdParamsE:
        /* <DEDUP_REMOVED lines=26> */
.L_x_7400:
        /* <DEDUP_REMOVED lines=31> */
.L_x_7393:
        /* <DEDUP_REMOVED lines=34> */
.L_x_7392:
[----:B------:R-:W-:Y:S05]  /*05b0*/  BSYNC B1 ;  /* 0x0000000000017941 */ /* 0x000fea0003800000 */
.L_x_7391:
        /* <DEDUP_REMOVED lines=25> */
.L_x_7395:
[----:B------:R-:W-:Y:S05]  /*0750*/  BSYNC B1 ;  /* 0x0000000000017941 */ /* 0x000fea0003800000 */
.L_x_7394:
        /* <DEDUP_REMOVED lines=12> */
.L_x_7390:
[----:B------:R-:W-:Y:S05]  /*0820*/  BSYNC B0 ;  /* 0x0000000000007941 */ /* 0x000fea0003800000 */
.L_x_7389:
        /* <DEDUP_REMOVED lines=29> */
.L_x_7411:
[----:B------:R-:W-:Y:S01]  /*0a00*/  @!P1 SHF.R.U32.HI R12, RZ, 0x3, R0 ;  /* 0x00000003ff0c9819 */ /* 0x000fe20000011600 */
[----:B----4-:R-:W-:Y:S01]  /*0a10*/  FADD.FTZ R14, R9, R14 ;  /* 0x0000000e090e7221 */ /* 0x010fe20000010000 */
[----:B---3--:R-:W-:Y:S02]  /*0a20*/  FADD.FTZ R11, R10, R11 ;  /* 0x0000000b0a0b7221 */ /* 0x008fe40000010000 */
[----:B------:R-:W-:-:S05]  /*0a30*/  @!P1 LOP3.LUT R12, R12, 0x1ffffffc, RZ, 0xc0, !PT ;  /* 0x1ffffffc0c0c9812 */ /* 0x000fca00078ec0ff */
[----:B------:R3:W-:Y:S04]  /*0a40*/  @!P1 STS [R12+UR4+0x2000], R14 ;  /* 0x0020000e0c009988 */ /* 0x0007e80008000804 */
[----:B------:R3:W-:Y:S02]  /*0a50*/  @!P1 STS [R12+UR4+0x2080], R11 ;  /* 0x0020800b0c009988 */ /* 0x0007e40008000804 */
.L_x_7396:
        /* <DEDUP_REMOVED lines=14> */
.L_x_7399:
[----:B------:R-:W-:Y:S05]  /*0b40*/  BSYNC B0 ;  /* 0x0000000000007941 */ /* 0x000fea0003800000 */
.L_x_7398:
[C---:B------:R-:W-:Y:S02]  /*0b50*/  ISETP.GT.U32.AND P1, PT, R3.reuse, -0x601, PT ;  /* 0xfffff9ff0300780c */ /* 0x040fe40003f24070 */
[----:B------:R-:W-:Y:S02]  /*0b60*/  IADD3 R3, R3, 0x600, RZ ;  /* 0x0000060003037810 */ /* 0x000fe40007ffe0ff */
[----:B------:R-:W-:-:S09]  /*0b70*/  IADD3 R4, R4, 0x300, RZ ;  /* 0x0000030004047810 */ /* 0x000fd20007ffe0ff */
[----:B------:R-:W-:Y:S05]  /*0b80*/  @P1 BRA `(.L_x_7400) ;  /* 0xfffffff400841947 */ /* 0x000fea000383ffff */
[----:B------:R-:W-:Y:S05]  /*0b90*/  EXIT ;  /* 0x000000000000794d */ /* 0x000fea0003800000 */
.L_x_7397:
[----:B------:R-:W-:Y:S01]  /*0ba0*/  HFMA2.MMA R22, -RZ, RZ, 0, 1.847743988037109375e-06 ;  /* 0x0000001fff167435 */ /* 0x000fe200000001ff */
[----:B0--3--:R-:W-:Y:S01]  /*0bb0*/  MOV R20, R10 ;  /* 0x0000000a00147202 */ /* 0x009fe20000000f00 */
[----:B------:R-:W-:Y:S01]  /*0bc0*/  IMAD.MOV.U32 R19, RZ, RZ, 0x1 ;  /* 0x00000001ff137424 */ /* 0x000fe200078e00ff */
[----:B------:R-:W-:-:S08]  /*0bd0*/  MOV R17, 0xffffffff ;  /* 0xffffffff00117802 */ /* 0x000fd00000000f00 */
[----:B-12---:R-:W-:Y:S05]  /*0be0*/  WARPSYNC.COLLECTIVE R17, `(.L_x_7401) ;  /* 0x0000000011087348 */ /* 0x006fea0003c00000 */
[----:B------:R0:W3:Y:S02]  /*0bf0*/  SHFL.BFLY P2, R18, R20, R19, R22 ;  /* 0x0c00001314127389 */ /* 0x0000e40000040016 */
[----:B0123--:R-:W-:Y:S01]  /*0c00*/  ENDCOLLECTIVE ;  /* 0x000000000000791b */ /* 0x00ffe20003800000 */
.L_x_7401:
[----:B------:R-:W-:Y:S01]  /*0c10*/  HFMA2.MMA R19, -RZ, RZ, 0, 1.1920928955078125e-07 ;  /* 0x00000002ff137435 */ /* 0x000fe200000001ff */
[----:B------:R-:W-:-:S05]  /*0c20*/  MOV R11, R18 ;  /* 0x00000012000b7202 */ /* 0x000fca0000000f00 */
[----:B------:R-:W-:-:S04]  /*0c30*/  FADD.FTZ R11, R10, R11 ;  /* 0x0000000b0a0b7221 */ /* 0x000fc80000010000 */
[----:B------:R-:W-:-:S07]  /*0c40*/  IMAD.MOV.U32 R20, RZ, RZ, R11 ;  /* 0x000000ffff147224 */ /* 0x000fce00078e000b */
[----:B------:R-:W-:Y:S05]  /*0c50*/  WARPSYNC.COLLECTIVE R17, `(.L_x_7402) ;  /* 0x0000000011087348 */ /* 0x000fea0003c00000 */
[----:B------:R0:W1:Y:S02]  /*0c60*/  SHFL.BFLY P2, R18, R20, R19, R22 ;  /* 0x0c00001314127389 */ /* 0x0000640000040016 */
[----:B01----:R-:W-:Y:S01]  /*0c70*/  ENDCOLLECTIVE ;  /* 0x000000000000791b */ /* 0x003fe20003800000 */
.L_x_7402:
[----:B------:R-:W-:Y:S01]  /*0c80*/  IMAD.MOV.U32 R19, RZ, RZ, 0x4 ;  /* 0x00000004ff137424 */ /* 0x000fe200078e00ff */
[----:B------:R-:W-:-:S05]  /*0c90*/  MOV R12, R18 ;  /* 0x00000012000c7202 */ /* 0x000fca0000000f00 */
[----:B------:R-:W-:-:S05]  /*0ca0*/  FADD.FTZ R12, R11, R12 ;  /* 0x0000000c0b0c7221 */ /* 0x000fca0000010000 */
[----:B------:R-:W-:-:S07]  /*0cb0*/  MOV R20, R12 ;  /* 0x0000000c00147202 */ /* 0x000fce0000000f00 */
[----:B------:R-:W-:Y:S05]  /*0cc0*/  WARPSYNC.COLLECTIVE R17, `(.L_x_7403) ;  /* 0x0000000011087348 */ /* 0x000fea0003c00000 */
[----:B------:R0:W1:Y:S02]  /*0cd0*/  SHFL.BFLY P2, R18, R20, R19, R22 ;  /* 0x0c00001314127389 */ /* 0x0000640000040016 */
[----:B01----:R-:W-:Y:S01]  /*0ce0*/  ENDCOLLECTIVE ;  /* 0x000000000000791b */ /* 0x003fe20003800000 */
.L_x_7403:
[----:B------:R-:W-:Y:S01]  /*0cf0*/  HFMA2.MMA R19, -RZ, RZ, 0, 4.76837158203125e-07 ;  /* 0x00000008ff137435 */ /* 0x000fe200000001ff */
[----:B------:R-:W-:-:S05]  /*0d00*/  MOV R13, R18 ;  /* 0x00000012000d7202 */ /* 0x000fca0000000f00 */
[----:B------:R-:W-:-:S05]  /*0d10*/  FADD.FTZ R13, R12, R13 ;  /* 0x0000000d0c0d7221 */ /* 0x000fca0000010000 */
[----:B------:R-:W-:-:S07]  /*0d20*/  MOV R20, R13 ;  /* 0x0000000d00147202 */ /* 0x000fce0000000f00 */
[----:B------:R-:W-:Y:S05]  /*0d30*/  WARPSYNC.COLLECTIVE R17, `(.L_x_7404) ;  /* 0x0000000011087348 */ /* 0x000fea0003c00000 */
[----:B------:R0:W1:Y:S02]  /*0d40*/  SHFL.BFLY P2, R18, R20, R19, R22 ;  /* 0x0c00001314127389 */ /* 0x0000640000040016 */
[----:B01----:R-:W-:Y:S01]  /*0d50*/  ENDCOLLECTIVE ;  /* 0x000000000000791b */ /* 0x003fe20003800000 */
.L_x_7404:
[----:B------:R-:W-:Y:S01]  /*0d60*/  HFMA2.MMA R19, -RZ, RZ, 0, 9.5367431640625e-07 ;  /* 0x00000010ff137435 */ /* 0x000fe200000001ff */
[----:B------:R-:W-:-:S04]  /*0d70*/  IMAD.MOV.U32 R10, RZ, RZ, R18 ;  /* 0x000000ffff0a7224 */ /* 0x000fc800078e0012 */
[----:B------:R-:W-:-:S05]  /*0d80*/  FADD.FTZ R10, R13, R10 ;  /* 0x0000000a0d0a7221 */ /* 0x000fca0000010000 */
[----:B------:R-:W-:-:S07]  /*0d90*/  MOV R20, R10 ;  /* 0x0000000a00147202 */ /* 0x000fce0000000f00 */
[----:B------:R-:W-:Y:S05]  /*0da0*/  WARPSYNC.COLLECTIVE R17, `(.L_x_7405) ;  /* 0x0000000011087348 */ /* 0x000fea0003c00000 */
[----:B------:R0:W1:Y:S02]  /*0db0*/  SHFL.BFLY P2, R18, R20, R19, R22 ;  /* 0x0c00001314127389 */ /* 0x0000640000040016 */
[----:B01----:R-:W-:Y:S01]  /*0dc0*/  ENDCOLLECTIVE ;  /* 0x000000000000791b */ /* 0x003fe20003800000 */
.L_x_7405:
[----:B------:R-:W-:Y:S01]  /*0dd0*/  HFMA2.MMA R19, -RZ, RZ, 0, 5.9604644775390625e-08 ;  /* 0x00000001ff137435 */ /* 0x000fe200000001ff */
[----:B------:R-:W-:Y:S01]  /*0de0*/  IMAD.MOV.U32 R20, RZ, RZ, R9 ;  /* 0x000000ffff147224 */ /* 0x000fe200078e0009 */
[----:B------:R-:W-:-:S09]  /*0df0*/  MOV R11, R18 ;  /* 0x00000012000b7202 */ /* 0x000fd20000000f00 */
[----:B------:R-:W-:Y:S05]  /*0e00*/  WARPSYNC.COLLECTIVE R17, `(.L_x_7406) ;  /* 0x0000000011087348 */ /* 0x000fea0003c00000 */
[----:B------:R0:W1:Y:S02]  /*0e10*/  SHFL.BFLY P2, R18, R20, R19, R22 ;  /* 0x0c00001314127389 */ /* 0x0000640000040016 */
[----:B01----:R-:W-:Y:S01]  /*0e20*/  ENDCOLLECTIVE ;  /* 0x000000000000791b */ /* 0x003fe20003800000 */
.L_x_7406:
[----:B------:R-:W-:Y:S01]  /*0e30*/  HFMA2.MMA R19, -RZ, RZ, 0, 1.1920928955078125e-07 ;  /* 0x00000002ff137435 */ /* 0x000fe200000001ff */
[----:B------:R-:W-:-:S05]  /*0e40*/  MOV R12, R18 ;  /* 0x00000012000c7202 */ /* 0x000fca0000000f00 */
[----:B------:R-:W-:-:S05]  /*0e50*/  FADD.FTZ R14, R9, R12 ;  /* 0x0000000c090e7221 */ /* 0x000fca0000010000 */
[----:B------:R-:W-:-:S07]  /*0e60*/  MOV R20, R14 ;  /* 0x0000000e00147202 */ /* 0x000fce0000000f00 */
[----:B------:R-:W-:Y:S05]  /*0e70*/  WARPSYNC.COLLECTIVE R17, `(.L_x_7407) ;  /* 0x0000000011087348 */ /* 0x000fea0003c00000 */
[----:B------:R0:W1:Y:S02]  /*0e80*/  SHFL.BFLY P2, R18, R20, R19, R22 ;  /* 0x0c00001314127389 */ /* 0x0000640000040016 */
[----:B01----:R-:W-:Y:S01]  /*0e90*/  ENDCOLLECTIVE ;  /* 0x000000000000791b */ /* 0x003fe20003800000 */
.L_x_7407:
[----:B------:R-:W-:Y:S01]  /*0ea0*/  HFMA2.MMA R19, -RZ, RZ, 0, 2.384185791015625e-07 ;  /* 0x00000004ff137435 */ /* 0x000fe200000001ff */
[----:B------:R-:W-:-:S04]  /*0eb0*/  IMAD.MOV.U32 R13, RZ, RZ, R18 ;  /* 0x000000ffff0d7224 */ /* 0x000fc800078e0012 */
[----:B------:R-:W-:-:S05]  /*0ec0*/  FADD.FTZ R15, R14, R13 ;  /* 0x0000000d0e0f7221 */ /* 0x000fca0000010000 */
[----:B------:R-:W-:-:S07]  /*0ed0*/  MOV R20, R15 ;  /* 0x0000000f00147202 */ /* 0x000fce0000000f00 */
[----:B------:R-:W-:Y:S05]  /*0ee0*/  WARPSYNC.COLLECTIVE R17, `(.L_x_7408) ;  /* 0x0000000011087348 */ /* 0x000fea0003c00000 */
[----:B------:R0:W1:Y:S02]  /*0ef0*/  SHFL.BFLY P2, R18, R20, R19, R22 ;  /* 0x0c00001314127389 */ /* 0x0000640000040016 */
[----:B01----:R-:W-:Y:S01]  /*0f00*/  ENDCOLLECTIVE ;  /* 0x000000000000791b */ /* 0x003fe20003800000 */
.L_x_7408:
[----:B------:R-:W-:Y:S01]  /*0f10*/  IMAD.MOV.U32 R19, RZ, RZ, 0x8 ;  /* 0x00000008ff137424 */ /* 0x000fe200078e00ff */
[----:B------:R-:W-:-:S05]  /*0f20*/  MOV R16, R18 ;  /* 0x0000001200107202 */ /* 0x000fca0000000f00 */
[----:B------:R-:W-:-:S05]  /*0f30*/  FADD.FTZ R16, R15, R16 ;  /* 0x000000100f107221 */ /* 0x000fca0000010000 */
[----:B------:R-:W-:-:S07]  /*0f40*/  MOV R20, R16 ;  /* 0x0000001000147202 */ /* 0x000fce0000000f00 */
[----:B------:R-:W-:Y:S05]  /*0f50*/  WARPSYNC.COLLECTIVE R17, `(.L_x_7409) ;  /* 0x0000000011087348 */ /* 0x000fea0003c00000 */
[----:B------:R0:W1:Y:S02]  /*0f60*/  SHFL.BFLY P2, R18, R20, R19, R22 ;  /* 0x0c00001314127389 */ /* 0x0000640000040016 */
[----:B01----:R-:W-:Y:S01]  /*0f70*/  ENDCOLLECTIVE ;  /* 0x000000000000791b */ /* 0x003fe20003800000 */
.L_x_7409:
[----:B------:R-:W-:Y:S01]  /*0f80*/  HFMA2.MMA R19, -RZ, RZ, 0, 9.5367431640625e-07 ;  /* 0x00000010ff137435 */ /* 0x000fe200000001ff */
[----:B------:R-:W-:-:S05]  /*0f90*/  MOV R9, R18 ;  /* 0x0000001200097202 */ /* 0x000fca0000000f00 */
[----:B------:R-:W-:-:S05]  /*0fa0*/  FADD.FTZ R9, R16, R9 ;  /* 0x0000000910097221 */ /* 0x000fca0000010000 */
[----:B------:R-:W-:-:S07]  /*0fb0*/  MOV R20, R9 ;  /* 0x0000000900147202 */ /* 0x000fce0000000f00 */
[----:B------:R-:W-:Y:S05]  /*0fc0*/  WARPSYNC.COLLECTIVE R17, `(.L_x_7410) ;  /* 0x0000000011087348 */ /* 0x000fea0003c00000 */
[----:B------:R0:W1:Y:S02]  /*0fd0*/  SHFL.BFLY P2, R18, R20, R19, R22 ;  /* 0x0c00001314127389 */ /* 0x0000640000040016 */
[----:B01----:R-:W-:Y:S01]  /*0fe0*/  ENDCOLLECTIVE ;  /* 0x000000000000791b */ /* 0x003fe20003800000 */
.L_x_7410:
[----:B------:R-:W-:Y:S01]  /*0ff0*/  MOV R14, R18 ;  /* 0x00000012000e7202 */ /* 0x000fe20000000f00 */
[----:B------:R-:W-:Y:S06]  /*1000*/  BRA `(.L_x_7411) ;  /* 0xfffffff8007c7947 */ /* 0x000fec000383ffff */
.L_x_7412:
        /* <DEDUP_REMOVED lines=15> */
.L_x_8666:


//--------------------- .text._ZN10layer_norm13ln_bwd_kernelINS_13Kernel_traitsI6__halfffffjLj1536ELj1ELj1ELj4ELj16ENS_18Kernel_traits_baseILj1536ES2_ffffjLj128EEEEELb1ELb0ELb1ELb1EEEvNS_9BwdParamsE --------------------------
	.section	.text._ZN10layer_norm13ln_bwd_kernelINS_13Kernel_traitsI6__halfffffjLj1536ELj1ELj1ELj4ELj16ENS_18Kernel_traits_baseILj1536ES2_ffffjLj128EEEEELb1ELb0ELb1ELb1EEEvNS_9BwdParamsE,"ax",@progbits
	.align	128
        .global         _ZN10layer_norm13ln_bwd_kernelINS_13Kernel_traitsI6__halfffffjLj1536ELj1ELj1ELj4ELj16ENS_18Kernel_traits_baseILj1536ES2_ffffjLj128EEEEELb1ELb0ELb1ELb1EEEvNS_9BwdParamsE
        .type           _ZN10layer_norm13ln_bwd_kernelINS_13Kernel_traitsI6__halfffffjLj1536ELj1ELj1ELj4ELj16ENS_18Kernel_traits_baseILj1536ES2_ffffjLj128EEEEELb1ELb0ELb1ELb1EEEvNS_9BwdParamsE,@function
        .size           _ZN10layer_norm13ln_bwd_kernelINS_13Kernel_traitsI6__halfffffjLj1536ELj1ELj1ELj4ELj16ENS_18Kernel_traits_baseILj1536ES2_ffffjLj128EEEEELb1ELb0ELb1ELb1EEEvNS_9BwdParamsE,(.L_x_8667 - _ZN10layer_norm13ln_bwd_kernelINS_13Kernel_traitsI6__halfffffjLj1536ELj1ELj1ELj4ELj16ENS_18Kernel_traits_baseILj1536ES2_ffffjLj128EEEEELb1ELb0ELb1ELb1EEEvNS_9BwdParamsE)
        .other          _ZN10layer_norm13ln_bwd_kernelINS_13Kernel_traitsI6__halfffffjLj1536ELj1ELj1ELj4ELj16ENS_18Kernel_traits_baseILj1536ES2_ffffjLj128EEEEELb1ELb0ELb1ELb1EEEvNS_9BwdParamsE,@"STO_CUDA_ENTRY STV_DEFAULT"
_ZN10layer_norm13ln_bwd_kernelINS_13Kernel_traitsI6__halfffffjLj1536ELj1ELj1ELj4ELj16ENS_18Kernel_traits_baseILj1536ES2_ffffjLj128EEEEELb1ELb0ELb1ELb1EEEvNS_9BwdParamsE:
.text._ZN10layer_norm13ln_bwd_kernelINS_13Kernel_traitsI6__halfffffjLj1536ELj1ELj1ELj4ELj16ENS_18Kernel_traits_baseILj1536ES2_ffffjLj128EEEEELb1ELb0ELb1ELb1EEEvNS_9BwdParamsE:
        /* <DEDUP_REMOVED lines=25> */
.L_x_7413:
        /* <DEDUP_REMOVED lines=24> */
[----:B------:R-:W-:-:S02]  /*0310*/  HADD2.F32 R11, -RZ, R9.H0_H0 ;  /* 0x20000009ff0b7230 */ /* 0x000fc40000004100 */
[----:B------:R-:W0:Y:S01]  /*0320*/  LDC.U8 R9, c[0x0][0x2a0] ;  /* 0x0000a800ff097b82 */ /* 0x000e220000000000 */
        /* <DEDUP_REMOVED lines=14> */
[----:B------:R-:W-:-:S07]  /*0410*/  HADD2.F32 R8, -RZ, R8.H0_H0 ;  /* 0x20000008ff087230 */ /* 0x000fce0000004100 */
.L_x_7443:
[----:B-1----:R-:W1:Y:S08]  /*0420*/  LDC.64 R64, c[0x0][0x288] ;  /* 0x0000a200ff407b82 */ /* 0x002e700000000a00 */
[----:B------:R-:W2:Y:S08]  /*0430*/  LDC.64 R66, c[0x0][0x258] ;  /* 0x00009600ff427b82 */ /* 0x000eb00000000a00 */
        /* <DEDUP_REMOVED lines=47> */
.L_x_7416:
        /* <DEDUP_REMOVED lines=9> */
[----:B------:R-:W-:-:S03]  /*07c0*/  LEA.HI.SX32 R81, R0, R7, 0x1e ;  /* 0x0000000700517211 */ /* 0x000fc600078ff2ff */
[----:B------:R-:W0:Y:S01]  /*07d0*/  LDC.64 R94, c[0x0][0x240] ;  /* 0x00009000ff5e7b82 */ /* 0x000e220000000a00 */
[----:B------:R-:W3:Y:S01]  /*07e0*/  LDG.E R100, desc[UR4][R100.64] ;  /* 0x0000000464647981 */ /* 0x000ee2000c1e1900 */
[----:B-1----:R-:W-:-:S06]  /*07f0*/  IMAD.WIDE.U32 R84, R109, 0x10, R76 ;  /* 0x000000106d547825 */ /* 0x002fcc00078e004c */
[----:B------:R-:W4:Y:S01]  /*0800*/  LDG.E.128 R84, desc[UR4][R84.64] ;  /* 0x0000000454547981 */ /* 0x000f22000c1e1d00 */
[C---:B--2---:R-:W-:Y:S01]  /*0810*/  IMAD.WIDE.U32 R64, R81.reuse, 0x10, R2 ;  /* 0x0000001051407825 */ /* 0x044fe200078e0002 */
[----:B------:R-:W-:-:S05]  /*0820*/  IADD3 R73, R81, 0x80, RZ ;  /* 0x0000008051497810 */ /* 0x000fca0007ffe0ff */
[----:B------:R-:W2:Y:S01]  /*0830*/  LDG.E.128 R64, desc[UR4][R64.64] ;  /* 0x0000000440407981 */ /* 0x000ea2000c1e1d00 */
[----:B------:R-:W-:-:S04]  /*0840*/  IMAD.WIDE.U32 R68, R93, 0x10, R76 ;  /* 0x000000105d447825 */ /* 0x000fc800078e004c */
[----:B------:R-:W-:Y:S02]  /*0850*/  IMAD.WIDE.U32 R72, R73, 0x10, R2 ;  /* 0x0000001049487825 */ /* 0x000fe400078e0002 */
[----:B------:R-:W2:Y:S02]  /*0860*/  LDG.E.128 R68, desc[UR4][R68.64] ;  /* 0x0000000444447981 */ /* 0x000ea4000c1e1d00 */
[----:B------:R-:W-:Y:S02]  /*0870*/  IMAD.WIDE.U32 R76, R5, 0x10, R76 ;  /* 0x00000010054c7825 */ /* 0x000fe400078e004c */
[----:B------:R-:W2:Y:S01]  /*0880*/  LDG.E.128 R72, desc[UR4][R72.64] ;  /* 0x0000000448487981 */ /* 0x000ea2000c1e1d00 */
[----:B------:R-:W-:Y:S02]  /*0890*/  IADD3 R81, R81, 0x100, RZ ;  /* 0x0000010051517810 */ /* 0x000fe40007ffe0ff */
[----:B-----5:R-:W-:Y:S01]  /*08a0*/  ISETP.GE.AND P5, PT, R111, 0x1, PT ;  /* 0x000000016f00780c */ /* 0x020fe20003fa6270 */
[----:B------:R-:W2:Y:S02]  /*08b0*/  LDG.E.128 R76, desc[UR4][R76.64] ;  /* 0x000000044c4c7981 */ /* 0x000ea4000c1e1d00 */
[----:B------:R-:W-:-:S06]  /*08c0*/  IMAD.WIDE.U32 R80, R81, 0x10, R2 ;  /* 0x0000001051507825 */ /* 0x000fcc00078e0002 */
[----:B------:R-:W2:Y:S01]  /*08d0*/  LDG.E.128 R80, desc[UR4][R80.64] ;  /* 0x0000000450507981 */ /* 0x000ea2000c1e1d00 */
[----:B------:R-:W-:-:S03]  /*08e0*/  MOV R4, UR14 ;  /* 0x0000000e00047c02 */ /* 0x000fc60008000f00 */
[----:B------:R-:W-:Y:S02]  /*08f0*/  @P5 IADD3 R0, R111, -0x1, RZ ;  /* 0xffffffff6f005810 */ /* 0x000fe40007ffe0ff */
[----:B------:R-:W-:Y:S02]  /*0900*/  MOV R2, UR15 ;  /* 0x0000000f00027c02 */ /* 0x000fe40008000f00 */
[----:B------:R-:W-:Y:S01]  /*0910*/  ISETP.NE.U32.AND P0, PT, R4, RZ, PT ;  /* 0x000000ff0400720c */ /* 0x000fe20003f05070 */
[----:B------:R-:W-:-:S03]  /*0920*/  @P5 IMAD R0, R0, R113, RZ ;  /* 0x0000007100005224 */ /* 0x000fc600078e02ff */
[----:B------:R-:W-:Y:S02]  /*0930*/  ISETP.NE.AND.EX P0, PT, R2, RZ, PT, P0 ;  /* 0x000000ff0200720c */ /* 0x000fe40003f05300 */
[----:B------:R-:W-:Y:S01]  /*0940*/  @P5 SHF.R.S32.HI R3, RZ, 0x1f, R0 ;  /* 0x0000001fff035819 */ /* 0x000fe20000011400 */
[----:B------:R-:W-:-:S03]  /*0950*/  HFMA2.MMA R99, -RZ, RZ, 0, 0 ;  /* 0x00000000ff637435 */ /* 0x000fc600000001ff */
[----:B------:R-:W-:-:S04]  /*0960*/  @P5 LEA.HI R0, R3, R0, RZ, 0x2 ;  /* 0x0000000003005211 */ /* 0x000fc800078f10ff */
[----:B------:R-:W-:-:S03]  /*0970*/  @P5 LEA.HI.SX32 R99, R0, R7, 0x1e ;  /* 0x0000000700635211 */ /* 0x000fc600078ff2ff */
[----:B------:R-:W5:Y:S01]  /*0980*/  @P0 LDG.E.128 R28, desc[UR4][R118.64] ;  /* 0x00000004761c0981 */ /* 0x000f62000c1e1d00 */
[----:B------:R-:W-:-:S03]  /*0990*/  IADD3 R97, R99, 0x80, RZ ;  /* 0x0000008063617810 */ /* 0x000fc60007ffe0ff */
[----:B------:R-:W5:Y:S04]  /*09a0*/  @P0 LDG.E.128 R24, desc[UR4][R116.64] ;  /* 0x0000000474180981 */ /* 0x000f68000c1e1d00 */
[----:B------:R-:W5:Y:S01]  /*09b0*/  @P0 LDG.E.128 R20, desc[UR4][R114.64] ;  /* 0x0000000472140981 */ /* 0x000f62000c1e1d00 */
[----:B------:R-:W-:Y:S02]  /*09c0*/  ISETP.NE.AND P0, PT, R9, RZ, PT ;  /* 0x000000ff0900720c */ /* 0x000fe40003f05270 */
[C---:B------:R-:W-:Y:S01]  /*09d0*/  IADD3 R3, R99.reuse, 0x100, RZ ;  /* 0x0000010063037810 */ /* 0x040fe20007ffe0ff */
[----:B0-----:R-:W-:-:S04]  /*09e0*/  IMAD.WIDE.U32 R98, R99, 0x4, R94 ;  /* 0x0000000463627825 */ /* 0x001fc800078e005e */
[--C-:B------:R-:W-:Y:S01]  /*09f0*/  IMAD.WIDE.U32 R96, R97, 0x4, R94.reuse ;  /* 0x0000000461607825 */ /* 0x100fe200078e005e */
[----:B------:R-:W5:Y:S03]  /*0a00*/  LDG.E R92, desc[UR4][R98.64] ;  /* 0x00000004625c7981 */ /* 0x000f66000c1e1900 */
[----:B------:R-:W-:Y:S01]  /*0a10*/  IMAD.WIDE.U32 R94, R3, 0x4, R94 ;  /* 0x00000004035e7825 */ /* 0x000fe200078e005e */
[----:B------:R-:W5:Y:S04]  /*0a20*/  LDG.E R91, desc[UR4][R96.64] ;  /* 0x00000004605b7981 */ /* 0x000f68000c1e1900 */
[----:B------:R2:W5:Y:S01]  /*0a30*/  LDG.E R0, desc[UR4][R94.64] ;  /* 0x000000045e007981 */ /* 0x000562000c1e1900 */
[----:B---3--:R-:W-:-:S05]  /*0a40*/  FSEL R105, R100, RZ, !P0 ;  /* 0x000000ff64697208 */ /* 0x008fca0004000000 */
[C---:B----4-:R-:W-:Y:S01]  /*0a50*/  FADD.FTZ R3, -R105.reuse, R84 ;  /* 0x0000005469037221 */ /* 0x050fe20000010100 */
[C---:B------:R-:W-:Y:S01]  /*0a60*/  FADD.FTZ R85, -R105.reuse, R85 ;  /* 0x0000005569557221 */ /* 0x040fe20000010100 */
[C---:B------:R-:W-:Y:S01]  /*0a70*/  FADD.FTZ R101, -R105.reuse, R86 ;  /* 0x0000005669657221 */ /* 0x040fe20000010100 */
[----:B------:R-:W-:Y:S01]  /*0a80*/  FADD.FTZ R87, -R105, R87 ;  /* 0x0000005769577221 */ /* 0x000fe20000010100 */
[C---:B------:R-:W-:Y:S01]  /*0a90*/  FMUL.FTZ R3, R6.reuse, R3 ;  /* 0x0000000306037220 */ /* 0x040fe20000410000 */
[C---:B------:R-:W-:Y:S01]  /*0aa0*/  FMUL.FTZ R86, R6.reuse, R85 ;  /* 0x0000005506567220 */ /* 0x040fe20000410000 */
[----:B--2---:R-:W-:Y:S01]  /*0ab0*/  FMUL.FTZ R94, R89, R64 ;  /* 0x00000040595e7220 */ /* 0x004fe20000410000 */
[----:B------:R-:W-:Y:S01]  /*0ac0*/  FMUL.FTZ R84, R6, R87 ;  /* 0x0000005706547220 */ /* 0x000fe20000410000 */
[----:B------:R-:W-:Y:S01]  /*0ad0*/  FFMA.FTZ R48, R64, R3, R48 ;  /* 0x0000000340307223 */ /* 0x000fe20000010030 */
[----:B------:R-:W-:Y:S01]  /*0ae0*/  FADD.FTZ R44, R44, R64 ;  /* 0x000000402c2c7221 */ /* 0x000fe20000010000 */
[----:B------:R-:W-:Y:S01]  /*0af0*/  FFMA.FTZ R49, R65, R86, R49 ;  /* 0x0000005641317223 */ /* 0x000fe20000010031 */
[----:B------:R-:W-:Y:S01]  /*0b00*/  FADD.FTZ R45, R45, R65 ;  /* 0x000000412d2d7221 */ /* 0x000fe20000010000 */
[----:B------:R-:W-:Y:S01]  /*0b10*/  FMUL.FTZ R87, R18, R65 ;  /* 0x0000004112577220 */ /* 0x000fe20000410000 */
[----:B------:R-:W-:Y:S01]  /*0b20*/  FADD.FTZ R64, RZ, R94 ;  /* 0x0000005eff407221 */ /* 0x000fe20000010000 */
[----:B------:R-:W-:Y:S01]  /*0b30*/  FFMA.FTZ R65, R3, R94, RZ ;  /* 0x0000005e03417223 */ /* 0x000fe200000100ff */
[----:B------:R-:W-:Y:S01]  /*0b40*/  FMUL.FTZ R85, R6, R101 ;  /* 0x0000006506557220 */ /* 0x000fe20000410000 */
        /* <DEDUP_REMOVED lines=8> */
[----:B------:R-:W-:Y:S01]  /*0bd0*/  FADD.FTZ R69, -R105, R69 ;  /* 0x0000004569457221 */ /* 0x000fe20000010100 */
[----:B------:R-:W-:Y:S01]  /*0be0*/  FADD.FTZ R66, R67, R96 ;  /* 0x0000006043427221 */ /* 0x000fe20000010000 */
[----:B------:R-:W-:Y:S01]  /*0bf0*/  FADD.FTZ R99, -R105, R68 ;  /* 0x0000004469637221 */ /* 0x000fe20000010100 */
[----:B------:R-:W-:Y:S01]  /*0c00*/  FFMA.FTZ R65, R85, R96, R64 ;  /* 0x0000006055417223 */ /* 0x000fe20000010040 */
[----:B------:R-:W-:Y:S01]  /*0c10*/  FMUL.FTZ R100, R6, R69 ;  /* 0x0000004506647220 */ /* 0x000fe20000410000 */
[----:B------:R-:W-:Y:S01]  /*0c20*/  FMUL.FTZ R102, R17, R72 ;  /* 0x0000004811667220 */ /* 0x000fe20000410000 */
[----:B------:R-:W-:Y:S01]  /*0c30*/  FADD.FTZ R69, R66, R95 ;  /* 0x0000005f42457221 */ /* 0x000fe20000010000 */
[----:B------:R-:W-:Y:S01]  /*0c40*/  FMUL.FTZ R99, R6, R99 ;  /* 0x0000006306637220 */ /* 0x000fe20000410000 */
[----:B------:R-:W-:Y:S01]  /*0c50*/  FFMA.FTZ R66, R84, R95, R65 ;  /* 0x0000005f54427223 */ /* 0x000fe20000010041 */
[----:B------:R-:W-:Y:S01]  /*0c60*/  FADD.FTZ R67, -R105, R78 ;  /* 0x0000004e69437221 */ /* 0x000fe20000010100 */
[----:B------:R-:W-:Y:S01]  /*0c70*/  FMUL.FTZ R101, R14, R73 ;  /* 0x000000490e657220 */ /* 0x000fe20000410000 */
[----:B------:R-:W-:Y:S01]  /*0c80*/  FADD.FTZ R64, R69, R102 ;  /* 0x0000006645407221 */ /* 0x000fe20000010000 */
[----:B------:R-:W-:Y:S01]  /*0c90*/  FADD.FTZ R97, -R105, R70 ;  /* 0x0000004669617221 */ /* 0x000fe20000010100 */
[----:B------:R-:W-:Y:S01]  /*0ca0*/  FFMA.FTZ R65, R99, R102, R66 ;  /* 0x0000006663417223 */ /* 0x000fe20000010042 */
[C---:B------:R-:W-:Y:S01]  /*0cb0*/  FADD.FTZ R71, -R105.reuse, R71 ;  /* 0x0000004769477221 */ /* 0x040fe20000010100 */
[C---:B------:R-:W-:Y:S01]  /*0cc0*/  FADD.FTZ R107, -R105.reuse, R76 ;  /* 0x0000004c696b7221 */ /* 0x040fe20000010100 */
[C---:B------:R-:W-:Y:S01]  /*0cd0*/  FADD.FTZ R77, -R105.reuse, R77 ;  /* 0x0000004d694d7221 */ /* 0x040fe20000010100 */
[----:B------:R-:W-:Y:S01]  /*0ce0*/  FADD.FTZ R79, -R105, R79 ;  /* 0x0000004f694f7221 */ /* 0x000fe20000010100 */
[----:B------:R-:W-:Y:S01]  /*0cf0*/  FMUL.FTZ R105, R6, R67 ;  /* 0x0000004306697220 */ /* 0x000fe20000410000 */
[----:B------:R-:W-:Y:S01]  /*0d00*/  FMUL.FTZ R104, R15, R74 ;  /* 0x0000004a0f687220 */ /* 0x000fe20000410000 */
[----:B------:R-:W-:Y:S01]  /*0d10*/  FADD.FTZ R67, R64, R101 ;  /* 0x0000006540437221 */ /* 0x000fe20000010000 */
[----:B------:R-:W-:Y:S01]  /*0d20*/  FMUL.FTZ R97, R6, R97 ;  /* 0x0000006106617220 */ /* 0x000fe20000410000 */
[----:B------:R-:W-:Y:S01]  /*0d30*/  FFMA.FTZ R64, R100, R101, R65 ;  /* 0x0000006564407223 */ /* 0x000fe20000010041 */
[----:B------:R-:W-:Y:S01]  /*0d40*/  FMUL.FTZ R107, R6, R107 ;  /* 0x0000006b066b7220 */ /* 0x000fe20000410000 */
[----:B------:R-:W-:Y:S01]  /*0d50*/  FMUL.FTZ R103, R12, R75 ;  /* 0x0000004b0c677220 */ /* 0x000fe20000410000 */
[----:B------:R-:W-:Y:S01]  /*0d60*/  FADD.FTZ R66, R67, R104 ;  /* 0x0000006843427221 */ /* 0x000fe20000010000 */
[C---:B------:R-:W-:Y:S01]  /*0d70*/  FMUL.FTZ R98, R6.reuse, R71 ;  /* 0x0000004706627220 */ /* 0x040fe20000410000 */
        /* <DEDUP_REMOVED lines=11> */
[----:B------:R-:W-:Y:S01]  /*0e30*/  FFMA.FTZ R65, R107, R80, R66 ;  /* 0x000000506b417223 */ /* 0x000fe20000010042 */
[----:B------:R-:W-:-:S02]  /*0e40*/  FMUL.FTZ R110, R11, R82 ;  /* 0x000000520b6e7220 */ /* 0x000fc40000410000 */
[----:B------:R-:W-:Y:S01]  /*0e50*/  FADD.FTZ R67, R64, R81 ;  /* 0x0000005140437221 */ /* 0x000fe20000010000 */
[----:B------:R-:W-:Y:S01]  /*0e60*/  FFMA.FTZ R64, R106, R81, R65 ;  /* 0x000000516a407223 */ /* 0x000fe20000010041 */
        /* <DEDUP_REMOVED lines=16> */
[----:B------:R-:W-:Y:S01]  /*0f70*/  FADD.FTZ R70, R67, R82 ;  /* 0x0000005243467221 */ /* 0x000fe20000010000 */
[----:B------:R-:W-:-:S07]  /*0f80*/  FFMA.FTZ R71, R108, R82, R65 ;  /* 0x000000526c477223 */ /* 0x000fce0000010041 */
.L_x_7417:
[----:B------:R-:W-:Y:S05]  /*0f90*/  BSYNC B0 ;  /* 0x0000000000007941 */ /* 0x000fea0003800000 */
.L_x_7415:
        /* <DEDUP_REMOVED lines=25> */
.L_x_7454:
[----:B------:R-:W3:Y:S01]  /*1130*/  S2R R69, SR_CgaCtaId ;  /* 0x0000000000457919 */ /* 0x000ee20000008800 */
[----:B------:R-:W-:Y:S01]  /*1140*/  MOV R68, 0x400 ;  /* 0x0000040000447802 */ /* 0x000fe20000000f00 */
[----:B-1----:R-:W-:Y:S01]  /*1150*/  FADD.FTZ R72, R70, R67 ;  /* 0x0000004346487221 */ /* 0x002fe20000010000 */
[----:B------:R-:W-:Y:S01]  /*1160*/  @!P0 LOP3.LUT R65, R65, 0x3, RZ, 0xc0, !PT ;  /* 0x0000000341418812 */ /* 0x000fe200078ec0ff */
[----:B--2---:R-:W-:Y:S01]  /*1170*/  FADD.FTZ R73, R71, R66 ;  /* 0x0000004247497221 */ /* 0x004fe20000010000 */
[----:B------:R-:W-:Y:S05]  /*1180*/  WARPSYNC.ALL ;  /* 0x0000000000007948 */ /* 0x000fea0003800000 */
[----:B------:R-:W-:Y:S01]  /*1190*/  @!P0 IADD3 R65, R64, R65, RZ ;  /* 0x0000004140418210 */ /* 0x000fe20007ffe0ff */
[----:B------:R-:W1:Y:S01]  /*11a0*/  @P5 LDC.64 R76, c[0x0][0x298] ;  /* 0x0000a600ff4c5b82 */ /* 0x000e620000000a00 */
[----:B------:R-:W-:Y:S01]  /*11b0*/  ISETP.NE.U32.AND P1, PT, RZ, UR10, PT ;  /* 0x0000000aff007c0c */ /* 0x000fe2000bf25070 */
[----:B------:R-:W-:Y:S01]  /*11c0*/  BSSY B0, `(.L_x_7419) ;  /* 0x0000026000007945 */ /* 0x000fe20003800000 */
[----:B------:R-:W-:-:S02]  /*11d0*/  ISETP.NE.AND P2, PT, R9, RZ, PT ;  /* 0x000000ff0900720c */ /* 0x000fc40003f45270 */
[----:B------:R-:W-:Y:S02]  /*11e0*/  ISETP.NE.AND.EX P1, PT, RZ, UR11, PT, P1 ;  /* 0x0000000bff007c0c */ /* 0x000fe4000bf25310 */
[----:B------:R-:W-:Y:S01]  /*11f0*/  ISETP.NE.U32.AND P3, PT, RZ, UR10, PT ;  /* 0x0000000aff007c0c */ /* 0x000fe2000bf65070 */
[----:B------:R-:W2:Y:S01]  /*1200*/  @P5 LDC.64 R78, c[0x0][0x298] ;  /* 0x0000a600ff4e5b82 */ /* 0x000ea20000000a00 */
[----:B---3--:R-:W-:-:S04]  /*1210*/  LEA R68, R69, R68, 0x18 ;  /* 0x0000004445447211 */ /* 0x008fc800078ec0ff */
[-C--:B------:R-:W-:Y:S02]  /*1220*/  @!P0 LEA R74, R65, R68.reuse, 0x3 ;  /* 0x00000044414a8211 */ /* 0x080fe400078e18ff */
[----:B------:R-:W-:-:S03]  /*1230*/  LEA R83, R64, R68, 0x3 ;  /* 0x0000004440537211 */ /* 0x000fc600078e18ff */
[----:B------:R3:W-:Y:S01]  /*1240*/  @!P0 STS.64 [R74+0x1800], R72 ;  /* 0x001800484a008388 */ /* 0x0007e20000000a00 */
[----:B------:R-:W-:Y:S01]  /*1250*/  BAR.SYNC.DEFER_BLOCKING 0x0 ;  /* 0x0000000000007b1d */ /* 0x000fe20000010000 */
[----:B------:R-:W-:-:S04]  /*1260*/  @!P6 ISETP.NE.U32.AND P0, PT, R4, RZ, PT ;  /* 0x000000ff0400e20c */ /* 0x000fc80003f05070 */
[----:B------:R-:W-:-:S03]  /*1270*/  @!P6 ISETP.NE.AND.EX P0, PT, R2, RZ, PT, P0 ;  /* 0x000000ff0200e20c */ /* 0x000fc60003f05300 */
[----:B---3--:R-:W3:Y:S01]  /*1280*/  @P5 LDC.64 R72, c[0x0][0x298] ;  /* 0x0000a600ff485b82 */ /* 0x008ee20000000a00 */
[----:B------:R-:W4:Y:S04]  /*1290*/  LDS.128 R64, [R83+0x1800] ;  /* 0x0018000053407984 */ /* 0x000f280000000c00 */
[----:B0-----:R-:W0:Y:S01]  /*12a0*/  LDS.128 R68, [R83+0x1810] ;  /* 0x0018100053447984 */ /* 0x001e220000000c00 */
[----:B----4-:R-:W-:-:S04]  /*12b0*/  FADD.FTZ R75, RZ, R64 ;  /* 0x00000040ff4b7221 */ /* 0x010fc80000010000 */
[----:B------:R-:W-:Y:S01]  /*12c0*/  FADD.FTZ R75, R66, R75 ;  /* 0x0000004b424b7221 */ /* 0x000fe20000010000 */
[----:B------:R-:W-:Y:S02]  /*12d0*/  FADD.FTZ R66, RZ, R65 ;  /* 0x00000041ff427221 */ /* 0x000fe40000010000 */
[----:B------:R-:W4:Y:S01]  /*12e0*/  @P1 LDC.64 R64, c[0x0][0x308] ;  /* 0x0000c200ff401b82 */ /* 0x000f220000000a00 */
[----:B0-----:R-:W-:Y:S01]  /*12f0*/  FADD.FTZ R115, R75, R68 ;  /* 0x000000444b737221 */ /* 0x001fe20000010000 */
[----:B------:R-:W-:Y:S01]  /*1300*/  FADD.FTZ R66, R67, R66 ;  /* 0x0000004243427221 */ /* 0x000fe20000010000 */
[----:B------:R-:W-:Y:S02]  /*1310*/  @P5 IADD3 R68, R111, -0x1, RZ ;  /* 0xffffffff6f445810 */ /* 0x000fe40007ffe0ff */
[----:B------:R-:W-:Y:S01]  /*1320*/  FADD.FTZ R70, R70, R115 ;  /* 0x0000007346467221 */ /* 0x000fe20000010000 */
[----:B------:R-:W-:Y:S01]  /*1330*/  FADD.FTZ R66, R66, R69 ;  /* 0x0000004542427221 */ /* 0x000fe20000010000 */
[----:B-----5:R-:W-:Y:S01]  /*1340*/  @!P6 FSEL R67, R28, RZ, P0 ;  /* 0x000000ff1c43e208 */ /* 0x020fe20000000000 */
[----:B------:R-:W0:Y:S01]  /*1350*/  @P5 LDC.64 R74, c[0x0][0x298] ;  /* 0x0000a600ff4a5b82 */ /* 0x000e220000000a00 */
[----:B------:R-:W-:Y:S01]  /*1360*/  FMUL.FTZ R70, R70, UR8 ;  /* 0x0000000846467c20 */ /* 0x000fe20008410000 */
[----:B------:R-:W-:-:S04]  /*1370*/  FADD.FTZ R66, R71, R66 ;  /* 0x0000004247427221 */ /* 0x000fc80000010000 */
[----:B------:R-:W-:Y:S01]  /*1380*/  FSEL R83, R70, RZ, !P2 ;  /* 0x000000ff46537208 */ /* 0x000fe20005000000 */
[----:B------:R-:W-:Y:S01]  /*1390*/  FMUL.FTZ R112, R66, UR8 ;  /* 0x0000000842707c20 */ /* 0x000fe20008410000 */
[----:B------:R-:W-:Y:S01]  /*13a0*/  @!P6 ISETP.NE.U32.AND P2, PT, R4, RZ, PT ;  /* 0x000000ff0400e20c */ /* 0x000fe20003f45070 */
[----:B-123--:R-:W-:-:S12]  /*13b0*/  @!P6 BRA `(.L_x_7420) ;  /* 0x000000000018e947 */ /* 0x00efd80003800000 */
[----:B------:R-:W-:Y:S01]  /*13c0*/  ISETP.NE.U32.AND P0, PT, R4, RZ, PT ;  /* 0x000000ff0400720c */ /* 0x000fe20003f05070 */
[----:B------:R-:W-:-:S03]  /*13d0*/  FFMA.FTZ R67, R3, R112, R83 ;  /* 0x0000007003437223 */ /* 0x000fc60000010053 */
[----:B------:R-:W-:Y:S01]  /*13e0*/  ISETP.NE.AND.EX P0, PT, R2, RZ, PT, P0 ;  /* 0x000000ff0200720c */ /* 0x000fe20003f05300 */
[----:B------:R-:W-:-:S04]  /*13f0*/  FADD.FTZ R67, R94, -R67 ;  /* 0x800000435e437221 */ /* 0x000fc80000010000 */
[----:B------:R-:W-:-:S08]  /*1400*/  FMUL.FTZ R67, R6, R67 ;  /* 0x0000004306437220 */ /* 0x000fd00000410000 */
[----:B------:R-:W-:-:S07]  /*1410*/  @P0 FADD.FTZ R67, R28, R67 ;  /* 0x000000431c430221 */ /* 0x000fce0000010000 */
.L_x_7420:
[----:B------:R-:W-:Y:S05]  /*1420*/  BSYNC B0 ;  /* 0x0000000000007941 */ /* 0x000fea0003800000 */
.L_x_7419:
[----:B------:R-:W-:Y:S01]  /*1430*/  @P5 FMUL.FTZ R77, R67, R77 ;  /* 0x0000004d434d5220 */ /* 0x000fe20000410000 */
[----:B------:R-:W-:Y:S01]  /*1440*/  @!P6 ISETP.NE.AND.EX P2, PT, R2, RZ, PT, P2 ;  /* 0x000000ff0200e20c */ /* 0x000fe20003f45320 */
[----:B------:R-:W-:Y:S01]  /*1450*/  BSSY B0, `(.L_x_7421) ;  /* 0x000000c000007945 */ /* 0x000fe20003800000 */
[----:B------:R-:W-:Y:S01]  /*1460*/  @!P6 ISETP.NE.U32.AND P0, PT, R4, RZ, PT ;  /* 0x000000ff0400e20c */ /* 0x000fe20003f05070 */
[----:B------:R-:W-:Y:S02]  /*1470*/  @P5 IMAD R113, R68, R113, RZ ;  /* 0x0000007144715224 */ /* 0x000fe400078e02ff */
[----:B------:R-:W-:Y:S01]  /*1480*/  @P5 FMUL.FTZ R76, R77, R76 ;  /* 0x0000004c4d4c5220 */ /* 0x000fe20000410000 */
        /* <DEDUP_REMOVED lines=8> */
.L_x_7422:
[----:B------:R-:W-:Y:S05]  /*1510*/  BSYNC B0 ;  /* 0x0000000000007941 */ /* 0x000fea0003800000 */
.L_x_7421:
[----:B------:R-:W-:Y:S01]  /*1520*/  @!P6 ISETP.NE.U32.AND P2, PT, R4, RZ, PT ;  /* 0x000000ff0400e20c */ /* 0x000fe20003f45070 */
[----:B------:R-:W-:Y:S01]  /*1530*/  @P5 FMUL.FTZ R79, R66, R79 ;  /* 0x0000004f424f5220 */ /* 0x000fe20000410000 */
[----:B------:R-:W-:Y:S01]  /*1540*/  ISETP.NE.AND.EX P3, PT, RZ, UR11, PT, P3 ;  /* 0x0000000bff007c0c */ /* 0x000fe2000bf65330 */
[----:B------:R-:W-:Y:S01]  /*1550*/  BSSY B0, `(.L_x_7423) ;  /* 0x000000f000007945 */ /* 0x000fe20003800000 */
[----:B------:R-:W-:Y:S01]  /*1560*/  @!P6 ISETP.NE.AND.EX P2, PT, R2, RZ, PT, P2 ;  /* 0x000000ff0200e20c */ /* 0x000fe20003f45320 */
[----:B----4-:R-:W-:Y:S01]  /*1570*/  @P1 IMAD.WIDE.U32 R118, R109, 0x10, R64 ;  /* 0x000000106d761825 */ /* 0x010fe200078e0040 */
[----:B------:R-:W-:-:S03]  /*1580*/  SEL R64, R67, R56, P3 ;  /* 0x0000003843407207 */ /* 0x000fc60001800000 */
[----:B------:R-:W-:Y:S01]  /*1590*/  @P5 FMUL.FTZ R78, R79, R78 ;  /* 0x0000004e4f4e5220 */ /* 0x000fe20000410000 */
[----:B------:R-:W-:Y:S02]  /*15a0*/  @!P6 ISETP.NE.AND.EX P0, PT, R2, RZ, PT, P0 ;  /* 0x000000ff0200e20c */ /* 0x000fe40003f05300 */
        /* <DEDUP_REMOVED lines=9> */
.L_x_7424:
[----:B------:R-:W-:Y:S05]  /*1640*/  BSYNC B0 ;  /* 0x0000000000007941 */ /* 0x000fea0003800000 */
.L_x_7423:
        /* <DEDUP_REMOVED lines=11> */
.L_x_7426:
[----:B------:R-:W-:Y:S05]  /*1700*/  BSYNC B0 ;  /* 0x0000000000007941 */ /* 0x000fea0003800000 */
.L_x_7425:
[C---:B------:R-:W-:Y:S01]  /*1710*/  @P5 LOP3.LUT P0, RZ, R92.reuse, 0xff, RZ, 0xc0, !PT ;  /* 0x000000ff5cff5812 */ /* 0x040fe2000780c0ff */
[----:B------:R-:W1:Y:S01]  /*1720*/  @P5 LDC.64 R116, c[0x0][0x2f8] ;  /* 0x0000be00ff745b82 */ /* 0x000e620000000a00 */
[----:B------:R-:W-:Y:S01]  /*1730*/  @P5 LOP3.LUT P2, RZ, R92, 0xff00, RZ, 0xc0, !PT ;  /* 0x0000ff005cff5812 */ /* 0x000fe2000784c0ff */
[----:B------:R-:W-:Y:S01]  /*1740*/  @P5 FMUL.FTZ R109, R73, R72 ;  /* 0x00000048496d5220 */ /* 0x000fe20000410000 */
[C---:B------:R-:W-:Y:S01]  /*1750*/  SEL R67, R68.reuse, R59, P3 ;  /* 0x0000003b44437207 */ /* 0x040fe20001800000 */
[----:B0-----:R-:W-:Y:S01]  /*1760*/  @P5 FMUL.FTZ R75, R68, R75 ;  /* 0x0000004b444b5220 */ /* 0x001fe20000410000 */
[----:B------:R-:W-:Y:S01]  /*1770*/  @P5 SEL R40, R76, RZ, P0 ;  /* 0x000000ff4c285207 */ /* 0x000fe20000000000 */
[----:B------:R-:W-:Y:S01]  /*1780*/  BSSY B0, `(.L_x_7427) ;  /* 0x0000020000007945 */ /* 0x000fe20003800000 */
[----:B------:R-:W-:Y:S01]  /*1790*/  @P5 SEL R41, R78, RZ, P2 ;  /* 0x000000ff4e295207 */ /* 0x000fe20001000000 */
[----:B------:R-:W0:Y:S01]  /*17a0*/  @P5 LDC.64 R68, c[0x0][0x298] ;  /* 0x0000a600ff445b82 */ /* 0x000e220000000a00 */
[----:B------:R-:W-:Y:S01]  /*17b0*/  @P5 FMUL.FTZ R74, R75, R74 ;  /* 0x0000004a4b4a5220 */ /* 0x000fe20000410000 */
[----:B------:R-:W-:Y:S01]  /*17c0*/  @P5 SHF.R.S32.HI R120, RZ, 0x1f, R113 ;  /* 0x0000001fff785819 */ /* 0x000fe20000011471 */
[----:B------:R-:W-:Y:S01]  /*17d0*/  HFMA2.MMA R75, -RZ, RZ, 0, 0 ;  /* 0x00000000ff4b7435 */ /* 0x000fe200000001ff */
[C---:B------:R-:W-:Y:S01]  /*17e0*/  @P5 LOP3.LUT P0, RZ, R92.reuse, 0xff000000, RZ, 0xc0, !PT ;  /* 0xff0000005cff5812 */ /* 0x040fe2000780c0ff */
[----:B------:R2:W-:Y:S01]  /*17f0*/  @P1 STG.E.128 desc[UR4][R118.64], R64 ;  /* 0x0000004076001986 */ /* 0x0005e2000c101d04 */
[----:B------:R-:W-:-:S02]  /*1800*/  @P5 LOP3.LUT P2, RZ, R92, 0xff0000, RZ, 0xc0, !PT ;  /* 0x00ff00005cff5812 */ /* 0x000fc4000784c0ff */
[----:B------:R-:W3:Y:S01]  /*1810*/  @P5 LDC.64 R78, c[0x0][0x2f8] ;  /* 0x0000be00ff4e5b82 */ /* 0x000ee20000000a00 */
[----:B------:R-:W-:Y:S02]  /*1820*/  @P5 LEA.HI R120, R120, R113, RZ, 0x2 ;  /* 0x0000007178785211 */ /* 0x000fe400078f10ff */
[----:B------:R-:W-:Y:S02]  /*1830*/  @P5 LOP3.LUT R7, R90, 0x7f, RZ, 0xc0, !PT ;  /* 0x0000007f5a075812 */ /* 0x000fe400078ec0ff */
[----:B------:R-:W-:Y:S02]  /*1840*/  @P5 SEL R43, R74, RZ, P0 ;  /* 0x000000ff4a2b5207 */ /* 0x000fe40000000000 */
[----:B------:R-:W-:Y:S01]  /*1850*/  @!P6 ISETP.NE.U32.AND P0, PT, R4, RZ, PT ;  /* 0x000000ff0400e20c */ /* 0x000fe20003f05070 */
[----:B------:R-:W4:Y:S01]  /*1860*/  @P5 LDC.64 R70, c[0x0][0x298] ;  /* 0x0000a600ff465b82 */ /* 0x000f220000000a00 */
[----:B------:R-:W-:Y:S02]  /*1870*/  @P5 SEL R42, R109, RZ, P2 ;  /* 0x000000ff6d2a5207 */ /* 0x000fe40001000000 */
[----:B------:R-:W-:-:S02]  /*1880*/  @P5 LEA.HI.SX32 R75, R120, R7, 0x1e ;  /* 0x00000007784b5211 */ /* 0x000fc400078ff2ff */
[----:B------:R-:W-:Y:S02]  /*1890*/  @!P6 ISETP.NE.U32.AND P2, PT, R4, RZ, PT ;  /* 0x000000ff0400e20c */ /* 0x000fe40003f45070 */
[C---:B------:R-:W-:Y:S01]  /*18a0*/  @!P6 ISETP.NE.AND.EX P0, PT, R2.reuse, RZ, PT, P0 ;  /* 0x000000ff0200e20c */ /* 0x040fe20003f05300 */
[----:B------:R-:W0:Y:S01]  /*18b0*/  @P5 LDC.64 R72, c[0x0][0x298] ;  /* 0x0000a600ff485b82 */ /* 0x000e220000000a00 */
[----:B------:R-:W-:Y:S01]  /*18c0*/  @!P6 ISETP.NE.AND.EX P2, PT, R2, RZ, PT, P2 ;  /* 0x000000ff0200e20c */ /* 0x000fe20003f45320 */
[----:B-1----:R-:W-:Y:S01]  /*18d0*/  @P5 IMAD.WIDE.U32 R116, R75, 0x10, R116 ;  /* 0x000000104b745825 */ /* 0x002fe200078e0074 */
[----:B--2---:R-:W-:-:S05]  /*18e0*/  @!P6 FSEL R65, R24, RZ, P0 ;  /* 0x000000ff1841e208 */ /* 0x004fca0000000000 */
[----:B------:R-:W1:Y:S08]  /*18f0*/  @P5 LDC.64 R76, c[0x0][0x298] ;  /* 0x0000a600ff4c5b82 */ /* 0x000e700000000a00 */
        /* <DEDUP_REMOVED lines=8> */
.L_x_7428:
[----:B------:R-:W-:Y:S05]  /*1980*/  BSYNC B0 ;  /* 0x0000000000007941 */ /* 0x000fea0003800000 */
.L_x_7427:
        /* <DEDUP_REMOVED lines=10> */
.L_x_7430:
[----:B------:R-:W-:Y:S05]  /*1a30*/  BSYNC B0 ;  /* 0x0000000000007941 */ /* 0x000fea0003800000 */
.L_x_7429:
[----:B----4-:R-:W-:Y:S01]  /*1a40*/  @P5 FMUL.FTZ R71, R66, R71 ;  /* 0x0000004742475220 */ /* 0x010fe20000410000 */
[----:B------:R-:W-:Y:S01]  /*1a50*/  @P5 LOP3.LUT P0, RZ, R91, 0xff00, RZ, 0xc0, !PT ;  /* 0x0000ff005bff5812 */ /* 0x000fe2000780c0ff */
[----:B------:R-:W-:Y:S01]  /*1a60*/  @P5 FMUL.FTZ R68, R69, R68 ;  /* 0x0000004445445220 */ /* 0x000fe20000410000 */
[----:B------:R0:W-:Y:S01]  /*1a70*/  @P5 STG.E.128 desc[UR4][R116.64], R40 ;  /* 0x0000002874005986 */ /* 0x0001e2000c101d04 */
[----:B------:R-:W-:Y:S01]  /*1a80*/  @P5 FMUL.FTZ R70, R71, R70 ;  /* 0x0000004647465220 */ /* 0x000fe20000410000 */
[----:B------:R-:W-:Y:S01]  /*1a90*/  @P5 LOP3.LUT P2, RZ, R91, 0xff, RZ, 0xc0, !PT ;  /* 0x000000ff5bff5812 */ /* 0x000fe2000784c0ff */
[----:B------:R-:W-:Y:S03]  /*1aa0*/  BSSY B0, `(.L_x_7431) ;  /* 0x000000f000007945 */ /* 0x000fe60003800000 */
[----:B0-----:R-:W-:Y:S02]  /*1ab0*/  @P5 SEL R41, R70, RZ, P0 ;  /* 0x000000ff46295207 */ /* 0x001fe40000000000 */
[----:B------:R-:W-:-:S02]  /*1ac0*/  @!P6 ISETP.NE.U32.AND P0, PT, R4, RZ, PT ;  /* 0x000000ff0400e20c */ /* 0x000fc40003f05070 */
[----:B------:R-:W-:Y:S02]  /*1ad0*/  @P5 SEL R40, R68, RZ, P2 ;  /* 0x000000ff44285207 */ /* 0x000fe40001000000 */
[----:B------:R-:W-:Y:S02]  /*1ae0*/  @!P6 ISETP.NE.U32.AND P2, PT, R4, RZ, PT ;  /* 0x000000ff0400e20c */ /* 0x000fe40003f45070 */
[C---:B------:R-:W-:Y:S02]  /*1af0*/  @!P6 ISETP.NE.AND.EX P0, PT, R2.reuse, RZ, PT, P0 ;  /* 0x000000ff0200e20c */ /* 0x040fe40003f05300 */
[----:B------:R-:W-:Y:S02]  /*1b00*/  @!P6 ISETP.NE.AND.EX P2, PT, R2, RZ, PT, P2 ;  /* 0x000000ff0200e20c */ /* 0x000fe40003f45320 */
[----:B------:R-:W-:Y:S01]  /*1b10*/  @!P6 FSEL R67, R26, RZ, P0 ;  /* 0x000000ff1a43e208 */ /* 0x000fe20000000000 */
[----:B------:R-:W-:Y:S10]  /*1b20*/  @!P6 BRA `(.L_x_7432) ;  /* 0x000000000018e947 */ /* 0x000ff40003800000 */
[----:B------:R-:W-:Y:S01]  /*1b30*/  ISETP.NE.U32.AND P0, PT, R4, RZ, PT ;  /* 0x000000ff0400720c */ /* 0x000fe20003f05070 */
[----:B------:R-:W-:-:S03]  /*1b40*/  FFMA.FTZ R67, R97, R112, R83 ;  /* 0x0000007061437223 */ /* 0x000fc60000010053 */
[----:B------:R-:W-:Y:S01]  /*1b50*/  ISETP.NE.AND.EX P0, PT, R2, RZ, PT, P0 ;  /* 0x000000ff0200720c */ /* 0x000fe20003f05300 */
[----:B------:R-:W-:-:S04]  /*1b60*/  FADD.FTZ R67, R104, -R67 ;  /* 0x8000004368437221 */ /* 0x000fc80000010000 */
[----:B------:R-:W-:-:S08]  /*1b70*/  FMUL.FTZ R67, R6, R67 ;  /* 0x0000004306437220 */ /* 0x000fd00000410000 */
[----:B------:R-:W-:-:S07]  /*1b80*/  @P0 FADD.FTZ R67, R26, R67 ;  /* 0x000000431a430221 */ /* 0x000fce0000010000 */
.L_x_7432:
[----:B------:R-:W-:Y:S05]  /*1b90*/  BSYNC B0 ;  /* 0x0000000000007941 */ /* 0x000fea0003800000 */
.L_x_7431:
[----:B------:R-:W-:Y:S01]  /*1ba0*/  BSSY B0, `(.L_x_7433) ;  /* 0x000000a000007945 */ /* 0x000fe20003800000 */
[----:B------:R-:W-:Y:S01]  /*1bb0*/  @P5 FMUL.FTZ R73, R67, R73 ;  /* 0x0000004943495220 */ /* 0x000fe20000410000 */
        /* <DEDUP_REMOVED lines=8> */
.L_x_7434:
[----:B------:R-:W-:Y:S05]  /*1c40*/  BSYNC B0 ;  /* 0x0000000000007941 */ /* 0x000fea0003800000 */
.L_x_7433:
[----:B-1----:R-:W-:Y:S01]  /*1c50*/  @P5 FMUL.FTZ R77, R68, R77 ;  /* 0x0000004d444d5220 */ /* 0x002fe20000410000 */
[----:B------:R-:W-:Y:S01]  /*1c60*/  @P5 FMUL.FTZ R72, R73, R72 ;  /* 0x0000004849485220 */ /* 0x000fe20000410000 */
[----:B------:R-:W-:Y:S01]  /*1c70*/  @P5 IADD3 R69, R75, 0x80, RZ ;  /* 0x000000804b455810 */ /* 0x000fe20007ffe0ff */
[----:B--2---:R-:W-:-:S04]  /*1c80*/  @P1 IMAD.WIDE.U32 R114, R93, 0x10, R114 ;  /* 0x000000105d721825 */ /* 0x004fc800078e0072 */
[----:B------:R-:W-:Y:S01]  /*1c90*/  @P5 FMUL.FTZ R76, R77, R76 ;  /* 0x0000004c4d4c5220 */ /* 0x000fe20000410000 */
[C---:B------:R-:W-:Y:S01]  /*1ca0*/  @P5 LOP3.LUT P0, RZ, R91.reuse, 0xff0000, RZ, 0xc0, !PT ;  /* 0x00ff00005bff5812 */ /* 0x040fe2000780c0ff */
[----:B------:R-:W0:Y:S01]  /*1cb0*/  @P5 LDC.64 R70, c[0x0][0x298] ;  /* 0x0000a600ff465b82 */ /* 0x000e220000000a00 */
[----:B------:R-:W-:Y:S01]  /*1cc0*/  @P5 LOP3.LUT P2, RZ, R91, 0xff000000, RZ, 0xc0, !PT ;  /* 0xff0000005bff5812 */ /* 0x000fe2000784c0ff */
[----:B---3--:R-:W-:Y:S01]  /*1cd0*/  @P5 IMAD.WIDE.U32 R78, R69, 0x10, R78 ;  /* 0x00000010454e5825 */ /* 0x008fe200078e004e */
[----:B------:R-:W-:Y:S01]  /*1ce0*/  SEL R64, R65, R56, P3 ;  /* 0x0000003841407207 */ /* 0x000fe20001800000 */
[----:B------:R-:W-:Y:S01]  /*1cf0*/  BSSY B0, `(.L_x_7435) ;  /* 0x0000018000007945 */ /* 0x000fe20003800000 */
[----:B------:R-:W-:Y:S02]  /*1d00*/  SEL R65, R66, R57, P3 ;  /* 0x0000003942417207 */ /* 0x000fe40001800000 */
[----:B------:R-:W-:Y:S02]  /*1d10*/  SEL R66, R67, R58, P3 ;  /* 0x0000003a43427207 */ /* 0x000fe40001800000 */
[----:B------:R-:W-:-:S02]  /*1d20*/  SEL R67, R68, R59, P3 ;  /* 0x0000003b44437207 */ /* 0x000fc40001800000 */
[----:B------:R-:W-:Y:S01]  /*1d30*/  @P5 SEL R42, R72, RZ, P0 ;  /* 0x000000ff482a5207 */ /* 0x000fe20000000000 */
[----:B------:R-:W1:Y:S01]  /*1d40*/  @P5 LDC.64 R68, c[0x0][0x298] ;  /* 0x0000a600ff445b82 */ /* 0x000e620000000a00 */
[----:B------:R-:W-:Y:S01]  /*1d50*/  @P5 SEL R43, R76, RZ, P2 ;  /* 0x000000ff4c2b5207 */ /* 0x000fe20001000000 */
[----:B------:R2:W-:Y:S01]  /*1d60*/  @P1 STG.E.128 desc[UR4][R114.64], R64 ;  /* 0x0000004072001986 */ /* 0x0005e2000c101d04 */
[C---:B------:R-:W-:Y:S02]  /*1d70*/  @!P6 ISETP.NE.U32.AND P0, PT, R4.reuse, RZ, PT ;  /* 0x000000ff0400e20c */ /* 0x040fe40003f05070 */
[----:B------:R-:W-:Y:S01]  /*1d80*/  @!P6 ISETP.NE.U32.AND P2, PT, R4, RZ, PT ;  /* 0x000000ff0400e20c */ /* 0x000fe20003f45070 */
[----:B------:R3:W-:Y:S01]  /*1d90*/  @P5 STG.E.128 desc[UR4][R78.64], R40 ;  /* 0x000000284e005986 */ /* 0x0007e2000c101d04 */
[C---:B------:R-:W-:Y:S01]  /*1da0*/  @!P6 ISETP.NE.AND.EX P0, PT, R2.reuse, RZ, PT, P0 ;  /* 0x000000ff0200e20c */ /* 0x040fe20003f05300 */
[----:B------:R-:W4:Y:S01]  /*1db0*/  @P5 LDC.64 R72, c[0x0][0x298] ;  /* 0x0000a600ff485b82 */ /* 0x000f220000000a00 */
[----:B------:R-:W-:-:S02]  /*1dc0*/  @!P6 ISETP.NE.AND.EX P2, PT, R2, RZ, PT, P2 ;  /* 0x000000ff0200e20c */ /* 0x000fc40003f45320 */
[----:B------:R-:W-:Y:S02]  /*1dd0*/  @!P6 FSEL R77, R20, RZ, P0 ;  /* 0x000000ff144de208 */ /* 0x000fe40000000000 */
[----:B------:R-:W-:Y:S02]  /*1de0*/  @!P6 ISETP.NE.U32.AND P0, PT, R4, RZ, PT ;  /* 0x000000ff0400e20c */ /* 0x000fe40003f05070 */
[----:B--2---:R-:W-:Y:S01]  /*1df0*/  @!P6 FSEL R64, R21, RZ, P2 ;  /* 0x000000ff1540e208 */ /* 0x004fe20001000000 */
[----:B------:R-:W-:Y:S10]  /*1e00*/  @!P6 BRA `(.L_x_7436) ;  /* 0x000000000018e947 */ /* 0x000ff40003800000 */
[----:B------:R-:W-:Y:S01]  /*1e10*/  ISETP.NE.U32.AND P2, PT, R4, RZ, PT ;  /* 0x000000ff0400720c */ /* 0x000fe20003f45070 */
[----:B------:R-:W-:-:S03]  /*1e20*/  FFMA.FTZ R65, R107, R112, R83 ;  /* 0x000000706b417223 */ /* 0x000fc60000010053 */
[----:B------:R-:W-:Y:S01]  /*1e30*/  ISETP.NE.AND.EX P2, PT, R2, RZ, PT, P2 ;  /* 0x000000ff0200720c */ /* 0x000fe20003f45320 */
[----:B------:R-:W-:-:S04]  /*1e40*/  FADD.FTZ R65, R80, -R65 ;  /* 0x8000004150417221 */ /* 0x000fc80000010000 */
[----:B------:R-:W-:-:S08]  /*1e50*/  FMUL.FTZ R77, R6, R65 ;  /* 0x00000041064d7220 */ /* 0x000fd00000410000 */
[----:B------:R-:W-:-:S07]  /*1e60*/  @P2 FADD.FTZ R77, R20, R77 ;  /* 0x0000004d144d2221 */ /* 0x000fce0000010000 */
.L_x_7436:
[----:B------:R-:W-:Y:S05]  /*1e70*/  BSYNC B0 ;  /* 0x0000000000007941 */ /* 0x000fea0003800000 */
.L_x_7435:
        /* <DEDUP_REMOVED lines=8> */
.L_x_7438:
[----:B------:R-:W-:Y:S05]  /*1f00*/  BSYNC B0 ;  /* 0x0000000000007941 */ /* 0x000fea0003800000 */
.L_x_7437:
[----:B-1----:R-:W-:Y:S01]  /*1f10*/  @P5 FMUL.FTZ R69, R77, R69 ;  /* 0x000000454d455220 */ /* 0x002fe20000410000 */
[----:B0-----:R-:W-:Y:S01]  /*1f20*/  @P5 FMUL.FTZ R71, R64, R71 ;  /* 0x0000004740475220 */ /* 0x001fe20000410000 */
[----:B------:R-:W-:Y:S01]  /*1f30*/  @!P6 ISETP.NE.AND.EX P0, PT, R2, RZ, PT, P0 ;  /* 0x000000ff0200e20c */ /* 0x000fe20003f05300 */
[----:B------:R-:W-:Y:S01]  /*1f40*/  BSSY B0, `(.L_x_7439) ;  /* 0x000000c000007945 */ /* 0x000fe20003800000 */
[----:B------:R-:W-:Y:S01]  /*1f50*/  @P5 LOP3.LUT P2, RZ, R0, 0xff, RZ, 0xc0, !PT ;  /* 0x000000ff00ff5812 */ /* 0x000fe2000784c0ff */
[----:B------:R-:W-:Y:S01]  /*1f60*/  @P5 FMUL.FTZ R68, R69, R68 ;  /* 0x0000004445445220 */ /* 0x000fe20000410000 */
[----:B------:R-:W-:Y:S01]  /*1f70*/  @P5 FMUL.FTZ R70, R71, R70 ;  /* 0x0000004647465220 */ /* 0x000fe20000410000 */
[----:B------:R-:W-:Y:S01]  /*1f80*/  @!P6 FSEL R65, R22, RZ, P0 ;  /* 0x000000ff1641e208 */ /* 0x000fe20000000000 */
[----:B------:R-:W-:Y:S09]  /*1f90*/  @!P6 BRA `(.L_x_7440) ;  /* 0x000000000018e947 */ /* 0x000ff20003800000 */
[----:B------:R-:W-:Y:S01]  /*1fa0*/  ISETP.NE.U32.AND P0, PT, R4, RZ, PT ;  /* 0x000000ff0400720c */ /* 0x000fe20003f05070 */
[----:B------:R-:W-:-:S03]  /*1fb0*/  FFMA.FTZ R65, R105, R112, R83 ;  /* 0x0000007069417223 */ /* 0x000fc60000010053 */
[----:B------:R-:W-:Y:S01]  /*1fc0*/  ISETP.NE.AND.EX P0, PT, R2, RZ, PT, P0 ;  /* 0x000000ff0200720c */ /* 0x000fe20003f05300 */
[----:B------:R-:W-:-:S04]  /*1fd0*/  FADD.FTZ R65, R110, -R65 ;  /* 0x800000416e417221 */ /* 0x000fc80000010000 */
[----:B------:R-:W-:-:S08]  /*1fe0*/  FMUL.FTZ R65, R6, R65 ;  /* 0x0000004106417220 */ /* 0x000fd00000410000 */
[----:B------:R-:W-:-:S07]  /*1ff0*/  @P0 FADD.FTZ R65, R22, R65 ;  /* 0x0000004116410221 */ /* 0x000fce0000010000 */
.L_x_7440:
[----:B------:R-:W-:Y:S05]  /*2000*/  BSYNC B0 ;  /* 0x0000000000007941 */ /* 0x000fea0003800000 */
.L_x_7439:
[----:B----4-:R-:W-:Y:S01]  /*2010*/  @P5 FMUL.FTZ R73, R65, R73 ;  /* 0x0000004941495220 */ /* 0x010fe20000410000 */
[----:B------:R-:W-:Y:S01]  /*2020*/  @P5 LOP3.LUT P0, RZ, R0, 0xff00, RZ, 0xc0, !PT ;  /* 0x0000ff0000ff5812 */ /* 0x000fe2000780c0ff */
[----:B------:R-:W-:Y:S01]  /*2030*/  BSSY B0, `(.L_x_7441) ;  /* 0x0000013000007945 */ /* 0x000fe20003800000 */
[----:B---3--:R-:W-:Y:S01]  /*2040*/  @P5 SEL R40, R68, RZ, P2 ;  /* 0x000000ff44285207 */ /* 0x008fe20001000000 */
[----:B------:R-:W-:Y:S01]  /*2050*/  @P5 FMUL.FTZ R72, R73, R72 ;  /* 0x0000004849485220 */ /* 0x000fe20000410000 */
[----:B------:R-:W-:Y:S02]  /*2060*/  @!P6 ISETP.NE.U32.AND P2, PT, R4, RZ, PT ;  /* 0x000000ff0400e20c */ /* 0x000fe40003f45070 */
[----:B------:R-:W-:Y:S02]  /*2070*/  @P5 SEL R41, R70, RZ, P0 ;  /* 0x000000ff46295207 */ /* 0x000fe40000000000 */
[----:B------:R-:W-:Y:S02]  /*2080*/  @P5 LOP3.LUT P0, RZ, R0, 0xff0000, RZ, 0xc0, !PT ;  /* 0x00ff000000ff5812 */ /* 0x000fe4000780c0ff */
[----:B------:R-:W-:-:S02]  /*2090*/  @!P6 ISETP.NE.AND.EX P2, PT, R2, RZ, PT, P2 ;  /* 0x000000ff0200e20c */ /* 0x000fc40003f45320 */
[----:B------:R-:W-:Y:S02]  /*20a0*/  SEL R56, R77, R56, P3 ;  /* 0x000000384d387207 */ /* 0x000fe40001800000 */
[----:B------:R-:W-:Y:S02]  /*20b0*/  SEL R57, R64, R57, P3 ;  /* 0x0000003940397207 */ /* 0x000fe40001800000 */
[----:B------:R-:W-:Y:S02]  /*20c0*/  SEL R58, R65, R58, P3 ;  /* 0x0000003a413a7207 */ /* 0x000fe40001800000 */
[----:B------:R-:W-:Y:S02]  /*20d0*/  @P5 SEL R42, R72, RZ, P0 ;  /* 0x000000ff482a5207 */ /* 0x000fe40000000000 */
        /* <DEDUP_REMOVED lines=8> */
.L_x_7442:
[----:B------:R-:W-:Y:S05]  /*2160*/  BSYNC B0 ;  /* 0x0000000000007941 */ /* 0x000fea0003800000 */
.L_x_7441:
[----:B------:R-:W0:Y:S01]  /*2170*/  @P5 LDC.64 R64, c[0x0][0x298] ;  /* 0x0000a600ff405b82 */ /* 0x000e220000000a00 */
[----:B------:R-:W-:Y:S01]  /*2180*/  @P5 VIADD R75, R75, 0x100 ;  /* 0x000001004b4b5836 */ /* 0x000fe20000000000 */
[----:B------:R-:W-:Y:S02]  /*2190*/  @P5 LOP3.LUT P0, RZ, R0, 0xff000000, RZ, 0xc0, !PT ;  /* 0xff00000000ff5812 */ /* 0x000fe4000780c0ff */
[----:B------:R-:W-:Y:S02]  /*21a0*/  SEL R59, R70, R59, P3 ;  /* 0x0000003b463b7207 */ /* 0x000fe40001800000 */
[----:B------:R-:W-:Y:S02]  /*21b0*/  IADD3 R88, R88, UR12, RZ ;  /* 0x0000000c58587c10 */ /* 0x000fe4000fffe0ff */
[----:B------:R-:W1:Y:S01]  /*21c0*/  @P1 LDC.64 R68, c[0x0][0x308] ;  /* 0x0000c200ff441b82 */ /* 0x000e620000000a00 */
[----:B------:R-:W-:-:S07]  /*21d0*/  SEL R112, RZ, 0x1, P4 ;  /* 0x00000001ff707807 */ /* 0x000fce0002000000 */
[----:B------:R-:W2:Y:S01]  /*21e0*/  @P5 LDC.64 R66, c[0x0][0x2f8] ;  /* 0x0000be00ff425b82 */ /* 0x000ea20000000a00 */
[----:B0-----:R-:W-:-:S04]  /*21f0*/  @P5 FMUL.FTZ R65, R70, R65 ;  /* 0x0000004146415220 */ /* 0x001fc80000410000 */
[----:B------:R-:W-:Y:S01]  /*2200*/  @P5 FMUL.FTZ R64, R65, R64 ;  /* 0x0000004041405220 */ /* 0x000fe20000410000 */
[----:B-1----:R-:W-:-:S04]  /*2210*/  @P1 IMAD.WIDE.U32 R68, R5, 0x10, R68 ;  /* 0x0000001005441825 */ /* 0x002fc800078e0044 */
[----:B------:R-:W-:Y:S02]  /*2220*/  @P5 SEL R43, R64, RZ, P0 ;  /* 0x000000ff402b5207 */ /* 0x000fe40000000000 */
[----:B------:R-:W-:Y:S01]  /*2230*/  ISETP.GE.AND P0, PT, R88, UR13, PT ;  /* 0x0000000d58007c0c */ /* 0x000fe2000bf06270 */
[----:B------:R1:W-:Y:S01]  /*2240*/  @P1 STG.E.128 desc[UR4][R68.64], R56 ;  /* 0x0000003844001986 */ /* 0x0003e2000c101d04 */
[----:B--2---:R-:W-:-:S05]  /*2250*/  @P5 IMAD.WIDE.U32 R66, R75, 0x10, R66 ;  /* 0x000000104b425825 */ /* 0x004fca00078e0042 */
[----:B------:R1:W-:Y:S06]  /*2260*/  @P5 STG.E.128 desc[UR4][R66.64], R40 ;  /* 0x0000002842005986 */ /* 0x0003ec000c101d04 */
[----:B------:R-:W-:Y:S05]  /*2270*/  @!P0 BRA `(.L_x_7443) ;  /* 0xffffffe000688947 */ /* 0x000fea000383ffff */
.L_x_7414:
[----:B------:R-:W0:Y:S01]  /*2280*/  S2UR UR6, SR_CTAID.X ;  /* 0x00000000000679c3 */ /* 0x000e220000002500 */
[----:B------:R-:W-:-:S07]  /*2290*/  LOP3.LUT R7, R90, 0x7f, RZ, 0xc0, !PT ;  /* 0x0000007f5a077812 */ /* 0x000fce00078ec0ff */
[----:B------:R-:W2:Y:S08]  /*22a0*/  LDC.64 R2, c[0x0][0x2d0] ;  /* 0x0000b400ff027b82 */ /* 0x000eb00000000a00 */
[----:B------:R-:W3:Y:S01]  /*22b0*/  LDC.64 R4, c[0x0][0x2d8] ;  /* 0x0000b600ff047b82 */ /* 0x000ee20000000a00 */
[----:B0-----:R-:W-:Y:S01]  /*22c0*/  LEA.HI R0, R90, UR6, RZ, 0x19 ;  /* 0x000000065a007c11 */ /* 0x001fe2000f8fc8ff */
        /* <DEDUP_REMOVED lines=12> */
.L_x_7418:
[----:B------:R-:W-:Y:S01]  /*2390*/  HFMA2.MMA R76, -RZ, RZ, 0, 9.5367431640625e-07 ;  /* 0x00000010ff4c7435 */ /* 0x000fe200000001ff */
[----:B------:R-:W-:Y:S02]  /*23a0*/  MOV R77, R70 ;  /* 0x00000046004d7202 */ /* 0x000fe40000000f00 */
[----:B------:R-:W-:Y:S02]  /*23b0*/  MOV R79, 0x1f ;  /* 0x0000001f004f7802 */ /* 0x000fe40000000f00 */
[----:B------:R-:W-:-:S07]  /*23c0*/  MOV R74, 0xffffffff ;  /* 0xffffffff004a7802 */ /* 0x000fce0000000f00 */
[----:B-----5:R-:W-:Y:S05]  /*23d0*/  WARPSYNC.COLLECTIVE R74, `(.L_x_7444) ;  /* 0x000000004a087348 */ /* 0x020fea0003c00000 */
[----:B------:R0:W1:Y:S02]  /*23e0*/  SHFL.DOWN P1, R75, R77, R76, R79 ;  /* 0x0800004c4d4b7389 */ /* 0x000064000002004f */
[----:B01---5:R-:W-:Y:S01]  /*23f0*/  ENDCOLLECTIVE ;  /* 0x000000000000791b */ /* 0x023fe20003800000 */
.L_x_7444:
[----:B------:R-:W-:Y:S02]  /*2400*/  MOV R77, R71 ;  /* 0x00000047004d7202 */ /* 0x000fe40000000f00 */
[----:B------:R-:W-:-:S07]  /*2410*/  MOV R67, R75 ;  /* 0x0000004b00437202 */ /* 0x000fce0000000f00 */
[----:B------:R-:W-:Y:S05]  /*2420*/  WARPSYNC.COLLECTIVE R74, `(.L_x_7445) ;  /* 0x000000004a087348 */ /* 0x000fea0003c00000 */
[----:B------:R0:W1:Y:S02]  /*2430*/  SHFL.DOWN P1, R75, R77, R76, R79 ;  /* 0x0800004c4d4b7389 */ /* 0x000064000002004f */
[----:B01----:R-:W-:Y:S01]  /*2440*/  ENDCOLLECTIVE ;  /* 0x000000000000791b */ /* 0x003fe20003800000 */
.L_x_7445:
[----:B------:R-:W-:Y:S01]  /*2450*/  FADD.FTZ R67, R67, R70 ;  /* 0x0000004643437221 */ /* 0x000fe20000010000 */
[----:B------:R-:W-:-:S04]  /*2460*/  HFMA2.MMA R76, -RZ, RZ, 0, 4.76837158203125e-07 ;  /* 0x00000008ff4c7435 */ /* 0x000fc800000001ff */
[----:B------:R-:W-:Y:S02]  /*2470*/  MOV R77, R67 ;  /* 0x00000043004d7202 */ /* 0x000fe40000000f00 */
[----:B------:R-:W-:-:S07]  /*2480*/  MOV R66, R75 ;  /* 0x0000004b00427202 */ /* 0x000fce0000000f00 */
[----:B------:R-:W-:Y:S05]  /*2490*/  WARPSYNC.COLLECTIVE R74, `(.L_x_7446) ;  /* 0x000000004a087348 */ /* 0x000fea0003c00000 */
[----:B------:R0:W1:Y:S02]  /*24a0*/  SHFL.DOWN P1, R75, R77, R76, R79 ;  /* 0x0800004c4d4b7389 */ /* 0x000064000002004f */
[----:B01----:R-:W-:Y:S01]  /*24b0*/  ENDCOLLECTIVE ;  /* 0x000000000000791b */ /* 0x003fe20003800000 */
.L_x_7446:
[----:B------:R-:W-:-:S05]  /*24c0*/  FADD.FTZ R66, R66, R71 ;  /* 0x0000004742427221 */ /* 0x000fca0000010000 */
[----:B------:R-:W-:Y:S02]  /*24d0*/  MOV R77, R66 ;  /* 0x00000042004d7202 */ /* 0x000fe40000000f00 */
[----:B------:R-:W-:-:S07]  /*24e0*/  MOV R68, R75 ;  /* 0x0000004b00447202 */ /* 0x000fce0000000f00 */
[----:B------:R-:W-:Y:S05]  /*24f0*/  WARPSYNC.COLLECTIVE R74, `(.L_x_7447) ;  /* 0x000000004a087348 */ /* 0x000fea0003c00000 */
[----:B------:R0:W1:Y:S02]  /*2500*/  SHFL.DOWN P1, R75, R77, R76, R79 ;  /* 0x0800004c4d4b7389 */ /* 0x000064000002004f */
[----:B01----:R-:W-:Y:S01]  /*2510*/  ENDCOLLECTIVE ;  /* 0x000000000000791b */ /* 0x003fe20003800000 */
.L_x_7447:
[----:B------:R-:W-:Y:S01]  /*2520*/  FADD.FTZ R68, R67, R68 ;  /* 0x0000004443447221 */ /* 0x000fe20000010000 */
[----:B------:R-:W-:-:S03]  /*2530*/  HFMA2.MMA R76, -RZ, RZ, 0, 2.384185791015625e-07 ;  /* 0x00000004ff4c7435 */ /* 0x000fc600000001ff */
[----:B------:R-:W-:Y:S01]  /*2540*/  IMAD.MOV.U32 R77, RZ, RZ, R68 ;  /* 0x000000ffff4d7224 */ /* 0x000fe200078e0044 */
[----:B------:R-:W-:-:S07]  /*2550*/  MOV R69, R75 ;  /* 0x0000004b00457202 */ /* 0x000fce0000000f00 */
[----:B------:R-:W-:Y:S05]  /*2560*/  WARPSYNC.COLLECTIVE R74, `(.L_x_7448) ;  /* 0x000000004a087348 */ /* 0x000fea0003c00000 */
[----:B------:R0:W1:Y:S02]  /*2570*/  SHFL.DOWN P1, R75, R77, R76, R79 ;  /* 0x0800004c4d4b7389 */ /* 0x000064000002004f */
[----:B01----:R-:W-:Y:S01]  /*2580*/  ENDCOLLECTIVE ;  /* 0x000000000000791b */ /* 0x003fe20003800000 */
.L_x_7448:
[----:B------:R-:W-:-:S05]  /*2590*/  FADD.FTZ R69, R66, R69 ;  /* 0x0000004542457221 */ /* 0x000fca0000010000 */
[----:B------:R-:W-:Y:S02]  /*25a0*/  MOV R77, R69 ;  /* 0x00000045004d7202 */ /* 0x000fe40000000f00 */
[----:B------:R-:W-:-:S07]  /*25b0*/  MOV R73, R75 ;  /* 0x0000004b00497202 */ /* 0x000fce0000000f00 */
[----:B------:R-:W-:Y:S05]  /*25c0*/  WARPSYNC.COLLECTIVE R74, `(.L_x_7449) ;  /* 0x000000004a087348 */ /* 0x000fea0003c00000 */
[----:B------:R0:W1:Y:S02]  /*25d0*/  SHFL.DOWN P1, R75, R77, R76, R79 ;  /* 0x0800004c4d4b7389 */ /* 0x000064000002004f */
[----:B01----:R-:W-:Y:S01]  /*25e0*/  ENDCOLLECTIVE ;  /* 0x000000000000791b */ /* 0x003fe20003800000 */
.L_x_7449:
[----:B------:R-:W-:Y:S01]  /*25f0*/  FADD.FTZ R73, R68, R73 ;  /* 0x0000004944497221 */ /* 0x000fe20000010000 */
[----:B------:R-:W-:-:S04]  /*2600*/  HFMA2.MMA R76, -RZ, RZ, 0, 1.1920928955078125e-07 ;  /* 0x00000002ff4c7435 */ /* 0x000fc800000001ff */
[----:B------:R-:W-:Y:S02]  /*2610*/  MOV R77, R73 ;  /* 0x00000049004d7202 */ /* 0x000fe40000000f00 */
[----:B------:R-:W-:-:S07]  /*2620*/  MOV R72, R75 ;  /* 0x0000004b00487202 */ /* 0x000fce0000000f00 */
[----:B------:R-:W-:Y:S05]  /*2630*/  WARPSYNC.COLLECTIVE R74, `(.L_x_7450) ;  /* 0x000000004a087348 */ /* 0x000fea0003c00000 */
[----:B------:R0:W1:Y:S02]  /*2640*/  SHFL.DOWN P1, R75, R77, R76, R79 ;  /* 0x0800004c4d4b7389 */ /* 0x000064000002004f */
[----:B01----:R-:W-:Y:S01]  /*2650*/  ENDCOLLECTIVE ;  /* 0x000000000000791b */ /* 0x003fe20003800000 */
.L_x_7450:
[----:B------:R-:W-:-:S05]  /*2660*/  FADD.FTZ R72, R69, R72 ;  /* 0x0000004845487221 */ /* 0x000fca0000010000 */
[----:B------:R-:W-:Y:S02]  /*2670*/  MOV R77, R72 ;  /* 0x00000048004d7202 */ /* 0x000fe40000000f00 */
[----:B------:R-:W-:-:S07]  /*2680*/  MOV R70, R75 ;  /* 0x0000004b00467202 */ /* 0x000fce0000000f00 */
[----:B------:R-:W-:Y:S05]  /*2690*/  WARPSYNC.COLLECTIVE R74, `(.L_x_7451) ;  /* 0x000000004a087348 */ /* 0x000fea0003c00000 */
[----:B------:R0:W1:Y:S02]  /*26a0*/  SHFL.DOWN P1, R75, R77, R76, R79 ;  /* 0x0800004c4d4b7389 */ /* 0x000064000002004f */
[----:B01----:R-:W-:Y:S01]  /*26b0*/  ENDCOLLECTIVE ;  /* 0x000000000000791b */ /* 0x003fe20003800000 */
.L_x_7451:
[----:B------:R-:W-:Y:S01]  /*26c0*/  FADD.FTZ R70, R73, R70 ;  /* 0x0000004649467221 */ /* 0x000fe20000010000 */
[----:B------:R-:W-:-:S04]  /*26d0*/  HFMA2.MMA R76, -RZ, RZ, 0, 5.9604644775390625e-08 ;  /* 0x00000001ff4c7435 */ /* 0x000fc800000001ff */
[----:B------:R-:W-:Y:S02]  /*26e0*/  MOV R77, R70 ;  /* 0x00000046004d7202 */ /* 0x000fe40000000f00 */
[----:B------:R-:W-:-:S07]  /*26f0*/  MOV R71, R75 ;  /* 0x0000004b00477202 */ /* 0x000fce0000000f00 */
[----:B------:R-:W-:Y:S05]  /*2700*/  WARPSYNC.COLLECTIVE R74, `(.L_x_7452) ;  /* 0x000000004a087348 */ /* 0x000fea0003c00000 */
[----:B------:R0:W1:Y:S02]  /*2710*/  SHFL.DOWN P1, R75, R77, R76, R79 ;  /* 0x0800004c4d4b7389 */ /* 0x000064000002004f */
[----:B01----:R-:W-:Y:S01]  /*2720*/  ENDCOLLECTIVE ;  /* 0x000000000000791b */ /* 0x003fe20003800000 */
.L_x_7452:
[----:B------:R-:W-:-:S05]  /*2730*/  FADD.FTZ R71, R72, R71 ;  /* 0x0000004748477221 */ /* 0x000fca0000010000 */
[----:B------:R-:W-:Y:S02]  /*2740*/  MOV R77, R71 ;  /* 0x00000047004d7202 */ /* 0x000fe40000000f00 */
[----:B------:R-:W-:-:S07]  /*2750*/  MOV R67, R75 ;  /* 0x0000004b00437202 */ /* 0x000fce0000000f00 */
[----:B------:R-:W-:Y:S05]  /*2760*/  WARPSYNC.COLLECTIVE R74, `(.L_x_7453) ;  /* 0x000000004a087348 */ /* 0x000fea0003c00000 */
[----:B------:R0:W1:Y:S02]  /*2770*/  SHFL.DOWN P1, R75, R77, R76, R79 ;  /* 0x0800004c4d4b7389 */ /* 0x000064000002004f */
[----:B01----:R-:W-:Y:S01]  /*2780*/  ENDCOLLECTIVE ;  /* 0x000000000000791b */ /* 0x003fe20003800000 */
.L_x_7453:
[----:B------:R-:W-:Y:S01]  /*2790*/  MOV R66, R75 ;  /* 0x0000004b00427202 */ /* 0x000fe20000000f00 */
[----:B------:R-:W-:Y:S06]  /*27a0*/  BRA `(.L_x_7454) ;  /* 0xffffffe800607947 */ /* 0x000fec000383ffff */
.L_x_7455:
        /* <DEDUP_REMOVED lines=13> */
.L_x_8667:


//--------------------- .text._ZN10layer_norm13ln_bwd_kernelINS_13Kernel_traitsI6__halfffffjLj1536ELj1ELj1ELj4ELj16ENS_18Kernel_traits_baseILj1536ES2_ffffjLj128EEEEELb1ELb1ELb0ELb0EEEvNS_9BwdParamsE --------------------------
	.section	.text._ZN10layer_norm13ln_bwd_kernelINS_13Kernel_traitsI6__halfffffjLj1536ELj1ELj1ELj4ELj16ENS_18Kernel_traits_baseILj1536ES2_ffffjLj128EEEEELb1ELb1ELb0ELb0EEEvNS_9BwdParamsE,"ax",@progbits
	.align	128
        .global         _ZN10layer_norm13ln_bwd_kernelINS_13Kernel_traitsI6__halfffffjLj1536ELj1ELj1ELj4ELj16ENS_18Kernel_traits_baseILj1536ES2_ffffjLj128EEEEELb1ELb1ELb0ELb0EEEvNS_9BwdParamsE
        .type           _ZN10layer_norm13ln_bwd_kernelINS_13Kernel_traitsI6__halfffffjLj1536ELj1ELj1ELj4ELj16ENS_18Kernel_traits_baseILj1536ES2_ffffjLj128EEEEELb1ELb1ELb0ELb0EEEvNS_9BwdParamsE,@function
        .size           _ZN10layer_norm13ln_bwd_kernelINS_13Kernel_traitsI6__halfffffjLj1536ELj1ELj1ELj4ELj16ENS_18Kernel_traits_baseILj1536ES2_ffffjLj128EEEEELb1ELb1ELb0ELb0EEEvNS_9BwdParamsE,(.L_x_8668 - _ZN10layer_norm13ln_bwd_kernelINS_13Kernel_traitsI6__halfffffjLj1536ELj1ELj1ELj4ELj16ENS_18Kernel_traits_baseILj1536ES2_ffffjLj128EEEEELb1ELb1ELb0ELb0EEEvNS_9BwdParamsE)
        .other          _ZN10layer_norm13ln_bwd_kernelINS_13Kernel_traitsI6__halfffffjLj1536ELj1ELj1ELj4ELj16ENS_18Kernel_traits_baseILj1536ES2_ffffjLj128EEEEELb1ELb1ELb0ELb0EEEvNS_9BwdParamsE,@"STO_CUDA_ENTRY STV_DEFAULT"
_ZN10layer_norm13ln_bwd_kernelINS_13Kernel_traitsI6__halfffffjLj1536ELj1ELj1ELj4ELj16ENS_18Kernel_traits_baseILj1536ES2_ffffjLj128EEEEELb1ELb1ELb0ELb0EEEvNS_9BwdParamsE:
.text._ZN10layer_norm13ln_bwd_kernelINS_13Kernel_traitsI6__halfffffjLj1536ELj1ELj1ELj4ELj16ENS_18Kernel_traits_baseILj1536ES2_ffffjLj128EEEEELb1ELb1ELb0ELb0EEEvNS_9BwdParamsE:
        /* <DEDUP_REMOVED lines=27> */
[----:B------:R-:W-:Y:S02]  /*01b0*/  P2R R92, PR, RZ, 0x2 ;  /* 0x00000002ff5c7803 */ /* 0x000fe40000000000 */
[----:B------:R-:W-:-:S02]  /*01c0*/  CS2R R56, SRZ ;  /* 0x0000000000387805 */ /* 0x000fc4000001ff00 */
[----:B------:R-:W-:Y:S01]  /*01d0*/  P2R R93, PR, RZ, 0x4 ;  /* 0x00000004ff5d7803 */ /* 0x000fe20000000000 */
[----:B------:R-:W0:Y:S08]  /*01e0*/  @P2 LDC.64 R6, c[0x0][0x260] ;  /* 0x00009800ff062b82 */ /* 0x000e300000000a00 */
[----:B------:R-:W1:Y:S08]  /*01f0*/  @P2 LDC.64 R10, c[0x0][0x278] ;  /* 0x00009e00ff0a2b82 */ /* 0x000e700000000a00 */
[----:B------:R-:W2:Y:S01]  /*0200*/  @P0 LDC.64 R20, c[0x0][0x278] ;  /* 0x00009e00ff140b82 */ /* 0x000ea20000000a00 */
[----:B0-----:R-:W-:-:S07]  /*0210*/  @P2 IMAD.WIDE.U32 R6, R31, 0x8, R6 ;  /* 0x000000081f062825 */ /* 0x001fce00078e0006 */
[----:B------:R-:W0:Y:S01]  /*0220*/  @P0 LDC.64 R16, c[0x0][0x260] ;  /* 0x00009800ff100b82 */ /* 0x000e220000000a00 */
[----:B------:R-:W5:Y:S01]  /*0230*/  @P2 LDG.E.64 R8, desc[UR4][R6.64] ;  /* 0x0000000406082981 */ /* 0x000f62000c1e1b00 */
[C---:B-1----:R-:W-:Y:S01]  /*0240*/  @P2 IMAD.WIDE.U32 R10, R31.reuse, 0x8, R10 ;  /* 0x000000081f0a2825 */ /* 0x042fe200078e000a */
[----:B------:R-:W-:-:S05]  /*0250*/  @P2 LOP3.LUT R31, R31, 0x80, RZ, 0xfc, !PT ;  /* 0x000000801f1f2812 */ /* 0x000fca00078efcff */
[----:B------:R-:W1:Y:S01]  /*0260*/  @P1 LDC.64 R26, c[0x0][0x260] ;  /* 0x00009800ff1a1b82 */ /* 0x000e620000000a00 */
[----:B------:R-:W5:Y:S01]  /*0270*/  @P2 LDG.E.64 R12, desc[UR4][R10.64] ;  /* 0x000000040a0c2981 */ /* 0x000f62000c1e1b00 */
[----:B--2---:R-:W-:-:S06]  /*0280*/  @P0 IMAD.WIDE.U32 R24, R31, 0x8, R20 ;  /* 0x000000081f180825 */ /* 0x004fcc00078e0014 */
[----:B------:R-:W2:Y:S01]  /*0290*/  @P1 LDC.64 R28, c[0x0][0x278] ;  /* 0x00009e00ff1c1b82 */ /* 0x000ea20000000a00 */
        /* <DEDUP_REMOVED lines=12> */
[----:B0-----:R-:W-:Y:S02]  /*0360*/  CS2R R22, SRZ ;  /* 0x0000000000167805 */ /* 0x001fe4000001ff00 */
[----:B------:R-:W-:Y:S02]  /*0370*/  CS2R R28, SRZ ;  /* 0x00000000001c7805 */ /* 0x000fe4000001ff00 */
[----:B------:R-:W-:Y:S02]  /*0380*/  CS2R R30, SRZ ;  /* 0x00000000001e7805 */ /* 0x000fe4000001ff00 */
[----:B------:R-:W-:Y:S02]  /*0390*/  CS2R R60, SRZ ;  /* 0x00000000003c7805 */ /* 0x000fe4000001ff00 */
[----:B------:R-:W-:-:S02]  /*03a0*/  CS2R R62, SRZ ;  /* 0x00000000003e7805 */ /* 0x000fc4000001ff00 */
[----:B------:R-:W-:Y:S02]  /*03b0*/  CS2R R36, SRZ ;  /* 0x0000000000247805 */ /* 0x000fe4000001ff00 */
[----:B------:R-:W-:Y:S02]  /*03c0*/  CS2R R38, SRZ ;  /* 0x0000000000267805 */ /* 0x000fe4000001ff00 */
[----:B------:R-:W-:Y:S02]  /*03d0*/  CS2R R40, SRZ ;  /* 0x0000000000287805 */ /* 0x000fe4000001ff00 */
[----:B-1----:R-:W-:Y:S02]  /*03e0*/  CS2R R20, SRZ ;  /* 0x0000000000147805 */ /* 0x002fe4000001ff00 */
[----:B------:R-:W-:Y:S02]  /*03f0*/  CS2R R42, SRZ ;  /* 0x00000000002a7805 */ /* 0x000fe4000001ff00 */
[----:B------:R-:W-:-:S02]  /*0400*/  CS2R R44, SRZ ;  /* 0x00000000002c7805 */ /* 0x000fc4000001ff00 */
[----:B------:R-:W-:Y:S02]  /*0410*/  CS2R R46, SRZ ;  /* 0x00000000002e7805 */ /* 0x000fe4000001ff00 */
[----:B------:R-:W-:Y:S02]  /*0420*/  CS2R R48, SRZ ;  /* 0x0000000000307805 */ /* 0x000fe4000001ff00 */
[----:B------:R-:W-:Y:S01]  /*0430*/  CS2R R50, SRZ ;  /* 0x0000000000327805 */ /* 0x000fe2000001ff00 */
[----:B------:R-:W-:Y:S06]  /*0440*/  @P1 BRA `(.L_x_7456) ;  /* 0x0000001c00801947 */ /* 0x000fec0003800000 */
[----:B-----5:R-:W-:Y:S01]  /*0450*/  MOV R87, R8 ;  /* 0x0000000800577202 */ /* 0x020fe20000000f00 */
[----:B------:R-:W-:Y:S01]  /*0460*/  ULDC.64 UR6, c[0x0][0x270] ;  /* 0x00009c0000067ab9 */ /* 0x000fe20000000a00 */
[----:B------:R-:W-:Y:S01]  /*0470*/  SHF.R.U64 R86, R8, 0x10, R9 ;  /* 0x0000001008567819 */ /* 0x000fe20000001209 */
[----:B------:R-:W-:Y:S01]  /*0480*/  HFMA2.MMA R121, -RZ, RZ, 0, 5.9604644775390625e-08 ;  /* 0x00000001ff797435 */ /* 0x000fe200000001ff */
[----:B------:R-:W-:Y:S01]  /*0490*/  MOV R6, R12 ;  /* 0x0000000c00067202 */ /* 0x000fe20000000f00 */
[----:B------:R-:W-:Y:S01]  /*04a0*/  HADD2.F32 R87, -RZ, R87.H0_H0 ;  /* 0x20000057ff577230 */ /* 0x000fe20000004100 */
[----:B------:R-:W-:Y:S01]  /*04b0*/  SHF.R.U64 R17, R12, 0x10, R13 ;  /* 0x000000100c117819 */ /* 0x000fe2000000120d */
[----:B------:R-:W-:Y:S01]  /*04c0*/  HADD2.F32 R86, -RZ, R86.H0_H0 ;  /* 0x20000056ff567230 */ /* 0x000fe20000004100 */
[----:B------:R-:W-:Y:S02]  /*04d0*/  MOV R85, R9 ;  /* 0x0000000900557202 */ /* 0x000fe40000000f00 */
        /* <DEDUP_REMOVED lines=15> */
[----:B------:R-:W-:Y:S01]  /*05d0*/  SHF.R.U32.HI R12, RZ, 0x10, R13 ;  /* 0x00000010ff0c7819 */ /* 0x000fe2000001160d */
[----:B------:R-:W-:Y:S01]  /*05e0*/  HADD2.F32 R78, -RZ, R78.H0_H0 ;  /* 0x2000004eff4e7230 */ /* 0x000fe20000004100 */
[----:B------:R-:W-:-:S02]  /*05f0*/  MOV R0, R19 ;  /* 0x0000001300007202 */ /* 0x000fc40000000f00 */
        /* <DEDUP_REMOVED lines=26> */
.L_x_7470:
[----:B0-2---:R-:W0:Y:S01]  /*07a0*/  @P1 LDC.64 R68, c[0x0][0x270] ;  /* 0x00009c00ff441b82 */ /* 0x005e220000000a00 */
[----:B-1----:R-:W-:Y:S02]  /*07b0*/  SHF.R.S32.HI R72, RZ, 0x1f, R90 ;  /* 0x0000001fff487819 */ /* 0x002fe4000001145a */
[----:B-----5:R-:W-:Y:S02]  /*07c0*/  MOV R106, 0x3f800000 ;  /* 0x3f800000006a7802 */ /* 0x020fe40000000f00 */
[----:B------:R-:W-:-:S03]  /*07d0*/  ISETP.NE.AND P3, PT, R93, RZ, PT ;  /* 0x000000ff5d00720c */ /* 0x000fc60003f65270 */
[----:B------:R-:W1:Y:S01]  /*07e0*/  LDC.64 R70, c[0x0][0x250] ;  /* 0x00009400ff467b82 */ /* 0x000e620000000a00 */
[----:B0-----:R-:W-:-:S04]  /*07f0*/  @P1 LEA R68, P2, R90, R68, 0x2 ;  /* 0x000000445a441211 */ /* 0x001fc800078410ff */
[C---:B------:R-:W-:Y:S01]  /*0800*/  @P1 LEA.HI.X R69, R90.reuse, R69, R72, 0x2, P2 ;  /* 0x000000455a451211 */ /* 0x040fe200010f1448 */
[----:B-1----:R-:W-:-:S04]  /*0810*/  IMAD.WIDE R70, R90, 0x4, R70 ;  /* 0x000000045a467825 */ /* 0x002fc800078e0246 */
[----:B------:R0:W5:Y:S04]  /*0820*/  @P1 LDG.E R106, desc[UR4][R68.64] ;  /* 0x00000004446a1981 */ /* 0x000168000c1e1900 */
[----:B------:R-:W2:Y:S01]  /*0830*/  LDG.E R70, desc[UR4][R70.64] ;  /* 0x0000000446467981 */ /* 0x000ea2000c1e1900 */
[----:B0-----:R-:W0:Y:S02]  /*0840*/  LDC.64 R68, c[0x0][0x258] ;  /* 0x00009600ff447b82 */ /* 0x001e240000000a00 */
        /* <DEDUP_REMOVED lines=10> */
[----:B------:R-:W-:Y:S02]  /*08f0*/  CS2R R124, SRZ ;  /* 0x00000000007c7805 */ /* 0x000fe4000001ff00 */
[----:B------:R-:W-:Y:S02]  /*0900*/  MOV R123, R100 ;  /* 0x00000064007b7202 */ /* 0x000fe40000000f00 */
[----:B--2---:R-:W-:Y:S01]  /*0910*/  FSEL R122, R70, RZ, !P5 ;  /* 0x000000ff467a7208 */ /* 0x004fe20006800000 */
[----:B0-----:R-:W-:Y:S06]  /*0920*/  @!P3 BRA `(.L_x_7458) ;  /* 0x0000000000acb947 */ /* 0x001fec0003800000 */
[----:B------:R-:W0:Y:S01]  /*0930*/  LDC.64 R72, c[0x0][0x2b8] ;  /* 0x0000ae00ff487b82 */ /* 0x000e220000000a00 */
[----:B------:R-:W-:-:S04]  /*0940*/  LEA R68, P2, R100, UR12, 0x4 ;  /* 0x0000000c64447c11 */ /* 0x000fc8000f8420ff */
[----:B------:R-:W-:-:S06]  /*0950*/  LEA.HI.X R69, R100, UR13, RZ, 0x4, P2 ;  /* 0x0000000d64457c11 */ /* 0x000fcc00090f24ff */
[----:B------:R-:W2:Y:S01]  /*0960*/  LDG.E.128 R68, desc[UR4][R68.64] ;  /* 0x0000000444447981 */ /* 0x000ea2000c1e1d00 */
[----:B------:R-:W-:Y:S01]  /*0970*/  ISETP.NE.U32.AND P2, PT, RZ, UR10, PT ;  /* 0x0000000aff007c0c */ /* 0x000fe2000bf45070 */
[----:B0-----:R-:W-:-:S06]  /*0980*/  IMAD.WIDE.U32 R72, R100, 0x10, R72 ;  /* 0x0000001064487825 */ /* 0x001fcc00078e0048 */
[----:B------:R-:W3:Y:S01]  /*0990*/  LDG.E.128 R72, desc[UR4][R72.64] ;  /* 0x0000000448487981 */ /* 0x000ee2000c1e1d00 */
[----:B------:R-:W-:-:S13]  /*09a0*/  ISETP.NE.AND.EX P2, PT, RZ, UR11, PT, P2 ;  /* 0x0000000bff007c0c */ /* 0x000fda000bf45320 */
[----:B------:R-:W-:-:S04]  /*09b0*/  @P2 LEA R124, P3, R100, UR10, 0x4 ;  /* 0x0000000a647c2c11 */ /* 0x000fc8000f8620ff */
[C---:B------:R-:W-:Y:S02]  /*09c0*/  @P2 LEA.HI.X R125, R100.reuse, UR11, RZ, 0x4, P3 ;  /* 0x0000000b647d2c11 */ /* 0x040fe400098f24ff */
[----:B------:R-:W-:-:S03]  /*09d0*/  LEA R104, P3, R100, UR14, 0x2 ;  /* 0x0000000e64687c11 */ /* 0x000fc6000f8610ff */
[----:B------:R-:W5:Y:S01]  /*09e0*/  @P2 LDG.E.128 R52, desc[UR4][R124.64] ;  /* 0x000000047c342981 */ /* 0x000f62000c1e1d00 */
        /* <DEDUP_REMOVED lines=9> */
[----:B0-----:R-:W-:Y:S01]  /*0a80*/  FMUL.FTZ R104, R111, R70 ;  /* 0x000000466f687220 */ /* 0x001fe20000410000 */
        /* <DEDUP_REMOVED lines=21> */
.L_x_7458:
[----:B------:R-:W-:Y:S05]  /*0be0*/  BSYNC B0 ;  /* 0x0000000000007941 */ /* 0x000fea0003800000 */
.L_x_7457:
        /* <DEDUP_REMOVED lines=12> */
[----:B------:R0:W5:Y:S02]  /*0cb0*/  @P2 LDG.E.128 R16, desc[UR4][R102.64] ;  /* 0x0000000466102981 */ /* 0x000164000c1e1d00 */
[----:B0-----:R-:W-:-:S04]  /*0cc0*/  LEA R102, P2, R123, UR14, 0x2 ;  /* 0x0000000e7b667c11 */ /* 0x001fc8000f8410ff */
[----:B------:R-:W-:-:S05]  /*0cd0*/  LEA.HI.X R103, R123, UR15, RZ, 0x2, P2 ;  /* 0x0000000f7b677c11 */ /* 0x000fca00090f14ff */
[----:B------:R0:W5:Y:S01]  /*0ce0*/  LDG.E R76, desc[UR4][R102.64] ;  /* 0x00000004664c7981 */ /* 0x000162000c1e1900 */
        /* <DEDUP_REMOVED lines=29> */
.L_x_7460:
[----:B------:R-:W-:Y:S05]  /*0ec0*/  BSYNC B0 ;  /* 0x0000000000007941 */ /* 0x000fea0003800000 */
.L_x_7459:
[----:B------:R-:W-:Y:S01]  /*0ed0*/  ISETP.NE.AND P2, PT, R92, RZ, PT ;  /* 0x000000ff5c00720c */ /* 0x000fe20003f45270 */
[----:B------:R-:W-:-:S12]  /*0ee0*/  BSSY B0, `(.L_x_7461) ;  /* 0x000002c000007945 */ /* 0x000fd80003800000 */
        /* <DEDUP_REMOVED lines=15> */
[C---:B--2---:R-:W-:Y:S01]  /*0fe0*/  FADD.FTZ R108, -R122.reuse, R68 ;  /* 0x000000447a6c7221 */ /* 0x044fe20000010100 */
[C---:B------:R-:W-:Y:S01]  /*0ff0*/  FADD.FTZ R68, -R122.reuse, R69 ;  /* 0x000000457a447221 */ /* 0x040fe20000010100 */
[C---:B------:R-:W-:Y:S01]  /*1000*/  FADD.FTZ R70, -R122.reuse, R70 ;  /* 0x000000467a467221 */ /* 0x040fe20000010100 */
[----:B------:R-:W-:Y:S01]  /*1010*/  FADD.FTZ R122, -R122, R71 ;  /* 0x000000477a7a7221 */ /* 0x000fe20000010100 */
[C---:B0----5:R-:W-:Y:S01]  /*1020*/  FMUL.FTZ R97, R111.reuse, R108 ;  /* 0x0000006c6f617220 */ /* 0x061fe20000410000 */
        /* <DEDUP_REMOVED lines=23> */
.L_x_7462:
[----:B------:R-:W-:Y:S05]  /*11a0*/  BSYNC B0 ;  /* 0x0000000000007941 */ /* 0x000fea0003800000 */
.L_x_7461:
        /* <DEDUP_REMOVED lines=25> */
.L_x_7485:
[----:B------:R-:W3:Y:S01]  /*1340*/  S2R R72, SR_CgaCtaId ;  /* 0x0000000000487919 */ /* 0x000ee20000008800 */
[----:B------:R-:W-:Y:S01]  /*1350*/  MOV R71, 0x400 ;  /* 0x0000040000477802 */ /* 0x000fe20000000f00 */
[----:B-1----:R-:W-:Y:S01]  /*1360*/  FADD.FTZ R68, R75, R124 ;  /* 0x0000007c4b447221 */ /* 0x002fe20000010000 */
[----:B------:R-:W-:Y:S01]  /*1370*/  @!P3 LOP3.LUT R69, R69, 0x3, RZ, 0xc0, !PT ;  /* 0x000000034545b812 */ /* 0x000fe200078ec0ff */
[----:B------:R-:W-:Y:S05]  /*1380*/  WARPSYNC.ALL ;  /* 0x0000000000007948 */ /* 0x000fea0003800000 */
[----:B------:R-:W-:Y:S01]  /*1390*/  ISETP.NE.AND P4, PT, R93, RZ, PT ;  /* 0x000000ff5d00720c */ /* 0x000fe20003f85270 */
[----:B------:R-:W-:Y:S01]  /*13a0*/  BSSY B0, `(.L_x_7464) ;  /* 0x000005a000007945 */ /* 0x000fe20003800000 */
[----:B---3--:R-:W-:-:S02]  /*13b0*/  LEA R72, R72, R71, 0x18 ;  /* 0x0000004748487211 */ /* 0x008fc400078ec0ff */
[----:B------:R-:W-:Y:S01]  /*13c0*/  @!P3 IADD3 R71, R70, R69, RZ ;  /* 0x000000454647b210 */ /* 0x000fe20007ffe0ff */
[----:B--2---:R-:W-:Y:S01]  /*13d0*/  FADD.FTZ R69, R74, R73 ;  /* 0x000000494a457221 */ /* 0x004fe20000010000 */
[-C--:B------:R-:W-:Y:S02]  /*13e0*/  LEA R123, R70, R72.reuse, 0x3 ;  /* 0x00000048467b7211 */ /* 0x080fe400078e18ff */
[----:B------:R-:W-:-:S05]  /*13f0*/  @!P3 LEA R121, R71, R72, 0x3 ;  /* 0x000000484779b211 */ /* 0x000fca00078e18ff */
[----:B------:R-:W-:Y:S01]  /*1400*/  @!P3 STS.64 [R121+0x1800], R68 ;  /* 0x001800447900b388 */ /* 0x000fe20000000a00 */
[----:B------:R-:W-:Y:S06]  /*1410*/  BAR.SYNC.DEFER_BLOCKING 0x0 ;  /* 0x0000000000007b1d */ /* 0x000fec0000010000 */
[----:B------:R-:W1:Y:S04]  /*1420*/  LDS.128 R68, [R123+0x1800] ;  /* 0x001800007b447984 */ /* 0x000e680000000c00 */
[----:B0-----:R-:W0:Y:S01]  /*1430*/  LDS.128 R72, [R123+0x1810] ;  /* 0x001810007b487984 */ /* 0x001e220000000c00 */
[----:B-1----:R-:W-:-:S04]  /*1440*/  FADD.FTZ R125, RZ, R68 ;  /* 0x00000044ff7d7221 */ /* 0x002fc80000010000 */
[----:B------:R-:W-:Y:S01]  /*1450*/  FADD.FTZ R125, R70, R125 ;  /* 0x0000007d467d7221 */ /* 0x000fe20000010000 */
[----:B------:R-:W-:-:S03]  /*1460*/  FADD.FTZ R70, RZ, R69 ;  /* 0x00000045ff467221 */ /* 0x000fc60000010000 */
[----:B0-----:R-:W-:Y:S01]  /*1470*/  FADD.FTZ R125, R125, R72 ;  /* 0x000000487d7d7221 */ /* 0x001fe20000010000 */
[----:B------:R-:W-:-:S03]  /*1480*/  FADD.FTZ R70, R71, R70 ;  /* 0x0000004647467221 */ /* 0x000fc60000010000 */
[----:B------:R-:W-:Y:S01]  /*1490*/  FADD.FTZ R74, R74, R125 ;  /* 0x0000007d4a4a7221 */ /* 0x000fe20000010000 */
[----:B------:R-:W-:-:S03]  /*14a0*/  FADD.FTZ R70, R70, R73 ;  /* 0x0000004946467221 */ /* 0x000fc60000010000 */
[----:B------:R-:W-:Y:S01]  /*14b0*/  FMUL.FTZ R74, R74, UR9 ;  /* 0x000000094a4a7c20 */ /* 0x000fe20008410000 */
[----:B------:R-:W-:-:S04]  /*14c0*/  FADD.FTZ R70, R75, R70 ;  /* 0x000000464b467221 */ /* 0x000fc80000010000 */
[----:B------:R-:W-:Y:S01]  /*14d0*/  FMUL.FTZ R122, R70, UR9 ;  /* 0x00000009467a7c20 */ /* 0x000fe20008410000 */
[----:B------:R-:W-:Y:S01]  /*14e0*/  FSEL R121, R74, RZ, !P5 ;  /* 0x000000ff4a797208 */ /* 0x000fe20006800000 */
[----:B------:R-:W-:Y:S06]  /*14f0*/  @!P4 BRA `(.L_x_7465) ;  /* 0x000000040010c947 */ /* 0x000fec0003800000 */
[----:B------:R-:W0:Y:S02]  /*1500*/  LDC.64 R68, c[0x0][0x220] ;  /* 0x00008800ff447b82 */ /* 0x000e240000000a00 */
[----:B0-----:R-:W-:-:S06]  /*1510*/  IMAD.WIDE.U32 R68, R100, 0x10, R68 ;  /* 0x0000001064447825 */ /* 0x001fcc00078e0044 */
[----:B------:R-:W2:Y:S01]  /*1520*/  LDG.E.128 R68, desc[UR4][R68.64] ;  /* 0x0000000444447981 */ /* 0x000ea2000c1e1d00 */
[----:B------:R-:W-:Y:S01]  /*1530*/  ISETP.NE.U32.AND P4, PT, RZ, UR10, PT ;  /* 0x0000000aff007c0c */ /* 0x000fe2000bf85070 */
[-CC-:B------:R-:W-:Y:S01]  /*1540*/  FFMA.FTZ R72, R95, R122.reuse, R121.reuse ;  /* 0x0000007a5f487223 */ /* 0x180fe20000010079 */
[----:B------:R-:W-:Y:S01]  /*1550*/  FFMA.FTZ R123, R99, R122, R121 ;  /* 0x0000007a637b7223 */ /* 0x000fe20000010079 */
[----:B------:R-:W-:Y:S02]  /*1560*/  LOP3.LUT P3, RZ, R15, 0xff, RZ, 0xc0, !PT ;  /* 0x000000ff0fff7812 */ /* 0x000fe4000786c0ff */
[----:B------:R-:W-:Y:S01]  /*1570*/  ISETP.NE.AND.EX P4, PT, RZ, UR11, PT, P4 ;  /* 0x0000000bff007c0c */ /* 0x000fe2000bf85340 */
[----:B------:R-:W-:Y:S01]  /*1580*/  FADD.FTZ R72, R105, -R72 ;  /* 0x8000004869487221 */ /* 0x000fe20000010000 */
[----:B------:R-:W-:-:S03]  /*1590*/  FADD.FTZ R74, R110, -R123 ;  /* 0x8000007b6e4a7221 */ /* 0x000fc60000010000 */
[----:B-----5:R-:W-:Y:S01]  /*15a0*/  FMUL.FTZ R75, R111, R72 ;  /* 0x000000486f4b7220 */ /* 0x020fe20000410000 */
[----:B------:R-:W-:-:S07]  /*15b0*/  HFMA2.MMA R72, -RZ, RZ, 0, 0 ;  /* 0x00000000ff487435 */ /* 0x000fce00000001ff */
[----:B------:R-:W-:-:S04]  /*15c0*/  @P4 FADD.FTZ R75, R52, R75 ;  /* 0x0000004b344b4221 */ /* 0x000fc80000010000 */
[----:B------:R-:W-:-:S04]  /*15d0*/  FMUL.FTZ R73, R75, R106 ;  /* 0x0000006a4b497220 */ /* 0x000fc80000410000 */
[----:B------:R-:W-:-:S04]  /*15e0*/  FMUL.FTZ R73, R73, UR18 ;  /* 0x0000001249497c20 */ /* 0x000fc80008410000 */
[----:B------:R-:W-:Y:S01]  /*15f0*/  @P3 FMUL.FTZ R72, R3, R73 ;  /* 0x0000004903483220 */ /* 0x000fe20000410000 */
[----:B--2---:R-:W-:Y:S01]  /*1600*/  FMUL.FTZ R125, R73, R68 ;  /* 0x00000044497d7220 */ /* 0x004fe20000410000 */
[----:B------:R-:W-:-:S04]  /*1610*/  FMUL.FTZ R68, R111, R74 ;  /* 0x0000004a6f447220 */ /* 0x000fc80000410000 */
[----:B------:R-:W-:Y:S01]  /*1620*/  @P4 FADD.FTZ R68, R53, R68 ;  /* 0x0000004435444221 */ /* 0x000fe20000010000 */
[----:B------:R-:W-:Y:S02]  /*1630*/  FSEL R125, R125, RZ, P3 ;  /* 0x000000ff7d7d7208 */ /* 0x000fe40001800000 */
[----:B------:R-:W-:Y:S01]  /*1640*/  LOP3.LUT P3, RZ, R15, 0xff00, RZ, 0xc0, !PT ;  /* 0x0000ff000fff7812 */ /* 0x000fe2000786c0ff */
[----:B------:R-:W-:Y:S02]  /*1650*/  FMUL.FTZ R73, R68, R106 ;  /* 0x0000006a44497220 */ /* 0x000fe40000410000 */
[----:B------:R-:W-:Y:S02]  /*1660*/  FADD.FTZ R40, R40, R125 ;  /* 0x0000007d28287221 */ /* 0x000fe40000010000 */
[----:B------:R-:W-:Y:S01]  /*1670*/  FMUL.FTZ R74, R73, UR18 ;  /* 0x00000012494a7c20 */ /* 0x000fe20008410000 */
[----:B------:R-:W-:-:S03]  /*1680*/  MOV R73, RZ ;  /* 0x000000ff00497202 */ /* 0x000fc60000000f00 */
[----:B------:R-:W-:-:S04]  /*1690*/  FMUL.FTZ R69, R69, R74 ;  /* 0x0000004a45457220 */ /* 0x000fc80000410000 */
[----:B------:R-:W-:Y:S01]  /*16a0*/  @P3 FMUL.FTZ R73, R4, R74 ;  /* 0x0000004a04493220 */ /* 0x000fe20000410000 */
[----:B------:R-:W-:Y:S01]  /*16b0*/  FSEL R123, R69, RZ, P3 ;  /* 0x000000ff457b7208 */ /* 0x000fe20001800000 */
[----:B------:R-:W-:Y:S01]  /*16c0*/  FFMA.FTZ R69, R104, R122, R121 ;  /* 0x0000007a68457223 */ /* 0x000fe20000010079 */
[----:B------:R-:W-:-:S03]  /*16d0*/  ISETP.NE.U32.AND P3, PT, RZ, UR16, PT ;  /* 0x00000010ff007c0c */ /* 0x000fc6000bf65070 */
[----:B------:R-:W-:Y:S01]  /*16e0*/  FADD.FTZ R41, R41, R123 ;  /* 0x0000007b29297221 */ /* 0x000fe20000010000 */
[----:B------:R-:W-:-:S04]  /*16f0*/  ISETP.NE.AND.EX P3, PT, RZ, UR17, PT, P3 ;  /* 0x00000011ff007c0c */ /* 0x000fc8000bf65330 */
[----:B------:R-:W-:Y:S01]  /*1700*/  SEL R24, R75, R24, P3 ;  /* 0x000000184b187207 */ /* 0x000fe20001800000 */
[----:B------:R-:W-:Y:S01]  /*1710*/  FFMA.FTZ R75, R117, R122, R121 ;  /* 0x0000007a754b7223 */ /* 0x000fe20000010079 */
[----:B------:R-:W-:Y:S01]  /*1720*/  SEL R25, R68, R25, P3 ;  /* 0x0000001944197207 */ /* 0x000fe20001800000 */
[----:B------:R-:W-:Y:S02]  /*1730*/  FADD.FTZ R68, R118, -R69 ;  /* 0x8000004576447221 */ /* 0x000fe40000010000 */
[----:B------:R-:W-:Y:S02]  /*1740*/  FADD.FTZ R74, R120, -R75 ;  /* 0x8000004b784a7221 */ /* 0x000fe40000010000 */
[C---:B------:R-:W-:Y:S02]  /*1750*/  FMUL.FTZ R69, R111.reuse, R68 ;  /* 0x000000446f457220 */ /* 0x040fe40000410000 */
[----:B------:R-:W-:Y:S01]  /*1760*/  FMUL.FTZ R75, R111, R74 ;  /* 0x0000004a6f4b7220 */ /* 0x000fe20000410000 */
[----:B------:R-:W-:Y:S01]  /*1770*/  HFMA2.MMA R74, -RZ, RZ, 0, 0 ;  /* 0x00000000ff4a7435 */ /* 0x000fe200000001ff */
[----:B------:R-:W-:-:S02]  /*1780*/  @P4 FADD.FTZ R69, R54, R69 ;  /* 0x0000004536454221 */ /* 0x000fc40000010000 */
[----:B------:R-:W-:Y:S01]  /*1790*/  @P4 FADD.FTZ R75, R55, R75 ;  /* 0x0000004b374b4221 */ /* 0x000fe20000010000 */
[----:B------:R-:W-:Y:S02]  /*17a0*/  ISETP.NE.U32.AND P4, PT, RZ, UR16, PT ;  /* 0x00000010ff007c0c */ /* 0x000fe4000bf85070 */
[C---:B------:R-:W-:Y:S01]  /*17b0*/  SEL R26, R69.reuse, R26, P3 ;  /* 0x0000001a451a7207 */ /* 0x040fe20001800000 */
[-C--:B------:R-:W-:Y:S01]  /*17c0*/  FMUL.FTZ R69, R69, R106.reuse ;  /* 0x0000006a45457220 */ /* 0x080fe20000410000 */
[C---:B------:R-:W-:Y:S01]  /*17d0*/  SEL R27, R75.reuse, R27, P3 ;  /* 0x0000001b4b1b7207 */ /* 0x040fe20001800000 */
[----:B------:R-:W-:Y:S01]  /*17e0*/  FMUL.FTZ R75, R75, R106 ;  /* 0x0000006a4b4b7220 */ /* 0x000fe20000410000 */
[----:B------:R-:W-:Y:S01]  /*17f0*/  LOP3.LUT P3, RZ, R15, 0xff0000, RZ, 0xc0, !PT ;  /* 0x00ff00000fff7812 */ /* 0x000fe2000786c0ff */
[----:B------:R-:W-:Y:S01]  /*1800*/  FMUL.FTZ R69, R69, UR18 ;  /* 0x0000001245457c20 */ /* 0x000fe20008410000 */
[----:B------:R-:W-:Y:S01]  /*1810*/  ISETP.NE.AND.EX P4, PT, RZ, UR17, PT, P4 ;  /* 0x00000011ff007c0c */ /* 0x000fe2000bf85340 */
[----:B------:R-:W-:Y:S01]  /*1820*/  FMUL.FTZ R124, R75, UR18 ;  /* 0x000000124b7c7c20 */ /* 0x000fe20008410000 */
[----:B------:R-:W-:Y:S01]  /*1830*/  MOV R75, RZ ;  /* 0x000000ff004b7202 */ /* 0x000fe20000000f00 */
[----:B------:R-:W-:-:S02]  /*1840*/  FMUL.FTZ R70, R70, R69 ;  /* 0x0000004546467220 */ /* 0x000fc40000410000 */
[----:B------:R-:W-:-:S03]  /*1850*/  FMUL.FTZ R71, R71, R124 ;  /* 0x0000007c47477220 */ /* 0x000fc60000410000 */
[----:B------:R-:W-:-:S03]  /*1860*/  FSEL R125, R70, RZ, P3 ;  /* 0x000000ff467d7208 */ /* 0x000fc60001800000 */
[----:B------:R-:W-:Y:S02]  /*1870*/  @P3 FMUL.FTZ R74, R5, R69 ;  /* 0x00000045054a3220 */ /* 0x000fe40000410000 */
[----:B------:R-:W0:Y:S01]  /*1880*/  @P4 LDC.64 R68, c[0x0][0x308] ;  /* 0x0000c200ff444b82 */ /* 0x000e220000000a00 */
[----:B------:R-:W-:Y:S01]  /*1890*/  FADD.FTZ R42, R42, R125 ;  /* 0x0000007d2a2a7221 */ /* 0x000fe20000010000 */
[----:B0-----:R-:W-:-:S05]  /*18a0*/  @P4 IMAD.WIDE.U32 R68, R100, 0x10, R68 ;  /* 0x0000001064444825 */ /* 0x001fca00078e0044 */
[----:B------:R0:W-:Y:S01]  /*18b0*/  @P4 STG.E.128 desc[UR4][R68.64], R24 ;  /* 0x0000001844004986 */ /* 0x0001e2000c101d04 */
[----:B------:R-:W-:-:S04]  /*18c0*/  LOP3.LUT P4, RZ, R15, 0xff000000, RZ, 0xc0, !PT ;  /* 0xff0000000fff7812 */ /* 0x000fc8000788c0ff */
[----:B------:R-:W-:-:S05]  /*18d0*/  FSEL R70, R71, RZ, P4 ;  /* 0x000000ff47467208 */ /* 0x000fca0002000000 */
[----:B------:R-:W-:-:S04]  /*18e0*/  FADD.FTZ R43, R43, R70 ;  /* 0x000000462b2b7221 */ /* 0x000fc80000010000 */
[----:B------:R-:W-:Y:S01]  /*18f0*/  @P4 FMUL.FTZ R75, R6, R124 ;  /* 0x0000007c064b4220 */ /* 0x000fe20000410000 */
[----:B0-----:R-:W0:Y:S02]  /*1900*/  LDC.64 R68, c[0x0][0x2f8] ;  /* 0x0000be00ff447b82 */ /* 0x001e240000000a00 */
[C---:B0-----:R-:W-:Y:S01]  /*1910*/  IMAD.WIDE.U32 R68, R100.reuse, 0x10, R68 ;  /* 0x0000001064447825 */ /* 0x041fe200078e0044 */
[----:B------:R-:W-:-:S04]  /*1920*/  IADD3 R100, R100, 0x80, RZ ;  /* 0x0000008064647810 */ /* 0x000fc80007ffe0ff */
[----:B------:R0:W-:Y:S03]  /*1930*/  STG.E.128 desc[UR4][R68.64], R72 ;  /* 0x0000004844007986 */ /* 0x0001e6000c101d04 */
.L_x_7465:
[----:B------:R-:W-:Y:S05]  /*1940*/  BSYNC B0 ;  /* 0x0000000000007941 */ /* 0x000fea0003800000 */
.L_x_7464:
        /* <DEDUP_REMOVED lines=10> */
[----:B------:R-:W-:Y:S01]  /*19f0*/  FADD.FTZ R72, R103, -R72 ;  /* 0x8000004867487221 */ /* 0x000fe20000010000 */
[----:B------:R-:W-:Y:S01]  /*1a00*/  FFMA.FTZ R75, R115, R122, R121 ;  /* 0x0000007a734b7223 */ /* 0x000fe20000010079 */
[----:B------:R-:W-:Y:S01]  /*1a10*/  ISETP.NE.U32.AND P5, PT, RZ, UR16, PT ;  /* 0x00000010ff007c0c */ /* 0x000fe2000bfa5070 */
[----:B------:R-:W-:Y:S01]  /*1a20*/  FADD.FTZ R124, R116, -R73 ;  /* 0x80000049747c7221 */ /* 0x000fe20000010000 */
[----:B------:R-:W-:Y:S01]  /*1a30*/  FADD.FTZ R74, R109, -R74 ;  /* 0x8000004a6d4a7221 */ /* 0x000fe20000010000 */
[----:B-----5:R-:W-:Y:S01]  /*1a40*/  FMUL.FTZ R73, R111, R72 ;  /* 0x000000486f497220 */ /* 0x020fe20000410000 */
[----:B------:R-:W-:Y:S01]  /*1a50*/  ISETP.NE.U32.AND P3, PT, RZ, UR16, PT ;  /* 0x00000010ff007c0c */ /* 0x000fe2000bf65070 */
[----:B------:R-:W-:Y:S01]  /*1a60*/  FADD.FTZ R75, R119, -R75 ;  /* 0x8000004b774b7221 */ /* 0x000fe20000010000 */
[----:B------:R-:W-:Y:S01]  /*1a70*/  ISETP.NE.AND.EX P5, PT, RZ, UR17, PT, P5 ;  /* 0x00000011ff007c0c */ /* 0x000fe2000bfa5350 */
[C---:B------:R-:W-:Y:S01]  /*1a80*/  FMUL.FTZ R72, R111.reuse, R74 ;  /* 0x0000004a6f487220 */ /* 0x040fe20000410000 */
[----:B------:R-:W-:Y:S01]  /*1a90*/  ISETP.NE.AND.EX P3, PT, RZ, UR17, PT, P3 ;  /* 0x00000011ff007c0c */ /* 0x000fe2000bf65330 */
[C---:B------:R-:W-:Y:S01]  /*1aa0*/  FMUL.FTZ R74, R111.reuse, R124 ;  /* 0x0000007c6f4a7220 */ /* 0x040fe20000410000 */
[----:B------:R-:W-:Y:S01]  /*1ab0*/  @P4 FADD.FTZ R73, R16, R73 ;  /* 0x0000004910494221 */ /* 0x000fe20000010000 */
[----:B------:R-:W-:Y:S01]  /*1ac0*/  FMUL.FTZ R75, R111, R75 ;  /* 0x0000004b6f4b7220 */ /* 0x000fe20000410000 */
[----:B------:R-:W-:Y:S01]  /*1ad0*/  @P4 FADD.FTZ R72, R17, R72 ;  /* 0x0000004811484221 */ /* 0x000fe20000010000 */
[----:B------:R-:W-:-:S02]  /*1ae0*/  @P4 FADD.FTZ R74, R18, R74 ;  /* 0x0000004a124a4221 */ /* 0x000fc40000010000 */
[----:B------:R-:W-:Y:S01]  /*1af0*/  @P4 FADD.FTZ R75, R19, R75 ;  /* 0x0000004b134b4221 */ /* 0x000fe20000010000 */
[C---:B------:R-:W-:Y:S01]  /*1b00*/  SEL R24, R73.reuse, R24, P3 ;  /* 0x0000001849187207 */ /* 0x040fe20001800000 */
[-C--:B------:R-:W-:Y:S01]  /*1b10*/  FMUL.FTZ R73, R73, R106.reuse ;  /* 0x0000006a49497220 */ /* 0x080fe20000410000 */
[----:B------:R-:W-:Y:S01]  /*1b20*/  LOP3.LUT P4, RZ, R76, 0xff, RZ, 0xc0, !PT ;  /* 0x000000ff4cff7812 */ /* 0x000fe2000788c0ff */
[----:B------:R-:W-:Y:S01]  /*1b30*/  FMUL.FTZ R123, R72, R106 ;  /* 0x0000006a487b7220 */ /* 0x000fe20000410000 */
[----:B------:R-:W-:Y:S01]  /*1b40*/  @P5 LEA R124, P6, R100, UR16, 0x4 ;  /* 0x00000010647c5c11 */ /* 0x000fe2000f8c20ff */
[----:B------:R-:W-:Y:S01]  /*1b50*/  FMUL.FTZ R73, R73, UR18 ;  /* 0x0000001249497c20 */ /* 0x000fe20008410000 */
[----:B------:R-:W-:Y:S01]  /*1b60*/  SEL R25, R72, R25, P3 ;  /* 0x0000001948197207 */ /* 0x000fe20001800000 */
[----:B------:R-:W-:Y:S01]  /*1b70*/  HFMA2.MMA R72, -RZ, RZ, 0, 0 ;  /* 0x00000000ff487435 */ /* 0x000fe200000001ff */
[C---:B------:R-:W-:Y:S01]  /*1b80*/  SEL R26, R74.reuse, R26, P3 ;  /* 0x0000001a4a1a7207 */ /* 0x040fe20001800000 */
[-C--:B------:R-:W-:Y:S01]  /*1b90*/  FMUL.FTZ R74, R74, R106.reuse ;  /* 0x0000006a4a4a7220 */ /* 0x080fe20000410000 */
[----:B------:R-:W-:Y:S01]  /*1ba0*/  SEL R27, R75, R27, P3 ;  /* 0x0000001b4b1b7207 */ /* 0x000fe20001800000 */
[----:B------:R-:W-:Y:S01]  /*1bb0*/  FMUL.FTZ R123, R123, UR18 ;  /* 0x000000127b7b7c20 */ /* 0x000fe20008410000 */
[----:B------:R-:W-:Y:S01]  /*1bc0*/  LOP3.LUT P3, RZ, R76, 0xff00, RZ, 0xc0, !PT ;  /* 0x0000ff004cff7812 */ /* 0x000fe2000786c0ff */
[----:B------:R-:W-:Y:S01]  /*1bd0*/  FMUL.FTZ R75, R75, R106 ;  /* 0x0000006a4b4b7220 */ /* 0x000fe20000410000 */
[----:B------:R-:W-:Y:S01]  /*1be0*/  @P5 LEA.HI.X R125, R100, UR17, RZ, 0x4, P6 ;  /* 0x00000011647d5c11 */ /* 0x000fe2000b0f24ff */
[----:B------:R-:W-:-:S04]  /*1bf0*/  @P4 FMUL.FTZ R72, R7, R73 ;  /* 0x0000004907484220 */ /* 0x000fc80000410000 */
[----:B------:R0:W-:Y:S01]  /*1c00*/  @P5 STG.E.128 desc[UR4][R124.64], R24 ;  /* 0x000000187c005986 */ /* 0x0001e2000c101d04 */
[----:B------:R-:W-:Y:S01]  /*1c10*/  LOP3.LUT P5, RZ, R76, 0xff000000, RZ, 0xc0, !PT ;  /* 0xff0000004cff7812 */ /* 0x000fe200078ac0ff */
[----:B0-----:R-:W-:Y:S01]  /*1c20*/  FMUL.FTZ R124, R74, UR18 ;  /* 0x000000124a7c7c20 */ /* 0x001fe20008410000 */
[----:B------:R-:W-:Y:S01]  /*1c30*/  HFMA2.MMA R74, -RZ, RZ, 0, 0 ;  /* 0x00000000ff4a7435 */ /* 0x000fe200000001ff */
[----:B--2---:R-:W-:Y:S01]  /*1c40*/  FMUL.FTZ R68, R73, R68 ;  /* 0x0000004449447220 */ /* 0x004fe20000410000 */
[----:B------:R-:W-:Y:S01]  /*1c50*/  MOV R73, RZ ;  /* 0x000000ff00497202 */ /* 0x000fe20000000f00 */
[-C--:B------:R-:W-:Y:S01]  /*1c60*/  FMUL.FTZ R69, R69, R123.reuse ;  /* 0x0000007b45457220 */ /* 0x080fe20000410000 */
[----:B------:R-:W-:Y:S01]  /*1c70*/  @P3 FMUL.FTZ R73, R8, R123 ;  /* 0x0000007b08493220 */ /* 0x000fe20000410000 */
[----:B------:R-:W-:Y:S01]  /*1c80*/  FMUL.FTZ R123, R70, R124 ;  /* 0x0000007c467b7220 */ /* 0x000fe20000410000 */
[----:B------:R-:W-:Y:S01]  /*1c90*/  FSEL R68, R68, RZ, P4 ;  /* 0x000000ff44447208 */ /* 0x000fe20002000000 */
[----:B------:R-:W-:Y:S01]  /*1ca0*/  FMUL.FTZ R70, R75, UR18 ;  /* 0x000000124b467c20 */ /* 0x000fe20008410000 */
[----:B------:R-:W-:-:S02]  /*1cb0*/  LOP3.LUT P4, RZ, R76, 0xff0000, RZ, 0xc0, !PT ;  /* 0x00ff00004cff7812 */ /* 0x000fc4000788c0ff */
[----:B------:R-:W-:Y:S01]  /*1cc0*/  MOV R75, RZ ;  /* 0x000000ff004b7202 */ /* 0x000fe20000000f00 */
[----:B------:R-:W-:Y:S01]  /*1cd0*/  @P5 FMUL.FTZ R75, R10, R70 ;  /* 0x000000460a4b5220 */ /* 0x000fe20000410000 */
[----:B------:R-:W-:Y:S01]  /*1ce0*/  FSEL R69, R69, RZ, P3 ;  /* 0x000000ff45457208 */ /* 0x000fe20001800000 */
[----:B------:R-:W-:Y:S01]  /*1cf0*/  FADD.FTZ R44, R44, R68 ;  /* 0x000000442c2c7221 */ /* 0x000fe20000010000 */
[----:B------:R-:W-:-:S03]  /*1d00*/  FSEL R123, R123, RZ, P4 ;  /* 0x000000ff7b7b7208 */ /* 0x000fc60002000000 */
[----:B------:R-:W-:Y:S02]  /*1d10*/  FADD.FTZ R45, R45, R69 ;  /* 0x000000452d2d7221 */ /* 0x000fe40000010000 */
[----:B------:R-:W-:Y:S02]  /*1d20*/  FADD.FTZ R46, R46, R123 ;  /* 0x0000007b2e2e7221 */ /* 0x000fe40000010000 */
[----:B------:R-:W-:Y:S01]  /*1d30*/  @P4 FMUL.FTZ R74, R9, R124 ;  /* 0x0000007c094a4220 */ /* 0x000fe20000410000 */
[----:B------:R-:W-:Y:S01]  /*1d40*/  FMUL.FTZ R124, R71, R70 ;  /* 0x00000046477c7220 */ /* 0x000fe20000410000 */
[----:B------:R-:W-:-:S04]  /*1d50*/  LEA R70, P6, R100, UR20, 0x4 ;  /* 0x0000001464467c11 */ /* 0x000fc8000f8c20ff */
[----:B------:R-:W-:Y:S02]  /*1d60*/  LEA.HI.X R71, R100, UR21, RZ, 0x4, P6 ;  /* 0x0000001564477c11 */ /* 0x000fe4000b0f24ff */
[----:B------:R-:W-:Y:S02]  /*1d70*/  FSEL R124, R124, RZ, P5 ;  /* 0x000000ff7c7c7208 */ /* 0x000fe40002800000 */
[----:B------:R-:W-:Y:S01]  /*1d80*/  IADD3 R100, R100, 0x80, RZ ;  /* 0x0000008064647810 */ /* 0x000fe20007ffe0ff */
[----:B------:R1:W-:Y:S02]  /*1d90*/  STG.E.128 desc[UR4][R70.64], R72 ;  /* 0x0000004846007986 */ /* 0x0003e4000c101d04 */
[----:B------:R-:W-:-:S07]  /*1da0*/  FADD.FTZ R47, R47, R124 ;  /* 0x0000007c2f2f7221 */ /* 0x000fce0000010000 */
.L_x_7467:
[----:B------:R-:W-:Y:S05]  /*1db0*/  BSYNC B0 ;  /* 0x0000000000007941 */ /* 0x000fea0003800000 */
.L_x_7466:
[----:B------:R-:W-:Y:S01]  /*1dc0*/  ISETP.NE.AND P3, PT, R92, RZ, PT ;  /* 0x000000ff5c00720c */ /* 0x000fe20003f65270 */
[----:B------:R-:W-:-:S12]  /*1dd0*/  BSSY B0, `(.L_x_7468) ;  /* 0x0000043000007945 */ /* 0x000fd80003800000 */
[----:B------:R-:W-:Y:S05]  /*1de0*/  @!P3 BRA `(.L_x_7469) ;  /* 0x000000040004b947 */ /* 0x000fea0003800000 */
[----:B0-----:R-:W0:Y:S02]  /*1df0*/  LDC.64 R68, c[0x0][0x220] ;  /* 0x00008800ff447b82 */ /* 0x001e240000000a00 */
[----:B0-----:R-:W-:-:S06]  /*1e00*/  IMAD.WIDE.U32 R68, R100, 0x10, R68 ;  /* 0x0000001064447825 */ /* 0x001fcc00078e0044 */
[----:B-1----:R-:W2:Y:S01]  /*1e10*/  LDG.E.128 R68, desc[UR4][R68.64] ;  /* 0x0000000444447981 */ /* 0x002ea2000c1e1d00 */
        /* <DEDUP_REMOVED lines=20> */
[----:B------:R-:W-:-:S04]  /*1f60*/  ISETP.NE.U32.AND P4, PT, RZ, UR16, PT ;  /* 0x00000010ff007c0c */ /* 0x000fc8000bf85070 */
[----:B------:R-:W-:-:S04]  /*1f70*/  ISETP.NE.AND.EX P4, PT, RZ, UR17, PT, P4 ;  /* 0x00000011ff007c0c */ /* 0x000fc8000bf85340 */
[C---:B------:R-:W-:Y:S01]  /*1f80*/  SEL R24, R121.reuse, R24, P4 ;  /* 0x0000001879187207 */ /* 0x040fe20002000000 */
[-C--:B------:R-:W-:Y:S01]  /*1f90*/  FMUL.FTZ R121, R121, R106.reuse ;  /* 0x0000006a79797220 */ /* 0x080fe20000410000 */
[C---:B------:R-:W-:Y:S01]  /*1fa0*/  SEL R25, R122.reuse, R25, P4 ;  /* 0x000000197a197207 */ /* 0x040fe20002000000 */
[----:B------:R-:W-:Y:S01]  /*1fb0*/  FMUL.FTZ R122, R122, R106 ;  /* 0x0000006a7a7a7220 */ /* 0x000fe20000410000 */
[----:B------:R-:W-:Y:S01]  /*1fc0*/  SEL R26, R75, R26, P4 ;  /* 0x0000001a4b1a7207 */ /* 0x000fe20002000000 */
[----:B------:R-:W-:Y:S01]  /*1fd0*/  FMUL.FTZ R121, R121, UR18 ;  /* 0x0000001279797c20 */ /* 0x000fe20008410000 */
[----:B------:R-:W-:Y:S01]  /*1fe0*/  SEL R27, R74, R27, P4 ;  /* 0x0000001b4a1b7207 */ /* 0x000fe20002000000 */
[----:B------:R-:W-:Y:S01]  /*1ff0*/  FMUL.FTZ R122, R122, UR18 ;  /* 0x000000127a7a7c20 */ /* 0x000fe20008410000 */
[----:B------:R-:W-:Y:S01]  /*2000*/  @P3 LEA R72, P4, R100, UR16, 0x4 ;  /* 0x0000001064483c11 */ /* 0x000fe2000f8820ff */
[-C--:B------:R-:W-:Y:S01]  /*2010*/  FMUL.FTZ R75, R75, R106.reuse ;  /* 0x0000006a4b4b7220 */ /* 0x080fe20000410000 */
[----:B------:R-:W-:-:S02]  /*2020*/  FMUL.FTZ R74, R74, R106 ;  /* 0x0000006a4a4a7220 */ /* 0x000fc40000410000 */
[----:B------:R-:W-:-:S05]  /*2030*/  @P3 LEA.HI.X R73, R100, UR17, RZ, 0x4, P4 ;  /* 0x0000001164493c11 */ /* 0x000fca000a0f24ff */
[----:B------:R0:W-:Y:S01]  /*2040*/  @P3 STG.E.128 desc[UR4][R72.64], R24 ;  /* 0x0000001848003986 */ /* 0x0001e2000c101d04 */
[----:B------:R-:W-:Y:S02]  /*2050*/  LOP3.LUT P3, RZ, R77, 0xff, RZ, 0xc0, !PT ;  /* 0x000000ff4dff7812 */ /* 0x000fe4000786c0ff */
[----:B0-----:R-:W-:-:S11]  /*2060*/  CS2R R72, SRZ ;  /* 0x0000000000487805 */ /* 0x001fd6000001ff00 */
[----:B------:R-:W-:Y:S01]  /*2070*/  @P3 FMUL.FTZ R72, R11, R121 ;  /* 0x000000790b483220 */ /* 0x000fe20000410000 */
[----:B--2---:R-:W-:Y:S01]  /*2080*/  FMUL.FTZ R68, R121, R68 ;  /* 0x0000004479447220 */ /* 0x004fe20000410000 */
[----:B------:R-:W-:Y:S01]  /*2090*/  FMUL.FTZ R69, R69, R122 ;  /* 0x0000007a45457220 */ /* 0x000fe20000410000 */
[----:B------:R-:W-:-:S03]  /*20a0*/  FMUL.FTZ R121, R74, UR18 ;  /* 0x000000124a797c20 */ /* 0x000fc60008410000 */
[----:B------:R-:W-:Y:S02]  /*20b0*/  FSEL R111, R68, RZ, P3 ;  /* 0x000000ff446f7208 */ /* 0x000fe40001800000 */
[----:B------:R-:W-:Y:S02]  /*20c0*/  LOP3.LUT P3, RZ, R77, 0xff00, RZ, 0xc0, !PT ;  /* 0x0000ff004dff7812 */ /* 0x000fe4000786c0ff */
[----:B------:R-:W-:Y:S01]  /*20d0*/  LEA R68, P4, R100, UR20, 0x4 ;  /* 0x0000001464447c11 */ /* 0x000fe2000f8820ff */
[----:B------:R-:W-:Y:S01]  /*20e0*/  FADD.FTZ R48, R48, R111 ;  /* 0x0000006f30307221 */ /* 0x000fe20000010000 */
[----:B------:R-:W-:Y:S02]  /*20f0*/  FSEL R106, R69, RZ, P3 ;  /* 0x000000ff456a7208 */ /* 0x000fe40001800000 */
[----:B------:R-:W-:Y:S01]  /*2100*/  LEA.HI.X R69, R100, UR21, RZ, 0x4, P4 ;  /* 0x0000001564457c11 */ /* 0x000fe2000a0f24ff */
[----:B------:R-:W-:Y:S01]  /*2110*/  FMUL.FTZ R100, R75, UR18 ;  /* 0x000000124b647c20 */ /* 0x000fe20008410000 */
[----:B------:R-:W-:-:S02]  /*2120*/  LOP3.LUT P4, RZ, R77, 0xff000000, RZ, 0xc0, !PT ;  /* 0xff0000004dff7812 */ /* 0x000fc4000788c0ff */
[----:B------:R-:W-:Y:S01]  /*2130*/  CS2R R74, SRZ ;  /* 0x00000000004a7805 */ /* 0x000fe2000001ff00 */
[----:B------:R-:W-:Y:S01]  /*2140*/  FADD.FTZ R49, R49, R106 ;  /* 0x0000006a31317221 */ /* 0x000fe20000010000 */
[----:B------:R-:W-:Y:S01]  /*2150*/  FMUL.FTZ R70, R70, R100 ;  /* 0x0000006446467220 */ /* 0x000fe20000410000 */
[----:B------:R-:W-:Y:S01]  /*2160*/  @P3 FMUL.FTZ R73, R12, R122 ;  /* 0x0000007a0c493220 */ /* 0x000fe20000410000 */
[----:B------:R-:W-:-:S07]  /*2170*/  LOP3.LUT P3, RZ, R77, 0xff0000, RZ, 0xc0, !PT ;  /* 0x00ff00004dff7812 */ /* 0x000fce000786c0ff */
[----:B------:R-:W-:-:S06]  /*2180*/  @P4 FMUL.FTZ R75, R14, R121 ;  /* 0x000000790e4b4220 */ /* 0x000fcc0000410000 */
[----:B------:R-:W-:Y:S01]  /*2190*/  @P3 FMUL.FTZ R74, R13, R100 ;  /* 0x000000640d4a3220 */ /* 0x000fe20000410000 */
[----:B------:R-:W-:Y:S01]  /*21a0*/  FMUL.FTZ R100, R71, R121 ;  /* 0x0000007947647220 */ /* 0x000fe20000410000 */
[----:B------:R-:W-:-:S03]  /*21b0*/  FSEL R71, R70, RZ, P3 ;  /* 0x000000ff46477208 */ /* 0x000fc60001800000 */
[----:B------:R2:W-:Y:S01]  /*21c0*/  STG.E.128 desc[UR4][R68.64], R72 ;  /* 0x0000004844007986 */ /* 0x0005e2000c101d04 */
[----:B------:R-:W-:Y:S01]  /*21d0*/  FSEL R100, R100, RZ, P4 ;  /* 0x000000ff64647208 */ /* 0x000fe20002000000 */
[----:B------:R-:W-:-:S04]  /*21e0*/  FADD.FTZ R50, R50, R71 ;  /* 0x0000004732327221 */ /* 0x000fc80000010000 */
[----:B------:R-:W-:-:S07]  /*21f0*/  FADD.FTZ R51, R51, R100 ;  /* 0x0000006433337221 */ /* 0x000fce0000010000 */
.L_x_7469:
[----:B------:R-:W-:Y:S05]  /*2200*/  BSYNC B0 ;  /* 0x0000000000007941 */ /* 0x000fea0003800000 */
.L_x_7468:
[----:B------:R-:W-:Y:S02]  /*2210*/  IADD3 R90, R90, UR22, RZ ;  /* 0x000000165a5a7c10 */ /* 0x000fe4000fffe0ff */
[----:B------:R-:W-:Y:S02]  /*2220*/  SEL R121, RZ, 0x1, P2 ;  /* 0x00000001ff797807 */ /* 0x000fe40001000000 */
[----:B------:R-:W-:-:S13]  /*2230*/  ISETP.GE.AND P3, PT, R90, UR23, PT ;  /* 0x000000175a007c0c */ /* 0x000fda000bf66270 */
[----:B------:R-:W-:Y:S05]  /*2240*/  @!P3 BRA `(.L_x_7470) ;  /* 0xffffffe40054b947 */ /* 0x000fea000383ffff */
.L_x_7456:
[----:B------:R-:W3:Y:S01]  /*2250*/  S2R R0, SR_TID.X ;  /* 0x0000000000007919 */ /* 0x000ee20000002100 */
[----:B------:R-:W3:Y:S01]  /*2260*/  S2UR UR6, SR_CTAID.X ;  /* 0x00000000000679c3 */ /* 0x000ee20000002500 */
[----:B------:R-:W-:Y:S01]  /*2270*/  ISETP.NE.AND P2, PT, R93, RZ, PT ;  /* 0x000000ff5d00720c */ /* 0x000fe20003f45270 */
[----:B------:R-:W-:Y:S01]  /*2280*/  BSSY B0, `(.L_x_7471) ;  /* 0x000000f000007945 */ /* 0x000fe20003800000 */
[----:B---3-5:R-:W-:-:S05]  /*2290*/  LEA.HI R3, R0, UR6, RZ, 0x19 ;  /* 0x0000000600037c11 */ /* 0x028fca000f8fc8ff */
        /* <DEDUP_REMOVED lines=13> */
.L_x_7472:
[----:B------:R-:W-:Y:S05]  /*2370*/  BSYNC B0 ;  /* 0x0000000000007941 */ /* 0x000fea0003800000 */
.L_x_7471:
        /* <DEDUP_REMOVED lines=12> */
.L_x_7474:
[----:B------:R-:W-:Y:S05]  /*2440*/  BSYNC B0 ;  /* 0x0000000000007941 */ /* 0x000fea0003800000 */
.L_x_7473:
        /* <DEDUP_REMOVED lines=12> */
.L_x_7463:
[----:B------:R-:W-:Y:S01]  /*2510*/  HFMA2.MMA R68, -RZ, RZ, 0, 9.5367431640625e-07 ;  /* 0x00000010ff447435 */ /* 0x000fe200000001ff */
[----:B------:R-:W-:Y:S02]  /*2520*/  MOV R71, 0x1f ;  /* 0x0000001f00477802 */ /* 0x000fe40000000f00 */
[----:B------:R-:W-:-:S08]  /*2530*/  MOV R72, 0xffffffff ;  /* 0xffffffff00487802 */ /* 0x000fd00000000f00 */
[----:B-----5:R-:W-:Y:S05]  /*2540*/  WARPSYNC.COLLECTIVE R72, `(.L_x_7475) ;  /* 0x0000000048087348 */ /* 0x020fea0003c00000 */
[----:B------:R0:W1:Y:S02]  /*2550*/  SHFL.DOWN P4, R73, R125, R68, R71 ;  /* 0x080000447d497389 */ /* 0x0000640000080047 */
[----:B01---5:R-:W-:Y:S01]  /*2560*/  ENDCOLLECTIVE ;  /* 0x000000000000791b */ /* 0x023fe20003800000 */
.L_x_7475:
[----:B------:R-:W-:Y:S01]  /*2570*/  FADD.FTZ R74, R73, R125 ;  /* 0x0000007d494a7221 */ /* 0x000fe20000010000 */
[----:B------:R-:W-:-:S07]  /*2580*/  MOV R125, R124 ;  /* 0x0000007c007d7202 */ /* 0x000fce0000000f00 */
[----:B------:R-:W-:Y:S05]  /*2590*/  WARPSYNC.COLLECTIVE R72, `(.L_x_7476) ;  /* 0x0000000048087348 */ /* 0x000fea0003c00000 */
[----:B------:R0:W1:Y:S02]  /*25a0*/  SHFL.DOWN P4, R73, R125, R68, R71 ;  /* 0x080000447d497389 */ /* 0x0000640000080047 */
[----:B01----:R-:W-:Y:S01]  /*25b0*/  ENDCOLLECTIVE ;  /* 0x000000000000791b */ /* 0x003fe20003800000 */
.L_x_7476:
[----:B------:R-:W-:Y:S01]  /*25c0*/  HFMA2.MMA R68, -RZ, RZ, 0, 4.76837158203125e-07 ;  /* 0x00000008ff447435 */ /* 0x000fe200000001ff */
[----:B------:R-:W-:Y:S02]  /*25d0*/  MOV R125, R74 ;  /* 0x0000004a007d7202 */ /* 0x000fe40000000f00 */
[----:B------:R-:W-:-:S08]  /*25e0*/  MOV R75, R73 ;  /* 0x00000049004b7202 */ /* 0x000fd00000000f00 */
[----:B------:R-:W-:Y:S05]  /*25f0*/  WARPSYNC.COLLECTIVE R72, `(.L_x_7477) ;  /* 0x0000000048087348 */ /* 0x000fea0003c00000 */
[----:B------:R0:W1:Y:S02]  /*2600*/  SHFL.DOWN P4, R73, R125, R68, R71 ;  /* 0x080000447d497389 */ /* 0x0000640000080047 */
[----:B01----:R-:W-:Y:S01]  /*2610*/  ENDCOLLECTIVE ;  /* 0x000000000000791b */ /* 0x003fe20003800000 */
.L_x_7477:
[----:B------:R-:W-:-:S05]  /*2620*/  FADD.FTZ R121, R75, R124 ;  /* 0x0000007c4b797221 */ /* 0x000fca0000010000 */
[----:B------:R-:W-:Y:S01]  /*2630*/  MOV R125, R121 ;  /* 0x00000079007d7202 */ /* 0x000fe20000000f00 */
[----:B------:R-:W-:-:S07]  /*2640*/  FADD.FTZ R123, R74, R73 ;  /* 0x000000494a7b7221 */ /* 0x000fce0000010000 */
[----:B------:R-:W-:Y:S05]  /*2650*/  WARPSYNC.COLLECTIVE R72, `(.L_x_7478) ;  /* 0x0000000048087348 */ /* 0x000fea0003c00000 */
[----:B------:R0:W1:Y:S02]  /*2660*/  SHFL.DOWN P4, R73, R125, R68, R71 ;  /* 0x080000447d497389 */ /* 0x0000640000080047 */
[----:B01----:R-:W-:Y:S01]  /*2670*/  ENDCOLLECTIVE ;  /* 0x000000000000791b */ /* 0x003fe20003800000 */
.L_x_7478:
[----:B------:R-:W-:Y:S01]  /*2680*/  HFMA2.MMA R68, -RZ, RZ, 0, 2.384185791015625e-07 ;  /* 0x00000004ff447435 */ /* 0x000fe200000001ff */
[----:B------:R-:W-:Y:S02]  /*2690*/  MOV R125, R123 ;  /* 0x0000007b007d7202 */ /* 0x000fe40000000f00 */
[----:B------:R-:W-:-:S08]  /*26a0*/  MOV R122, R73 ;  /* 0x00000049007a7202 */ /* 0x000fd00000000f00 */
[----:B------:R-:W-:Y:S05]  /*26b0*/  WARPSYNC.COLLECTIVE R72, `(.L_x_7479) ;  /* 0x0000000048087348 */ /* 0x000fea0003c00000 */
[----:B------:R0:W1:Y:S02]  /*26c0*/  SHFL.DOWN P4, R73, R125, R68, R71 ;  /* 0x080000447d497389 */ /* 0x0000640000080047 */
[----:B01----:R-:W-:Y:S01]  /*26d0*/  ENDCOLLECTIVE ;  /* 0x000000000000791b */ /* 0x003fe20003800000 */
.L_x_7479:
[----:B------:R-:W-:-:S05]  /*26e0*/  FADD.FTZ R122, R121, R122 ;  /* 0x0000007a797a7221 */ /* 0x000fca0000010000 */
[----:B------:R-:W-:Y:S01]  /*26f0*/  MOV R125, R122 ;  /* 0x0000007a007d7202 */ /* 0x000fe20000000f00 */
[----:B------:R-:W-:-:S07]  /*2700*/  FADD.FTZ R123, R123, R73 ;  /* 0x000000497b7b7221 */ /* 0x000fce0000010000 */
[----:B------:R-:W-:Y:S05]  /*2710*/  WARPSYNC.COLLECTIVE R72, `(.L_x_7480) ;  /* 0x0000000048087348 */ /* 0x000fea0003c00000 */
[----:B------:R0:W1:Y:S02]  /*2720*/  SHFL.DOWN P4, R73, R125, R68, R71 ;  /* 0x080000447d497389 */ /* 0x0000640000080047 */
[----:B01----:R-:W-:Y:S01]  /*2730*/  ENDCOLLECTIVE ;  /* 0x000000000000791b */ /* 0x003fe20003800000 */
.L_x_7480:
[----:B------:R-:W-:Y:S01]  /*2740*/  HFMA2.MMA R68, -RZ, RZ, 0, 1.1920928955078125e-07 ;  /* 0x00000002ff447435 */ /* 0x000fe200000001ff */
[----:B------:R-:W-:Y:S02]  /*2750*/  MOV R125, R123 ;  /* 0x0000007b007d7202 */ /* 0x000fe40000000f00 */
[----:B------:R-:W-:-:S08]  /*2760*/  MOV R75, R73 ;  /* 0x00000049004b7202 */ /* 0x000fd00000000f00 */
[----:B------:R-:W-:Y:S05]  /*2770*/  WARPSYNC.COLLECTIVE R72, `(.L_x_7481) ;  /* 0x0000000048087348 */ /* 0x000fea0003c00000 */
[----:B------:R0:W1:Y:S02]  /*2780*/  SHFL.DOWN P4, R73, R125, R68, R71 ;  /* 0x080000447d497389 */ /* 0x0000640000080047 */
[----:B01----:R-:W-:Y:S01]  /*2790*/  ENDCOLLECTIVE ;  /* 0x000000000000791b */ /* 0x003fe20003800000 */
.L_x_7481:
[----:B------:R-:W-:-:S05]  /*27a0*/  FADD.FTZ R122, R122, R75 ;  /* 0x0000004b7a7a7221 */ /* 0x000fca0000010000 */
[----:B------:R-:W-:Y:S01]  /*27b0*/  MOV R125, R122 ;  /* 0x0000007a007d7202 */ /* 0x000fe20000000f00 */
[----:B------:R-:W-:-:S07]  /*27c0*/  FADD.FTZ R75, R123, R73 ;  /* 0x000000497b4b7221 */ /* 0x000fce0000010000 */
[----:B------:R-:W-:Y:S05]  /*27d0*/  WARPSYNC.COLLECTIVE R72, `(.L_x_7482) ;  /* 0x0000000048087348 */ /* 0x000fea0003c00000 */
[----:B------:R0:W1:Y:S02]  /*27e0*/  SHFL.DOWN P4, R73, R125, R68, R71 ;  /* 0x080000447d497389 */ /* 0x0000640000080047 */
[----:B01----:R-:W-:Y:S01]  /*27f0*/  ENDCOLLECTIVE ;  /* 0x000000000000791b */ /* 0x003fe20003800000 */
.L_x_7482:
[----:B------:R-:W-:Y:S01]  /*2800*/  HFMA2.MMA R68, -RZ, RZ, 0, 5.9604644775390625e-08 ;  /* 0x00000001ff447435 */ /* 0x000fe200000001ff */
[----:B------:R-:W-:Y:S02]  /*2810*/  MOV R125, R75 ;  /* 0x0000004b007d7202 */ /* 0x000fe40000000f00 */
[----:B------:R-:W-:-:S08]  /*2820*/  MOV R124, R73 ;  /* 0x00000049007c7202 */ /* 0x000fd00000000f00 */
[----:B------:R-:W-:Y:S05]  /*2830*/  WARPSYNC.COLLECTIVE R72, `(.L_x_7483) ;  /* 0x0000000048087348 */ /* 0x000fea0003c00000 */
[----:B------:R0:W1:Y:S02]  /*2840*/  SHFL.DOWN P4, R73, R125, R68, R71 ;  /* 0x080000447d497389 */ /* 0x0000640000080047 */
[----:B01----:R-:W-:Y:S01]  /*2850*/  ENDCOLLECTIVE ;  /* 0x000000000000791b */ /* 0x003fe20003800000 */
.L_x_7483:
[----:B------:R-:W-:-:S05]  /*2860*/  FADD.FTZ R74, R122, R124 ;  /* 0x0000007c7a4a7221 */ /* 0x000fca0000010000 */
[----:B------:R-:W-:Y:S02]  /*2870*/  MOV R125, R74 ;  /* 0x0000004a007d7202 */ /* 0x000fe40000000f00 */
[----:B------:R-:W-:-:S07]  /*2880*/  MOV R124, R73 ;  /* 0x00000049007c7202 */ /* 0x000fce0000000f00 */
[----:B------:R-:W-:Y:S05]  /*2890*/  WARPSYNC.COLLECTIVE R72, `(.L_x_7484) ;  /* 0x0000000048087348 */ /* 0x000fea0003c00000 */
[----:B------:R0:W1:Y:S02]  /*28a0*/  SHFL.DOWN P4, R73, R125, R68, R71 ;  /* 0x080000447d497389 */ /* 0x0000640000080047 */
[----:B01----:R-:W-:Y:S01]  /*28b0*/  ENDCOLLECTIVE ;  /* 0x000000000000791b */ /* 0x003fe20003800000 */
.L_x_7484:
[----:B------:R-:W-:Y:S05]  /*28c0*/  BRA `(.L_x_7485) ;  /* 0xffffffe8009c7947 */ /* 0x000fea000383ffff */
.L_x_7486:
        /* <DEDUP_REMOVED lines=11> */
.L_x_8668:


//--------------------- .text._ZN10layer_norm13ln_bwd_kernelINS_13Kernel_traitsI6__halfffffjLj1536ELj1ELj1ELj4ELj16ENS_18Kernel_traits_baseILj1536ES2_ffffjLj128EEEEELb1ELb1ELb0ELb1EEEvNS_9BwdParamsE --------------------------
	.section	.text._ZN10layer_norm13ln_bwd_kernelINS_13Kernel_traitsI6__halfffffjLj1536ELj1ELj1ELj4ELj16ENS_18Kernel_traits_baseILj1536ES2_ffffjLj128EEEEELb1ELb1ELb0ELb1EEEvNS_9BwdParamsE,"ax",@progbits
	.align	128
        .global         _ZN10layer_norm13ln_bwd_kernelINS_13Kernel_traitsI6__halfffffjLj1536ELj1ELj1ELj4ELj16ENS_18Kernel_traits_baseILj1536ES2_ffffjLj128EEEEELb1ELb1ELb0ELb1EEEvNS_9BwdParamsE
        .type           _ZN10layer_norm13ln_bwd_kernelINS_13Kernel_traitsI6__halfffffjLj1536ELj1ELj1ELj4ELj16ENS_18Kernel_traits_baseILj1536ES2_ffffjLj128EEEEELb1ELb1ELb0ELb1EEEvNS_9BwdParamsE,@function
        .size           _ZN10layer_norm13ln_bwd_kernelINS_13Kernel_traitsI6__halfffffjLj1536ELj1ELj1ELj4ELj16ENS_18Kernel_traits_baseILj1536ES2_ffffjLj128EEEEELb1ELb1ELb0ELb1EEEvNS_9BwdParamsE,(.L_x_8669 - _ZN10layer_norm13ln_bwd_kernelINS_13Kernel_traitsI6__halfffffjLj1536ELj1ELj1ELj4ELj16ENS_18Kernel_traits_baseILj1536ES2_ffffjLj128EEEEELb1ELb1ELb0ELb1EEEvNS_9BwdParamsE)
        .other          _ZN10layer_norm13ln_bwd_kernelINS_13Kernel_traitsI6__halfffffjLj1536ELj1ELj1ELj4ELj16ENS_18Kernel_traits_baseILj1536ES2_ffffjLj128EEEEELb1ELb1ELb0ELb1EEEvNS_9BwdParamsE,@"STO_CUDA_ENTRY STV_DEFAULT"
_ZN10layer_norm13ln_bwd_kernelINS_13Kernel_traitsI6__halfffffjLj1536ELj1ELj1ELj4ELj16ENS_18Kernel_traits_baseILj1536ES2_ffffjLj128EEEEELb1ELb1ELb0ELb1EEEvNS_9BwdParamsE:
.text._ZN10layer_norm13ln_bwd_kernelINS_13Kernel_traitsI6__halfffffjLj1536ELj1ELj1ELj4ELj16ENS_18Kernel_traits_baseILj1536ES2_ffffjLj128EEEEELb1ELb1ELb0ELb1EEEvNS_9BwdParamsE:
        /* <DEDUP_REMOVED lines=34> */
.L_x_7487:
        /* <DEDUP_REMOVED lines=21> */
[----:B0-----:R-:W-:-:S02]  /*0370*/  CS2R R2, SRZ ;  /* 0x0000000000027805 */ /* 0x001fc4000001ff00 */
[----:B------:R-:W-:Y:S02]  /*0380*/  CS2R R64, SRZ ;  /* 0x0000000000407805 */ /* 0x000fe4000001ff00 */
[----:B------:R-:W-:Y:S02]  /*0390*/  CS2R R22, SRZ ;  /* 0x0000000000167805 */ /* 0x000fe4000001ff00 */
[----:B-1----:R-:W-:Y:S02]  /*03a0*/  CS2R R4, SRZ ;  /* 0x0000000000047805 */ /* 0x002fe4000001ff00 */
[----:B------:R-:W-:Y:S02]  /*03b0*/  CS2R R68, SRZ ;  /* 0x0000000000447805 */ /* 0x000fe4000001ff00 */
[----:B------:R-:W-:Y:S02]  /*03c0*/  CS2R R66, SRZ ;  /* 0x0000000000427805 */ /* 0x000fe4000001ff00 */
[----:B------:R-:W-:-:S02]  /*03d0*/  CS2R R72, SRZ ;  /* 0x0000000000487805 */ /* 0x000fc4000001ff00 */
[----:B------:R-:W-:Y:S02]  /*03e0*/  CS2R R70, SRZ ;  /* 0x0000000000467805 */ /* 0x000fe4000001ff00 */
[----:B------:R-:W-:Y:S02]  /*03f0*/  MOV R78, RZ ;  /* 0x000000ff004e7202 */ /* 0x000fe40000000f00 */
        /* <DEDUP_REMOVED lines=44> */
.L_x_7490:
[----:B------:R-:W0:Y:S01]  /*06c0*/  LDC.64 R40, c[0x0][0x250] ;  /* 0x00009400ff287b82 */ /* 0x000e220000000a00 */
        /* <DEDUP_REMOVED lines=8> */
[----:B0-----:R-:W-:-:S05]  /*0750*/  IMAD.WIDE R40, R105, 0x4, R40 ;  /* 0x0000000469287825 */ /* 0x001fca00078e0228 */
[----:B------:R1:W4:Y:S01]  /*0760*/  LDG.E R120, desc[UR4][R40.64] ;  /* 0x0000000428787981 */ /* 0x000322000c1e1900 */
[C---:B------:R-:W-:Y:S01]  /*0770*/  IADD3 R109, R111.reuse, 0x80, RZ ;  /* 0x000000806f6d7810 */ /* 0x040fe20007ffe0ff */
[----:B------:R-:W0:Y:S01]  /*0780*/  @P0 LDC.64 R60, c[0x0][0x270] ;  /* 0x00009c00ff3c0b82 */ /* 0x000e220000000a00 */
[----:B-1----:R-:W-:Y:S01]  /*0790*/  IMAD.WIDE.U32 R40, R111, 0x10, R52 ;  /* 0x000000106f287825 */ /* 0x002fe200078e0034 */
[----:B------:R-:W-:-:S06]  /*07a0*/  SHF.R.S32.HI R108, RZ, 0x1f, R105 ;  /* 0x0000001fff6c7819 */ /* 0x000fcc0000011469 */
[----:B------:R-:W1:Y:S01]  /*07b0*/  LDC.64 R76, c[0x0][0x2c8] ;  /* 0x0000b200ff4c7b82 */ /* 0x000e620000000a00 */
[----:B--2---:R-:W-:Y:S01]  /*07c0*/  IMAD.WIDE R106, R105, 0x4, R106 ;  /* 0x00000004696a7825 */ /* 0x004fe200078e026a */
[----:B------:R-:W2:Y:S03]  /*07d0*/  LDG.E.128 R40, desc[UR4][R40.64] ;  /* 0x0000000428287981 */ /* 0x000ea6000c1e1d00 */
[----:B---3--:R-:W-:Y:S02]  /*07e0*/  IMAD.WIDE.U32 R44, R111, 0x10, R62 ;  /* 0x000000106f2c7825 */ /* 0x008fe400078e003e */
[----:B------:R-:W3:Y:S01]  /*07f0*/  LDG.E R106, desc[UR4][R106.64] ;  /* 0x000000046a6a7981 */ /* 0x000ee2000c1e1900 */
[----:B------:R-:W1:Y:S01]  /*0800*/  LDC.64 R116, c[0x0][0x240] ;  /* 0x00009000ff747b82 */ /* 0x000e620000000a00 */
[--C-:B------:R-:W-:Y:S01]  /*0810*/  IMAD.WIDE.U32 R48, R109, 0x10, R52.reuse ;  /* 0x000000106d307825 */ /* 0x100fe200078e0034 */
[----:B------:R-:W-:Y:S01]  /*0820*/  IADD3 R83, R111, 0x100, RZ ;  /* 0x000001006f537810 */ /* 0x000fe20007ffe0ff */
[----:B------:R-:W3:Y:S04]  /*0830*/  LDG.E.128 R44, desc[UR4][R44.64] ;  /* 0x000000042c2c7981 */ /* 0x000ee8000c1e1d00 */
[----:B------:R-:W3:Y:S01]  /*0840*/  LDG.E.128 R48, desc[UR4][R48.64] ;  /* 0x0000000430307981 */ /* 0x000ee2000c1e1d00 */
[----:B------:R-:W-:-:S06]  /*0850*/  IMAD.WIDE.U32 R52, R83, 0x10, R52 ;  /* 0x0000001053347825 */ /* 0x000fcc00078e0034 */
[----:B------:R-:W3:Y:S01]  /*0860*/  LDG.E.128 R52, desc[UR4][R52.64] ;  /* 0x0000000434347981 */ /* 0x000ee2000c1e1d00 */
[----:B------:R-:W-:-:S06]  /*0870*/  IMAD.WIDE.U32 R56, R109, 0x10, R62 ;  /* 0x000000106d387825 */ /* 0x000fcc00078e003e */
[----:B------:R-:W3:Y:S01]  /*0880*/  LDG.E.128 R56, desc[UR4][R56.64] ;  /* 0x0000000438387981 */ /* 0x000ee2000c1e1d00 */
[----:B------:R-:W-:Y:S01]  /*0890*/  IMAD.WIDE.U32 R62, R83, 0x10, R62 ;  /* 0x00000010533e7825 */ /* 0x000fe200078e003e */
[----:B0-----:R-:W-:-:S04]  /*08a0*/  @P0 LEA R112, P2, R105, R60, 0x2 ;  /* 0x0000003c69700211 */ /* 0x001fc800078410ff */
[----:B------:R-:W-:Y:S02]  /*08b0*/  @P0 LEA.HI.X R113, R105, R61, R108, 0x2, P2 ;  /* 0x0000003d69710211 */ /* 0x000fe400010f146c */
[----:B------:R-:W3:Y:S01]  /*08c0*/  LDG.E.128 R60, desc[UR4][R62.64] ;  /* 0x000000043e3c7981 */ /* 0x000ee2000c1e1d00 */
[----:B-1----:R-:W-:-:S04]  /*08d0*/  ISETP.NE.U32.AND P1, PT, R76, RZ, PT ;  /* 0x000000ff4c00720c */ /* 0x002fc80003f25070 */
[----:B------:R-:W-:Y:S02]  /*08e0*/  ISETP.NE.AND.EX P1, PT, R77, RZ, PT, P1 ;  /* 0x000000ff4d00720c */ /* 0x000fe40003f25310 */
[----:B------:R-:W-:-:S06]  /*08f0*/  MOV R108, 0x3f800000 ;  /* 0x3f800000006c7802 */ /* 0x000fcc0000000f00 */
[----:B------:R0:W5:Y:S05]  /*0900*/  @P0 LDG.E R108, desc[UR4][R112.64] ;  /* 0x00000004706c0981 */ /* 0x00016a000c1e1900 */
[----:B------:R-:W1:Y:S08]  /*0910*/  @P1 LDC.64 R114, c[0x0][0x2c8] ;  /* 0x0000b200ff721b82 */ /* 0x000e700000000a00 */
[----:B0-----:R-:W0:Y:S08]  /*0920*/  @P1 LDC.64 R112, c[0x0][0x2c8] ;  /* 0x0000b200ff701b82 */ /* 0x001e300000000a00 */
[----:B------:R-:W0:Y:S01]  /*0930*/  @P1 LDC.64 R118, c[0x0][0x2c8] ;  /* 0x0000b200ff761b82 */ /* 0x000e220000000a00 */
[----:B------:R-:W-:Y:S01]  /*0940*/  ISETP.NE.AND P2, PT, RZ, UR8, PT ;  /* 0x00000008ff007c0c */ /* 0x000fe2000bf45270 */
[----:B-1----:R-:W-:-:S05]  /*0950*/  @P1 IMAD.WIDE.U32 R114, R109, 0x10, R114 ;  /* 0x000000106d721825 */ /* 0x002fca00078e0072 */
[----:B------:R1:W5:Y:S01]  /*0960*/  @P1 LDG.E.128 R28, desc[UR4][R114.64] ;  /* 0x00000004721c1981 */ /* 0x000362000c1e1d00 */
[----:B0-----:R-:W-:-:S05]  /*0970*/  @P1 IMAD.WIDE.U32 R112, R83, 0x10, R112 ;  /* 0x0000001053701825 */ /* 0x001fca00078e0070 */
[----:B------:R0:W5:Y:S01]  /*0980*/  @P1 LDG.E.128 R32, desc[UR4][R112.64] ;  /* 0x0000000470201981 */ /* 0x000162000c1e1d00 */
[----:B-1----:R-:W-:-:S04]  /*0990*/  IMAD.WIDE.U32 R114, R109, 0x4, R116 ;  /* 0x000000046d727825 */ /* 0x002fc800078e0074 */
[C---:B------:R-:W-:Y:S01]  /*09a0*/  @P1 IMAD.WIDE.U32 R118, R111.reuse, 0x10, R118 ;  /* 0x000000106f761825 */ /* 0x040fe200078e0076 */
[----:B------:R3:W5:Y:S03]  /*09b0*/  LDG.E R110, desc[UR4][R114.64] ;  /* 0x00000004726e7981 */ /* 0x000766000c1e1900 */
[--C-:B0-----:R-:W-:Y:S01]  /*09c0*/  IMAD.WIDE.U32 R112, R111, 0x4, R116.reuse ;  /* 0x000000046f707825 */ /* 0x101fe200078e0074 */
[----:B------:R0:W5:Y:S03]  /*09d0*/  @P1 LDG.E.128 R24, desc[UR4][R118.64] ;  /* 0x0000000476181981 */ /* 0x000166000c1e1d00 */
[----:B------:R-:W-:Y:S02]  /*09e0*/  IMAD.WIDE.U32 R116, R83, 0x4, R116 ;  /* 0x0000000453747825 */ /* 0x000fe400078e0074 */
[----:B------:R-:W5:Y:S04]  /*09f0*/  LDG.E R112, desc[UR4][R112.64] ;  /* 0x0000000470707981 */ /* 0x000f68000c1e1900 */
[----:B------:R1:W5:Y:S01]  /*0a00*/  LDG.E R107, desc[UR4][R116.64] ;  /* 0x00000004746b7981 */ /* 0x000362000c1e1900 */
[----:B------:R-:W-:Y:S01]  /*0a10*/  LOP3.LUT P4, RZ, R121, 0xff, RZ, 0xc0, !PT ;  /* 0x000000ff79ff7812 */ /* 0x000fe2000788c0ff */
[----:B------:R-:W-:Y:S01]  /*0a20*/  UMOV UR6, 0xffffffff ;  /* 0xffffffff00067882 */ /* 0x000fe20000000000 */
[----:B------:R-:W-:-:S02]  /*0a30*/  LOP3.LUT P1, RZ, R17, 0x1f, RZ, 0xc0, !PT ;  /* 0x0000001f11ff7812 */ /* 0x000fc4000782c0ff */
[----:B----4-:R-:W-:-:S05]  /*0a40*/  FSEL R122, R120, RZ, !P2 ;  /* 0x000000ff787a7208 */ /* 0x010fca0005000000 */
[----:B--2---:R-:W-:-:S04]  /*0a50*/  FADD.FTZ R41, -R122, R41 ;  /* 0x000000297a297221 */ /* 0x004fc80000010100 */
[----:B---3--:R-:W-:Y:S01]  /*0a60*/  FMUL.FTZ R114, R106, R41 ;  /* 0x000000296a727220 */ /* 0x008fe20000410000 */
[----:B0-----:R-:W-:Y:S01]  /*0a70*/  FADD.FTZ R119, -R122, R40 ;  /* 0x000000287a777221 */ /* 0x001fe20000010100 */
[C---:B------:R-:W-:Y:S02]  /*0a80*/  FADD.FTZ R74, R45.reuse, R74 ;  /* 0x0000004a2d4a7221 */ /* 0x040fe40000010000 */
[----:B------:R-:W-:Y:S01]  /*0a90*/  FFMA.FTZ R75, R45, R114, R75 ;  /* 0x000000722d4b7223 */ /* 0x000fe2000001004b */
[----:B------:R-:W-:Y:S01]  /*0aa0*/  FMUL.FTZ R118, R103, R45 ;  /* 0x0000002d67767220 */ /* 0x000fe20000410000 */
[----:B-1----:R-:W-:Y:S01]  /*0ab0*/  FMUL.FTZ R116, R104, R44 ;  /* 0x0000002c68747220 */ /* 0x002fe20000410000 */
[C---:B------:R-:W-:Y:S01]  /*0ac0*/  FADD.FTZ R45, -R122.reuse, R48 ;  /* 0x000000307a2d7221 */ /* 0x040fe20000010100 */
[----:B------:R-:W-:Y:S01]  /*0ad0*/  FADD.FTZ R43, -R122, R43 ;  /* 0x0000002b7a2b7221 */ /* 0x000fe20000010100 */
[C---:B------:R-:W-:Y:S02]  /*0ae0*/  FMUL.FTZ R113, R106.reuse, R119 ;  /* 0x000000776a717220 */ /* 0x040fe40000410000 */
[C---:B------:R-:W-:Y:S01]  /*0af0*/  FMUL.FTZ R48, R106.reuse, R45 ;  /* 0x0000002d6a307220 */ /* 0x040fe20000410000 */
[----:B------:R-:W-:Y:S01]  /*0b00*/  FADD.FTZ R45, RZ, R116 ;  /* 0x00000074ff2d7221 */ /* 0x000fe20000010000 */
[----:B------:R-:W-:Y:S01]  /*0b10*/  FMUL.FTZ R117, R106, R43 ;  /* 0x0000002b6a757220 */ /* 0x000fe20000410000 */
[----:B------:R-:W-:Y:S01]  /*0b20*/  FADD.FTZ R43, -R122, R52 ;  /* 0x000000347a2b7221 */ /* 0x000fe20000010100 */
[----:B------:R-:W-:Y:S01]  /*0b30*/  FMUL.FTZ R119, R102, R46 ;  /* 0x0000002e66777220 */ /* 0x000fe20000410000 */
[----:B------:R-:W-:Y:S01]  /*0b40*/  FADD.FTZ R40, R45, R118 ;  /* 0x000000762d287221 */ /* 0x000fe20000010000 */
[----:B------:R-:W-:Y:S01]  /*0b50*/  FADD.FTZ R121, -R122, R42 ;  /* 0x0000002a7a797221 */ /* 0x000fe20000010100 */
[----:B------:R-:W-:Y:S01]  /*0b60*/  FFMA.FTZ R45, R113, R116, RZ ;  /* 0x00000074712d7223 */ /* 0x000fe200000100ff */
[----:B------:R-:W-:Y:S01]  /*0b70*/  FMUL.FTZ R52, R106, R43 ;  /* 0x0000002b6a347220 */ /* 0x000fe20000410000 */
[----:B------:R-:W-:Y:S01]  /*0b80*/  FADD.FTZ R43, R40, R119 ;  /* 0x00000077282b7221 */ /* 0x000fe20000010000 */
[----:B------:R-:W-:Y:S01]  /*0b90*/  FMUL.FTZ R115, R106, R121 ;  /* 0x000000796a737220 */ /* 0x000fe20000410000 */
[----:B------:R-:W-:Y:S01]  /*0ba0*/  FFMA.FTZ R40, R114, R118, R45 ;  /* 0x0000007672287223 */ /* 0x000fe2000001002d */
[C---:B------:R-:W-:Y:S01]  /*0bb0*/  FADD.FTZ R49, -R122.reuse, R49 ;  /* 0x000000317a317221 */ /* 0x040fe20000010100 */
[----:B------:R-:W-:Y:S01]  /*0bc0*/  FMUL.FTZ R120, R101, R47 ;  /* 0x0000002f65787220 */ /* 0x000fe20000410000 */
[----:B------:R-:W-:Y:S01]  /*0bd0*/  FADD.FTZ R70, R47, R70 ;  /* 0x000000462f467221 */ /* 0x000fe20000010000 */
[----:B------:R-:W-:Y:S01]  /*0be0*/  FFMA.FTZ R40, R115, R119, R40 ;  /* 0x0000007773287223 */ /* 0x000fe20000010028 */
[----:B------:R-:W-:Y:S01]  /*0bf0*/  FFMA.FTZ R71, R47, R117, R71 ;  /* 0x000000752f477223 */ /* 0x000fe20000010047 */
[----:B------:R-:W-:Y:S01]  /*0c00*/  FADD.FTZ R47, -R122, R50 ;  /* 0x000000327a2f7221 */ /* 0x000fe20000010100 */
[----:B------:R-:W-:Y:S01]  /*0c10*/  FADD.FTZ R68, R56, R68 ;  /* 0x0000004438447221 */ /* 0x000fe20000010000 */
[----:B------:R-:W-:Y:S01]  /*0c20*/  FMUL.FTZ R49, R106, R49 ;  /* 0x000000316a317220 */ /* 0x000fe20000410000 */
[----:B------:R-:W-:Y:S01]  /*0c30*/  FFMA.FTZ R69, R56, R48, R69 ;  /* 0x0000003038457223 */ /* 0x000fe20000010045 */
[----:B------:R-:W-:Y:S01]  /*0c40*/  FMUL.FTZ R56, R100, R56 ;  /* 0x0000003864387220 */ /* 0x000fe20000410000 */
[----:B------:R-:W-:Y:S01]  /*0c50*/  FADD.FTZ R43, R43, R120 ;  /* 0x000000782b2b7221 */ /* 0x000fe20000010000 */
[----:B------:R-:W-:Y:S01]  /*0c60*/  FFMA.FTZ R45, R117, R120, R40 ;  /* 0x00000078752d7223 */ /* 0x000fe20000010028 */
[C---:B------:R-:W-:Y:S01]  /*0c70*/  FADD.FTZ R51, -R122.reuse, R51 ;  /* 0x000000337a337221 */ /* 0x040fe20000010100 */
[----:B------:R-:W-:Y:S01]  /*0c80*/  FADD.FTZ R41, -R122, R54 ;  /* 0x000000367a297221 */ /* 0x000fe20000010100 */
[C---:B------:R-:W-:Y:S01]  /*0c90*/  FADD.FTZ R66, R57.reuse, R66 ;  /* 0x0000004239427221 */ /* 0x040fe20000010000 */
[----:B------:R-:W-:Y:S01]  /*0ca0*/  FMUL.FTZ R50, R106, R47 ;  /* 0x0000002f6a327220 */ /* 0x000fe20000410000 */
[----:B------:R-:W-:Y:S01]  /*0cb0*/  FFMA.FTZ R67, R57, R49, R67 ;  /* 0x0000003139437223 */ /* 0x000fe20000010043 */
[----:B------:R-:W-:Y:S01]  /*0cc0*/  FMUL.FTZ R57, R99, R57 ;  /* 0x0000003963397220 */ /* 0x000fe20000410000 */
        /* <DEDUP_REMOVED lines=30> */
[C---:B------:R-:W-:Y:S01]  /*0eb0*/  FADD.FTZ R78, R44.reuse, R78 ;  /* 0x0000004e2c4e7221 */ /* 0x040fe20000010000 */
[----:B------:R-:W-:Y:S01]  /*0ec0*/  FFMA.FTZ R84, R44, R113, R84 ;  /* 0x000000712c547223 */ /* 0x000fe20000010054 */
[----:B------:R-:W-:Y:S01]  /*0ed0*/  FMUL.FTZ R62, R94, R62 ;  /* 0x0000003e5e3e7220 */ /* 0x000fe20000410000 */
[----:B------:R-:W-:Y:S01]  /*0ee0*/  FADD.FTZ R41, R40, R61 ;  /* 0x0000003d28297221 */ /* 0x000fe20000010000 */
[----:B------:R-:W-:Y:S01]  /*0ef0*/  SHF.R.U32.HI R44, RZ, 0x5, R17 ;  /* 0x00000005ff2c7819 */ /* 0x000fe20000011611 */
[----:B------:R-:W-:Y:S01]  /*0f00*/  FFMA.FTZ R43, R53, R61, R42 ;  /* 0x0000003d352b7223 */ /* 0x000fe2000001002a */
[C---:B------:R-:W-:Y:S01]  /*0f10*/  FADD.FTZ R3, R63.reuse, R3 ;  /* 0x000000033f037221 */ /* 0x040fe20000010000 */
[----:B------:R-:W-:Y:S01]  /*0f20*/  FFMA.FTZ R19, R63, R55, R19 ;  /* 0x000000373f137223 */ /* 0x000fe20000010013 */
[C---:B------:R-:W-:Y:S01]  /*0f30*/  FADD.FTZ R72, R46.reuse, R72 ;  /* 0x000000482e487221 */ /* 0x040fe20000010000 */
[----:B------:R-:W-:Y:S01]  /*0f40*/  FFMA.FTZ R73, R46, R115, R73 ;  /* 0x000000732e497223 */ /* 0x000fe20000010049 */
[----:B------:R-:W-:Y:S01]  /*0f50*/  FMUL.FTZ R63, R93, R63 ;  /* 0x0000003f5d3f7220 */ /* 0x000fe20000410000 */
[----:B------:R-:W-:Y:S01]  /*0f60*/  FADD.FTZ R40, R41, R62 ;  /* 0x0000003e29287221 */ /* 0x000fe20000010000 */
[----:B------:R-:W-:Y:S01]  /*0f70*/  LOP3.LUT R42, R44, 0x7fffffc, RZ, 0xc0, !PT ;  /* 0x07fffffc2c2a7812 */ /* 0x000fe200078ec0ff */
[----:B------:R-:W-:-:S02]  /*0f80*/  FFMA.FTZ R46, R54, R62, R43 ;  /* 0x0000003e362e7223 */ /* 0x000fc4000001002b */
        /* <DEDUP_REMOVED lines=22> */
.L_x_7501:
[----:B------:R-:W3:Y:S01]  /*10f0*/  S2R R47, SR_CgaCtaId ;  /* 0x00000000002f7919 */ /* 0x000ee20000008800 */
[----:B------:R-:W-:Y:S01]  /*1100*/  @!P1 LOP3.LUT R45, R44, 0x3, RZ, 0xc0, !PT ;  /* 0x000000032c2d9812 */ /* 0x000fe200078ec0ff */
[----:B0-2---:R-:W-:Y:S01]  /*1110*/  FADD.FTZ R41, R41, R46 ;  /* 0x0000002e29297221 */ /* 0x005fe20000010000 */
[----:B------:R-:W-:Y:S01]  /*1120*/  MOV R44, 0x400 ;  /* 0x00000400002c7802 */ /* 0x000fe20000000f00 */
[----:B-1----:R-:W-:Y:S01]  /*1130*/  FADD.FTZ R40, R43, R40 ;  /* 0x000000282b287221 */ /* 0x002fe20000010000 */
[----:B------:R-:W-:Y:S01]  /*1140*/  @!P1 IADD3 R45, R42, R45, RZ ;  /* 0x0000002d2a2d9210 */ /* 0x000fe20007ffe0ff */
[----:B------:R-:W-:Y:S05]  /*1150*/  WARPSYNC.ALL ;  /* 0x0000000000007948 */ /* 0x000fea0003800000 */
[----:B------:R-:W0:Y:S01]  /*1160*/  LDC.64 R124, c[0x0][0x220] ;  /* 0x00008800ff7c7b82 */ /* 0x000e220000000a00 */
[----:B---3--:R-:W-:-:S04]  /*1170*/  LEA R44, R47, R44, 0x18 ;  /* 0x0000002c2f2c7211 */ /* 0x008fc800078ec0ff */
[-C--:B------:R-:W-:Y:S02]  /*1180*/  @!P1 LEA R121, R45, R44.reuse, 0x3 ;  /* 0x0000002c2d799211 */ /* 0x080fe400078e18ff */
[----:B------:R-:W-:-:S03]  /*1190*/  LEA R122, R42, R44, 0x3 ;  /* 0x0000002c2a7a7211 */ /* 0x000fc600078e18ff */
[----:B------:R-:W-:Y:S01]  /*11a0*/  @!P1 STS.64 [R121+0x1800], R40 ;  /* 0x0018002879009388 */ /* 0x000fe20000000a00 */
[----:B------:R-:W-:Y:S06]  /*11b0*/  BAR.SYNC.DEFER_BLOCKING 0x0 ;  /* 0x0000000000007b1d */ /* 0x000fec0000010000 */
[----:B------:R-:W1:Y:S04]  /*11c0*/  LDS.128 R44, [R122+0x1800] ;  /* 0x001800007a2c7984 */ /* 0x000e680000000c00 */
[----:B------:R-:W2:Y:S01]  /*11d0*/  LDS.128 R40, [R122+0x1810] ;  /* 0x001810007a287984 */ /* 0x000ea20000000c00 */
[----:B-1----:R-:W-:Y:S01]  /*11e0*/  FADD.FTZ R123, RZ, R44 ;  /* 0x0000002cff7b7221 */ /* 0x002fe20000010000 */
[----:B------:R-:W-:-:S03]  /*11f0*/  FADD.FTZ R44, RZ, R45 ;  /* 0x0000002dff2c7221 */ /* 0x000fc60000010000 */
[----:B------:R-:W-:Y:S01]  /*1200*/  FADD.FTZ R123, R46, R123 ;  /* 0x0000007b2e7b7221 */ /* 0x000fe20000010000 */
[----:B------:R-:W-:-:S03]  /*1210*/  FADD.FTZ R44, R47, R44 ;  /* 0x0000002c2f2c7221 */ /* 0x000fc60000010000 */
[----:B--2---:R-:W-:Y:S01]  /*1220*/  FADD.FTZ R123, R123, R40 ;  /* 0x000000287b7b7221 */ /* 0x004fe20000010000 */
[----:B------:R-:W-:Y:S01]  /*1230*/  FADD.FTZ R40, R44, R41 ;  /* 0x000000292c287221 */ /* 0x000fe20000010000 */
[----:B0-----:R-:W-:Y:S01]  /*1240*/  IMAD.WIDE.U32 R44, R111, 0x10, R124 ;  /* 0x000000106f2c7825 */ /* 0x001fe200078e007c */
[----:B------:R-:W-:-:S03]  /*1250*/  ISETP.NE.U32.AND P1, PT, RZ, UR12, PT ;  /* 0x0000000cff007c0c */ /* 0x000fc6000bf25070 */
[----:B------:R-:W-:Y:S02]  /*1260*/  FADD.FTZ R42, R42, R123 ;  /* 0x0000007b2a2a7221 */ /* 0x000fe40000010000 */
[----:B------:R-:W2:Y:S01]  /*1270*/  LDG.E.128 R44, desc[UR4][R44.64] ;  /* 0x000000042c2c7981 */ /* 0x000ea2000c1e1d00 */
[----:B------:R-:W-:Y:S01]  /*1280*/  ISETP.NE.AND.EX P1, PT, RZ, UR13, PT, P1 ;  /* 0x0000000dff007c0c */ /* 0x000fe2000bf25310 */
[----:B------:R-:W-:Y:S01]  /*1290*/  FADD.FTZ R40, R43, R40 ;  /* 0x000000282b287221 */ /* 0x000fe20000010000 */
[----:B------:R-:W-:Y:S01]  /*12a0*/  FMUL.FTZ R42, R42, UR10 ;  /* 0x0000000a2a2a7c20 */ /* 0x000fe20008410000 */
[----:B------:R-:W-:Y:S02]  /*12b0*/  ISETP.NE.U32.AND P3, PT, RZ, UR12, PT ;  /* 0x0000000cff007c0c */ /* 0x000fe4000bf65070 */
[----:B------:R-:W-:Y:S01]  /*12c0*/  FMUL.FTZ R122, R40, UR10 ;  /* 0x0000000a287a7c20 */ /* 0x000fe20008410000 */
[----:B-----5:R-:W-:Y:S02]  /*12d0*/  LOP3.LUT P5, RZ, R112, 0xff, RZ, 0xc0, !PT ;  /* 0x000000ff70ff7812 */ /* 0x020fe400078ac0ff */
[----:B------:R-:W-:-:S02]  /*12e0*/  FSEL R121, R42, RZ, !P2 ;  /* 0x000000ff2a797208 */ /* 0x000fc40005000000 */
[----:B------:R-:W-:Y:S02]  /*12f0*/  ISETP.NE.U32.AND P2, PT, R76, RZ, PT ;  /* 0x000000ff4c00720c */ /* 0x000fe40003f45070 */
[----:B------:R-:W-:Y:S01]  /*1300*/  ISETP.NE.AND.EX P3, PT, RZ, UR13, PT, P3 ;  /* 0x0000000dff007c0c */ /* 0x000fe2000bf65330 */
[----:B------:R-:W0:Y:S01]  /*1310*/  @P1 LDC.64 R40, c[0x0][0x308] ;  /* 0x0000c200ff281b82 */ /* 0x000e220000000a00 */
[-CC-:B------:R-:W-:Y:S01]  /*1320*/  FFMA.FTZ R113, R113, R122.reuse, R121.reuse ;  /* 0x0000007a71717223 */ /* 0x180fe20000010079 */
[----:B------:R-:W-:Y:S01]  /*1330*/  ISETP.NE.AND.EX P2, PT, R77, RZ, PT, P2 ;  /* 0x000000ff4d00720c */ /* 0x000fe20003f45320 */
        /* <DEDUP_REMOVED lines=11> */
[----:B------:R-:W-:Y:S01]  /*13f0*/  LOP3.LUT P6, RZ, R112, 0xff00, RZ, 0xc0, !PT ;  /* 0x0000ff0070ff7812 */ /* 0x000fe200078cc0ff */
[----:B------:R-:W-:Y:S01]  /*1400*/  @P2 FADD.FTZ R115, R24, R115 ;  /* 0x0000007318732221 */ /* 0x000fe20000010000 */
[----:B------:R-:W-:Y:S01]  /*1410*/  @P2 FADD.FTZ R116, R25, R116 ;  /* 0x0000007419742221 */ /* 0x000fe20000010000 */
[----:B------:R-:W-:Y:S01]  /*1420*/  @P2 FADD.FTZ R113, R26, R113 ;  /* 0x000000711a712221 */ /* 0x000fe20000010000 */
[----:B------:R-:W-:-:S04]  /*1430*/  @P2 FADD.FTZ R114, R27, R114 ;  /* 0x000000721b722221 */ /* 0x000fc80000010000 */
[C---:B------:R-:W-:Y:S01]  /*1440*/  SEL R42, R113.reuse, R38, P3 ;  /* 0x00000026712a7207 */ /* 0x040fe20001800000 */
[----:B------:R-:W-:Y:S01]  /*1450*/  FMUL.FTZ R113, R113, R108 ;  /* 0x0000006c71717220 */ /* 0x000fe20000410000 */
[----:B0-----:R-:W-:Y:S01]  /*1460*/  @P1 IMAD.WIDE.U32 R76, R111, 0x10, R40 ;  /* 0x000000106f4c1825 */ /* 0x001fe200078e0028 */
[----:B------:R-:W-:-:S03]  /*1470*/  SEL R40, R115, R36, P3 ;  /* 0x0000002473287207 */ /* 0x000fc60001800000 */
[-C--:B------:R-:W-:Y:S01]  /*1480*/  FMUL.FTZ R115, R115, R108.reuse ;  /* 0x0000006c73737220 */ /* 0x080fe20000410000 */
[C---:B------:R-:W-:Y:S01]  /*1490*/  SEL R41, R116.reuse, R37, P3 ;  /* 0x0000002574297207 */ /* 0x040fe20001800000 */
[----:B------:R-:W-:Y:S01]  /*14a0*/  FMUL.FTZ R116, R116, R108 ;  /* 0x0000006c74747220 */ /* 0x000fe20000410000 */
[----:B------:R-:W-:Y:S01]  /*14b0*/  SEL R43, R114, R39, P3 ;  /* 0x00000027722b7207 */ /* 0x000fe20001800000 */
[----:B------:R-:W-:Y:S02]  /*14c0*/  FMUL.FTZ R115, R115, UR11 ;  /* 0x0000000b73737c20 */ /* 0x000fe40008410000 */
[----:B------:R-:W-:Y:S02]  /*14d0*/  FMUL.FTZ R116, R116, UR11 ;  /* 0x0000000b74747c20 */ /* 0x000fe40008410000 */
[----:B------:R0:W-:Y:S02]  /*14e0*/  @P1 STG.E.128 desc[UR4][R76.64], R40 ;  /* 0x000000284c001986 */ /* 0x0001e4000c101d04 */
[----:B0-----:R-:W0:Y:S01]  /*14f0*/  LDC.64 R42, c[0x0][0x2f8] ;  /* 0x0000be00ff2a7b82 */ /* 0x001e220000000a00 */
[----:B------:R-:W-:-:S02]  /*1500*/  CS2R R40, SRZ ;  /* 0x0000000000287805 */ /* 0x000fc4000001ff00 */
[----:B------:R-:W-:Y:S01]  /*1510*/  @P5 FMUL.FTZ R40, R92, R115 ;  /* 0x000000735c285220 */ /* 0x000fe20000410000 */
[----:B------:R-:W-:Y:S01]  /*1520*/  @P6 FMUL.FTZ R41, R91, R116 ;  /* 0x000000745b296220 */ /* 0x000fe20000410000 */
[----:B--2---:R-:W-:Y:S01]  /*1530*/  FMUL.FTZ R44, R115, R44 ;  /* 0x0000002c732c7220 */ /* 0x004fe20000410000 */
[----:B------:R-:W-:-:S04]  /*1540*/  FMUL.FTZ R45, R45, R116 ;  /* 0x000000742d2d7220 */ /* 0x000fc80000410000 */
[----:B------:R-:W-:Y:S02]  /*1550*/  FSEL R76, R44, RZ, P5 ;  /* 0x000000ff2c4c7208 */ /* 0x000fe40002800000 */
[----:B------:R-:W-:Y:S01]  /*1560*/  FSEL R77, R45, RZ, P6 ;  /* 0x000000ff2d4d7208 */ /* 0x000fe20003000000 */
[----:B0-----:R-:W-:Y:S01]  /*1570*/  IMAD.WIDE.U32 R44, R111, 0x10, R42 ;  /* 0x000000106f2c7825 */ /* 0x001fe200078e002a */
[----:B------:R-:W-:-:S03]  /*1580*/  LOP3.LUT P6, RZ, R112, 0xff0000, RZ, 0xc0, !PT ;  /* 0x00ff000070ff7812 */ /* 0x000fc600078cc0ff */
[----:B------:R-:W-:Y:S01]  /*1590*/  FMUL.FTZ R111, R113, UR11 ;  /* 0x0000000b716f7c20 */ /* 0x000fe20008410000 */
[----:B------:R-:W-:Y:S01]  /*15a0*/  LOP3.LUT P5, RZ, R112, 0xff000000, RZ, 0xc0, !PT ;  /* 0xff00000070ff7812 */ /* 0x000fe200078ac0ff */
[----:B------:R-:W-:Y:S01]  /*15b0*/  FMUL.FTZ R112, R114, R108 ;  /* 0x0000006c72707220 */ /* 0x000fe20000410000 */
[----:B------:R-:W-:-:S03]  /*15c0*/  CS2R R42, SRZ ;  /* 0x00000000002a7805 */ /* 0x000fc6000001ff00 */
[----:B------:R-:W-:-:S04]  /*15d0*/  FMUL.FTZ R112, R112, UR11 ;  /* 0x0000000b70707c20 */ /* 0x000fc80008410000 */
[----:B------:R-:W-:-:S04]  /*15e0*/  @P6 FMUL.FTZ R42, R90, R111 ;  /* 0x0000006f5a2a6220 */ /* 0x000fc80000410000 */
[----:B------:R-:W-:-:S05]  /*15f0*/  @P5 FMUL.FTZ R43, R89, R112 ;  /* 0x00000070592b5220 */ /* 0x000fca0000410000 */
[----:B------:R0:W-:Y:S02]  /*1600*/  STG.E.128 desc[UR4][R44.64], R40 ;  /* 0x000000282c007986 */ /* 0x0001e4000c101d04 */
[----:B0-----:R-:W-:-:S04]  /*1610*/  IMAD.WIDE.U32 R40, R109, 0x10, R124 ;  /* 0x000000106d287825 */ /* 0x001fc800078e007c */
[-CC-:B------:R-:W-:Y:S01]  /*1620*/  FFMA.FTZ R113, R48, R122.reuse, R121.reuse ;  /* 0x0000007a30717223 */ /* 0x180fe20000010079 */
[----:B------:R-:W-:Y:S01]  /*1630*/  FMUL.FTZ R111, R46, R111 ;  /* 0x0000006f2e6f7220 */ /* 0x000fe20000410000 */
[----:B------:R-:W0:Y:S01]  /*1640*/  @P1 LDC.64 R44, c[0x0][0x308] ;  /* 0x0000c200ff2c1b82 */ /* 0x000e220000000a00 */
[----:B------:R-:W2:Y:S01]  /*1650*/  LDG.E.128 R40, desc[UR4][R40.64] ;  /* 0x0000000428287981 */ /* 0x000ea2000c1e1d00 */
[-C--:B------:R-:W-:Y:S01]  /*1660*/  FFMA.FTZ R48, R49, R122.reuse, R121 ;  /* 0x0000007a31307223 */ /* 0x080fe20000010079 */
[----:B------:R-:W-:Y:S01]  /*1670*/  FADD.FTZ R115, R56, -R113 ;  /* 0x8000007138737221 */ /* 0x000fe20000010000 */
[-CC-:B------:R-:W-:Y:S01]  /*1680*/  FFMA.FTZ R113, R50, R122.reuse, R121.reuse ;  /* 0x0000007a32717223 */ /* 0x180fe20000010079 */
[----:B------:R-:W-:Y:S01]  /*1690*/  FFMA.FTZ R50, R51, R122, R121 ;  /* 0x0000007a33327223 */ /* 0x000fe20000010079 */
[----:B------:R-:W-:Y:S01]  /*16a0*/  FADD.FTZ R57, R57, -R48 ;  /* 0x8000003039397221 */ /* 0x000fe20000010000 */
[----:B------:R-:W-:Y:S01]  /*16b0*/  FSEL R111, R111, RZ, P6 ;  /* 0x000000ff6f6f7208 */ /* 0x000fe20003000000 */
[----:B------:R-:W-:Y:S01]  /*16c0*/  FADD.FTZ R113, R58, -R113 ;  /* 0x800000713a717221 */ /* 0x000fe20000010000 */
[----:B------:R-:W-:Y:S01]  /*16d0*/  FMUL.FTZ R58, R47, R112 ;  /* 0x000000702f3a7220 */ /* 0x000fe20000410000 */
[C---:B------:R-:W-:Y:S01]  /*16e0*/  FMUL.FTZ R47, R106.reuse, R115 ;  /* 0x000000736a2f7220 */ /* 0x040fe20000410000 */
[----:B------:R-:W-:Y:S01]  /*16f0*/  FMUL.FTZ R46, R106, R57 ;  /* 0x000000396a2e7220 */ /* 0x000fe20000410000 */
[----:B------:R-:W-:Y:S01]  /*1700*/  FADD.FTZ R59, R59, -R50 ;  /* 0x800000323b3b7221 */ /* 0x000fe20000010000 */
[----:B------:R-:W-:Y:S01]  /*1710*/  LOP3.LUT P6, RZ, R110, 0xff, RZ, 0xc0, !PT ;  /* 0x000000ff6eff7812 */ /* 0x000fe200078cc0ff */
[----:B------:R-:W-:Y:S01]  /*1720*/  @P2 FADD.FTZ R47, R28, R47 ;  /* 0x0000002f1c2f2221 */ /* 0x000fe20000010000 */
[----:B------:R-:W-:Y:S01]  /*1730*/  @P2 FADD.FTZ R46, R29, R46 ;  /* 0x0000002e1d2e2221 */ /* 0x000fe20000010000 */
[----:B------:R-:W-:Y:S01]  /*1740*/  FSEL R58, R58, RZ, P5 ;  /* 0x000000ff3a3a7208 */ /* 0x000fe20002800000 */
[----:B------:R-:W-:Y:S01]  /*1750*/  FMUL.FTZ R113, R106, R113 ;  /* 0x000000716a717220 */ /* 0x000fe20000410000 */
[----:B------:R-:W-:Y:S01]  /*1760*/  LOP3.LUT P5, RZ, R110, 0xff00, RZ, 0xc0, !PT ;  /* 0x0000ff006eff7812 */ /* 0x000fe200078ac0ff */
[-C--:B------:R-:W-:Y:S01]  /*1770*/  FMUL.FTZ R48, R47, R108.reuse ;  /* 0x0000006c2f307220 */ /* 0x080fe20000410000 */
[----:B------:R-:W-:Y:S01]  /*1780*/  FMUL.FTZ R49, R46, R108 ;  /* 0x0000006c2e317220 */ /* 0x000fe20000410000 */
[----:B------:R-:W-:Y:S01]  /*1790*/  FMUL.FTZ R112, R106, R59 ;  /* 0x0000003b6a707220 */ /* 0x000fe20000410000 */
[----:B------:R-:W-:Y:S01]  /*17a0*/  @P2 FADD.FTZ R113, R30, R113 ;  /* 0x000000711e712221 */ /* 0x000fe20000010000 */
[----:B------:R-:W-:Y:S01]  /*17b0*/  FMUL.FTZ R51, R48, UR11 ;  /* 0x0000000b30337c20 */ /* 0x000fe20008410000 */
[----:B------:R-:W-:Y:S01]  /*17c0*/  FMUL.FTZ R50, R49, UR11 ;  /* 0x0000000b31327c20 */ /* 0x000fe20008410000 */
[----:B------:R-:W-:Y:S01]  /*17d0*/  CS2R R48, SRZ ;  /* 0x0000000000307805 */ /* 0x000fe2000001ff00 */
[----:B------:R-:W-:Y:S01]  /*17e0*/  @P2 FADD.FTZ R112, R31, R112 ;  /* 0x000000701f702221 */ /* 0x000fe20000010000 */
[----:B------:R-:W-:-:S04]  /*17f0*/  @P6 FMUL.FTZ R48, R88, R51 ;  /* 0x0000003358306220 */ /* 0x000fc80000410000 */
[----:B------:R-:W-:Y:S01]  /*1800*/  @P5 FMUL.FTZ R49, R87, R50 ;  /* 0x0000003257315220 */ /* 0x000fe20000410000 */
[----:B--2---:R-:W-:Y:S01]  /*1810*/  FMUL.FTZ R40, R51, R40 ;  /* 0x0000002833287220 */ /* 0x004fe20000410000 */
[----:B------:R-:W-:Y:S01]  /*1820*/  FMUL.FTZ R41, R41, R50 ;  /* 0x0000003229297220 */ /* 0x000fe20000410000 */
[----:B0-----:R-:W-:Y:S01]  /*1830*/  @P1 IMAD.WIDE.U32 R50, R109, 0x10, R44 ;  /* 0x000000106d321825 */ /* 0x001fe200078e002c */
[----:B------:R-:W-:Y:S02]  /*1840*/  SEL R45, R46, R37, P3 ;  /* 0x000000252e2d7207 */ /* 0x000fe40001800000 */
[----:B------:R-:W-:Y:S02]  /*1850*/  FSEL R57, R40, RZ, P6 ;  /* 0x000000ff28397208 */ /* 0x000fe40003000000 */
[----:B------:R-:W-:Y:S02]  /*1860*/  FSEL R56, R41, RZ, P5 ;  /* 0x000000ff29387208 */ /* 0x000fe40002800000 */
[----:B------:R-:W-:-:S02]  /*1870*/  LEA R40, P5, R109, UR14, 0x4 ;  /* 0x0000000e6d287c11 */ /* 0x000fc4000f8a20ff */
[C---:B------:R-:W-:Y:S02]  /*1880*/  LOP3.LUT P6, RZ, R110.reuse, 0xff0000, RZ, 0xc0, !PT ;  /* 0x00ff00006eff7812 */ /* 0x040fe400078cc0ff */
[----:B------:R-:W-:Y:S02]  /*1890*/  LEA.HI.X R41, R109, UR15, RZ, 0x4, P5 ;  /* 0x0000000f6d297c11 */ /* 0x000fe4000a8f24ff */
[----:B------:R-:W-:Y:S01]  /*18a0*/  LOP3.LUT P5, RZ, R110, 0xff000000, RZ, 0xc0, !PT ;  /* 0xff0000006eff7812 */ /* 0x000fe200078ac0ff */
[C---:B------:R-:W-:Y:S01]  /*18b0*/  FMUL.FTZ R110, R112.reuse, R108 ;  /* 0x0000006c706e7220 */ /* 0x040fe20000410000 */
[----:B------:R-:W-:Y:S02]  /*18c0*/  SEL R44, R47, R36, P3 ;  /* 0x000000242f2c7207 */ /* 0x000fe40001800000 */
[C---:B------:R-:W-:Y:S01]  /*18d0*/  SEL R46, R113.reuse, R38, P3 ;  /* 0x00000026712e7207 */ /* 0x040fe20001800000 */
[----:B------:R-:W-:Y:S01]  /*18e0*/  FMUL.FTZ R113, R113, R108 ;  /* 0x0000006c71717220 */ /* 0x000fe20000410000 */
[----:B------:R-:W-:Y:S01]  /*18f0*/  SEL R47, R112, R39, P3 ;  /* 0x00000027702f7207 */ /* 0x000fe20001800000 */
[----:B------:R-:W-:-:S02]  /*1900*/  FMUL.FTZ R110, R110, UR11 ;  /* 0x0000000b6e6e7c20 */ /* 0x000fc40008410000 */
[----:B------:R-:W-:Y:S02]  /*1910*/  FMUL.FTZ R113, R113, UR11 ;  /* 0x0000000b71717c20 */ /* 0x000fe40008410000 */
[----:B------:R0:W-:Y:S02]  /*1920*/  @P1 STG.E.128 desc[UR4][R50.64], R44 ;  /* 0x0000002c32001986 */ /* 0x0001e4000c101d04 */
[----:B0-----:R-:W-:Y:S01]  /*1930*/  CS2R R50, SRZ ;  /* 0x0000000000327805 */ /* 0x001fe2000001ff00 */
[----:B------:R-:W-:-:S04]  /*1940*/  IMAD.WIDE.U32 R44, R83, 0x10, R124 ;  /* 0x00000010532c7825 */ /* 0x000fc800078e007c */
[----:B------:R-:W-:Y:S01]  /*1950*/  @P6 FMUL.FTZ R50, R86, R113 ;  /* 0x0000007156326220 */ /* 0x000fe20000410000 */
[----:B------:R-:W-:-:S05]  /*1960*/  @P5 FMUL.FTZ R51, R85, R110 ;  /* 0x0000006e55335220 */ /* 0x000fca0000410000 */
[----:B------:R0:W-:Y:S04]  /*1970*/  STG.E.128 desc[UR4][R40.64], R48 ;  /* 0x0000003028007986 */ /* 0x0001e8000c101d04 */
[----:B------:R-:W2:Y:S01]  /*1980*/  LDG.E.128 R44, desc[UR4][R44.64] ;  /* 0x000000042c2c7981 */ /* 0x000ea2000c1e1d00 */
        /* <DEDUP_REMOVED lines=8> */
[----:B------:R-:W-:Y:S01]  /*1a10*/  FMUL.FTZ R59, R106, R59 ;  /* 0x0000003b6a3b7220 */ /* 0x000fe20000410000 */
[----:B------:R-:W-:Y:S01]  /*1a20*/  FMUL.FTZ R42, R42, R113 ;  /* 0x000000712a2a7220 */ /* 0x000fe20000410000 */
[----:B------:R-:W-:Y:S01]  /*1a30*/  FMUL.FTZ R53, R106, R53 ;  /* 0x000000356a357220 */ /* 0x000fe20000410000 */
[----:B------:R-:W-:Y:S01]  /*1a40*/  FMUL.FTZ R43, R43, R110 ;  /* 0x0000006e2b2b7220 */ /* 0x000fe20000410000 */
[----:B------:R-:W-:Y:S01]  /*1a50*/  @P2 FADD.FTZ R59, R32, R59 ;  /* 0x0000003b203b2221 */ /* 0x000fe20000010000 */
[----:B0-----:R-:W0:Y:S01]  /*1a60*/  @P1 LDC.64 R40, c[0x0][0x308] ;  /* 0x0000c200ff281b82 */ /* 0x001e220000000a00 */
[C---:B------:R-:W-:Y:S01]  /*1a70*/  FMUL.FTZ R48, R106.reuse, R61 ;  /* 0x0000003d6a307220 */ /* 0x040fe20000410000 */
[----:B------:R-:W-:Y:S01]  /*1a80*/  FMUL.FTZ R106, R106, R63 ;  /* 0x0000003f6a6a7220 */ /* 0x000fe20000410000 */
[----:B------:R-:W-:Y:S01]  /*1a90*/  @P2 FADD.FTZ R53, R34, R53 ;  /* 0x0000003522352221 */ /* 0x000fe20000010000 */
[----:B------:R-:W-:Y:S01]  /*1aa0*/  SEL R36, R59, R36, P3 ;  /* 0x000000243b247207 */ /* 0x000fe20001800000 */
[----:B------:R-:W-:Y:S01]  /*1ab0*/  @P2 FADD.FTZ R48, R33, R48 ;  /* 0x0000003021302221 */ /* 0x000fe20000010000 */
[----:B------:R-:W-:Y:S01]  /*1ac0*/  @P2 FADD.FTZ R106, R35, R106 ;  /* 0x0000006a236a2221 */ /* 0x000fe20000010000 */
[----:B------:R-:W-:Y:S01]  /*1ad0*/  FSEL R51, R42, RZ, P6 ;  /* 0x000000ff2a337208 */ /* 0x000fe20003000000 */
[----:B------:R-:W-:Y:S01]  /*1ae0*/  FMUL.FTZ R59, R59, R108 ;  /* 0x0000006c3b3b7220 */ /* 0x000fe20000410000 */
[C---:B------:R-:W-:Y:S01]  /*1af0*/  SEL R38, R53.reuse, R38, P3 ;  /* 0x0000002635267207 */ /* 0x040fe20001800000 */
[CC--:B------:R-:W-:Y:S01]  /*1b00*/  FMUL.FTZ R52, R48.reuse, R108.reuse ;  /* 0x0000006c30347220 */ /* 0x0c0fe20000410000 */
[----:B------:R-:W-:Y:S01]  /*1b10*/  SEL R37, R48, R37, P3 ;  /* 0x0000002530257207 */ /* 0x000fe20001800000 */
[-C--:B------:R-:W-:Y:S01]  /*1b20*/  FMUL.FTZ R53, R53, R108.reuse ;  /* 0x0000006c35357220 */ /* 0x080fe20000410000 */
[C---:B------:R-:W-:Y:S01]  /*1b30*/  SEL R39, R106.reuse, R39, P3 ;  /* 0x000000276a277207 */ /* 0x040fe20001800000 */
[----:B------:R-:W-:Y:S01]  /*1b40*/  FMUL.FTZ R106, R106, R108 ;  /* 0x0000006c6a6a7220 */ /* 0x000fe20000410000 */
[----:B------:R-:W-:Y:S01]  /*1b50*/  FSEL R50, R43, RZ, P5 ;  /* 0x000000ff2b327208 */ /* 0x000fe20002800000 */
[----:B------:R-:W-:Y:S01]  /*1b60*/  FMUL.FTZ R59, R59, UR11 ;  /* 0x0000000b3b3b7c20 */ /* 0x000fe20008410000 */
[C---:B------:R-:W-:Y:S01]  /*1b70*/  LOP3.LUT P6, RZ, R107.reuse, 0xff, RZ, 0xc0, !PT ;  /* 0x000000ff6bff7812 */ /* 0x040fe200078cc0ff */
[----:B------:R-:W-:Y:S01]  /*1b80*/  FMUL.FTZ R52, R52, UR11 ;  /* 0x0000000b34347c20 */ /* 0x000fe20008410000 */
[----:B------:R-:W-:Y:S01]  /*1b90*/  LOP3.LUT P5, RZ, R107, 0xff00, RZ, 0xc0, !PT ;  /* 0x0000ff006bff7812 */ /* 0x000fe200078ac0ff */
[----:B------:R-:W-:Y:S01]  /*1ba0*/  FMUL.FTZ R53, R53, UR11 ;  /* 0x0000000b35357c20 */ /* 0x000fe20008410000 */
[C---:B------:R-:W-:Y:S01]  /*1bb0*/  LOP3.LUT P2, RZ, R107.reuse, 0xff0000, RZ, 0xc0, !PT ;  /* 0x00ff00006bff7812 */ /* 0x040fe2000784c0ff */
[----:B------:R-:W-:Y:S01]  /*1bc0*/  FMUL.FTZ R106, R106, UR11 ;  /* 0x0000000b6a6a7c20 */ /* 0x000fe20008410000 */
[----:B------:R-:W-:Y:S01]  /*1bd0*/  LOP3.LUT P3, RZ, R107, 0xff000000, RZ, 0xc0, !PT ;  /* 0xff0000006bff7812 */ /* 0x000fe2000786c0ff */
[----:B0-----:R-:W-:Y:S01]  /*1be0*/  @P1 IMAD.WIDE.U32 R40, R83, 0x10, R40 ;  /* 0x0000001053281825 */ /* 0x001fe200078e0028 */
[----:B------:R-:W-:-:S02]  /*1bf0*/  IADD3 R105, R105, UR16, RZ ;  /* 0x0000001069697c10 */ /* 0x000fc4000fffe0ff */
[----:B------:R-:W-:Y:S01]  /*1c00*/  CS2R R42, SRZ ;  /* 0x00000000002a7805 */ /* 0x000fe2000001ff00 */
[----:B------:R-:W-:Y:S01]  /*1c10*/  FADD.FTZ R12, R51, R12 ;  /* 0x0000000c330c7221 */ /* 0x000fe20000010000 */
[----:B------:R-:W-:Y:S01]  /*1c20*/  FADD.FTZ R11, R50, R11 ;  /* 0x0000000b320b7221 */ /* 0x000fe20000010000 */
[----:B------:R0:W-:Y:S01]  /*1c30*/  @P1 STG.E.128 desc[UR4][R40.64], R36 ;  /* 0x0000002428001986 */ /* 0x0001e2000c101d04 */
[----:B------:R-:W-:Y:S01]  /*1c40*/  LEA R48, P1, R83, UR14, 0x4 ;  /* 0x0000000e53307c11 */ /* 0x000fe2000f8220ff */
[----:B------:R-:W-:Y:S01]  /*1c50*/  FADD.FTZ R6, R76, R6 ;  /* 0x000000064c067221 */ /* 0x000fe20000010000 */
[----:B------:R-:W-:Y:S01]  /*1c60*/  FADD.FTZ R5, R77, R5 ;  /* 0x000000054d057221 */ /* 0x000fe20000010000 */
[----:B------:R-:W-:Y:S01]  /*1c70*/  FADD.FTZ R8, R111, R8 ;  /* 0x000000086f087221 */ /* 0x000fe20000010000 */
[----:B------:R-:W-:Y:S01]  /*1c80*/  LEA.HI.X R49, R83, UR15, RZ, 0x4, P1 ;  /* 0x0000000f53317c11 */ /* 0x000fe200088f24ff */
[----:B------:R-:W-:Y:S01]  /*1c90*/  @P2 FMUL.FTZ R42, R80, R53 ;  /* 0x00000035502a2220 */ /* 0x000fe20000410000 */
[----:B------:R-:W-:Y:S01]  /*1ca0*/  ISETP.GE.AND P1, PT, R105, UR17, PT ;  /* 0x0000001169007c0c */ /* 0x000fe2000bf26270 */
[----:B------:R-:W-:Y:S01]  /*1cb0*/  @P3 FMUL.FTZ R43, R82, R106 ;  /* 0x0000006a522b3220 */ /* 0x000fe20000410000 */
[----:B------:R-:W-:Y:S01]  /*1cc0*/  FADD.FTZ R7, R58, R7 ;  /* 0x000000073a077221 */ /* 0x000fe20000010000 */
[----:B------:R-:W-:Y:S01]  /*1cd0*/  FADD.FTZ R10, R57, R10 ;  /* 0x0000000a390a7221 */ /* 0x000fe20000010000 */
[----:B------:R-:W-:Y:S01]  /*1ce0*/  FADD.FTZ R9, R56, R9 ;  /* 0x0000000938097221 */ /* 0x000fe20000010000 */
[----:B------:R-:W-:-:S02]  /*1cf0*/  SEL R121, RZ, 0x1, P4 ;  /* 0x00000001ff797807 */ /* 0x000fc40002000000 */
[----:B0-----:R-:W-:Y:S02]  /*1d00*/  CS2R R40, SRZ ;  /* 0x0000000000287805 */ /* 0x001fe4000001ff00 */
[----:B------:R-:W-:Y:S01]  /*1d10*/  @P6 FMUL.FTZ R40, R79, R59 ;  /* 0x0000003b4f286220 */ /* 0x000fe20000410000 */
[----:B------:R-:W-:-:S05]  /*1d20*/  @P5 FMUL.FTZ R41, R81, R52 ;  /* 0x0000003451295220 */ /* 0x000fca0000410000 */
[----:B------:R0:W-:Y:S01]  /*1d30*/  STG.E.128 desc[UR4][R48.64], R40 ;  /* 0x0000002830007986 */ /* 0x0001e2000c101d04 */
[----:B--2---:R-:W-:Y:S01]  /*1d40*/  FMUL.FTZ R44, R59, R44 ;  /* 0x0000002c3b2c7220 */ /* 0x004fe20000410000 */
[----:B------:R-:W-:Y:S01]  /*1d50*/  FMUL.FTZ R50, R45, R52 ;  /* 0x000000342d327220 */ /* 0x000fe20000410000 */
[----:B------:R-:W-:Y:S01]  /*1d60*/  FMUL.FTZ R46, R46, R53 ;  /* 0x000000352e2e7220 */ /* 0x000fe20000410000 */
[----:B------:R-:W-:Y:S02]  /*1d70*/  FMUL.FTZ R51, R47, R106 ;  /* 0x0000006a2f337220 */ /* 0x000fe40000410000 */
[----:B------:R-:W-:Y:S02]  /*1d80*/  FSEL R45, R44, RZ, P6 ;  /* 0x000000ff2c2d7208 */ /* 0x000fe40003000000 */
[----:B------:R-:W-:Y:S02]  /*1d90*/  FSEL R50, R50, RZ, P5 ;  /* 0x000000ff32327208 */ /* 0x000fe40002800000 */
[----:B------:R-:W-:Y:S01]  /*1da0*/  FSEL R47, R46, RZ, P2 ;  /* 0x000000ff2e2f7208 */ /* 0x000fe20001000000 */
[----:B------:R-:W-:Y:S01]  /*1db0*/  FADD.FTZ R16, R45, R16 ;  /* 0x000000102d107221 */ /* 0x000fe20000010000 */
[----:B0-----:R-:W-:Y:S01]  /*1dc0*/  FSEL R40, R51, RZ, P3 ;  /* 0x000000ff33287208 */ /* 0x001fe20001800000 */
[----:B------:R-:W-:-:S02]  /*1dd0*/  FADD.FTZ R13, R50, R13 ;  /* 0x0000000d320d7221 */ /* 0x000fc40000010000 */
[----:B------:R-:W-:Y:S02]  /*1de0*/  FADD.FTZ R14, R47, R14 ;  /* 0x0000000e2f0e7221 */ /* 0x000fe40000010000 */
[----:B------:R-:W-:Y:S01]  /*1df0*/  FADD.FTZ R15, R40, R15 ;  /* 0x0000000f280f7221 */ /* 0x000fe20000010000 */
        /* <DEDUP_REMOVED lines=30> */
.L_x_7488:
        /* <DEDUP_REMOVED lines=22> */
.L_x_7489:
[----:B------:R-:W-:Y:S01]  /*2140*/  HFMA2.MMA R47, -RZ, RZ, 0, 9.5367431640625e-07 ;  /* 0x00000010ff2f7435 */ /* 0x000fe200000001ff */
[----:B------:R-:W-:Y:S02]  /*2150*/  MOV R122, 0x1f ;  /* 0x0000001f007a7802 */ /* 0x000fe40000000f00 */
[----:B------:R-:W-:-:S08]  /*2160*/  MOV R45, 0xffffffff ;  /* 0xffffffff002d7802 */ /* 0x000fd00000000f00 */
[----:B-----5:R-:W-:Y:S05]  /*2170*/  WARPSYNC.COLLECTIVE R45, `(.L_x_7491) ;  /* 0x000000002d087348 */ /* 0x020fea0003c00000 */
[----:B------:R0:W1:Y:S02]  /*2180*/  SHFL.DOWN P3, R46, R124, R47, R122 ;  /* 0x0800002f7c2e7389 */ /* 0x000064000006007a */
[----:B01---5:R-:W-:Y:S01]  /*2190*/  ENDCOLLECTIVE ;  /* 0x000000000000791b */ /* 0x023fe20003800000 */
.L_x_7491:
[----:B------:R-:W-:Y:S01]  /*21a0*/  FADD.FTZ R121, R124, R46 ;  /* 0x0000002e7c797221 */ /* 0x000fe20000010000 */
[----:B------:R-:W-:-:S07]  /*21b0*/  MOV R124, R40 ;  /* 0x00000028007c7202 */ /* 0x000fce0000000f00 */
[----:B------:R-:W-:Y:S05]  /*21c0*/  WARPSYNC.COLLECTIVE R45, `(.L_x_7492) ;  /* 0x000000002d087348 */ /* 0x000fea0003c00000 */
[----:B------:R0:W1:Y:S02]  /*21d0*/  SHFL.DOWN P3, R46, R124, R47, R122 ;  /* 0x0800002f7c2e7389 */ /* 0x000064000006007a */
[----:B01----:R-:W-:Y:S01]  /*21e0*/  ENDCOLLECTIVE ;  /* 0x000000000000791b */ /* 0x003fe20003800000 */
.L_x_7492:
[----:B------:R-:W-:Y:S01]  /*21f0*/  HFMA2.MMA R47, -RZ, RZ, 0, 4.76837158203125e-07 ;  /* 0x00000008ff2f7435 */ /* 0x000fe200000001ff */
[----:B------:R-:W-:Y:S02]  /*2200*/  MOV R124, R121 ;  /* 0x00000079007c7202 */ /* 0x000fe40000000f00 */
[----:B------:R-:W-:-:S08]  /*2210*/  MOV R41, R46 ;  /* 0x0000002e00297202 */ /* 0x000fd00000000f00 */
[----:B------:R-:W-:Y:S05]  /*2220*/  WARPSYNC.COLLECTIVE R45, `(.L_x_7493) ;  /* 0x000000002d087348 */ /* 0x000fea0003c00000 */
[----:B------:R0:W1:Y:S02]  /*2230*/  SHFL.DOWN P3, R46, R124, R47, R122 ;  /* 0x0800002f7c2e7389 */ /* 0x000064000006007a */
[----:B01----:R-:W-:Y:S01]  /*2240*/  ENDCOLLECTIVE ;  /* 0x000000000000791b */ /* 0x003fe20003800000 */
.L_x_7493:
[----:B------:R-:W-:-:S05]  /*2250*/  FADD.FTZ R123, R40, R41 ;  /* 0x00000029287b7221 */ /* 0x000fca0000010000 */
[----:B------:R-:W-:Y:S01]  /*2260*/  MOV R124, R123 ;  /* 0x0000007b007c7202 */ /* 0x000fe20000000f00 */
[----:B------:R-:W-:-:S07]  /*2270*/  FADD.FTZ R125, R121, R46 ;  /* 0x0000002e797d7221 */ /* 0x000fce0000010000 */
[----:B------:R-:W-:Y:S05]  /*2280*/  WARPSYNC.COLLECTIVE R45, `(.L_x_7494) ;  /* 0x000000002d087348 */ /* 0x000fea0003c00000 */
[----:B------:R0:W1:Y:S02]  /*2290*/  SHFL.DOWN P3, R46, R124, R47, R122 ;  /* 0x0800002f7c2e7389 */ /* 0x000064000006007a */
[----:B01----:R-:W-:Y:S01]  /*22a0*/  ENDCOLLECTIVE ;  /* 0x000000000000791b */ /* 0x003fe20003800000 */
.L_x_7494:
[----:B------:R-:W-:Y:S01]  /*22b0*/  HFMA2.MMA R47, -RZ, RZ, 0, 2.384185791015625e-07 ;  /* 0x00000004ff2f7435 */ /* 0x000fe200000001ff */
[----:B------:R-:W-:Y:S02]  /*22c0*/  MOV R124, R125 ;  /* 0x0000007d007c7202 */ /* 0x000fe40000000f00 */
[----:B------:R-:W-:-:S08]  /*22d0*/  MOV R41, R46 ;  /* 0x0000002e00297202 */ /* 0x000fd00000000f00 */
[----:B------:R-:W-:Y:S05]  /*22e0*/  WARPSYNC.COLLECTIVE R45, `(.L_x_7495) ;  /* 0x000000002d087348 */ /* 0x000fea0003c00000 */
[----:B------:R0:W1:Y:S02]  /*22f0*/  SHFL.DOWN P3, R46, R124, R47, R122 ;  /* 0x0800002f7c2e7389 */ /* 0x000064000006007a */
[----:B01----:R-:W-:Y:S01]  /*2300*/  ENDCOLLECTIVE ;  /* 0x000000000000791b */ /* 0x003fe20003800000 */
.L_x_7495:
[----:B------:R-:W-:-:S05]  /*2310*/  FADD.FTZ R41, R123, R41 ;  /* 0x000000297b297221 */ /* 0x000fca0000010000 */
[----:B------:R-:W-:Y:S01]  /*2320*/  MOV R124, R41 ;  /* 0x00000029007c7202 */ /* 0x000fe20000000f00 */
[----:B------:R-:W-:-:S07]  /*2330*/  FADD.FTZ R125, R125, R46 ;  /* 0x0000002e7d7d7221 */ /* 0x000fce0000010000 */
[----:B------:R-:W-:Y:S05]  /*2340*/  WARPSYNC.COLLECTIVE R45, `(.L_x_7496) ;  /* 0x000000002d087348 */ /* 0x000fea0003c00000 */
[----:B------:R0:W1:Y:S02]  /*2350*/  SHFL.DOWN P3, R46, R124, R47, R122 ;  /* 0x0800002f7c2e7389 */ /* 0x000064000006007a */
[----:B01----:R-:W-:Y:S01]  /*2360*/  ENDCOLLECTIVE ;  /* 0x000000000000791b */ /* 0x003fe20003800000 */
.L_x_7496:
[----:B------:R-:W-:Y:S01]  /*2370*/  HFMA2.MMA R47, -RZ, RZ, 0, 1.1920928955078125e-07 ;  /* 0x00000002ff2f7435 */ /* 0x000fe200000001ff */
[----:B------:R-:W-:Y:S02]  /*2380*/  MOV R124, R125 ;  /* 0x0000007d007c7202 */ /* 0x000fe40000000f00 */
[----:B------:R-:W-:-:S08]  /*2390*/  MOV R43, R46 ;  /* 0x0000002e002b7202 */ /* 0x000fd00000000f00 */
[----:B------:R-:W-:Y:S05]  /*23a0*/  WARPSYNC.COLLECTIVE R45, `(.L_x_7497) ;  /* 0x000000002d087348 */ /* 0x000fea0003c00000 */
[----:B------:R0:W1:Y:S02]  /*23b0*/  SHFL.DOWN P3, R46, R124, R47, R122 ;  /* 0x0800002f7c2e7389 */ /* 0x000064000006007a */
[----:B01----:R-:W-:Y:S01]  /*23c0*/  ENDCOLLECTIVE ;  /* 0x000000000000791b */ /* 0x003fe20003800000 */
.L_x_7497:
[----:B------:R-:W-:-:S05]  /*23d0*/  FADD.FTZ R121, R41, R43 ;  /* 0x0000002b29797221 */ /* 0x000fca0000010000 */
[----:B------:R-:W-:Y:S01]  /*23e0*/  MOV R124, R121 ;  /* 0x00000079007c7202 */ /* 0x000fe20000000f00 */
[----:B------:R-:W-:-:S07]  /*23f0*/  FADD.FTZ R43, R125, R46 ;  /* 0x0000002e7d2b7221 */ /* 0x000fce0000010000 */
[----:B------:R-:W-:Y:S05]  /*2400*/  WARPSYNC.COLLECTIVE R45, `(.L_x_7498) ;  /* 0x000000002d087348 */ /* 0x000fea0003c00000 */
[----:B------:R0:W1:Y:S02]  /*2410*/  SHFL.DOWN P3, R46, R124, R47, R122 ;  /* 0x0800002f7c2e7389 */ /* 0x000064000006007a */
[----:B01----:R-:W-:Y:S01]  /*2420*/  ENDCOLLECTIVE ;  /* 0x000000000000791b */ /* 0x003fe20003800000 */
.L_x_7498:
[----:B------:R-:W-:Y:S01]  /*2430*/  HFMA2.MMA R47, -RZ, RZ, 0, 5.9604644775390625e-08 ;  /* 0x00000001ff2f7435 */ /* 0x000fe200000001ff */
[----:B------:R-:W-:Y:S02]  /*2440*/  MOV R124, R43 ;  /* 0x0000002b007c7202 */ /* 0x000fe40000000f00 */
[----:B------:R-:W-:-:S08]  /*2450*/  MOV R40, R46 ;  /* 0x0000002e00287202 */ /* 0x000fd00000000f00 */
[----:B------:R-:W-:Y:S05]  /*2460*/  WARPSYNC.COLLECTIVE R45, `(.L_x_7499) ;  /* 0x000000002d087348 */ /* 0x000fea0003c00000 */
[----:B------:R0:W1:Y:S02]  /*2470*/  SHFL.DOWN P3, R46, R124, R47, R122 ;  /* 0x0800002f7c2e7389 */ /* 0x000064000006007a */
[----:B01----:R-:W-:Y:S01]  /*2480*/  ENDCOLLECTIVE ;  /* 0x000000000000791b */ /* 0x003fe20003800000 */
.L_x_7499:
[----:B------:R-:W-:-:S05]  /*2490*/  FADD.FTZ R41, R121, R40 ;  /* 0x0000002879297221 */ /* 0x000fca0000010000 */
[----:B------:R-:W-:Y:S02]  /*24a0*/  MOV R124, R41 ;  /* 0x00000029007c7202 */ /* 0x000fe40000000f00 */
[----:B------:R-:W-:-:S07]  /*24b0*/  MOV R40, R46 ;  /* 0x0000002e00287202 */ /* 0x000fce0000000f00 */
[----:B------:R-:W-:Y:S05]  /*24c0*/  WARPSYNC.COLLECTIVE R45, `(.L_x_7500) ;  /* 0x000000002d087348 */ /* 0x000fea0003c00000 */
[----:B------:R0:W1:Y:S02]  /*24d0*/  SHFL.DOWN P3, R46, R124, R47, R122 ;  /* 0x0800002f7c2e7389 */ /* 0x000064000006007a */
[----:B01----:R-:W-:Y:S01]  /*24e0*/  ENDCOLLECTIVE ;  /* 0x000000000000791b */ /* 0x003fe20003800000 */
.L_x_7500:
[----:B------:R-:W-:Y:S05]  /*24f0*/  BRA `(.L_x_7501) ;  /* 0xffffffe800fc7947 */ /* 0x000fea000383ffff */
.L_x_7502:
        /* <DEDUP_REMOVED lines=16> */
.L_x_8669:


//--------------------- .text._ZN10layer_norm22ln_bwd_finalize_kernelINS_22Kernel_traits_finalizeILj1536E6__halfffffjLb1ELj1024ELj4ENS_18Kernel_traits_baseILj1536ES2_ffffjLj1024EEEEELb1ELb0EEEvNS_9BwdParamsE --------------------------
	.section	.text._ZN10layer_norm22ln_bwd_finalize_kernelINS_22Kernel_traits_finalizeILj1536E6__halfffffjLb1ELj1024ELj4ENS_18Kernel_traits_baseILj1536ES2_ffffjLj1024EEEEELb1ELb0EEEvNS_9BwdParamsE,"ax",@progbits
	.align	128
        .global         _ZN10layer_norm22ln_bwd_finalize_kernelINS_22Kernel_traits_finalizeILj1536E6__halfffffjLb1ELj1024ELj4ENS_18Kernel_traits_baseILj1536ES2_ffffjLj1024EEEEELb1ELb0EEEvNS_9BwdParamsE
        .type           _ZN10layer_norm22ln_bwd_finalize_kernelINS_22Kernel_traits_finalizeILj1536E6__halfffffjLb1ELj1024ELj4ENS_18Kernel_traits_baseILj1536ES2_ffffjLj1024EEEEELb1ELb0EEEvNS_9BwdParamsE,@function
        .size           _ZN10layer_norm22ln_bwd_finalize_kernelINS_22Kernel_traits_finalizeILj1536E6__halfffffjLb1ELj1024ELj4ENS_18Kernel_traits_baseILj1536ES2_ffffjLj1024EEEEELb1ELb0EEEvNS_9BwdParamsE,(.L_x_8670 - _ZN10layer_norm22ln_bwd_finalize_kernelINS_22Kernel_traits_finalizeILj1536E6__halfffffjLb1ELj1024ELj4ENS_18Kernel_traits_baseILj1536ES2_ffffjLj1024EEEEELb1ELb0EEEvNS_9BwdParamsE)
        .other          _ZN10layer_norm22ln_bwd_finalize_kernelINS_22Kernel_traits_finalizeILj1536E6__halfffffjLb1ELj1024ELj4ENS_18Kernel_traits_baseILj1536ES2_ffffjLj1024EEEEELb1ELb0EEEvNS_9BwdParamsE,@"STO_CUDA_ENTRY STV_DEFAULT"
_ZN10layer_norm22ln_bwd_finalize_kernelINS_22Kernel_traits_finalizeILj1536E6__halfffffjLb1ELj1024ELj4ENS_18Kernel_traits_baseILj1536ES2_ffffjLj1024EEEEELb1ELb0EEEvNS_9BwdParamsE:
.text._ZN10layer_norm22ln_bwd_finalize_kernelINS_22Kernel_traits_finalizeILj1536E6__halfffffjLb1ELj1024ELj4ENS_18Kernel_traits_baseILj1536ES2_ffffjLj1024EEEEELb1ELb0EEEvNS_9BwdParamsE:
        /* <DEDUP_REMOVED lines=24> */
.L_x_7515:
        /* <DEDUP_REMOVED lines=36> */
.L_x_7507:
        /* <DEDUP_REMOVED lines=49> */
.L_x_7506:
[----:B------:R-:W-:Y:S05]  /*06d0*/  BSYNC B1 ;  /* 0x0000000000017941 */ /* 0x000fea0003800000 */
.L_x_7505:
        /* <DEDUP_REMOVED lines=31> */
.L_x_7509:
[----:B------:R-:W-:Y:S05]  /*08d0*/  BSYNC B1 ;  /* 0x0000000000017941 */ /* 0x000fea0003800000 */
.L_x_7508:
        /* <DEDUP_REMOVED lines=16> */
.L_x_7510:
[----:B------:R-:W-:Y:S05]  /*09e0*/  BSYNC B1 ;  /* 0x0000000000017941 */ /* 0x000fea0003800000 */
.L_x_7504:
[----:B------:R-:W-:Y:S05]  /*09f0*/  BSYNC B0 ;  /* 0x0000000000007941 */ /* 0x000fea0003800000 */
.L_x_7503:
        /* <DEDUP_REMOVED lines=40> */
.L_x_7531:
        /* <DEDUP_REMOVED lines=8> */
.L_x_7511:
        /* <DEDUP_REMOVED lines=23> */
.L_x_7514:
[----:B------:R-:W-:Y:S05]  /*0e70*/  BSYNC B0 ;  /* 0x0000000000007941 */ /* 0x000fea0003800000 */
.L_x_7513:
[C---:B------:R-:W-:Y:S01]  /*0e80*/  ISETP.GT.U32.AND P1, PT, R4.reuse, -0x601, PT ;  /* 0xfffff9ff0400780c */ /* 0x040fe20003f24070 */
[----:B------:R-:W-:Y:S01]  /*0e90*/  VIADD R4, R4, 0x600 ;  /* 0x0000060004047836 */ /* 0x000fe20000000000 */
[----:B------:R-:W-:-:S11]  /*0ea0*/  IADD3 R5, R5, 0x300, RZ ;  /* 0x0000030005057810 */ /* 0x000fd60007ffe0ff */
[----:B------:R-:W-:Y:S05]  /*0eb0*/  @P1 BRA `(.L_x_7515) ;  /* 0xfffffff000b01947 */ /* 0x000fea000383ffff */
[----:B------:R-:W-:Y:S05]  /*0ec0*/  EXIT ;  /* 0x000000000000794d */ /* 0x000fea0003800000 */
.L_x_7512:
[----:B0-----:R-:W-:Y:S01]  /*0ed0*/  HFMA2.MMA R24, -RZ, RZ, 0, 5.9604644775390625e-08 ;  /* 0x00000001ff187435 */ /* 0x001fe200000001ff */
[----:B----4-:R-:W-:Y:S02]  /*0ee0*/  MOV R23, R10 ;  /* 0x0000000a00177202 */ /* 0x010fe40000000f00 */
[----:B------:R-:W-:Y:S02]  /*0ef0*/  MOV R25, 0x1f ;  /* 0x0000001f00197802 */ /* 0x000fe40000000f00 */
[----:B------:R-:W-:-:S07]  /*0f00*/  MOV R20, 0xffffffff ;  /* 0xffffffff00147802 */ /* 0x000fce0000000f00 */
[----:B-123--:R-:W-:Y:S05]  /*0f10*/  WARPSYNC.COLLECTIVE R20, `(.L_x_7516) ;  /* 0x0000000014087348 */ /* 0x00efea0003c00000 */
[----:B------:R0:W4:Y:S02]  /*0f20*/  SHFL.BFLY P2, R22, R23, R24, R25 ;  /* 0x0c00001817167389 */ /* 0x0001240000040019 */
[----:B01234-:R-:W-:Y:S01]  /*0f30*/  ENDCOLLECTIVE ;  /* 0x000000000000791b */ /* 0x01ffe20003800000 */
.L_x_7516:
[----:B------:R-:W-:Y:S01]  /*0f40*/  HFMA2.MMA R24, -RZ, RZ, 0, 1.1920928955078125e-07 ;  /* 0x00000002ff187435 */ /* 0x000fe200000001ff */
[----:B------:R-:W-:-:S05]  /*0f50*/  MOV R11, R22 ;  /* 0x00000016000b7202 */ /* 0x000fca0000000f00 */
[----:B------:R-:W-:-:S04]  /*0f60*/  FADD.FTZ R11, R10, R11 ;  /* 0x0000000b0a0b7221 */ /* 0x000fc80000010000 */
[----:B------:R-:W-:-:S07]  /*0f70*/  IMAD.MOV.U32 R23, RZ, RZ, R11 ;  /* 0x000000ffff177224 */ /* 0x000fce00078e000b */
[----:B------:R-:W-:Y:S05]  /*0f80*/  WARPSYNC.COLLECTIVE R20, `(.L_x_7517) ;  /* 0x0000000014087348 */ /* 0x000fea0003c00000 */
[----:B------:R0:W1:Y:S02]  /*0f90*/  SHFL.BFLY P2, R22, R23, R24, R25 ;  /* 0x0c00001817167389 */ /* 0x0000640000040019 */
[----:B01----:R-:W-:Y:S01]  /*0fa0*/  ENDCOLLECTIVE ;  /* 0x000000000000791b */ /* 0x003fe20003800000 */
.L_x_7517:
[----:B------:R-:W-:Y:S01]  /*0fb0*/  HFMA2.MMA R24, -RZ, RZ, 0, 2.384185791015625e-07 ;  /* 0x00000004ff187435 */ /* 0x000fe200000001ff */
[----:B------:R-:W-:-:S05]  /*0fc0*/  MOV R14, R22 ;  /* 0x00000016000e7202 */ /* 0x000fca0000000f00 */
[----:B------:R-:W-:-:S05]  /*0fd0*/  FADD.FTZ R14, R11, R14 ;  /* 0x0000000e0b0e7221 */ /* 0x000fca0000010000 */
[----:B------:R-:W-:-:S07]  /*0fe0*/  MOV R23, R14 ;  /* 0x0000000e00177202 */ /* 0x000fce0000000f00 */
[----:B------:R-:W-:Y:S05]  /*0ff0*/  WARPSYNC.COLLECTIVE R20, `(.L_x_7518) ;  /* 0x0000000014087348 */ /* 0x000fea0003c00000 */
[----:B------:R0:W1:Y:S02]  /*1000*/  SHFL.BFLY P2, R22, R23, R24, R25 ;  /* 0x0c00001817167389 */ /* 0x0000640000040019 */
[----:B01----:R-:W-:Y:S01]  /*1010*/  ENDCOLLECTIVE ;  /* 0x000000000000791b */ /* 0x003fe20003800000 */
.L_x_7518:
[----:B------:R-:W-:Y:S01]  /*1020*/  IMAD.MOV.U32 R24, RZ, RZ, 0x8 ;  /* 0x00000008ff187424 */ /* 0x000fe200078e00ff */
[----:B------:R-:W-:-:S05]  /*1030*/  MOV R13, R22 ;  /* 0x00000016000d7202 */ /* 0x000fca0000000f00 */
[----:B------:R-:W-:-:S05]  /*1040*/  FADD.FTZ R13, R14, R13 ;  /* 0x0000000d0e0d7221 */ /* 0x000fca0000010000 */
[----:B------:R-:W-:-:S07]  /*1050*/  MOV R23, R13 ;  /* 0x0000000d00177202 */ /* 0x000fce0000000f00 */
[----:B------:R-:W-:Y:S05]  /*1060*/  WARPSYNC.COLLECTIVE R20, `(.L_x_7519) ;  /* 0x0000000014087348 */ /* 0x000fea0003c00000 */
[----:B------:R0:W1:Y:S02]  /*1070*/  SHFL.BFLY P2, R22, R23, R24, R25 ;  /* 0x0c00001817167389 */ /* 0x0000640000040019 */
[----:B01----:R-:W-:Y:S01]  /*1080*/  ENDCOLLECTIVE ;  /* 0x000000000000791b */ /* 0x003fe20003800000 */
.L_x_7519:
[----:B------:R-:W-:Y:S01]  /*1090*/  HFMA2.MMA R24, -RZ, RZ, 0, 9.5367431640625e-07 ;  /* 0x00000010ff187435 */ /* 0x000fe200000001ff */
[----:B------:R-:W-:-:S05]  /*10a0*/  MOV R10, R22 ;  /* 0x00000016000a7202 */ /* 0x000fca0000000f00 */
[----:B------:R-:W-:-:S05]  /*10b0*/  FADD.FTZ R11, R13, R10 ;  /* 0x0000000a0d0b7221 */ /* 0x000fca0000010000 */
[----:B------:R-:W-:-:S07]  /*10c0*/  MOV R23, R11 ;  /* 0x0000000b00177202 */ /* 0x000fce0000000f00 */
[----:B------:R-:W-:Y:S05]  /*10d0*/  WARPSYNC.COLLECTIVE R20, `(.L_x_7520) ;  /* 0x0000000014087348 */ /* 0x000fea0003c00000 */
[----:B------:R0:W1:Y:S02]  /*10e0*/  SHFL.BFLY P2, R22, R23, R24, R25 ;  /* 0x0c00001817167389 */ /* 0x0000640000040019 */
[----:B01----:R-:W-:Y:S01]  /*10f0*/  ENDCOLLECTIVE ;  /* 0x000000000000791b */ /* 0x003fe20003800000 */
.L_x_7520:
[----:B------:R-:W-:Y:S01]  /*1100*/  HFMA2.MMA R24, -RZ, RZ, 0, 5.9604644775390625e-08 ;  /* 0x00000001ff187435 */ /* 0x000fe200000001ff */
[----:B------:R-:W-:Y:S02]  /*1110*/  MOV R23, R12 ;  /* 0x0000000c00177202 */ /* 0x000fe40000000f00 */
[----:B------:R-:W-:-:S08]  /*1120*/  MOV R10, R22 ;  /* 0x00000016000a7202 */ /* 0x000fd00000000f00 */
[----:B------:R-:W-:Y:S05]  /*1130*/  WARPSYNC.COLLECTIVE R20, `(.L_x_7521) ;  /* 0x0000000014087348 */ /* 0x000fea0003c00000 */
[----:B------:R0:W1:Y:S02]  /*1140*/  SHFL.BFLY P2, R22, R23, R24, R25 ;  /* 0x0c00001817167389 */ /* 0x0000640000040019 */
[----:B01----:R-:W-:Y:S01]  /*1150*/  ENDCOLLECTIVE ;  /* 0x000000000000791b */ /* 0x003fe20003800000 */
.L_x_7521:
[----:B------:R-:W-:Y:S01]  /*1160*/  HFMA2.MMA R24, -RZ, RZ, 0, 1.1920928955078125e-07 ;  /* 0x00000002ff187435 */ /* 0x000fe200000001ff */
[----:B------:R-:W-:-:S04]  /*1170*/  IMAD.MOV.U32 R13, RZ, RZ, R22 ;  /* 0x000000ffff0d7224 */ /* 0x000fc800078e0016 */
[----:B------:R-:W-:-:S05]  /*1180*/  FADD.FTZ R15, R12, R13 ;  /* 0x0000000d0c0f7221 */ /* 0x000fca0000010000 */
[----:B------:R-:W-:-:S07]  /*1190*/  MOV R23, R15 ;  /* 0x0000000f00177202 */ /* 0x000fce0000000f00 */
[----:B------:R-:W-:Y:S05]  /*11a0*/  WARPSYNC.COLLECTIVE R20, `(.L_x_7522) ;  /* 0x0000000014087348 */ /* 0x000fea0003c00000 */
[----:B------:R0:W1:Y:S02]  /*11b0*/  SHFL.BFLY P2, R22, R23, R24, R25 ;  /* 0x0c00001817167389 */ /* 0x0000640000040019 */
[----:B01----:R-:W-:Y:S01]  /*11c0*/  ENDCOLLECTIVE ;  /* 0x000000000000791b */ /* 0x003fe20003800000 */
.L_x_7522:
[----:B------:R-:W-:Y:S01]  /*11d0*/  HFMA2.MMA R24, -RZ, RZ, 0, 2.384185791015625e-07 ;  /* 0x00000004ff187435 */ /* 0x000fe200000001ff */
[----:B------:R-:W-:-:S05]  /*11e0*/  MOV R16, R22 ;  /* 0x0000001600107202 */ /* 0x000fca0000000f00 */
[----:B------:R-:W-:-:S05]  /*11f0*/  FADD.FTZ R16, R15, R16 ;  /* 0x000000100f107221 */ /* 0x000fca0000010000 */
[----:B------:R-:W-:-:S07]  /*1200*/  MOV R23, R16 ;  /* 0x0000001000177202 */ /* 0x000fce0000000f00 */
[----:B------:R-:W-:Y:S05]  /*1210*/  WARPSYNC.COLLECTIVE R20, `(.L_x_7523) ;  /* 0x0000000014087348 */ /* 0x000fea0003c00000 */
[----:B------:R0:W1:Y:S02]  /*1220*/  SHFL.BFLY P2, R22, R23, R24, R25 ;  /* 0x0c00001817167389 */ /* 0x0000640000040019 */
[----:B01----:R-:W-:Y:S01]  /*1230*/  ENDCOLLECTIVE ;  /* 0x000000000000791b */ /* 0x003fe20003800000 */
.L_x_7523:
[----:B------:R-:W-:Y:S01]  /*1240*/  HFMA2.MMA R24, -RZ, RZ, 0, 4.76837158203125e-07 ;  /* 0x00000008ff187435 */ /* 0x000fe200000001ff */
[----:B------:R-:W-:-:S05]  /*1250*/  MOV R17, R22 ;  /* 0x0000001600117202 */ /* 0x000fca0000000f00 */
[----:B------:R-:W-:-:S04]  /*1260*/  FADD.FTZ R17, R16, R17 ;  /* 0x0000001110117221 */ /* 0x000fc80000010000 */
[----:B------:R-:W-:-:S07]  /*1270*/  IMAD.MOV.U32 R23, RZ, RZ, R17 ;  /* 0x000000ffff177224 */ /* 0x000fce00078e0011 */
[----:B------:R-:W-:Y:S05]  /*1280*/  WARPSYNC.COLLECTIVE R20, `(.L_x_7524) ;  /* 0x0000000014087348 */ /* 0x000fea0003c00000 */
[----:B------:R0:W1:Y:S02]  /*1290*/  SHFL.BFLY P2, R22, R23, R24, R25 ;  /* 0x0c00001817167389 */ /* 0x0000640000040019 */
[----:B01----:R-:W-:Y:S01]  /*12a0*/  ENDCOLLECTIVE ;  /* 0x000000000000791b */ /* 0x003fe20003800000 */
.L_x_7524:
[----:B------:R-:W-:Y:S01]  /*12b0*/  HFMA2.MMA R24, -RZ, RZ, 0, 9.5367431640625e-07 ;  /* 0x00000010ff187435 */ /* 0x000fe200000001ff */
[----:B------:R-:W-:-:S05]  /*12c0*/  MOV R12, R22 ;  /* 0x00000016000c7202 */ /* 0x000fca0000000f00 */
[----:B------:R-:W-:-:S05]  /*12d0*/  FADD.FTZ R12, R17, R12 ;  /* 0x0000000c110c7221 */ /* 0x000fca0000010000 */
[----:B------:R-:W-:-:S07]  /*12e0*/  MOV R23, R12 ;  /* 0x0000000c00177202 */ /* 0x000fce0000000f00 */
[----:B------:R-:W-:Y:S05]  /*12f0*/  WARPSYNC.COLLECTIVE R20, `(.L_x_7525) ;  /* 0x0000000014087348 */ /* 0x000fea0003c00000 */
[----:B------:R0:W1:Y:S02]  /*1300*/  SHFL.BFLY P2, R22, R23, R24, R25 ;  /* 0x0c00001817167389 */ /* 0x0000640000040019 */
[----:B01----:R-:W-:Y:S01]  /*1310*/  ENDCOLLECTIVE ;  /* 0x000000000000791b */ /* 0x003fe20003800000 */
.L_x_7525:
[----:B------:R-:W-:Y:S01]  /*1320*/  MOV R23, R8 ;  /* 0x0000000800177202 */ /* 0x000fe20000000f00 */
[----:B------:R-:W-:Y:S01]  /*1330*/  IMAD.MOV.U32 R24, RZ, RZ, 0x1 ;  /* 0x00000001ff187424 */ /* 0x000fe200078e00ff */
[----:B------:R-:W-:-:S07]  /*1340*/  MOV R15, R22 ;  /* 0x00000016000f7202 */ /* 0x000fce0000000f00 */
[----:B------:R-:W-:Y:S05]  /*1350*/  WARPSYNC.COLLECTIVE R20, `(.L_x_7526) ;  /* 0x0000000014087348 */ /* 0x000fea0003c00000 */
[----:B------:R0:W1:Y:S02]  /*1360*/  SHFL.BFLY P2, R22, R23, R24, R25 ;  /* 0x0c00001817167389 */ /* 0x0000640000040019 */
[----:B01----:R-:W-:Y:S01]  /*1370*/  ENDCOLLECTIVE ;  /* 0x000000000000791b */ /* 0x003fe20003800000 */
.L_x_7526:
[----:B------:R-:W-:Y:S01]  /*1380*/  HFMA2.MMA R24, -RZ, RZ, 0, 1.1920928955078125e-07 ;  /* 0x00000002ff187435 */ /* 0x000fe200000001ff */
[----:B------:R-:W-:-:S05]  /*1390*/  MOV R17, R22 ;  /* 0x0000001600117202 */ /* 0x000fca0000000f00 */
[----:B------:R-:W-:-:S05]  /*13a0*/  FADD.FTZ R18, R8, R17 ;  /* 0x0000001108127221 */ /* 0x000fca0000010000 */
[----:B------:R-:W-:-:S07]  /*13b0*/  MOV R23, R18 ;  /* 0x0000001200177202 */ /* 0x000fce0000000f00 */
[----:B------:R-:W-:Y:S05]  /*13c0*/  WARPSYNC.COLLECTIVE R20, `(.L_x_7527) ;  /* 0x0000000014087348 */ /* 0x000fea0003c00000 */
[----:B------:R0:W1:Y:S02]  /*13d0*/  SHFL.BFLY P2, R22, R23, R24, R25 ;  /* 0x0c00001817167389 */ /* 0x0000640000040019 */
[----:B01----:R-:W-:Y:S01]  /*13e0*/  ENDCOLLECTIVE ;  /* 0x000000000000791b */ /* 0x003fe20003800000 */
.L_x_7527:
[----:B------:R-:W-:Y:S01]  /*13f0*/  HFMA2.MMA R24, -RZ, RZ, 0, 2.384185791015625e-07 ;  /* 0x00000004ff187435 */ /* 0x000fe200000001ff */
[----:B------:R-:W-:-:S05]  /*1400*/  MOV R13, R22 ;  /* 0x00000016000d7202 */ /* 0x000fca0000000f00 */
[----:B------:R-:W-:-:S05]  /*1410*/  FADD.FTZ R19, R18, R13 ;  /* 0x0000000d12137221 */ /* 0x000fca0000010000 */
[----:B------:R-:W-:-:S07]  /*1420*/  MOV R23, R19 ;  /* 0x0000001300177202 */ /* 0x000fce0000000f00 */
[----:B------:R-:W-:Y:S05]  /*1430*/  WARPSYNC.COLLECTIVE R20, `(.L_x_7528) ;  /* 0x0000000014087348 */ /* 0x000fea0003c00000 */
[----:B------:R0:W1:Y:S02]  /*1440*/  SHFL.BFLY P2, R22, R23, R24, R25 ;  /* 0x0c00001817167389 */ /* 0x0000640000040019 */
[----:B01----:R-:W-:Y:S01]  /*1450*/  ENDCOLLECTIVE ;  /* 0x000000000000791b */ /* 0x003fe20003800000 */
.L_x_7528:
[----:B------:R-:W-:Y:S01]  /*1460*/  HFMA2.MMA R24, -RZ, RZ, 0, 4.76837158203125e-07 ;  /* 0x00000008ff187435 */ /* 0x000fe200000001ff */
[----:B------:R-:W-:-:S04]  /*1470*/  IMAD.MOV.U32 R8, RZ, RZ, R22 ;  /* 0x000000ffff087224 */ /* 0x000fc800078e0016 */
[----:B------:R-:W-:-:S05]  /*1480*/  FADD.FTZ R8, R19, R8 ;  /* 0x0000000813087221 */ /* 0x000fca0000010000 */
[----:B------:R-:W-:-:S07]  /*1490*/  MOV R23, R8 ;  /* 0x0000000800177202 */ /* 0x000fce0000000f00 */
[----:B------:R-:W-:Y:S05]  /*14a0*/  WARPSYNC.COLLECTIVE R20, `(.L_x_7529) ;  /* 0x0000000014087348 */ /* 0x000fea0003c00000 */
[----:B------:R0:W1:Y:S02]  /*14b0*/  SHFL.BFLY P2, R22, R23, R24, R25 ;  /* 0x0c00001817167389 */ /* 0x0000640000040019 */
[----:B01----:R-:W-:Y:S01]  /*14c0*/  ENDCOLLECTIVE ;  /* 0x000000000000791b */ /* 0x003fe20003800000 */
.L_x_7529:
[----:B------:R-:W-:Y:S01]  /*14d0*/  HFMA2.MMA R24, -RZ, RZ, 0, 9.5367431640625e-07 ;  /* 0x00000010ff187435 */ /* 0x000fe200000001ff */
[----:B------:R-:W-:-:S05]  /*14e0*/  MOV R21, R22 ;  /* 0x0000001600157202 */ /* 0x000fca0000000f00 */
[----:B------:R-:W-:-:S05]  /*14f0*/  FADD.FTZ R21, R8, R21 ;  /* 0x0000001508157221 */ /* 0x000fca0000010000 */
[----:B------:R-:W-:-:S07]  /*1500*/  MOV R23, R21 ;  /* 0x0000001500177202 */ /* 0x000fce0000000f00 */
[----:B------:R-:W-:Y:S05]  /*1510*/  WARPSYNC.COLLECTIVE R20, `(.L_x_7530) ;  /* 0x0000000014087348 */ /* 0x000fea0003c00000 */
[----:B------:R0:W1:Y:S02]  /*1520*/  SHFL.BFLY P2, R22, R23, R24, R25 ;  /* 0x0c00001817167389 */ /* 0x0000640000040019 */
[----:B01----:R-:W-:Y:S01]  /*1530*/  ENDCOLLECTIVE ;  /* 0x000000000000791b */ /* 0x003fe20003800000 */
.L_x_7530:
[----:B------:R-:W-:Y:S01]  /*1540*/  MOV R14, R22 ;  /* 0x00000016000e7202 */ /* 0x000fe20000000f00 */
[----:B------:R-:W-:Y:S06]  /*1550*/  BRA `(.L_x_7531) ;  /* 0xfffffff400c87947 */ /* 0x000fec000383ffff */
.L_x_7532:
        /* <DEDUP_REMOVED lines=10> */
.L_x_8670:


//--------------------- .text._ZN10layer_norm13ln_bwd_kernelINS_13Kernel_traitsI6__halfffffjLj1536ELj1ELj1ELj4ELj16ENS_18Kernel_traits_baseILj1536ES2_ffffjLj128EEEEELb1ELb1ELb1ELb0EEEvNS_9BwdParamsE --------------------------
	.section	.text._ZN10layer_norm13ln_bwd_kernelINS_13Kernel_traitsI6__halfffffjLj1536ELj1ELj1ELj4ELj16ENS_18Kernel_traits_baseILj1536ES2_ffffjLj128EEEEELb1ELb1ELb1ELb0EEEvNS_9BwdParamsE,"ax",@progbits
	.align	128
        .global         _ZN10layer_norm13ln_bwd_kernelINS_13Kernel_traitsI6__halfffffjLj1536ELj1ELj1ELj4ELj16ENS_18Kernel_traits_baseILj1536ES2_ffffjLj128EEEEELb1ELb1ELb1ELb0EEEvNS_9BwdParamsE
        .type           _ZN10layer_norm13ln_bwd_kernelINS_13Kernel_traitsI6__halfffffjLj1536ELj1ELj1ELj4ELj16ENS_18Kernel_traits_baseILj1536ES2_ffffjLj128EEEEELb1ELb1ELb1ELb0EEEvNS_9BwdParamsE,@function
        .size           _ZN10layer_norm13ln_bwd_kernelINS_13Kernel_traitsI6__halfffffjLj1536ELj1ELj1ELj4ELj16ENS_18Kernel_traits_baseILj1536ES2_ffffjLj128EEEEELb1ELb1ELb1ELb0EEEvNS_9BwdParamsE,(.L_x_8671 - _ZN10layer_norm13ln_bwd_kernelINS_13Kernel_traitsI6__halfffffjLj1536ELj1ELj1ELj4ELj16ENS_18Kernel_traits_baseILj1536ES2_ffffjLj128EEEEELb1ELb1ELb1ELb0EEEvNS_9BwdParamsE)
        .other          _ZN10layer_norm13ln_bwd_kernelINS_13Kernel_traitsI6__halfffffjLj1536ELj1ELj1ELj4ELj16ENS_18Kernel_traits_baseILj1536ES2_ffffjLj128EEEEELb1ELb1ELb1ELb0EEEvNS_9BwdParamsE,@"STO_CUDA_ENTRY STV_DEFAULT"
_ZN10layer_norm13ln_bwd_kernelINS_13Kernel_traitsI6__halfffffjLj1536ELj1ELj1ELj4ELj16ENS_18Kernel_traits_baseILj1536ES2_ffffjLj128EEEEELb1ELb1ELb1ELb0EEEvNS_9BwdParamsE:
.text._ZN10layer_norm13ln_bwd_kernelINS_13Kernel_traitsI6__halfffffjLj1536ELj1ELj1ELj4ELj16ENS_18Kernel_traits_baseILj1536ES2_ffffjLj128EEEEELb1ELb1ELb1ELb0EEEvNS_9BwdParamsE:
        /* <DEDUP_REMOVED lines=64> */
[----:B------:R-:W-:Y:S01]  /*0400*/  HFMA2.MMA R132, -RZ, RZ, 0, 5.9604644775390625e-08 ;  /* 0x00000001ff847435 */ /* 0x000fe200000001ff */
[----:B------:R-:W-:Y:S02]  /*0410*/  SHF.R.U64 R98, R4, 0x10, R5 ;  /* 0x0000001004627819 */ /* 0x000fe40000001205 */
[----:B------:R-:W-:Y:S01]  /*0420*/  MOV R0, R16 ;  /* 0x0000001000007202 */ /* 0x000fe20000000f00 */
[----:B------:R-:W-:Y:S01]  /*0430*/  HADD2.F32 R97, -RZ, R97.H0_H0 ;  /* 0x20000061ff617230 */ /* 0x000fe20000004100 */
[--C-:B------:R-:W-:Y:S01]  /*0440*/  SHF.R.U64 R22, R16, 0x10, R17.reuse ;  /* 0x0000001010167819 */ /* 0x100fe20000001211 */
[----:B------:R-:W-:Y:S01]  /*0450*/  HADD2.F32 R98, -RZ, R98.H0_H0 ;  /* 0x20000062ff627230 */ /* 0x000fe20000004100 */
[----:B------:R-:W-:Y:S02]  /*0460*/  MOV R19, R17 ;  /* 0x0000001100137202 */ /* 0x000fe40000000f00 */
[----:B------:R-:W-:Y:S01]  /*0470*/  SHF.R.U32.HI R4, RZ, 0x10, R17 ;  /* 0x00000010ff047819 */ /* 0x000fe20000011611 */
[----:B------:R-:W-:Y:S01]  /*0480*/  HADD2.F32 R22, -RZ, R22.H0_H0 ;  /* 0x20000016ff167230 */ /* 0x000fe20000004100 */
[----:B------:R-:W-:Y:S01]  /*0490*/  MOV R25, R10 ;  /* 0x0000000a00197202 */ /* 0x000fe20000000f00 */
[----:B------:R-:W-:Y:S01]  /*04a0*/  HADD2.F32 R19, -RZ, R19.H0_H0 ;  /* 0x20000013ff137230 */ /* 0x000fe20000004100 */
[----:B------:R-:W-:-:S02]  /*04b0*/  SHF.R.U64 R26, R10, 0x10, R11 ;  /* 0x000000100a1a7819 */ /* 0x000fc4000000120b */
        /* <DEDUP_REMOVED lines=36> */
[----:B0-----:R-:W-:-:S07]  /*0700*/  HADD2.F32 R7, -RZ, R7.H0_H0 ;  /* 0x20000007ff077230 */ /* 0x001fce0000004100 */
.L_x_7606:
[----:B01----:R-:W0:Y:S08]  /*0710*/  LDC.64 R90, c[0x0][0x288] ;  /* 0x0000a200ff5a7b82 */ /* 0x003e300000000a00 */
[----:B--2---:R-:W1:Y:S08]  /*0720*/  LDC.64 R92, c[0x0][0x258] ;  /* 0x00009600ff5c7b82 */ /* 0x004e700000000a00 */
[----:B------:R-:W2:Y:S01]  /*0730*/  LDC.64 R88, c[0x0][0x280] ;  /* 0x0000a000ff587b82 */ /* 0x000ea20000000a00 */
[----:B0-----:R-:W-:-:S07]  /*0740*/  IMAD.WIDE R90, R100, 0x4, R90 ;  /* 0x00000004645a7825 */ /* 0x001fce00078e025a */
[----:B------:R-:W0:Y:S01]  /*0750*/  LDC.64 R108, c[0x0][0x2c8] ;  /* 0x0000b200ff6c7b82 */ /* 0x000e220000000a00 */
[----:B------:R-:W3:Y:S01]  /*0760*/  LDG.E R90, desc[UR4][R90.64] ;  /* 0x000000045a5a7981 */ /* 0x000ee2000c1e1900 */
[----:B-1----:R-:W-:-:S05]  /*0770*/  IMAD.WIDE R92, R100, 0x4, R92 ;  /* 0x00000004645c7825 */ /* 0x002fca00078e025c */
[----:B-----5:R1:W5:Y:S01]  /*0780*/  LDG.E R6, desc[UR4][R92.64] ;  /* 0x000000045c067981 */ /* 0x020362000c1e1900 */
        /* <DEDUP_REMOVED lines=30> */
.L_x_7537:
[----:B------:R-:W-:Y:S05]  /*0970*/  BSYNC B1 ;  /* 0x0000000000017941 */ /* 0x000fea0003800000 */
.L_x_7536:
        /* <DEDUP_REMOVED lines=9> */
[----:B------:R-:W-:Y:S02]  /*0a10*/  IADD3 R93, R93, 0x80, RZ ;  /* 0x000000805d5d7810 */ /* 0x000fe40007ffe0ff */
[----:B------:R-:W-:-:S07]  /*0a20*/  IADD3 R95, R95, 0x80, RZ ;  /* 0x000000805f5f7810 */ /* 0x000fce0007ffe0ff */
.L_x_7539:
[----:B------:R-:W-:Y:S05]  /*0a30*/  BSYNC B1 ;  /* 0x0000000000017941 */ /* 0x000fea0003800000 */
.L_x_7538:
        /* <DEDUP_REMOVED lines=12> */
.L_x_7535:
[----:B------:R-:W0:Y:S02]  /*0b00*/  LDC.64 R88, c[0x0][0x250] ;  /* 0x00009400ff587b82 */ /* 0x000e240000000a00 */
[----:B0-----:R-:W-:-:S06]  /*0b10*/  IMAD.WIDE R88, R100, 0x4, R88 ;  /* 0x0000000464587825 */ /* 0x001fcc00078e0258 */
[----:B------:R-:W2:Y:S01]  /*0b20*/  LDG.E R88, desc[UR4][R88.64] ;  /* 0x0000000458587981 */ /* 0x000ea2000c1e1900 */
[----:B-----5:R-:W-:Y:S01]  /*0b30*/  ISETP.GE.AND P5, PT, R131, 0x1, PT ;  /* 0x000000018300780c */ /* 0x020fe20003fa6270 */
[----:B------:R-:W-:Y:S01]  /*0b40*/  BSSY B1, `(.L_x_7541) ;  /* 0x000003d000017945 */ /* 0x000fe20003800000 */
[----:B------:R-:W-:Y:S02]  /*0b50*/  IADD3 R90, R90, -0x1, RZ ;  /* 0xffffffff5a5a7810 */ /* 0x000fe40007ffe0ff */
[----:B------:R-:W-:Y:S02]  /*0b60*/  CS2R R136, SRZ ;  /* 0x0000000000887805 */ /* 0x000fe4000001ff00 */
[----:B------:R-:W-:Y:S01]  /*0b70*/  LOP3.LUT R101, R102, 0x7f, RZ, 0xc0, !PT ;  /* 0x0000007f66657812 */ /* 0x000fe200078ec0ff */
[----:B------:R-:W-:Y:S01]  /*0b80*/  HFMA2.MMA R139, -RZ, RZ, 0, 0 ;  /* 0x00000000ff8b7435 */ /* 0x000fe200000001ff */
[----:B------:R-:W-:Y:S01]  /*0b90*/  ISETP.NE.AND P0, PT, R99, RZ, PT ;  /* 0x000000ff6300720c */ /* 0x000fe20003f05270 */
[----:B------:R-:W-:Y:S01]  /*0ba0*/  IMAD R90, R90, R103, RZ ;  /* 0x000000675a5a7224 */ /* 0x000fe200078e02ff */
[----:B------:R-:W-:-:S03]  /*0bb0*/  MOV R143, R5 ;  /* 0x00000005008f7202 */ /* 0x000fc60000000f00 */
        /* <DEDUP_REMOVED lines=53> */
.L_x_7542:
[----:B------:R-:W-:Y:S05]  /*0f10*/  BSYNC B1 ;  /* 0x0000000000017941 */ /* 0x000fea0003800000 */
.L_x_7541:
        /* <DEDUP_REMOVED lines=15> */
[----:B------:R-:W-:Y:S02]  /*1010*/  IADD3 R137, R137, 0x80, RZ ;  /* 0x0000008089897810 */ /* 0x000fe40007ffe0ff */
        /* <DEDUP_REMOVED lines=30> */
.L_x_7544:
[----:B------:R-:W-:Y:S05]  /*1200*/  BSYNC B1 ;  /* 0x0000000000017941 */ /* 0x000fea0003800000 */
.L_x_7543:
        /* <DEDUP_REMOVED lines=42> */
.L_x_7540:
[----:B------:R-:W-:Y:S05]  /*14b0*/  BSYNC B0 ;  /* 0x0000000000007941 */ /* 0x000fea0003800000 */
.L_x_7534:
        /* <DEDUP_REMOVED lines=26> */
.L_x_7621:
        /* <DEDUP_REMOVED lines=37> */
[----:B------:R-:W1:Y:S01]  /*18b0*/  LDC.64 R90, c[0x0][0x308] ;  /* 0x0000c200ff5a7b82 */ /* 0x000e620000000a00 */
[----:B0-----:R-:W-:-:S04]  /*18c0*/  @!P4 ISETP.NE.U32.AND P0, PT, R88, RZ, PT ;  /* 0x000000ff5800c20c */ /* 0x001fc80003f05070 */
[----:B------:R-:W-:Y:S01]  /*18d0*/  @!P4 ISETP.NE.AND.EX P0, PT, R89, RZ, PT, P0 ;  /* 0x000000ff5900c20c */ /* 0x000fe20003f05300 */
[----:B------:R-:W-:-:S12]  /*18e0*/  @!P5 BRA `(.L_x_7549) ;  /* 0x00000000000cd947 */ /* 0x000fd80003800000 */
[----:B------:R-:W0:Y:S02]  /*18f0*/  LDC.64 R80, c[0x0][0x220] ;  /* 0x00008800ff507b82 */ /* 0x000e240000000a00 */
[----:B0-----:R-:W-:-:S06]  /*1900*/  IMAD.WIDE.U32 R80, R109, 0x10, R80 ;  /* 0x000000106d507825 */ /* 0x001fcc00078e0050 */
[----:B------:R-:W5:Y:S02]  /*1910*/  LDG.E.128 R80, desc[UR4][R80.64] ;  /* 0x0000000450507981 */ /* 0x000f64000c1e1d00 */
.L_x_7549:
[----:B------:R-:W-:Y:S05]  /*1920*/  BSYNC B1 ;  /* 0x0000000000017941 */ /* 0x000fea0003800000 */
.L_x_7548:
[----:B------:R-:W-:Y:S01]  /*1930*/  BSSY B1, `(.L_x_7550) ;  /* 0x000000b000017945 */ /* 0x000fe20003800000 */
[----:B-----5:R-:W-:-:S03]  /*1940*/  @!P4 FSEL R93, R64, RZ, P0 ;  /* 0x000000ff405dc208 */ /* 0x020fc60000000000 */
        /* <DEDUP_REMOVED lines=9> */
.L_x_7551:
[----:B------:R-:W-:Y:S05]  /*19e0*/  BSYNC B1 ;  /* 0x0000000000017941 */ /* 0x000fea0003800000 */
.L_x_7550:
[----:B------:R-:W-:Y:S04]  /*19f0*/  BSSY B1, `(.L_x_7552) ;  /* 0x000000a000017945 */ /* 0x000fe80003800000 */
[----:B------:R-:W-:Y:S05]  /*1a00*/  @!P5 BRA `(.L_x_7553) ;  /* 0x000000000020d947 */ /* 0x000fea0003800000 */
[----:B------:R-:W-:Y:S01]  /*1a10*/  FMUL.FTZ R84, R93, UR11 ;  /* 0x0000000b5d547c20 */ /* 0x000fe20008410000 */
[----:B------:R-:W-:-:S03]  /*1a20*/  LOP3.LUT P0, RZ, R4, 0xff, RZ, 0xc0, !PT ;  /* 0x000000ff04ff7812 */ /* 0x000fc6000780c0ff */
[----:B------:R-:W-:Y:S01]  /*1a30*/  FMUL.FTZ R131, R84, UR10 ;  /* 0x0000000a54837c20 */ /* 0x000fe20008410000 */
[----:B------:R-:W-:-:S03]  /*1a40*/  MOV R84, RZ ;  /* 0x000000ff00547202 */ /* 0x000fc60000000f00 */
[----:B------:R-:W-:-:S05]  /*1a50*/  FMUL.FTZ R92, R80, R131 ;  /* 0x00000083505c7220 */ /* 0x000fca0000410000 */
[----:B------:R-:W-:Y:S01]  /*1a60*/  FSEL R95, R92, RZ, P0 ;  /* 0x000000ff5c5f7208 */ /* 0x000fe20000000000 */
[----:B------:R-:W-:-:S04]  /*1a70*/  @P0 FMUL.FTZ R84, R18, R131 ;  /* 0x0000008312540220 */ /* 0x000fc80000410000 */
[----:B------:R-:W-:-:S07]  /*1a80*/  FADD.FTZ R52, R52, R95 ;  /* 0x0000005f34347221 */ /* 0x000fce0000010000 */
.L_x_7553:
[----:B------:R-:W-:Y:S05]  /*1a90*/  BSYNC B1 ;  /* 0x0000000000017941 */ /* 0x000fea0003800000 */
.L_x_7552:
        /* <DEDUP_REMOVED lines=11> */
.L_x_7555:
[----:B------:R-:W-:Y:S05]  /*1b50*/  BSYNC B1 ;  /* 0x0000000000017941 */ /* 0x000fea0003800000 */
.L_x_7554:
[----:B------:R-:W-:Y:S04]  /*1b60*/  BSSY B1, `(.L_x_7556) ;  /* 0x000000a000017945 */ /* 0x000fe80003800000 */
[----:B------:R-:W-:Y:S05]  /*1b70*/  @!P5 BRA `(.L_x_7557) ;  /* 0x000000000020d947 */ /* 0x000fea0003800000 */
[----:B------:R-:W-:Y:S01]  /*1b80*/  FMUL.FTZ R85, R92, UR11 ;  /* 0x0000000b5c557c20 */ /* 0x000fe20008410000 */
[----:B------:R-:W-:-:S03]  /*1b90*/  LOP3.LUT P0, RZ, R4, 0xff00, RZ, 0xc0, !PT ;  /* 0x0000ff0004ff7812 */ /* 0x000fc6000780c0ff */
[----:B------:R-:W-:Y:S01]  /*1ba0*/  FMUL.FTZ R132, R85, UR10 ;  /* 0x0000000a55847c20 */ /* 0x000fe20008410000 */
[----:B------:R-:W-:-:S03]  /*1bb0*/  HFMA2.MMA R85, -RZ, RZ, 0, 0 ;  /* 0x00000000ff557435 */ /* 0x000fc600000001ff */
[----:B------:R-:W-:-:S05]  /*1bc0*/  FMUL.FTZ R94, R81, R132 ;  /* 0x00000084515e7220 */ /* 0x000fca0000410000 */
[----:B------:R-:W-:Y:S01]  /*1bd0*/  FSEL R94, R94, RZ, P0 ;  /* 0x000000ff5e5e7208 */ /* 0x000fe20000000000 */
[----:B------:R-:W-:-:S04]  /*1be0*/  @P0 FMUL.FTZ R85, R17, R132 ;  /* 0x0000008411550220 */ /* 0x000fc80000410000 */
[----:B------:R-:W-:-:S07]  /*1bf0*/  FADD.FTZ R53, R53, R94 ;  /* 0x0000005e35357221 */ /* 0x000fce0000010000 */
.L_x_7557:
[----:B------:R-:W-:Y:S05]  /*1c00*/  BSYNC B1 ;  /* 0x0000000000017941 */ /* 0x000fea0003800000 */
.L_x_7556:
        /* <DEDUP_REMOVED lines=11> */
.L_x_7559:
[----:B------:R-:W-:Y:S05]  /*1cc0*/  BSYNC B1 ;  /* 0x0000000000017941 */ /* 0x000fea0003800000 */
.L_x_7558:
        /* <DEDUP_REMOVED lines=10> */
.L_x_7561:
[----:B------:R-:W-:Y:S05]  /*1d70*/  BSYNC B1 ;  /* 0x0000000000017941 */ /* 0x000fea0003800000 */
.L_x_7560:
[----:B------:R-:W-:Y:S01]  /*1d80*/  @!P4 ISETP.NE.U32.AND P0, PT, R88, RZ, PT ;  /* 0x000000ff5800c20c */ /* 0x000fe20003f05070 */
[----:B------:R-:W-:Y:S01]  /*1d90*/  BSSY B1, `(.L_x_7562) ;  /* 0x000000e000017945 */ /* 0x000fe20003800000 */
[----:B-1----:R-:W-:Y:S02]  /*1da0*/  ISETP.NE.U32.AND P6, PT, R90, RZ, PT ;  /* 0x000000ff5a00720c */ /* 0x002fe40003fc5070 */
        /* <DEDUP_REMOVED lines=12> */
.L_x_7563:
[----:B------:R-:W-:Y:S05]  /*1e70*/  BSYNC B1 ;  /* 0x0000000000017941 */ /* 0x000fea0003800000 */
.L_x_7562:
[----:B------:R-:W-:Y:S01]  /*1e80*/  BSSY B1, `(.L_x_7564) ;  /* 0x000000c000017945 */ /* 0x000fe20003800000 */
[----:B------:R-:W-:Y:S02]  /*1e90*/  SEL R74, R95, R74, P6 ;  /* 0x0000004a5f4a7207 */ /* 0x000fe40003000000 */
[----:B------:R-:W-:Y:S01]  /*1ea0*/  SEL R75, R94, R75, P6 ;  /* 0x0000004b5e4b7207 */ /* 0x000fe20003000000 */
[----:B------:R-:W-:Y:S06]  /*1eb0*/  @!P5 BRA `(.L_x_7565) ;  /* 0x000000000020d947 */ /* 0x000fec0003800000 */
[----:B------:R-:W-:Y:S01]  /*1ec0*/  FMUL.FTZ R94, R94, UR11 ;  /* 0x0000000b5e5e7c20 */ /* 0x000fe20008410000 */
[----:B------:R-:W-:Y:S01]  /*1ed0*/  LOP3.LUT P0, RZ, R4, 0xff000000, RZ, 0xc0, !PT ;  /* 0xff00000004ff7812 */ /* 0x000fe2000780c0ff */
[----:B------:R-:W-:Y:S02]  /*1ee0*/  HFMA2.MMA R87, -RZ, RZ, 0, 0 ;  /* 0x00000000ff577435 */ /* 0x000fe400000001ff */
[----:B------:R-:W-:-:S04]  /*1ef0*/  FMUL.FTZ R94, R94, UR10 ;  /* 0x0000000a5e5e7c20 */ /* 0x000fc80008410000 */
[----:B------:R-:W-:-:S05]  /*1f00*/  FMUL.FTZ R88, R83, R94 ;  /* 0x0000005e53587220 */ /* 0x000fca0000410000 */
[----:B------:R-:W-:Y:S01]  /*1f10*/  FSEL R88, R88, RZ, P0 ;  /* 0x000000ff58587208 */ /* 0x000fe20000000000 */
[----:B------:R-:W-:-:S04]  /*1f20*/  @P0 FMUL.FTZ R87, R15, R94 ;  /* 0x0000005e0f570220 */ /* 0x000fc80000410000 */
[----:B------:R-:W-:-:S07]  /*1f30*/  FADD.FTZ R55, R55, R88 ;  /* 0x0000005837377221 */ /* 0x000fce0000010000 */
.L_x_7565:
[----:B------:R-:W-:Y:S05]  /*1f40*/  BSYNC B1 ;  /* 0x0000000000017941 */ /* 0x000fea0003800000 */
.L_x_7564:
[----:B------:R-:W-:Y:S01]  /*1f50*/  ISETP.NE.U32.AND P0, PT, R90, RZ, PT ;  /* 0x000000ff5a00720c */ /* 0x000fe20003f05070 */
[----:B------:R-:W0:Y:S03]  /*1f60*/  @P5 LDC.64 R88, c[0x0][0x2f8] ;  /* 0x0000be00ff585b82 */ /* 0x000e260000000a00 */
[----:B------:R-:W-:-:S13]  /*1f70*/  ISETP.NE.AND.EX P0, PT, R91, RZ, PT, P0 ;  /* 0x000000ff5b00720c */ /* 0x000fda0003f05300 */
[----:B------:R-:W1:Y:S01]  /*1f80*/  @P0 LDC.64 R90, c[0x0][0x308] ;  /* 0x0000c200ff5a0b82 */ /* 0x000e620000000a00 */
[C---:B0-----:R-:W-:Y:S01]  /*1f90*/  @P5 IMAD.WIDE.U32 R88, R109.reuse, 0x10, R88 ;  /* 0x000000106d585825 */ /* 0x041fe200078e0058 */
[----:B------:R-:W-:-:S03]  /*1fa0*/  IADD3 R109, R109, 0x80, RZ ;  /* 0x000000806d6d7810 */ /* 0x000fc60007ffe0ff */
[C---:B-1----:R-:W-:Y:S01]  /*1fb0*/  @P0 IMAD.WIDE.U32 R90, R5.reuse, 0x10, R90 ;  /* 0x00000010055a0825 */ /* 0x042fe200078e005a */
[----:B------:R-:W-:-:S04]  /*1fc0*/  IADD3 R5, R5, 0x80, RZ ;  /* 0x0000008005057810 */ /* 0x000fc80007ffe0ff */
[----:B------:R0:W-:Y:S04]  /*1fd0*/  @P0 STG.E.128 desc[UR4][R90.64], R72 ;  /* 0x000000485a000986 */ /* 0x0001e8000c101d04 */
[----:B------:R0:W-:Y:S02]  /*1fe0*/  @P5 STG.E.128 desc[UR4][R88.64], R84 ;  /* 0x0000005458005986 */ /* 0x0001e4000c101d04 */
.L_x_7547:
[----:B------:R-:W-:Y:S05]  /*1ff0*/  BSYNC B0 ;  /* 0x0000000000007941 */ /* 0x000fea0003800000 */
.L_x_7546:
[----:B------:R-:W-:Y:S04]  /*2000*/  BSSY B0, `(.L_x_7566) ;  /* 0x0000078000007945 */ /* 0x000fe80003800000 */
[----:B------:R-:W-:Y:S05]  /*2010*/  @!P2 BRA `(.L_x_7567) ;  /* 0x0000000400d8a947 */ /* 0x000fea0003800000 */
[----:B0-----:R-:W0:Y:S01]  /*2020*/  @!P4 LDC.64 R88, c[0x0][0x2c8] ;  /* 0x0000b200ff58cb82 */ /* 0x001e220000000a00 */
        /* <DEDUP_REMOVED lines=8> */
.L_x_7569:
[----:B------:R-:W-:Y:S05]  /*20b0*/  BSYNC B1 ;  /* 0x0000000000017941 */ /* 0x000fea0003800000 */
.L_x_7568:
        /* <DEDUP_REMOVED lines=11> */
.L_x_7571:
[----:B------:R-:W-:Y:S05]  /*2170*/  BSYNC B1 ;  /* 0x0000000000017941 */ /* 0x000fea0003800000 */
.L_x_7570:
        /* <DEDUP_REMOVED lines=10> */
.L_x_7573:
[----:B------:R-:W-:Y:S05]  /*2220*/  BSYNC B1 ;  /* 0x0000000000017941 */ /* 0x000fea0003800000 */
.L_x_7572:
        /* <DEDUP_REMOVED lines=11> */
.L_x_7575:
[----:B------:R-:W-:Y:S05]  /*22e0*/  BSYNC B1 ;  /* 0x0000000000017941 */ /* 0x000fea0003800000 */
.L_x_7574:
        /* <DEDUP_REMOVED lines=10> */
.L_x_7577:
[----:B------:R-:W-:Y:S05]  /*2390*/  BSYNC B1 ;  /* 0x0000000000017941 */ /* 0x000fea0003800000 */
.L_x_7576:
        /* <DEDUP_REMOVED lines=11> */
.L_x_7579:
[----:B------:R-:W-:Y:S05]  /*2450*/  BSYNC B1 ;  /* 0x0000000000017941 */ /* 0x000fea0003800000 */
.L_x_7578:
        /* <DEDUP_REMOVED lines=10> */
.L_x_7581:
[----:B------:R-:W-:Y:S05]  /*2500*/  BSYNC B1 ;  /* 0x0000000000017941 */ /* 0x000fea0003800000 */
.L_x_7580:
        /* <DEDUP_REMOVED lines=15> */
.L_x_7583:
[----:B------:R-:W-:Y:S05]  /*2600*/  BSYNC B1 ;  /* 0x0000000000017941 */ /* 0x000fea0003800000 */
.L_x_7582:
        /* <DEDUP_REMOVED lines=12> */
.L_x_7585:
[----:B------:R-:W-:Y:S05]  /*26d0*/  BSYNC B1 ;  /* 0x0000000000017941 */ /* 0x000fea0003800000 */
.L_x_7584:
        /* <DEDUP_REMOVED lines=10> */
.L_x_7567:
[----:B------:R-:W-:Y:S05]  /*2780*/  BSYNC B0 ;  /* 0x0000000000007941 */ /* 0x000fea0003800000 */
.L_x_7566:
[----:B------:R-:W-:Y:S04]  /*2790*/  BSSY B0, `(.L_x_7586) ;  /* 0x0000076000007945 */ /* 0x000fe80003800000 */
[----:B------:R-:W-:Y:S05]  /*27a0*/  @!P3 BRA `(.L_x_7587) ;  /* 0x0000000400d0b947 */ /* 0x000fea0003800000 */
[----:B01----:R-:W0:Y:S01]  /*27b0*/  @!P4 LDC.64 R88, c[0x0][0x2c8] ;  /* 0x0000b200ff58cb82 */ /* 0x003e220000000a00 */
        /* <DEDUP_REMOVED lines=8> */
.L_x_7589:
[----:B------:R-:W-:Y:S05]  /*2840*/  BSYNC B1 ;  /* 0x0000000000017941 */ /* 0x000fea0003800000 */
.L_x_7588:
        /* <DEDUP_REMOVED lines=11> */
.L_x_7591:
[----:B------:R-:W-:Y:S05]  /*2900*/  BSYNC B1 ;  /* 0x0000000000017941 */ /* 0x000fea0003800000 */
.L_x_7590:
        /* <DEDUP_REMOVED lines=10> */
.L_x_7593:
[----:B------:R-:W-:Y:S05]  /*29b0*/  BSYNC B1 ;  /* 0x0000000000017941 */ /* 0x000fea0003800000 */
.L_x_7592:
        /* <DEDUP_REMOVED lines=11> */
.L_x_7595:
[----:B------:R-:W-:Y:S05]  /*2a70*/  BSYNC B1 ;  /* 0x0000000000017941 */ /* 0x000fea0003800000 */
.L_x_7594:
        /* <DEDUP_REMOVED lines=10> */
.L_x_7597:
[----:B------:R-:W-:Y:S05]  /*2b20*/  BSYNC B1 ;  /* 0x0000000000017941 */ /* 0x000fea0003800000 */
.L_x_7596:
        /* <DEDUP_REMOVED lines=11> */
.L_x_7599:
[----:B------:R-:W-:Y:S05]  /*2be0*/  BSYNC B1 ;  /* 0x0000000000017941 */ /* 0x000fea0003800000 */
.L_x_7598:
        /* <DEDUP_REMOVED lines=10> */
.L_x_7601:
[----:B------:R-:W-:Y:S05]  /*2c90*/  BSYNC B1 ;  /* 0x0000000000017941 */ /* 0x000fea0003800000 */
.L_x_7600:
[----:B------:R-:W-:Y:S01]  /*2ca0*/  @!P4 ISETP.NE.U32.AND P0, PT, R88, RZ, PT ;  /* 0x000000ff5800c20c */ /* 0x000fe20003f05070 */
[----:B------:R-:W0:Y:S01]  /*2cb0*/  @P5 LDC.64 R92, c[0x0][0x2f8] ;  /* 0x0000be00ff5c5b82 */ /* 0x000e220000000a00 */
[----:B------:R-:W-:Y:S02]  /*2cc0*/  BSSY B1, `(.L_x_7602) ;  /* 0x000000d000017945 */ /* 0x000fe40003800000 */
[----:B------:R-:W-:-:S04]  /*2cd0*/  @!P4 ISETP.NE.AND.EX P0, PT, R89, RZ, PT, P0 ;  /* 0x000000ff5900c20c */ /* 0x000fc80003f05300 */
[----:B------:R-:W-:Y:S02]  /*2ce0*/  @!P4 FSEL R134, R71, RZ, P0 ;  /* 0x000000ff4786c208 */ /* 0x000fe40000000000 */
[----:B-1----:R-:W-:-:S04]  /*2cf0*/  ISETP.NE.U32.AND P0, PT, R90, RZ, PT ;  /* 0x000000ff5a00720c */ /* 0x002fc80003f05070 */
        /* <DEDUP_REMOVED lines=9> */
.L_x_7603:
[----:B------:R-:W-:Y:S05]  /*2d90*/  BSYNC B1 ;  /* 0x0000000000017941 */ /* 0x000fea0003800000 */
.L_x_7602:
[----:B------:R-:W-:Y:S01]  /*2da0*/  ISETP.NE.U32.AND P4, PT, R90, RZ, PT ;  /* 0x000000ff5a00720c */ /* 0x000fe20003f85070 */
[----:B------:R-:W-:Y:S01]  /*2db0*/  BSSY B1, `(.L_x_7604) ;  /* 0x0000011000017945 */ /* 0x000fe20003800000 */
[----:B-1----:R-:W-:Y:S02]  /*2dc0*/  @P0 IMAD.WIDE.U32 R94, R5, 0x10, R94 ;  /* 0x00000010055e0825 */ /* 0x002fe400078e005e */
[----:B------:R-:W-:Y:S02]  /*2dd0*/  ISETP.NE.AND.EX P4, PT, R91, RZ, PT, P4 ;  /* 0x000000ff5b00720c */ /* 0x000fe40003f85340 */
[----:B0-----:R-:W-:Y:S02]  /*2de0*/  @P5 IMAD.WIDE.U32 R92, R109, 0x10, R92 ;  /* 0x000000106d5c5825 */ /* 0x001fe400078e005c */
[----:B------:R-:W-:Y:S02]  /*2df0*/  SEL R72, R131, R72, P4 ;  /* 0x0000004883487207 */ /* 0x000fe40002000000 */
[----:B------:R-:W-:-:S02]  /*2e00*/  SEL R73, R132, R73, P4 ;  /* 0x0000004984497207 */ /* 0x000fc40002000000 */
        /* <DEDUP_REMOVED lines=11> */
.L_x_7605:
[----:B------:R-:W-:Y:S05]  /*2ec0*/  BSYNC B1 ;  /* 0x0000000000017941 */ /* 0x000fea0003800000 */
.L_x_7604:
[----:B------:R2:W-:Y:S04]  /*2ed0*/  @P0 STG.E.128 desc[UR4][R94.64], R72 ;  /* 0x000000485e000986 */ /* 0x0005e8000c101d04 */
[----:B------:R2:W-:Y:S02]  /*2ee0*/  @P5 STG.E.128 desc[UR4][R92.64], R84 ;  /* 0x000000545c005986 */ /* 0x0005e4000c101d04 */
.L_x_7587:
[----:B------:R-:W-:Y:S05]  /*2ef0*/  BSYNC B0 ;  /* 0x0000000000007941 */ /* 0x000fea0003800000 */
.L_x_7586:
[----:B------:R-:W-:Y:S02]  /*2f00*/  IADD3 R100, R100, UR12, RZ ;  /* 0x0000000c64647c10 */ /* 0x000fe4000fffe0ff */
[----:B------:R-:W-:Y:S02]  /*2f10*/  ISETP.NE.AND P4, PT, R118, RZ, PT ;  /* 0x000000ff7600720c */ /* 0x000fe40003f85270 */
[----:B------:R-:W-:Y:S02]  /*2f20*/  ISETP.GE.AND P0, PT, R100, UR13, PT ;  /* 0x0000000d64007c0c */ /* 0x000fe4000bf06270 */
[----:B------:R-:W-:-:S11]  /*2f30*/  SEL R132, RZ, 0x1, P4 ;  /* 0x00000001ff847807 */ /* 0x000fd60002000000 */
[----:B------:R-:W-:Y:S05]  /*2f40*/  @!P0 BRA `(.L_x_7606) ;  /* 0xffffffd400f08947 */ /* 0x000fea000383ffff */
.L_x_7533:
        /* <DEDUP_REMOVED lines=18> */
.L_x_7608:
[----:B------:R-:W-:Y:S05]  /*3070*/  BSYNC B0 ;  /* 0x0000000000007941 */ /* 0x000fea0003800000 */
.L_x_7607:
        /* <DEDUP_REMOVED lines=12> */
.L_x_7610:
[----:B------:R-:W-:Y:S05]  /*3140*/  BSYNC B0 ;  /* 0x0000000000007941 */ /* 0x000fea0003800000 */
.L_x_7609:
        /* <DEDUP_REMOVED lines=11> */
.L_x_7545:
[----:B------:R-:W-:Y:S01]  /*3200*/  HFMA2.MMA R133, -RZ, RZ, 0, 9.5367431640625e-07 ;  /* 0x00000010ff857435 */ /* 0x000fe200000001ff */
[----:B------:R-:W-:Y:S02]  /*3210*/  MOV R134, R139 ;  /* 0x0000008b00867202 */ /* 0x000fe40000000f00 */
[----:B------:R-:W-:Y:S02]  /*3220*/  MOV R138, 0x1f ;  /* 0x0000001f008a7802 */ /* 0x000fe40000000f00 */
[----:B------:R-:W-:-:S07]  /*3230*/  MOV R119, 0xffffffff ;  /* 0xffffffff00777802 */ /* 0x000fce0000000f00 */
[----:B-----5:R-:W-:Y:S05]  /*3240*/  WARPSYNC.COLLECTIVE R119, `(.L_x_7611) ;  /* 0x0000000077087348 */ /* 0x020fea0003c00000 */
[----:B------:R0:W1:Y:S02]  /*3250*/  SHFL.DOWN P6, R132, R134, R133, R138 ;  /* 0x0800008586847389 */ /* 0x00006400000c008a */
[----:B01---5:R-:W-:Y:S01]  /*3260*/  ENDCOLLECTIVE ;  /* 0x000000000000791b */ /* 0x023fe20003800000 */
.L_x_7611:
[----:B------:R-:W-:Y:S02]  /*3270*/  MOV R134, R136 ;  /* 0x0000008800867202 */ /* 0x000fe40000000f00 */
[----:B------:R-:W-:-:S07]  /*3280*/  MOV R90, R132 ;  /* 0x00000084005a7202 */ /* 0x000fce0000000f00 */
[----:B------:R-:W-:Y:S05]  /*3290*/  WARPSYNC.COLLECTIVE R119, `(.L_x_7612) ;  /* 0x0000000077087348 */ /* 0x000fea0003c00000 */
[----:B------:R0:W1:Y:S02]  /*32a0*/  SHFL.DOWN P6, R132, R134, R133, R138 ;  /* 0x0800008586847389 */ /* 0x00006400000c008a */
[----:B01----:R-:W-:Y:S01]  /*32b0*/  ENDCOLLECTIVE ;  /* 0x000000000000791b */ /* 0x003fe20003800000 */
.L_x_7612:
[----:B------:R-:W-:Y:S01]  /*32c0*/  FADD.FTZ R90, R90, R139 ;  /* 0x0000008b5a5a7221 */ /* 0x000fe20000010000 */
[----:B------:R-:W-:-:S04]  /*32d0*/  HFMA2.MMA R133, -RZ, RZ, 0, 4.76837158203125e-07 ;  /* 0x00000008ff857435 */ /* 0x000fc800000001ff */
[----:B------:R-:W-:Y:S02]  /*32e0*/  MOV R134, R90 ;  /* 0x0000005a00867202 */ /* 0x000fe40000000f00 */
[----:B------:R-:W-:-:S07]  /*32f0*/  MOV R91, R132 ;  /* 0x00000084005b7202 */ /* 0x000fce0000000f00 */
[----:B------:R-:W-:Y:S05]  /*3300*/  WARPSYNC.COLLECTIVE R119, `(.L_x_7613) ;  /* 0x0000000077087348 */ /* 0x000fea0003c00000 */
[----:B------:R0:W1:Y:S02]  /*3310*/  SHFL.DOWN P6, R132, R134, R133, R138 ;  /* 0x0800008586847389 */ /* 0x00006400000c008a */
[----:B01----:R-:W-:Y:S01]  /*3320*/  ENDCOLLECTIVE ;  /* 0x000000000000791b */ /* 0x003fe20003800000 */
.L_x_7613:
[----:B------:R-:W-:-:S05]  /*3330*/  FADD.FTZ R91, R91, R136 ;  /* 0x000000885b5b7221 */ /* 0x000fca0000010000 */
[----:B------:R-:W-:Y:S02]  /*3340*/  MOV R134, R91 ;  /* 0x0000005b00867202 */ /* 0x000fe40000000f00 */
[----:B------:R-:W-:-:S07]  /*3350*/  MOV R93, R132 ;  /* 0x00000084005d7202 */ /* 0x000fce0000000f00 */
[----:B------:R-:W-:Y:S05]  /*3360*/  WARPSYNC.COLLECTIVE R119, `(.L_x_7614) ;  /* 0x0000000077087348 */ /* 0x000fea0003c00000 */
[----:B------:R0:W1:Y:S02]  /*3370*/  SHFL.DOWN P6, R132, R134, R133, R138 ;  /* 0x0800008586847389 */ /* 0x00006400000c008a */
[----:B01----:R-:W-:Y:S01]  /*3380*/  ENDCOLLECTIVE ;  /* 0x000000000000791b */ /* 0x003fe20003800000 */
.L_x_7614:
[----:B------:R-:W-:Y:S01]  /*3390*/  FADD.FTZ R93, R90, R93 ;  /* 0x0000005d5a5d7221 */ /* 0x000fe20000010000 */
[----:B------:R-:W-:-:S04]  /*33a0*/  HFMA2.MMA R133, -RZ, RZ, 0, 2.384185791015625e-07 ;  /* 0x00000004ff857435 */ /* 0x000fc800000001ff */
[----:B------:R-:W-:Y:S02]  /*33b0*/  MOV R134, R93 ;  /* 0x0000005d00867202 */ /* 0x000fe40000000f00 */
[----:B------:R-:W-:-:S07]  /*33c0*/  MOV R92, R132 ;  /* 0x00000084005c7202 */ /* 0x000fce0000000f00 */
[----:B------:R-:W-:Y:S05]  /*33d0*/  WARPSYNC.COLLECTIVE R119, `(.L_x_7615) ;  /* 0x0000000077087348 */ /* 0x000fea0003c00000 */
[----:B------:R0:W1:Y:S02]  /*33e0*/  SHFL.DOWN P6, R132, R134, R133, R138 ;  /* 0x0800008586847389 */ /* 0x00006400000c008a */
[----:B01----:R-:W-:Y:S01]  /*33f0*/  ENDCOLLECTIVE ;  /* 0x000000000000791b */ /* 0x003fe20003800000 */
.L_x_7615:
[----:B------:R-:W-:-:S05]  /*3400*/  FADD.FTZ R92, R91, R92 ;  /* 0x0000005c5b5c7221 */ /* 0x000fca0000010000 */
[----:B------:R-:W-:Y:S02]  /*3410*/  MOV R134, R92 ;  /* 0x0000005c00867202 */ /* 0x000fe40000000f00 */
[----:B------:R-:W-:-:S07]  /*3420*/  MOV R94, R132 ;  /* 0x00000084005e7202 */ /* 0x000fce0000000f00 */
[----:B------:R-:W-:Y:S05]  /*3430*/  WARPSYNC.COLLECTIVE R119, `(.L_x_7616) ;  /* 0x0000000077087348 */ /* 0x000fea0003c00000 */
[----:B------:R0:W1:Y:S02]  /*3440*/  SHFL.DOWN P6, R132, R134, R133, R138 ;  /* 0x0800008586847389 */ /* 0x00006400000c008a */
[----:B01----:R-:W-:Y:S01]  /*3450*/  ENDCOLLECTIVE ;  /* 0x000000000000791b */ /* 0x003fe20003800000 */
.L_x_7616:
[----:B------:R-:W-:Y:S01]  /*3460*/  FADD.FTZ R94, R93, R94 ;  /* 0x0000005e5d5e7221 */ /* 0x000fe20000010000 */
[----:B------:R-:W-:-:S04]  /*3470*/  HFMA2.MMA R133, -RZ, RZ, 0, 1.1920928955078125e-07 ;  /* 0x00000002ff857435 */ /* 0x000fc800000001ff */
[----:B------:R-:W-:Y:S02]  /*3480*/  MOV R134, R94 ;  /* 0x0000005e00867202 */ /* 0x000fe40000000f00 */
[----:B------:R-:W-:-:S07]  /*3490*/  MOV R95, R132 ;  /* 0x00000084005f7202 */ /* 0x000fce0000000f00 */
[----:B------:R-:W-:Y:S05]  /*34a0*/  WARPSYNC.COLLECTIVE R119, `(.L_x_7617) ;  /* 0x0000000077087348 */ /* 0x000fea0003c00000 */
[----:B------:R0:W1:Y:S02]  /*34b0*/  SHFL.DOWN P6, R132, R134, R133, R138 ;  /* 0x0800008586847389 */ /* 0x00006400000c008a */
[----:B01----:R-:W-:Y:S01]  /*34c0*/  ENDCOLLECTIVE ;  /* 0x000000000000791b */ /* 0x003fe20003800000 */
.L_x_7617:
[----:B------:R-:W-:-:S05]  /*34d0*/  FADD.FTZ R95, R92, R95 ;  /* 0x0000005f5c5f7221 */ /* 0x000fca0000010000 */
[----:B------:R-:W-:Y:S02]  /*34e0*/  MOV R134, R95 ;  /* 0x0000005f00867202 */ /* 0x000fe40000000f00 */
[----:B------:R-:W-:-:S07]  /*34f0*/  MOV R109, R132 ;  /* 0x00000084006d7202 */ /* 0x000fce0000000f00 */
[----:B------:R-:W-:Y:S05]  /*3500*/  WARPSYNC.COLLECTIVE R119, `(.L_x_7618) ;  /* 0x0000000077087348 */ /* 0x000fea0003c00000 */
[----:B------:R0:W1:Y:S02]  /*3510*/  SHFL.DOWN P6, R132, R134, R133, R138 ;  /* 0x0800008586847389 */ /* 0x00006400000c008a */
[----:B01----:R-:W-:Y:S01]  /*3520*/  ENDCOLLECTIVE ;  /* 0x000000000000791b */ /* 0x003fe20003800000 */
.L_x_7618:
[----:B------:R-:W-:Y:S01]  /*3530*/  FADD.FTZ R109, R94, R109 ;  /* 0x0000006d5e6d7221 */ /* 0x000fe20000010000 */
[----:B------:R-:W-:-:S04]  /*3540*/  HFMA2.MMA R133, -RZ, RZ, 0, 5.9604644775390625e-08 ;  /* 0x00000001ff857435 */ /* 0x000fc800000001ff */
[----:B------:R-:W-:Y:S02]  /*3550*/  MOV R134, R109 ;  /* 0x0000006d00867202 */ /* 0x000fe40000000f00 */
[----:B------:R-:W-:-:S07]  /*3560*/  MOV R108, R132 ;  /* 0x00000084006c7202 */ /* 0x000fce0000000f00 */
[----:B------:R-:W-:Y:S05]  /*3570*/  WARPSYNC.COLLECTIVE R119, `(.L_x_7619) ;  /* 0x0000000077087348 */ /* 0x000fea0003c00000 */
[----:B------:R0:W1:Y:S02]  /*3580*/  SHFL.DOWN P6, R132, R134, R133, R138 ;  /* 0x0800008586847389 */ /* 0x00006400000c008a */
[----:B01----:R-:W-:Y:S01]  /*3590*/  ENDCOLLECTIVE ;  /* 0x000000000000791b */ /* 0x003fe20003800000 */
.L_x_7619:
[----:B------:R-:W-:-:S05]  /*35a0*/  FADD.FTZ R90, R95, R108 ;  /* 0x0000006c5f5a7221 */ /* 0x000fca0000010000 */
[----:B------:R-:W-:Y:S02]  /*35b0*/  MOV R134, R90 ;  /* 0x0000005a00867202 */ /* 0x000fe40000000f00 */
[----:B------:R-:W-:-:S07]  /*35c0*/  MOV R108, R132 ;  /* 0x00000084006c7202 */ /* 0x000fce0000000f00 */
[----:B------:R-:W-:Y:S05]  /*35d0*/  WARPSYNC.COLLECTIVE R119, `(.L_x_7620) ;  /* 0x0000000077087348 */ /* 0x000fea0003c00000 */
[----:B------:R0:W1:Y:S02]  /*35e0*/  SHFL.DOWN P6, R132, R134, R133, R138 ;  /* 0x0800008586847389 */ /* 0x00006400000c008a */
[----:B01----:R-:W-:Y:S01]  /*35f0*/  ENDCOLLECTIVE ;  /* 0x000000000000791b */ /* 0x003fe20003800000 */
.L_x_7620:
[----:B------:R-:W-:Y:S01]  /*3600*/  MOV R91, R132 ;  /* 0x00000084005b7202 */ /* 0x000fe20000000f00 */
[----:B------:R-:W-:Y:S06]  /*3610*/  BRA `(.L_x_7621) ;  /* 0xffffffe000107947 */ /* 0x000fec000383ffff */
.L_x_7622:
        /* <DEDUP_REMOVED lines=14> */
.L_x_8671:


//--------------------- .text._ZN10layer_norm22ln_bwd_finalize_kernelINS_22Kernel_traits_finalizeILj1536E6__halfffffjLb1ELj1024ELj4ENS_18Kernel_traits_baseILj1536ES2_ffffjLj1024EEEEELb1ELb1EEEvNS_9BwdParamsE --------------------------
	.section	.text._ZN10layer_norm22ln_bwd_finalize_kernelINS_22Kernel_traits_finalizeILj1536E6__halfffffjLb1ELj1024ELj4ENS_18Kernel_traits_baseILj1536ES2_ffffjLj1024EEEEELb1ELb1EEEvNS_9BwdParamsE,"ax",@progbits
	.align	128
        .global         _ZN10layer_norm22ln_bwd_finalize_kernelINS_22Kernel_traits_finalizeILj1536E6__halfffffjLb1ELj1024ELj4ENS_18Kernel_traits_baseILj1536ES2_ffffjLj1024EEEEELb1ELb1EEEvNS_9BwdParamsE
        .type           _ZN10layer_norm22ln_bwd_finalize_kernelINS_22Kernel_traits_finalizeILj1536E6__halfffffjLb1ELj1024ELj4ENS_18Kernel_traits_baseILj1536ES2_ffffjLj1024EEEEELb1ELb1EEEvNS_9BwdParamsE,@function
        .size           _ZN10layer_norm22ln_bwd_finalize_kernelINS_22Kernel_traits_finalizeILj1536E6__halfffffjLb1ELj1024ELj4ENS_18Kernel_traits_baseILj1536ES2_ffffjLj1024EEEEELb1ELb1EEEvNS_9BwdParamsE,(.L_x_8672 - _ZN10layer_norm22ln_bwd_finalize_kernelINS_22Kernel_traits_finalizeILj1536E6__halfffffjLb1ELj1024ELj4ENS_18Kernel_traits_baseILj1536ES2_ffffjLj1024EEEEELb1ELb1EEEvNS_9BwdParamsE)
        .other          _ZN10layer_norm22ln_bwd_finalize_kernelINS_22Kernel_traits_finalizeILj1536E6__halfffffjLb1ELj1024ELj4ENS_18Kernel_traits_baseILj1536ES2_ffffjLj1024EEEEELb1ELb1EEEvNS_9BwdParamsE,@"STO_CUDA_ENTRY STV_DEFAULT"
_ZN10layer_norm22ln_bwd_finalize_kernelINS_22Kernel_traits_finalizeILj1536E6__halfffffjLb1ELj1024ELj4ENS_18Kernel_traits_baseILj1536ES2_ffffjLj1024EEEEELb1ELb1EEEvNS_9BwdParamsE:
.text._ZN10layer_norm22ln_bwd_finalize_kernelINS_22Kernel_traits_finalizeILj1536E6__halfffffjLb1ELj1024ELj4ENS_18Kernel_traits_baseILj1536ES2_ffffjLj1024EEEEELb1ELb1EEEvNS_9BwdParamsE:
        /* <DEDUP_REMOVED lines=25> */
.L_x_7634:
        /* <DEDUP_REMOVED lines=33> */
.L_x_7627:
        /* <DEDUP_REMOVED lines=49> */
.L_x_7626:
[----:B------:R-:W-:Y:S05]  /*06b0*/  BSYNC B1 ;  /* 0x0000000000017941 */ /* 0x000fea0003800000 */
.L_x_7625:
        /* <DEDUP_REMOVED lines=32> */
.L_x_7629:
[----:B------:R-:W-:Y:S05]  /*08c0*/  BSYNC B1 ;  /* 0x0000000000017941 */ /* 0x000fea0003800000 */
.L_x_7628:
        /* <DEDUP_REMOVED lines=16> */
.L_x_7624:
[----:B------:R-:W-:Y:S05]  /*09d0*/  BSYNC B0 ;  /* 0x0000000000007941 */ /* 0x000fea0003800000 */
.L_x_7623:
        /* <DEDUP_REMOVED lines=40> */
.L_x_7650:
        /* <DEDUP_REMOVED lines=8> */
.L_x_7630:
        /* <DEDUP_REMOVED lines=21> */
.L_x_7633:
[----:B------:R-:W-:Y:S05]  /*0e30*/  BSYNC B0 ;  /* 0x0000000000007941 */ /* 0x000fea0003800000 */
.L_x_7632:
[C---:B------:R-:W-:Y:S02]  /*0e40*/  ISETP.GT.U32.AND P1, PT, R4.reuse, -0x601, PT ;  /* 0xfffff9ff0400780c */ /* 0x040fe40003f24070 */
[----:B------:R-:W-:Y:S02]  /*0e50*/  IADD3 R4, R4, 0x600, RZ ;  /* 0x0000060004047810 */ /* 0x000fe40007ffe0ff */
[----:B------:R-:W-:-:S09]  /*0e60*/  IADD3 R5, R5, 0x300, RZ ;  /* 0x0000030005057810 */ /* 0x000fd20007ffe0ff */
[----:B------:R-:W-:Y:S05]  /*0e70*/  @P1 BRA `(.L_x_7634) ;  /* 0xfffffff000c41947 */ /* 0x000fea000383ffff */
[----:B------:R-:W-:Y:S05]  /*0e80*/  EXIT ;  /* 0x000000000000794d */ /* 0x000fea0003800000 */
.L_x_7631:
[----:B------:R-:W-:Y:S01]  /*0e90*/  HFMA2.MMA R22, -RZ, RZ, 0, 5.9604644775390625e-08 ;  /* 0x00000001ff167435 */ /* 0x000fe200000001ff */
[----:B---3--:R-:W-:Y:S01]  /*0ea0*/  MOV R23, R8 ;  /* 0x0000000800177202 */ /* 0x008fe20000000f00 */
[----:B------:R-:W-:Y:S01]  /*0eb0*/  IMAD.MOV.U32 R20, RZ, RZ, -0x1 ;  /* 0xffffffffff147424 */ /* 0x000fe200078e00ff */
[----:B------:R-:W-:-:S08]  /*0ec0*/  MOV R25, 0x1f ;  /* 0x0000001f00197802 */ /* 0x000fd00000000f00 */
[----:B012---:R-:W-:Y:S05]  /*0ed0*/  WARPSYNC.COLLECTIVE R20, `(.L_x_7635) ;  /* 0x0000000014087348 */ /* 0x007fea0003c00000 */
[----:B------:R3:W4:Y:S02]  /*0ee0*/  SHFL.BFLY P2, R21, R23, R22, R25 ;  /* 0x0c00001617157389 */ /* 0x0007240000040019 */
[----:B01234-:R-:W-:Y:S01]  /*0ef0*/  ENDCOLLECTIVE ;  /* 0x000000000000791b */ /* 0x01ffe20003800000 */
.L_x_7635:
[----:B------:R-:W-:Y:S01]  /*0f00*/  HFMA2.MMA R22, -RZ, RZ, 0, 1.1920928955078125e-07 ;  /* 0x00000002ff167435 */ /* 0x000fe200000001ff */
[----:B------:R-:W-:-:S05]  /*0f10*/  MOV R9, R21 ;  /* 0x0000001500097202 */ /* 0x000fca0000000f00 */
[----:B------:R-:W-:-:S05]  /*0f20*/  FADD.FTZ R9, R8, R9 ;  /* 0x0000000908097221 */ /* 0x000fca0000010000 */
[----:B------:R-:W-:-:S07]  /*0f30*/  MOV R23, R9 ;  /* 0x0000000900177202 */ /* 0x000fce0000000f00 */
[----:B------:R-:W-:Y:S05]  /*0f40*/  WARPSYNC.COLLECTIVE R20, `(.L_x_7636) ;  /* 0x0000000014087348 */ /* 0x000fea0003c00000 */
[----:B------:R0:W1:Y:S02]  /*0f50*/  SHFL.BFLY P2, R21, R23, R22, R25 ;  /* 0x0c00001617157389 */ /* 0x0000640000040019 */
[----:B01----:R-:W-:Y:S01]  /*0f60*/  ENDCOLLECTIVE ;  /* 0x000000000000791b */ /* 0x003fe20003800000 */
.L_x_7636:
[----:B------:R-:W-:Y:S01]  /*0f70*/  HFMA2.MMA R22, -RZ, RZ, 0, 2.384185791015625e-07 ;  /* 0x00000004ff167435 */ /* 0x000fe200000001ff */
[----:B------:R-:W-:-:S05]  /*0f80*/  MOV R12, R21 ;  /* 0x00000015000c7202 */ /* 0x000fca0000000f00 */
[----:B------:R-:W-:-:S05]  /*0f90*/  FADD.FTZ R12, R9, R12 ;  /* 0x0000000c090c7221 */ /* 0x000fca0000010000 */
[----:B------:R-:W-:-:S07]  /*0fa0*/  MOV R23, R12 ;  /* 0x0000000c00177202 */ /* 0x000fce0000000f00 */
[----:B------:R-:W-:Y:S05]  /*0fb0*/  WARPSYNC.COLLECTIVE R20, `(.L_x_7637) ;  /* 0x0000000014087348 */ /* 0x000fea0003c00000 */
[----:B------:R0:W1:Y:S02]  /*0fc0*/  SHFL.BFLY P2, R21, R23, R22, R25 ;  /* 0x0c00001617157389 */ /* 0x0000640000040019 */
[----:B01----:R-:W-:Y:S01]  /*0fd0*/  ENDCOLLECTIVE ;  /* 0x000000000000791b */ /* 0x003fe20003800000 */
.L_x_7637:
[----:B------:R-:W-:Y:S01]  /*0fe0*/  HFMA2.MMA R22, -RZ, RZ, 0, 4.76837158203125e-07 ;  /* 0x00000008ff167435 */ /* 0x000fe200000001ff */
[----:B------:R-:W-:-:S05]  /*0ff0*/  MOV R13, R21 ;  /* 0x00000015000d7202 */ /* 0x000fca0000000f00 */
[----:B------:R-:W-:-:S04]  /*1000*/  FADD.FTZ R13, R12, R13 ;  /* 0x0000000d0c0d7221 */ /* 0x000fc80000010000 */
[----:B------:R-:W-:-:S07]  /*1010*/  IMAD.MOV.U32 R23, RZ, RZ, R13 ;  /* 0x000000ffff177224 */ /* 0x000fce00078e000d */
[----:B------:R-:W-:Y:S05]  /*1020*/  WARPSYNC.COLLECTIVE R20, `(.L_x_7638) ;  /* 0x0000000014087348 */ /* 0x000fea0003c00000 */
[----:B------:R0:W1:Y:S02]  /*1030*/  SHFL.BFLY P2, R21, R23, R22, R25 ;  /* 0x0c00001617157389 */ /* 0x0000640000040019 */
[----:B01----:R-:W-:Y:S01]  /*1040*/  ENDCOLLECTIVE ;  /* 0x000000000000791b */ /* 0x003fe20003800000 */
.L_x_7638:
[----:B------:R-:W-:Y:S01]  /*1050*/  HFMA2.MMA R22, -RZ, RZ, 0, 9.5367431640625e-07 ;  /* 0x00000010ff167435 */ /* 0x000fe200000001ff */
[----:B------:R-:W-:-:S05]  /*1060*/  MOV R8, R21 ;  /* 0x0000001500087202 */ /* 0x000fca0000000f00 */
[----:B------:R-:W-:-:S05]  /*1070*/  FADD.FTZ R9, R13, R8 ;  /* 0x000000080d097221 */ /* 0x000fca0000010000 */
[----:B------:R-:W-:-:S07]  /*1080*/  MOV R23, R9 ;  /* 0x0000000900177202 */ /* 0x000fce0000000f00 */
[----:B------:R-:W-:Y:S05]  /*1090*/  WARPSYNC.COLLECTIVE R20, `(.L_x_7639) ;  /* 0x0000000014087348 */ /* 0x000fea0003c00000 */
[----:B------:R0:W1:Y:S02]  /*10a0*/  SHFL.BFLY P2, R21, R23, R22, R25 ;  /* 0x0c00001617157389 */ /* 0x0000640000040019 */
[----:B01----:R-:W-:Y:S01]  /*10b0*/  ENDCOLLECTIVE ;  /* 0x000000000000791b */ /* 0x003fe20003800000 */
.L_x_7639:
[----:B------:R-:W-:Y:S01]  /*10c0*/  HFMA2.MMA R22, -RZ, RZ, 0, 5.9604644775390625e-08 ;  /* 0x00000001ff167435 */ /* 0x000fe200000001ff */
[----:B------:R-:W-:Y:S02]  /*10d0*/  MOV R23, R11 ;  /* 0x0000000b00177202 */ /* 0x000fe40000000f00 */
[----:B------:R-:W-:-:S08]  /*10e0*/  MOV R8, R21 ;  /* 0x0000001500087202 */ /* 0x000fd00000000f00 */
[----:B------:R-:W-:Y:S05]  /*10f0*/  WARPSYNC.COLLECTIVE R20, `(.L_x_7640) ;  /* 0x0000000014087348 */ /* 0x000fea0003c00000 */
[----:B------:R0:W1:Y:S02]  /*1100*/  SHFL.BFLY P2, R21, R23, R22, R25 ;  /* 0x0c00001617157389 */ /* 0x0000640000040019 */
[----:B01----:R-:W-:Y:S01]  /*1110*/  ENDCOLLECTIVE ;  /* 0x000000000000791b */ /* 0x003fe20003800000 */
.L_x_7640:
[----:B------:R-:W-:Y:S01]  /*1120*/  HFMA2.MMA R22, -RZ, RZ, 0, 1.1920928955078125e-07 ;  /* 0x00000002ff167435 */ /* 0x000fe200000001ff */
[----:B------:R-:W-:-:S05]  /*1130*/  MOV R12, R21 ;  /* 0x00000015000c7202 */ /* 0x000fca0000000f00 */
[----:B------:R-:W-:-:S04]  /*1140*/  FADD.FTZ R14, R11, R12 ;  /* 0x0000000c0b0e7221 */ /* 0x000fc80000010000 */
[----:B------:R-:W-:-:S07]  /*1150*/  IMAD.MOV.U32 R23, RZ, RZ, R14 ;  /* 0x000000ffff177224 */ /* 0x000fce00078e000e */
[----:B------:R-:W-:Y:S05]  /*1160*/  WARPSYNC.COLLECTIVE R20, `(.L_x_7641) ;  /* 0x0000000014087348 */ /* 0x000fea0003c00000 */
[----:B------:R0:W1:Y:S02]  /*1170*/  SHFL.BFLY P2, R21, R23, R22, R25 ;  /* 0x0c00001617157389 */ /* 0x0000640000040019 */
[----:B01----:R-:W-:Y:S01]  /*1180*/  ENDCOLLECTIVE ;  /* 0x000000000000791b */ /* 0x003fe20003800000 */
.L_x_7641:
[----:B------:R-:W-:Y:S01]  /*1190*/  HFMA2.MMA R22, -RZ, RZ, 0, 2.384185791015625e-07 ;  /* 0x00000004ff167435 */ /* 0x000fe200000001ff */
[----:B------:R-:W-:-:S05]  /*11a0*/  MOV R13, R21 ;  /* 0x00000015000d7202 */ /* 0x000fca0000000f00 */
[----:B------:R-:W-:-:S05]  /*11b0*/  FADD.FTZ R15, R14, R13 ;  /* 0x0000000d0e0f7221 */ /* 0x000fca0000010000 */
[----:B------:R-:W-:-:S07]  /*11c0*/  MOV R23, R15 ;  /* 0x0000000f00177202 */ /* 0x000fce0000000f00 */
[----:B------:R-:W-:Y:S05]  /*11d0*/  WARPSYNC.COLLECTIVE R20, `(.L_x_7642) ;  /* 0x0000000014087348 */ /* 0x000fea0003c00000 */
[----:B------:R0:W1:Y:S02]  /*11e0*/  SHFL.BFLY P2, R21, R23, R22, R25 ;  /* 0x0c00001617157389 */ /* 0x0000640000040019 */
[----:B01----:R-:W-:Y:S01]  /*11f0*/  ENDCOLLECTIVE ;  /* 0x000000000000791b */ /* 0x003fe20003800000 */
.L_x_7642:
[----:B------:R-:W-:Y:S01]  /*1200*/  HFMA2.MMA R22, -RZ, RZ, 0, 4.76837158203125e-07 ;  /* 0x00000008ff167435 */ /* 0x000fe200000001ff */
[----:B------:R-:W-:-:S05]  /*1210*/  MOV R16, R21 ;  /* 0x0000001500107202 */ /* 0x000fca0000000f00 */
[----:B------:R-:W-:-:S05]  /*1220*/  FADD.FTZ R16, R15, R16 ;  /* 0x000000100f107221 */ /* 0x000fca0000010000 */
[----:B------:R-:W-:-:S07]  /*1230*/  MOV R23, R16 ;  /* 0x0000001000177202 */ /* 0x000fce0000000f00 */
[----:B------:R-:W-:Y:S05]  /*1240*/  WARPSYNC.COLLECTIVE R20, `(.L_x_7643) ;  /* 0x0000000014087348 */ /* 0x000fea0003c00000 */
[----:B------:R0:W1:Y:S02]  /*1250*/  SHFL.BFLY P2, R21, R23, R22, R25 ;  /* 0x0c00001617157389 */ /* 0x0000640000040019 */
[----:B01----:R-:W-:Y:S01]  /*1260*/  ENDCOLLECTIVE ;  /* 0x000000000000791b */ /* 0x003fe20003800000 */
.L_x_7643:
[----:B------:R-:W-:Y:S01]  /*1270*/  HFMA2.MMA R22, -RZ, RZ, 0, 9.5367431640625e-07 ;  /* 0x00000010ff167435 */ /* 0x000fe200000001ff */
[----:B------:R-:W-:-:S05]  /*1280*/  MOV R11, R21 ;  /* 0x00000015000b7202 */ /* 0x000fca0000000f00 */
[----:B------:R-:W-:-:S04]  /*1290*/  FADD.FTZ R11, R16, R11 ;  /* 0x0000000b100b7221 */ /* 0x000fc80000010000 */
[----:B------:R-:W-:-:S07]  /*12a0*/  IMAD.MOV.U32 R23, RZ, RZ, R11 ;  /* 0x000000ffff177224 */ /* 0x000fce00078e000b */
[----:B------:R-:W-:Y:S05]  /*12b0*/  WARPSYNC.COLLECTIVE R20, `(.L_x_7644) ;  /* 0x0000000014087348 */ /* 0x000fea0003c00000 */
[----:B------:R0:W1:Y:S02]  /*12c0*/  SHFL.BFLY P2, R21, R23, R22, R25 ;  /* 0x0c00001617157389 */ /* 0x0000640000040019 */
[----:B01----:R-:W-:Y:S01]  /*12d0*/  ENDCOLLECTIVE ;  /* 0x000000000000791b */ /* 0x003fe20003800000 */
.L_x_7644:
[----:B------:R-:W-:Y:S01]  /*12e0*/  HFMA2.MMA R22, -RZ, RZ, 0, 5.9604644775390625e-08 ;  /* 0x00000001ff167435 */ /* 0x000fe200000001ff */
[----:B------:R-:W-:Y:S02]  /*12f0*/  MOV R23, R10 ;  /* 0x0000000a00177202 */ /* 0x000fe40000000f00 */
[----:B------:R-:W-:-:S08]  /*1300*/  MOV R12, R21 ;  /* 0x00000015000c7202 */ /* 0x000fd00000000f00 */
[----:B------:R-:W-:Y:S05]  /*1310*/  WARPSYNC.COLLECTIVE R20, `(.L_x_7645) ;  /* 0x0000000014087348 */ /* 0x000fea0003c00000 */
[----:B------:R0:W1:Y:S02]  /*1320*/  SHFL.BFLY P2, R21, R23, R22, R25 ;  /* 0x0c00001617157389 */ /* 0x0000640000040019 */
[----:B01----:R-:W-:Y:S01]  /*1330*/  ENDCOLLECTIVE ;  /* 0x000000000000791b */ /* 0x003fe20003800000 */
.L_x_7645:
[----:B------:R-:W-:Y:S01]  /*1340*/  HFMA2.MMA R22, -RZ, RZ, 0, 1.1920928955078125e-07 ;  /* 0x00000002ff167435 */ /* 0x000fe200000001ff */
[----:B------:R-:W-:-:S05]  /*1350*/  MOV R13, R21 ;  /* 0x00000015000d7202 */ /* 0x000fca0000000f00 */
[----:B------:R-:W-:-:S05]  /*1360*/  FADD.FTZ R17, R10, R13 ;  /* 0x0000000d0a117221 */ /* 0x000fca0000010000 */
[----:B------:R-:W-:-:S07]  /*1370*/  MOV R23, R17 ;  /* 0x0000001100177202 */ /* 0x000fce0000000f00 */
[----:B------:R-:W-:Y:S05]  /*1380*/  WARPSYNC.COLLECTIVE R20, `(.L_x_7646) ;  /* 0x0000000014087348 */ /* 0x000fea0003c00000 */
[----:B------:R0:W1:Y:S02]  /*1390*/  SHFL.BFLY P2, R21, R23, R22, R25 ;  /* 0x0c00001617157389 */ /* 0x0000640000040019 */
[----:B01----:R-:W-:Y:S01]  /*13a0*/  ENDCOLLECTIVE ;  /* 0x000000000000791b */ /* 0x003fe20003800000 */
.L_x_7646:
[----:B------:R-:W-:Y:S01]  /*13b0*/  HFMA2.MMA R22, -RZ, RZ, 0, 2.384185791015625e-07 ;  /* 0x00000004ff167435 */ /* 0x000fe200000001ff */
[----:B------:R-:W-:-:S05]  /*13c0*/  MOV R16, R21 ;  /* 0x0000001500107202 */ /* 0x000fca0000000f00 */
[----:B------:R-:W-:-:S04]  /*13d0*/  FADD.FTZ R18, R17, R16 ;  /* 0x0000001011127221 */ /* 0x000fc80000010000 */
[----:B------:R-:W-:-:S07]  /*13e0*/  IMAD.MOV.U32 R23, RZ, RZ, R18 ;  /* 0x000000ffff177224 */ /* 0x000fce00078e0012 */
[----:B------:R-:W-:Y:S05]  /*13f0*/  WARPSYNC.COLLECTIVE R20, `(.L_x_7647) ;  /* 0x0000000014087348 */ /* 0x000fea0003c00000 */
[----:B------:R0:W1:Y:S02]  /*1400*/  SHFL.BFLY P2, R21, R23, R22, R25 ;  /* 0x0c00001617157389 */ /* 0x0000640000040019 */
[----:B01----:R-:W-:Y:S01]  /*1410*/  ENDCOLLECTIVE ;  /* 0x000000000000791b */ /* 0x003fe20003800000 */
.L_x_7647:
[----:B------:R-:W-:Y:S01]  /*1420*/  HFMA2.MMA R22, -RZ, RZ, 0, 4.76837158203125e-07 ;  /* 0x00000008ff167435 */ /* 0x000fe200000001ff */
[----:B------:R-:W-:-:S05]  /*1430*/  MOV R19, R21 ;  /* 0x0000001500137202 */ /* 0x000fca0000000f00 */
[----:B------:R-:W-:-:S05]  /*1440*/  FADD.FTZ R19, R18, R19 ;  /* 0x0000001312137221 */ /* 0x000fca0000010000 */
[----:B------:R-:W-:-:S07]  /*1450*/  MOV R23, R19 ;  /* 0x0000001300177202 */ /* 0x000fce0000000f00 */
[----:B------:R-:W-:Y:S05]  /*1460*/  WARPSYNC.COLLECTIVE R20, `(.L_x_7648) ;  /* 0x0000000014087348 */ /* 0x000fea0003c00000 */
[----:B------:R0:W1:Y:S02]  /*1470*/  SHFL.BFLY P2, R21, R23, R22, R25 ;  /* 0x0c00001617157389 */ /* 0x0000640000040019 */
[----:B01----:R-:W-:Y:S01]  /*1480*/  ENDCOLLECTIVE ;  /* 0x000000000000791b */ /* 0x003fe20003800000 */
.L_x_7648:
[----:B------:R-:W-:Y:S01]  /*1490*/  HFMA2.MMA R22, -RZ, RZ, 0, 9.5367431640625e-07 ;  /* 0x00000010ff167435 */ /* 0x000fe200000001ff */
[----:B------:R-:W-:-:S05]  /*14a0*/  MOV R10, R21 ;  /* 0x00000015000a7202 */ /* 0x000fca0000000f00 */
[----:B------:R-:W-:-:S05]  /*14b0*/  FADD.FTZ R10, R19, R10 ;  /* 0x0000000a130a7221 */ /* 0x000fca0000010000 */
[----:B------:R-:W-:-:S07]  /*14c0*/  MOV R23, R10 ;  /* 0x0000000a00177202 */ /* 0x000fce0000000f00 */
[----:B------:R-:W-:Y:S05]  /*14d0*/  WARPSYNC.COLLECTIVE R20, `(.L_x_7649) ;  /* 0x0000000014087348 */ /* 0x000fea0003c00000 */
[----:B------:R0:W1:Y:S02]  /*14e0*/  SHFL.BFLY P2, R21, R23, R22, R25 ;  /* 0x0c00001617157389 */ /* 0x0000640000040019 */
[----:B01----:R-:W-:Y:S01]  /*14f0*/  ENDCOLLECTIVE ;  /* 0x000000000000791b */ /* 0x003fe20003800000 */
.L_x_7649:
[----:B------:R-:W-:Y:S01]  /*1500*/  MOV R15, R21 ;  /* 0x00000015000f7202 */ /* 0x000fe20000000f00 */
[----:B------:R-:W-:Y:S06]  /*1510*/  BRA `(.L_x_7650) ;  /* 0xfffffff400d07947 */ /* 0x000fec000383ffff */
.L_x_7651:
        /* <DEDUP_REMOVED lines=14> */
.L_x_8672:


//--------------------- .text._ZN10layer_norm13ln_bwd_kernelINS_13Kernel_traitsI6__halfffffjLj1536ELj1ELj1ELj4ELj16ENS_18Kernel_traits_baseILj1536ES2_ffffjLj128EEEEELb1ELb1ELb1ELb1EEEvNS_9BwdParamsE --------------------------
	.section	.text._ZN10layer_norm13ln_bwd_kernelINS_13Kernel_traitsI6__halfffffjLj1536ELj1ELj1ELj4ELj16ENS_18Kernel_traits_baseILj1536ES2_ffffjLj128EEEEELb1ELb1ELb1ELb1EEEvNS_9BwdParamsE,"ax",@progbits
	.align	128
        .global         _ZN10layer_norm13ln_bwd_kernelINS_13Kernel_traitsI6__halfffffjLj1536ELj1ELj1ELj4ELj16ENS_18Kernel_traits_baseILj1536ES2_ffffjLj128EEEEELb1ELb1ELb1ELb1EEEvNS_9BwdParamsE
        .type           _ZN10layer_norm13ln_bwd_kernelINS_13Kernel_traitsI6__halfffffjLj1536ELj1ELj1ELj4ELj16ENS_18Kernel_traits_baseILj1536ES2_ffffjLj128EEEEELb1ELb1ELb1ELb1EEEvNS_9BwdParamsE,@function
        .size           _ZN10layer_norm13ln_bwd_kernelINS_13Kernel_traitsI6__halfffffjLj1536ELj1ELj1ELj4ELj16ENS_18Kernel_traits_baseILj1536ES2_ffffjLj128EEEEELb1ELb1ELb1ELb1EEEvNS_9BwdParamsE,(.L_x_8673 - _ZN10layer_norm13ln_bwd_kernelINS_13Kernel_traitsI6__halfffffjLj1536ELj1ELj1ELj4ELj16ENS_18Kernel_traits_baseILj1536ES2_ffffjLj128EEEEELb1ELb1ELb1ELb1EEEvNS_9BwdParamsE)
        .other          _ZN10layer_norm13ln_bwd_kernelINS_13Kernel_traitsI6__halfffffjLj1536ELj1ELj1ELj4ELj16ENS_18Kernel_traits_baseILj1536ES2_ffffjLj128EEEEELb1ELb1ELb1ELb1EEEvNS_9BwdParamsE,@"STO_CUDA_ENTRY STV_DEFAULT"
_ZN10layer_norm13ln_bwd_kernelINS_13Kernel_traitsI6__halfffffjLj1536ELj1ELj1ELj4ELj16ENS_18Kernel_traits_baseILj1536ES2_ffffjLj128EEEEELb1ELb1ELb1ELb1EEEvNS_9BwdParamsE:
.text._ZN10layer_norm13ln_bwd_kernelINS_13Kernel_traitsI6__halfffffjLj1536ELj1ELj1ELj4ELj16ENS_18Kernel_traits_baseILj1536ES2_ffffjLj128EEEEELb1ELb1ELb1ELb1EEEvNS_9BwdParamsE:
        /* <DEDUP_REMOVED lines=32> */
.L_x_7652:
        /* <DEDUP_REMOVED lines=41> */
[--C-:B----4-:R-:W-:Y:S02]  /*0490*/  SHF.R.U64 R12, R22, 0x10, R23.reuse ;  /* 0x00000010160c7819 */ /* 0x110fe40000001217 */
[----:B------:R-:W-:-:S02]  /*04a0*/  SHF.R.U32.HI R10, RZ, 0x10, R23 ;  /* 0x00000010ff0a7819 */ /* 0x000fc40000011617 */
[--C-:B-----5:R-:W-:Y:S02]  /*04b0*/  SHF.R.U64 R8, R24, 0x10, R25.reuse ;  /* 0x0000001018087819 */ /* 0x120fe40000001219 */
[----:B------:R-:W-:Y:S02]  /*04c0*/  SHF.R.U32.HI R7, RZ, 0x10, R25 ;  /* 0x00000010ff077819 */ /* 0x000fe40000011619 */
[--C-:B------:R-:W-:Y:S02]  /*04d0*/  SHF.R.U64 R6, R26, 0x10, R27.reuse ;  /* 0x000000101a067819 */ /* 0x100fe4000000121b */
[----:B-1----:R-:W-:Y:S02]  /*04e0*/  SHF.R.U32.HI R5, RZ, 0x10, R27 ;  /* 0x00000010ff057819 */ /* 0x002fe4000001161b */
        /* <DEDUP_REMOVED lines=24> */
.L_x_7710:
        /* <DEDUP_REMOVED lines=35> */
[----:B------:R1:W5:Y:S01]  /*08a0*/  @P0 LDG.E.128 R28, desc[UR4][R122.64] ;  /* 0x000000047a1c0981 */ /* 0x000362000c1e1d00 */
[----:B------:R-:W-:Y:S02]  /*08b0*/  MOV R87, RZ ;  /* 0x000000ff00577202 */ /* 0x000fe40000000f00 */
        /* <DEDUP_REMOVED lines=12> */
.L_x_7655:
[----:B------:R-:W0:Y:S01]  /*0980*/  LDC.64 R92, c[0x0][0x250] ;  /* 0x00009400ff5c7b82 */ /* 0x000e220000000a00 */
[----:B------:R-:W-:-:S05]  /*0990*/  IADD3 R84, R86, -0x1, RZ ;  /* 0xffffffff56547810 */ /* 0x000fca0007ffe0ff */
[----:B------:R-:W-:Y:S02]  /*09a0*/  IMAD R84, R84, R143, RZ ;  /* 0x0000008f54547224 */ /* 0x000fe400078e02ff */
[----:B------:R-:W1:Y:S03]  /*09b0*/  LDC.64 R96, c[0x0][0x238] ;  /* 0x00008e00ff607b82 */ /* 0x000e660000000a00 */
[----:B------:R-:W-:-:S05]  /*09c0*/  SHF.R.S32.HI R3, RZ, 0x1f, R84 ;  /* 0x0000001fff037819 */ /* 0x000fca0000011454 */
[----:B------:R-:W2:Y:S01]  /*09d0*/  LDC.64 R100, c[0x0][0x2b8] ;  /* 0x0000ae00ff647b82 */ /* 0x000ea20000000a00 */
[----:B------:R-:W-:Y:S02]  /*09e0*/  LEA.HI R84, R3, R84, RZ, 0x2 ;  /* 0x0000005403547211 */ /* 0x000fe400078f10ff */
[----:B------:R-:W-:Y:S01]  /*09f0*/  LOP3.LUT R9, R110, 0x7f, RZ, 0xc0, !PT ;  /* 0x0000007f6e097812 */ /* 0x000fe200078ec0ff */
[----:B0-----:R-:W-:-:S03]  /*0a00*/  IMAD.WIDE R92, R108, 0x4, R92 ;  /* 0x000000046c5c7825 */ /* 0x001fc600078e025c */
[----:B------:R-:W-:Y:S01]  /*0a10*/  LEA.HI.SX32 R103, R84, R9, 0x1e ;  /* 0x0000000954677211 */ /* 0x000fe200078ff2ff */
[----:B------:R-:W0:Y:S01]  /*0a20*/  LDC.64 R128, c[0x0][0x240] ;  /* 0x00009000ff807b82 */ /* 0x000e220000000a00 */
        /* <DEDUP_REMOVED lines=8> */
[----:B------:R-:W2:Y:S01]  /*0ab0*/  LDG.E.128 R88, desc[UR4][R88.64] ;  /* 0x0000000458587981 */ /* 0x000ea2000c1e1d00 */
[----:B-----5:R-:W-:Y:S01]  /*0ac0*/  ISETP.GE.AND P5, PT, R142, 0x1, PT ;  /* 0x000000018e00780c */ /* 0x020fe20003fa6270 */
[----:B------:R-:W-:Y:S02]  /*0ad0*/  IMAD.WIDE.U32 R96, R112, 0x10, R96 ;  /* 0x0000001070607825 */ /* 0x000fe400078e0060 */
[----:B------:R-:W2:Y:S01]  /*0ae0*/  LDG.E.128 R92, desc[UR4][R94.64] ;  /* 0x000000045e5c7981 */ /* 0x000ea2000c1e1d00 */
[----:B------:R-:W-:-:S03]  /*0af0*/  IADD3 R103, R103, 0x100, RZ ;  /* 0x0000010067677810 */ /* 0x000fc60007ffe0ff */
[----:B------:R-:W2:Y:S02]  /*0b00*/  LDG.E.128 R96, desc[UR4][R96.64] ;  /* 0x0000000460607981 */ /* 0x000ea4000c1e1d00 */
[----:B------:R-:W-:-:S04]  /*0b10*/  IMAD.WIDE.U32 R100, R103, 0x10, R100 ;  /* 0x0000001067647825 */ /* 0x000fc800078e0064 */
[----:B------:R-:W-:-:S05]  /*0b20*/  @P5 IADD3 R102, R142, -0x1, RZ ;  /* 0xffffffff8e665810 */ /* 0x000fca0007ffe0ff */
[----:B------:R-:W-:Y:S02]  /*0b30*/  @P5 IMAD R114, R102, R143, RZ ;  /* 0x0000008f66725224 */ /* 0x000fe400078e02ff */
[----:B------:R-:W2:Y:S01]  /*0b40*/  LDG.E.128 R100, desc[UR4][R100.64] ;  /* 0x0000000464647981 */ /* 0x000ea2000c1e1d00 */
[----:B------:R-:W-:Y:S01]  /*0b50*/  MOV R116, UR17 ;  /* 0x0000001100747c02 */ /* 0x000fe20008000f00 */
[----:B------:R-:W-:Y:S01]  /*0b60*/  HFMA2.MMA R131, -RZ, RZ, 0, 0 ;  /* 0x00000000ff837435 */ /* 0x000fe200000001ff */
[----:B------:R-:W-:-:S04]  /*0b70*/  @P5 SHF.R.S32.HI R127, RZ, 0x1f, R114 ;  /* 0x0000001fff7f5819 */ /* 0x000fc80000011472 */
[----:B------:R-:W-:Y:S02]  /*0b80*/  @P5 LEA.HI R118, R127, R114, RZ, 0x2 ;  /* 0x000000727f765211 */ /* 0x000fe400078f10ff */
[----:B------:R-:W-:Y:S02]  /*0b90*/  MOV R114, UR16 ;  /* 0x0000001000727c02 */ /* 0x000fe40008000f00 */
[----:B------:R-:W-:Y:S02]  /*0ba0*/  @P5 LEA.HI.SX32 R131, R118, R9, 0x1e ;  /* 0x0000000976835211 */ /* 0x000fe400078ff2ff */
[----:B------:R-:W-:Y:S02]  /*0bb0*/  ISETP.NE.U32.AND P0, PT, R114, RZ, PT ;  /* 0x000000ff7200720c */ /* 0x000fe40003f05070 */
[----:B------:R-:W-:Y:S02]  /*0bc0*/  IADD3 R127, R131, 0x80, RZ ;  /* 0x00000080837f7810 */ /* 0x000fe40007ffe0ff */
[----:B------:R-:W-:-:S02]  /*0bd0*/  ISETP.NE.AND.EX P0, PT, R116, RZ, PT, P0 ;  /* 0x000000ff7400720c */ /* 0x000fc40003f05300 */
[C---:B------:R-:W-:Y:S01]  /*0be0*/  IADD3 R135, R131.reuse, 0x100, RZ ;  /* 0x0000010083877810 */ /* 0x040fe20007ffe0ff */
[----:B0-----:R-:W-:-:S04]  /*0bf0*/  IMAD.WIDE.U32 R130, R131, 0x4, R128 ;  /* 0x0000000483827825 */ /* 0x001fc800078e0080 */
[--C-:B------:R-:W-:Y:S01]  /*0c00*/  IMAD.WIDE.U32 R126, R127, 0x4, R128.reuse ;  /* 0x000000047f7e7825 */ /* 0x100fe200078e0080 */
[----:B------:R-:W5:Y:S03]  /*0c10*/  LDG.E R139, desc[UR4][R130.64] ;  /* 0x00000004828b7981 */ /* 0x000f66000c1e1900 */
[----:B------:R-:W-:Y:S02]  /*0c20*/  IMAD.WIDE.U32 R128, R135, 0x4, R128 ;  /* 0x0000000487807825 */ /* 0x000fe400078e0080 */
[----:B------:R-:W5:Y:S04]  /*0c30*/  @P0 LDG.E.128 R32, desc[UR4][R124.64] ;  /* 0x000000047c200981 */ /* 0x000f68000c1e1d00 */
[----:B------:R-:W5:Y:S04]  /*0c40*/  @P0 LDG.E.128 R28, desc[UR4][R122.64] ;  /* 0x000000047a1c0981 */ /* 0x000f68000c1e1d00 */
[----:B------:R-:W5:Y:S01]  /*0c50*/  @P0 LDG.E.128 R24, desc[UR4][R120.64] ;  /* 0x0000000478180981 */ /* 0x000f62000c1e1d00 */
[----:B------:R-:W-:-:S03]  /*0c60*/  ISETP.NE.AND P0, PT, R11, RZ, PT ;  /* 0x000000ff0b00720c */ /* 0x000fc60003f05270 */
[----:B------:R2:W5:Y:S04]  /*0c70*/  LDG.E R118, desc[UR4][R128.64] ;  /* 0x0000000480767981 */ /* 0x000568000c1e1900 */
[----:B------:R0:W5:Y:S01]  /*0c80*/  LDG.E R126, desc[UR4][R126.64] ;  /* 0x000000047e7e7981 */ /* 0x000162000c1e1900 */
[----:B---3--:R-:W-:-:S05]  /*0c90*/  FSEL R141, R3, RZ, !P0 ;  /* 0x000000ff038d7208 */ /* 0x008fca0004000000 */
[C---:B----4-:R-:W-:Y:S01]  /*0ca0*/  FADD.FTZ R3, -R141.reuse, R104 ;  /* 0x000000688d037221 */ /* 0x050fe20000010100 */
[C---:B------:R-:W-:Y:S01]  /*0cb0*/  FADD.FTZ R105, -R141.reuse, R105 ;  /* 0x000000698d697221 */ /* 0x040fe20000010100 */
[C---:B------:R-:W-:Y:S02]  /*0cc0*/  FADD.FTZ R107, -R141.reuse, R107 ;  /* 0x0000006b8d6b7221 */ /* 0x040fe40000010100 */
[C---:B------:R-:W-:Y:S01]  /*0cd0*/  FMUL.FTZ R3, R0.reuse, R3 ;  /* 0x0000000300037220 */ /* 0x040fe20000410000 */
[C---:B------:R-:W-:Y:S01]  /*0ce0*/  FMUL.FTZ R104, R0.reuse, R105 ;  /* 0x0000006900687220 */ /* 0x040fe20000410000 */
[----:B------:R-:W-:Y:S01]  /*0cf0*/  FADD.FTZ R135, -R141, R106 ;  /* 0x0000006a8d877221 */ /* 0x000fe20000010100 */
        /* <DEDUP_REMOVED lines=12> */
[----:B0-----:R-:W-:Y:S01]  /*0dc0*/  FMUL.FTZ R127, R18, R87 ;  /* 0x00000057127f7220 */ /* 0x001fe20000410000 */
[----:B------:R-:W-:Y:S01]  /*0dd0*/  FADD.FTZ R89, -R141, R89 ;  /* 0x000000598d597221 */ /* 0x000fe20000010100 */
[----:B------:R-:W-:Y:S01]  /*0de0*/  FMUL.FTZ R130, R115, R86 ;  /* 0x0000005673827220 */ /* 0x000fe20000410000 */
[----:B------:R-:W-:Y:S01]  /*0df0*/  FADD.FTZ R87, R84, R107 ;  /* 0x0000006b54577221 */ /* 0x000fe20000010000 */
[----:B------:R-:W-:Y:S01]  /*0e00*/  FFMA.FTZ R84, R104, R107, R85 ;  /* 0x0000006b68547223 */ /* 0x000fe20000010055 */
[----:B------:R-:W-:Y:S01]  /*0e10*/  FFMA.FTZ R78, R86, R105, R78 ;  /* 0x00000069564e7223 */ /* 0x000fe2000001004e */
[----:B------:R-:W-:Y:S01]  /*0e20*/  FADD.FTZ R74, R74, R86 ;  /* 0x000000564a4a7221 */ /* 0x000fe20000010000 */
[----:B------:R-:W-:Y:S01]  /*0e30*/  FMUL.FTZ R134, R0, R89 ;  /* 0x0000005900867220 */ /* 0x000fe20000410000 */
[----:B------:R-:W-:Y:S01]  /*0e40*/  FADD.FTZ R86, R87, R130 ;  /* 0x0000008257567221 */ /* 0x000fe20000010000 */
[----:B------:R-:W-:Y:S01]  /*0e50*/  FADD.FTZ R131, -R141, R88 ;  /* 0x000000588d837221 */ /* 0x000fe20000010100 */
[----:B------:R-:W-:Y:S01]  /*0e60*/  FFMA.FTZ R85, R105, R130, R84 ;  /* 0x0000008269557223 */ /* 0x000fe20000010054 */
[----:B------:R-:W-:Y:S01]  /*0e70*/  FFMA.FTZ R81, R93, R134, R81 ;  /* 0x000000865d517223 */ /* 0x000fe20000010051 */
[----:B------:R-:W-:Y:S01]  /*0e80*/  FADD.FTZ R69, R69, R93 ;  /* 0x0000005d45457221 */ /* 0x000fe20000010000 */
[----:B------:R-:W-:Y:S01]  /*0e90*/  FMUL.FTZ R135, R16, R93 ;  /* 0x0000005d10877220 */ /* 0x000fe20000410000 */
[----:B------:R-:W-:Y:S01]  /*0ea0*/  FMUL.FTZ R136, R113, R92 ;  /* 0x0000005c71887220 */ /* 0x000fe20000410000 */
[----:B------:R-:W-:Y:S01]  /*0eb0*/  FADD.FTZ R93, R86, R127 ;  /* 0x0000007f565d7221 */ /* 0x000fe20000010000 */
[----:B------:R-:W-:Y:S01]  /*0ec0*/  FMUL.FTZ R131, R0, R131 ;  /* 0x0000008300837220 */ /* 0x000fe20000410000 */
[----:B------:R-:W-:Y:S01]  /*0ed0*/  FFMA.FTZ R86, R106, R127, R85 ;  /* 0x0000007f6a567223 */ /* 0x000fe20000010055 */
[C---:B------:R-:W-:Y:S01]  /*0ee0*/  FADD.FTZ R97, -R141.reuse, R97 ;  /* 0x000000618d617221 */ /* 0x040fe20000010100 */
[----:B------:R-:W-:Y:S01]  /*0ef0*/  FADD.FTZ R87, -R141, R98 ;  /* 0x000000628d577221 */ /* 0x000fe20000010100 */
[----:B------:R-:W-:Y:S01]  /*0f00*/  FADD.FTZ R84, R93, R136 ;  /* 0x000000885d547221 */ /* 0x000fe20000010000 */
[C---:B------:R-:W-:Y:S01]  /*0f10*/  FADD.FTZ R129, -R141.reuse, R90 ;  /* 0x0000005a8d817221 */ /* 0x040fe20000010100 */
[C---:B------:R-:W-:Y:S01]  /*0f20*/  FADD.FTZ R91, -R141.reuse, R91 ;  /* 0x0000005b8d5b7221 */ /* 0x040fe20000010100 */
[----:B------:R-:W-:Y:S01]  /*0f30*/  FADD.FTZ R89, -R141, R96 ;  /* 0x000000608d597221 */ /* 0x000fe20000010100 */
[----:B------:R-:W-:Y:S01]  /*0f40*/  FFMA.FTZ R85, R131, R136, R86 ;  /* 0x0000008883557223 */ /* 0x000fe20000010056 */
[C---:B------:R-:W-:Y:S01]  /*0f50*/  FMUL.FTZ R96, R0.reuse, R97 ;  /* 0x0000006100607220 */ /* 0x040fe20000410000 */
[----:B------:R-:W-:Y:S01]  /*0f60*/  FMUL.FTZ R97, R0, R87 ;  /* 0x0000005700617220 */ /* 0x000fe20000410000 */
[----:B------:R-:W-:Y:S01]  /*0f70*/  FMUL.FTZ R138, R111, R94 ;  /* 0x0000005e6f8a7220 */ /* 0x000fe20000410000 */
[----:B------:R-:W-:Y:S01]  /*0f80*/  FADD.FTZ R87, R84, R135 ;  /* 0x0000008754577221 */ /* 0x000fe20000010000 */
[C---:B------:R-:W-:Y:S01]  /*0f90*/  FMUL.FTZ R129, R0.reuse, R129 ;  /* 0x0000008100817220 */ /* 0x040fe20000410000 */
[----:B------:R-:W-:Y:S01]  /*0fa0*/  FMUL.FTZ R132, R0, R91 ;  /* 0x0000005b00847220 */ /* 0x000fe20000410000 */
[----:B------:R-:W-:Y:S01]  /*0fb0*/  FFMA.FTZ R84, R134, R135, R85 ;  /* 0x0000008786547223 */ /* 0x000fe20000010055 */
[----:B------:R-:W-:Y:S01]  /*0fc0*/  FADD.FTZ R91, -R141, R99 ;  /* 0x000000638d5b7221 */ /* 0x000fe20000010100 */
[----:B------:R-:W-:Y:S01]  /*0fd0*/  FMUL.FTZ R99, R0, R89 ;  /* 0x0000005900637220 */ /* 0x000fe20000410000 */
        /* <DEDUP_REMOVED lines=32> */
.L_x_7656:
[----:B------:R-:W-:Y:S05]  /*11e0*/  BSYNC B0 ;  /* 0x0000000000007941 */ /* 0x000fea0003800000 */
.L_x_7654:
        /* <DEDUP_REMOVED lines=25> */
.L_x_7721:
[----:B------:R-:W3:Y:S01]  /*1380*/  S2R R89, SR_CgaCtaId ;  /* 0x0000000000597919 */ /* 0x000ee20000008800 */
[----:B------:R-:W-:Y:S01]  /*1390*/  @P5 IADD3 R142, R142, -0x1, RZ ;  /* 0xffffffff8e8e5810 */ /* 0x000fe20007ffe0ff */
[----:B-1----:R-:W-:Y:S01]  /*13a0*/  FADD.FTZ R92, R90, R95 ;  /* 0x0000005f5a5c7221 */ /* 0x002fe20000010000 */
[----:B------:R-:W-:Y:S01]  /*13b0*/  MOV R88, 0x400 ;  /* 0x0000040000587802 */ /* 0x000fe20000000f00 */
[----:B------:R-:W1:Y:S01]  /*13c0*/  @P5 LDC.64 R84, c[0x0][0x220] ;  /* 0x00008800ff545b82 */ /* 0x000e620000000a00 */
[----:B------:R-:W-:Y:S01]  /*13d0*/  @!P0 LOP3.LUT R87, R87, 0x3, RZ, 0xc0, !PT ;  /* 0x0000000357578812 */ /* 0x000fe200078ec0ff */
[----:B------:R-:W-:Y:S01]  /*13e0*/  @P5 IMAD R142, R142, R143, RZ ;  /* 0x0000008f8e8e5224 */ /* 0x000fe200078e02ff */
[----:B------:R-:W-:Y:S05]  /*13f0*/  WARPSYNC.ALL ;  /* 0x0000000000007948 */ /* 0x000fea0003800000 */
[----:B------:R-:W-:Y:S01]  /*1400*/  @P5 SHF.R.S32.HI R93, RZ, 0x1f, R142 ;  /* 0x0000001fff5d5819 */ /* 0x000fe2000001148e */
[----:B------:R-:W-:Y:S01]  /*1410*/  HFMA2.MMA R103, -RZ, RZ, 0, 0 ;  /* 0x00000000ff677435 */ /* 0x000fe200000001ff */
[----:B------:R-:W-:-:S02]  /*1420*/  @!P0 IADD3 R87, R86, R87, RZ ;  /* 0x0000005756578210 */ /* 0x000fc40007ffe0ff */
[----:B------:R-:W-:Y:S01]  /*1430*/  @P5 LEA.HI R142, R93, R142, RZ, 0x2 ;  /* 0x0000008e5d8e5211 */ /* 0x000fe200078f10ff */
[----:B--2---:R-:W-:Y:S01]  /*1440*/  FADD.FTZ R93, R91, R94 ;  /* 0x0000005e5b5d7221 */ /* 0x004fe20000010000 */
[----:B------:R-:W-:-:S04]  /*1450*/  @P5 LOP3.LUT R9, R110, 0x7f, RZ, 0xc0, !PT ;  /* 0x0000007f6e095812 */ /* 0x000fc800078ec0ff */
[----:B------:R-:W-:-:S05]  /*1460*/  @P5 LEA.HI.SX32 R103, R142, R9, 0x1e ;  /* 0x000000098e675211 */ /* 0x000fca00078ff2ff */
[----:B-1----:R-:W-:Y:S01]  /*1470*/  @P5 IMAD.WIDE.U32 R94, R103, 0x10, R84 ;  /* 0x00000010675e5825 */ /* 0x002fe200078e0054 */
[----:B---3--:R-:W-:-:S04]  /*1480*/  LEA R88, R89, R88, 0x18 ;  /* 0x0000005859587211 */ /* 0x008fc800078ec0ff */
[----:B------:R-:W-:-:S05]  /*1490*/  @!P0 LEA R120, R87, R88, 0x3 ;  /* 0x0000005857788211 */ /* 0x000fca00078e18ff */
[----:B------:R-:W-:Y:S01]  /*14a0*/  @!P0 STS.64 [R120+0x1800], R92 ;  /* 0x0018005c78008388 */ /* 0x000fe20000000a00 */
[----:B------:R-:W-:Y:S01]  /*14b0*/  BAR.SYNC.DEFER_BLOCKING 0x0 ;  /* 0x0000000000007b1d */ /* 0x000fe20000010000 */
[----:B------:R-:W-:-:S05]  /*14c0*/  LEA R121, R86, R88, 0x3 ;  /* 0x0000005856797211 */ /* 0x000fca00078e18ff */
[----:B------:R-:W1:Y:S04]  /*14d0*/  LDS.128 R84, [R121+0x1800] ;  /* 0x0018000079547984 */ /* 0x000e680000000c00 */
[----:B0-----:R-:W0:Y:S01]  /*14e0*/  LDS.128 R88, [R121+0x1810] ;  /* 0x0018100079587984 */ /* 0x001e220000000c00 */
[----:B------:R-:W-:-:S03]  /*14f0*/  ISETP.NE.U32.AND P1, PT, RZ, UR12, PT ;  /* 0x0000000cff007c0c */ /* 0x000fc6000bf25070 */
[----:B------:R2:W5:Y:S01]  /*1500*/  @P5 LDG.E.128 R44, desc[UR4][R94.64] ;  /* 0x000000045e2c5981 */ /* 0x000562000c1e1d00 */
[----:B------:R-:W-:Y:S01]  /*1510*/  ISETP.NE.AND.EX P1, PT, RZ, UR13, PT, P1 ;  /* 0x0000000dff007c0c */ /* 0x000fe2000bf25310 */
[----:B------:R-:W-:Y:S01]  /*1520*/  BSSY B0, `(.L_x_7658) ;  /* 0x0000024000007945 */ /* 0x000fe20003800000 */
[C---:B------:R-:W-:Y:S02]  /*1530*/  @!P4 ISETP.NE.U32.AND P3, PT, R114.reuse, RZ, PT ;  /* 0x000000ff7200c20c */ /* 0x040fe40003f65070 */
[----:B------:R-:W-:Y:S02]  /*1540*/  @!P4 ISETP.NE.U32.AND P0, PT, R114, RZ, PT ;  /* 0x000000ff7200c20c */ /* 0x000fe40003f05070 */
[----:B------:R-:W-:Y:S02]  /*1550*/  @!P4 ISETP.NE.AND.EX P3, PT, R116, RZ, PT, P3 ;  /* 0x000000ff7400c20c */ /* 0x000fe40003f65330 */
[----:B------:R-:W-:Y:S02]  /*1560*/  @!P4 ISETP.NE.U32.AND P2, PT, R114, RZ, PT ;  /* 0x000000ff7200c20c */ /* 0x000fe40003f45070 */
[----:B------:R-:W-:-:S02]  /*1570*/  @!P4 ISETP.NE.AND.EX P0, PT, R116, RZ, PT, P0 ;  /* 0x000000ff7400c20c */ /* 0x000fc40003f05300 */
[----:B------:R-:W-:Y:S01]  /*1580*/  @!P4 ISETP.NE.AND.EX P2, PT, R116, RZ, PT, P2 ;  /* 0x000000ff7400c20c */ /* 0x000fe20003f45320 */
[----:B--2---:R-:W2:Y:S01]  /*1590*/  @P1 LDC.64 R94, c[0x0][0x308] ;  /* 0x0000c200ff5e1b82 */ /* 0x004ea20000000a00 */
[----:B-1----:R-:W-:Y:S01]  /*15a0*/  FADD.FTZ R123, RZ, R84 ;  /* 0x00000054ff7b7221 */ /* 0x002fe20000010000 */
[----:B------:R-:W-:Y:S01]  /*15b0*/  FADD.FTZ R84, RZ, R85 ;  /* 0x00000055ff547221 */ /* 0x000fe20000010000 */
[----:B-----5:R-:W-:Y:S02]  /*15c0*/  @!P4 FSEL R85, R32, RZ, P3 ;  /* 0x000000ff2055c208 */ /* 0x020fe40001800000 */
[----:B------:R-:W-:Y:S01]  /*15d0*/  FADD.FTZ R123, R86, R123 ;  /* 0x0000007b567b7221 */ /* 0x000fe20000010000 */
[----:B------:R-:W-:Y:S01]  /*15e0*/  FADD.FTZ R84, R87, R84 ;  /* 0x0000005457547221 */ /* 0x000fe20000010000 */
[----:B------:R-:W-:Y:S02]  /*15f0*/  @!P4 ISETP.NE.U32.AND P3, PT, R114, RZ, PT ;  /* 0x000000ff7200c20c */ /* 0x000fe40003f65070 */
[----:B0-----:R-:W-:Y:S01]  /*1600*/  FADD.FTZ R123, R123, R88 ;  /* 0x000000587b7b7221 */ /* 0x001fe20000010000 */
[----:B------:R-:W-:Y:S01]  /*1610*/  FADD.FTZ R84, R84, R89 ;  /* 0x0000005954547221 */ /* 0x000fe20000010000 */
[----:B------:R-:W-:Y:S01]  /*1620*/  @!P4 FSEL R86, R33, RZ, P0 ;  /* 0x000000ff2156c208 */ /* 0x000fe20000000000 */
[----:B------:R-:W0:Y:S01]  /*1630*/  @P5 LDC.64 R88, c[0x0][0x2f8] ;  /* 0x0000be00ff585b82 */ /* 0x000e220000000a00 */
[----:B------:R-:W-:Y:S01]  /*1640*/  FADD.FTZ R90, R90, R123 ;  /* 0x0000007b5a5a7221 */ /* 0x000fe20000010000 */
[----:B------:R-:W-:Y:S01]  /*1650*/  @!P4 FSEL R87, R34, RZ, P2 ;  /* 0x000000ff2257c208 */ /* 0x000fe20001000000 */
[----:B------:R-:W-:Y:S01]  /*1660*/  FADD.FTZ R84, R91, R84 ;  /* 0x000000545b547221 */ /* 0x000fe20000010000 */
[----:B------:R-:W-:Y:S01]  /*1670*/  @!P4 ISETP.NE.U32.AND P0, PT, R114, RZ, PT ;  /* 0x000000ff7200c20c */ /* 0x000fe20003f05070 */
[----:B------:R-:W-:Y:S01]  /*1680*/  FMUL.FTZ R90, R90, UR8 ;  /* 0x000000085a5a7c20 */ /* 0x000fe20008410000 */
[----:B------:R-:W-:Y:S01]  /*1690*/  @!P4 ISETP.NE.AND.EX P3, PT, R116, RZ, PT, P3 ;  /* 0x000000ff7400c20c */ /* 0x000fe20003f65330 */
[----:B------:R-:W-:Y:S01]  /*16a0*/  FMUL.FTZ R120, R84, UR8 ;  /* 0x0000000854787c20 */ /* 0x000fe20008410000 */
[----:B------:R-:W-:-:S02]  /*16b0*/  ISETP.NE.AND P2, PT, R11, RZ, PT ;  /* 0x000000ff0b00720c */ /* 0x000fc40003f45270 */
[----:B------:R-:W-:Y:S02]  /*16c0*/  @!P4 ISETP.NE.AND.EX P0, PT, R116, RZ, PT, P0 ;  /* 0x000000ff7400c20c */ /* 0x000fe40003f05300 */
[----:B------:R-:W-:Y:S02]  /*16d0*/  @!P4 FSEL R124, R35, RZ, P3 ;  /* 0x000000ff237cc208 */ /* 0x000fe40001800000 */
[----:B------:R-:W-:Y:S01]  /*16e0*/  FSEL R121, R90, RZ, !P2 ;  /* 0x000000ff5a797208 */ /* 0x000fe20005000000 */
[----:B------:R-:W-:Y:S08]  /*16f0*/  @!P4 BRA `(.L_x_7659) ;  /* 0x000000000018c947 */ /* 0x000ff00003800000 */
[----:B------:R-:W-:Y:S01]  /*1700*/  ISETP.NE.U32.AND P2, PT, R114, RZ, PT ;  /* 0x000000ff7200720c */ /* 0x000fe20003f45070 */
[----:B------:R-:W-:-:S03]  /*1710*/  FFMA.FTZ R85, R3, R120, R121 ;  /* 0x0000007803557223 */ /* 0x000fc60000010079 */
[----:B------:R-:W-:Y:S01]  /*1720*/  ISETP.NE.AND.EX P2, PT, R116, RZ, PT, P2 ;  /* 0x000000ff7400720c */ /* 0x000fe20003f45320 */
[----:B------:R-:W-:-:S04]  /*1730*/  FADD.FTZ R85, R128, -R85 ;  /* 0x8000005580557221 */ /* 0x000fc80000010000 */
[----:B------:R-:W-:-:S08]  /*1740*/  FMUL.FTZ R85, R0, R85 ;  /* 0x0000005500557220 */ /* 0x000fd00000410000 */
[----:B------:R-:W-:-:S07]  /*1750*/  @P2 FADD.FTZ R85, R32, R85 ;  /* 0x0000005520552221 */ /* 0x000fce0000010000 */
.L_x_7659:
[----:B------:R-:W-:Y:S05]  /*1760*/  BSYNC B0 ;  /* 0x0000000000007941 */ /* 0x000fea0003800000 */
.L_x_7658:
        /* <DEDUP_REMOVED lines=10> */
.L_x_7661:
[----:B------:R-:W-:Y:S05]  /*1810*/  BSYNC B0 ;  /* 0x0000000000007941 */ /* 0x000fea0003800000 */
.L_x_7660:
        /* <DEDUP_REMOVED lines=8> */
.L_x_7663:
[----:B------:R-:W-:Y:S05]  /*18a0*/  BSYNC B0 ;  /* 0x0000000000007941 */ /* 0x000fea0003800000 */
.L_x_7662:
        /* <DEDUP_REMOVED lines=10> */
.L_x_7665:
[----:B------:R-:W-:Y:S05]  /*1950*/  BSYNC B0 ;  /* 0x0000000000007941 */ /* 0x000fea0003800000 */
.L_x_7664:
        /* <DEDUP_REMOVED lines=8> */
.L_x_7667:
[----:B------:R-:W-:Y:S05]  /*19e0*/  BSYNC B0 ;  /* 0x0000000000007941 */ /* 0x000fea0003800000 */
.L_x_7666:
        /* <DEDUP_REMOVED lines=10> */
.L_x_7669:
[----:B------:R-:W-:Y:S05]  /*1a90*/  BSYNC B0 ;  /* 0x0000000000007941 */ /* 0x000fea0003800000 */
.L_x_7668:
        /* <DEDUP_REMOVED lines=8> */
.L_x_7671:
[----:B------:R-:W-:Y:S05]  /*1b20*/  BSYNC B0 ;  /* 0x0000000000007941 */ /* 0x000fea0003800000 */
.L_x_7670:
        /* <DEDUP_REMOVED lines=10> */
.L_x_7673:
[----:B------:R-:W-:Y:S05]  /*1bd0*/  BSYNC B0 ;  /* 0x0000000000007941 */ /* 0x000fea0003800000 */
.L_x_7672:
[----:B------:R-:W-:Y:S01]  /*1be0*/  ISETP.NE.U32.AND P2, PT, RZ, UR12, PT ;  /* 0x0000000cff007c0c */ /* 0x000fe2000bf45070 */
[----:B--2---:R-:W-:Y:S01]  /*1bf0*/  @P1 IMAD.WIDE.U32 R94, R133, 0x10, R94 ;  /* 0x00000010855e1825 */ /* 0x004fe200078e005e */
[----:B------:R-:W1:Y:S01]  /*1c00*/  @P5 LDC.64 R90, c[0x0][0x2f8] ;  /* 0x0000be00ff5a5b82 */ /* 0x000e620000000a00 */
[----:B------:R-:W-:Y:S01]  /*1c10*/  @!P4 ISETP.NE.U32.AND P3, PT, R114, RZ, PT ;  /* 0x000000ff7200c20c */ /* 0x000fe20003f65070 */
[----:B------:R-:W-:Y:S01]  /*1c20*/  BSSY B0, `(.L_x_7674) ;  /* 0x000001a000007945 */ /* 0x000fe20003800000 */
[----:B------:R-:W-:Y:S01]  /*1c30*/  ISETP.NE.AND.EX P2, PT, RZ, UR13, PT, P2 ;  /* 0x0000000dff007c0c */ /* 0x000fe2000bf45320 */
[----:B0-----:R-:W-:Y:S01]  /*1c40*/  @P5 IMAD.WIDE.U32 R88, R103, 0x10, R88 ;  /* 0x0000001067585825 */ /* 0x001fe200078e0058 */
[----:B------:R-:W-:Y:S02]  /*1c50*/  @!P4 ISETP.NE.AND.EX P3, PT, R116, RZ, PT, P3 ;  /* 0x000000ff7400c20c */ /* 0x000fe40003f65330 */
[----:B------:R-:W-:Y:S01]  /*1c60*/  SEL R84, R85, R52, P2 ;  /* 0x0000003455547207 */ /* 0x000fe20001000000 */
[----:B------:R-:W0:Y:S01]  /*1c70*/  @P1 LDC.64 R92, c[0x0][0x308] ;  /* 0x0000c200ff5c1b82 */ /* 0x000e220000000a00 */
[----:B------:R-:W-:-:S02]  /*1c80*/  SEL R85, R86, R53, P2 ;  /* 0x0000003556557207 */ /* 0x000fc40001000000 */
[----:B------:R-:W-:Y:S02]  /*1c90*/  SEL R86, R87, R54, P2 ;  /* 0x0000003657567207 */ /* 0x000fe40001000000 */
[----:B------:R-:W-:Y:S02]  /*1ca0*/  SEL R87, R124, R55, P2 ;  /* 0x000000377c577207 */ /* 0x000fe40001000000 */
[----:B------:R-:W-:Y:S02]  /*1cb0*/  @!P4 FSEL R123, R28, RZ, P0 ;  /* 0x000000ff1c7bc208 */ /* 0x000fe40000000000 */
[C---:B------:R-:W-:Y:S01]  /*1cc0*/  @!P4 ISETP.NE.U32.AND P0, PT, R114.reuse, RZ, PT ;  /* 0x000000ff7200c20c */ /* 0x040fe20003f05070 */
[----:B------:R2:W-:Y:S01]  /*1cd0*/  @P1 STG.E.128 desc[UR4][R94.64], R84 ;  /* 0x000000545e001986 */ /* 0x0005e2000c101d04 */
[----:B------:R-:W-:Y:S02]  /*1ce0*/  @!P4 FSEL R122, R29, RZ, P3 ;  /* 0x000000ff1d7ac208 */ /* 0x000fe40001800000 */
[----:B------:R-:W-:Y:S01]  /*1cf0*/  @!P4 ISETP.NE.U32.AND P3, PT, R114, RZ, PT ;  /* 0x000000ff7200c20c */ /* 0x000fe20003f65070 */
[----:B------:R2:W-:Y:S01]  /*1d00*/  @P5 STG.E.128 desc[UR4][R88.64], R40 ;  /* 0x0000002858005986 */ /* 0x0005e2000c101d04 */
[----:B------:R-:W-:-:S02]  /*1d10*/  @!P4 ISETP.NE.AND.EX P0, PT, R116, RZ, PT, P0 ;  /* 0x000000ff7400c20c */ /* 0x000fc40003f05300 */
[----:B------:R-:W-:Y:S02]  /*1d20*/  @!P4 ISETP.NE.AND.EX P3, PT, R116, RZ, PT, P3 ;  /* 0x000000ff7400c20c */ /* 0x000fe40003f65330 */
[----:B------:R-:W-:Y:S02]  /*1d30*/  @!P4 FSEL R125, R30, RZ, P0 ;  /* 0x000000ff1e7dc208 */ /* 0x000fe40000000000 */
[----:B------:R-:W-:Y:S02]  /*1d40*/  @!P4 ISETP.NE.U32.AND P0, PT, R114, RZ, PT ;  /* 0x000000ff7200c20c */ /* 0x000fe40003f05070 */
[----:B------:R-:W-:Y:S02]  /*1d50*/  @!P4 FSEL R124, R31, RZ, P3 ;  /* 0x000000ff1f7cc208 */ /* 0x000fe40001800000 */
[----:B------:R-:W-:Y:S01]  /*1d60*/  @P5 IADD3 R133, R103, 0x80, RZ ;  /* 0x0000008067855810 */ /* 0x000fe20007ffe0ff */
[----:B------:R-:W-:Y:S08]  /*1d70*/  @!P5 BRA `(.L_x_7675) ;  /* 0x000000000010d947 */ /* 0x000ff00003800000 */
[----:B------:R-:W3:Y:S01]  /*1d80*/  LDC.64 R44, c[0x0][0x220] ;  /* 0x00008800ff2c7b82 */ /* 0x000ee20000000a00 */
[----:B------:R-:W-:-:S05]  /*1d90*/  IADD3 R47, R103, 0x80, RZ ;  /* 0x00000080672f7810 */ /* 0x000fca0007ffe0ff */
[----:B---3--:R-:W-:-:S06]  /*1da0*/  IMAD.WIDE.U32 R44, R47, 0x10, R44 ;  /* 0x000000102f2c7825 */ /* 0x008fcc00078e002c */
[----:B------:R-:W5:Y:S02]  /*1db0*/  LDG.E.128 R44, desc[UR4][R44.64] ;  /* 0x000000042c2c7981 */ /* 0x000f64000c1e1d00 */
.L_x_7675:
[----:B------:R-:W-:Y:S05]  /*1dc0*/  BSYNC B0 ;  /* 0x0000000000007941 */ /* 0x000fea0003800000 */
.L_x_7674:
[----:B------:R-:W-:Y:S04]  /*1dd0*/  BSSY B0, `(.L_x_7676) ;  /* 0x0000008000007945 */ /* 0x000fe80003800000 */
[----:B------:R-:W-:Y:S05]  /*1de0*/  @!P4 BRA `(.L_x_7677) ;  /* 0x000000000018c947 */ /* 0x000fea0003800000 */
[----:B------:R-:W-:Y:S01]  /*1df0*/  ISETP.NE.U32.AND P3, PT, R114, RZ, PT ;  /* 0x000000ff7200720c */ /* 0x000fe20003f65070 */
[----:B--2---:R-:W-:-:S03]  /*1e00*/  FFMA.FTZ R85, R131, R120, R121 ;  /* 0x0000007883557223 */ /* 0x004fc60000010079 */
[----:B------:R-:W-:Y:S01]  /*1e10*/  ISETP.NE.AND.EX P3, PT, R116, RZ, PT, P3 ;  /* 0x000000ff7400720c */ /* 0x000fe20003f65330 */
[----:B------:R-:W-:-:S04]  /*1e20*/  FADD.FTZ R85, R136, -R85 ;  /* 0x8000005588557221 */ /* 0x000fc80000010000 */
[----:B------:R-:W-:-:S08]  /*1e30*/  FMUL.FTZ R123, R0, R85 ;  /* 0x00000055007b7220 */ /* 0x000fd00000410000 */
[----:B------:R-:W-:-:S07]  /*1e40*/  @P3 FADD.FTZ R123, R28, R123 ;  /* 0x0000007b1c7b3221 */ /* 0x000fce0000010000 */
.L_x_7677:
[----:B------:R-:W-:Y:S05]  /*1e50*/  BSYNC B0 ;  /* 0x0000000000007941 */ /* 0x000fea0003800000 */
.L_x_7676:
[----:B------:R-:W-:Y:S04]  /*1e60*/  BSSY B0, `(.L_x_7678) ;  /* 0x000000a000007945 */ /* 0x000fe80003800000 */
[----:B------:R-:W-:Y:S05]  /*1e70*/  @!P5 BRA `(.L_x_7679) ;  /* 0x000000000020d947 */ /* 0x000fea0003800000 */
[----:B--2---:R-:W-:Y:S01]  /*1e80*/  FMUL.FTZ R40, R123, UR11 ;  /* 0x0000000b7b287c20 */ /* 0x004fe20008410000 */
[----:B------:R-:W-:-:S03]  /*1e90*/  LOP3.LUT P3, RZ, R126, 0xff, RZ, 0xc0, !PT ;  /* 0x000000ff7eff7812 */ /* 0x000fc6000786c0ff */
[----:B------:R-:W-:Y:S01]  /*1ea0*/  FMUL.FTZ R86, R40, UR10 ;  /* 0x0000000a28567c20 */ /* 0x000fe20008410000 */
[----:B------:R-:W-:-:S03]  /*1eb0*/  MOV R40, RZ ;  /* 0x000000ff00287202 */ /* 0x000fc60000000f00 */
[----:B-----5:R-:W-:-:S05]  /*1ec0*/  FMUL.FTZ R84, R44, R86 ;  /* 0x000000562c547220 */ /* 0x020fca0000410000 */
[----:B------:R-:W-:Y:S01]  /*1ed0*/  FSEL R85, R84, RZ, P3 ;  /* 0x000000ff54557208 */ /* 0x000fe20001800000 */
[----:B------:R-:W-:-:S04]  /*1ee0*/  @P3 FMUL.FTZ R40, R19, R86 ;  /* 0x0000005613283220 */ /* 0x000fc80000410000 */
[----:B------:R-:W-:-:S07]  /*1ef0*/  FADD.FTZ R60, R60, R85 ;  /* 0x000000553c3c7221 */ /* 0x000fce0000010000 */
.L_x_7679:
[----:B------:R-:W-:Y:S05]  /*1f00*/  BSYNC B0 ;  /* 0x0000000000007941 */ /* 0x000fea0003800000 */
.L_x_7678:
        /* <DEDUP_REMOVED lines=8> */
.L_x_7681:
[----:B------:R-:W-:Y:S05]  /*1f90*/  BSYNC B0 ;  /* 0x0000000000007941 */ /* 0x000fea0003800000 */
.L_x_7680:
[----:B------:R-:W-:Y:S04]  /*1fa0*/  BSSY B0, `(.L_x_7682) ;  /* 0x000000a000007945 */ /* 0x000fe80003800000 */
[----:B------:R-:W-:Y:S05]  /*1fb0*/  @!P5 BRA `(.L_x_7683) ;  /* 0x000000000020d947 */ /* 0x000fea0003800000 */
[----:B--2---:R-:W-:Y:S01]  /*1fc0*/  FMUL.FTZ R41, R122, UR11 ;  /* 0x0000000b7a297c20 */ /* 0x004fe20008410000 */
[----:B------:R-:W-:-:S03]  /*1fd0*/  LOP3.LUT P3, RZ, R126, 0xff00, RZ, 0xc0, !PT ;  /* 0x0000ff007eff7812 */ /* 0x000fc6000786c0ff */
[----:B------:R-:W-:Y:S01]  /*1fe0*/  FMUL.FTZ R85, R41, UR10 ;  /* 0x0000000a29557c20 */ /* 0x000fe20008410000 */
[----:B------:R-:W-:-:S03]  /*1ff0*/  HFMA2.MMA R41, -RZ, RZ, 0, 0 ;  /* 0x00000000ff297435 */ /* 0x000fc600000001ff */
[----:B-----5:R-:W-:-:S05]  /*2000*/  FMUL.FTZ R84, R45, R85 ;  /* 0x000000552d547220 */ /* 0x020fca0000410000 */
[----:B------:R-:W-:Y:S01]  /*2010*/  FSEL R84, R84, RZ, P3 ;  /* 0x000000ff54547208 */ /* 0x000fe20001800000 */
[----:B------:R-:W-:-:S04]  /*2020*/  @P3 FMUL.FTZ R41, R6, R85 ;  /* 0x0000005506293220 */ /* 0x000fc80000410000 */
[----:B------:R-:W-:-:S07]  /*2030*/  FADD.FTZ R61, R61, R84 ;  /* 0x000000543d3d7221 */ /* 0x000fce0000010000 */
.L_x_7683:
[----:B------:R-:W-:Y:S05]  /*2040*/  BSYNC B0 ;  /* 0x0000000000007941 */ /* 0x000fea0003800000 */
.L_x_7682:
        /* <DEDUP_REMOVED lines=8> */
.L_x_7685:
[----:B------:R-:W-:Y:S05]  /*20d0*/  BSYNC B0 ;  /* 0x0000000000007941 */ /* 0x000fea0003800000 */
.L_x_7684:
        /* <DEDUP_REMOVED lines=10> */
.L_x_7687:
[----:B------:R-:W-:Y:S05]  /*2180*/  BSYNC B0 ;  /* 0x0000000000007941 */ /* 0x000fea0003800000 */
.L_x_7686:
        /* <DEDUP_REMOVED lines=8> */
.L_x_7689:
[----:B------:R-:W-:Y:S05]  /*2210*/  BSYNC B0 ;  /* 0x0000000000007941 */ /* 0x000fea0003800000 */
.L_x_7688:
        /* <DEDUP_REMOVED lines=10> */
.L_x_7691:
[----:B------:R-:W-:Y:S05]  /*22c0*/  BSYNC B0 ;  /* 0x0000000000007941 */ /* 0x000fea0003800000 */
.L_x_7690:
[----:B0-----:R-:W-:Y:S01]  /*22d0*/  @P1 IMAD.WIDE.U32 R92, R119, 0x10, R92 ;  /* 0x00000010775c1825 */ /* 0x001fe200078e005c */
[----:B--2---:R-:W-:Y:S01]  /*22e0*/  SEL R84, R123, R52, P2 ;  /* 0x000000347b547207 */ /* 0x004fe20001000000 */
[----:B------:R-:W-:Y:S01]  /*22f0*/  BSSY B0, `(.L_x_7692) ;  /* 0x0000012000007945 */ /* 0x000fe20003800000 */
[----:B------:R-:W-:Y:S01]  /*2300*/  SEL R85, R122, R53, P2 ;  /* 0x000000357a557207 */ /* 0x000fe20001000000 */
[----:B-1----:R-:W-:Y:S01]  /*2310*/  @P5 IMAD.WIDE.U32 R90, R133, 0x10, R90 ;  /* 0x00000010855a5825 */ /* 0x002fe200078e005a */
[----:B------:R-:W-:Y:S02]  /*2320*/  SEL R86, R125, R54, P2 ;  /* 0x000000367d567207 */ /* 0x000fe40001000000 */
[----:B------:R-:W-:Y:S02]  /*2330*/  SEL R87, R124, R55, P2 ;  /* 0x000000377c577207 */ /* 0x000fe40001000000 */
[----:B------:R-:W-:Y:S02]  /*2340*/  @!P4 ISETP.NE.U32.AND P3, PT, R114, RZ, PT ;  /* 0x000000ff7200c20c */ /* 0x000fe40003f65070 */
[C---:B------:R-:W-:Y:S01]  /*2350*/  @!P4 ISETP.NE.AND.EX P0, PT, R116.reuse, RZ, PT, P0 ;  /* 0x000000ff7400c20c */ /* 0x040fe20003f05300 */
[----:B------:R0:W-:Y:S01]  /*2360*/  @P1 STG.E.128 desc[UR4][R92.64], R84 ;  /* 0x000000545c001986 */ /* 0x0001e2000c101d04 */
[----:B------:R-:W-:-:S02]  /*2370*/  @!P4 ISETP.NE.AND.EX P3, PT, R116, RZ, PT, P3 ;  /* 0x000000ff7400c20c */ /* 0x000fc40003f65330 */
[----:B------:R-:W-:Y:S01]  /*2380*/  @!P4 FSEL R89, R24, RZ, P0 ;  /* 0x000000ff1859c208 */ /* 0x000fe20000000000 */
[----:B------:R0:W-:Y:S01]  /*2390*/  @P5 STG.E.128 desc[UR4][R90.64], R40 ;  /* 0x000000285a005986 */ /* 0x0001e2000c101d04 */
[----:B------:R-:W-:Y:S02]  /*23a0*/  @!P4 ISETP.NE.U32.AND P0, PT, R114, RZ, PT ;  /* 0x000000ff7200c20c */ /* 0x000fe40003f05070 */
[----:B------:R-:W-:Y:S02]  /*23b0*/  @!P4 FSEL R88, R25, RZ, P3 ;  /* 0x000000ff1958c208 */ /* 0x000fe40001800000 */
[----:B------:R-:W-:Y:S01]  /*23c0*/  IADD3 R103, R103, 0x100, RZ ;  /* 0x0000010067677810 */ /* 0x000fe20007ffe0ff */
[----:B------:R-:W-:Y:S08]  /*23d0*/  @!P5 BRA `(.L_x_7693) ;  /* 0x00000000000cd947 */ /* 0x000ff00003800000 */
[----:B-----5:R-:W1:Y:S02]  /*23e0*/  LDC.64 R44, c[0x0][0x220] ;  /* 0x00008800ff2c7b82 */ /* 0x020e640000000a00 */
[----:B-1----:R-:W-:-:S06]  /*23f0*/  IMAD.WIDE.U32 R44, R103, 0x10, R44 ;  /* 0x00000010672c7825 */ /* 0x002fcc00078e002c */
[----:B------:R-:W5:Y:S02]  /*2400*/  LDG.E.128 R44, desc[UR4][R44.64] ;  /* 0x000000042c2c7981 */ /* 0x000f64000c1e1d00 */
.L_x_7693:
[----:B------:R-:W-:Y:S05]  /*2410*/  BSYNC B0 ;  /* 0x0000000000007941 */ /* 0x000fea0003800000 */
.L_x_7692:
        /* <DEDUP_REMOVED lines=8> */
.L_x_7695:
[----:B------:R-:W-:Y:S05]  /*24a0*/  BSYNC B0 ;  /* 0x0000000000007941 */ /* 0x000fea0003800000 */
.L_x_7694:
[----:B------:R-:W-:Y:S04]  /*24b0*/  BSSY B0, `(.L_x_7696) ;  /* 0x000000a000007945 */ /* 0x000fe80003800000 */
[----:B------:R-:W-:Y:S05]  /*24c0*/  @!P5 BRA `(.L_x_7697) ;  /* 0x000000000020d947 */ /* 0x000fea0003800000 */
[----:B0-----:R-:W-:Y:S01]  /*24d0*/  FMUL.FTZ R40, R89, UR11 ;  /* 0x0000000b59287c20 */ /* 0x001fe20008410000 */
[----:B------:R-:W-:-:S03]  /*24e0*/  LOP3.LUT P3, RZ, R118, 0xff, RZ, 0xc0, !PT ;  /* 0x000000ff76ff7812 */ /* 0x000fc6000786c0ff */
[----:B------:R-:W-:Y:S01]  /*24f0*/  FMUL.FTZ R86, R40, UR10 ;  /* 0x0000000a28567c20 */ /* 0x000fe20008410000 */
[----:B------:R-:W-:-:S03]  /*2500*/  MOV R40, RZ ;  /* 0x000000ff00287202 */ /* 0x000fc60000000f00 */
[----:B-----5:R-:W-:-:S05]  /*2510*/  FMUL.FTZ R84, R44, R86 ;  /* 0x000000562c547220 */ /* 0x020fca0000410000 */
[----:B------:R-:W-:Y:S01]  /*2520*/  FSEL R85, R84, RZ, P3 ;  /* 0x000000ff54557208 */ /* 0x000fe20001800000 */
[----:B------:R-:W-:-:S04]  /*2530*/  @P3 FMUL.FTZ R40, R15, R86 ;  /* 0x000000560f283220 */ /* 0x000fc80000410000 */
[----:B------:R-:W-:-:S07]  /*2540*/  FADD.FTZ R64, R64, R85 ;  /* 0x0000005540407221 */ /* 0x000fce0000010000 */
.L_x_7697:
[----:B------:R-:W-:Y:S05]  /*2550*/  BSYNC B0 ;  /* 0x0000000000007941 */ /* 0x000fea0003800000 */
.L_x_7696:
        /* <DEDUP_REMOVED lines=8> */
.L_x_7699:
[----:B------:R-:W-:Y:S05]  /*25e0*/  BSYNC B0 ;  /* 0x0000000000007941 */ /* 0x000fea0003800000 */
.L_x_7698:
[----:B------:R-:W-:Y:S04]  /*25f0*/  BSSY B0, `(.L_x_7700) ;  /* 0x000000a000007945 */ /* 0x000fe80003800000 */
[----:B------:R-:W-:Y:S05]  /*2600*/  @!P5 BRA `(.L_x_7701) ;  /* 0x000000000020d947 */ /* 0x000fea0003800000 */
[----:B0-----:R-:W-:Y:S01]  /*2610*/  FMUL.FTZ R41, R88, UR11 ;  /* 0x0000000b58297c20 */ /* 0x001fe20008410000 */
[----:B------:R-:W-:-:S03]  /*2620*/  LOP3.LUT P3, RZ, R118, 0xff00, RZ, 0xc0, !PT ;  /* 0x0000ff0076ff7812 */ /* 0x000fc6000786c0ff */
[----:B------:R-:W-:Y:S01]  /*2630*/  FMUL.FTZ R85, R41, UR10 ;  /* 0x0000000a29557c20 */ /* 0x000fe20008410000 */
[----:B------:R-:W-:-:S03]  /*2640*/  HFMA2.MMA R41, -RZ, RZ, 0, 0 ;  /* 0x00000000ff297435 */ /* 0x000fc600000001ff */
[----:B-----5:R-:W-:-:S05]  /*2650*/  FMUL.FTZ R84, R45, R85 ;  /* 0x000000552d547220 */ /* 0x020fca0000410000 */
[----:B------:R-:W-:Y:S01]  /*2660*/  FSEL R84, R84, RZ, P3 ;  /* 0x000000ff54547208 */ /* 0x000fe20001800000 */
[----:B------:R-:W-:-:S04]  /*2670*/  @P3 FMUL.FTZ R41, R4, R85 ;  /* 0x0000005504293220 */ /* 0x000fc80000410000 */
[----:B------:R-:W-:-:S07]  /*2680*/  FADD.FTZ R65, R65, R84 ;  /* 0x0000005441417221 */ /* 0x000fce0000010000 */
.L_x_7701:
[----:B------:R-:W-:Y:S05]  /*2690*/  BSYNC B0 ;  /* 0x0000000000007941 */ /* 0x000fea0003800000 */
.L_x_7700:
[----:B------:R-:W-:Y:S01]  /*26a0*/  @!P4 ISETP.NE.U32.AND P3, PT, R114, RZ, PT ;  /* 0x000000ff7200c20c */ /* 0x000fe20003f65070 */
[----:B------:R-:W-:Y:S01]  /*26b0*/  BSSY B0, `(.L_x_7702) ;  /* 0x000000e000007945 */ /* 0x000fe20003800000 */
[C---:B------:R-:W-:Y:S02]  /*26c0*/  @!P4 ISETP.NE.AND.EX P0, PT, R116.reuse, RZ, PT, P0 ;  /* 0x000000ff7400c20c */ /* 0x040fe40003f05300 */
[----:B------:R-:W-:Y:S02]  /*26d0*/  @!P4 ISETP.NE.AND.EX P3, PT, R116, RZ, PT, P3 ;  /* 0x000000ff7400c20c */ /* 0x000fe40003f65330 */
[----:B------:R-:W-:Y:S02]  /*26e0*/  SEL R52, R89, R52, P2 ;  /* 0x0000003459347207 */ /* 0x000fe40001000000 */
[----:B------:R-:W-:Y:S02]  /*26f0*/  SEL R53, R88, R53, P2 ;  /* 0x0000003558357207 */ /* 0x000fe40001000000 */
[----:B0-----:R-:W-:-:S02]  /*2700*/  @!P4 FSEL R86, R27, RZ, P0 ;  /* 0x000000ff1b56c208 */ /* 0x001fc40000000000 */
        /* <DEDUP_REMOVED lines=8> */
.L_x_7703:
[----:B------:R-:W-:Y:S05]  /*2790*/  BSYNC B0 ;  /* 0x0000000000007941 */ /* 0x000fea0003800000 */
.L_x_7702:
[----:B------:R-:W-:Y:S04]  /*27a0*/  BSSY B0, `(.L_x_7704) ;  /* 0x000000a000007945 */ /* 0x000fe80003800000 */
[----:B------:R-:W-:Y:S05]  /*27b0*/  @!P5 BRA `(.L_x_7705) ;  /* 0x000000000020d947 */ /* 0x000fea0003800000 */
[----:B------:R-:W-:Y:S01]  /*27c0*/  FMUL.FTZ R42, R85, UR11 ;  /* 0x0000000b552a7c20 */ /* 0x000fe20008410000 */
[----:B------:R-:W-:-:S03]  /*27d0*/  LOP3.LUT P0, RZ, R118, 0xff0000, RZ, 0xc0, !PT ;  /* 0x00ff000076ff7812 */ /* 0x000fc6000780c0ff */
[----:B------:R-:W-:Y:S01]  /*27e0*/  FMUL.FTZ R88, R42, UR10 ;  /* 0x0000000a2a587c20 */ /* 0x000fe20008410000 */
[----:B------:R-:W-:-:S03]  /*27f0*/  MOV R42, RZ ;  /* 0x000000ff002a7202 */ /* 0x000fc60000000f00 */
[----:B-----5:R-:W-:-:S05]  /*2800*/  FMUL.FTZ R84, R46, R88 ;  /* 0x000000582e547220 */ /* 0x020fca0000410000 */
[----:B------:R-:W-:Y:S01]  /*2810*/  FSEL R87, R84, RZ, P0 ;  /* 0x000000ff54577208 */ /* 0x000fe20000000000 */
[----:B------:R-:W-:-:S04]  /*2820*/  @P0 FMUL.FTZ R42, R13, R88 ;  /* 0x000000580d2a0220 */ /* 0x000fc80000410000 */
[----:B------:R-:W-:-:S07]  /*2830*/  FADD.FTZ R66, R66, R87 ;  /* 0x0000005742427221 */ /* 0x000fce0000010000 */
.L_x_7705:
[----:B------:R-:W-:Y:S05]  /*2840*/  BSYNC B0 ;  /* 0x0000000000007941 */ /* 0x000fea0003800000 */
.L_x_7704:
        /* <DEDUP_REMOVED lines=8> */
.L_x_7707:
[----:B------:R-:W-:Y:S05]  /*28d0*/  BSYNC B0 ;  /* 0x0000000000007941 */ /* 0x000fea0003800000 */
.L_x_7706:
        /* <DEDUP_REMOVED lines=8> */
[----:B-----5:R-:W-:-:S05]  /*2960*/  FMUL.FTZ R0, R47, R86 ;  /* 0x000000562f007220 */ /* 0x020fca0000410000 */
[----:B------:R-:W-:Y:S01]  /*2970*/  FSEL R0, R0, RZ, P0 ;  /* 0x000000ff00007208 */ /* 0x000fe20000000000 */
[----:B------:R-:W-:-:S04]  /*2980*/  @P0 FMUL.FTZ R43, R2, R86 ;  /* 0x00000056022b0220 */ /* 0x000fc80000410000 */
[----:B------:R-:W-:-:S07]  /*2990*/  FADD.FTZ R67, R67, R0 ;  /* 0x0000000043437221 */ /* 0x000fce0000010000 */
.L_x_7709:
[----:B------:R-:W-:Y:S05]  /*29a0*/  BSYNC B0 ;  /* 0x0000000000007941 */ /* 0x000fea0003800000 */
.L_x_7708:
[----:B------:R-:W0:Y:S01]  /*29b0*/  @P1 LDC.64 R86, c[0x0][0x308] ;  /* 0x0000c200ff561b82 */ /* 0x000e220000000a00 */
[----:B------:R-:W-:Y:S02]  /*29c0*/  IADD3 R108, R108, UR14, RZ ;  /* 0x0000000e6c6c7c10 */ /* 0x000fe4000fffe0ff */
[----:B------:R-:W-:Y:S02]  /*29d0*/  SEL R140, RZ, 0x1, P6 ;  /* 0x00000001ff8c7807 */ /* 0x000fe40003000000 */
[----:B------:R-:W-:-:S03]  /*29e0*/  ISETP.GE.AND P0, PT, R108, UR15, PT ;  /* 0x0000000f6c007c0c */ /* 0x000fc6000bf06270 */
[----:B------:R-:W1:Y:S01]  /*29f0*/  @P5 LDC.64 R84, c[0x0][0x2f8] ;  /* 0x0000be00ff545b82 */ /* 0x000e620000000a00 */
[----:B0-----:R-:W-:-:S05]  /*2a00*/  @P1 IMAD.WIDE.U32 R86, R112, 0x10, R86 ;  /* 0x0000001070561825 */ /* 0x001fca00078e0056 */
[----:B------:R0:W-:Y:S01]  /*2a10*/  @P1 STG.E.128 desc[UR4][R86.64], R52 ;  /* 0x0000003456001986 */ /* 0x0001e2000c101d04 */
[----:B-1----:R-:W-:-:S05]  /*2a20*/  @P5 IMAD.WIDE.U32 R84, R103, 0x10, R84 ;  /* 0x0000001067545825 */ /* 0x002fca00078e0054 */
[----:B------:R0:W-:Y:S01]  /*2a30*/  @P5 STG.E.128 desc[UR4][R84.64], R40 ;  /* 0x0000002854005986 */ /* 0x0001e2000c101d04 */
[----:B------:R-:W-:Y:S05]  /*2a40*/  @!P0 BRA `(.L_x_7710) ;  /* 0xffffffdc00088947 */ /* 0x000fea000383ffff */
.L_x_7653:
        /* <DEDUP_REMOVED lines=22> */
.L_x_7657:
[----:B------:R-:W-:Y:S01]  /*2bb0*/  HFMA2.MMA R121, -RZ, RZ, 0, 9.5367431640625e-07 ;  /* 0x00000010ff797435 */ /* 0x000fe200000001ff */
[----:B------:R-:W-:Y:S02]  /*2bc0*/  MOV R120, R90 ;  /* 0x0000005a00787202 */ /* 0x000fe40000000f00 */
[----:B------:R-:W-:Y:S02]  /*2bd0*/  MOV R122, 0x1f ;  /* 0x0000001f007a7802 */ /* 0x000fe40000000f00 */
[----:B------:R-:W-:-:S07]  /*2be0*/  MOV R103, 0xffffffff ;  /* 0xffffffff00677802 */ /* 0x000fce0000000f00 */
[----:B-----5:R-:W-:Y:S05]  /*2bf0*/  WARPSYNC.COLLECTIVE R103, `(.L_x_7711) ;  /* 0x0000000067087348 */ /* 0x020fea0003c00000 */
[----:B------:R0:W1:Y:S02]  /*2c00*/  SHFL.DOWN P1, R94, R120, R121, R122 ;  /* 0x08000079785e7389 */ /* 0x000064000002007a */
[----:B01---5:R-:W-:Y:S01]  /*2c10*/  ENDCOLLECTIVE ;  /* 0x000000000000791b */ /* 0x023fe20003800000 */
.L_x_7711:
[----:B------:R-:W-:Y:S02]  /*2c20*/  MOV R120, R91 ;  /* 0x0000005b00787202 */ /* 0x000fe40000000f00 */
[----:B------:R-:W-:-:S07]  /*2c30*/  MOV R85, R94 ;  /* 0x0000005e00557202 */ /* 0x000fce0000000f00 */
[----:B------:R-:W-:Y:S05]  /*2c40*/  WARPSYNC.COLLECTIVE R103, `(.L_x_7712) ;  /* 0x0000000067087348 */ /* 0x000fea0003c00000 */
[----:B------:R0:W1:Y:S02]  /*2c50*/  SHFL.DOWN P1, R94, R120, R121, R122 ;  /* 0x08000079785e7389 */ /* 0x000064000002007a */
[----:B01----:R-:W-:Y:S01]  /*2c60*/  ENDCOLLECTIVE ;  /* 0x000000000000791b */ /* 0x003fe20003800000 */
.L_x_7712:
[----:B------:R-:W-:Y:S01]  /*2c70*/  FADD.FTZ R85, R85, R90 ;  /* 0x0000005a55557221 */ /* 0x000fe20000010000 */
[----:B------:R-:W-:-:S04]  /*2c80*/  HFMA2.MMA R121, -RZ, RZ, 0, 4.76837158203125e-07 ;  /* 0x00000008ff797435 */ /* 0x000fc800000001ff */
[----:B------:R-:W-:Y:S02]  /*2c90*/  MOV R120, R85 ;  /* 0x0000005500787202 */ /* 0x000fe40000000f00 */
[----:B------:R-:W-:-:S07]  /*2ca0*/  MOV R84, R94 ;  /* 0x0000005e00547202 */ /* 0x000fce0000000f00 */
[----:B------:R-:W-:Y:S05]  /*2cb0*/  WARPSYNC.COLLECTIVE R103, `(.L_x_7713) ;  /* 0x0000000067087348 */ /* 0x000fea0003c00000 */
[----:B------:R0:W1:Y:S02]  /*2cc0*/  SHFL.DOWN P1, R94, R120, R121, R122 ;  /* 0x08000079785e7389 */ /* 0x000064000002007a */
[----:B01----:R-:W-:Y:S01]  /*2cd0*/  ENDCOLLECTIVE ;  /* 0x000000000000791b */ /* 0x003fe20003800000 */
.L_x_7713:
[----:B------:R-:W-:-:S05]  /*2ce0*/  FADD.FTZ R84, R84, R91 ;  /* 0x0000005b54547221 */ /* 0x000fca0000010000 */
[----:B------:R-:W-:Y:S02]  /*2cf0*/  MOV R120, R84 ;  /* 0x0000005400787202 */ /* 0x000fe40000000f00 */
[----:B------:R-:W-:-:S07]  /*2d00*/  MOV R88, R94 ;  /* 0x0000005e00587202 */ /* 0x000fce0000000f00 */
[----:B------:R-:W-:Y:S05]  /*2d10*/  WARPSYNC.COLLECTIVE R103, `(.L_x_7714) ;  /* 0x0000000067087348 */ /* 0x000fea0003c00000 */
[----:B------:R0:W1:Y:S02]  /*2d20*/  SHFL.DOWN P1, R94, R120, R121, R122 ;  /* 0x08000079785e7389 */ /* 0x000064000002007a */
[----:B01----:R-:W-:Y:S01]  /*2d30*/  ENDCOLLECTIVE ;  /* 0x000000000000791b */ /* 0x003fe20003800000 */
.L_x_7714:
[----:B------:R-:W-:Y:S01]  /*2d40*/  FADD.FTZ R88, R85, R88 ;  /* 0x0000005855587221 */ /* 0x000fe20000010000 */
[----:B------:R-:W-:-:S04]  /*2d50*/  HFMA2.MMA R121, -RZ, RZ, 0, 2.384185791015625e-07 ;  /* 0x00000004ff797435 */ /* 0x000fc800000001ff */
[----:B------:R-:W-:Y:S02]  /*2d60*/  MOV R120, R88 ;  /* 0x0000005800787202 */ /* 0x000fe40000000f00 */
[----:B------:R-:W-:-:S07]  /*2d70*/  MOV R89, R94 ;  /* 0x0000005e00597202 */ /* 0x000fce0000000f00 */
[----:B------:R-:W-:Y:S05]  /*2d80*/  WARPSYNC.COLLECTIVE R103, `(.L_x_7715) ;  /* 0x0000000067087348 */ /* 0x000fea0003c00000 */
[----:B------:R0:W1:Y:S02]  /*2d90*/  SHFL.DOWN P1, R94, R120, R121, R122 ;  /* 0x08000079785e7389 */ /* 0x000064000002007a */
[----:B01----:R-:W-:Y:S01]  /*2da0*/  ENDCOLLECTIVE ;  /* 0x000000000000791b */ /* 0x003fe20003800000 */
.L_x_7715:
[----:B------:R-:W-:-:S05]  /*2db0*/  FADD.FTZ R89, R84, R89 ;  /* 0x0000005954597221 */ /* 0x000fca0000010000 */
[----:B------:R-:W-:Y:S02]  /*2dc0*/  MOV R120, R89 ;  /* 0x0000005900787202 */ /* 0x000fe40000000f00 */
[----:B------:R-:W-:-:S07]  /*2dd0*/  MOV R93, R94 ;  /* 0x0000005e005d7202 */ /* 0x000fce0000000f00 */
[----:B------:R-:W-:Y:S05]  /*2de0*/  WARPSYNC.COLLECTIVE R103, `(.L_x_7716) ;  /* 0x0000000067087348 */ /* 0x000fea0003c00000 */
[----:B------:R0:W1:Y:S02]  /*2df0*/  SHFL.DOWN P1, R94, R120, R121, R122 ;  /* 0x08000079785e7389 */ /* 0x000064000002007a */
[----:B01----:R-:W-:Y:S01]  /*2e00*/  ENDCOLLECTIVE ;  /* 0x000000000000791b */ /* 0x003fe20003800000 */
.L_x_7716:
[----:B------:R-:W-:Y:S01]  /*2e10*/  FADD.FTZ R93, R88, R93 ;  /* 0x0000005d585d7221 */ /* 0x000fe20000010000 */
[----:B------:R-:W-:-:S04]  /*2e20*/  HFMA2.MMA R121, -RZ, RZ, 0, 1.1920928955078125e-07 ;  /* 0x00000002ff797435 */ /* 0x000fc800000001ff */
[----:B------:R-:W-:Y:S02]  /*2e30*/  MOV R120, R93 ;  /* 0x0000005d00787202 */ /* 0x000fe40000000f00 */
[----:B------:R-:W-:-:S07]  /*2e40*/  MOV R92, R94 ;  /* 0x0000005e005c7202 */ /* 0x000fce0000000f00 */
[----:B------:R-:W-:Y:S05]  /*2e50*/  WARPSYNC.COLLECTIVE R103, `(.L_x_7717) ;  /* 0x0000000067087348 */ /* 0x000fea0003c00000 */
[----:B------:R0:W1:Y:S02]  /*2e60*/  SHFL.DOWN P1, R94, R120, R121, R122 ;  /* 0x08000079785e7389 */ /* 0x000064000002007a */
[----:B01----:R-:W-:Y:S01]  /*2e70*/  ENDCOLLECTIVE ;  /* 0x000000000000791b */ /* 0x003fe20003800000 */
.L_x_7717:
[----:B------:R-:W-:-:S05]  /*2e80*/  FADD.FTZ R92, R89, R92 ;  /* 0x0000005c595c7221 */ /* 0x000fca0000010000 */
[----:B------:R-:W-:Y:S02]  /*2e90*/  MOV R120, R92 ;  /* 0x0000005c00787202 */ /* 0x000fe40000000f00 */
[----:B------:R-:W-:-:S07]  /*2ea0*/  MOV R90, R94 ;  /* 0x0000005e005a7202 */ /* 0x000fce0000000f00 */
[----:B------:R-:W-:Y:S05]  /*2eb0*/  WARPSYNC.COLLECTIVE R103, `(.L_x_7718) ;  /* 0x0000000067087348 */ /* 0x000fea0003c00000 */
[----:B------:R0:W1:Y:S02]  /*2ec0*/  SHFL.DOWN P1, R94, R120, R121, R122 ;  /* 0x08000079785e7389 */ /* 0x000064000002007a */
[----:B01----:R-:W-:Y:S01]  /*2ed0*/  ENDCOLLECTIVE ;  /* 0x000000000000791b */ /* 0x003fe20003800000 */
.L_x_7718:
[----:B------:R-:W-:Y:S01]  /*2ee0*/  FADD.FTZ R90, R93, R90 ;  /* 0x0000005a5d5a7221 */ /* 0x000fe20000010000 */
[----:B------:R-:W-:-:S04]  /*2ef0*/  HFMA2.MMA R121, -RZ, RZ, 0, 5.9604644775390625e-08 ;  /* 0x00000001ff797435 */ /* 0x000fc800000001ff */
[----:B------:R-:W-:Y:S02]  /*2f00*/  MOV R120, R90 ;  /* 0x0000005a00787202 */ /* 0x000fe40000000f00 */
[----:B------:R-:W-:-:S07]  /*2f10*/  MOV R91, R94 ;  /* 0x0000005e005b7202 */ /* 0x000fce0000000f00 */
[----:B------:R-:W-:Y:S05]  /*2f20*/  WARPSYNC.COLLECTIVE R103, `(.L_x_7719) ;  /* 0x0000000067087348 */ /* 0x000fea0003c00000 */
[----:B------:R0:W1:Y:S02]  /*2f30*/  SHFL.DOWN P1, R94, R120, R121, R122 ;  /* 0x08000079785e7389 */ /* 0x000064000002007a */
[----:B01----:R-:W-:Y:S01]  /*2f40*/  ENDCOLLECTIVE ;  /* 0x000000000000791b */ /* 0x003fe20003800000 */
.L_x_7719:
[----:B------:R-:W-:-:S05]  /*2f50*/  FADD.FTZ R91, R92, R91 ;  /* 0x0000005b5c5b7221 */ /* 0x000fca0000010000 */
[----:B------:R-:W-:Y:S02]  /*2f60*/  MOV R120, R91 ;  /* 0x0000005b00787202 */ /* 0x000fe40000000f00 */
[----:B------:R-:W-:-:S07]  /*2f70*/  MOV R95, R94 ;  /* 0x0000005e005f7202 */ /* 0x000fce0000000f00 */
[----:B------:R-:W-:Y:S05]  /*2f80*/  WARPSYNC.COLLECTIVE R103, `(.L_x_7720) ;  /* 0x0000000067087348 */ /* 0x000fea0003c00000 */
[----:B------:R0:W1:Y:S02]  /*2f90*/  SHFL.DOWN P1, R94, R120, R121, R122 ;  /* 0x08000079785e7389 */ /* 0x000064000002007a */
[----:B01----:R-:W-:Y:S01]  /*2fa0*/  ENDCOLLECTIVE ;  /* 0x000000000000791b */ /* 0x003fe20003800000 */
.L_x_7720:
[----:B------:R-:W-:Y:S05]  /*2fb0*/  BRA `(.L_x_7721) ;  /* 0xffffffe000f07947 */ /* 0x000fea000383ffff */
.L_x_7722:
        /* <DEDUP_REMOVED lines=12> */
.L_x_8673:


//--------------------- .text._ZN10layer_norm13ln_bwd_kernelINS_13Kernel_traitsIfffffjLj1536ELj1ELj1ELj4ELj16ENS_18Kernel_traits_baseILj1536EfffffjLj128EEEEELb0ELb0ELb0ELb0EEEvNS_9BwdParamsE --------------------------
	.section	.text._ZN10layer_norm13ln_bwd_kernelINS_13Kernel_traitsIfffffjLj1536ELj1ELj1ELj4ELj16ENS_18Kernel_traits_baseILj1536EfffffjLj128EEEEELb0ELb0ELb0ELb0EEEvNS_9BwdParamsE,"ax",@progbits
	.align	128
        .global         _ZN10layer_norm13ln_bwd_kernelINS_13Kernel_traitsIfffffjLj1536ELj1ELj1ELj4ELj16ENS_18Kernel_traits_baseILj1536EfffffjLj128EEEEELb0ELb0ELb0ELb0EEEvNS_9BwdParamsE
        .type           _ZN10layer_norm13ln_bwd_kernelINS_13Kernel_traitsIfffffjLj1536ELj1ELj1ELj4ELj16ENS_18Kernel_traits_baseILj1536EfffffjLj128EEEEELb0ELb0ELb0ELb0EEEvNS_9BwdParamsE,@function
        .size           _ZN10layer_norm13ln_bwd_kernelINS_13Kernel_traitsIfffffjLj1536ELj1ELj1ELj4ELj16ENS_18Kernel_traits_baseILj1536EfffffjLj128EEEEELb0ELb0ELb0ELb0EEEvNS_9BwdParamsE,(.L_x_8674 - _ZN10layer_norm13ln_bwd_kernelINS_13Kernel_traitsIfffffjLj1536ELj1ELj1ELj4ELj16ENS_18Kernel_traits_baseILj1536EfffffjLj128EEEEELb0ELb0ELb0ELb0EEEvNS_9BwdParamsE)
        .other          _ZN10layer_norm13ln_bwd_kernelINS_13Kernel_traitsIfffffjLj1536ELj1ELj1ELj4ELj16ENS_18Kernel_traits_baseILj1536EfffffjLj128EEEEELb0ELb0ELb0ELb0EEEvNS_9BwdParamsE,@"STO_CUDA_ENTRY STV_DEFAULT"
_ZN10layer_norm13ln_bwd_kernelINS_13Kernel_traitsIfffffjLj1536ELj1ELj1ELj4ELj16ENS_18Kernel_traits_baseILj1536EfffffjLj128EEEEELb0ELb0ELb0ELb0EEEvNS_9BwdParamsE:
.text._ZN10layer_norm13ln_bwd_kernelINS_13Kernel_traitsIfffffjLj1536ELj1ELj1ELj4ELj16ENS_18Kernel_traits_baseILj1536EfffffjLj128EEEEELb0ELb0ELb0ELb0EEEvNS_9BwdParamsE:
        /* <DEDUP_REMOVED lines=29> */
[----:B------:R-:W-:Y:S02]  /*01d0*/  @P2 IADD3 R3, R3, 0x80, RZ ;  /* 0x0000008003032810 */ /* 0x000fe40007ffe0ff */
[----:B-1----:R-:W-:Y:S02]  /*01e0*/  LEA.HI R0, R89, UR6, RZ, 0x19 ;  /* 0x0000000659007c11 */ /* 0x002fe4000f8fc8ff */
[----:B------:R-:W-:Y:S01]  /*01f0*/  CS2R R28, SRZ ;  /* 0x00000000001c7805 */ /* 0x000fe2000001ff00 */
        /* <DEDUP_REMOVED lines=21> */
[----:B------:R-:W-:-:S13]  /*0350*/  ISETP.NE.AND.EX P0, PT, RZ, UR7, PT, P0 ;  /* 0x00000007ff007c0c */ /* 0x000fda000bf05300 */
.L_x_7737:
[----:B012---:R-:W1:Y:S01]  /*0360*/  LDC.64 R56, c[0x0][0x250] ;  /* 0x00009400ff387b82 */ /* 0x007e620000000a00 */
[----:B------:R-:W-:-:S07]  /*0370*/  SHF.R.S32.HI R2, RZ, 0x1f, R0 ;  /* 0x0000001fff027819 */ /* 0x000fce0000011400 */
[----:B------:R-:W2:Y:S08]  /*0380*/  @P0 LDC.64 R60, c[0x0][0x270] ;  /* 0x00009c00ff3c0b82 */ /* 0x000eb00000000a00 */
[----:B------:R-:W3:Y:S01]  /*0390*/  LDC.64 R58, c[0x0][0x258] ;  /* 0x00009600ff3a7b82 */ /* 0x000ee20000000a00 */
[----:B-----5:R-:W-:Y:S01]  /*03a0*/  MOV R64, 0x3f800000 ;  /* 0x3f80000000407802 */ /* 0x020fe20000000f00 */
[----:B-1----:R-:W-:-:S06]  /*03b0*/  IMAD.WIDE R56, R0, 0x4, R56 ;  /* 0x0000000400387825 */ /* 0x002fcc00078e0238 */
[----:B------:R1:W4:Y:S01]  /*03c0*/  LDG.E R56, desc[UR4][R56.64] ;  /* 0x0000000438387981 */ /* 0x000322000c1e1900 */
[----:B--2---:R-:W-:-:S04]  /*03d0*/  @P0 LEA R60, P4, R0, R60, 0x2 ;  /* 0x0000003c003c0211 */ /* 0x004fc800078810ff */
[C---:B------:R-:W-:Y:S01]  /*03e0*/  @P0 LEA.HI.X R61, R0.reuse, R61, R2, 0x2, P4 ;  /* 0x0000003d003d0211 */ /* 0x040fe200020f1402 */
[----:B---3--:R-:W-:-:S04]  /*03f0*/  IMAD.WIDE R58, R0, 0x4, R58 ;  /* 0x00000004003a7825 */ /* 0x008fc800078e023a */
[----:B-----5:R2:W5:Y:S04]  /*0400*/  @P0 LDG.E R64, desc[UR4][R60.64] ;  /* 0x000000043c400981 */ /* 0x020568000c1e1900 */
[----:B------:R2:W5:Y:S01]  /*0410*/  LDG.E R66, desc[UR4][R58.64] ;  /* 0x000000043a427981 */ /* 0x000562000c1e1900 */
[----:B------:R-:W-:-:S05]  /*0420*/  MOV R65, UR13 ;  /* 0x0000000d00417c02 */ /* 0x000fca0008000f00 */
[----:B------:R-:W-:-:S05]  /*0430*/  IMAD R2, R0, R65, RZ ;  /* 0x0000004100027224 */ /* 0x000fca00078e02ff */
[----:B------:R-:W-:-:S04]  /*0440*/  SHF.R.S32.HI R63, RZ, 0x1f, R2 ;  /* 0x0000001fff3f7819 */ /* 0x000fc80000011402 */
[----:B------:R-:W-:Y:S02]  /*0450*/  LEA.HI R63, R63, R2, RZ, 0x2 ;  /* 0x000000023f3f7211 */ /* 0x000fe400078f10ff */
[----:B------:R-:W-:Y:S01]  /*0460*/  LOP3.LUT R2, R89, 0x7f, RZ, 0xc0, !PT ;  /* 0x0000007f59027812 */ /* 0x000fe200078ec0ff */
[----:B------:R-:W-:Y:S01]  /*0470*/  BSSY B0, `(.L_x_7724) ;  /* 0x0000030000007945 */ /* 0x000fe20003800000 */
[----:B0-----:R-:W-:Y:S02]  /*0480*/  ISETP.NE.AND P5, PT, R87, RZ, PT ;  /* 0x000000ff5700720c */ /* 0x001fe40003fa5270 */
[----:B------:R-:W-:Y:S02]  /*0490*/  LEA.HI.SX32 R71, R63, R2, 0x1e ;  /* 0x000000023f477211 */ /* 0x000fe400078ff2ff */
[----:B------:R-:W-:Y:S02]  /*04a0*/  CS2R R96, SRZ ;  /* 0x0000000000607805 */ /* 0x000fe4000001ff00 */
[----:B-1----:R-:W-:-:S02]  /*04b0*/  P2R R57, PR, RZ, 0x20 ;  /* 0x00000020ff397803 */ /* 0x002fc40000000000 */
[----:B------:R-:W-:Y:S02]  /*04c0*/  MOV R95, R71 ;  /* 0x00000047005f7202 */ /* 0x000fe40000000f00 */
[----:B----4-:R-:W-:Y:S01]  /*04d0*/  FSEL R94, R56, RZ, !P5 ;  /* 0x000000ff385e7208 */ /* 0x010fe20006800000 */
[----:B--2---:R-:W-:Y:S06]  /*04e0*/  @!P3 BRA `(.L_x_7725) ;  /* 0x0000000000a0b947 */ /* 0x004fec0003800000 */
[----:B------:R-:W0:Y:S01]  /*04f0*/  LDC.64 R56, c[0x0][0x2b8] ;  /* 0x0000ae00ff387b82 */ /* 0x000e220000000a00 */
[----:B------:R-:W-:-:S04]  /*0500*/  LEA R60, P4, R71, UR10, 0x4 ;  /* 0x0000000a473c7c11 */ /* 0x000fc8000f8820ff */
[----:B------:R-:W-:-:S06]  /*0510*/  LEA.HI.X R61, R71, UR11, RZ, 0x4, P4 ;  /* 0x0000000b473d7c11 */ /* 0x000fcc000a0f24ff */
[----:B------:R-:W2:Y:S01]  /*0520*/  LDG.E.128 R60, desc[UR4][R60.64] ;  /* 0x000000043c3c7981 */ /* 0x000ea2000c1e1d00 */
[----:B0-----:R-:W-:-:S06]  /*0530*/  IMAD.WIDE.U32 R56, R71, 0x10, R56 ;  /* 0x0000001047387825 */ /* 0x001fcc00078e0038 */
[----:B------:R-:W3:Y:S01]  /*0540*/  LDG.E.128 R56, desc[UR4][R56.64] ;  /* 0x0000000438387981 */ /* 0x000ee2000c1e1d00 */
[----:B------:R-:W-:-:S04]  /*0550*/  ISETP.NE.U32.AND P4, PT, RZ, UR8, PT ;  /* 0x00000008ff007c0c */ /* 0x000fc8000bf85070 */
[----:B------:R-:W-:Y:S02]  /*0560*/  ISETP.NE.AND.EX P4, PT, RZ, UR9, PT, P4 ;  /* 0x00000009ff007c0c */ /* 0x000fe4000bf85340 */
[----:B------:R-:W-:-:S11]  /*0570*/  IADD3 R95, R71, 0x80, RZ ;  /* 0x00000080475f7810 */ /* 0x000fd60007ffe0ff */
        /* <DEDUP_REMOVED lines=12> */
[----:B------:R-:W-:Y:S01]  /*0640*/  FADD.FTZ R16, R16, R56 ;  /* 0x0000003810107221 */ /* 0x000fe20000010000 */
[----:B------:R-:W-:Y:S01]  /*0650*/  FFMA.FTZ R28, R56, R3, R28 ;  /* 0x00000003381c7223 */ /* 0x000fe2000001001c */
[----:B------:R-:W-:Y:S01]  /*0660*/  FADD.FTZ R17, R17, R57 ;  /* 0x0000003911117221 */ /* 0x000fe20000010000 */
[----:B------:R-:W-:Y:S01]  /*0670*/  FFMA.FTZ R29, R57, R68, R29 ;  /* 0x00000044391d7223 */ /* 0x000fe2000001001d */
[----:B------:R-:W-:Y:S01]  /*0680*/  FMUL.FTZ R73, R41, R57 ;  /* 0x0000003929497220 */ /* 0x000fe20000410000 */
[----:B------:R-:W-:Y:S01]  /*0690*/  FADD.FTZ R56, RZ, R74 ;  /* 0x0000004aff387221 */ /* 0x000fe20000010000 */
[----:B------:R-:W-:Y:S01]  /*06a0*/  FFMA.FTZ R57, R3, R74, RZ ;  /* 0x0000004a03397223 */ /* 0x000fe200000100ff */
        /* <DEDUP_REMOVED lines=10> */
[----:B0-----:R-:W-:Y:S01]  /*0750*/  FADD.FTZ R97, R61, R82 ;  /* 0x000000523d617221 */ /* 0x001fe20000010000 */
[----:B------:R-:W-:-:S07]  /*0760*/  FFMA.FTZ R96, R84, R82, R57 ;  /* 0x0000005254607223 */ /* 0x000fce0000010039 */
.L_x_7725:
[----:B------:R-:W-:Y:S05]  /*0770*/  BSYNC B0 ;  /* 0x0000000000007941 */ /* 0x000fea0003800000 */
.L_x_7724:
        /* <DEDUP_REMOVED lines=31> */
[----:B------:R-:W-:Y:S01]  /*0970*/  FADD.FTZ R14, R14, R58 ;  /* 0x0000003a0e0e7221 */ /* 0x000fe20000010000 */
[----:B------:R-:W-:Y:S01]  /*0980*/  FADD.FTZ R61, R56, R77 ;  /* 0x0000004d383d7221 */ /* 0x000fe20000010000 */
[----:B------:R-:W-:Y:S01]  /*0990*/  FFMA.FTZ R56, R70, R77, R57 ;  /* 0x0000004d46387223 */ /* 0x000fe20000010039 */
[----:B------:R-:W-:Y:S01]  /*09a0*/  FFMA.FTZ R26, R58, R79, R26 ;  /* 0x0000004f3a1a7223 */ /* 0x000fe2000001001a */
[----:B------:R-:W-:Y:S01]  /*09b0*/  FMUL.FTZ R85, R39, R59 ;  /* 0x0000003b27557220 */ /* 0x000fe20000410000 */
[----:B------:R-:W-:Y:S01]  /*09c0*/  FADD.FTZ R58, R61, R86 ;  /* 0x000000563d3a7221 */ /* 0x000fe20000010000 */
[----:B------:R-:W-:Y:S01]  /*09d0*/  FFMA.FTZ R57, R79, R86, R56 ;  /* 0x000000564f397223 */ /* 0x000fe20000010038 */
[----:B------:R-:W-:Y:S01]  /*09e0*/  FADD.FTZ R15, R15, R59 ;  /* 0x0000003b0f0f7221 */ /* 0x000fe20000010000 */
[----:B------:R-:W-:Y:S01]  /*09f0*/  FFMA.FTZ R27, R59, R88, R27 ;  /* 0x000000583b1b7223 */ /* 0x000fe2000001001b */
[----:B------:R-:W-:Y:S01]  /*0a00*/  FADD.FTZ R97, R58, R85 ;  /* 0x000000553a617221 */ /* 0x000fe20000010000 */
[----:B0-----:R-:W-:-:S07]  /*0a10*/  FFMA.FTZ R96, R88, R85, R57 ;  /* 0x0000005558607223 */ /* 0x001fce0000010039 */
.L_x_7727:
[----:B------:R-:W-:Y:S05]  /*0a20*/  BSYNC B0 ;  /* 0x0000000000007941 */ /* 0x000fea0003800000 */
.L_x_7726:
        /* <DEDUP_REMOVED lines=29> */
[----:B0-----:R-:W-:Y:S01]  /*0c00*/  FMUL.FTZ R90, R34, R58 ;  /* 0x0000003a225a7220 */ /* 0x001fe20000410000 */
        /* <DEDUP_REMOVED lines=11> */
.L_x_7729:
[----:B------:R-:W-:Y:S05]  /*0cc0*/  BSYNC B0 ;  /* 0x0000000000007941 */ /* 0x000fea0003800000 */
.L_x_7728:
        /* <DEDUP_REMOVED lines=25> */
.L_x_7748:
        /* <DEDUP_REMOVED lines=50> */
[C---:B------:R-:W-:Y:S01]  /*1180*/  FMUL.FTZ R56, R57.reuse, R64 ;  /* 0x0000004039387220 */ /* 0x040fe20000410000 */
[----:B------:R-:W-:Y:S01]  /*1190*/  SEL R52, R57, R52, P5 ;  /* 0x0000003439347207 */ /* 0x000fe20002800000 */
[C---:B------:R-:W-:Y:S01]  /*11a0*/  FMUL.FTZ R57, R58.reuse, R64 ;  /* 0x000000403a397220 */ /* 0x040fe20000410000 */
[----:B------:R-:W-:Y:S01]  /*11b0*/  SEL R53, R58, R53, P5 ;  /* 0x000000353a357207 */ /* 0x000fe20002800000 */
[----:B0-----:R-:W-:Y:S01]  /*11c0*/  IMAD.WIDE.U32 R60, R71, 0x10, R60 ;  /* 0x00000010473c7825 */ /* 0x001fe200078e003c */
[----:B------:R-:W-:-:S03]  /*11d0*/  SEL R54, R95, R54, P5 ;  /* 0x000000365f367207 */ /* 0x000fc60002800000 */
[-C--:B------:R-:W-:Y:S01]  /*11e0*/  FMUL.FTZ R58, R95, R64.reuse ;  /* 0x000000405f3a7220 */ /* 0x080fe20000410000 */
[C---:B------:R-:W-:Y:S01]  /*11f0*/  SEL R55, R96.reuse, R55, P5 ;  /* 0x0000003760377207 */ /* 0x040fe20002800000 */
[----:B------:R-:W-:Y:S01]  /*1200*/  FMUL.FTZ R59, R96, R64 ;  /* 0x00000040603b7220 */ /* 0x000fe20000410000 */
[C---:B-1----:R-:W-:Y:S01]  /*1210*/  @P5 IMAD.WIDE.U32 R62, R71.reuse, 0x10, R62 ;  /* 0x00000010473e5825 */ /* 0x042fe200078e003e */
[----:B------:R-:W-:-:S04]  /*1220*/  IADD3 R71, R71, 0x80, RZ ;  /* 0x0000008047477810 */ /* 0x000fc80007ffe0ff */
[----:B------:R0:W-:Y:S04]  /*1230*/  @P5 STG.E.128 desc[UR4][R62.64], R52 ;  /* 0x000000343e005986 */ /* 0x0001e8000c101d04 */
[----:B------:R0:W-:Y:S02]  /*1240*/  STG.E.128 desc[UR4][R60.64], R56 ;  /* 0x000000383c007986 */ /* 0x0001e4000c101d04 */
.L_x_7732:
[----:B------:R-:W-:Y:S05]  /*1250*/  BSYNC B0 ;  /* 0x0000000000007941 */ /* 0x000fea0003800000 */
.L_x_7731:
        /* <DEDUP_REMOVED lines=37> */
.L_x_7734:
[----:B------:R-:W-:Y:S05]  /*14b0*/  BSYNC B0 ;  /* 0x0000000000007941 */ /* 0x000fea0003800000 */
.L_x_7733:
        /* <DEDUP_REMOVED lines=25> */
[----:B0-----:R-:W-:Y:S01]  /*1650*/  IMAD.WIDE.U32 R62, R71, 0x10, R56 ;  /* 0x00000010473e7825 */ /* 0x001fe200078e0038 */
[----:B------:R-:W-:-:S03]  /*1660*/  SEL R53, R94, R53, P5 ;  /* 0x000000355e357207 */ /* 0x000fc60002800000 */
[----:B------:R-:W-:Y:S01]  /*1670*/  FMUL.FTZ R56, R93, R64 ;  /* 0x000000405d387220 */ /* 0x000fe20000410000 */
[----:B------:R-:W-:Y:S01]  /*1680*/  SEL R54, R95, R54, P5 ;  /* 0x000000365f367207 */ /* 0x000fe20002800000 */
[----:B------:R-:W-:Y:S01]  /*1690*/  FMUL.FTZ R57, R94, R64 ;  /* 0x000000405e397220 */ /* 0x000fe20000410000 */
[----:B------:R-:W-:Y:S01]  /*16a0*/  SEL R55, R66, R55, P5 ;  /* 0x0000003742377207 */ /* 0x000fe20002800000 */
[----:B-1----:R-:W-:-:S04]  /*16b0*/  @P5 IMAD.WIDE.U32 R60, R71, 0x10, R58 ;  /* 0x00000010473c5825 */ /* 0x002fc800078e003a */
[-C--:B------:R-:W-:Y:S01]  /*16c0*/  FMUL.FTZ R58, R95, R64.reuse ;  /* 0x000000405f3a7220 */ /* 0x080fe20000410000 */
[----:B------:R-:W-:Y:S01]  /*16d0*/  FMUL.FTZ R59, R66, R64 ;  /* 0x00000040423b7220 */ /* 0x000fe20000410000 */
[----:B------:R2:W-:Y:S04]  /*16e0*/  @P5 STG.E.128 desc[UR4][R60.64], R52 ;  /* 0x000000343c005986 */ /* 0x0005e8000c101d04 */
[----:B------:R2:W-:Y:S02]  /*16f0*/  STG.E.128 desc[UR4][R62.64], R56 ;  /* 0x000000383e007986 */ /* 0x0005e4000c101d04 */
.L_x_7736:
[----:B------:R-:W-:Y:S05]  /*1700*/  BSYNC B0 ;  /* 0x0000000000007941 */ /* 0x000fea0003800000 */
.L_x_7735:
[----:B------:R-:W-:Y:S02]  /*1710*/  IADD3 R0, R0, UR16, RZ ;  /* 0x0000001000007c10 */ /* 0x000fe4000fffe0ff */
[----:B------:R-:W-:Y:S02]  /*1720*/  SEL R93, RZ, 0x1, P4 ;  /* 0x00000001ff5d7807 */ /* 0x000fe40002000000 */
[----:B------:R-:W-:-:S13]  /*1730*/  ISETP.GE.AND P5, PT, R0, UR17, PT ;  /* 0x0000001100007c0c */ /* 0x000fda000bfa6270 */
[----:B------:R-:W-:Y:S05]  /*1740*/  @!P5 BRA `(.L_x_7737) ;  /* 0xffffffec0004d947 */ /* 0x000fea000383ffff */
.L_x_7723:
[----:B------:R-:W3:Y:S01]  /*1750*/  S2R R0, SR_TID.X ;  /* 0x0000000000007919 */ /* 0x000ee20000002100 */
[----:B------:R-:W3:Y:S08]  /*1760*/  S2UR UR6, SR_CTAID.X ;  /* 0x00000000000679c3 */ /* 0x000ef00000002500 */
[----:B------:R-:W4:Y:S08]  /*1770*/  @P3 LDC.64 R4, c[0x0][0x2d0] ;  /* 0x0000b400ff043b82 */ /* 0x000f300000000a00 */
[----:B------:R-:W0:Y:S08]  /*1780*/  @P3 LDC.64 R6, c[0x0][0x2d8] ;  /* 0x0000b600ff063b82 */ /* 0x000e300000000a00 */
[----:B-----5:R-:W1:Y:S01]  /*1790*/  @P2 LDC.64 R32, c[0x0][0x2d0] ;  /* 0x0000b400ff202b82 */ /* 0x020e620000000a00 */
        /* <DEDUP_REMOVED lines=22> */
.L_x_7730:
[----:B------:R-:W-:Y:S01]  /*1900*/  HFMA2.MMA R100, -RZ, RZ, 0, 9.5367431640625e-07 ;  /* 0x00000010ff647435 */ /* 0x000fe200000001ff */
[----:B------:R-:W-:Y:S02]  /*1910*/  MOV R101, R97 ;  /* 0x0000006100657202 */ /* 0x000fe40000000f00 */
[----:B------:R-:W-:Y:S02]  /*1920*/  MOV R103, 0x1f ;  /* 0x0000001f00677802 */ /* 0x000fe40000000f00 */
[----:B------:R-:W-:-:S07]  /*1930*/  MOV R98, 0xffffffff ;  /* 0xffffffff00627802 */ /* 0x000fce0000000f00 */
[----:B-----5:R-:W-:Y:S05]  /*1940*/  WARPSYNC.COLLECTIVE R98, `(.L_x_7738) ;  /* 0x0000000062087348 */ /* 0x020fea0003c00000 */
[----:B------:R0:W1:Y:S02]  /*1950*/  SHFL.DOWN P6, R99, R101, R100, R103 ;  /* 0x0800006465637389 */ /* 0x00006400000c0067 */
[----:B01---5:R-:W-:Y:S01]  /*1960*/  ENDCOLLECTIVE ;  /* 0x000000000000791b */ /* 0x023fe20003800000 */
.L_x_7738:
[----:B------:R-:W-:Y:S02]  /*1970*/  MOV R101, R96 ;  /* 0x0000006000657202 */ /* 0x000fe40000000f00 */
[----:B------:R-:W-:-:S07]  /*1980*/  MOV R58, R99 ;  /* 0x00000063003a7202 */ /* 0x000fce0000000f00 */
[----:B------:R-:W-:Y:S05]  /*1990*/  WARPSYNC.COLLECTIVE R98, `(.L_x_7739) ;  /* 0x0000000062087348 */ /* 0x000fea0003c00000 */
[----:B------:R0:W1:Y:S02]  /*19a0*/  SHFL.DOWN P6, R99, R101, R100, R103 ;  /* 0x0800006465637389 */ /* 0x00006400000c0067 */
[----:B01----:R-:W-:Y:S01]  /*19b0*/  ENDCOLLECTIVE ;  /* 0x000000000000791b */ /* 0x003fe20003800000 */
.L_x_7739:
[----:B------:R-:W-:Y:S01]  /*19c0*/  FADD.FTZ R58, R58, R97 ;  /* 0x000000613a3a7221 */ /* 0x000fe20000010000 */
[----:B------:R-:W-:-:S04]  /*19d0*/  HFMA2.MMA R100, -RZ, RZ, 0, 4.76837158203125e-07 ;  /* 0x00000008ff647435 */ /* 0x000fc800000001ff */
[----:B------:R-:W-:Y:S02]  /*19e0*/  MOV R101, R58 ;  /* 0x0000003a00657202 */ /* 0x000fe40000000f00 */
[----:B------:R-:W-:-:S07]  /*19f0*/  MOV R59, R99 ;  /* 0x00000063003b7202 */ /* 0x000fce0000000f00 */
[----:B------:R-:W-:Y:S05]  /*1a00*/  WARPSYNC.COLLECTIVE R98, `(.L_x_7740) ;  /* 0x0000000062087348 */ /* 0x000fea0003c00000 */
[----:B------:R0:W1:Y:S02]  /*1a10*/  SHFL.DOWN P6, R99, R101, R100, R103 ;  /* 0x0800006465637389 */ /* 0x00006400000c0067 */
[----:B01----:R-:W-:Y:S01]  /*1a20*/  ENDCOLLECTIVE ;  /* 0x000000000000791b */ /* 0x003fe20003800000 */
.L_x_7740:
[----:B------:R-:W-:-:S05]  /*1a30*/  FADD.FTZ R59, R59, R96 ;  /* 0x000000603b3b7221 */ /* 0x000fca0000010000 */
[----:B------:R-:W-:Y:S02]  /*1a40*/  MOV R101, R59 ;  /* 0x0000003b00657202 */ /* 0x000fe40000000f00 */
[----:B------:R-:W-:-:S07]  /*1a50*/  MOV R61, R99 ;  /* 0x00000063003d7202 */ /* 0x000fce0000000f00 */
[----:B------:R-:W-:Y:S05]  /*1a60*/  WARPSYNC.COLLECTIVE R98, `(.L_x_7741) ;  /* 0x0000000062087348 */ /* 0x000fea0003c00000 */
[----:B------:R0:W1:Y:S02]  /*1a70*/  SHFL.DOWN P6, R99, R101, R100, R103 ;  /* 0x0800006465637389 */ /* 0x00006400000c0067 */
[----:B01----:R-:W-:Y:S01]  /*1a80*/  ENDCOLLECTIVE ;  /* 0x000000000000791b */ /* 0x003fe20003800000 */
.L_x_7741:
[----:B------:R-:W-:Y:S01]  /*1a90*/  FADD.FTZ R61, R58, R61 ;  /* 0x0000003d3a3d7221 */ /* 0x000fe20000010000 */
[----:B------:R-:W-:-:S04]  /*1aa0*/  HFMA2.MMA R100, -RZ, RZ, 0, 2.384185791015625e-07 ;  /* 0x00000004ff647435 */ /* 0x000fc800000001ff */
[----:B------:R-:W-:Y:S02]  /*1ab0*/  MOV R101, R61 ;  /* 0x0000003d00657202 */ /* 0x000fe40000000f00 */
[----:B------:R-:W-:-:S07]  /*1ac0*/  MOV R60, R99 ;  /* 0x00000063003c7202 */ /* 0x000fce0000000f00 */
[----:B------:R-:W-:Y:S05]  /*1ad0*/  WARPSYNC.COLLECTIVE R98, `(.L_x_7742) ;  /* 0x0000000062087348 */ /* 0x000fea0003c00000 */
[----:B------:R0:W1:Y:S02]  /*1ae0*/  SHFL.DOWN P6, R99, R101, R100, R103 ;  /* 0x0800006465637389 */ /* 0x00006400000c0067 */
[----:B01----:R-:W-:Y:S01]  /*1af0*/  ENDCOLLECTIVE ;  /* 0x000000000000791b */ /* 0x003fe20003800000 */
.L_x_7742:
[----:B------:R-:W-:-:S05]  /*1b00*/  FADD.FTZ R60, R59, R60 ;  /* 0x0000003c3b3c7221 */ /* 0x000fca0000010000 */
[----:B------:R-:W-:Y:S02]  /*1b10*/  MOV R101, R60 ;  /* 0x0000003c00657202 */ /* 0x000fe40000000f00 */
[----:B------:R-:W-:-:S07]  /*1b20*/  MOV R62, R99 ;  /* 0x00000063003e7202 */ /* 0x000fce0000000f00 */
[----:B------:R-:W-:Y:S05]  /*1b30*/  WARPSYNC.COLLECTIVE R98, `(.L_x_7743) ;  /* 0x0000000062087348 */ /* 0x000fea0003c00000 */
[----:B------:R0:W1:Y:S02]  /*1b40*/  SHFL.DOWN P6, R99, R101, R100, R103 ;  /* 0x0800006465637389 */ /* 0x00006400000c0067 */
[----:B01----:R-:W-:Y:S01]  /*1b50*/  ENDCOLLECTIVE ;  /* 0x000000000000791b */ /* 0x003fe20003800000 */
.L_x_7743:
[----:B------:R-:W-:Y:S01]  /*1b60*/  FADD.FTZ R62, R61, R62 ;  /* 0x0000003e3d3e7221 */ /* 0x000fe20000010000 */
[----:B------:R-:W-:-:S04]  /*1b70*/  HFMA2.MMA R100, -RZ, RZ, 0, 1.1920928955078125e-07 ;  /* 0x00000002ff647435 */ /* 0x000fc800000001ff */
[----:B------:R-:W-:Y:S02]  /*1b80*/  MOV R101, R62 ;  /* 0x0000003e00657202 */ /* 0x000fe40000000f00 */
[----:B------:R-:W-:-:S07]  /*1b90*/  MOV R63, R99 ;  /* 0x00000063003f7202 */ /* 0x000fce0000000f00 */
[----:B------:R-:W-:Y:S05]  /*1ba0*/  WARPSYNC.COLLECTIVE R98, `(.L_x_7744) ;  /* 0x0000000062087348 */ /* 0x000fea0003c00000 */
[----:B------:R0:W1:Y:S02]  /*1bb0*/  SHFL.DOWN P6, R99, R101, R100, R103 ;  /* 0x0800006465637389 */ /* 0x00006400000c0067 */
[----:B01----:R-:W-:Y:S01]  /*1bc0*/  ENDCOLLECTIVE ;  /* 0x000000000000791b */ /* 0x003fe20003800000 */
.L_x_7744:
[----:B------:R-:W-:-:S05]  /*1bd0*/  FADD.FTZ R63, R60, R63 ;  /* 0x0000003f3c3f7221 */ /* 0x000fca0000010000 */
[----:B------:R-:W-:Y:S02]  /*1be0*/  MOV R101, R63 ;  /* 0x0000003f00657202 */ /* 0x000fe40000000f00 */
[----:B------:R-:W-:-:S07]  /*1bf0*/  MOV R93, R99 ;  /* 0x00000063005d7202 */ /* 0x000fce0000000f00 */
[----:B------:R-:W-:Y:S05]  /*1c00*/  WARPSYNC.COLLECTIVE R98, `(.L_x_7745) ;  /* 0x0000000062087348 */ /* 0x000fea0003c00000 */
[----:B------:R0:W1:Y:S02]  /*1c10*/  SHFL.DOWN P6, R99, R101, R100, R103 ;  /* 0x0800006465637389 */ /* 0x00006400000c0067 */
[----:B01----:R-:W-:Y:S01]  /*1c20*/  ENDCOLLECTIVE ;  /* 0x000000000000791b */ /* 0x003fe20003800000 */
.L_x_7745:
[----:B------:R-:W-:Y:S01]  /*1c30*/  FADD.FTZ R93, R62, R93 ;  /* 0x0000005d3e5d7221 */ /* 0x000fe20000010000 */
[----:B------:R-:W-:-:S04]  /*1c40*/  HFMA2.MMA R100, -RZ, RZ, 0, 5.9604644775390625e-08 ;  /* 0x00000001ff647435 */ /* 0x000fc800000001ff */
[----:B------:R-:W-:Y:S02]  /*1c50*/  MOV R101, R93 ;  /* 0x0000005d00657202 */ /* 0x000fe40000000f00 */
[----:B------:R-:W-:-:S07]  /*1c60*/  MOV R94, R99 ;  /* 0x00000063005e7202 */ /* 0x000fce0000000f00 */
[----:B------:R-:W-:Y:S05]  /*1c70*/  WARPSYNC.COLLECTIVE R98, `(.L_x_7746) ;  /* 0x0000000062087348 */ /* 0x000fea0003c00000 */
[----:B------:R0:W1:Y:S02]  /*1c80*/  SHFL.DOWN P6, R99, R101, R100, R103 ;  /* 0x0800006465637389 */ /* 0x00006400000c0067 */
[----:B01----:R-:W-:Y:S01]  /*1c90*/  ENDCOLLECTIVE ;  /* 0x000000000000791b */ /* 0x003fe20003800000 */
.L_x_7746:
[----:B------:R-:W-:-:S05]  /*1ca0*/  FADD.FTZ R95, R63, R94 ;  /* 0x0000005e3f5f7221 */ /* 0x000fca0000010000 */
[----:B------:R-:W-:Y:S02]  /*1cb0*/  MOV R101, R95 ;  /* 0x0000005f00657202 */ /* 0x000fe40000000f00 */
[----:B------:R-:W-:-:S07]  /*1cc0*/  MOV R94, R99 ;  /* 0x00000063005e7202 */ /* 0x000fce0000000f00 */
[----:B------:R-:W-:Y:S05]  /*1cd0*/  WARPSYNC.COLLECTIVE R98, `(.L_x_7747) ;  /* 0x0000000062087348 */ /* 0x000fea0003c00000 */
[----:B------:R0:W1:Y:S02]  /*1ce0*/  SHFL.DOWN P6, R99, R101, R100, R103 ;  /* 0x0800006465637389 */ /* 0x00006400000c0067 */
[----:B01----:R-:W-:Y:S01]  /*1cf0*/  ENDCOLLECTIVE ;  /* 0x000000000000791b */ /* 0x003fe20003800000 */
.L_x_7747:
[----:B------:R-:W-:Y:S01]  /*1d00*/  MOV R58, R99 ;  /* 0x00000063003a7202 */ /* 0x000fe20000000f00 */
[----:B------:R-:W-:Y:S06]  /*1d10*/  BRA `(.L_x_7748) ;  /* 0xfffffff000507947 */ /* 0x000fec000383ffff */
.L_x_7749:
        /* <DEDUP_REMOVED lines=14> */
.L_x_8674:


//--------------------- .text._ZN10layer_norm13ln_bwd_kernelINS_13Kernel_traitsIfffffjLj1536ELj1ELj1ELj4ELj16ENS_18Kernel_traits_baseILj1536EfffffjLj128EEEEELb0ELb0ELb0ELb1EEEvNS_9BwdParamsE --------------------------
	.section	.text._ZN10layer_norm13ln_bwd_kernelINS_13Kernel_traitsIfffffjLj1536ELj1ELj1ELj4ELj16ENS_18Kernel_traits_baseILj1536EfffffjLj128EEEEELb0ELb0ELb0ELb1EEEvNS_9BwdParamsE,"ax",@progbits
	.align	128
        .global         _ZN10layer_norm13ln_bwd_kernelINS_13Kernel_traitsIfffffjLj1536ELj1ELj1ELj4ELj16ENS_18Kernel_traits_baseILj1536EfffffjLj128EEEEELb0ELb0ELb0ELb1EEEvNS_9BwdParamsE
        .type           _ZN10layer_norm13ln_bwd_kernelINS_13Kernel_traitsIfffffjLj1536ELj1ELj1ELj4ELj16ENS_18Kernel_traits_baseILj1536EfffffjLj128EEEEELb0ELb0ELb0ELb1EEEvNS_9BwdParamsE,@function
        .size           _ZN10layer_norm13ln_bwd_kernelINS_13Kernel_traitsIfffffjLj1536ELj1ELj1ELj4ELj16ENS_18Kernel_traits_baseILj1536EfffffjLj128EEEEELb0ELb0ELb0ELb1EEEvNS_9BwdParamsE,(.L_x_8675 - _ZN10layer_norm13ln_bwd_kernelINS_13Kernel_traitsIfffffjLj1536ELj1ELj1ELj4ELj16ENS_18Kernel_traits_baseILj1536EfffffjLj128EEEEELb0ELb0ELb0ELb1EEEvNS_9BwdParamsE)
        .other          _ZN10layer_norm13ln_bwd_kernelINS_13Kernel_traitsIfffffjLj1536ELj1ELj1ELj4ELj16ENS_18Kernel_traits_baseILj1536EfffffjLj128EEEEELb0ELb0ELb0ELb1EEEvNS_9BwdParamsE,@"STO_CUDA_ENTRY STV_DEFAULT"
_ZN10layer_norm13ln_bwd_kernelINS_13Kernel_traitsIfffffjLj1536ELj1ELj1ELj4ELj16ENS_18Kernel_traits_baseILj1536EfffffjLj128EEEEELb0ELb0ELb0ELb1EEEvNS_9BwdParamsE:
.text._ZN10layer_norm13ln_bwd_kernelINS_13Kernel_traitsIfffffjLj1536ELj1ELj1ELj4ELj16ENS_18Kernel_traits_baseILj1536EfffffjLj128EEEEELb0ELb0ELb0ELb1EEEvNS_9BwdParamsE:
        /* <DEDUP_REMOVED lines=31> */
.L_x_7750:
        /* <DEDUP_REMOVED lines=8> */
[----:B------:R-:W-:-:S02]  /*0270*/  SHF.R.U32.HI R0, RZ, 0x5, R94 ;  /* 0x00000005ff007819 */ /* 0x000fc4000001165e */
[----:B------:R-:W-:Y:S02]  /*0280*/  CS2R R86, SRZ ;  /* 0x0000000000567805 */ /* 0x000fe4000001ff00 */
[----:B------:R-:W-:Y:S02]  /*0290*/  ISETP.NE.AND.EX P0, PT, RZ, UR7, PT, P0 ;  /* 0x00000007ff007c0c */ /* 0x000fe4000bf05300 */
[----:B------:R-:W-:Y:S02]  /*02a0*/  CS2R R84, SRZ ;  /* 0x0000000000547805 */ /* 0x000fe4000001ff00 */
[----:B------:R-:W-:Y:S02]  /*02b0*/  IADD3 R88, R89, 0x4, RZ ;  /* 0x0000000459587810 */ /* 0x000fe40007ffe0ff */
        /* <DEDUP_REMOVED lines=10> */
[----:B0-----:R-:W-:-:S07]  /*0360*/  LOP3.LUT R0, R0, 0x3, RZ, 0xc0, !PT ;  /* 0x0000000300007812 */ /* 0x001fce00078ec0ff */
.L_x_7755:
[----:B0-----:R-:W0:Y:S01]  /*0370*/  LDC.64 R104, c[0x0][0x250] ;  /* 0x00009400ff687b82 */ /* 0x001e220000000a00 */
[----:B------:R-:W-:-:S05]  /*0380*/  IMAD R32, R91, UR9, RZ ;  /* 0x000000095b207c24 */ /* 0x000fca000f8e02ff */
[----:B------:R-:W-:Y:S02]  /*0390*/  SHF.R.S32.HI R33, RZ, 0x1f, R32 ;  /* 0x0000001fff217819 */ /* 0x000fe40000011420 */
[----:B------:R-:W1:Y:S02]  /*03a0*/  LDC.64 R2, c[0x0][0x258] ;  /* 0x00009600ff027b82 */ /* 0x000e640000000a00 */
[----:B------:R-:W-:-:S04]  /*03b0*/  LEA.HI R33, R33, R32, RZ, 0x2 ;  /* 0x0000002021217211 */ /* 0x000fc800078f10ff */
[----:B------:R-:W-:Y:S02]  /*03c0*/  LEA.HI.SX32 R59, R33, R90, 0x1e ;  /* 0x0000005a213b7211 */ /* 0x000fe400078ff2ff */
[----:B------:R-:W2:Y:S02]  /*03d0*/  LDC.64 R52, c[0x0][0x2b8] ;  /* 0x0000ae00ff347b82 */ /* 0x000ea40000000a00 */
[----:B------:R-:W-:Y:S02]  /*03e0*/  SHF.L.U32 R99, R59, 0x4, RZ ;  /* 0x000000043b637819 */ /* 0x000fe400000006ff */
[----:B------:R-:W-:Y:S02]  /*03f0*/  SHF.R.U32.HI R100, RZ, 0x1c, R59 ;  /* 0x0000001cff647819 */ /* 0x000fe4000001163b */
[----:B------:R-:W-:Y:S01]  /*0400*/  IADD3 R32, P1, R99, UR10, RZ ;  /* 0x0000000a63207c10 */ /* 0x000fe2000ff3e0ff */
[----:B0-----:R-:W-:Y:S01]  /*0410*/  IMAD.WIDE R104, R91, 0x4, R104 ;  /* 0x000000045b687825 */ /* 0x001fe200078e0268 */
[----:B------:R-:W-:Y:S01]  /*0420*/  IADD3 R61, R59, 0x80, RZ ;  /* 0x000000803b3d7810 */ /* 0x000fe20007ffe0ff */
[----:B------:R-:W0:Y:S01]  /*0430*/  LDC.64 R56, c[0x0][0x2c8] ;  /* 0x0000b200ff387b82 */ /* 0x000e220000000a00 */
[----:B------:R-:W-:-:S02]  /*0440*/  IADD3.X R33, R100, UR11, RZ, P1, !PT ;  /* 0x0000000b64217c10 */ /* 0x000fc40008ffe4ff */
[----:B------:R-:W-:Y:S01]  /*0450*/  SHF.L.U32 R96, R61, 0x4, RZ ;  /* 0x000000043d607819 */ /* 0x000fe200000006ff */
[----:B------:R-:W3:Y:S01]  /*0460*/  LDG.E R104, desc[UR4][R104.64] ;  /* 0x0000000468687981 */ /* 0x000ee2000c1e1900 */
[----:B------:R-:W-:Y:S01]  /*0470*/  SHF.R.U32.HI R97, RZ, 0x1c, R61 ;  /* 0x0000001cff617819 */ /* 0x000fe2000001163d */
[----:B-1----:R-:W-:Y:S01]  /*0480*/  IMAD.WIDE R2, R91, 0x4, R2 ;  /* 0x000000045b027825 */ /* 0x002fe200078e0202 */
[----:B------:R-:W-:Y:S01]  /*0490*/  IADD3 R40, P1, R96, UR10, RZ ;  /* 0x0000000a60287c10 */ /* 0x000fe2000ff3e0ff */
[----:B------:R-:W4:Y:S03]  /*04a0*/  LDG.E.128 R32, desc[UR4][R32.64] ;  /* 0x0000000420207981 */ /* 0x000f26000c1e1d00 */
[----:B------:R-:W-:Y:S01]  /*04b0*/  IADD3.X R41, R97, UR11, RZ, P1, !PT ;  /* 0x0000000b61297c10 */ /* 0x000fe20008ffe4ff */
[----:B------:R1:W4:Y:S01]  /*04c0*/  LDG.E R95, desc[UR4][R2.64] ;  /* 0x00000004025f7981 */ /* 0x000322000c1e1900 */
[C---:B--2---:R-:W-:Y:S01]  /*04d0*/  IMAD.WIDE.U32 R36, R59.reuse, 0x10, R52 ;  /* 0x000000103b247825 */ /* 0x044fe200078e0034 */
[----:B------:R-:W-:-:S03]  /*04e0*/  IADD3 R63, R59, 0x100, RZ ;  /* 0x000001003b3f7810 */ /* 0x000fc60007ffe0ff */
[----:B------:R-:W2:Y:S01]  /*04f0*/  LDG.E.128 R40, desc[UR4][R40.64] ;  /* 0x0000000428287981 */ /* 0x000ea2000c1e1d00 */
[----:B------:R-:W-:-:S03]  /*0500*/  IMAD.WIDE.U32 R44, R61, 0x10, R52 ;  /* 0x000000103d2c7825 */ /* 0x000fc600078e0034 */
[----:B------:R-:W2:Y:S01]  /*0510*/  LDG.E.128 R36, desc[UR4][R36.64] ;  /* 0x0000000424247981 */ /* 0x000ea2000c1e1d00 */
[----:B------:R-:W-:Y:S01]  /*0520*/  SHF.L.U32 R98, R63, 0x4, RZ ;  /* 0x000000043f627819 */ /* 0x000fe200000006ff */
[----:B-1----:R-:W1:Y:S01]  /*0530*/  @P0 LDC.64 R2, c[0x0][0x270] ;  /* 0x00009c00ff020b82 */ /* 0x002e620000000a00 */
[----:B------:R-:W-:Y:S01]  /*0540*/  SHF.R.U32.HI R92, RZ, 0x1c, R63 ;  /* 0x0000001cff5c7819 */ /* 0x000fe2000001163f */
[----:B------:R-:W2:Y:S01]  /*0550*/  LDG.E.128 R44, desc[UR4][R44.64] ;  /* 0x000000042c2c7981 */ /* 0x000ea2000c1e1d00 */
[----:B------:R-:W-:-:S04]  /*0560*/  IADD3 R48, P1, R98, UR10, RZ ;  /* 0x0000000a62307c10 */ /* 0x000fc8000ff3e0ff */
[----:B------:R-:W-:-:S06]  /*0570*/  IADD3.X R49, R92, UR11, RZ, P1, !PT ;  /* 0x0000000b5c317c10 */ /* 0x000fcc0008ffe4ff */
[----:B------:R-:W2:Y:S01]  /*0580*/  LDG.E.128 R48, desc[UR4][R48.64] ;  /* 0x0000000430307981 */ /* 0x000ea2000c1e1d00 */
[----:B------:R-:W-:-:S06]  /*0590*/  IMAD.WIDE.U32 R52, R63, 0x10, R52 ;  /* 0x000000103f347825 */ /* 0x000fcc00078e0034 */
[----:B------:R-:W2:Y:S01]  /*05a0*/  LDG.E.128 R52, desc[UR4][R52.64] ;  /* 0x0000000434347981 */ /* 0x000ea2000c1e1d00 */
[----:B0-----:R-:W-:-:S04]  /*05b0*/  ISETP.NE.U32.AND P1, PT, R56, RZ, PT ;  /* 0x000000ff3800720c */ /* 0x001fc80003f25070 */
[----:B------:R-:W-:Y:S02]  /*05c0*/  ISETP.NE.AND.EX P1, PT, R57, RZ, PT, P1 ;  /* 0x000000ff3900720c */ /* 0x000fe40003f25310 */
[----:B------:R-:W-:Y:S02]  /*05d0*/  SHF.R.S32.HI R60, RZ, 0x1f, R91 ;  /* 0x0000001fff3c7819 */ /* 0x000fe4000001145b */
[----:B-1----:R-:W-:-:S04]  /*05e0*/  @P0 LEA R2, P2, R91, R2, 0x2 ;  /* 0x000000025b020211 */ /* 0x002fc800078410ff */
[----:B------:R-:W-:-:S05]  /*05f0*/  @P0 LEA.HI.X R3, R91, R3, R60, 0x2, P2 ;  /* 0x000000035b030211 */ /* 0x000fca00010f143c */
[----:B------:R-:W-:-:S04]  /*0600*/  @P1 LEA R60, P2, R61, R56, 0x4 ;  /* 0x000000383d3c1211 */ /* 0x000fc800078420ff */
[-C--:B------:R-:W-:Y:S02]  /*0610*/  @P1 LEA.HI.X R61, R61, R57.reuse, RZ, 0x4, P2 ;  /* 0x000000393d3d1211 */ /* 0x080fe400010f24ff */
[----:B------:R-:W-:Y:S02]  /*0620*/  ISETP.NE.AND P2, PT, RZ, UR8, PT ;  /* 0x00000008ff007c0c */ /* 0x000fe4000bf45270 */
[CC--:B------:R-:W-:Y:S01]  /*0630*/  @P1 LEA R58, P3, R59.reuse, R56.reuse, 0x4 ;  /* 0x000000383b3a1211 */ /* 0x0c0fe200078620ff */
[----:B-----5:R-:W5:Y:S01]  /*0640*/  @P1 LDG.E.128 R20, desc[UR4][R60.64] ;  /* 0x000000043c141981 */ /* 0x020f62000c1e1d00 */
[----:B------:R-:W-:Y:S02]  /*0650*/  MOV R93, 0x3f800000 ;  /* 0x3f800000005d7802 */ /* 0x000fe40000000f00 */
[----:B------:R-:W-:Y:S02]  /*0660*/  @P1 LEA.HI.X R59, R59, R57, RZ, 0x4, P3 ;  /* 0x000000393b3b1211 */ /* 0x000fe400018f24ff */
[----:B------:R-:W-:-:S02]  /*0670*/  @P1 LEA R62, P3, R63, R56, 0x4 ;  /* 0x000000383f3e1211 */ /* 0x000fc400078620ff */
[----:B------:R0:W5:Y:S02]  /*0680*/  @P0 LDG.E R93, desc[UR4][R2.64] ;  /* 0x00000004025d0981 */ /* 0x000164000c1e1900 */
[----:B------:R-:W-:Y:S02]  /*0690*/  @P1 LEA.HI.X R63, R63, R57, RZ, 0x4, P3 ;  /* 0x000000393f3f1211 */ /* 0x000fe400018f24ff */
[----:B------:R-:W-:Y:S01]  /*06a0*/  LOP3.LUT P4, RZ, R101, 0xff, RZ, 0xc0, !PT ;  /* 0x000000ff65ff7812 */ /* 0x000fe2000788c0ff */
[----:B------:R-:W5:Y:S04]  /*06b0*/  @P1 LDG.E.128 R16, desc[UR4][R58.64] ;  /* 0x000000043a101981 */ /* 0x000f68000c1e1d00 */
[----:B------:R1:W5:Y:S01]  /*06c0*/  @P1 LDG.E.128 R24, desc[UR4][R62.64] ;  /* 0x000000043e181981 */ /* 0x000362000c1e1d00 */
[----:B------:R-:W-:Y:S01]  /*06d0*/  UMOV UR6, 0xffffffff ;  /* 0xffffffff00067882 */ /* 0x000fe20000000000 */
[----:B---3--:R-:W-:-:S05]  /*06e0*/  FSEL R104, R104, RZ, !P2 ;  /* 0x000000ff68687208 */ /* 0x008fca0005000000 */
[----:B----4-:R-:W-:-:S04]  /*06f0*/  FADD.FTZ R32, -R104, R32 ;  /* 0x0000002068207221 */ /* 0x010fc80000010100 */
[----:B0-----:R-:W-:Y:S01]  /*0700*/  FMUL.FTZ R3, R95, R32 ;  /* 0x000000205f037220 */ /* 0x001fe20000410000 */
[C---:B------:R-:W-:Y:S01]  /*0710*/  FADD.FTZ R32, -R104.reuse, R35 ;  /* 0x0000002368207221 */ /* 0x040fe20000010100 */
[----:B------:R-:W-:-:S03]  /*0720*/  FADD.FTZ R34, -R104, R34 ;  /* 0x0000002268227221 */ /* 0x000fc60000010100 */
[C---:B------:R-:W-:Y:S01]  /*0730*/  FMUL.FTZ R101, R95.reuse, R32 ;  /* 0x000000205f657220 */ /* 0x040fe20000410000 */
[C---:B--2---:R-:W-:Y:S01]  /*0740*/  FADD.FTZ R32, -R104.reuse, R41 ;  /* 0x0000002968207221 */ /* 0x044fe20000010100 */
[----:B------:R-:W-:Y:S01]  /*0750*/  FADD.FTZ R102, -R104, R33 ;  /* 0x0000002168667221 */ /* 0x000fe20000010100 */
[----:B-1----:R-:W-:Y:S01]  /*0760*/  FMUL.FTZ R62, R12, R36 ;  /* 0x000000240c3e7220 */ /* 0x002fe20000410000 */
[C---:B------:R-:W-:Y:S01]  /*0770*/  FADD.FTZ R77, R36.reuse, R77 ;  /* 0x0000004d244d7221 */ /* 0x040fe20000010000 */
[----:B------:R-:W-:Y:S01]  /*0780*/  FFMA.FTZ R65, R36, R3, R65 ;  /* 0x0000000324417223 */ /* 0x000fe20000010041 */
[C---:B------:R-:W-:Y:S01]  /*0790*/  FADD.FTZ R40, -R104.reuse, R40 ;  /* 0x0000002868287221 */ /* 0x040fe20000010100 */
[C---:B------:R-:W-:Y:S01]  /*07a0*/  FADD.FTZ R36, -R104.reuse, R43 ;  /* 0x0000002b68247221 */ /* 0x040fe20000010100 */
[C---:B------:R-:W-:Y:S01]  /*07b0*/  FMUL.FTZ R60, R95.reuse, R34 ;  /* 0x000000225f3c7220 */ /* 0x040fe20000410000 */
[----:B------:R-:W-:Y:S01]  /*07c0*/  FMUL.FTZ R43, R95, R32 ;  /* 0x000000205f2b7220 */ /* 0x000fe20000410000 */
[----:B------:R-:W-:Y:S01]  /*07d0*/  FMUL.FTZ R103, R13, R37 ;  /* 0x000000250d677220 */ /* 0x000fe20000410000 */
[----:B------:R-:W-:Y:S01]  /*07e0*/  FADD.FTZ R34, -R104, R42 ;  /* 0x0000002a68227221 */ /* 0x000fe20000010100 */
[----:B------:R-:W-:Y:S01]  /*07f0*/  FADD.FTZ R32, RZ, R62 ;  /* 0x0000003eff207221 */ /* 0x000fe20000010000 */
[C---:B------:R-:W-:Y:S01]  /*0800*/  FMUL.FTZ R2, R95.reuse, R102 ;  /* 0x000000665f027220 */ /* 0x040fe20000410000 */
[----:B------:R-:W-:Y:S01]  /*0810*/  FMUL.FTZ R42, R95, R40 ;  /* 0x000000285f2a7220 */ /* 0x000fe20000410000 */
[----:B------:R-:W-:Y:S01]  /*0820*/  FFMA.FTZ R33, R3, R62, RZ ;  /* 0x0000003e03217223 */ /* 0x000fe200000100ff */
[----:B------:R-:W-:Y:S01]  /*0830*/  FMUL.FTZ R105, R14, R38 ;  /* 0x000000260e697220 */ /* 0x000fe20000410000 */
[----:B------:R-:W-:Y:S01]  /*0840*/  FADD.FTZ R32, R32, R103 ;  /* 0x0000006720207221 */ /* 0x000fe20000010000 */
[C---:B------:R-:W-:Y:S01]  /*0850*/  FADD.FTZ R81, R44.reuse, R81 ;  /* 0x000000512c517221 */ /* 0x040fe20000010000 */
[----:B------:R-:W-:Y:S01]  /*0860*/  FFMA.FTZ R69, R44, R42, R69 ;  /* 0x0000002a2c457223 */ /* 0x000fe20000010045 */
        /* <DEDUP_REMOVED lines=13> */
[----:B------:R-:W-:Y:S01]  /*0940*/  FMUL.FTZ R58, R9, R45 ;  /* 0x0000002d093a7220 */ /* 0x000fe20000410000 */
[----:B------:R-:W-:Y:S01]  /*0950*/  FADD.FTZ R33, R36, R59 ;  /* 0x0000003b24217221 */ /* 0x000fe20000010000 */
[----:B------:R-:W-:Y:S01]  /*0960*/  FFMA.FTZ R32, R42, R59, R35 ;  /* 0x0000003b2a207223 */ /* 0x000fe20000010023 */
[C---:B------:R-:W-:Y:S01]  /*0970*/  FADD.FTZ R82, R47.reuse, R82 ;  /* 0x000000522f527221 */ /* 0x040fe20000010000 */
[----:B------:R-:W-:Y:S01]  /*0980*/  FFMA.FTZ R70, R47, R46, R70 ;  /* 0x0000002e2f467223 */ /* 0x000fe20000010046 */
[----:B------:R-:W-:Y:S01]  /*0990*/  FMUL.FTZ R63, R11, R47 ;  /* 0x0000002f0b3f7220 */ /* 0x000fe20000410000 */
[----:B------:R-:W-:Y:S01]  /*09a0*/  FMUL.FTZ R47, R95, R34 ;  /* 0x000000225f2f7220 */ /* 0x000fe20000410000 */
[----:B------:R-:W-:Y:S01]  /*09b0*/  FADD.FTZ R48, -R104, R48 ;  /* 0x0000003068307221 */ /* 0x000fe20000010100 */
[----:B------:R-:W-:Y:S01]  /*09c0*/  FADD.FTZ R34, R33, R58 ;  /* 0x0000003a21227221 */ /* 0x000fe20000010000 */
[----:B------:R-:W-:Y:S01]  /*09d0*/  FFMA.FTZ R33, R43, R58, R32 ;  /* 0x0000003a2b217223 */ /* 0x000fe20000010020 */
[C---:B------:R-:W-:Y:S01]  /*09e0*/  FADD.FTZ R80, R45.reuse, R80 ;  /* 0x000000502d507221 */ /* 0x040fe20000010000 */
[----:B------:R-:W-:Y:S01]  /*09f0*/  FFMA.FTZ R68, R45, R43, R68 ;  /* 0x0000002b2d447223 */ /* 0x000fe20000010044 */
[C---:B------:R-:W-:Y:S01]  /*0a00*/  FMUL.FTZ R45, R95.reuse, R48 ;  /* 0x000000305f2d7220 */ /* 0x040fe20000410000 */
        /* <DEDUP_REMOVED lines=14> */
[----:B------:R-:W-:Y:S01]  /*0af0*/  FADD.FTZ R104, -R104, R51 ;  /* 0x0000003368687221 */ /* 0x000fe20000010100 */
        /* <DEDUP_REMOVED lines=39> */
.L_x_7766:
[----:B------:R-:W3:Y:S01]  /*0d70*/  S2R R39, SR_CgaCtaId ;  /* 0x0000000000277919 */ /* 0x000ee20000008800 */
[----:B------:R-:W-:Y:S01]  /*0d80*/  LOP3.LUT P1, RZ, R94, 0x1f, RZ, 0xc0, !PT ;  /* 0x0000001f5eff7812 */ /* 0x000fe2000782c0ff */
[----:B-1----:R-:W-:Y:S01]  /*0d90*/  FADD.FTZ R40, R34, R37 ;  /* 0x0000002522287221 */ /* 0x002fe20000010000 */
[----:B------:R-:W-:Y:S01]  /*0da0*/  MOV R36, 0x400 ;  /* 0x0000040000247802 */ /* 0x000fe20000000f00 */
[----:B--2---:R-:W-:Y:S01]  /*0db0*/  FADD.FTZ R41, R35, R32 ;  /* 0x0000002023297221 */ /* 0x004fe20000010000 */
[----:B------:R-:W-:Y:S05]  /*0dc0*/  WARPSYNC.ALL ;  /* 0x0000000000007948 */ /* 0x000fea0003800000 */
[----:B------:R-:W-:-:S04]  /*0dd0*/  ISETP.NE.U32.AND P3, PT, RZ, UR14, PT ;  /* 0x0000000eff007c0c */ /* 0x000fc8000bf65070 */
[----:B------:R-:W-:Y:S02]  /*0de0*/  ISETP.NE.AND.EX P3, PT, RZ, UR15, PT, P3 ;  /* 0x0000000fff007c0c */ /* 0x000fe4000bf65330 */
        /* <DEDUP_REMOVED lines=53> */
.L_x_7753:
        /* <DEDUP_REMOVED lines=25> */
.L_x_7754:
        /* <DEDUP_REMOVED lines=13> */
[----:B------:R-:W-:Y:S01]  /*13a0*/  @P1 FADD.FTZ R41, R24, R41 ;  /* 0x0000002918291221 */ /* 0x000fe20000010000 */
[----:B------:R-:W-:Y:S01]  /*13b0*/  @P1 FADD.FTZ R48, R25, R48 ;  /* 0x0000003019301221 */ /* 0x000fe20000010000 */
[----:B------:R-:W-:Y:S01]  /*13c0*/  @P1 FADD.FTZ R43, R26, R43 ;  /* 0x0000002b1a2b1221 */ /* 0x000fe20000010000 */
[----:B------:R-:W-:Y:S01]  /*13d0*/  @P1 FADD.FTZ R50, R27, R50 ;  /* 0x000000321b321221 */ /* 0x000fe20000010000 */
[----:B01----:R-:W-:Y:S01]  /*13e0*/  @P2 IADD3 R2, P5, R98, UR14, RZ ;  /* 0x0000000e62022c10 */ /* 0x003fe2000ffbe0ff */
        /* <DEDUP_REMOVED lines=40> */
[----:B0-----:R-:W-:-:S02]  /*1670*/  MOV R28, R85 ;  /* 0x00000055001c7202 */ /* 0x001fc40000000f00 */
[----:B------:R-:W-:Y:S02]  /*1680*/  MOV R25, R72 ;  /* 0x0000004800197202 */ /* 0x000fe40000000f00 */
[----:B------:R-:W-:Y:S02]  /*1690*/  MOV R29, R84 ;  /* 0x00000054001d7202 */ /* 0x000fe40000000f00 */
[----:B------:R-:W-:Y:S02]  /*16a0*/  MOV R26, R75 ;  /* 0x0000004b001a7202 */ /* 0x000fe40000000f00 */
[----:B------:R-:W-:Y:S02]  /*16b0*/  MOV R30, R87 ;  /* 0x00000057001e7202 */ /* 0x000fe40000000f00 */
[----:B------:R-:W-:Y:S02]  /*16c0*/  MOV R27, R74 ;  /* 0x0000004a001b7202 */ /* 0x000fe40000000f00 */
[----:B------:R-:W-:-:S07]  /*16d0*/  MOV R31, R86 ;  /* 0x00000056001f7202 */ /* 0x000fce0000000f00 */
.L_x_7751:
        /* <DEDUP_REMOVED lines=17> */
.L_x_7752:
[----:B------:R-:W-:Y:S01]  /*17f0*/  HFMA2.MMA R104, -RZ, RZ, 0, 9.5367431640625e-07 ;  /* 0x00000010ff687435 */ /* 0x000fe200000001ff */
[----:B------:R-:W-:Y:S02]  /*1800*/  MOV R55, R34 ;  /* 0x0000002200377202 */ /* 0x000fe40000000f00 */
[----:B------:R-:W-:Y:S02]  /*1810*/  MOV R107, 0x1f ;  /* 0x0000001f006b7802 */ /* 0x000fe40000000f00 */
[----:B------:R-:W-:-:S07]  /*1820*/  MOV R40, 0xffffffff ;  /* 0xffffffff00287802 */ /* 0x000fce0000000f00 */
[----:B-----5:R-:W-:Y:S05]  /*1830*/  WARPSYNC.COLLECTIVE R40, `(.L_x_7756) ;  /* 0x0000000028087348 */ /* 0x020fea0003c00000 */
[----:B------:R0:W1:Y:S02]  /*1840*/  SHFL.DOWN P1, R53, R55, R104, R107 ;  /* 0x0800006837357389 */ /* 0x000064000002006b */
[----:B01---5:R-:W-:Y:S01]  /*1850*/  ENDCOLLECTIVE ;  /* 0x000000000000791b */ /* 0x023fe20003800000 */
.L_x_7756:
[----:B------:R-:W-:Y:S02]  /*1860*/  MOV R55, R35 ;  /* 0x0000002300377202 */ /* 0x000fe40000000f00 */
[----:B------:R-:W-:-:S07]  /*1870*/  MOV R37, R53 ;  /* 0x0000003500257202 */ /* 0x000fce0000000f00 */
[----:B------:R-:W-:Y:S05]  /*1880*/  WARPSYNC.COLLECTIVE R40, `(.L_x_7757) ;  /* 0x0000000028087348 */ /* 0x000fea0003c00000 */
[----:B------:R0:W1:Y:S02]  /*1890*/  SHFL.DOWN P1, R53, R55, R104, R107 ;  /* 0x0800006837357389 */ /* 0x000064000002006b */
[----:B01----:R-:W-:Y:S01]  /*18a0*/  ENDCOLLECTIVE ;  /* 0x000000000000791b */ /* 0x003fe20003800000 */
.L_x_7757:
[----:B------:R-:W-:Y:S01]  /*18b0*/  FADD.FTZ R37, R34, R37 ;  /* 0x0000002522257221 */ /* 0x000fe20000010000 */
[----:B------:R-:W-:-:S04]  /*18c0*/  HFMA2.MMA R104, -RZ, RZ, 0, 4.76837158203125e-07 ;  /* 0x00000008ff687435 */ /* 0x000fc800000001ff */
[----:B------:R-:W-:Y:S02]  /*18d0*/  MOV R55, R37 ;  /* 0x0000002500377202 */ /* 0x000fe40000000f00 */
[----:B------:R-:W-:-:S07]  /*18e0*/  MOV R32, R53 ;  /* 0x0000003500207202 */ /* 0x000fce0000000f00 */
[----:B------:R-:W-:Y:S05]  /*18f0*/  WARPSYNC.COLLECTIVE R40, `(.L_x_7758) ;  /* 0x0000000028087348 */ /* 0x000fea0003c00000 */
[----:B------:R0:W1:Y:S02]  /*1900*/  SHFL.DOWN P1, R53, R55, R104, R107 ;  /* 0x0800006837357389 */ /* 0x000064000002006b */
[----:B01----:R-:W-:Y:S01]  /*1910*/  ENDCOLLECTIVE ;  /* 0x000000000000791b */ /* 0x003fe20003800000 */
.L_x_7758:
[----:B------:R-:W-:-:S05]  /*1920*/  FADD.FTZ R32, R35, R32 ;  /* 0x0000002023207221 */ /* 0x000fca0000010000 */
[----:B------:R-:W-:Y:S02]  /*1930*/  MOV R55, R32 ;  /* 0x0000002000377202 */ /* 0x000fe40000000f00 */
[----:B------:R-:W-:-:S07]  /*1940*/  MOV R36, R53 ;  /* 0x0000003500247202 */ /* 0x000fce0000000f00 */
[----:B------:R-:W-:Y:S05]  /*1950*/  WARPSYNC.COLLECTIVE R40, `(.L_x_7759) ;  /* 0x0000000028087348 */ /* 0x000fea0003c00000 */
[----:B------:R0:W1:Y:S02]  /*1960*/  SHFL.DOWN P1, R53, R55, R104, R107 ;  /* 0x0800006837357389 */ /* 0x000064000002006b */
[----:B01----:R-:W-:Y:S01]  /*1970*/  ENDCOLLECTIVE ;  /* 0x000000000000791b */ /* 0x003fe20003800000 */
.L_x_7759:
[----:B------:R-:W-:Y:S01]  /*1980*/  FADD.FTZ R36, R37, R36 ;  /* 0x0000002425247221 */ /* 0x000fe20000010000 */
[----:B------:R-:W-:-:S04]  /*1990*/  HFMA2.MMA R104, -RZ, RZ, 0, 2.384185791015625e-07 ;  /* 0x00000004ff687435 */ /* 0x000fc800000001ff */
[----:B------:R-:W-:Y:S02]  /*19a0*/  MOV R55, R36 ;  /* 0x0000002400377202 */ /* 0x000fe40000000f00 */
[----:B------:R-:W-:-:S07]  /*19b0*/  MOV R39, R53 ;  /* 0x0000003500277202 */ /* 0x000fce0000000f00 */
[----:B------:R-:W-:Y:S05]  /*19c0*/  WARPSYNC.COLLECTIVE R40, `(.L_x_7760) ;  /* 0x0000000028087348 */ /* 0x000fea0003c00000 */
[----:B------:R0:W1:Y:S02]  /*19d0*/  SHFL.DOWN P1, R53, R55, R104, R107 ;  /* 0x0800006837357389 */ /* 0x000064000002006b */
[----:B01----:R-:W-:Y:S01]  /*19e0*/  ENDCOLLECTIVE ;  /* 0x000000000000791b */ /* 0x003fe20003800000 */
.L_x_7760:
[----:B------:R-:W-:-:S05]  /*19f0*/  FADD.FTZ R39, R32, R39 ;  /* 0x0000002720277221 */ /* 0x000fca0000010000 */
[----:B------:R-:W-:Y:S02]  /*1a00*/  MOV R55, R39 ;  /* 0x0000002700377202 */ /* 0x000fe40000000f00 */
[----:B------:R-:W-:-:S07]  /*1a10*/  MOV R41, R53 ;  /* 0x0000003500297202 */ /* 0x000fce0000000f00 */
[----:B------:R-:W-:Y:S05]  /*1a20*/  WARPSYNC.COLLECTIVE R40, `(.L_x_7761) ;  /* 0x0000000028087348 */ /* 0x000fea0003c00000 */
[----:B------:R0:W1:Y:S02]  /*1a30*/  SHFL.DOWN P1, R53, R55, R104, R107 ;  /* 0x0800006837357389 */ /* 0x000064000002006b */
[----:B01----:R-:W-:Y:S01]  /*1a40*/  ENDCOLLECTIVE ;  /* 0x000000000000791b */ /* 0x003fe20003800000 */
.L_x_7761:
[----:B------:R-:W-:Y:S01]  /*1a50*/  FADD.FTZ R41, R36, R41 ;  /* 0x0000002924297221 */ /* 0x000fe20000010000 */
[----:B------:R-:W-:-:S04]  /*1a60*/  HFMA2.MMA R104, -RZ, RZ, 0, 1.1920928955078125e-07 ;  /* 0x00000002ff687435 */ /* 0x000fc800000001ff */
[----:B------:R-:W-:Y:S02]  /*1a70*/  MOV R55, R41 ;  /* 0x0000002900377202 */ /* 0x000fe40000000f00 */
[----:B------:R-:W-:-:S07]  /*1a80*/  MOV R38, R53 ;  /* 0x0000003500267202 */ /* 0x000fce0000000f00 */
[----:B------:R-:W-:Y:S05]  /*1a90*/  WARPSYNC.COLLECTIVE R40, `(.L_x_7762) ;  /* 0x0000000028087348 */ /* 0x000fea0003c00000 */
[----:B------:R0:W1:Y:S02]  /*1aa0*/  SHFL.DOWN P1, R53, R55, R104, R107 ;  /* 0x0800006837357389 */ /* 0x000064000002006b */
[----:B01----:R-:W-:Y:S01]  /*1ab0*/  ENDCOLLECTIVE ;  /* 0x000000000000791b */ /* 0x003fe20003800000 */
.L_x_7762:
[----:B------:R-:W-:-:S05]  /*1ac0*/  FADD.FTZ R38, R39, R38 ;  /* 0x0000002627267221 */ /* 0x000fca0000010000 */
[----:B------:R-:W-:Y:S02]  /*1ad0*/  MOV R55, R38 ;  /* 0x0000002600377202 */ /* 0x000fe40000000f00 */
[----:B------:R-:W-:-:S07]  /*1ae0*/  MOV R34, R53 ;  /* 0x0000003500227202 */ /* 0x000fce0000000f00 */
[----:B------:R-:W-:Y:S05]  /*1af0*/  WARPSYNC.COLLECTIVE R40, `(.L_x_7763) ;  /* 0x0000000028087348 */ /* 0x000fea0003c00000 */
[----:B------:R0:W1:Y:S02]  /*1b00*/  SHFL.DOWN P1, R53, R55, R104, R107 ;  /* 0x0800006837357389 */ /* 0x000064000002006b */
[----:B01----:R-:W-:Y:S01]  /*1b10*/  ENDCOLLECTIVE ;  /* 0x000000000000791b */ /* 0x003fe20003800000 */
.L_x_7763:
[----:B------:R-:W-:Y:S01]  /*1b20*/  FADD.FTZ R34, R41, R34 ;  /* 0x0000002229227221 */ /* 0x000fe20000010000 */
[----:B------:R-:W-:-:S04]  /*1b30*/  HFMA2.MMA R104, -RZ, RZ, 0, 5.9604644775390625e-08 ;  /* 0x00000001ff687435 */ /* 0x000fc800000001ff */
[----:B------:R-:W-:Y:S02]  /*1b40*/  MOV R55, R34 ;  /* 0x0000002200377202 */ /* 0x000fe40000000f00 */
[----:B------:R-:W-:-:S07]  /*1b50*/  MOV R35, R53 ;  /* 0x0000003500237202 */ /* 0x000fce0000000f00 */
[----:B------:R-:W-:Y:S05]  /*1b60*/  WARPSYNC.COLLECTIVE R40, `(.L_x_7764) ;  /* 0x0000000028087348 */ /* 0x000fea0003c00000 */
[----:B------:R0:W1:Y:S02]  /*1b70*/  SHFL.DOWN P1, R53, R55, R104, R107 ;  /* 0x0800006837357389 */ /* 0x000064000002006b */
[----:B01----:R-:W-:Y:S01]  /*1b80*/  ENDCOLLECTIVE ;  /* 0x000000000000791b */ /* 0x003fe20003800000 */
.L_x_7764:
[----:B------:R-:W-:-:S05]  /*1b90*/  FADD.FTZ R35, R38, R35 ;  /* 0x0000002326237221 */ /* 0x000fca0000010000 */
[----:B------:R-:W-:Y:S02]  /*1ba0*/  MOV R55, R35 ;  /* 0x0000002300377202 */ /* 0x000fe40000000f00 */
[----:B------:R-:W-:-:S07]  /*1bb0*/  MOV R37, R53 ;  /* 0x0000003500257202 */ /* 0x000fce0000000f00 */
[----:B------:R-:W-:Y:S05]  /*1bc0*/  WARPSYNC.COLLECTIVE R40, `(.L_x_7765) ;  /* 0x0000000028087348 */ /* 0x000fea0003c00000 */
[----:B------:R0:W1:Y:S02]  /*1bd0*/  SHFL.DOWN P1, R53, R55, R104, R107 ;  /* 0x0800006837357389 */ /* 0x000064000002006b */
[----:B01----:R-:W-:Y:S01]  /*1be0*/  ENDCOLLECTIVE ;  /* 0x000000000000791b */ /* 0x003fe20003800000 */
.L_x_7765:
[----:B------:R-:W-:Y:S01]  /*1bf0*/  MOV R32, R53 ;  /* 0x0000003500207202 */ /* 0x000fe20000000f00 */
[----:B------:R-:W-:Y:S06]  /*1c00*/  BRA `(.L_x_7766) ;  /* 0xfffffff000587947 */ /* 0x000fec000383ffff */
.L_x_7767:
        /* <DEDUP_REMOVED lines=15> */
.L_x_8675:


//--------------------- .text._ZN10layer_norm13ln_bwd_kernelINS_13Kernel_traitsIfffffjLj1536ELj1ELj1ELj4ELj16ENS_18Kernel_traits_baseILj1536EfffffjLj128EEEEELb0ELb0ELb1ELb0EEEvNS_9BwdParamsE --------------------------
	.section	.text._ZN10layer_norm13ln_bwd_kernelINS_13Kernel_traitsIfffffjLj1536ELj1ELj1ELj4ELj16ENS_18Kernel_traits_baseILj1536EfffffjLj128EEEEELb0ELb0ELb1ELb0EEEvNS_9BwdParamsE,"ax",@progbits
	.align	128
        .global         _ZN10layer_norm13ln_bwd_kernelINS_13Kernel_traitsIfffffjLj1536ELj1ELj1ELj4ELj16ENS_18Kernel_traits_baseILj1536EfffffjLj128EEEEELb0ELb0ELb1ELb0EEEvNS_9BwdParamsE
        .type           _ZN10layer_norm13ln_bwd_kernelINS_13Kernel_traitsIfffffjLj1536ELj1ELj1ELj4ELj16ENS_18Kernel_traits_baseILj1536EfffffjLj128EEEEELb0ELb0ELb1ELb0EEEvNS_9BwdParamsE,@function
        .size           _ZN10layer_norm13ln_bwd_kernelINS_13Kernel_traitsIfffffjLj1536ELj1ELj1ELj4ELj16ENS_18Kernel_traits_baseILj1536EfffffjLj128EEEEELb0ELb0ELb1ELb0EEEvNS_9BwdParamsE,(.L_x_8676 - _ZN10layer_norm13ln_bwd_kernelINS_13Kernel_traitsIfffffjLj1536ELj1ELj1ELj4ELj16ENS_18Kernel_traits_baseILj1536EfffffjLj128EEEEELb0ELb0ELb1ELb0EEEvNS_9BwdParamsE)
        .other          _ZN10layer_norm13ln_bwd_kernelINS_13Kernel_traitsIfffffjLj1536ELj1ELj1ELj4ELj16ENS_18Kernel_traits_baseILj1536EfffffjLj128EEEEELb0ELb0ELb1ELb0EEEvNS_9BwdParamsE,@"STO_CUDA_ENTRY STV_DEFAULT"
_ZN10layer_norm13ln_bwd_kernelINS_13Kernel_traitsIfffffjLj1536ELj1ELj1ELj4ELj16ENS_18Kernel_traits_baseILj1536EfffffjLj128EEEEELb0ELb0ELb1ELb0EEEvNS_9BwdParamsE:
.text._ZN10layer_norm13ln_bwd_kernelINS_13Kernel_traitsIfffffjLj1536ELj1ELj1ELj4ELj16ENS_18Kernel_traits_baseILj1536EfffffjLj128EEEEELb0ELb0ELb1ELb0EEEvNS_9BwdParamsE:
        /* <DEDUP_REMOVED lines=55> */
.L_x_7813:
[----:B-1----:R-:W1:Y:S08]  /*0370*/  LDC.64 R76, c[0x0][0x288] ;  /* 0x0000a200ff4c7b82 */ /* 0x002e700000000a00 */
[----:B0-2---:R-:W2:Y:S08]  /*0380*/  LDC.64 R72, c[0x0][0x258] ;  /* 0x00009600ff487b82 */ /* 0x005eb00000000a00 */
        /* <DEDUP_REMOVED lines=24> */
.L_x_7773:
[----:B------:R-:W-:-:S07]  /*0510*/  VIADD R73, R4, 0x80 ;  /* 0x0000008004497836 */ /* 0x000fce0000000000 */
.L_x_7772:
[----:B------:R-:W-:Y:S05]  /*0520*/  BSYNC B1 ;  /* 0x0000000000017941 */ /* 0x000fea0003800000 */
.L_x_7771:
[----:B------:R-:W-:Y:S04]  /*0530*/  BSSY B1, `(.L_x_7774) ;  /* 0x0000008000017945 */ /* 0x000fe80003800000 */
[----:B------:R-:W-:Y:S05]  /*0540*/  @!P1 BRA `(.L_x_7775) ;  /* 0x0000000000189947 */ /* 0x000fea0003800000 */
[----:B------:R-:W-:-:S04]  /*0550*/  ISETP.NE.U32.AND P3, PT, RZ, UR12, PT ;  /* 0x0000000cff007c0c */ /* 0x000fc8000bf65070 */
[----:B------:R-:W-:-:S13]  /*0560*/  ISETP.NE.AND.EX P3, PT, RZ, UR13, PT, P3 ;  /* 0x0000000dff007c0c */ /* 0x000fda000bf65330 */
[----:B------:R-:W-:Y:S05]  /*0570*/  @!P3 BRA `(.L_x_7776) ;  /* 0x000000000008b947 */ /* 0x000fea0003800000 */
[----:B------:R-:W-:-:S06]  /*0580*/  IMAD.WIDE.U32 R56, R73, 0x10, R100 ;  /* 0x0000001049387825 */ /* 0x000fcc00078e0064 */
[----:B------:R-:W5:Y:S02]  /*0590*/  LDG.E.128 R56, desc[UR4][R56.64] ;  /* 0x0000000438387981 */ /* 0x000f64000c1e1d00 */
.L_x_7776:
[----:B------:R-:W-:-:S07]  /*05a0*/  IADD3 R73, R73, 0x80, RZ ;  /* 0x0000008049497810 */ /* 0x000fce0007ffe0ff */
.L_x_7775:
[----:B------:R-:W-:Y:S05]  /*05b0*/  BSYNC B1 ;  /* 0x0000000000017941 */ /* 0x000fea0003800000 */
.L_x_7774:
[----:B------:R-:W-:Y:S02]  /*05c0*/  ISETP.NE.AND P3, PT, R2, RZ, PT ;  /* 0x000000ff0200720c */ /* 0x000fe40003f65270 */
[----:B------:R-:W-:-:S11]  /*05d0*/  CS2R R106, SRZ ;  /* 0x00000000006a7805 */ /* 0x000fd6000001ff00 */
[----:B------:R-:W-:Y:S05]  /*05e0*/  @P3 BRA `(.L_x_7777) ;  /* 0x0000000800343947 */ /* 0x000fea0003800000 */
[----:B------:R-:W-:-:S06]  /*05f0*/  IMAD.WIDE.U32 R60, R73, 0x10, R100 ;  /* 0x00000010493c7825 */ /* 0x000fcc00078e0064 */
[----:B------:R-:W5:Y:S01]  /*0600*/  LDG.E.128 R60, desc[UR4][R60.64] ;  /* 0x000000043c3c7981 */ /* 0x000f62000c1e1d00 */
[----:B------:R-:W-:Y:S05]  /*0610*/  BRA `(.L_x_7777) ;  /* 0x0000000800287947 */ /* 0x000fea0003800000 */
.L_x_7770:
        /* <DEDUP_REMOVED lines=54> */
.L_x_7779:
[----:B------:R-:W-:Y:S05]  /*0980*/  BSYNC B1 ;  /* 0x0000000000017941 */ /* 0x000fea0003800000 */
.L_x_7778:
        /* <DEDUP_REMOVED lines=42> */
.L_x_7781:
[----:B------:R-:W-:Y:S05]  /*0c30*/  BSYNC B1 ;  /* 0x0000000000017941 */ /* 0x000fea0003800000 */
.L_x_7780:
        /* <DEDUP_REMOVED lines=39> */
[----:B----4-:R-:W-:-:S07]  /*0eb0*/  FFMA.FTZ R106, R98, R93, R73 ;  /* 0x0000005d626a7223 */ /* 0x010fce0000010049 */
.L_x_7777:
[----:B------:R-:W-:Y:S05]  /*0ec0*/  BSYNC B0 ;  /* 0x0000000000007941 */ /* 0x000fea0003800000 */
.L_x_7769:
        /* <DEDUP_REMOVED lines=25> */
.L_x_7824:
[----:B------:R-:W0:Y:S01]  /*1060*/  S2R R76, SR_CgaCtaId ;  /* 0x00000000004c7919 */ /* 0x000e220000008800 */
[----:B------:R-:W-:Y:S01]  /*1070*/  MOV R75, 0x400 ;  /* 0x00000400004b7802 */ /* 0x000fe20000000f00 */
[----:B---3--:R-:W-:Y:S01]  /*1080*/  FADD.FTZ R100, R99, R100 ;  /* 0x0000006463647221 */ /* 0x008fe20000010000 */
[----:B------:R-:W-:Y:S01]  /*1090*/  @!P4 LOP3.LUT R72, R72, 0x3, RZ, 0xc0, !PT ;  /* 0x000000034848c812 */ /* 0x000fe200078ec0ff */
[----:B--2-4-:R-:W-:Y:S01]  /*10a0*/  FADD.FTZ R101, R101, R74 ;  /* 0x0000004a65657221 */ /* 0x014fe20000010000 */
[----:B------:R-:W-:Y:S05]  /*10b0*/  WARPSYNC.ALL ;  /* 0x0000000000007948 */ /* 0x000fea0003800000 */
[----:B------:R-:W-:Y:S01]  /*10c0*/  @!P4 IADD3 R72, R73, R72, RZ ;  /* 0x000000484948c210 */ /* 0x000fe20007ffe0ff */
        /* <DEDUP_REMOVED lines=43> */
.L_x_7786:
[----:B------:R-:W-:Y:S05]  /*1380*/  BSYNC B1 ;  /* 0x0000000000017941 */ /* 0x000fea0003800000 */
.L_x_7785:
        /* <DEDUP_REMOVED lines=11> */
.L_x_7788:
[----:B------:R-:W-:Y:S05]  /*1440*/  BSYNC B1 ;  /* 0x0000000000017941 */ /* 0x000fea0003800000 */
.L_x_7787:
        /* <DEDUP_REMOVED lines=11> */
.L_x_7790:
[----:B------:R-:W-:Y:S05]  /*1500*/  BSYNC B1 ;  /* 0x0000000000017941 */ /* 0x000fea0003800000 */
.L_x_7789:
        /* <DEDUP_REMOVED lines=16> */
.L_x_7792:
[----:B------:R-:W-:Y:S05]  /*1610*/  BSYNC B1 ;  /* 0x0000000000017941 */ /* 0x000fea0003800000 */
.L_x_7791:
        /* <DEDUP_REMOVED lines=10> */
[----:B-1----:R-:W-:-:S04]  /*16c0*/  @P5 IMAD.WIDE.U32 R72, R4, 0x10, R72 ;  /* 0x0000001004485825 */ /* 0x002fc800078e0048 */
[----:B------:R-:W-:Y:S01]  /*16d0*/  VIADD R4, R4, 0x80 ;  /* 0x0000008004047836 */ /* 0x000fe20000000000 */
        /* <DEDUP_REMOVED lines=10> */
.L_x_7784:
[----:B------:R-:W-:Y:S05]  /*1780*/  BSYNC B0 ;  /* 0x0000000000007941 */ /* 0x000fea0003800000 */
.L_x_7783:
        /* <DEDUP_REMOVED lines=16> */
.L_x_7796:
[----:B------:R-:W-:Y:S05]  /*1890*/  BSYNC B1 ;  /* 0x0000000000017941 */ /* 0x000fea0003800000 */
.L_x_7795:
        /* <DEDUP_REMOVED lines=11> */
.L_x_7798:
[----:B------:R-:W-:Y:S05]  /*1950*/  BSYNC B1 ;  /* 0x0000000000017941 */ /* 0x000fea0003800000 */
.L_x_7797:
        /* <DEDUP_REMOVED lines=11> */
.L_x_7800:
[----:B------:R-:W-:Y:S05]  /*1a10*/  BSYNC B1 ;  /* 0x0000000000017941 */ /* 0x000fea0003800000 */
.L_x_7799:
        /* <DEDUP_REMOVED lines=16> */
.L_x_7802:
[----:B------:R-:W-:Y:S05]  /*1b20*/  BSYNC B1 ;  /* 0x0000000000017941 */ /* 0x000fea0003800000 */
.L_x_7801:
        /* <DEDUP_REMOVED lines=19> */
[----:B0-----:R-:W-:-:S04]  /*1c60*/  @P4 IMAD.WIDE.U32 R72, R77, 0x10, R72 ;  /* 0x000000104d484825 */ /* 0x001fc800078e0048 */
[----:B------:R-:W-:Y:S01]  /*1c70*/  VIADD R77, R77, 0x80 ;  /* 0x000000804d4d7836 */ /* 0x000fe20000000000 */
[----:B------:R1:W-:Y:S06]  /*1c80*/  @P4 STG.E.128 desc[UR4][R72.64], R68 ;  /* 0x0000004448004986 */ /* 0x0003ec000c101d04 */
.L_x_7794:
[----:B------:R-:W-:Y:S05]  /*1c90*/  BSYNC B0 ;  /* 0x0000000000007941 */ /* 0x000fea0003800000 */
.L_x_7793:
        /* <DEDUP_REMOVED lines=17> */
.L_x_7806:
[----:B------:R-:W-:Y:S05]  /*1db0*/  BSYNC B1 ;  /* 0x0000000000017941 */ /* 0x000fea0003800000 */
.L_x_7805:
        /* <DEDUP_REMOVED lines=11> */
.L_x_7808:
[----:B------:R-:W-:Y:S05]  /*1e70*/  BSYNC B1 ;  /* 0x0000000000017941 */ /* 0x000fea0003800000 */
.L_x_7807:
        /* <DEDUP_REMOVED lines=11> */
.L_x_7810:
[----:B------:R-:W-:Y:S05]  /*1f30*/  BSYNC B1 ;  /* 0x0000000000017941 */ /* 0x000fea0003800000 */
.L_x_7809:
        /* <DEDUP_REMOVED lines=16> */
.L_x_7812:
[----:B------:R-:W-:Y:S05]  /*2040*/  BSYNC B1 ;  /* 0x0000000000017941 */ /* 0x000fea0003800000 */
.L_x_7811:
[C---:B------:R-:W-:Y:S01]  /*2050*/  SEL R65, R78.reuse, R65, P5 ;  /* 0x000000414e417207 */ /* 0x040fe20002800000 */
[----:B------:R-:W-:Y:S01]  /*2060*/  FMUL.FTZ R99, R99, R102 ;  /* 0x0000006663637220 */ /* 0x000fe20000410000 */
[C---:B------:R-:W-:Y:S01]  /*2070*/  SEL R66, R101.reuse, R66, P5 ;  /* 0x0000004265427207 */ /* 0x040fe20002800000 */
[-C--:B------:R-:W-:Y:S01]  /*2080*/  FMUL.FTZ R78, R78, R102.reuse ;  /* 0x000000664e4e7220 */ /* 0x080fe20000410000 */
[C---:B------:R-:W-:Y:S01]  /*2090*/  SEL R67, R100.reuse, R67, P5 ;  /* 0x0000004364437207 */ /* 0x040fe20002800000 */
[-C--:B------:R-:W-:Y:S01]  /*20a0*/  FMUL.FTZ R101, R101, R102.reuse ;  /* 0x0000006665657220 */ /* 0x080fe20000410000 */
[----:B------:R-:W-:Y:S01]  /*20b0*/  FMUL.FTZ R100, R100, R102 ;  /* 0x0000006664647220 */ /* 0x000fe20000410000 */
[----:B------:R-:W-:-:S04]  /*20c0*/  ISETP.GT.AND P2, PT, R5, RZ, PT ;  /* 0x000000ff0500720c */ /* 0x000fc80003f44270 */
[----:B------:R-:W-:Y:S02]  /*20d0*/  SEL R68, R99, R68, P2 ;  /* 0x0000004463447207 */ /* 0x000fe40001000000 */
[----:B------:R-:W-:Y:S02]  /*20e0*/  SEL R69, R78, R69, P2 ;  /* 0x000000454e457207 */ /* 0x000fe40001000000 */
[----:B------:R-:W-:Y:S02]  /*20f0*/  SEL R70, R101, R70, P2 ;  /* 0x0000004665467207 */ /* 0x000fe40001000000 */
[----:B------:R-:W-:Y:S02]  /*2100*/  SEL R71, R100, R71, P2 ;  /* 0x0000004764477207 */ /* 0x000fe40001000000 */
[----:B------:R-:W-:-:S04]  /*2110*/  ISETP.NE.U32.AND P2, PT, R74, RZ, PT ;  /* 0x000000ff4a00720c */ /* 0x000fc80003f45070 */
[----:B------:R-:W-:Y:S02]  /*2120*/  ISETP.NE.AND.EX P2, PT, R75, RZ, PT, P2 ;  /* 0x000000ff4b00720c */ /* 0x000fe40003f45320 */
[----:B------:R-:W0:Y:S11]  /*2130*/  @P4 LDC.64 R74, c[0x0][0x2f8] ;  /* 0x0000be00ff4a4b82 */ /* 0x000e360000000a00 */
[----:B------:R-:W1:Y:S01]  /*2140*/  @P2 LDC.64 R72, c[0x0][0x308] ;  /* 0x0000c200ff482b82 */ /* 0x000e620000000a00 */
[----:B0-----:R-:W-:-:S04]  /*2150*/  @P4 IMAD.WIDE.U32 R74, R77, 0x10, R74 ;  /* 0x000000104d4a4825 */ /* 0x001fc800078e004a */
[----:B-1----:R-:W-:-:S05]  /*2160*/  @P2 IMAD.WIDE.U32 R72, R4, 0x10, R72 ;  /* 0x0000001004482825 */ /* 0x002fca00078e0048 */
[----:B------:R2:W-:Y:S04]  /*2170*/  @P2 STG.E.128 desc[UR4][R72.64], R64 ;  /* 0x0000004048002986 */ /* 0x0005e8000c101d04 */
[----:B------:R2:W-:Y:S02]  /*2180*/  @P4 STG.E.128 desc[UR4][R74.64], R68 ;  /* 0x000000444a004986 */ /* 0x0005e4000c101d04 */
.L_x_7804:
[----:B------:R-:W-:Y:S05]  /*2190*/  BSYNC B0 ;  /* 0x0000000000007941 */ /* 0x000fea0003800000 */
.L_x_7803:
[----:B------:R-:W-:Y:S01]  /*21a0*/  VIADD R7, R7, UR10 ;  /* 0x0000000a07077c36 */ /* 0x000fe20008000000 */
[----:B------:R-:W-:-:S04]  /*21b0*/  SEL R99, RZ, 0x1, P3 ;  /* 0x00000001ff637807 */ /* 0x000fc80001800000 */
[----:B------:R-:W-:-:S13]  /*21c0*/  ISETP.GE.AND P2, PT, R7, UR11, PT ;  /* 0x0000000b07007c0c */ /* 0x000fda000bf46270 */
[----:B------:R-:W-:Y:S05]  /*21d0*/  @!P2 BRA `(.L_x_7813) ;  /* 0xffffffe00064a947 */ /* 0x000fea000383ffff */
.L_x_7768:
[----:B------:R-:W-:Y:S01]  /*21e0*/  ISETP.NE.AND P2, PT, R0, RZ, PT ;  /* 0x000000ff0000720c */ /* 0x000fe20003f45270 */
[----:B------:R-:W3:Y:S01]  /*21f0*/  S2UR UR6, SR_CTAID.X ;  /* 0x00000000000679c3 */ /* 0x000ee20000002500 */
[----:B------:R-:W3:Y:S07]  /*2200*/  S2R R0, SR_TID.X ;  /* 0x0000000000007919 */ /* 0x000eee0000002100 */
[----:B------:R-:W4:Y:S08]  /*2210*/  @P0 LDC.64 R2, c[0x0][0x2d0] ;  /* 0x0000b400ff020b82 */ /* 0x000f300000000a00 */
[----:B------:R-:W0:Y:S08]  /*2220*/  @P0 LDC.64 R4, c[0x0][0x2d8] ;  /* 0x0000b600ff040b82 */ /* 0x000e300000000a00 */
        /* <DEDUP_REMOVED lines=24> */
.L_x_7782:
[----:B------:R-:W-:Y:S01]  /*23b0*/  HFMA2.MMA R104, -RZ, RZ, 0, 9.5367431640625e-07 ;  /* 0x00000010ff687435 */ /* 0x000fe200000001ff */
[----:B------:R-:W-:Y:S01]  /*23c0*/  MOV R105, R107 ;  /* 0x0000006b00697202 */ /* 0x000fe20000000f00 */
[----:B------:R-:W-:Y:S01]  /*23d0*/  IMAD.MOV.U32 R109, RZ, RZ, 0x1f ;  /* 0x0000001fff6d7424 */ /* 0x000fe200078e00ff */
[----:B-1----:R-:W-:-:S08]  /*23e0*/  MOV R102, 0xffffffff ;  /* 0xffffffff00667802 */ /* 0x002fd00000000f00 */
[----:B0----5:R-:W-:Y:S05]  /*23f0*/  WARPSYNC.COLLECTIVE R102, `(.L_x_7814) ;  /* 0x0000000066087348 */ /* 0x021fea0003c00000 */
[----:B------:R1:W2:Y:S02]  /*2400*/  SHFL.DOWN P5, R103, R105, R104, R109 ;  /* 0x0800006869677389 */ /* 0x0002a400000a006d */
[----:B012--5:R-:W-:Y:S01]  /*2410*/  ENDCOLLECTIVE ;  /* 0x000000000000791b */ /* 0x027fe20003800000 */
.L_x_7814:
[----:B------:R-:W-:Y:S02]  /*2420*/  MOV R105, R106 ;  /* 0x0000006a00697202 */ /* 0x000fe40000000f00 */
[----:B------:R-:W-:-:S07]  /*2430*/  MOV R74, R103 ;  /* 0x00000067004a7202 */ /* 0x000fce0000000f00 */
[----:B------:R-:W-:Y:S05]  /*2440*/  WARPSYNC.COLLECTIVE R102, `(.L_x_7815) ;  /* 0x0000000066087348 */ /* 0x000fea0003c00000 */
[----:B------:R0:W1:Y:S02]  /*2450*/  SHFL.DOWN P5, R103, R105, R104, R109 ;  /* 0x0800006869677389 */ /* 0x00006400000a006d */
[----:B01----:R-:W-:Y:S01]  /*2460*/  ENDCOLLECTIVE ;  /* 0x000000000000791b */ /* 0x003fe20003800000 */
.L_x_7815:
[----:B------:R-:W-:Y:S01]  /*2470*/  FADD.FTZ R74, R74, R107 ;  /* 0x0000006b4a4a7221 */ /* 0x000fe20000010000 */
[----:B------:R-:W-:-:S03]  /*2480*/  HFMA2.MMA R104, -RZ, RZ, 0, 4.76837158203125e-07 ;  /* 0x00000008ff687435 */ /* 0x000fc600000001ff */
[----:B------:R-:W-:Y:S01]  /*2490*/  IMAD.MOV.U32 R105, RZ, RZ, R74 ;  /* 0x000000ffff697224 */ /* 0x000fe200078e004a */
[----:B------:R-:W-:-:S07]  /*24a0*/  MOV R75, R103 ;  /* 0x00000067004b7202 */ /* 0x000fce0000000f00 */
[----:B------:R-:W-:Y:S05]  /*24b0*/  WARPSYNC.COLLECTIVE R102, `(.L_x_7816) ;  /* 0x0000000066087348 */ /* 0x000fea0003c00000 */
[----:B------:R0:W1:Y:S02]  /*24c0*/  SHFL.DOWN P5, R103, R105, R104, R109 ;  /* 0x0800006869677389 */ /* 0x00006400000a006d */
[----:B01----:R-:W-:Y:S01]  /*24d0*/  ENDCOLLECTIVE ;  /* 0x000000000000791b */ /* 0x003fe20003800000 */
.L_x_7816:
[----:B------:R-:W-:-:S05]  /*24e0*/  FADD.FTZ R75, R75, R106 ;  /* 0x0000006a4b4b7221 */ /* 0x000fca0000010000 */
[----:B------:R-:W-:Y:S02]  /*24f0*/  MOV R105, R75 ;  /* 0x0000004b00697202 */ /* 0x000fe40000000f00 */
[----:B------:R-:W-:-:S07]  /*2500*/  MOV R77, R103 ;  /* 0x00000067004d7202 */ /* 0x000fce0000000f00 */
[----:B------:R-:W-:Y:S05]  /*2510*/  WARPSYNC.COLLECTIVE R102, `(.L_x_7817) ;  /* 0x0000000066087348 */ /* 0x000fea0003c00000 */
[----:B------:R0:W1:Y:S02]  /*2520*/  SHFL.DOWN P5, R103, R105, R104, R109 ;  /* 0x0800006869677389 */ /* 0x00006400000a006d */
[----:B01----:R-:W-:Y:S01]  /*2530*/  ENDCOLLECTIVE ;  /* 0x000000000000791b */ /* 0x003fe20003800000 */
.L_x_7817:
[----:B------:R-:W-:Y:S01]  /*2540*/  FADD.FTZ R77, R74, R77 ;  /* 0x0000004d4a4d7221 */ /* 0x000fe20000010000 */
[----:B------:R-:W-:-:S03]  /*2550*/  HFMA2.MMA R104, -RZ, RZ, 0, 2.384185791015625e-07 ;  /* 0x00000004ff687435 */ /* 0x000fc600000001ff */
[----:B------:R-:W-:Y:S01]  /*2560*/  IMAD.MOV.U32 R105, RZ, RZ, R77 ;  /* 0x000000ffff697224 */ /* 0x000fe200078e004d */
[----:B------:R-:W-:-:S07]  /*2570*/  MOV R76, R103 ;  /* 0x00000067004c7202 */ /* 0x000fce0000000f00 */
[----:B------:R-:W-:Y:S05]  /*2580*/  WARPSYNC.COLLECTIVE R102, `(.L_x_7818) ;  /* 0x0000000066087348 */ /* 0x000fea0003c00000 */
[----:B------:R0:W1:Y:S02]  /*2590*/  SHFL.DOWN P5, R103, R105, R104, R109 ;  /* 0x0800006869677389 */ /* 0x00006400000a006d */
[----:B01----:R-:W-:Y:S01]  /*25a0*/  ENDCOLLECTIVE ;  /* 0x000000000000791b */ /* 0x003fe20003800000 */
.L_x_7818:
[----:B------:R-:W-:-:S05]  /*25b0*/  FADD.FTZ R76, R75, R76 ;  /* 0x0000004c4b4c7221 */ /* 0x000fca0000010000 */
[----:B------:R-:W-:Y:S02]  /*25c0*/  MOV R105, R76 ;  /* 0x0000004c00697202 */ /* 0x000fe40000000f00 */
[----:B------:R-:W-:-:S07]  /*25d0*/  MOV R78, R103 ;  /* 0x00000067004e7202 */ /* 0x000fce0000000f00 */
[----:B------:R-:W-:Y:S05]  /*25e0*/  WARPSYNC.COLLECTIVE R102, `(.L_x_7819) ;  /* 0x0000000066087348 */ /* 0x000fea0003c00000 */
[----:B------:R0:W1:Y:S02]  /*25f0*/  SHFL.DOWN P5, R103, R105, R104, R109 ;  /* 0x0800006869677389 */ /* 0x00006400000a006d */
[----:B01----:R-:W-:Y:S01]  /*2600*/  ENDCOLLECTIVE ;  /* 0x000000000000791b */ /* 0x003fe20003800000 */
.L_x_7819:
[----:B------:R-:W-:Y:S01]  /*2610*/  FADD.FTZ R78, R77, R78 ;  /* 0x0000004e4d4e7221 */ /* 0x000fe20000010000 */
[----:B------:R-:W-:-:S03]  /*2620*/  HFMA2.MMA R104, -RZ, RZ, 0, 1.1920928955078125e-07 ;  /* 0x00000002ff687435 */ /* 0x000fc600000001ff */
[----:B------:R-:W-:Y:S01]  /*2630*/  IMAD.MOV.U32 R105, RZ, RZ, R78 ;  /* 0x000000ffff697224 */ /* 0x000fe200078e004e */
[----:B------:R-:W-:-:S07]  /*2640*/  MOV R79, R103 ;  /* 0x00000067004f7202 */ /* 0x000fce0000000f00 */
[----:B------:R-:W-:Y:S05]  /*2650*/  WARPSYNC.COLLECTIVE R102, `(.L_x_7820) ;  /* 0x0000000066087348 */ /* 0x000fea0003c00000 */
[----:B------:R0:W1:Y:S02]  /*2660*/  SHFL.DOWN P5, R103, R105, R104, R109 ;  /* 0x0800006869677389 */ /* 0x00006400000a006d */
[----:B01----:R-:W-:Y:S01]  /*2670*/  ENDCOLLECTIVE ;  /* 0x000000000000791b */ /* 0x003fe20003800000 */
.L_x_7820:
[----:B------:R-:W-:-:S05]  /*2680*/  FADD.FTZ R79, R76, R79 ;  /* 0x0000004f4c4f7221 */ /* 0x000fca0000010000 */
[----:B------:R-:W-:Y:S02]  /*2690*/  MOV R105, R79 ;  /* 0x0000004f00697202 */ /* 0x000fe40000000f00 */
[----:B------:R-:W-:-:S07]  /*26a0*/  MOV R99, R103 ;  /* 0x0000006700637202 */ /* 0x000fce0000000f00 */
[----:B------:R-:W-:Y:S05]  /*26b0*/  WARPSYNC.COLLECTIVE R102, `(.L_x_7821) ;  /* 0x0000000066087348 */ /* 0x000fea0003c00000 */
[----:B------:R0:W1:Y:S02]  /*26c0*/  SHFL.DOWN P5, R103, R105, R104, R109 ;  /* 0x0800006869677389 */ /* 0x00006400000a006d */
[----:B01----:R-:W-:Y:S01]  /*26d0*/  ENDCOLLECTIVE ;  /* 0x000000000000791b */ /* 0x003fe20003800000 */
.L_x_7821:
[----:B------:R-:W-:Y:S01]  /*26e0*/  FADD.FTZ R99, R78, R99 ;  /* 0x000000634e637221 */ /* 0x000fe20000010000 */
[----:B------:R-:W-:-:S03]  /*26f0*/  HFMA2.MMA R104, -RZ, RZ, 0, 5.9604644775390625e-08 ;  /* 0x00000001ff687435 */ /* 0x000fc600000001ff */
[----:B------:R-:W-:Y:S01]  /*2700*/  IMAD.MOV.U32 R105, RZ, RZ, R99 ;  /* 0x000000ffff697224 */ /* 0x000fe200078e0063 */
[----:B------:R-:W-:-:S07]  /*2710*/  MOV R100, R103 ;  /* 0x0000006700647202 */ /* 0x000fce0000000f00 */
[----:B------:R-:W-:Y:S05]  /*2720*/  WARPSYNC.COLLECTIVE R102, `(.L_x_7822) ;  /* 0x0000000066087348 */ /* 0x000fea0003c00000 */
[----:B------:R0:W1:Y:S02]  /*2730*/  SHFL.DOWN P5, R103, R105, R104, R109 ;  /* 0x0800006869677389 */ /* 0x00006400000a006d */
[----:B01----:R-:W-:Y:S01]  /*2740*/  ENDCOLLECTIVE ;  /* 0x000000000000791b */ /* 0x003fe20003800000 */
.L_x_7822:
[----:B------:R-:W-:-:S05]  /*2750*/  FADD.FTZ R101, R79, R100 ;  /* 0x000000644f657221 */ /* 0x000fca0000010000 */
[----:B------:R-:W-:Y:S02]  /*2760*/  MOV R105, R101 ;  /* 0x0000006500697202 */ /* 0x000fe40000000f00 */
[----:B------:R-:W-:-:S07]  /*2770*/  MOV R100, R103 ;  /* 0x0000006700647202 */ /* 0x000fce0000000f00 */
[----:B------:R-:W-:Y:S05]  /*2780*/  WARPSYNC.COLLECTIVE R102, `(.L_x_7823) ;  /* 0x0000000066087348 */ /* 0x000fea0003c00000 */
[----:B------:R0:W1:Y:S02]  /*2790*/  SHFL.DOWN P5, R103, R105, R104, R109 ;  /* 0x0800006869677389 */ /* 0x00006400000a006d */
[----:B01----:R-:W-:Y:S01]  /*27a0*/  ENDCOLLECTIVE ;  /* 0x000000000000791b */ /* 0x003fe20003800000 */
.L_x_7823:
[----:B------:R-:W-:Y:S01]  /*27b0*/  MOV R74, R103 ;  /* 0x00000067004a7202 */ /* 0x000fe20000000f00 */
[----:B------:R-:W-:Y:S06]  /*27c0*/  BRA `(.L_x_7824) ;  /* 0xffffffe800247947 */ /* 0x000fec000383ffff */
.L_x_7825:
        /* <DEDUP_REMOVED lines=11> */
.L_x_8676:


//--------------------- .text._ZN10layer_norm13ln_bwd_kernelINS_13Kernel_traitsIfffffjLj1536ELj1ELj1ELj4ELj16ENS_18Kernel_traits_baseILj1536EfffffjLj128EEEEELb0ELb0ELb1ELb1EEEvNS_9BwdParamsE --------------------------
	.section	.text._ZN10layer_norm13ln_bwd_kernelINS_13Kernel_traitsIfffffjLj1536ELj1ELj1ELj4ELj16ENS_18Kernel_traits_baseILj1536EfffffjLj128EEEEELb0ELb0ELb1ELb1EEEvNS_9BwdParamsE,"ax",@progbits
	.align	128
        .global         _ZN10layer_norm13ln_bwd_kernelINS_13Kernel_traitsIfffffjLj1536ELj1ELj1ELj4ELj16ENS_18Kernel_traits_baseILj1536EfffffjLj128EEEEELb0ELb0ELb1ELb1EEEvNS_9BwdParamsE
        .type           _ZN10layer_norm13ln_bwd_kernelINS_13Kernel_traitsIfffffjLj1536ELj1ELj1ELj4ELj16ENS_18Kernel_traits_baseILj1536EfffffjLj128EEEEELb0ELb0ELb1ELb1EEEvNS_9BwdParamsE,@function
        .size           _ZN10layer_norm13ln_bwd_kernelINS_13Kernel_traitsIfffffjLj1536ELj1ELj1ELj4ELj16ENS_18Kernel_traits_baseILj1536EfffffjLj128EEEEELb0ELb0ELb1ELb1EEEvNS_9BwdParamsE,(.L_x_8677 - _ZN10layer_norm13ln_bwd_kernelINS_13Kernel_traitsIfffffjLj1536ELj1ELj1ELj4ELj16ENS_18Kernel_traits_baseILj1536EfffffjLj128EEEEELb0ELb0ELb1ELb1EEEvNS_9BwdParamsE)
        .other          _ZN10layer_norm13ln_bwd_kernelINS_13Kernel_traitsIfffffjLj1536ELj1ELj1ELj4ELj16ENS_18Kernel_traits_baseILj1536EfffffjLj128EEEEELb0ELb0ELb1ELb1EEEvNS_9BwdParamsE,@"STO_CUDA_ENTRY STV_DEFAULT"
_ZN10layer_norm13ln_bwd_kernelINS_13Kernel_traitsIfffffjLj1536ELj1ELj1ELj4ELj16ENS_18Kernel_traits_baseILj1536EfffffjLj128EEEEELb0ELb0ELb1ELb1EEEvNS_9BwdParamsE:
.text._ZN10layer_norm13ln_bwd_kernelINS_13Kernel_traitsIfffffjLj1536ELj1ELj1ELj4ELj16ENS_18Kernel_traits_baseILj1536EfffffjLj128EEEEELb0ELb0ELb1ELb1EEEvNS_9BwdParamsE:
[----:B------:R-:W-:Y:S01]  /*0000*/  LDC R1, c[0x0][0x28] ;  /* 0x00000a00ff017b82 */ /* 0x000fe20000000800 */
[----:B------:R-:W0:Y:S07]  /*0010*/  S2R R10, SR_TID.X ;  /* 0x00000000000a7919 */ /* 0x000e2e0000002100 */
[----:B------:R-:W1:Y:S01]  /*0020*/  S2UR UR4, SR_CTAID.X ;  /* 0x00000000000479c3 */ /* 0x000e620000002500 */
[----:B------:R-:W-:Y:S01]  /*0030*/  ULDC UR6, c[0x0][0x214] ;  /* 0x0000850000067ab9 */ /* 0x000fe20000000800 */
[----:B------:R-:W-:Y:S01]  /*0040*/  ULDC UR9, c[0x0][0x29c] ;  /* 0x0000a70000097ab9 */ /* 0x000fe20000000800 */
[----:B------:R-:W-:Y:S01]  /*0050*/  ULDC UR8, c[0x0][0x290] ;  /* 0x0000a40000087ab9 */ /* 0x000fe20000000800 */
        /* <DEDUP_REMOVED lines=24> */
.L_x_7826:
[----:B------:R-:W0:Y:S08]  /*01e0*/  LDC.64 R2, c[0x0][0x260] ;  /* 0x00009800ff027b82 */ /* 0x000e300000000a00 */
[----:B------:R-:W1:Y:S01]  /*01f0*/  LDC.U8 R6, c[0x0][0x2a0] ;  /* 0x0000a800ff067b82 */ /* 0x000e620000000000 */
[----:B0-----:R-:W-:-:S05]  /*0200*/  IMAD.WIDE.U32 R2, R7, 0x10, R2 ;  /* 0x0000001007027825 */ /* 0x001fca00078e0002 */
[----:B------:R0:W5:Y:S04]  /*0210*/  LDG.E.128 R40, desc[UR4][R2.64] ;  /* 0x0000000402287981 */ /* 0x000168000c1e1d00 */
[----:B------:R0:W5:Y:S04]  /*0220*/  LDG.E.128 R44, desc[UR4][R2.64+0x800] ;  /* 0x00080004022c7981 */ /* 0x000168000c1e1d00 */
[----:B------:R0:W5:Y:S01]  /*0230*/  LDG.E.128 R48, desc[UR4][R2.64+0x1000] ;  /* 0x0010000402307981 */ /* 0x000162000c1e1d00 */
[----:B------:R-:W-:Y:S01]  /*0240*/  SHF.R.U32.HI R4, RZ, 0x5, R10 ;  /* 0x00000005ff047819 */ /* 0x000fe2000001160a */
[----:B------:R-:W-:Y:S01]  /*0250*/  HFMA2.MMA R109, -RZ, RZ, 0, 5.9604644775390625e-08 ;  /* 0x00000001ff6d7435 */ /* 0x000fe200000001ff */
[----:B------:R-:W-:-:S02]  /*0260*/  IADD3 R5, R8, 0x4, RZ ;  /* 0x0000000408057810 */ /* 0x000fc40007ffe0ff */
        /* <DEDUP_REMOVED lines=12> */
[----:B01----:R-:W-:-:S07]  /*0330*/  LOP3.LUT R4, R4, 0x3, RZ, 0xc0, !PT ;  /* 0x0000000304047812 */ /* 0x003fce00078ec0ff */
.L_x_7862:
        /* <DEDUP_REMOVED lines=36> */
.L_x_7829:
[----:B------:R-:W0:Y:S01]  /*0580*/  LDC.64 R80, c[0x0][0x238] ;  /* 0x00008e00ff507b82 */ /* 0x000e220000000a00 */
[----:B------:R-:W-:Y:S02]  /*0590*/  IADD3 R3, R68, -0x1, RZ ;  /* 0xffffffff44037810 */ /* 0x000fe40007ffe0ff */
[----:B------:R-:W-:Y:S02]  /*05a0*/  SHF.R.S32.HI R68, RZ, 0x1f, R9 ;  /* 0x0000001fff447819 */ /* 0x000fe40000011409 */
[----:B------:R-:W-:Y:S01]  /*05b0*/  LEA R82, P0, R9, UR6, 0x2 ;  /* 0x0000000609527c11 */ /* 0x000fe2000f8010ff */
[----:B------:R-:W-:Y:S02]  /*05c0*/  IMAD R3, R3, R106, RZ ;  /* 0x0000006a03037224 */ /* 0x000fe400078e02ff */
[----:B------:R-:W1:Y:S01]  /*05d0*/  LDC.64 R84, c[0x0][0x2b8] ;  /* 0x0000ae00ff547b82 */ /* 0x000e620000000a00 */
[----:B------:R-:W-:Y:S02]  /*05e0*/  LEA.HI.X R83, R9, UR7, R68, 0x2, P0 ;  /* 0x0000000709537c11 */ /* 0x000fe400080f1444 */
[----:B------:R-:W-:-:S03]  /*05f0*/  SHF.R.S32.HI R68, RZ, 0x1f, R3 ;  /* 0x0000001fff447819 */ /* 0x000fc60000011403 */
[----:B------:R-:W2:Y:S01]  /*0600*/  LDG.E R105, desc[UR4][R82.64] ;  /* 0x0000000452697981 */ /* 0x000ea2000c1e1900 */
[----:B------:R-:W-:-:S04]  /*0610*/  LEA.HI R68, R68, R3, RZ, 0x2 ;  /* 0x0000000344447211 */ /* 0x000fc800078f10ff */
[----:B------:R-:W-:Y:S01]  /*0620*/  LEA.HI.SX32 R3, R68, R7, 0x1e ;  /* 0x0000000744037211 */ /* 0x000fe200078ff2ff */
[----:B0-----:R-:W-:-:S06]  /*0630*/  IMAD.WIDE.U32 R88, R104, 0x10, R80 ;  /* 0x0000001068587825 */ /* 0x001fcc00078e0050 */
[----:B------:R-:W3:Y:S01]  /*0640*/  LDG.E.128 R88, desc[UR4][R88.64] ;  /* 0x0000000458587981 */ /* 0x000ee2000c1e1d00 */
[C---:B-1----:R-:W-:Y:S01]  /*0650*/  IMAD.WIDE.U32 R68, R3.reuse, 0x10, R84 ;  /* 0x0000001003447825 */ /* 0x042fe200078e0054 */
[----:B------:R-:W-:-:S03]  /*0660*/  IADD3 R77, R3, 0x80, RZ ;  /* 0x00000080034d7810 */ /* 0x000fc60007ffe0ff */
[----:B------:R-:W-:Y:S02]  /*0670*/  IMAD.WIDE.U32 R72, R95, 0x10, R80 ;  /* 0x000000105f487825 */ /* 0x000fe400078e0050 */
[----:B------:R-:W4:Y:S02]  /*0680*/  LDG.E.128 R68, desc[UR4][R68.64] ;  /* 0x0000000444447981 */ /* 0x000f24000c1e1d00 */
[----:B------:R-:W-:Y:S02]  /*0690*/  IMAD.WIDE.U32 R76, R77, 0x10, R84 ;  /* 0x000000104d4c7825 */ /* 0x000fe400078e0054 */
[----:B------:R-:W4:Y:S02]  /*06a0*/  LDG.E.128 R72, desc[UR4][R72.64] ;  /* 0x0000000448487981 */ /* 0x000f24000c1e1d00 */
[----:B------:R-:W-:Y:S02]  /*06b0*/  IMAD.WIDE.U32 R80, R0, 0x10, R80 ;  /* 0x0000001000507825 */ /* 0x000fe400078e0050 */
[----:B------:R-:W4:Y:S01]  /*06c0*/  LDG.E.128 R76, desc[UR4][R76.64] ;  /* 0x000000044c4c7981 */ /* 0x000f22000c1e1d00 */
[----:B------:R-:W-:-:S03]  /*06d0*/  IADD3 R3, R3, 0x100, RZ ;  /* 0x0000010003037810 */ /* 0x000fc60007ffe0ff */
[----:B------:R-:W4:Y:S02]  /*06e0*/  LDG.E.128 R80, desc[UR4][R80.64] ;  /* 0x0000000450507981 */ /* 0x000f24000c1e1d00 */
[----:B------:R-:W-:-:S06]  /*06f0*/  IMAD.WIDE.U32 R84, R3, 0x10, R84 ;  /* 0x0000001003547825 */ /* 0x000fcc00078e0054 */
[----:B------:R-:W4:Y:S01]  /*0700*/  LDG.E.128 R84, desc[UR4][R84.64] ;  /* 0x0000000454547981 */ /* 0x000f22000c1e1d00 */
[----:B------:R-:W-:Y:S01]  /*0710*/  MOV R11, UR16 ;  /* 0x00000010000b7c02 */ /* 0x000fe20008000f00 */
[----:B------:R-:W-:-:S03]  /*0720*/  IMAD.U32 R92, RZ, RZ, UR17 ;  /* 0x00000011ff5c7e24 */ /* 0x000fc6000f8e00ff */
[----:B------:R-:W-:-:S04]  /*0730*/  ISETP.NE.U32.AND P0, PT, R11, RZ, PT ;  /* 0x000000ff0b00720c */ /* 0x000fc80003f05070 */
[----:B------:R-:W-:-:S13]  /*0740*/  ISETP.NE.AND.EX P0, PT, R92, RZ, PT, P0 ;  /* 0x000000ff5c00720c */ /* 0x000fda0003f05300 */
[----:B------:R0:W5:Y:S04]  /*0750*/  @P0 LDG.E.128 R20, desc[UR4][R112.64] ;  /* 0x0000000470140981 */ /* 0x000168000c1e1d00 */
[----:B------:R0:W5:Y:S04]  /*0760*/  @P0 LDG.E.128 R16, desc[UR4][R110.64] ;  /* 0x000000046e100981 */ /* 0x000168000c1e1d00 */
[----:B------:R0:W5:Y:S01]  /*0770*/  @P0 LDG.E.128 R12, desc[UR4][R98.64] ;  /* 0x00000004620c0981 */ /* 0x000162000c1e1d00 */
[----:B------:R-:W-:-:S04]  /*0780*/  ISETP.NE.AND P0, PT, R6, RZ, PT ;  /* 0x000000ff0600720c */ /* 0x000fc80003f05270 */
[----:B--2---:R-:W-:-:S05]  /*0790*/  FSEL R105, R105, RZ, !P0 ;  /* 0x000000ff69697208 */ /* 0x004fca0004000000 */
[C---:B---3--:R-:W-:Y:S01]  /*07a0*/  FADD.FTZ R3, -R105.reuse, R88 ;  /* 0x0000005869037221 */ /* 0x048fe20000010100 */
[C---:B------:R-:W-:Y:S01]  /*07b0*/  FADD.FTZ R89, -R105.reuse, R89 ;  /* 0x0000005969597221 */ /* 0x040fe20000010100 */
[C---:B------:R-:W-:Y:S01]  /*07c0*/  FADD.FTZ R97, -R105.reuse, R90 ;  /* 0x0000005a69617221 */ /* 0x040fe20000010100 */
[----:B------:R-:W-:Y:S01]  /*07d0*/  FADD.FTZ R91, -R105, R91 ;  /* 0x0000005b695b7221 */ /* 0x000fe20000010100 */
[C---:B-----5:R-:W-:Y:S01]  /*07e0*/  FMUL.FTZ R3, R2.reuse, R3 ;  /* 0x0000000302037220 */ /* 0x060fe20000410000 */
[----:B------:R-:W-:Y:S01]  /*07f0*/  FMUL.FTZ R90, R2, R89 ;  /* 0x00000059025a7220 */ /* 0x000fe20000410000 */
[----:B----4-:R-:W-:Y:S01]  /*0800*/  FMUL.FTZ R94, R40, R68 ;  /* 0x00000044285e7220 */ /* 0x010fe20000410000 */
        /* <DEDUP_REMOVED lines=12> */
[C---:B------:R-:W-:Y:S01]  /*08d0*/  FADD.FTZ R103, -R105.reuse, R72 ;  /* 0x0000004869677221 */ /* 0x040fe20000010100 */
[----:B------:R-:W-:Y:S01]  /*08e0*/  FMUL.FTZ R96, R42, R70 ;  /* 0x000000462a607220 */ /* 0x000fe20000410000 */
[----:B------:R-:W-:Y:S01]  /*08f0*/  FADD.FTZ R71, R68, R91 ;  /* 0x0000005b44477221 */ /* 0x000fe20000010000 */
[----:B------:R-:W-:Y:S01]  /*0900*/  FFMA.FTZ R68, R90, R91, R69 ;  /* 0x0000005b5a447223 */ /* 0x000fe20000010045 */
[----:B------:R-:W-:Y:S01]  /*0910*/  FFMA.FTZ R58, R70, R89, R58 ;  /* 0x00000059463a7223 */ /* 0x000fe2000001003a */
[----:B------:R-:W-:Y:S01]  /*0920*/  FADD.FTZ R38, R38, R70 ;  /* 0x0000004626267221 */ /* 0x000fe20000010000 */
[C---:B------:R-:W-:Y:S01]  /*0930*/  FADD.FTZ R73, -R105.reuse, R73 ;  /* 0x0000004969497221 */ /* 0x040fe20000010100 */
[----:B------:R-:W-:Y:S01]  /*0940*/  FADD.FTZ R75, -R105, R75 ;  /* 0x0000004b694b7221 */ /* 0x000fe20000010100 */
[C---:B------:R-:W-:Y:S01]  /*0950*/  FMUL.FTZ R103, R2.reuse, R103 ;  /* 0x0000006702677220 */ /* 0x040fe20000410000 */
[----:B------:R-:W-:Y:S01]  /*0960*/  FADD.FTZ R70, R71, R96 ;  /* 0x0000006047467221 */ /* 0x000fe20000010000 */
[----:B------:R-:W-:Y:S01]  /*0970*/  FFMA.FTZ R69, R89, R96, R68 ;  /* 0x0000006059457223 */ /* 0x000fe20000010044 */
[C---:B------:R-:W-:Y:S01]  /*0980*/  FADD.FTZ R101, -R105.reuse, R74 ;  /* 0x0000004a69657221 */ /* 0x040fe20000010100 */
[C---:B------:R-:W-:Y:S01]  /*0990*/  FMUL.FTZ R102, R2.reuse, R73 ;  /* 0x0000004902667220 */ /* 0x040fe20000410000 */
[----:B------:R-:W-:Y:S01]  /*09a0*/  FMUL.FTZ R100, R2, R75 ;  /* 0x0000004b02647220 */ /* 0x000fe20000410000 */
[----:B------:R-:W-:Y:S01]  /*09b0*/  FFMA.FTZ R64, R76, R103, R64 ;  /* 0x000000674c407223 */ /* 0x000fe20000010040 */
[----:B------:R-:W-:Y:S01]  /*09c0*/  FADD.FTZ R32, R32, R76 ;  /* 0x0000004c20207221 */ /* 0x000fe20000010000 */
[----:B------:R-:W-:Y:S01]  /*09d0*/  FMUL.FTZ R76, R44, R76 ;  /* 0x0000004c2c4c7220 */ /* 0x000fe20000410000 */
[----:B------:R-:W-:Y:S01]  /*09e0*/  FADD.FTZ R75, R70, R97 ;  /* 0x00000061464b7221 */ /* 0x000fe20000010000 */
[----:B------:R-:W-:Y:S01]  /*09f0*/  FFMA.FTZ R70, R88, R97, R69 ;  /* 0x0000006158467223 */ /* 0x000fe20000010045 */
[----:B------:R-:W-:Y:S01]  /*0a00*/  FADD.FTZ R81, -R105, R81 ;  /* 0x0000005169517221 */ /* 0x000fe20000010100 */
[C---:B------:R-:W-:Y:S01]  /*0a10*/  FMUL.FTZ R101, R2.reuse, R101 ;  /* 0x0000006502657220 */ /* 0x040fe20000410000 */
[----:B------:R-:W-:Y:S01]  /*0a20*/  FFMA.FTZ R65, R77, R102, R65 ;  /* 0x000000664d417223 */ /* 0x000fe20000010041 */
[----:B------:R-:W-:Y:S01]  /*0a30*/  FADD.FTZ R33, R33, R77 ;  /* 0x0000004d21217221 */ /* 0x000fe20000010000 */
[----:B------:R-:W-:Y:S01]  /*0a40*/  FADD.FTZ R71, -R105, R82 ;  /* 0x0000005269477221 */ /* 0x000fe20000010100 */
[----:B------:R-:W-:Y:S01]  /*0a50*/  FMUL.FTZ R77, R45, R77 ;  /* 0x0000004d2d4d7220 */ /* 0x000fe20000410000 */
[----:B------:R-:W-:Y:S01]  /*0a60*/  FADD.FTZ R68, R75, R76 ;  /* 0x0000004c4b447221 */ /* 0x000fe20000010000 */
[----:B------:R-:W-:Y:S01]  /*0a70*/  FADD.FTZ R73, -R105, R80 ;  /* 0x0000005069497221 */ /* 0x000fe20000010100 */
[----:B------:R-:W-:Y:S01]  /*0a80*/  FFMA.FTZ R69, R103, R76, R70 ;  /* 0x0000004c67457223 */ /* 0x000fe20000010046 */
[----:B------:R-:W-:Y:S01]  /*0a90*/  FMUL.FTZ R80, R2, R81 ;  /* 0x0000005102507220 */ /* 0x000fe20000410000 */
[----:B------:R-:W-:Y:S01]  /*0aa0*/  FFMA.FTZ R66, R78, R101, R66 ;  /* 0x000000654e427223 */ /* 0x000fe20000010042 */
[----:B------:R-:W-:Y:S01]  /*0ab0*/  FADD.FTZ R34, R34, R78 ;  /* 0x0000004e22227221 */ /* 0x000fe20000010000 */
[----:B------:R-:W-:Y:S01]  /*0ac0*/  FMUL.FTZ R81, R2, R71 ;  /* 0x0000004702517220 */ /* 0x000fe20000410000 */
        /* <DEDUP_REMOVED lines=33> */
.L_x_7830:
[----:B------:R-:W-:Y:S05]  /*0ce0*/  BSYNC B0 ;  /* 0x0000000000007941 */ /* 0x000fea0003800000 */
.L_x_7828:
[----:B------:R-:W-:Y:S01]  /*0cf0*/  UMOV UR14, 0xffffffff ;  /* 0xffffffff000e7882 */ /* 0x000fe20000000000 */
[----:B------:R-:W-:-:S04]  /*0d00*/  LOP3.LUT P5, RZ, R109, 0xff, RZ, 0xc0, !PT ;  /* 0x000000ff6dff7812 */ /* 0x000fc800078ac0ff */
[----:B------:R-:W-:Y:S01]  /*0d10*/  SEL R69, R5, R8, !P5 ;  /* 0x0000000805457207 */ /* 0x000fe20006800000 */
[----:B------:R-:W-:Y:S08]  /*0d20*/  BRA.DIV UR14, `(.L_x_7831) ;  /* 0x000000120e7c7947 */ /* 0x000ff0000b800000 */
        /* <DEDUP_REMOVED lines=18> */
.L_x_7873:
        /* <DEDUP_REMOVED lines=9> */
[----:B------:R-:W-:Y:S02]  /*0ee0*/  @!P4 ISETP.NE.U32.AND P3, PT, R11, RZ, PT ;  /* 0x000000ff0b00c20c */ /* 0x000fe40003f65070 */
[----:B------:R-:W-:Y:S02]  /*0ef0*/  @!P4 ISETP.NE.AND.EX P2, PT, R92, RZ, PT, P2 ;  /* 0x000000ff5c00c20c */ /* 0x000fe40003f45320 */
[----:B------:R-:W-:Y:S02]  /*0f00*/  ISETP.NE.AND P1, PT, R6, RZ, PT ;  /* 0x000000ff0600720c */ /* 0x000fe40003f25270 */
[----:B0-----:R-:W-:Y:S02]  /*0f10*/  @!P4 FSEL R112, R21, RZ, P2 ;  /* 0x000000ff1570c208 */ /* 0x001fe40001000000 */
[----:B------:R-:W-:Y:S02]  /*0f20*/  @!P4 ISETP.NE.U32.AND P2, PT, R11, RZ, PT ;  /* 0x000000ff0b00c20c */ /* 0x000fe40003f45070 */
[----:B------:R-:W-:-:S02]  /*0f30*/  @P6 IADD3 R109, R93, -0x1, RZ ;  /* 0xffffffff5d6d6810 */ /* 0x000fc40007ffe0ff */
[C---:B------:R-:W-:Y:S02]  /*0f40*/  @!P4 ISETP.NE.AND.EX P3, PT, R92.reuse, RZ, PT, P3 ;  /* 0x000000ff5c00c20c */ /* 0x040fe40003f65330 */
[----:B------:R-:W-:Y:S01]  /*0f50*/  @!P4 ISETP.NE.AND.EX P2, PT, R92, RZ, PT, P2 ;  /* 0x000000ff5c00c20c */ /* 0x000fe20003f45320 */
[----:B------:R-:W-:Y:S01]  /*0f60*/  @P6 IMAD R109, R109, R106, RZ ;  /* 0x0000006a6d6d6224 */ /* 0x000fe200078e02ff */
[----:B------:R-:W-:Y:S02]  /*0f70*/  @!P4 FSEL R115, R20, RZ, P3 ;  /* 0x000000ff1473c208 */ /* 0x000fe40001800000 */
[----:B----4-:R-:W-:Y:S02]  /*0f80*/  LEA R74, R75, R72, 0x18 ;  /* 0x000000484b4a7211 */ /* 0x010fe400078ec0ff */
[----:B------:R-:W-:Y:S02]  /*0f90*/  @!P0 IADD3 R72, R4, R69, RZ ;  /* 0x0000004504488210 */ /* 0x000fe40007ffe0ff */
[----:B------:R-:W-:-:S02]  /*0fa0*/  LEA R98, R69, R74, 0x3 ;  /* 0x0000004a45627211 */ /* 0x000fc400078e18ff */
[----:B------:R-:W-:Y:S02]  /*0fb0*/  @!P0 LEA R87, R72, R74, 0x3 ;  /* 0x0000004a48578211 */ /* 0x000fe400078e18ff */
[----:B------:R-:W-:-:S03]  /*0fc0*/  @!P4 ISETP.NE.U32.AND P3, PT, R11, RZ, PT ;  /* 0x000000ff0b00c20c */ /* 0x000fc60003f65070 */
[----:B------:R0:W-:Y:S01]  /*0fd0*/  @!P0 STS.64 [R87+0x1800], R82 ;  /* 0x0018005257008388 */ /* 0x0001e20000000a00 */
[----:B------:R-:W-:Y:S01]  /*0fe0*/  BAR.SYNC.DEFER_BLOCKING 0x0 ;  /* 0x0000000000007b1d */ /* 0x000fe20000010000 */
[----:B------:R-:W-:Y:S02]  /*0ff0*/  @!P4 ISETP.NE.U32.AND P0, PT, R11, RZ, PT ;  /* 0x000000ff0b00c20c */ /* 0x000fe40003f05070 */
[C---:B------:R-:W-:Y:S02]  /*1000*/  @!P4 ISETP.NE.AND.EX P3, PT, R92.reuse, RZ, PT, P3 ;  /* 0x000000ff5c00c20c */ /* 0x040fe40003f65330 */
[----:B------:R-:W-:Y:S01]  /*1010*/  @!P4 ISETP.NE.AND.EX P0, PT, R92, RZ, PT, P0 ;  /* 0x000000ff5c00c20c */ /* 0x000fe20003f05300 */
[----:B0-----:R-:W-:-:S03]  /*1020*/  HFMA2.MMA R87, -RZ, RZ, 0, 0 ;  /* 0x00000000ff577435 */ /* 0x001fc600000001ff */
[----:B------:R-:W-:Y:S02]  /*1030*/  @!P4 FSEL R113, R22, RZ, P0 ;  /* 0x000000ff1671c208 */ /* 0x000fe40000000000 */
[----:B------:R-:W-:-:S04]  /*1040*/  @!P4 ISETP.NE.U32.AND P0, PT, R11, RZ, PT ;  /* 0x000000ff0b00c20c */ /* 0x000fc80003f05070 */
[----:B------:R-:W-:-:S04]  /*1050*/  @!P4 ISETP.NE.AND.EX P0, PT, R92, RZ, PT, P0 ;  /* 0x000000ff5c00c20c */ /* 0x000fc80003f05300 */
[----:B------:R-:W-:Y:S02]  /*1060*/  @!P4 FSEL R111, R18, RZ, P0 ;  /* 0x000000ff126fc208 */ /* 0x000fe40000000000 */
[----:B------:R-:W-:Y:S01]  /*1070*/  ISETP.NE.U32.AND P0, PT, RZ, UR10, PT ;  /* 0x0000000aff007c0c */ /* 0x000fe2000bf05070 */
[----:B-1----:R-:W0:Y:S03]  /*1080*/  LDS.128 R68, [R98+0x1800] ;  /* 0x0018000062447984 */ /* 0x002e260000000c00 */
[----:B------:R-:W-:Y:S01]  /*1090*/  ISETP.NE.AND.EX P0, PT, RZ, UR11, PT, P0 ;  /* 0x0000000bff007c0c */ /* 0x000fe2000bf05300 */
[----:B------:R1:W2:Y:S02]  /*10a0*/  LDS.128 R72, [R98+0x1810] ;  /* 0x0018100062487984 */ /* 0x0002a40000000c00 */
[----:B-1----:R-:W-:Y:S02]  /*10b0*/  @!P4 FSEL R98, R17, RZ, P2 ;  /* 0x000000ff1162c208 */ /* 0x002fe40001000000 */
[----:B------:R-:W-:-:S04]  /*10c0*/  @!P4 ISETP.NE.U32.AND P2, PT, R11, RZ, PT ;  /* 0x000000ff0b00c20c */ /* 0x000fc80003f45070 */
[----:B------:R-:W-:-:S04]  /*10d0*/  @!P4 ISETP.NE.AND.EX P2, PT, R92, RZ, PT, P2 ;  /* 0x000000ff5c00c20c */ /* 0x000fc80003f45320 */
[----:B------:R-:W-:Y:S02]  /*10e0*/  @!P4 FSEL R82, R13, RZ, P2 ;  /* 0x000000ff0d52c208 */ /* 0x000fe40001000000 */
[----:B------:R-:W-:-:S04]  /*10f0*/  @!P4 ISETP.NE.U32.AND P2, PT, R11, RZ, PT ;  /* 0x000000ff0b00c20c */ /* 0x000fc80003f45070 */
[----:B------:R-:W-:Y:S01]  /*1100*/  @!P4 ISETP.NE.AND.EX P2, PT, R92, RZ, PT, P2 ;  /* 0x000000ff5c00c20c */ /* 0x000fe20003f45320 */
[----:B0-----:R-:W-:Y:S01]  /*1110*/  FADD.FTZ R99, RZ, R68 ;  /* 0x00000044ff637221 */ /* 0x001fe20000010000 */
[----:B------:R-:W-:-:S03]  /*1120*/  FADD.FTZ R68, RZ, R69 ;  /* 0x00000045ff447221 */ /* 0x000fc60000010000 */
[----:B------:R-:W-:Y:S01]  /*1130*/  FADD.FTZ R99, R70, R99 ;  /* 0x0000006346637221 */ /* 0x000fe20000010000 */
[----:B------:R-:W-:Y:S01]  /*1140*/  @P6 SHF.R.S32.HI R70, RZ, 0x1f, R109 ;  /* 0x0000001fff466819 */ /* 0x000fe2000001146d */
[----:B------:R-:W-:Y:S02]  /*1150*/  FADD.FTZ R68, R71, R68 ;  /* 0x0000004447447221 */ /* 0x000fe40000010000 */
[----:B--2---:R-:W-:Y:S01]  /*1160*/  FADD.FTZ R99, R99, R72 ;  /* 0x0000004863637221 */ /* 0x004fe20000010000 */
[----:B------:R-:W-:Y:S01]  /*1170*/  @P6 LEA.HI R70, R70, R109, RZ, 0x2 ;  /* 0x0000006d46466211 */ /* 0x000fe200078f10ff */
[----:B------:R-:W-:Y:S01]  /*1180*/  FADD.FTZ R68, R68, R73 ;  /* 0x0000004944447221 */ /* 0x000fe20000010000 */
[----:B------:R-:W-:Y:S01]  /*1190*/  @!P4 FSEL R109, R16, RZ, P3 ;  /* 0x000000ff106dc208 */ /* 0x000fe20001800000 */
[----:B------:R-:W-:Y:S01]  /*11a0*/  FADD.FTZ R74, R74, R99 ;  /* 0x000000634a4a7221 */ /* 0x000fe20000010000 */
[----:B------:R-:W-:Y:S01]  /*11b0*/  @!P4 ISETP.NE.U32.AND P3, PT, R11, RZ, PT ;  /* 0x000000ff0b00c20c */ /* 0x000fe20003f65070 */
[----:B------:R-:W-:Y:S01]  /*11c0*/  FADD.FTZ R68, R75, R68 ;  /* 0x000000444b447221 */ /* 0x000fe20000010000 */
[----:B------:R-:W-:Y:S01]  /*11d0*/  @P6 LEA.HI.SX32 R87, R70, R7, 0x1e ;  /* 0x0000000746576211 */ /* 0x000fe200078ff2ff */
[----:B------:R-:W-:Y:S01]  /*11e0*/  FMUL.FTZ R74, R74, UR8 ;  /* 0x000000084a4a7c20 */ /* 0x000fe20008410000 */
[----:B------:R-:W-:Y:S01]  /*11f0*/  @!P4 ISETP.NE.AND.EX P3, PT, R92, RZ, PT, P3 ;  /* 0x000000ff5c00c20c */ /* 0x000fe20003f65330 */
[----:B------:R-:W-:Y:S01]  /*1200*/  FMUL.FTZ R99, R68, UR8 ;  /* 0x0000000844637c20 */ /* 0x000fe20008410000 */
[----:B------:R-:W-:-:S02]  /*1210*/  @!P4 FSEL R75, R14, RZ, P2 ;  /* 0x000000ff0e4bc208 */ /* 0x000fc40001000000 */
[----:B------:R-:W-:Y:S02]  /*1220*/  FSEL R74, R74, RZ, !P1 ;  /* 0x000000ff4a4a7208 */ /* 0x000fe40004800000 */
[----:B------:R-:W-:Y:S02]  /*1230*/  @!P4 ISETP.NE.U32.AND P1, PT, R11, RZ, PT ;  /* 0x000000ff0b00c20c */ /* 0x000fe40003f25070 */
[----:B------:R-:W-:Y:S02]  /*1240*/  @!P4 FSEL R83, R12, RZ, P3 ;  /* 0x000000ff0c53c208 */ /* 0x000fe40001800000 */
[----:B------:R-:W-:Y:S02]  /*1250*/  @!P4 ISETP.NE.AND.EX P1, PT, R92, RZ, PT, P1 ;  /* 0x000000ff5c00c20c */ /* 0x000fe40003f25310 */
[----:B------:R-:W-:Y:S02]  /*1260*/  ISETP.GT.AND P3, PT, R93, RZ, PT ;  /* 0x000000ff5d00720c */ /* 0x000fe40003f64270 */
[----:B------:R-:W-:-:S02]  /*1270*/  @!P4 FSEL R110, R23, RZ, P1 ;  /* 0x000000ff176ec208 */ /* 0x000fc40000800000 */
[----:B------:R-:W-:-:S04]  /*1280*/  @!P4 ISETP.NE.U32.AND P1, PT, R11, RZ, PT ;  /* 0x000000ff0b00c20c */ /* 0x000fc80003f25070 */
[----:B------:R-:W-:-:S04]  /*1290*/  @!P4 ISETP.NE.AND.EX P1, PT, R92, RZ, PT, P1 ;  /* 0x000000ff5c00c20c */ /* 0x000fc80003f25310 */
[----:B------:R-:W-:Y:S02]  /*12a0*/  @!P4 FSEL R106, R19, RZ, P1 ;  /* 0x000000ff136ac208 */ /* 0x000fe40000800000 */
[----:B------:R-:W-:-:S04]  /*12b0*/  ISETP.NE.U32.AND P1, PT, RZ, UR10, PT ;  /* 0x0000000aff007c0c */ /* 0x000fc8000bf25070 */
[----:B------:R-:W-:Y:S01]  /*12c0*/  ISETP.NE.AND.EX P1, PT, RZ, UR11, PT, P1 ;  /* 0x0000000bff007c0c */ /* 0x000fe2000bf25310 */
[----:B------:R-:W-:-:S12]  /*12d0*/  @!P4 BRA `(.L_x_7833) ;  /* 0x000000000018c947 */ /* 0x000fd80003800000 */
[----:B------:R-:W-:Y:S01]  /*12e0*/  ISETP.NE.U32.AND P2, PT, R11, RZ, PT ;  /* 0x000000ff0b00720c */ /* 0x000fe20003f45070 */
[----:B------:R-:W-:-:S03]  /*12f0*/  FFMA.FTZ R69, R3, R99, R74 ;  /* 0x0000006303457223 */ /* 0x000fc6000001004a */
[----:B------:R-:W-:Y:S01]  /*1300*/  ISETP.NE.AND.EX P2, PT, R92, RZ, PT, P2 ;  /* 0x000000ff5c00720c */ /* 0x000fe20003f45320 */
[----:B------:R-:W-:-:S04]  /*1310*/  FADD.FTZ R69, R94, -R69 ;  /* 0x800000455e457221 */ /* 0x000fc80000010000 */
[----:B------:R-:W-:-:S08]  /*1320*/  FMUL.FTZ R115, R2, R69 ;  /* 0x0000004502737220 */ /* 0x000fd00000410000 */
[----:B------:R-:W-:-:S07]  /*1330*/  @P2 FADD.FTZ R115, R20, R115 ;  /* 0x0000007314732221 */ /* 0x000fce0000010000 */
.L_x_7833:
[----:B------:R-:W-:Y:S05]  /*1340*/  BSYNC B0 ;  /* 0x0000000000007941 */ /* 0x000fea0003800000 */
.L_x_7832:
        /* <DEDUP_REMOVED lines=8> */
.L_x_7835:
[----:B------:R-:W-:Y:S05]  /*13d0*/  BSYNC B0 ;  /* 0x0000000000007941 */ /* 0x000fea0003800000 */
.L_x_7834:
        /* <DEDUP_REMOVED lines=8> */
.L_x_7837:
[----:B------:R-:W-:Y:S05]  /*1460*/  BSYNC B0 ;  /* 0x0000000000007941 */ /* 0x000fea0003800000 */
.L_x_7836:
        /* <DEDUP_REMOVED lines=8> */
.L_x_7839:
[----:B------:R-:W-:Y:S05]  /*14f0*/  BSYNC B0 ;  /* 0x0000000000007941 */ /* 0x000fea0003800000 */
.L_x_7838:
        /* <DEDUP_REMOVED lines=8> */
.L_x_7840:
        /* <DEDUP_REMOVED lines=14> */
.L_x_7842:
[----:B------:R-:W-:Y:S05]  /*1660*/  BSYNC B0 ;  /* 0x0000000000007941 */ /* 0x000fea0003800000 */
.L_x_7841:
        /* <DEDUP_REMOVED lines=8> */
.L_x_7844:
[----:B------:R-:W-:Y:S05]  /*16f0*/  BSYNC B0 ;  /* 0x0000000000007941 */ /* 0x000fea0003800000 */
.L_x_7843:
        /* <DEDUP_REMOVED lines=8> */
.L_x_7846:
[----:B------:R-:W-:Y:S05]  /*1780*/  BSYNC B0 ;  /* 0x0000000000007941 */ /* 0x000fea0003800000 */
.L_x_7845:
        /* <DEDUP_REMOVED lines=8> */
.L_x_7848:
[----:B------:R-:W-:Y:S05]  /*1810*/  BSYNC B0 ;  /* 0x0000000000007941 */ /* 0x000fea0003800000 */
.L_x_7847:
        /* <DEDUP_REMOVED lines=8> */
.L_x_7850:
[----:B------:R-:W-:Y:S05]  /*18a0*/  BSYNC B0 ;  /* 0x0000000000007941 */ /* 0x000fea0003800000 */
.L_x_7849:
[----:B------:R-:W-:Y:S05]  /*18b0*/  @!P1 BRA `(.L_x_7851) ;  /* 0x00000000001c9947 */ /* 0x000fea0003800000 */
[----:B01----:R-:W0:Y:S01]  /*18c0*/  LDC.64 R72, c[0x0][0x308] ;  /* 0x0000c200ff487b82 */ /* 0x003e220000000a00 */
[----:B------:R-:W-:Y:S02]  /*18d0*/  SEL R70, R111, R62, P0 ;  /* 0x0000003e6f467207 */ /* 0x000fe40000000000 */
[----:B------:R-:W-:Y:S02]  /*18e0*/  SEL R69, R98, R61, P0 ;  /* 0x0000003d62457207 */ /* 0x000fe40000000000 */
[----:B------:R-:W-:Y:S02]  /*18f0*/  SEL R68, R109, R60, P0 ;  /* 0x0000003c6d447207 */ /* 0x000fe40000000000 */
[----:B------:R-:W-:Y:S01]  /*1900*/  SEL R71, R106, R63, P0 ;  /* 0x0000003f6a477207 */ /* 0x000fe20000000000 */
[----:B0-----:R-:W-:-:S05]  /*1910*/  IMAD.WIDE.U32 R72, R95, 0x10, R72 ;  /* 0x000000105f487825 */ /* 0x001fca00078e0048 */
[----:B------:R2:W-:Y:S02]  /*1920*/  STG.E.128 desc[UR4][R72.64], R68 ;  /* 0x0000004448007986 */ /* 0x0005e4000c101d04 */
.L_x_7851:
[----:B------:R-:W-:Y:S04]  /*1930*/  BSSY B0, `(.L_x_7852) ;  /* 0x000000f000007945 */ /* 0x000fe80003800000 */
[----:B------:R-:W-:Y:S05]  /*1940*/  @!P6 BRA `(.L_x_7853) ;  /* 0x000000000034e947 */ /* 0x000fea0003800000 */
[----:B012---:R-:W0:Y:S01]  /*1950*/  LDC.64 R68, c[0x0][0x2f8] ;  /* 0x0000be00ff447b82 */ /* 0x007e220000000a00 */
        /* <DEDUP_REMOVED lines=12> */
.L_x_7853:
[----:B------:R-:W-:Y:S05]  /*1a20*/  BSYNC B0 ;  /* 0x0000000000007941 */ /* 0x000fea0003800000 */
.L_x_7852:
[----:B------:R-:W-:Y:S04]  /*1a30*/  BSSY B0, `(.L_x_7854) ;  /* 0x0000008000007945 */ /* 0x000fe80003800000 */
[----:B------:R-:W-:Y:S05]  /*1a40*/  @!P4 BRA `(.L_x_7855) ;  /* 0x000000000018c947 */ /* 0x000fea0003800000 */
[----:B------:R-:W-:Y:S01]  /*1a50*/  ISETP.NE.U32.AND P2, PT, R11, RZ, PT ;  /* 0x000000ff0b00720c */ /* 0x000fe20003f45070 */
[----:B0123--:R-:W-:-:S03]  /*1a60*/  FFMA.FTZ R69, R105, R99, R74 ;  /* 0x0000006369457223 */ /* 0x00ffc6000001004a */
[----:B------:R-:W-:Y:S01]  /*1a70*/  ISETP.NE.AND.EX P2, PT, R92, RZ, PT, P2 ;  /* 0x000000ff5c00720c */ /* 0x000fe20003f45320 */
[----:B------:R-:W-:-:S04]  /*1a80*/  FADD.FTZ R69, R84, -R69 ;  /* 0x8000004554457221 */ /* 0x000fc80000010000 */
[----:B------:R-:W-:-:S08]  /*1a90*/  FMUL.FTZ R83, R2, R69 ;  /* 0x0000004502537220 */ /* 0x000fd00000410000 */
[----:B------:R-:W-:-:S07]  /*1aa0*/  @P2 FADD.FTZ R83, R12, R83 ;  /* 0x000000530c532221 */ /* 0x000fce0000010000 */
.L_x_7855:
[----:B------:R-:W-:Y:S05]  /*1ab0*/  BSYNC B0 ;  /* 0x0000000000007941 */ /* 0x000fea0003800000 */
.L_x_7854:
        /* <DEDUP_REMOVED lines=8> */
.L_x_7857:
[----:B------:R-:W-:Y:S05]  /*1b40*/  BSYNC B0 ;  /* 0x0000000000007941 */ /* 0x000fea0003800000 */
.L_x_7856:
        /* <DEDUP_REMOVED lines=8> */
.L_x_7859:
[----:B------:R-:W-:Y:S05]  /*1bd0*/  BSYNC B0 ;  /* 0x0000000000007941 */ /* 0x000fea0003800000 */
.L_x_7858:
[----:B------:R-:W-:Y:S01]  /*1be0*/  @!P4 ISETP.NE.U32.AND P2, PT, R11, RZ, PT ;  /* 0x000000ff0b00c20c */ /* 0x000fe20003f45070 */
[----:B0123--:R-:W-:Y:S01]  /*1bf0*/  FMUL.FTZ R69, R83, UR9 ;  /* 0x0000000953457c20 */ /* 0x00ffe20008410000 */
        /* <DEDUP_REMOVED lines=18> */
.L_x_7861:
[----:B------:R-:W-:Y:S05]  /*1d20*/  BSYNC B0 ;  /* 0x0000000000007941 */ /* 0x000fea0003800000 */
.L_x_7860:
[----:B------:R-:W0:Y:S01]  /*1d30*/  @P1 LDC.64 R70, c[0x0][0x308] ;  /* 0x0000c200ff461b82 */ /* 0x000e220000000a00 */
[----:B------:R-:W-:Y:S01]  /*1d40*/  @P6 IADD3 R87, R87, 0x100, RZ ;  /* 0x0000010057576810 */ /* 0x000fe20007ffe0ff */
[C---:B------:R-:W-:Y:S01]  /*1d50*/  FMUL.FTZ R2, R72.reuse, UR9 ;  /* 0x0000000948027c20 */ /* 0x040fe20008410000 */
[----:B------:R-:W-:Y:S02]  /*1d60*/  SEL R63, R72, R63, P0 ;  /* 0x0000003f483f7207 */ /* 0x000fe40000000000 */
[----:B------:R-:W-:Y:S02]  /*1d70*/  IADD3 R9, R9, UR12, RZ ;  /* 0x0000000c09097c10 */ /* 0x000fe4000fffe0ff */
[----:B------:R-:W-:Y:S01]  /*1d80*/  SEL R55, R2, R55, P3 ;  /* 0x0000003702377207 */ /* 0x000fe20001800000 */
[----:B------:R-:W1:Y:S01]  /*1d90*/  @P6 LDC.64 R68, c[0x0][0x2f8] ;  /* 0x0000be00ff446b82 */ /* 0x000e620000000a00 */
[----:B------:R-:W-:Y:S02]  /*1da0*/  ISETP.GE.AND P0, PT, R9, UR13, PT ;  /* 0x0000000d09007c0c */ /* 0x000fe4000bf06270 */
[----:B------:R-:W-:Y:S01]  /*1db0*/  SEL R109, RZ, 0x1, P5 ;  /* 0x00000001ff6d7807 */ /* 0x000fe20002800000 */
[----:B0-----:R-:W-:-:S05]  /*1dc0*/  @P1 IMAD.WIDE.U32 R70, R0, 0x10, R70 ;  /* 0x0000001000461825 */ /* 0x001fca00078e0046 */
[----:B------:R0:W-:Y:S01]  /*1dd0*/  @P1 STG.E.128 desc[UR4][R70.64], R60 ;  /* 0x0000003c46001986 */ /* 0x0001e2000c101d04 */
[----:B-1----:R-:W-:-:S05]  /*1de0*/  @P6 IMAD.WIDE.U32 R68, R87, 0x10, R68 ;  /* 0x0000001057446825 */ /* 0x002fca00078e0044 */
[----:B------:R0:W-:Y:S01]  /*1df0*/  @P6 STG.E.128 desc[UR4][R68.64], R52 ;  /* 0x0000003444006986 */ /* 0x0001e2000c101d04 */
[----:B------:R-:W-:Y:S05]  /*1e00*/  @!P0 BRA `(.L_x_7862) ;  /* 0xffffffe4004c8947 */ /* 0x000fea000383ffff */
.L_x_7827:
[----:B------:R-:W1:Y:S01]  /*1e10*/  S2R R0, SR_TID.X ;  /* 0x0000000000007919 */ /* 0x000e620000002100 */
[----:B------:R-:W1:Y:S08]  /*1e20*/  S2UR UR14, SR_CTAID.X ;  /* 0x00000000000e79c3 */ /* 0x000e700000002500 */
        /* <DEDUP_REMOVED lines=15> */
.L_x_7831:
[----:B0-----:R-:W-:Y:S01]  /*1f20*/  HFMA2.MMA R98, -RZ, RZ, 0, 9.5367431640625e-07 ;  /* 0x00000010ff627435 */ /* 0x001fe200000001ff */
[----:B------:R-:W-:Y:S01]  /*1f30*/  MOV R99, R70 ;  /* 0x0000004600637202 */ /* 0x000fe20000000f00 */
[----:B------:R-:W-:Y:S01]  /*1f40*/  IMAD.MOV.U32 R82, RZ, RZ, -0x1 ;  /* 0xffffffffff527424 */ /* 0x000fe200078e00ff */
[----:B------:R-:W-:-:S08]  /*1f50*/  MOV R109, 0x1f ;  /* 0x0000001f006d7802 */ /* 0x000fd00000000f00 */
[----:B-----5:R-:W-:Y:S05]  /*1f60*/  WARPSYNC.COLLECTIVE R82, `(.L_x_7863) ;  /* 0x0000000052087348 */ /* 0x020fea0003c00000 */
[----:B------:R0:W1:Y:S02]  /*1f70*/  SHFL.DOWN P0, R87, R99, R98, R109 ;  /* 0x0800006263577389 */ /* 0x000064000000006d */
[----:B01---5:R-:W-:Y:S01]  /*1f80*/  ENDCOLLECTIVE ;  /* 0x000000000000791b */ /* 0x023fe20003800000 */
.L_x_7863:
[----:B------:R-:W-:Y:S02]  /*1f90*/  MOV R99, R68 ;  /* 0x0000004400637202 */ /* 0x000fe40000000f00 */
[----:B------:R-:W-:-:S07]  /*1fa0*/  MOV R71, R87 ;  /* 0x0000005700477202 */ /* 0x000fce0000000f00 */
[----:B------:R-:W-:Y:S05]  /*1fb0*/  WARPSYNC.COLLECTIVE R82, `(.L_x_7864) ;  /* 0x0000000052087348 */ /* 0x000fea0003c00000 */
[----:B------:R0:W1:Y:S02]  /*1fc0*/  SHFL.DOWN P0, R87, R99, R98, R109 ;  /* 0x0800006263577389 */ /* 0x000064000000006d */
[----:B01----:R-:W-:Y:S01]  /*1fd0*/  ENDCOLLECTIVE ;  /* 0x000000000000791b */ /* 0x003fe20003800000 */
.L_x_7864:
[----:B------:R-:W-:Y:S01]  /*1fe0*/  FADD.FTZ R71, R71, R70 ;  /* 0x0000004647477221 */ /* 0x000fe20000010000 */
[----:B------:R-:W-:-:S04]  /*1ff0*/  HFMA2.MMA R98, -RZ, RZ, 0, 4.76837158203125e-07 ;  /* 0x00000008ff627435 */ /* 0x000fc800000001ff */
[----:B------:R-:W-:Y:S02]  /*2000*/  MOV R99, R71 ;  /* 0x0000004700637202 */ /* 0x000fe40000000f00 */
[----:B------:R-:W-:-:S07]  /*2010*/  MOV R73, R87 ;  /* 0x0000005700497202 */ /* 0x000fce0000000f00 */
[----:B------:R-:W-:Y:S05]  /*2020*/  WARPSYNC.COLLECTIVE R82, `(.L_x_7865) ;  /* 0x0000000052087348 */ /* 0x000fea0003c00000 */
[----:B------:R0:W1:Y:S02]  /*2030*/  SHFL.DOWN P0, R87, R99, R98, R109 ;  /* 0x0800006263577389 */ /* 0x000064000000006d */
[----:B01----:R-:W-:Y:S01]  /*2040*/  ENDCOLLECTIVE ;  /* 0x000000000000791b */ /* 0x003fe20003800000 */
.L_x_7865:
[----:B------:R-:W-:-:S05]  /*2050*/  FADD.FTZ R73, R73, R68 ;  /* 0x0000004449497221 */ /* 0x000fca0000010000 */
[----:B------:R-:W-:Y:S02]  /*2060*/  MOV R99, R73 ;  /* 0x0000004900637202 */ /* 0x000fe40000000f00 */
[----:B------:R-:W-:-:S07]  /*2070*/  MOV R72, R87 ;  /* 0x0000005700487202 */ /* 0x000fce0000000f00 */
[----:B------:R-:W-:Y:S05]  /*2080*/  WARPSYNC.COLLECTIVE R82, `(.L_x_7866) ;  /* 0x0000000052087348 */ /* 0x000fea0003c00000 */
[----:B------:R0:W1:Y:S02]  /*2090*/  SHFL.DOWN P0, R87, R99, R98, R109 ;  /* 0x0800006263577389 */ /* 0x000064000000006d */
[----:B01----:R-:W-:Y:S01]  /*20a0*/  ENDCOLLECTIVE ;  /* 0x000000000000791b */ /* 0x003fe20003800000 */
.L_x_7866:
[----:B------:R-:W-:Y:S01]  /*20b0*/  FADD.FTZ R72, R71, R72 ;  /* 0x0000004847487221 */ /* 0x000fe20000010000 */
[----:B------:R-:W-:-:S04]  /*20c0*/  HFMA2.MMA R98, -RZ, RZ, 0, 2.384185791015625e-07 ;  /* 0x00000004ff627435 */ /* 0x000fc800000001ff */
[----:B------:R-:W-:Y:S02]  /*20d0*/  MOV R99, R72 ;  /* 0x0000004800637202 */ /* 0x000fe40000000f00 */
[----:B------:R-:W-:-:S07]  /*20e0*/  MOV R74, R87 ;  /* 0x00000057004a7202 */ /* 0x000fce0000000f00 */
[----:B------:R-:W-:Y:S05]  /*20f0*/  WARPSYNC.COLLECTIVE R82, `(.L_x_7867) ;  /* 0x0000000052087348 */ /* 0x000fea0003c00000 */
[----:B------:R0:W1:Y:S02]  /*2100*/  SHFL.DOWN P0, R87, R99, R98, R109 ;  /* 0x0800006263577389 */ /* 0x000064000000006d */
[----:B01----:R-:W-:Y:S01]  /*2110*/  ENDCOLLECTIVE ;  /* 0x000000000000791b */ /* 0x003fe20003800000 */
.L_x_7867:
[----:B------:R-:W-:-:S04]  /*2120*/  FADD.FTZ R74, R73, R74 ;  /* 0x0000004a494a7221 */ /* 0x000fc80000010000 */
[----:B------:R-:W-:Y:S01]  /*2130*/  IMAD.MOV.U32 R99, RZ, RZ, R74 ;  /* 0x000000ffff637224 */ /* 0x000fe200078e004a */
[----:B------:R-:W-:-:S07]  /*2140*/  MOV R75, R87 ;  /* 0x00000057004b7202 */ /* 0x000fce0000000f00 */
[----:B------:R-:W-:Y:S05]  /*2150*/  WARPSYNC.COLLECTIVE R82, `(.L_x_7868) ;  /* 0x0000000052087348 */ /* 0x000fea0003c00000 */
[----:B------:R0:W1:Y:S02]  /*2160*/  SHFL.DOWN P0, R87, R99, R98, R109 ;  /* 0x0800006263577389 */ /* 0x000064000000006d */
[----:B01----:R-:W-:Y:S01]  /*2170*/  ENDCOLLECTIVE ;  /* 0x000000000000791b */ /* 0x003fe20003800000 */
.L_x_7868:
[----:B------:R-:W-:Y:S01]  /*2180*/  FADD.FTZ R75, R72, R75 ;  /* 0x0000004b484b7221 */ /* 0x000fe20000010000 */
[----:B------:R-:W-:-:S04]  /*2190*/  HFMA2.MMA R98, -RZ, RZ, 0, 1.1920928955078125e-07 ;  /* 0x00000002ff627435 */ /* 0x000fc800000001ff */
[----:B------:R-:W-:Y:S02]  /*21a0*/  MOV R99, R75 ;  /* 0x0000004b00637202 */ /* 0x000fe40000000f00 */
[----:B------:R-:W-:-:S07]  /*21b0*/  MOV R83, R87 ;  /* 0x0000005700537202 */ /* 0x000fce0000000f00 */
[----:B------:R-:W-:Y:S05]  /*21c0*/  WARPSYNC.COLLECTIVE R82, `(.L_x_7869) ;  /* 0x0000000052087348 */ /* 0x000fea0003c00000 */
[----:B------:R0:W1:Y:S02]  /*21d0*/  SHFL.DOWN P0, R87, R99, R98, R109 ;  /* 0x0800006263577389 */ /* 0x000064000000006d */
[----:B01----:R-:W-:Y:S01]  /*21e0*/  ENDCOLLECTIVE ;  /* 0x000000000000791b */ /* 0x003fe20003800000 */
.L_x_7869:
[----:B------:R-:W-:-:S05]  /*21f0*/  FADD.FTZ R83, R74, R83 ;  /* 0x000000534a537221 */ /* 0x000fca0000010000 */
[----:B------:R-:W-:Y:S02]  /*2200*/  MOV R99, R83 ;  /* 0x0000005300637202 */ /* 0x000fe40000000f00 */
[----:B------:R-:W-:-:S07]  /*2210*/  MOV R68, R87 ;  /* 0x0000005700447202 */ /* 0x000fce0000000f00 */
[----:B------:R-:W-:Y:S05]  /*2220*/  WARPSYNC.COLLECTIVE R82, `(.L_x_7870) ;  /* 0x0000000052087348 */ /* 0x000fea0003c00000 */
[----:B------:R0:W1:Y:S02]  /*2230*/  SHFL.DOWN P0, R87, R99, R98, R109 ;  /* 0x0800006263577389 */ /* 0x000064000000006d */
[----:B01----:R-:W-:Y:S01]  /*2240*/  ENDCOLLECTIVE ;  /* 0x000000000000791b */ /* 0x003fe20003800000 */
.L_x_7870:
[----:B------:R-:W-:Y:S01]  /*2250*/  FADD.FTZ R68, R75, R68 ;  /* 0x000000444b447221 */ /* 0x000fe20000010000 */
[----:B------:R-:W-:-:S04]  /*2260*/  HFMA2.MMA R98, -RZ, RZ, 0, 5.9604644775390625e-08 ;  /* 0x00000001ff627435 */ /* 0x000fc800000001ff */
[----:B------:R-:W-:Y:S02]  /*2270*/  MOV R99, R68 ;  /* 0x0000004400637202 */ /* 0x000fe40000000f00 */
[----:B------:R-:W-:-:S07]  /*2280*/  MOV R70, R87 ;  /* 0x0000005700467202 */ /* 0x000fce0000000f00 */
[----:B------:R-:W-:Y:S05]  /*2290*/  WARPSYNC.COLLECTIVE R82, `(.L_x_7871) ;  /* 0x0000000052087348 */ /* 0x000fea0003c00000 */
[----:B------:R0:W1:Y:S02]  /*22a0*/  SHFL.DOWN P0, R87, R99, R98, R109 ;  /* 0x0800006263577389 */ /* 0x000064000000006d */
[----:B01----:R-:W-:Y:S01]  /*22b0*/  ENDCOLLECTIVE ;  /* 0x000000000000791b */ /* 0x003fe20003800000 */
.L_x_7871:
[----:B------:R-:W-:-:S05]  /*22c0*/  FADD.FTZ R70, R83, R70 ;  /* 0x0000004653467221 */ /* 0x000fca0000010000 */
[----:B------:R-:W-:Y:S02]  /*22d0*/  MOV R99, R70 ;  /* 0x0000004600637202 */ /* 0x000fe40000000f00 */
[----:B------:R-:W-:-:S07]  /*22e0*/  MOV R71, R87 ;  /* 0x0000005700477202 */ /* 0x000fce0000000f00 */
[----:B------:R-:W-:Y:S05]  /*22f0*/  WARPSYNC.COLLECTIVE R82, `(.L_x_7872) ;  /* 0x0000000052087348 */ /* 0x000fea0003c00000 */
[----:B------:R0:W1:Y:S02]  /*2300*/  SHFL.DOWN P0, R87, R99, R98, R109 ;  /* 0x0800006263577389 */ /* 0x000064000000006d */
[----:B01----:R-:W-:Y:S01]  /*2310*/  ENDCOLLECTIVE ;  /* 0x000000000000791b */ /* 0x003fe20003800000 */
.L_x_7872:
[----:B------:R-:W-:Y:S01]  /*2320*/  MOV R73, R87 ;  /* 0x0000005700497202 */ /* 0x000fe20000000f00 */
[----:B------:R-:W-:Y:S06]  /*2330*/  BRA `(.L_x_7873) ;  /* 0xffffffe800c47947 */ /* 0x000fec000383ffff */
.L_x_7874:
        /* <DEDUP_REMOVED lines=12> */
.L_x_8677:


//--------------------- .text._ZN10layer_norm13ln_bwd_kernelINS_13Kernel_traitsIfffffjLj1536ELj1ELj1ELj4ELj16ENS_18Kernel_traits_baseILj1536EfffffjLj128EEEEELb0ELb1ELb0ELb0EEEvNS_9BwdParamsE --------------------------
	.section	.text._ZN10layer_norm13ln_bwd_kernelINS_13Kernel_traitsIfffffjLj1536ELj1ELj1ELj4ELj16ENS_18Kernel_traits_baseILj1536EfffffjLj128EEEEELb0ELb1ELb0ELb0EEEvNS_9BwdParamsE,"ax",@progbits
	.align	128
        .global         _ZN10layer_norm13ln_bwd_kernelINS_13Kernel_traitsIfffffjLj1536ELj1ELj1ELj4ELj16ENS_18Kernel_traits_baseILj1536EfffffjLj128EEEEELb0ELb1ELb0ELb0EEEvNS_9BwdParamsE
        .type           _ZN10layer_norm13ln_bwd_kernelINS_13Kernel_traitsIfffffjLj1536ELj1ELj1ELj4ELj16ENS_18Kernel_traits_baseILj1536EfffffjLj128EEEEELb0ELb1ELb0ELb0EEEvNS_9BwdParamsE,@function
        .size           _ZN10layer_norm13ln_bwd_kernelINS_13Kernel_traitsIfffffjLj1536ELj1ELj1ELj4ELj16ENS_18Kernel_traits_baseILj1536EfffffjLj128EEEEELb0ELb1ELb0ELb0EEEvNS_9BwdParamsE,(.L_x_8678 - _ZN10layer_norm13ln_bwd_kernelINS_13Kernel_traitsIfffffjLj1536ELj1ELj1ELj4ELj16ENS_18Kernel_traits_baseILj1536EfffffjLj128EEEEELb0ELb1ELb0ELb0EEEvNS_9BwdParamsE)
        .other          _ZN10layer_norm13ln_bwd_kernelINS_13Kernel_traitsIfffffjLj1536ELj1ELj1ELj4ELj16ENS_18Kernel_traits_baseILj1536EfffffjLj128EEEEELb0ELb1ELb0ELb0EEEvNS_9BwdParamsE,@"STO_CUDA_ENTRY STV_DEFAULT"
_ZN10layer_norm13ln_bwd_kernelINS_13Kernel_traitsIfffffjLj1536ELj1ELj1ELj4ELj16ENS_18Kernel_traits_baseILj1536EfffffjLj128EEEEELb0ELb1ELb0ELb0EEEvNS_9BwdParamsE:
.text._ZN10layer_norm13ln_bwd_kernelINS_13Kernel_traitsIfffffjLj1536ELj1ELj1ELj4ELj16ENS_18Kernel_traits_baseILj1536EfffffjLj128EEEEELb0ELb1ELb0ELb0EEEvNS_9BwdParamsE:
        /* <DEDUP_REMOVED lines=28> */
[----:B------:R-:W5:Y:S01]  /*01c0*/  @P2 LDG.E.128 R16, desc[UR6][R8.64] ;  /* 0x0000000608102981 */ /* 0x000f62000c1e1d00 */
[C---:B-1----:R-:W-:Y:S01]  /*01d0*/  @P2 IMAD.WIDE.U32 R10, R41.reuse, 0x10, R10 ;  /* 0x00000010290a2825 */ /* 0x042fe200078e000a */
[----:B------:R-:W-:Y:S01]  /*01e0*/  @P2 IADD3 R41, R41, 0x80, RZ ;  /* 0x0000008029292810 */ /* 0x000fe20007ffe0ff */
[----:B------:R-:W0:Y:S03]  /*01f0*/  @P4 LDC.64 R4, c[0x0][0x260] ;  /* 0x00009800ff044b82 */ /* 0x000e260000000a00 */
[----:B------:R-:W5:Y:S01]  /*0200*/  @P2 LDG.E.128 R20, desc[UR6][R10.64] ;  /* 0x000000060a142981 */ /* 0x000f62000c1e1d00 */
[----:B--2---:R-:W-:-:S04]  /*0210*/  @P3 IMAD.WIDE.U32 R12, R41, 0x10, R12 ;  /* 0x00000010290c3825 */ /* 0x004fc800078e000c */
[----:B------:R-:W1:Y:S01]  /*0220*/  @P4 LDC.64 R6, c[0x0][0x278] ;  /* 0x00009e00ff064b82 */ /* 0x000e620000000a00 */
[----:B------:R-:W5:Y:S01]  /*0230*/  @P3 LDG.E.128 R24, desc[UR6][R12.64] ;  /* 0x000000060c183981 */ /* 0x000f62000c1e1d00 */
[----:B---3--:R-:W-:-:S05]  /*0240*/  @P3 IMAD.WIDE.U32 R14, R41, 0x10, R14 ;  /* 0x00000010290e3825 */ /* 0x008fca00078e000e */
[----:B------:R-:W5:Y:S01]  /*0250*/  @P3 LDG.E.128 R28, desc[UR6][R14.64] ;  /* 0x000000060e1c3981 */ /* 0x000f62000c1e1d00 */
[----:B------:R-:W2:Y:S01]  /*0260*/  S2UR UR4, SR_CTAID.X ;  /* 0x00000000000479c3 */ /* 0x000ea20000002500 */
[----:B0-----:R-:W-:-:S05]  /*0270*/  @P4 IMAD.WIDE.U32 R4, R3, 0x10, R4 ;  /* 0x0000001003044825 */ /* 0x001fca00078e0004 */
[----:B------:R0:W5:Y:S01]  /*0280*/  @P4 LDG.E.128 R32, desc[UR6][R4.64] ;  /* 0x0000000604204981 */ /* 0x000162000c1e1d00 */
[----:B-1----:R-:W-:-:S05]  /*0290*/  @P4 IMAD.WIDE.U32 R6, R3, 0x10, R6 ;  /* 0x0000001003064825 */ /* 0x002fca00078e0006 */
[----:B------:R2:W5:Y:S01]  /*02a0*/  @P4 LDG.E.128 R36, desc[UR6][R6.64] ;  /* 0x0000000606244981 */ /* 0x000562000c1e1d00 */
[----:B0-----:R-:W-:-:S04]  /*02b0*/  SHF.R.U32.HI R5, RZ, 0x7, R0 ;  /* 0x00000007ff057819 */ /* 0x001fc80000011600 */
[----:B--2---:R-:W-:-:S04]  /*02c0*/  IADD3 R7, R5, UR4, RZ ;  /* 0x0000000405077c10 */ /* 0x004fc8000fffe0ff */
        /* <DEDUP_REMOVED lines=27> */
.L_x_7890:
[----:B01----:R-:W1:Y:S01]  /*0480*/  LDC.64 R92, c[0x0][0x250] ;  /* 0x00009400ff5c7b82 */ /* 0x003e620000000a00 */
[----:B------:R-:W-:-:S07]  /*0490*/  SHF.R.S32.HI R2, RZ, 0x1f, R7 ;  /* 0x0000001fff027819 */ /* 0x000fce0000011407 */
[----:B------:R-:W2:Y:S08]  /*04a0*/  @P0 LDC.64 R88, c[0x0][0x270] ;  /* 0x00009c00ff580b82 */ /* 0x000eb00000000a00 */
[----:B------:R-:W3:Y:S01]  /*04b0*/  LDC.64 R90, c[0x0][0x258] ;  /* 0x00009600ff5a7b82 */ /* 0x000ee20000000a00 */
[----:B-----5:R-:W-:Y:S01]  /*04c0*/  MOV R99, 0x3f800000 ;  /* 0x3f80000000637802 */ /* 0x020fe20000000f00 */
[----:B-1----:R-:W-:-:S06]  /*04d0*/  IMAD.WIDE R92, R7, 0x4, R92 ;  /* 0x00000004075c7825 */ /* 0x002fcc00078e025c */
[----:B------:R-:W4:Y:S01]  /*04e0*/  LDG.E R92, desc[UR6][R92.64] ;  /* 0x000000065c5c7981 */ /* 0x000f22000c1e1900 */
        /* <DEDUP_REMOVED lines=8> */
[----:B------:R-:W-:Y:S01]  /*0570*/  LEA.HI R94, R95, R94, RZ, 0x2 ;  /* 0x0000005e5f5e7211 */ /* 0x000fe200078f10ff */
[----:B------:R-:W-:Y:S01]  /*0580*/  BSSY B0, `(.L_x_7876) ;  /* 0x0000030000007945 */ /* 0x000fe20003800000 */
[----:B0-----:R-:W-:Y:S02]  /*0590*/  ISETP.NE.AND P6, PT, R4, RZ, PT ;  /* 0x000000ff0400720c */ /* 0x001fe40003fc5270 */
[----:B------:R-:W-:Y:S02]  /*05a0*/  LEA.HI.SX32 R98, R94, R3, 0x1e ;  /* 0x000000035e627211 */ /* 0x000fe400078ff2ff */
[----:B------:R-:W-:Y:S02]  /*05b0*/  MOV R121, RZ ;  /* 0x000000ff00797202 */ /* 0x000fe40000000f00 */
[----:B------:R-:W-:Y:S02]  /*05c0*/  MOV R122, RZ ;  /* 0x000000ff007a7202 */ /* 0x000fe40000000f00 */
[----:B------:R-:W-:-:S02]  /*05d0*/  MOV R120, R98 ;  /* 0x0000006200787202 */ /* 0x000fc40000000f00 */
[----:B----4-:R-:W-:Y:S01]  /*05e0*/  FSEL R119, R92, RZ, !P6 ;  /* 0x000000ff5c777208 */ /* 0x010fe20007000000 */
        /* <DEDUP_REMOVED lines=41> */
.L_x_7877:
[----:B------:R-:W-:Y:S05]  /*0880*/  BSYNC B0 ;  /* 0x0000000000007941 */ /* 0x000fea0003800000 */
.L_x_7876:
        /* <DEDUP_REMOVED lines=24> */
[----:B0-----:R-:W-:Y:S01]  /*0a10*/  FMUL.FTZ R114, R18, R94 ;  /* 0x0000005e12727220 */ /* 0x001fe20000410000 */
        /* <DEDUP_REMOVED lines=17> */
.L_x_7879:
[----:B------:R-:W-:Y:S05]  /*0b30*/  BSYNC B0 ;  /* 0x0000000000007941 */ /* 0x000fea0003800000 */
.L_x_7878:
        /* <DEDUP_REMOVED lines=41> */
.L_x_7881:
[----:B------:R-:W-:Y:S05]  /*0dd0*/  BSYNC B0 ;  /* 0x0000000000007941 */ /* 0x000fea0003800000 */
.L_x_7880:
        /* <DEDUP_REMOVED lines=23> */
.L_x_7905:
        /* <DEDUP_REMOVED lines=13> */
.L_x_7883:
        /* <DEDUP_REMOVED lines=47> */
[----:B------:R-:W-:Y:S02]  /*1310*/  SEL R44, R93, R44, P1 ;  /* 0x0000002c5d2c7207 */ /* 0x000fe40000800000 */
[C---:B------:R-:W-:Y:S01]  /*1320*/  SEL R45, R92.reuse, R45, P1 ;  /* 0x0000002d5c2d7207 */ /* 0x040fe20000800000 */
[-C--:B------:R-:W-:Y:S01]  /*1330*/  FMUL.FTZ R92, R92, R99.reuse ;  /* 0x000000635c5c7220 */ /* 0x080fe20000410000 */
[C---:B------:R-:W-:Y:S01]  /*1340*/  SEL R46, R119.reuse, R46, P1 ;  /* 0x0000002e772e7207 */ /* 0x040fe20000800000 */
[----:B------:R-:W-:Y:S01]  /*1350*/  FMUL.FTZ R119, R119, R99 ;  /* 0x0000006377777220 */ /* 0x000fe20000410000 */
        /* <DEDUP_REMOVED lines=10> */
[----:B------:R-:W-:Y:S01]  /*1400*/  FFMA.FTZ R61, R89, R92, R61 ;  /* 0x0000005c593d7223 */ /* 0x000fe2000001003d */
[----:B------:R-:W-:Y:S01]  /*1410*/  FMUL.FTZ R92, R36, R121 ;  /* 0x00000079245c7220 */ /* 0x000fe20000410000 */
[----:B------:R-:W-:Y:S01]  /*1420*/  FFMA.FTZ R62, R90, R119, R62 ;  /* 0x000000775a3e7223 */ /* 0x000fe2000001003e */
[C---:B------:R-:W-:Y:S01]  /*1430*/  LEA.HI.X R89, R98.reuse, UR17, RZ, 0x4, P1 ;  /* 0x0000001162597c11 */ /* 0x040fe200088f24ff */
[----:B------:R-:W-:Y:S01]  /*1440*/  FFMA.FTZ R63, R91, R122, R63 ;  /* 0x0000007a5b3f7223 */ /* 0x000fe2000001003f */
[----:B------:R-:W-:-:S03]  /*1450*/  IADD3 R98, R98, 0x80, RZ ;  /* 0x0000008062627810 */ /* 0x000fc60007ffe0ff */
[----:B------:R0:W-:Y:S04]  /*1460*/  STG.E.128 desc[UR6][R88.64], R92 ;  /* 0x0000005c58007986 */ /* 0x0001e8000c101d06 */
.L_x_7885:
[----:B------:R-:W-:Y:S05]  /*1470*/  BSYNC B0 ;  /* 0x0000000000007941 */ /* 0x000fea0003800000 */
.L_x_7884:
        /* <DEDUP_REMOVED lines=50> */
.L_x_7887:
[----:B------:R-:W-:Y:S05]  /*17a0*/  BSYNC B0 ;  /* 0x0000000000007941 */ /* 0x000fea0003800000 */
.L_x_7886:
        /* <DEDUP_REMOVED lines=34> */
[----:B------:R-:W-:Y:S01]  /*19d0*/  FMUL.FTZ R119, R119, R99 ;  /* 0x0000006377777220 */ /* 0x000fe20000410000 */
        /* <DEDUP_REMOVED lines=14> */
.L_x_7889:
[----:B------:R-:W-:Y:S05]  /*1ac0*/  BSYNC B0 ;  /* 0x0000000000007941 */ /* 0x000fea0003800000 */
.L_x_7888:
[----:B------:R-:W-:Y:S02]  /*1ad0*/  IADD3 R7, R7, UR18, RZ ;  /* 0x0000001207077c10 */ /* 0x000fe4000fffe0ff */
[----:B------:R-:W-:Y:S02]  /*1ae0*/  SEL R117, RZ, 0x1, P5 ;  /* 0x00000001ff757807 */ /* 0x000fe40002800000 */
[----:B------:R-:W-:-:S13]  /*1af0*/  ISETP.GE.AND P1, PT, R7, UR19, PT ;  /* 0x0000001307007c0c */ /* 0x000fda000bf26270 */
[----:B------:R-:W-:Y:S05]  /*1b00*/  @!P1 BRA `(.L_x_7890) ;  /* 0xffffffe8005c9947 */ /* 0x000fea000383ffff */
.L_x_7875:
[----:B------:R-:W2:Y:S01]  /*1b10*/  S2R R5, SR_TID.X ;  /* 0x0000000000057919 */ /* 0x000ea20000002100 */
[----:B------:R-:W2:Y:S01]  /*1b20*/  S2UR UR4, SR_CTAID.X ;  /* 0x00000000000479c3 */ /* 0x000ea20000002500 */
[----:B------:R-:W-:Y:S01]  /*1b30*/  BSSY B0, `(.L_x_7891) ;  /* 0x000000f000007945 */ /* 0x000fe20003800000 */
[----:B--2---:R-:W-:-:S05]  /*1b40*/  LEA.HI R5, R5, UR4, RZ, 0x19 ;  /* 0x0000000405057c11 */ /* 0x004fca000f8fc8ff */
        /* <DEDUP_REMOVED lines=13> */
.L_x_7892:
[----:B------:R-:W-:Y:S05]  /*1c20*/  BSYNC B0 ;  /* 0x0000000000007941 */ /* 0x000fea0003800000 */
.L_x_7891:
        /* <DEDUP_REMOVED lines=12> */
.L_x_7894:
[----:B------:R-:W-:Y:S05]  /*1cf0*/  BSYNC B0 ;  /* 0x0000000000007941 */ /* 0x000fea0003800000 */
.L_x_7893:
        /* <DEDUP_REMOVED lines=11> */
.L_x_7882:
[----:B------:R-:W-:Y:S01]  /*1db0*/  HFMA2.MMA R123, -RZ, RZ, 0, 9.5367431640625e-07 ;  /* 0x00000010ff7b7435 */ /* 0x000fe200000001ff */
[----:B------:R-:W-:Y:S02]  /*1dc0*/  MOV R124, R121 ;  /* 0x00000079007c7202 */ /* 0x000fe40000000f00 */
[----:B------:R-:W-:Y:S02]  /*1dd0*/  MOV R125, 0x1f ;  /* 0x0000001f007d7802 */ /* 0x000fe40000000f00 */
[----:B------:R-:W-:-:S07]  /*1de0*/  MOV R117, 0xffffffff ;  /* 0xffffffff00757802 */ /* 0x000fce0000000f00 */
[----:B-----5:R-:W-:Y:S05]  /*1df0*/  WARPSYNC.COLLECTIVE R117, `(.L_x_7895) ;  /* 0x0000000075087348 */ /* 0x020fea0003c00000 */
[----:B------:R0:W1:Y:S02]  /*1e00*/  SHFL.DOWN P1, R119, R124, R123, R125 ;  /* 0x0800007b7c777389 */ /* 0x000064000002007d */
[----:B01---5:R-:W-:Y:S01]  /*1e10*/  ENDCOLLECTIVE ;  /* 0x000000000000791b */ /* 0x023fe20003800000 */
.L_x_7895:
[----:B------:R-:W-:Y:S02]  /*1e20*/  MOV R124, R122 ;  /* 0x0000007a007c7202 */ /* 0x000fe40000000f00 */
[----:B------:R-:W-:-:S07]  /*1e30*/  MOV R88, R119 ;  /* 0x0000007700587202 */ /* 0x000fce0000000f00 */
[----:B------:R-:W-:Y:S05]  /*1e40*/  WARPSYNC.COLLECTIVE R117, `(.L_x_7896) ;  /* 0x0000000075087348 */ /* 0x000fea0003c00000 */
[----:B------:R0:W1:Y:S02]  /*1e50*/  SHFL.DOWN P1, R119, R124, R123, R125 ;  /* 0x0800007b7c777389 */ /* 0x000064000002007d */
[----:B01----:R-:W-:Y:S01]  /*1e60*/  ENDCOLLECTIVE ;  /* 0x000000000000791b */ /* 0x003fe20003800000 */
.L_x_7896:
[----:B------:R-:W-:Y:S01]  /*1e70*/  FADD.FTZ R88, R88, R121 ;  /* 0x0000007958587221 */ /* 0x000fe20000010000 */
[----:B------:R-:W-:-:S04]  /*1e80*/  HFMA2.MMA R123, -RZ, RZ, 0, 4.76837158203125e-07 ;  /* 0x00000008ff7b7435 */ /* 0x000fc800000001ff */
[----:B------:R-:W-:Y:S02]  /*1e90*/  MOV R124, R88 ;  /* 0x00000058007c7202 */ /* 0x000fe40000000f00 */
[----:B------:R-:W-:-:S07]  /*1ea0*/  MOV R89, R119 ;  /* 0x0000007700597202 */ /* 0x000fce0000000f00 */
[----:B------:R-:W-:Y:S05]  /*1eb0*/  WARPSYNC.COLLECTIVE R117, `(.L_x_7897) ;  /* 0x0000000075087348 */ /* 0x000fea0003c00000 */
[----:B------:R0:W1:Y:S02]  /*1ec0*/  SHFL.DOWN P1, R119, R124, R123, R125 ;  /* 0x0800007b7c777389 */ /* 0x000064000002007d */
[----:B01----:R-:W-:Y:S01]  /*1ed0*/  ENDCOLLECTIVE ;  /* 0x000000000000791b */ /* 0x003fe20003800000 */
.L_x_7897:
[----:B------:R-:W-:-:S05]  /*1ee0*/  FADD.FTZ R89, R89, R122 ;  /* 0x0000007a59597221 */ /* 0x000fca0000010000 */
[----:B------:R-:W-:Y:S02]  /*1ef0*/  MOV R124, R89 ;  /* 0x00000059007c7202 */ /* 0x000fe40000000f00 */
[----:B------:R-:W-:-:S07]  /*1f00*/  MOV R91, R119 ;  /* 0x00000077005b7202 */ /* 0x000fce0000000f00 */
[----:B------:R-:W-:Y:S05]  /*1f10*/  WARPSYNC.COLLECTIVE R117, `(.L_x_7898) ;  /* 0x0000000075087348 */ /* 0x000fea0003c00000 */
[----:B------:R0:W1:Y:S02]  /*1f20*/  SHFL.DOWN P1, R119, R124, R123, R125 ;  /* 0x0800007b7c777389 */ /* 0x000064000002007d */
[----:B01----:R-:W-:Y:S01]  /*1f30*/  ENDCOLLECTIVE ;  /* 0x000000000000791b */ /* 0x003fe20003800000 */
.L_x_7898:
[----:B------:R-:W-:Y:S01]  /*1f40*/  FADD.FTZ R91, R88, R91 ;  /* 0x0000005b585b7221 */ /* 0x000fe20000010000 */
[----:B------:R-:W-:-:S04]  /*1f50*/  HFMA2.MMA R123, -RZ, RZ, 0, 2.384185791015625e-07 ;  /* 0x00000004ff7b7435 */ /* 0x000fc800000001ff */
[----:B------:R-:W-:Y:S02]  /*1f60*/  MOV R124, R91 ;  /* 0x0000005b007c7202 */ /* 0x000fe40000000f00 */
[----:B------:R-:W-:-:S07]  /*1f70*/  MOV R92, R119 ;  /* 0x00000077005c7202 */ /* 0x000fce0000000f00 */
[----:B------:R-:W-:Y:S05]  /*1f80*/  WARPSYNC.COLLECTIVE R117, `(.L_x_7899) ;  /* 0x0000000075087348 */ /* 0x000fea0003c00000 */
[----:B------:R0:W1:Y:S02]  /*1f90*/  SHFL.DOWN P1, R119, R124, R123, R125 ;  /* 0x0800007b7c777389 */ /* 0x000064000002007d */
[----:B01----:R-:W-:Y:S01]  /*1fa0*/  ENDCOLLECTIVE ;  /* 0x000000000000791b */ /* 0x003fe20003800000 */
.L_x_7899:
[----:B------:R-:W-:-:S05]  /*1fb0*/  FADD.FTZ R92, R89, R92 ;  /* 0x0000005c595c7221 */ /* 0x000fca0000010000 */
[----:B------:R-:W-:Y:S02]  /*1fc0*/  MOV R124, R92 ;  /* 0x0000005c007c7202 */ /* 0x000fe40000000f00 */
[----:B------:R-:W-:-:S07]  /*1fd0*/  MOV R94, R119 ;  /* 0x00000077005e7202 */ /* 0x000fce0000000f00 */
[----:B------:R-:W-:Y:S05]  /*1fe0*/  WARPSYNC.COLLECTIVE R117, `(.L_x_7900) ;  /* 0x0000000075087348 */ /* 0x000fea0003c00000 */
[----:B------:R0:W1:Y:S02]  /*1ff0*/  SHFL.DOWN P1, R119, R124, R123, R125 ;  /* 0x0800007b7c777389 */ /* 0x000064000002007d */
[----:B01----:R-:W-:Y:S01]  /*2000*/  ENDCOLLECTIVE ;  /* 0x000000000000791b */ /* 0x003fe20003800000 */
.L_x_7900:
[----:B------:R-:W-:Y:S01]  /*2010*/  FADD.FTZ R94, R91, R94 ;  /* 0x0000005e5b5e7221 */ /* 0x000fe20000010000 */
[----:B------:R-:W-:-:S04]  /*2020*/  HFMA2.MMA R123, -RZ, RZ, 0, 1.1920928955078125e-07 ;  /* 0x00000002ff7b7435 */ /* 0x000fc800000001ff */
[----:B------:R-:W-:Y:S02]  /*2030*/  MOV R124, R94 ;  /* 0x0000005e007c7202 */ /* 0x000fe40000000f00 */
[----:B------:R-:W-:-:S07]  /*2040*/  MOV R93, R119 ;  /* 0x00000077005d7202 */ /* 0x000fce0000000f00 */
[----:B------:R-:W-:Y:S05]  /*2050*/  WARPSYNC.COLLECTIVE R117, `(.L_x_7901) ;  /* 0x0000000075087348 */ /* 0x000fea0003c00000 */
[----:B------:R0:W1:Y:S02]  /*2060*/  SHFL.DOWN P1, R119, R124, R123, R125 ;  /* 0x0800007b7c777389 */ /* 0x000064000002007d */
[----:B01----:R-:W-:Y:S01]  /*2070*/  ENDCOLLECTIVE ;  /* 0x000000000000791b */ /* 0x003fe20003800000 */
.L_x_7901:
[----:B------:R-:W-:-:S05]  /*2080*/  FADD.FTZ R93, R92, R93 ;  /* 0x0000005d5c5d7221 */ /* 0x000fca0000010000 */
[----:B------:R-:W-:Y:S02]  /*2090*/  MOV R124, R93 ;  /* 0x0000005d007c7202 */ /* 0x000fe40000000f00 */
[----:B------:R-:W-:-:S07]  /*20a0*/  MOV R95, R119 ;  /* 0x00000077005f7202 */ /* 0x000fce0000000f00 */
[----:B------:R-:W-:Y:S05]  /*20b0*/  WARPSYNC.COLLECTIVE R117, `(.L_x_7902) ;  /* 0x0000000075087348 */ /* 0x000fea0003c00000 */
[----:B------:R0:W1:Y:S02]  /*20c0*/  SHFL.DOWN P1, R119, R124, R123, R125 ;  /* 0x0800007b7c777389 */ /* 0x000064000002007d */
[----:B01----:R-:W-:Y:S01]  /*20d0*/  ENDCOLLECTIVE ;  /* 0x000000000000791b */ /* 0x003fe20003800000 */
.L_x_7902:
[----:B------:R-:W-:Y:S01]  /*20e0*/  FADD.FTZ R95, R94, R95 ;  /* 0x0000005f5e5f7221 */ /* 0x000fe20000010000 */
[----:B------:R-:W-:-:S04]  /*20f0*/  HFMA2.MMA R123, -RZ, RZ, 0, 5.9604644775390625e-08 ;  /* 0x00000001ff7b7435 */ /* 0x000fc800000001ff */
[----:B------:R-:W-:Y:S02]  /*2100*/  MOV R124, R95 ;  /* 0x0000005f007c7202 */ /* 0x000fe40000000f00 */
[----:B------:R-:W-:-:S07]  /*2110*/  MOV R120, R119 ;  /* 0x0000007700787202 */ /* 0x000fce0000000f00 */
[----:B------:R-:W-:Y:S05]  /*2120*/  WARPSYNC.COLLECTIVE R117, `(.L_x_7903) ;  /* 0x0000000075087348 */ /* 0x000fea0003c00000 */
[----:B------:R0:W1:Y:S02]  /*2130*/  SHFL.DOWN P1, R119, R124, R123, R125 ;  /* 0x0800007b7c777389 */ /* 0x000064000002007d */
[----:B01----:R-:W-:Y:S01]  /*2140*/  ENDCOLLECTIVE ;  /* 0x000000000000791b */ /* 0x003fe20003800000 */
.L_x_7903:
[----:B------:R-:W-:-:S05]  /*2150*/  FADD.FTZ R120, R93, R120 ;  /* 0x000000785d787221 */ /* 0x000fca0000010000 */
[----:B------:R-:W-:Y:S02]  /*2160*/  MOV R124, R120 ;  /* 0x00000078007c7202 */ /* 0x000fe40000000f00 */
[----:B------:R-:W-:-:S07]  /*2170*/  MOV R88, R119 ;  /* 0x0000007700587202 */ /* 0x000fce0000000f00 */
[----:B------:R-:W-:Y:S05]  /*2180*/  WARPSYNC.COLLECTIVE R117, `(.L_x_7904) ;  /* 0x0000000075087348 */ /* 0x000fea0003c00000 */
[----:B------:R0:W1:Y:S02]  /*2190*/  SHFL.DOWN P1, R119, R124, R123, R125 ;  /* 0x0800007b7c777389 */ /* 0x000064000002007d */
[----:B01----:R-:W-:Y:S01]  /*21a0*/  ENDCOLLECTIVE ;  /* 0x000000000000791b */ /* 0x003fe20003800000 */
.L_x_7904:
[----:B------:R-:W-:Y:S01]  /*21b0*/  MOV R89, R119 ;  /* 0x0000007700597202 */ /* 0x000fe20000000f00 */
[----:B------:R-:W-:Y:S06]  /*21c0*/  BRA `(.L_x_7905) ;  /* 0xffffffec00607947 */ /* 0x000fec000383ffff */
.L_x_7906:
        /* <DEDUP_REMOVED lines=11> */
.L_x_8678:


//--------------------- .text._ZN10layer_norm13ln_bwd_kernelINS_13Kernel_traitsIfffffjLj1536ELj1ELj1ELj4ELj16ENS_18Kernel_traits_baseILj1536EfffffjLj128EEEEELb0ELb1ELb0ELb1EEEvNS_9BwdParamsE --------------------------
	.section	.text._ZN10layer_norm13ln_bwd_kernelINS_13Kernel_traitsIfffffjLj1536ELj1ELj1ELj4ELj16ENS_18Kernel_traits_baseILj1536EfffffjLj128EEEEELb0ELb1ELb0ELb1EEEvNS_9BwdParamsE,"ax",@progbits
	.align	128
        .global         _ZN10layer_norm13ln_bwd_kernelINS_13Kernel_traitsIfffffjLj1536ELj1ELj1ELj4ELj16ENS_18Kernel_traits_baseILj1536EfffffjLj128EEEEELb0ELb1ELb0ELb1EEEvNS_9BwdParamsE
        .type           _ZN10layer_norm13ln_bwd_kernelINS_13Kernel_traitsIfffffjLj1536ELj1ELj1ELj4ELj16ENS_18Kernel_traits_baseILj1536EfffffjLj128EEEEELb0ELb1ELb0ELb1EEEvNS_9BwdParamsE,@function
        .size           _ZN10layer_norm13ln_bwd_kernelINS_13Kernel_traitsIfffffjLj1536ELj1ELj1ELj4ELj16ENS_18Kernel_traits_baseILj1536EfffffjLj128EEEEELb0ELb1ELb0ELb1EEEvNS_9BwdParamsE,(.L_x_8679 - _ZN10layer_norm13ln_bwd_kernelINS_13Kernel_traitsIfffffjLj1536ELj1ELj1ELj4ELj16ENS_18Kernel_traits_baseILj1536EfffffjLj128EEEEELb0ELb1ELb0ELb1EEEvNS_9BwdParamsE)
        .other          _ZN10layer_norm13ln_bwd_kernelINS_13Kernel_traitsIfffffjLj1536ELj1ELj1ELj4ELj16ENS_18Kernel_traits_baseILj1536EfffffjLj128EEEEELb0ELb1ELb0ELb1EEEvNS_9BwdParamsE,@"STO_CUDA_ENTRY STV_DEFAULT"
_ZN10layer_norm13ln_bwd_kernelINS_13Kernel_traitsIfffffjLj1536ELj1ELj1ELj4ELj16ENS_18Kernel_traits_baseILj1536EfffffjLj128EEEEELb0ELb1ELb0ELb1EEEvNS_9BwdParamsE:
.text._ZN10layer_norm13ln_bwd_kernelINS_13Kernel_traitsIfffffjLj1536ELj1ELj1ELj4ELj16ENS_18Kernel_traits_baseILj1536EfffffjLj128EEEEELb0ELb1ELb0ELb1EEEvNS_9BwdParamsE:
        /* <DEDUP_REMOVED lines=33> */
.L_x_7907:
        /* <DEDUP_REMOVED lines=12> */
[----:B------:R-:W-:-:S02]  /*02d0*/  CS2R R88, SRZ ;  /* 0x0000000000587805 */ /* 0x000fc4000001ff00 */
[----:B------:R-:W-:Y:S02]  /*02e0*/  ISETP.NE.AND.EX P0, PT, RZ, UR5, PT, P0 ;  /* 0x00000005ff007c0c */ /* 0x000fe4000bf05300 */
        /* <DEDUP_REMOVED lines=8> */
[----:B------:R-:W-:Y:S01]  /*0370*/  CS2R R12, SRZ ;  /* 0x00000000000c7805 */ /* 0x000fe2000001ff00 */
[----:B------:R-:W5:Y:S01]  /*0380*/  LDG.E.128 R24, desc[UR6][R4.64] ;  /* 0x0000000604187981 */ /* 0x000f62000c1e1d00 */
[----:B------:R-:W-:Y:S02]  /*0390*/  CS2R R14, SRZ ;  /* 0x00000000000e7805 */ /* 0x000fe4000001ff00 */
[----:B------:R-:W-:Y:S02]  /*03a0*/  CS2R R80, SRZ ;  /* 0x0000000000507805 */ /* 0x000fe4000001ff00 */
[----:B------:R-:W-:Y:S01]  /*03b0*/  CS2R R98, SRZ ;  /* 0x0000000000627805 */ /* 0x000fe2000001ff00 */
[----:B------:R-:W5:Y:S01]  /*03c0*/  LDG.E.128 R20, desc[UR6][R4.64+0x800] ;  /* 0x0008000604147981 */ /* 0x000f62000c1e1d00 */
[----:B------:R-:W-:-:S02]  /*03d0*/  CS2R R102, SRZ ;  /* 0x0000000000667805 */ /* 0x000fc4000001ff00 */
[----:B0-----:R-:W-:Y:S02]  /*03e0*/  CS2R R2, SRZ ;  /* 0x0000000000027805 */ /* 0x001fe4000001ff00 */
[----:B------:R-:W-:Y:S01]  /*03f0*/  CS2R R82, SRZ ;  /* 0x0000000000527805 */ /* 0x000fe2000001ff00 */
[----:B------:R0:W5:Y:S01]  /*0400*/  LDG.E.128 R16, desc[UR6][R4.64+0x1000] ;  /* 0x0010000604107981 */ /* 0x000162000c1e1d00 */
[----:B------:R-:W-:Y:S02]  /*0410*/  CS2R R94, SRZ ;  /* 0x00000000005e7805 */ /* 0x000fe4000001ff00 */
[----:B------:R-:W-:Y:S02]  /*0420*/  CS2R R100, SRZ ;  /* 0x0000000000647805 */ /* 0x000fe4000001ff00 */
[----:B------:R-:W-:Y:S02]  /*0430*/  CS2R R104, SRZ ;  /* 0x0000000000687805 */ /* 0x000fe4000001ff00 */
[----:B0-----:R-:W-:-:S07]  /*0440*/  CS2R R4, SRZ ;  /* 0x0000000000047805 */ /* 0x001fce000001ff00 */
.L_x_7911:
        /* <DEDUP_REMOVED lines=39> */
[----:B-----5:R-:W5:Y:S01]  /*06c0*/  @P0 LDG.E R96, desc[UR6][R118.64] ;  /* 0x0000000676600981 */ /* 0x020f62000c1e1900 */
        /* <DEDUP_REMOVED lines=57> */
[----:B------:R-:W-:Y:S01]  /*0a60*/  FMUL.FTZ R71, R35, R71 ;  /* 0x0000004723477220 */ /* 0x000fe20000410000 */
[----:B------:R-:W-:Y:S01]  /*0a70*/  FADD.FTZ R56, R56, R113 ;  /* 0x0000007138387221 */ /* 0x000fe20000010000 */
[----:B------:R-:W-:Y:S01]  /*0a80*/  FFMA.FTZ R61, R68, R113, R61 ;  /* 0x00000071443d7223 */ /* 0x000fe2000001003d */
[C---:B------:R-:W-:Y:S01]  /*0a90*/  FADD.FTZ R59, -R97.reuse, R74 ;  /* 0x0000004a613b7221 */ /* 0x040fe20000010100 */
[C---:B------:R-:W-:Y:S01]  /*0aa0*/  FADD.FTZ R57, -R97.reuse, R75 ;  /* 0x0000004b61397221 */ /* 0x040fe20000010100 */
        /* <DEDUP_REMOVED lines=50> */
.L_x_7922:
        /* <DEDUP_REMOVED lines=13> */
.L_x_7910:
        /* <DEDUP_REMOVED lines=54> */
[----:B-1----:R-:W-:-:S04]  /*1200*/  IMAD.WIDE.U32 R120, R110, 0x10, R66 ;  /* 0x000000106e787825 */ /* 0x002fc800078e0042 */
[-C--:B------:R-:W-:Y:S01]  /*1210*/  FMUL.FTZ R118, R65, R96.reuse ;  /* 0x0000006041767220 */ /* 0x080fe20000410000 */
[-C--:B------:R-:W-:Y:S01]  /*1220*/  FMUL.FTZ R116, R116, R96.reuse ;  /* 0x0000006074747220 */ /* 0x080fe20000410000 */
[----:B------:R0:W-:Y:S01]  /*1230*/  @P1 STG.E.128 desc[UR6][R124.64], R60 ;  /* 0x0000003c7c001986 */ /* 0x0001e2000c101d06 */
[-C--:B------:R-:W-:Y:S01]  /*1240*/  FMUL.FTZ R93, R93, R96.reuse ;  /* 0x000000605d5d7220 */ /* 0x080fe20000410000 */
[----:B------:R-:W-:Y:S01]  /*1250*/  FMUL.FTZ R110, R64, R96 ;  /* 0x00000060406e7220 */ /* 0x000fe20000410000 */
[-CC-:B------:R-:W-:Y:S01]  /*1260*/  FFMA.FTZ R111, R111, R92.reuse, R79.reuse ;  /* 0x0000005c6f6f7223 */ /* 0x180fe2000001004f */
[-CC-:B------:R-:W-:Y:S01]  /*1270*/  FFMA.FTZ R112, R112, R92.reuse, R79.reuse ;  /* 0x0000005c70707223 */ /* 0x180fe2000001004f */
[--C-:B------:R-:W-:Y:S01]  /*1280*/  FFMA.FTZ R70, R70, R92, R79.reuse ;  /* 0x0000005c46467223 */ /* 0x100fe2000001004f */
[----:B------:R-:W-:Y:S01]  /*1290*/  FMUL.FTZ R64, R24, R118 ;  /* 0x0000007618407220 */ /* 0x000fe20000410000 */
[----:B------:R-:W-:Y:S01]  /*12a0*/  FMUL.FTZ R65, R25, R116 ;  /* 0x0000007419417220 */ /* 0x000fe20000410000 */
[----:B------:R-:W-:Y:S01]  /*12b0*/  FMUL.FTZ R66, R26, R93 ;  /* 0x0000005d1a427220 */ /* 0x000fe20000410000 */
[----:B------:R-:W-:Y:S01]  /*12c0*/  FMUL.FTZ R67, R27, R110 ;  /* 0x0000006e1b437220 */ /* 0x000fe20000410000 */
[----:B------:R-:W-:Y:S01]  /*12d0*/  FFMA.FTZ R68, R68, R92, R79 ;  /* 0x0000005c44447223 */ /* 0x000fe2000001004f */
[----:B------:R-:W-:Y:S01]  /*12e0*/  FADD.FTZ R111, R114, -R111 ;  /* 0x8000006f726f7221 */ /* 0x000fe20000010000 */
[----:B------:R-:W-:Y:S01]  /*12f0*/  FADD.FTZ R69, R69, -R112 ;  /* 0x8000007045457221 */ /* 0x000fe20000010000 */
[----:B------:R-:W-:Y:S01]  /*1300*/  FADD.FTZ R71, R71, -R70 ;  /* 0x8000004647477221 */ /* 0x000fe20000010000 */
[----:B------:R-:W-:Y:S01]  /*1310*/  FADD.FTZ R113, R113, -R68 ;  /* 0x8000004471717221 */ /* 0x000fe20000010000 */
[----:B------:R1:W-:Y:S01]  /*1320*/  STG.E.128 desc[UR6][R120.64], R64 ;  /* 0x0000004078007986 */ /* 0x0003e2000c101d06 */
[C---:B------:R-:W-:Y:S01]  /*1330*/  FMUL.FTZ R111, R108.reuse, R111 ;  /* 0x0000006f6c6f7220 */ /* 0x040fe20000410000 */
[----:B0-----:R-:W0:Y:S01]  /*1340*/  @P1 LDC.64 R60, c[0x0][0x308] ;  /* 0x0000c200ff3c1b82 */ /* 0x001e220000000a00 */
[C---:B------:R-:W-:Y:S01]  /*1350*/  FMUL.FTZ R124, R108.reuse, R69 ;  /* 0x000000456c7c7220 */ /* 0x040fe20000410000 */
[----:B------:R-:W-:Y:S01]  /*1360*/  FMUL.FTZ R69, R108, R113 ;  /* 0x000000716c457220 */ /* 0x000fe20000410000 */
[----:B------:R-:W-:Y:S01]  /*1370*/  @P2 FADD.FTZ R111, R44, R111 ;  /* 0x0000006f2c6f2221 */ /* 0x000fe20000010000 */
[----:B------:R-:W-:Y:S01]  /*1380*/  LEA R112, P5, R109, UR16, 0x4 ;  /* 0x000000106d707c11 */ /* 0x000fe2000f8a20ff */
[----:B------:R-:W-:Y:S01]  /*1390*/  @P2 FADD.FTZ R124, R45, R124 ;  /* 0x0000007c2d7c2221 */ /* 0x000fe20000010000 */
[----:B------:R-:W-:Y:S01]  /*13a0*/  @P2 FADD.FTZ R69, R46, R69 ;  /* 0x000000452e452221 */ /* 0x000fe20000010000 */
[----:B------:R-:W-:-:S04]  /*13b0*/  IMAD.WIDE.U32 R62, R109, 0x10, R122 ;  /* 0x000000106d3e7825 */ /* 0x000fc800078e007a */
[----:B-1----:R-:W-:Y:S01]  /*13c0*/  FMUL.FTZ R120, R108, R71 ;  /* 0x000000476c787220 */ /* 0x002fe20000410000 */
[----:B------:R-:W-:Y:S02]  /*13d0*/  SEL R64, R111, R52, P3 ;  /* 0x000000346f407207 */ /* 0x000fe40001800000 */
[C---:B------:R-:W-:Y:S01]  /*13e0*/  SEL R65, R124.reuse, R53, P3 ;  /* 0x000000357c417207 */ /* 0x040fe20001800000 */
[----:B------:R-:W-:Y:S01]  /*13f0*/  @P2 FADD.FTZ R120, R47, R120 ;  /* 0x000000782f782221 */ /* 0x000fe20000010000 */
[----:B------:R-:W-:Y:S01]  /*1400*/  LEA.HI.X R113, R109, UR17, RZ, 0x4, P5 ;  /* 0x000000116d717c11 */ /* 0x000fe2000a8f24ff */
[-C--:B------:R-:W-:Y:S01]  /*1410*/  FMUL.FTZ R111, R111, R96.reuse ;  /* 0x000000606f6f7220 */ /* 0x080fe20000410000 */
[----:B------:R-:W-:Y:S01]  /*1420*/  FMUL.FTZ R124, R124, R96 ;  /* 0x000000607c7c7220 */ /* 0x000fe20000410000 */
[----:B------:R-:W-:Y:S01]  /*1430*/  SEL R66, R69, R54, P3 ;  /* 0x0000003645427207 */ /* 0x000fe20001800000 */
[----:B0-----:R-:W-:Y:S01]  /*1440*/  @P1 IMAD.WIDE.U32 R114, R109, 0x10, R60 ;  /* 0x000000106d721825 */ /* 0x001fe200078e003c */
[----:B------:R-:W-:-:S03]  /*1450*/  SEL R67, R120, R55, P3 ;  /* 0x0000003778437207 */ /* 0x000fc60001800000 */
[-C--:B------:R-:W-:Y:S01]  /*1460*/  FMUL.FTZ R109, R69, R96.reuse ;  /* 0x00000060456d7220 */ /* 0x080fe20000410000 */
[----:B------:R-:W-:Y:S01]  /*1470*/  FMUL.FTZ R120, R120, R96 ;  /* 0x0000006078787220 */ /* 0x000fe20000410000 */
[----:B------:R-:W-:Y:S01]  /*1480*/  FMUL.FTZ R68, R20, R111 ;  /* 0x0000006f14447220 */ /* 0x000fe20000410000 */
[----:B------:R-:W-:Y:S01]  /*1490*/  FMUL.FTZ R69, R21, R124 ;  /* 0x0000007c15457220 */ /* 0x000fe20000410000 */
[----:B------:R-:W-:Y:S01]  /*14a0*/  FMUL.FTZ R70, R22, R109 ;  /* 0x0000006d16467220 */ /* 0x000fe20000410000 */
[----:B------:R-:W-:Y:S01]  /*14b0*/  FMUL.FTZ R71, R23, R120 ;  /* 0x0000007817477220 */ /* 0x000fe20000410000 */
[----:B------:R-:W-:Y:S01]  /*14c0*/  IMAD.WIDE.U32 R122, R107, 0x10, R122 ;  /* 0x000000106b7a7825 */ /* 0x000fe200078e007a */
[----:B------:R-:W3:Y:S04]  /*14d0*/  LDG.E.128 R60, desc[UR6][R62.64] ;  /* 0x000000063e3c7981 */ /* 0x000ee8000c1e1d00 */
        /* <DEDUP_REMOVED lines=20> */
[----:B------:R-:W-:Y:S01]  /*1620*/  LEA R72, P5, R107, UR16, 0x4 ;  /* 0x000000106b487c11 */ /* 0x000fe2000f8a20ff */
[----:B------:R-:W-:Y:S01]  /*1630*/  FMUL.FTZ R74, R75, R96 ;  /* 0x000000604b4a7220 */ /* 0x000fe20000410000 */
[C---:B------:R-:W-:Y:S01]  /*1640*/  SEL R54, R97.reuse, R54, P3 ;  /* 0x0000003661367207 */ /* 0x040fe20001800000 */
[-C--:B------:R-:W-:Y:S01]  /*1650*/  FMUL.FTZ R76, R68, R96.reuse ;  /* 0x00000060444c7220 */ /* 0x080fe20000410000 */
[-C--:B------:R-:W-:Y:S01]  /*1660*/  FMUL.FTZ R97, R97, R96.reuse ;  /* 0x0000006061617220 */ /* 0x080fe20000410000 */
[----:B------:R-:W-:Y:S01]  /*1670*/  FMUL.FTZ R96, R108, R96 ;  /* 0x000000606c607220 */ /* 0x000fe20000410000 */
[----:B------:R-:W-:Y:S01]  /*1680*/  SEL R52, R75, R52, P3 ;  /* 0x000000344b347207 */ /* 0x000fe20001800000 */
[----:B0-----:R-:W-:Y:S01]  /*1690*/  @P1 IMAD.WIDE.U32 R114, R107, 0x10, R114 ;  /* 0x000000106b721825 */ /* 0x001fe200078e0072 */
[----:B------:R-:W-:-:S03]  /*16a0*/  SEL R53, R68, R53, P3 ;  /* 0x0000003544357207 */ /* 0x000fc60001800000 */
[----:B------:R-:W-:Y:S01]  /*16b0*/  FMUL.FTZ R68, R16, R74 ;  /* 0x0000004a10447220 */ /* 0x000fe20000410000 */
[----:B------:R-:W-:Y:S01]  /*16c0*/  SEL R55, R108, R55, P3 ;  /* 0x000000376c377207 */ /* 0x000fe20001800000 */
[----:B------:R-:W-:Y:S01]  /*16d0*/  FMUL.FTZ R69, R17, R76 ;  /* 0x0000004c11457220 */ /* 0x000fe20000410000 */
[----:B------:R-:W-:Y:S01]  /*16e0*/  LEA.HI.X R73, R107, UR17, RZ, 0x4, P5 ;  /* 0x000000116b497c11 */ /* 0x000fe2000a8f24ff */
[----:B------:R-:W-:Y:S01]  /*16f0*/  FMUL.FTZ R70, R18, R97 ;  /* 0x0000006112467220 */ /* 0x000fe20000410000 */
[----:B------:R-:W-:Y:S01]  /*1700*/  FMUL.FTZ R71, R19, R96 ;  /* 0x0000006013477220 */ /* 0x000fe20000410000 */
[----:B------:R0:W-:Y:S01]  /*1710*/  @P1 STG.E.128 desc[UR6][R114.64], R52 ;  /* 0x0000003472001986 */ /* 0x0001e2000c101d06 */
[----:B------:R-:W-:Y:S02]  /*1720*/  IADD3 R106, R106, UR18, RZ ;  /* 0x000000126a6a7c10 */ /* 0x000fe4000fffe0ff */
[----:B------:R-:W-:Y:S01]  /*1730*/  SEL R122, RZ, 0x1, P4 ;  /* 0x00000001ff7a7807 */ /* 0x000fe20002000000 */
[----:B------:R0:W-:Y:S01]  /*1740*/  STG.E.128 desc[UR6][R72.64], R68 ;  /* 0x0000004448007986 */ /* 0x0001e2000c101d06 */
[----:B------:R-:W-:Y:S01]  /*1750*/  ISETP.GE.AND P1, PT, R106, UR19, PT ;  /* 0x000000136a007c0c */ /* 0x000fe2000bf26270 */
        /* <DEDUP_REMOVED lines=49> */
.L_x_7908:
        /* <DEDUP_REMOVED lines=22> */
.L_x_7909:
[----:B------:R-:W-:Y:S01]  /*1bd0*/  HFMA2.MMA R67, -RZ, RZ, 0, 9.5367431640625e-07 ;  /* 0x00000010ff437435 */ /* 0x000fe200000001ff */
[----:B------:R-:W-:Y:S02]  /*1be0*/  MOV R124, R58 ;  /* 0x0000003a007c7202 */ /* 0x000fe40000000f00 */
[----:B------:R-:W-:Y:S02]  /*1bf0*/  MOV R79, 0x1f ;  /* 0x0000001f004f7802 */ /* 0x000fe40000000f00 */
[----:B------:R-:W-:-:S07]  /*1c00*/  MOV R65, 0xffffffff ;  /* 0xffffffff00417802 */ /* 0x000fce0000000f00 */
[----:B-----5:R-:W-:Y:S05]  /*1c10*/  WARPSYNC.COLLECTIVE R65, `(.L_x_7912) ;  /* 0x0000000041087348 */ /* 0x020fea0003c00000 */
[----:B------:R0:W1:Y:S02]  /*1c20*/  SHFL.DOWN P2, R66, R124, R67, R79 ;  /* 0x080000437c427389 */ /* 0x000064000004004f */
[----:B01---5:R-:W-:Y:S01]  /*1c30*/  ENDCOLLECTIVE ;  /* 0x000000000000791b */ /* 0x023fe20003800000 */
.L_x_7912:
[----:B------:R-:W-:Y:S02]  /*1c40*/  MOV R124, R59 ;  /* 0x0000003b007c7202 */ /* 0x000fe40000000f00 */
[----:B------:R-:W-:-:S07]  /*1c50*/  MOV R57, R66 ;  /* 0x0000004200397202 */ /* 0x000fce0000000f00 */
[----:B------:R-:W-:Y:S05]  /*1c60*/  WARPSYNC.COLLECTIVE R65, `(.L_x_7913) ;  /* 0x0000000041087348 */ /* 0x000fea0003c00000 */
[----:B------:R0:W1:Y:S02]  /*1c70*/  SHFL.DOWN P2, R66, R124, R67, R79 ;  /* 0x080000437c427389 */ /* 0x000064000004004f */
[----:B01----:R-:W-:Y:S01]  /*1c80*/  ENDCOLLECTIVE ;  /* 0x000000000000791b */ /* 0x003fe20003800000 */
.L_x_7913:
[----:B------:R-:W-:Y:S01]  /*1c90*/  FADD.FTZ R57, R58, R57 ;  /* 0x000000393a397221 */ /* 0x000fe20000010000 */
[----:B------:R-:W-:-:S04]  /*1ca0*/  HFMA2.MMA R67, -RZ, RZ, 0, 4.76837158203125e-07 ;  /* 0x00000008ff437435 */ /* 0x000fc800000001ff */
[----:B------:R-:W-:Y:S02]  /*1cb0*/  MOV R124, R57 ;  /* 0x00000039007c7202 */ /* 0x000fe40000000f00 */
[----:B------:R-:W-:-:S07]  /*1cc0*/  MOV R56, R66 ;  /* 0x0000004200387202 */ /* 0x000fce0000000f00 */
[----:B------:R-:W-:Y:S05]  /*1cd0*/  WARPSYNC.COLLECTIVE R65, `(.L_x_7914) ;  /* 0x0000000041087348 */ /* 0x000fea0003c00000 */
[----:B------:R0:W1:Y:S02]  /*1ce0*/  SHFL.DOWN P2, R66, R124, R67, R79 ;  /* 0x080000437c427389 */ /* 0x000064000004004f */
[----:B01----:R-:W-:Y:S01]  /*1cf0*/  ENDCOLLECTIVE ;  /* 0x000000000000791b */ /* 0x003fe20003800000 */
.L_x_7914:
[----:B------:R-:W-:-:S05]  /*1d00*/  FADD.FTZ R60, R59, R56 ;  /* 0x000000383b3c7221 */ /* 0x000fca0000010000 */
[----:B------:R-:W-:Y:S02]  /*1d10*/  MOV R124, R60 ;  /* 0x0000003c007c7202 */ /* 0x000fe40000000f00 */
[----:B------:R-:W-:-:S07]  /*1d20*/  MOV R56, R66 ;  /* 0x0000004200387202 */ /* 0x000fce0000000f00 */
[----:B------:R-:W-:Y:S05]  /*1d30*/  WARPSYNC.COLLECTIVE R65, `(.L_x_7915) ;  /* 0x0000000041087348 */ /* 0x000fea0003c00000 */
[----:B------:R0:W1:Y:S02]  /*1d40*/  SHFL.DOWN P2, R66, R124, R67, R79 ;  /* 0x080000437c427389 */ /* 0x000064000004004f */
[----:B01----:R-:W-:Y:S01]  /*1d50*/  ENDCOLLECTIVE ;  /* 0x000000000000791b */ /* 0x003fe20003800000 */
.L_x_7915:
[----:B------:R-:W-:Y:S01]  /*1d60*/  FADD.FTZ R62, R57, R56 ;  /* 0x00000038393e7221 */ /* 0x000fe20000010000 */
[----:B------:R-:W-:-:S04]  /*1d70*/  HFMA2.MMA R67, -RZ, RZ, 0, 2.384185791015625e-07 ;  /* 0x00000004ff437435 */ /* 0x000fc800000001ff */
[----:B------:R-:W-:Y:S02]  /*1d80*/  MOV R124, R62 ;  /* 0x0000003e007c7202 */ /* 0x000fe40000000f00 */
[----:B------:R-:W-:-:S07]  /*1d90*/  MOV R61, R66 ;  /* 0x00000042003d7202 */ /* 0x000fce0000000f00 */
[----:B------:R-:W-:Y:S05]  /*1da0*/  WARPSYNC.COLLECTIVE R65, `(.L_x_7916) ;  /* 0x0000000041087348 */ /* 0x000fea0003c00000 */
[----:B------:R0:W1:Y:S02]  /*1db0*/  SHFL.DOWN P2, R66, R124, R67, R79 ;  /* 0x080000437c427389 */ /* 0x000064000004004f */
[----:B01----:R-:W-:Y:S01]  /*1dc0*/  ENDCOLLECTIVE ;  /* 0x000000000000791b */ /* 0x003fe20003800000 */
.L_x_7916:
[----:B------:R-:W-:-:S05]  /*1dd0*/  FADD.FTZ R61, R60, R61 ;  /* 0x0000003d3c3d7221 */ /* 0x000fca0000010000 */
[----:B------:R-:W-:Y:S02]  /*1de0*/  MOV R124, R61 ;  /* 0x0000003d007c7202 */ /* 0x000fe40000000f00 */
[----:B------:R-:W-:-:S07]  /*1df0*/  MOV R63, R66 ;  /* 0x00000042003f7202 */ /* 0x000fce0000000f00 */
[----:B------:R-:W-:Y:S05]  /*1e00*/  WARPSYNC.COLLECTIVE R65, `(.L_x_7917) ;  /* 0x0000000041087348 */ /* 0x000fea0003c00000 */
[----:B------:R0:W1:Y:S02]  /*1e10*/  SHFL.DOWN P2, R66, R124, R67, R79 ;  /* 0x080000437c427389 */ /* 0x000064000004004f */
[----:B01----:R-:W-:Y:S01]  /*1e20*/  ENDCOLLECTIVE ;  /* 0x000000000000791b */ /* 0x003fe20003800000 */
.L_x_7917:
[----:B------:R-:W-:Y:S01]  /*1e30*/  FADD.FTZ R63, R62, R63 ;  /* 0x0000003f3e3f7221 */ /* 0x000fe20000010000 */
[----:B------:R-:W-:-:S04]  /*1e40*/  HFMA2.MMA R67, -RZ, RZ, 0, 1.1920928955078125e-07 ;  /* 0x00000002ff437435 */ /* 0x000fc800000001ff */
[----:B------:R-:W-:Y:S02]  /*1e50*/  MOV R124, R63 ;  /* 0x0000003f007c7202 */ /* 0x000fe40000000f00 */
[----:B------:R-:W-:-:S07]  /*1e60*/  MOV R56, R66 ;  /* 0x0000004200387202 */ /* 0x000fce0000000f00 */
[----:B------:R-:W-:Y:S05]  /*1e70*/  WARPSYNC.COLLECTIVE R65, `(.L_x_7918) ;  /* 0x0000000041087348 */ /* 0x000fea0003c00000 */
[----:B------:R0:W1:Y:S02]  /*1e80*/  SHFL.DOWN P2, R66, R124, R67, R79 ;  /* 0x080000437c427389 */ /* 0x000064000004004f */
[----:B01----:R-:W-:Y:S01]  /*1e90*/  ENDCOLLECTIVE ;  /* 0x000000000000791b */ /* 0x003fe20003800000 */
.L_x_7918:
[----:B------:R-:W-:-:S05]  /*1ea0*/  FADD.FTZ R58, R61, R56 ;  /* 0x000000383d3a7221 */ /* 0x000fca0000010000 */
[----:B------:R-:W-:Y:S02]  /*1eb0*/  MOV R124, R58 ;  /* 0x0000003a007c7202 */ /* 0x000fe40000000f00 */
[----:B------:R-:W-:-:S07]  /*1ec0*/  MOV R56, R66 ;  /* 0x0000004200387202 */ /* 0x000fce0000000f00 */
[----:B------:R-:W-:Y:S05]  /*1ed0*/  WARPSYNC.COLLECTIVE R65, `(.L_x_7919) ;  /* 0x0000000041087348 */ /* 0x000fea0003c00000 */
[----:B------:R0:W1:Y:S02]  /*1ee0*/  SHFL.DOWN P2, R66, R124, R67, R79 ;  /* 0x080000437c427389 */ /* 0x000064000004004f */
[----:B01----:R-:W-:Y:S01]  /*1ef0*/  ENDCOLLECTIVE ;  /* 0x000000000000791b */ /* 0x003fe20003800000 */
.L_x_7919:
[----:B------:R-:W-:Y:S01]  /*1f00*/  FADD.FTZ R56, R63, R56 ;  /* 0x000000383f387221 */ /* 0x000fe20000010000 */
[----:B------:R-:W-:-:S04]  /*1f10*/  HFMA2.MMA R67, -RZ, RZ, 0, 5.9604644775390625e-08 ;  /* 0x00000001ff437435 */ /* 0x000fc800000001ff */
[----:B------:R-:W-:Y:S02]  /*1f20*/  MOV R124, R56 ;  /* 0x00000038007c7202 */ /* 0x000fe40000000f00 */
[----:B------:R-:W-:-:S07]  /*1f30*/  MOV R59, R66 ;  /* 0x00000042003b7202 */ /* 0x000fce0000000f00 */
[----:B------:R-:W-:Y:S05]  /*1f40*/  WARPSYNC.COLLECTIVE R65, `(.L_x_7920) ;  /* 0x0000000041087348 */ /* 0x000fea0003c00000 */
[----:B------:R0:W1:Y:S02]  /*1f50*/  SHFL.DOWN P2, R66, R124, R67, R79 ;  /* 0x080000437c427389 */ /* 0x000064000004004f */
[----:B01----:R-:W-:Y:S01]  /*1f60*/  ENDCOLLECTIVE ;  /* 0x000000000000791b */ /* 0x003fe20003800000 */
.L_x_7920:
[----:B------:R-:W-:-:S05]  /*1f70*/  FADD.FTZ R57, R58, R59 ;  /* 0x0000003b3a397221 */ /* 0x000fca0000010000 */
[----:B------:R-:W-:Y:S02]  /*1f80*/  MOV R124, R57 ;  /* 0x00000039007c7202 */ /* 0x000fe40000000f00 */
[----:B------:R-:W-:-:S07]  /*1f90*/  MOV R59, R66 ;  /* 0x00000042003b7202 */ /* 0x000fce0000000f00 */
[----:B------:R-:W-:Y:S05]  /*1fa0*/  WARPSYNC.COLLECTIVE R65, `(.L_x_7921) ;  /* 0x0000000041087348 */ /* 0x000fea0003c00000 */
[----:B------:R0:W1:Y:S02]  /*1fb0*/  SHFL.DOWN P2, R66, R124, R67, R79 ;  /* 0x080000437c427389 */ /* 0x000064000004004f */
[----:B01----:R-:W-:Y:S01]  /*1fc0*/  ENDCOLLECTIVE ;  /* 0x000000000000791b */ /* 0x003fe20003800000 */
.L_x_7921:
[----:B------:R-:W-:Y:S01]  /*1fd0*/  MOV R60, R66 ;  /* 0x00000042003c7202 */ /* 0x000fe20000000f00 */
[----:B------:R-:W-:Y:S06]  /*1fe0*/  BRA `(.L_x_7922) ;  /* 0xffffffec00787947 */ /* 0x000fec000383ffff */
.L_x_7923:
        /* <DEDUP_REMOVED lines=9> */
.L_x_8679:


//--------------------- .text._ZN10layer_norm13ln_bwd_kernelINS_13Kernel_traitsIfffffjLj1536ELj1ELj1ELj4ELj16ENS_18Kernel_traits_baseILj1536EfffffjLj128EEEEELb0ELb1ELb1ELb0EEEvNS_9BwdParamsE --------------------------
	.section	.text._ZN10layer_norm13ln_bwd_kernelINS_13Kernel_traitsIfffffjLj1536ELj1ELj1ELj4ELj16ENS_18Kernel_traits_baseILj1536EfffffjLj128EEEEELb0ELb1ELb1ELb0EEEvNS_9BwdParamsE,"ax",@progbits
	.align	128
        .global         _ZN10layer_norm13ln_bwd_kernelINS_13Kernel_traitsIfffffjLj1536ELj1ELj1ELj4ELj16ENS_18Kernel_traits_baseILj1536EfffffjLj128EEEEELb0ELb1ELb1ELb0EEEvNS_9BwdParamsE
        .type           _ZN10layer_norm13ln_bwd_kernelINS_13Kernel_traitsIfffffjLj1536ELj1ELj1ELj4ELj16ENS_18Kernel_traits_baseILj1536EfffffjLj128EEEEELb0ELb1ELb1ELb0EEEvNS_9BwdParamsE,@function
        .size           _ZN10layer_norm13ln_bwd_kernelINS_13Kernel_traitsIfffffjLj1536ELj1ELj1ELj4ELj16ENS_18Kernel_traits_baseILj1536EfffffjLj128EEEEELb0ELb1ELb1ELb0EEEvNS_9BwdParamsE,(.L_x_8680 - _ZN10layer_norm13ln_bwd_kernelINS_13Kernel_traitsIfffffjLj1536ELj1ELj1ELj4ELj16ENS_18Kernel_traits_baseILj1536EfffffjLj128EEEEELb0ELb1ELb1ELb0EEEvNS_9BwdParamsE)
        .other          _ZN10layer_norm13ln_bwd_kernelINS_13Kernel_traitsIfffffjLj1536ELj1ELj1ELj4ELj16ENS_18Kernel_traits_baseILj1536EfffffjLj128EEEEELb0ELb1ELb1ELb0EEEvNS_9BwdParamsE,@"STO_CUDA_ENTRY STV_DEFAULT"
_ZN10layer_norm13ln_bwd_kernelINS_13Kernel_traitsIfffffjLj1536ELj1ELj1ELj4ELj16ENS_18Kernel_traits_baseILj1536EfffffjLj128EEEEELb0ELb1ELb1ELb0EEEvNS_9BwdParamsE:
.text._ZN10layer_norm13ln_bwd_kernelINS_13Kernel_traitsIfffffjLj1536ELj1ELj1ELj4ELj16ENS_18Kernel_traits_baseILj1536EfffffjLj128EEEEELb0ELb1ELb1ELb0EEEvNS_9BwdParamsE:
        /* <DEDUP_REMOVED lines=70> */
.L_x_7975:
[----:B0-23--:R-:W1:Y:S08]  /*0460*/  LDC.64 R90, c[0x0][0x288] ;  /* 0x0000a200ff5a7b82 */ /* 0x00de700000000a00 */
        /* <DEDUP_REMOVED lines=25> */
.L_x_7929:
[----:B------:R-:W-:-:S07]  /*0600*/  IADD3 R89, R102, 0x80, RZ ;  /* 0x0000008066597810 */ /* 0x000fce0007ffe0ff */
.L_x_7928:
[----:B------:R-:W-:Y:S05]  /*0610*/  BSYNC B1 ;  /* 0x0000000000017941 */ /* 0x000fea0003800000 */
.L_x_7927:
[----:B------:R-:W-:Y:S04]  /*0620*/  BSSY B1, `(.L_x_7930) ;  /* 0x0000008000017945 */ /* 0x000fe80003800000 */
[----:B------:R-:W-:Y:S05]  /*0630*/  @!P1 BRA `(.L_x_7931) ;  /* 0x0000000000189947 */ /* 0x000fea0003800000 */
[----:B------:R-:W-:-:S04]  /*0640*/  ISETP.NE.U32.AND P3, PT, RZ, UR12, PT ;  /* 0x0000000cff007c0c */ /* 0x000fc8000bf65070 */
[----:B------:R-:W-:-:S13]  /*0650*/  ISETP.NE.AND.EX P3, PT, RZ, UR13, PT, P3 ;  /* 0x0000000dff007c0c */ /* 0x000fda000bf65330 */
[----:B------:R-:W-:Y:S05]  /*0660*/  @!P3 BRA `(.L_x_7932) ;  /* 0x000000000008b947 */ /* 0x000fea0003800000 */
[----:B------:R-:W-:-:S06]  /*0670*/  IMAD.WIDE.U32 R8, R89, 0x10, R96 ;  /* 0x0000001059087825 */ /* 0x000fcc00078e0060 */
[----:B------:R-:W5:Y:S02]  /*0680*/  LDG.E.128 R8, desc[UR4][R8.64] ;  /* 0x0000000408087981 */ /* 0x000f64000c1e1d00 */
.L_x_7932:
[----:B------:R-:W-:-:S07]  /*0690*/  IADD3 R89, R89, 0x80, RZ ;  /* 0x0000008059597810 */ /* 0x000fce0007ffe0ff */
.L_x_7931:
[----:B------:R-:W-:Y:S05]  /*06a0*/  BSYNC B1 ;  /* 0x0000000000017941 */ /* 0x000fea0003800000 */
.L_x_7930:
[----:B------:R-:W-:Y:S02]  /*06b0*/  ISETP.NE.AND P3, PT, R135, RZ, PT ;  /* 0x000000ff8700720c */ /* 0x000fe40003f65270 */
[----:B------:R-:W-:-:S11]  /*06c0*/  CS2R R130, SRZ ;  /* 0x0000000000827805 */ /* 0x000fd6000001ff00 */
[----:B------:R-:W-:Y:S05]  /*06d0*/  @P3 BRA `(.L_x_7933) ;  /* 0x0000000800343947 */ /* 0x000fea0003800000 */
[----:B------:R-:W-:-:S06]  /*06e0*/  IMAD.WIDE.U32 R4, R89, 0x10, R96 ;  /* 0x0000001059047825 */ /* 0x000fcc00078e0060 */
[----:B------:R-:W5:Y:S01]  /*06f0*/  LDG.E.128 R4, desc[UR4][R4.64] ;  /* 0x0000000404047981 */ /* 0x000f62000c1e1d00 */
[----:B------:R-:W-:Y:S05]  /*0700*/  BRA `(.L_x_7933) ;  /* 0x0000000800287947 */ /* 0x000fea0003800000 */
.L_x_7926:
        /* <DEDUP_REMOVED lines=54> */
.L_x_7935:
[----:B------:R-:W-:Y:S05]  /*0a70*/  BSYNC B1 ;  /* 0x0000000000017941 */ /* 0x000fea0003800000 */
.L_x_7934:
        /* <DEDUP_REMOVED lines=42> */
.L_x_7937:
[----:B------:R-:W-:Y:S05]  /*0d20*/  BSYNC B1 ;  /* 0x0000000000017941 */ /* 0x000fea0003800000 */
.L_x_7936:
        /* <DEDUP_REMOVED lines=40> */
.L_x_7933:
[----:B------:R-:W-:Y:S05]  /*0fb0*/  BSYNC B0 ;  /* 0x0000000000007941 */ /* 0x000fea0003800000 */
.L_x_7925:
        /* <DEDUP_REMOVED lines=25> */
.L_x_7990:
        /* <DEDUP_REMOVED lines=9> */
[-C--:B-1----:R-:W-:Y:S02]  /*11e0*/  @!P4 LEA R98, R88, R92.reuse, 0x3 ;  /* 0x0000005c5862c211 */ /* 0x082fe400078e18ff */
[----:B------:R-:W-:-:S03]  /*11f0*/  LEA R99, R89, R92, 0x3 ;  /* 0x0000005c59637211 */ /* 0x000fc600078e18ff */
[----:B------:R-:W-:Y:S01]  /*1200*/  @!P4 STS.64 [R98+0x1800], R96 ;  /* 0x001800606200c388 */ /* 0x000fe20000000a00 */
[----:B------:R-:W-:Y:S01]  /*1210*/  BAR.SYNC.DEFER_BLOCKING 0x0 ;  /* 0x0000000000007b1d */ /* 0x000fe20000010000 */
[----:B------:R-:W-:-:S05]  /*1220*/  ISETP.NE.AND P4, PT, R134, RZ, PT ;  /* 0x000000ff8600720c */ /* 0x000fca0003f85270 */
[----:B------:R-:W0:Y:S04]  /*1230*/  LDS.128 R88, [R99+0x1800] ;  /* 0x0018000063587984 */ /* 0x000e280000000c00 */
[----:B------:R-:W1:Y:S01]  /*1240*/  LDS.128 R92, [R99+0x1810] ;  /* 0x00181000635c7984 */ /* 0x000e620000000c00 */
[----:B0-----:R-:W-:-:S04]  /*1250*/  FADD.FTZ R127, RZ, R88 ;  /* 0x00000058ff7f7221 */ /* 0x001fc80000010000 */
[----:B------:R-:W-:Y:S01]  /*1260*/  FADD.FTZ R127, R90, R127 ;  /* 0x0000007f5a7f7221 */ /* 0x000fe20000010000 */
[----:B------:R-:W-:Y:S01]  /*1270*/  FADD.FTZ R90, RZ, R89 ;  /* 0x00000059ff5a7221 */ /* 0x000fe20000010000 */
[----:B------:R-:W-:Y:S02]  /*1280*/  HFMA2.MMA R89, -RZ, RZ, 0, 0 ;  /* 0x00000000ff597435 */ /* 0x000fe400000001ff */
[----:B-1----:R-:W-:Y:S01]  /*1290*/  FADD.FTZ R127, R127, R92 ;  /* 0x0000005c7f7f7221 */ /* 0x002fe20000010000 */
[----:B------:R-:W-:-:S03]  /*12a0*/  FADD.FTZ R90, R91, R90 ;  /* 0x0000005a5b5a7221 */ /* 0x000fc60000010000 */
[----:B------:R-:W-:Y:S01]  /*12b0*/  FADD.FTZ R94, R94, R127 ;  /* 0x0000007f5e5e7221 */ /* 0x000fe20000010000 */
[----:B------:R-:W-:-:S03]  /*12c0*/  FADD.FTZ R90, R90, R93 ;  /* 0x0000005d5a5a7221 */ /* 0x000fc60000010000 */
[----:B------:R-:W-:Y:S01]  /*12d0*/  FMUL.FTZ R88, R94, UR8 ;  /* 0x000000085e587c20 */ /* 0x000fe20008410000 */
[----:B------:R-:W-:-:S04]  /*12e0*/  FADD.FTZ R90, R95, R90 ;  /* 0x0000005a5f5a7221 */ /* 0x000fc80000010000 */
[----:B------:R-:W-:Y:S01]  /*12f0*/  FSEL R88, R88, RZ, !P4 ;  /* 0x000000ff58587208 */ /* 0x000fe20006000000 */
[----:B------:R-:W-:Y:S01]  /*1300*/  FMUL.FTZ R93, R90, UR8 ;  /* 0x000000085a5d7c20 */ /* 0x000fe20008410000 */
        /* <DEDUP_REMOVED lines=17> */
.L_x_7942:
[----:B------:R-:W-:Y:S05]  /*1420*/  BSYNC B1 ;  /* 0x0000000000017941 */ /* 0x000fea0003800000 */
.L_x_7941:
        /* <DEDUP_REMOVED lines=10> */
.L_x_7944:
[----:B------:R-:W-:Y:S05]  /*14d0*/  BSYNC B1 ;  /* 0x0000000000017941 */ /* 0x000fea0003800000 */
.L_x_7943:
        /* <DEDUP_REMOVED lines=11> */
.L_x_7946:
[----:B------:R-:W-:Y:S05]  /*1590*/  BSYNC B1 ;  /* 0x0000000000017941 */ /* 0x000fea0003800000 */
.L_x_7945:
        /* <DEDUP_REMOVED lines=11> */
.L_x_7948:
[----:B------:R-:W-:Y:S05]  /*1650*/  BSYNC B1 ;  /* 0x0000000000017941 */ /* 0x000fea0003800000 */
.L_x_7947:
        /* <DEDUP_REMOVED lines=16> */
.L_x_7950:
[----:B------:R-:W-:Y:S05]  /*1760*/  BSYNC B1 ;  /* 0x0000000000017941 */ /* 0x000fea0003800000 */
.L_x_7949:
        /* <DEDUP_REMOVED lines=28> */
.L_x_7940:
[----:B------:R-:W-:Y:S05]  /*1930*/  BSYNC B0 ;  /* 0x0000000000007941 */ /* 0x000fea0003800000 */
.L_x_7939:
        /* <DEDUP_REMOVED lines=11> */
.L_x_7954:
[----:B------:R-:W-:Y:S05]  /*19f0*/  BSYNC B1 ;  /* 0x0000000000017941 */ /* 0x000fea0003800000 */
.L_x_7953:
        /* <DEDUP_REMOVED lines=10> */
.L_x_7956:
[----:B------:R-:W-:Y:S05]  /*1aa0*/  BSYNC B1 ;  /* 0x0000000000017941 */ /* 0x000fea0003800000 */
.L_x_7955:
        /* <DEDUP_REMOVED lines=11> */
.L_x_7958:
[----:B------:R-:W-:Y:S05]  /*1b60*/  BSYNC B1 ;  /* 0x0000000000017941 */ /* 0x000fea0003800000 */
.L_x_7957:
        /* <DEDUP_REMOVED lines=11> */
.L_x_7960:
[----:B------:R-:W-:Y:S05]  /*1c20*/  BSYNC B1 ;  /* 0x0000000000017941 */ /* 0x000fea0003800000 */
.L_x_7959:
        /* <DEDUP_REMOVED lines=16> */
.L_x_7962:
[----:B------:R-:W-:Y:S05]  /*1d30*/  BSYNC B1 ;  /* 0x0000000000017941 */ /* 0x000fea0003800000 */
.L_x_7961:
        /* <DEDUP_REMOVED lines=28> */
.L_x_7952:
[----:B------:R-:W-:Y:S05]  /*1f00*/  BSYNC B0 ;  /* 0x0000000000007941 */ /* 0x000fea0003800000 */
.L_x_7951:
        /* <DEDUP_REMOVED lines=12> */
.L_x_7966:
[----:B------:R-:W-:Y:S05]  /*1fd0*/  BSYNC B1 ;  /* 0x0000000000017941 */ /* 0x000fea0003800000 */
.L_x_7965:
        /* <DEDUP_REMOVED lines=10> */
.L_x_7968:
[----:B------:R-:W-:Y:S05]  /*2080*/  BSYNC B1 ;  /* 0x0000000000017941 */ /* 0x000fea0003800000 */
.L_x_7967:
        /* <DEDUP_REMOVED lines=11> */
.L_x_7970:
[----:B------:R-:W-:Y:S05]  /*2140*/  BSYNC B1 ;  /* 0x0000000000017941 */ /* 0x000fea0003800000 */
.L_x_7969:
        /* <DEDUP_REMOVED lines=11> */
.L_x_7972:
[----:B------:R-:W-:Y:S05]  /*2200*/  BSYNC B1 ;  /* 0x0000000000017941 */ /* 0x000fea0003800000 */
.L_x_7971:
        /* <DEDUP_REMOVED lines=16> */
.L_x_7974:
[----:B------:R-:W-:Y:S05]  /*2310*/  BSYNC B1 ;  /* 0x0000000000017941 */ /* 0x000fea0003800000 */
.L_x_7973:
        /* <DEDUP_REMOVED lines=26> */
.L_x_7964:
[----:B------:R-:W-:Y:S05]  /*24c0*/  BSYNC B0 ;  /* 0x0000000000007941 */ /* 0x000fea0003800000 */
.L_x_7963:
[----:B------:R-:W-:Y:S02]  /*24d0*/  IADD3 R101, R101, UR10, RZ ;  /* 0x0000000a65657c10 */ /* 0x000fe4000fffe0ff */
[----:B------:R-:W-:Y:S02]  /*24e0*/  SEL R127, RZ, 0x1, P3 ;  /* 0x00000001ff7f7807 */ /* 0x000fe40001800000 */
[----:B------:R-:W-:-:S13]  /*24f0*/  ISETP.GE.AND P2, PT, R101, UR11, PT ;  /* 0x0000000b65007c0c */ /* 0x000fda000bf46270 */
[----:B------:R-:W-:Y:S05]  /*2500*/  @!P2 BRA `(.L_x_7975) ;  /* 0xffffffdc00d4a947 */ /* 0x000fea000383ffff */
.L_x_7924:
        /* <DEDUP_REMOVED lines=10> */
[----:B------:R-:W0:Y:S01]  /*25b0*/  LDC.64 R6, c[0x0][0x2f0] ;  /* 0x0000bc00ff067b82 */ /* 0x000e220000000a00 */
[----:B-1----:R-:W-:-:S05]  /*25c0*/  IMAD.WIDE.U32 R2, R9, 0x10, R2 ;  /* 0x0000001009027825 */ /* 0x002fca00078e0002 */
[----:B------:R1:W-:Y:S01]  /*25d0*/  STG.E.128 desc[UR4][R2.64], R36 ;  /* 0x0000002402007986 */ /* 0x0003e2000c101d04 */
[----:B----4-:R-:W-:-:S05]  /*25e0*/  IMAD.WIDE.U32 R4, R9, 0x10, R4 ;  /* 0x0000001009047825 */ /* 0x010fca00078e0004 */
[----:B------:R1:W-:Y:S01]  /*25f0*/  STG.E.128 desc[UR4][R4.64], R48 ;  /* 0x0000003004007986 */ /* 0x0003e2000c101d04 */
[C---:B0-----:R-:W-:Y:S01]  /*2600*/  IMAD.WIDE.U32 R6, R9.reuse, 0x10, R6 ;  /* 0x0000001009067825 */ /* 0x041fe200078e0006 */
[----:B------:R-:W-:-:S04]  /*2610*/  IADD3 R9, R9, 0x80, RZ ;  /* 0x0000008009097810 */ /* 0x000fc80007ffe0ff */
[----:B------:R1:W-:Y:S03]  /*2620*/  STG.E.128 desc[UR4][R6.64], R24 ;  /* 0x0000001806007986 */ /* 0x0003e6000c101d04 */
.L_x_7977:
[----:B------:R-:W-:Y:S05]  /*2630*/  BSYNC B0 ;  /* 0x0000000000007941 */ /* 0x000fea0003800000 */
.L_x_7976:
[----:B------:R-:W-:Y:S04]  /*2640*/  BSSY B0, `(.L_x_7978) ;  /* 0x000000c000007945 */ /* 0x000fe80003800000 */
[----:B------:R-:W-:Y:S05]  /*2650*/  @!P1 BRA `(.L_x_7979) ;  /* 0x0000000000289947 */ /* 0x000fea0003800000 */
[----:B-1----:R-:W1:Y:S08]  /*2660*/  LDC.64 R2, c[0x0][0x2d0] ;  /* 0x0000b400ff027b82 */ /* 0x002e700000000a00 */
        /* <DEDUP_REMOVED lines=9> */
.L_x_7979:
[----:B------:R-:W-:Y:S05]  /*2700*/  BSYNC B0 ;  /* 0x0000000000007941 */ /* 0x000fea0003800000 */
.L_x_7978:
[----:B------:R-:W-:-:S13]  /*2710*/  ISETP.NE.AND P0, PT, R136, RZ, PT ;  /* 0x000000ff8800720c */ /* 0x000fda0003f05270 */
[----:B------:R-:W-:Y:S05]  /*2720*/  @!P0 EXIT ;  /* 0x000000000000894d */ /* 0x000fea0003800000 */
[----:B-1----:R-:W1:Y:S08]  /*2730*/  LDC.64 R2, c[0x0][0x2d0] ;  /* 0x0000b400ff027b82 */ /* 0x002e700000000a00 */
[----:B------:R-:W4:Y:S08]  /*2740*/  LDC.64 R4, c[0x0][0x2d8] ;  /* 0x0000b600ff047b82 */ /* 0x000f300000000a00 */
[----:B------:R-:W0:Y:S01]  /*2750*/  LDC.64 R6, c[0x0][0x2f0] ;  /* 0x0000bc00ff067b82 */ /* 0x000e220000000a00 */
[----:B-1----:R-:W-:-:S05]  /*2760*/  IMAD.WIDE.U32 R2, R9, 0x10, R2 ;  /* 0x0000001009027825 */ /* 0x002fca00078e0002 */
[----:B------:R-:W-:Y:S01]  /*2770*/  STG.E.128 desc[UR4][R2.64], R28 ;  /* 0x0000001c02007986 */ /* 0x000fe2000c101d04 */
[----:B----4-:R-:W-:-:S05]  /*2780*/  IMAD.WIDE.U32 R4, R9, 0x10, R4 ;  /* 0x0000001009047825 */ /* 0x010fca00078e0004 */
[----:B------:R-:W-:Y:S01]  /*2790*/  STG.E.128 desc[UR4][R4.64], R40 ;  /* 0x0000002804007986 */ /* 0x000fe2000c101d04 */
[----:B0-----:R-:W-:-:S05]  /*27a0*/  IMAD.WIDE.U32 R6, R9, 0x10, R6 ;  /* 0x0000001009067825 */ /* 0x001fca00078e0006 */
[----:B------:R-:W-:Y:S01]  /*27b0*/  STG.E.128 desc[UR4][R6.64], R16 ;  /* 0x0000001006007986 */ /* 0x000fe2000c101d04 */
[----:B------:R-:W-:Y:S05]  /*27c0*/  EXIT ;  /* 0x000000000000794d */ /* 0x000fea0003800000 */
.L_x_7938:
[----:B------:R-:W-:Y:S01]  /*27d0*/  HFMA2.MMA R128, -RZ, RZ, 0, 9.5367431640625e-07 ;  /* 0x00000010ff807435 */ /* 0x000fe200000001ff */
[----:B------:R-:W-:Y:S02]  /*27e0*/  MOV R127, R131 ;  /* 0x00000083007f7202 */ /* 0x000fe40000000f00 */
[----:B------:R-:W-:Y:S02]  /*27f0*/  MOV R129, 0x1f ;  /* 0x0000001f00817802 */ /* 0x000fe40000000f00 */
[----:B-1----:R-:W-:-:S07]  /*2800*/  MOV R98, 0xffffffff ;  /* 0xffffffff00627802 */ /* 0x002fce0000000f00 */
[----:B0----5:R-:W-:Y:S05]  /*2810*/  WARPSYNC.COLLECTIVE R98, `(.L_x_7980) ;  /* 0x0000000062087348 */ /* 0x021fea0003c00000 */
[----:B------:R1:W2:Y:S02]  /*2820*/  SHFL.DOWN P5, R99, R127, R128, R129 ;  /* 0x080000807f637389 */ /* 0x0002a400000a0081 */
[----:B012--5:R-:W-:Y:S01]  /*2830*/  ENDCOLLECTIVE ;  /* 0x000000000000791b */ /* 0x027fe20003800000 */
.L_x_7980:
[----:B------:R-:W-:Y:S02]  /*2840*/  MOV R127, R130 ;  /* 0x00000082007f7202 */ /* 0x000fe40000000f00 */
[----:B------:R-:W-:-:S07]  /*2850*/  MOV R90, R99 ;  /* 0x00000063005a7202 */ /* 0x000fce0000000f00 */
[----:B------:R-:W-:Y:S05]  /*2860*/  WARPSYNC.COLLECTIVE R98, `(.L_x_7981) ;  /* 0x0000000062087348 */ /* 0x000fea0003c00000 */
[----:B------:R0:W1:Y:S02]  /*2870*/  SHFL.DOWN P5, R99, R127, R128, R129 ;  /* 0x080000807f637389 */ /* 0x00006400000a0081 */
[----:B01----:R-:W-:Y:S01]  /*2880*/  ENDCOLLECTIVE ;  /* 0x000000000000791b */ /* 0x003fe20003800000 */
.L_x_7981:
[----:B------:R-:W-:Y:S01]  /*2890*/  FADD.FTZ R90, R90, R131 ;  /* 0x000000835a5a7221 */ /* 0x000fe20000010000 */
[----:B------:R-:W-:-:S04]  /*28a0*/  HFMA2.MMA R128, -RZ, RZ, 0, 4.76837158203125e-07 ;  /* 0x00000008ff807435 */ /* 0x000fc800000001ff */
[----:B------:R-:W-:Y:S02]  /*28b0*/  MOV R127, R90 ;  /* 0x0000005a007f7202 */ /* 0x000fe40000000f00 */
[----:B------:R-:W-:-:S07]  /*28c0*/  MOV R91, R99 ;  /* 0x00000063005b7202 */ /* 0x000fce0000000f00 */
[----:B------:R-:W-:Y:S05]  /*28d0*/  WARPSYNC.COLLECTIVE R98, `(.L_x_7982) ;  /* 0x0000000062087348 */ /* 0x000fea0003c00000 */
[----:B------:R0:W1:Y:S02]  /*28e0*/  SHFL.DOWN P5, R99, R127, R128, R129 ;  /* 0x080000807f637389 */ /* 0x00006400000a0081 */
[----:B01----:R-:W-:Y:S01]  /*28f0*/  ENDCOLLECTIVE ;  /* 0x000000000000791b */ /* 0x003fe20003800000 */
.L_x_7982:
[----:B------:R-:W-:-:S05]  /*2900*/  FADD.FTZ R91, R91, R130 ;  /* 0x000000825b5b7221 */ /* 0x000fca0000010000 */
[----:B------:R-:W-:Y:S02]  /*2910*/  MOV R127, R91 ;  /* 0x0000005b007f7202 */ /* 0x000fe40000000f00 */
[----:B------:R-:W-:-:S07]  /*2920*/  MOV R93, R99 ;  /* 0x00000063005d7202 */ /* 0x000fce0000000f00 */
[----:B------:R-:W-:Y:S05]  /*2930*/  WARPSYNC.COLLECTIVE R98, `(.L_x_7983) ;  /* 0x0000000062087348 */ /* 0x000fea0003c00000 */
[----:B------:R0:W1:Y:S02]  /*2940*/  SHFL.DOWN P5, R99, R127, R128, R129 ;  /* 0x080000807f637389 */ /* 0x00006400000a0081 */
[----:B01----:R-:W-:Y:S01]  /*2950*/  ENDCOLLECTIVE ;  /* 0x000000000000791b */ /* 0x003fe20003800000 */
.L_x_7983:
[----:B------:R-:W-:Y:S01]  /*2960*/  FADD.FTZ R93, R90, R93 ;  /* 0x0000005d5a5d7221 */ /* 0x000fe20000010000 */
[----:B------:R-:W-:-:S04]  /*2970*/  HFMA2.MMA R128, -RZ, RZ, 0, 2.384185791015625e-07 ;  /* 0x00000004ff807435 */ /* 0x000fc800000001ff */
[----:B------:R-:W-:Y:S02]  /*2980*/  MOV R127, R93 ;  /* 0x0000005d007f7202 */ /* 0x000fe40000000f00 */
[----:B------:R-:W-:-:S07]  /*2990*/  MOV R92, R99 ;  /* 0x00000063005c7202 */ /* 0x000fce0000000f00 */
[----:B------:R-:W-:Y:S05]  /*29a0*/  WARPSYNC.COLLECTIVE R98, `(.L_x_7984) ;  /* 0x0000000062087348 */ /* 0x000fea0003c00000 */
[----:B------:R0:W1:Y:S02]  /*29b0*/  SHFL.DOWN P5, R99, R127, R128, R129 ;  /* 0x080000807f637389 */ /* 0x00006400000a0081 */
[----:B01----:R-:W-:Y:S01]  /*29c0*/  ENDCOLLECTIVE ;  /* 0x000000000000791b */ /* 0x003fe20003800000 */
.L_x_7984:
[----:B------:R-:W-:-:S05]  /*29d0*/  FADD.FTZ R92, R91, R92 ;  /* 0x0000005c5b5c7221 */ /* 0x000fca0000010000 */
[----:B------:R-:W-:Y:S02]  /*29e0*/  MOV R127, R92 ;  /* 0x0000005c007f7202 */ /* 0x000fe40000000f00 */
[----:B------:R-:W-:-:S07]  /*29f0*/  MOV R94, R99 ;  /* 0x00000063005e7202 */ /* 0x000fce0000000f00 */
[----:B------:R-:W-:Y:S05]  /*2a00*/  WARPSYNC.COLLECTIVE R98, `(.L_x_7985) ;  /* 0x0000000062087348 */ /* 0x000fea0003c00000 */
[----:B------:R0:W1:Y:S02]  /*2a10*/  SHFL.DOWN P5, R99, R127, R128, R129 ;  /* 0x080000807f637389 */ /* 0x00006400000a0081 */
[----:B01----:R-:W-:Y:S01]  /*2a20*/  ENDCOLLECTIVE ;  /* 0x000000000000791b */ /* 0x003fe20003800000 */
.L_x_7985:
[----:B------:R-:W-:Y:S01]  /*2a30*/  FADD.FTZ R94, R93, R94 ;  /* 0x0000005e5d5e7221 */ /* 0x000fe20000010000 */
[----:B------:R-:W-:-:S04]  /*2a40*/  HFMA2.MMA R128, -RZ, RZ, 0, 1.1920928955078125e-07 ;  /* 0x00000002ff807435 */ /* 0x000fc800000001ff */
[----:B------:R-:W-:Y:S02]  /*2a50*/  MOV R127, R94 ;  /* 0x0000005e007f7202 */ /* 0x000fe40000000f00 */
[----:B------:R-:W-:-:S07]  /*2a60*/  MOV R95, R99 ;  /* 0x00000063005f7202 */ /* 0x000fce0000000f00 */
[----:B------:R-:W-:Y:S05]  /*2a70*/  WARPSYNC.COLLECTIVE R98, `(.L_x_7986) ;  /* 0x0000000062087348 */ /* 0x000fea0003c00000 */
[----:B------:R0:W1:Y:S02]  /*2a80*/  SHFL.DOWN P5, R99, R127, R128, R129 ;  /* 0x080000807f637389 */ /* 0x00006400000a0081 */
[----:B01----:R-:W-:Y:S01]  /*2a90*/  ENDCOLLECTIVE ;  /* 0x000000000000791b */ /* 0x003fe20003800000 */
.L_x_7986:
[----:B------:R-:W-:-:S05]  /*2aa0*/  FADD.FTZ R95, R92, R95 ;  /* 0x0000005f5c5f7221 */ /* 0x000fca0000010000 */
[----:B------:R-:W-:Y:S02]  /*2ab0*/  MOV R127, R95 ;  /* 0x0000005f007f7202 */ /* 0x000fe40000000f00 */
[----:B------:R-:W-:-:S07]  /*2ac0*/  MOV R97, R99 ;  /* 0x0000006300617202 */ /* 0x000fce0000000f00 */
[----:B------:R-:W-:Y:S05]  /*2ad0*/  WARPSYNC.COLLECTIVE R98, `(.L_x_7987) ;  /* 0x0000000062087348 */ /* 0x000fea0003c00000 */
[----:B------:R0:W1:Y:S02]  /*2ae0*/  SHFL.DOWN P5, R99, R127, R128, R129 ;  /* 0x080000807f637389 */ /* 0x00006400000a0081 */
[----:B01----:R-:W-:Y:S01]  /*2af0*/  ENDCOLLECTIVE ;  /* 0x000000000000791b */ /* 0x003fe20003800000 */
.L_x_7987:
[----:B------:R-:W-:Y:S01]  /*2b00*/  FADD.FTZ R97, R94, R97 ;  /* 0x000000615e617221 */ /* 0x000fe20000010000 */
[----:B------:R-:W-:-:S04]  /*2b10*/  HFMA2.MMA R128, -RZ, RZ, 0, 5.9604644775390625e-08 ;  /* 0x00000001ff807435 */ /* 0x000fc800000001ff */
[----:B------:R-:W-:Y:S02]  /*2b20*/  MOV R127, R97 ;  /* 0x00000061007f7202 */ /* 0x000fe40000000f00 */
[----:B------:R-:W-:-:S07]  /*2b30*/  MOV R96, R99 ;  /* 0x0000006300607202 */ /* 0x000fce0000000f00 */
[----:B------:R-:W-:Y:S05]  /*2b40*/  WARPSYNC.COLLECTIVE R98, `(.L_x_7988) ;  /* 0x0000000062087348 */ /* 0x000fea0003c00000 */
[----:B------:R0:W1:Y:S02]  /*2b50*/  SHFL.DOWN P5, R99, R127, R128, R129 ;  /* 0x080000807f637389 */ /* 0x00006400000a0081 */
[----:B01----:R-:W-:Y:S01]  /*2b60*/  ENDCOLLECTIVE ;  /* 0x000000000000791b */ /* 0x003fe20003800000 */
.L_x_7988:
[----:B------:R-:W-:-:S05]  /*2b70*/  FADD.FTZ R90, R95, R96 ;  /* 0x000000605f5a7221 */ /* 0x000fca0000010000 */
[----:B------:R-:W-:Y:S02]  /*2b80*/  MOV R127, R90 ;  /* 0x0000005a007f7202 */ /* 0x000fe40000000f00 */
[----:B------:R-:W-:-:S07]  /*2b90*/  MOV R96, R99 ;  /* 0x0000006300607202 */ /* 0x000fce0000000f00 */
[----:B------:R-:W-:Y:S05]  /*2ba0*/  WARPSYNC.COLLECTIVE R98, `(.L_x_7989) ;  /* 0x0000000062087348 */ /* 0x000fea0003c00000 */
[----:B------:R0:W1:Y:S02]  /*2bb0*/  SHFL.DOWN P5, R99, R127, R128, R129 ;  /* 0x080000807f637389 */ /* 0x00006400000a0081 */
[----:B01----:R-:W-:Y:S01]  /*2bc0*/  ENDCOLLECTIVE ;  /* 0x000000000000791b */ /* 0x003fe20003800000 */
.L_x_7989:
[----:B------:R-:W-:Y:S01]  /*2bd0*/  MOV R91, R99 ;  /* 0x00000063005b7202 */ /* 0x000fe20000000f00 */
[----:B------:R-:W-:Y:S06]  /*2be0*/  BRA `(.L_x_7990) ;  /* 0xffffffe400587947 */ /* 0x000fec000383ffff */
.L_x_7991:
        /* <DEDUP_REMOVED lines=9> */
.L_x_8680:


//--------------------- .text._ZN10layer_norm13ln_bwd_kernelINS_13Kernel_traitsIfffffjLj1536ELj1ELj1ELj4ELj16ENS_18Kernel_traits_baseILj1536EfffffjLj128EEEEELb0ELb1ELb1ELb1EEEvNS_9BwdParamsE --------------------------
	.section	.text._ZN10layer_norm13ln_bwd_kernelINS_13Kernel_traitsIfffffjLj1536ELj1ELj1ELj4ELj16ENS_18Kernel_traits_baseILj1536EfffffjLj128EEEEELb0ELb1ELb1ELb1EEEvNS_9BwdParamsE,"ax",@progbits
	.align	128
        .global         _ZN10layer_norm13ln_bwd_kernelINS_13Kernel_traitsIfffffjLj1536ELj1ELj1ELj4ELj16ENS_18Kernel_traits_baseILj1536EfffffjLj128EEEEELb0ELb1ELb1ELb1EEEvNS_9BwdParamsE
        .type           _ZN10layer_norm13ln_bwd_kernelINS_13Kernel_traitsIfffffjLj1536ELj1ELj1ELj4ELj16ENS_18Kernel_traits_baseILj1536EfffffjLj128EEEEELb0ELb1ELb1ELb1EEEvNS_9BwdParamsE,@function
        .size           _ZN10layer_norm13ln_bwd_kernelINS_13Kernel_traitsIfffffjLj1536ELj1ELj1ELj4ELj16ENS_18Kernel_traits_baseILj1536EfffffjLj128EEEEELb0ELb1ELb1ELb1EEEvNS_9BwdParamsE,(.L_x_8681 - _ZN10layer_norm13ln_bwd_kernelINS_13Kernel_traitsIfffffjLj1536ELj1ELj1ELj4ELj16ENS_18Kernel_traits_baseILj1536EfffffjLj128EEEEELb0ELb1ELb1ELb1EEEvNS_9BwdParamsE)
        .other          _ZN10layer_norm13ln_bwd_kernelINS_13Kernel_traitsIfffffjLj1536ELj1ELj1ELj4ELj16ENS_18Kernel_traits_baseILj1536EfffffjLj128EEEEELb0ELb1ELb1ELb1EEEvNS_9BwdParamsE,@"STO_CUDA_ENTRY STV_DEFAULT"
_ZN10layer_norm13ln_bwd_kernelINS_13Kernel_traitsIfffffjLj1536ELj1ELj1ELj4ELj16ENS_18Kernel_traits_baseILj1536EfffffjLj128EEEEELb0ELb1ELb1ELb1EEEvNS_9BwdParamsE:
.text._ZN10layer_norm13ln_bwd_kernelINS_13Kernel_traitsIfffffjLj1536ELj1ELj1ELj4ELj16ENS_18Kernel_traits_baseILj1536EfffffjLj128EEEEELb0ELb1ELb1ELb1EEEvNS_9BwdParamsE:
        /* <DEDUP_REMOVED lines=31> */
.L_x_7992:
[----:B------:R-:W-:Y:S01]  /*01f0*/  SHF.L.U32 R0, R119, 0x4, RZ ;  /* 0x0000000477007819 */ /* 0x000fe200000006ff */
[----:B------:R-:W-:Y:S01]  /*0200*/  ULDC.64 UR6, c[0x0][0x260] ;  /* 0x0000980000067ab9 */ /* 0x000fe20000000a00 */
[----:B------:R-:W0:Y:S01]  /*0210*/  LDC.U8 R117, c[0x0][0x2a0] ;  /* 0x0000a800ff757b82 */ /* 0x000e220000000000 */
[----:B------:R-:W-:Y:S01]  /*0220*/  ULDC.64 UR8, c[0x0][0x278] ;  /* 0x00009e0000087ab9 */ /* 0x000fe20000000a00 */
[----:B------:R-:W-:-:S04]  /*0230*/  LOP3.LUT R0, R0, 0x7f0, RZ, 0xc0, !PT ;  /* 0x000007f000007812 */ /* 0x000fc800078ec0ff */
[C---:B------:R-:W-:Y:S02]  /*0240*/  IADD3 R2, P0, R0.reuse, UR6, RZ ;  /* 0x0000000600027c10 */ /* 0x040fe4000ff1e0ff */
[----:B------:R-:W-:Y:S02]  /*0250*/  IADD3 R12, P1, R0, UR8, RZ ;  /* 0x00000008000c7c10 */ /* 0x000fe4000ff3e0ff */
[----:B------:R-:W-:Y:S02]  /*0260*/  IADD3.X R3, RZ, UR7, RZ, P0, !PT ;  /* 0x00000007ff037c10 */ /* 0x000fe400087fe4ff */
[----:B------:R-:W-:-:S03]  /*0270*/  IADD3.X R13, RZ, UR9, RZ, P1, !PT ;  /* 0x00000009ff0d7c10 */ /* 0x000fc60008ffe4ff */
[----:B------:R-:W5:Y:S04]  /*0280*/  LDG.E.128 R40, desc[UR4][R2.64] ;  /* 0x0000000402287981 */ /* 0x000f68000c1e1d00 */
[----:B------:R-:W5:Y:S04]  /*0290*/  LDG.E.128 R44, desc[UR4][R2.64+0x800] ;  /* 0x00080004022c7981 */ /* 0x000f68000c1e1d00 */
[----:B------:R-:W5:Y:S01]  /*02a0*/  LDG.E.128 R48, desc[UR4][R2.64+0x1000] ;  /* 0x0010000402307981 */ /* 0x000f62000c1e1d00 */
[----:B------:R-:W-:Y:S01]  /*02b0*/  HFMA2.MMA R137, -RZ, RZ, 0, 5.9604644775390625e-08 ;  /* 0x00000001ff897435 */ /* 0x000fe200000001ff */
[----:B------:R-:W-:-:S02]  /*02c0*/  LOP3.LUT R116, R119, 0x7f, RZ, 0xc0, !PT ;  /* 0x0000007f77747812 */ /* 0x000fc400078ec0ff */
        /* <DEDUP_REMOVED lines=19> */
[----:B-1----:R-:W-:Y:S02]  /*0400*/  CS2R R12, SRZ ;  /* 0x00000000000c7805 */ /* 0x002fe4000001ff00 */
[----:B0-----:R-:W-:-:S07]  /*0410*/  CS2R R36, SRZ ;  /* 0x0000000000247805 */ /* 0x001fce000001ff00 */
.L_x_8022:
        /* <DEDUP_REMOVED lines=36> */
.L_x_7995:
        /* <DEDUP_REMOVED lines=9> */
[----:B------:R-:W-:Y:S02]  /*06f0*/  LEA.HI.SX32 R105, R89, R116, 0x1e ;  /* 0x0000007459697211 */ /* 0x000fe400078ff2ff */
        /* <DEDUP_REMOVED lines=108> */
.L_x_7996:
[----:B------:R-:W-:Y:S05]  /*0dc0*/  BSYNC B0 ;  /* 0x0000000000007941 */ /* 0x000fea0003800000 */
.L_x_7994:
        /* <DEDUP_REMOVED lines=25> */
.L_x_8033:
[----:B------:R-:W4:Y:S01]  /*0f60*/  S2R R97, SR_CgaCtaId ;  /* 0x0000000000617919 */ /* 0x000f220000008800 */
[----:B-----5:R-:W-:Y:S01]  /*0f70*/  ISETP.GE.AND P4, PT, R138, 0x1, PT ;  /* 0x000000018a00780c */ /* 0x020fe20003f86270 */
[----:B--2---:R-:W-:Y:S01]  /*0f80*/  FADD.FTZ R96, R90, R107 ;  /* 0x0000006b5a607221 */ /* 0x004fe20000010000 */
[----:B------:R-:W-:Y:S01]  /*0f90*/  MOV R94, 0x400 ;  /* 0x00000400005e7802 */ /* 0x000fe20000000f00 */
[----:B------:R-:W-:Y:S05]  /*0fa0*/  WARPSYNC.ALL ;  /* 0x0000000000007948 */ /* 0x000fea0003800000 */
[----:B------:R-:W-:Y:S01]  /*0fb0*/  @!P0 LOP3.LUT R91, R91, 0x3, RZ, 0xc0, !PT ;  /* 0x000000035b5b8812 */ /* 0x000fe200078ec0ff */
[----:B0-----:R-:W-:-:S03]  /*0fc0*/  HFMA2.MMA R109, -RZ, RZ, 0, 0 ;  /* 0x00000000ff6d7435 */ /* 0x001fc600000001ff */
[----:B------:R-:W-:Y:S01]  /*0fd0*/  @!P0 IADD3 R91, R92, R91, RZ ;  /* 0x0000005b5c5b8210 */ /* 0x000fe20007ffe0ff */
[----:B------:R-:W0:Y:S01]  /*0fe0*/  @P4 LDC.64 R88, c[0x0][0x220] ;  /* 0x00008800ff584b82 */ /* 0x000e220000000a00 */
[----:B------:R-:W-:Y:S02]  /*0ff0*/  @P4 IADD3 R138, R138, -0x1, RZ ;  /* 0xffffffff8a8a4810 */ /* 0x000fe40007ffe0ff */
[----:B------:R-:W-:-:S03]  /*1000*/  @P4 LOP3.LUT R116, R119, 0x7f, RZ, 0xc0, !PT ;  /* 0x0000007f77744812 */ /* 0x000fc600078ec0ff */
[----:B------:R-:W-:Y:S01]  /*1010*/  @P4 IMAD R138, R138, R139, RZ ;  /* 0x0000008b8a8a4224 */ /* 0x000fe200078e02ff */
[----:B------:R-:W-:Y:S01]  /*1020*/  ISETP.NE.U32.AND P1, PT, RZ, UR12, PT ;  /* 0x0000000cff007c0c */ /* 0x000fe2000bf25070 */
[----:B------:R-:W2:Y:S03]  /*1030*/  @P4 LDC R113, c[0x0][0x29c] ;  /* 0x0000a700ff714b82 */ /* 0x000ea60000000800 */
[----:B------:R-:W-:-:S04]  /*1040*/  @P4 SHF.R.S32.HI R95, RZ, 0x1f, R138 ;  /* 0x0000001fff5f4819 */ /* 0x000fc8000001148a */
[----:B------:R-:W-:Y:S01]  /*1050*/  @P4 LEA.HI R95, R95, R138, RZ, 0x2 ;  /* 0x0000008a5f5f4211 */ /* 0x000fe200078f10ff */
[----:B------:R-:W1:Y:S01]  /*1060*/  @P4 LDC R112, c[0x0][0x29c] ;  /* 0x0000a700ff704b82 */ /* 0x000e620000000800 */
[----:B----4-:R-:W-:Y:S01]  /*1070*/  LEA R94, R97, R94, 0x18 ;  /* 0x0000005e615e7211 */ /* 0x010fe200078ec0ff */
[----:B---3--:R-:W-:Y:S01]  /*1080*/  FADD.FTZ R97, R93, R106 ;  /* 0x0000006a5d617221 */ /* 0x008fe20000010000 */
[----:B------:R-:W-:Y:S02]  /*1090*/  @P4 LEA.HI.SX32 R109, R95, R116, 0x1e ;  /* 0x000000745f6d4211 */ /* 0x000fe400078ff2ff */
[-C--:B------:R-:W-:Y:S02]  /*10a0*/  @!P0 LEA R108, R91, R94.reuse, 0x3 ;  /* 0x0000005e5b6c8211 */ /* 0x080fe400078e18ff */
[----:B------:R-:W-:Y:S01]  /*10b0*/  LEA R110, R92, R94, 0x3 ;  /* 0x0000005e5c6e7211 */ /* 0x000fe200078e18ff */
[----:B0-----:R-:W-:Y:S01]  /*10c0*/  @P4 IMAD.WIDE.U32 R106, R109, 0x10, R88 ;  /* 0x000000106d6a4825 */ /* 0x001fe200078e0058 */
[----:B------:R-:W0:Y:S01]  /*10d0*/  @P4 LDC R139, c[0x0][0x29c] ;  /* 0x0000a700ff8b4b82 */ /* 0x000e220000000800 */
[----:B------:R3:W-:Y:S07]  /*10e0*/  @!P0 STS.64 [R108+0x1800], R96 ;  /* 0x001800606c008388 */ /* 0x0007ee0000000a00 */
[----:B------:R-:W-:Y:S01]  /*10f0*/  BAR.SYNC.DEFER_BLOCKING 0x0 ;  /* 0x0000000000007b1d */ /* 0x000fe20000010000 */
[----:B------:R-:W-:-:S07]  /*1100*/  ISETP.NE.AND.EX P1, PT, RZ, UR13, PT, P1 ;  /* 0x0000000dff007c0c */ /* 0x000fce000bf25310 */
[----:B---3--:R-:W3:Y:S01]  /*1110*/  @P4 LDC.64 R96, c[0x0][0x220] ;  /* 0x00008800ff604b82 */ /* 0x008ee20000000a00 */
[----:B-1----:R-:W1:Y:S04]  /*1120*/  LDS.128 R88, [R110+0x1800] ;  /* 0x001800006e587984 */ /* 0x002e680000000c00 */
[----:B------:R-:W4:Y:S04]  /*1130*/  LDS.128 R92, [R110+0x1810] ;  /* 0x001810006e5c7984 */ /* 0x000f280000000c00 */
[----:B------:R2:W5:Y:S01]  /*1140*/  @P4 LDG.E.128 R76, desc[UR4][R106.64] ;  /* 0x000000046a4c4981 */ /* 0x000562000c1e1d00 */
[----:B------:R-:W-:Y:S01]  /*1150*/  ISETP.NE.AND P2, PT, R117, RZ, PT ;  /* 0x000000ff7500720c */ /* 0x000fe20003f45270 */
[----:B------:R-:W-:Y:S01]  /*1160*/  BSSY B0, `(.L_x_7998) ;  /* 0x000001e000007945 */ /* 0x000fe20003800000 */
[----:B------:R-:W-:-:S02]  /*1170*/  @!P6 ISETP.NE.U32.AND P0, PT, R2, RZ, PT ;  /* 0x000000ff0200e20c */ /* 0x000fc40003f05070 */
[----:B------:R-:W-:Y:S02]  /*1180*/  ISETP.NE.U32.AND P3, PT, RZ, UR12, PT ;  /* 0x0000000cff007c0c */ /* 0x000fe4000bf65070 */
[----:B------:R-:W-:Y:S01]  /*1190*/  @!P6 ISETP.NE.AND.EX P0, PT, R0, RZ, PT, P0 ;  /* 0x000000ff0000e20c */ /* 0x000fe20003f05300 */
[----:B--2---:R-:W2:Y:S01]  /*11a0*/  @P1 LDC.64 R106, c[0x0][0x308] ;  /* 0x0000c200ff6a1b82 */ /* 0x004ea20000000a00 */
        /* <DEDUP_REMOVED lines=25> */
.L_x_7999:
[----:B------:R-:W-:Y:S05]  /*1340*/  BSYNC B0 ;  /* 0x0000000000007941 */ /* 0x000fea0003800000 */
.L_x_7998:
        /* <DEDUP_REMOVED lines=8> */
.L_x_8001:
[----:B------:R-:W-:Y:S05]  /*13d0*/  BSYNC B0 ;  /* 0x0000000000007941 */ /* 0x000fea0003800000 */
.L_x_8000:
        /* <DEDUP_REMOVED lines=21> */
.L_x_8003:
[----:B------:R-:W-:Y:S05]  /*1530*/  BSYNC B0 ;  /* 0x0000000000007941 */ /* 0x000fea0003800000 */
.L_x_8002:
        /* <DEDUP_REMOVED lines=11> */
.L_x_8005:
[----:B------:R-:W-:Y:S05]  /*15f0*/  BSYNC B0 ;  /* 0x0000000000007941 */ /* 0x000fea0003800000 */
.L_x_8004:
[C---:B------:R-:W-:Y:S01]  /*1600*/  @P4 FMUL.FTZ R112, R94.reuse, R139 ;  /* 0x0000008b5e704220 */ /* 0x040fe20000410000 */
[----:B------:R-:W-:Y:S01]  /*1610*/  SEL R91, R94, R83, P3 ;  /* 0x000000535e5b7207 */ /* 0x000fe20001800000 */
[----:B------:R-:W-:Y:S01]  /*1620*/  @P4 FMUL.FTZ R85, R53, R110 ;  /* 0x0000006e35554220 */ /* 0x000fe20000410000 */
[----:B------:R-:W-:Y:S01]  /*1630*/  @P4 FMUL.FTZ R86, R54, R113 ;  /* 0x0000007136564220 */ /* 0x000fe20000410000 */
[----:B------:R-:W-:Y:S01]  /*1640*/  @P4 FMUL.FTZ R87, R55, R112 ;  /* 0x0000007037574220 */ /* 0x000fe20000410000 */
[----:B-----5:R-:W-:Y:S01]  /*1650*/  @P4 FFMA.FTZ R4, R76, R95, R4 ;  /* 0x0000005f4c044223 */ /* 0x020fe20000010004 */
[----:B------:R0:W-:Y:S01]  /*1660*/  @P1 STG.E.128 desc[UR4][R106.64], R88 ;  /* 0x000000586a001986 */ /* 0x0001e2000c101d04 */
[----:B------:R-:W1:Y:S01]  /*1670*/  @P1 LDC.64 R94, c[0x0][0x308] ;  /* 0x0000c200ff5e1b82 */ /* 0x000e620000000a00 */
[----:B------:R-:W-:-:S04]  /*1680*/  @P4 IMAD.WIDE.U32 R96, R137, 0x10, R96 ;  /* 0x0000001089604825 */ /* 0x000fc800078e0060 */
[----:B------:R-:W-:Y:S01]  /*1690*/  @P4 FFMA.FTZ R5, R77, R110, R5 ;  /* 0x0000006e4d054223 */ /* 0x000fe20000010005 */
[----:B------:R2:W-:Y:S01]  /*16a0*/  @P4 STG.E.128 desc[UR4][R92.64], R84 ;  /* 0x000000545c004986 */ /* 0x0005e2000c101d04 */
[----:B------:R-:W-:Y:S01]  /*16b0*/  @P4 FFMA.FTZ R6, R78, R113, R6 ;  /* 0x000000714e064223 */ /* 0x000fe20000010006 */
[----:B------:R-:W-:Y:S01]  /*16c0*/  @P4 FFMA.FTZ R7, R79, R112, R7 ;  /* 0x000000704f074223 */ /* 0x000fe20000010007 */
[C---:B------:R-:W-:Y:S02]  /*16d0*/  @!P6 ISETP.NE.U32.AND P0, PT, R2.reuse, RZ, PT ;  /* 0x000000ff0200e20c */ /* 0x040fe40003f05070 */
[----:B------:R-:W-:Y:S01]  /*16e0*/  @!P6 ISETP.NE.U32.AND P2, PT, R2, RZ, PT ;  /* 0x000000ff0200e20c */ /* 0x000fe20003f45070 */
[----:B------:R-:W3:Y:S01]  /*16f0*/  @P4 LDC R110, c[0x0][0x29c] ;  /* 0x0000a700ff6e4b82 */ /* 0x000ee20000000800 */
[----:B------:R-:W-:Y:S01]  /*1700*/  BSSY B0, `(.L_x_8006) ;  /* 0x0000015000007945 */ /* 0x000fe20003800000 */
[----:B------:R4:W5:Y:S01]  /*1710*/  @P4 LDG.E.128 R76, desc[UR4][R96.64] ;  /* 0x00000004604c4981 */ /* 0x000962000c1e1d00 */
[----:B------:R-:W-:-:S02]  /*1720*/  @!P6 ISETP.NE.AND.EX P0, PT, R0, RZ, PT, P0 ;  /* 0x000000ff0000e20c */ /* 0x000fc40003f05300 */
[----:B------:R-:W-:-:S03]  /*1730*/  @!P6 ISETP.NE.AND.EX P2, PT, R0, RZ, PT, P2 ;  /* 0x000000ff0000e20c */ /* 0x000fc60003f45320 */
[----:B------:R-:W2:Y:S01]  /*1740*/  @P4 LDC R113, c[0x0][0x29c] ;  /* 0x0000a700ff714b82 */ /* 0x000ea20000000800 */
[----:B0-----:R-:W-:Y:S02]  /*1750*/  @!P6 FSEL R91, R68, RZ, P0 ;  /* 0x000000ff445be208 */ /* 0x001fe40000000000 */
[----:B------:R-:W-:Y:S02]  /*1760*/  @!P6 ISETP.NE.U32.AND P0, PT, R2, RZ, PT ;  /* 0x000000ff0200e20c */ /* 0x000fe40003f05070 */
[----:B------:R-:W-:Y:S01]  /*1770*/  @!P6 FSEL R106, R69, RZ, P2 ;  /* 0x000000ff456ae208 */ /* 0x000fe20001000000 */
[----:B-1----:R-:W-:Y:S02]  /*1780*/  @P1 IMAD.WIDE.U32 R94, R123, 0x10, R94 ;  /* 0x000000107b5e1825 */ /* 0x002fe400078e005e */
[----:B------:R-:W0:Y:S01]  /*1790*/  @P4 LDC R112, c[0x0][0x29c] ;  /* 0x0000a700ff704b82 */ /* 0x000e220000000800 */
[----:B----4-:R-:W-:-:S07]  /*17a0*/  @P4 IADD3 R97, R109, 0x80, RZ ;  /* 0x000000806d614810 */ /* 0x010fce0007ffe0ff */
[----:B------:R-:W1:Y:S08]  /*17b0*/  @P4 LDC R137, c[0x0][0x29c] ;  /* 0x0000a700ff894b82 */ /* 0x000e700000000800 */
[----:B------:R-:W4:Y:S08]  /*17c0*/  @P4 LDC.64 R88, c[0x0][0x2f8] ;  /* 0x0000be00ff584b82 */ /* 0x000f300000000a00 */
[----:B--2---:R-:W2:Y:S01]  /*17d0*/  @P4 LDC.64 R92, c[0x0][0x220] ;  /* 0x00008800ff5c4b82 */ /* 0x004ea20000000a00 */
[----:B---3--:R-:W-:Y:S05]  /*17e0*/  @!P6 BRA `(.L_x_8007) ;  /* 0x000000000018e947 */ /* 0x008fea0003800000 */
[----:B------:R-:W-:Y:S01]  /*17f0*/  ISETP.NE.U32.AND P2, PT, R2, RZ, PT ;  /* 0x000000ff0200720c */ /* 0x000fe20003f45070 */
[----:B------:R-:W-:-:S03]  /*1800*/  FFMA.FTZ R91, R131, R111, R108 ;  /* 0x0000006f835b7223 */ /* 0x000fc6000001006c */
[----:B------:R-:W-:Y:S01]  /*1810*/  ISETP.NE.AND.EX P2, PT, R0, RZ, PT, P2 ;  /* 0x000000ff0000720c */ /* 0x000fe20003f45320 */
[----:B------:R-:W-:-:S04]  /*1820*/  FADD.FTZ R90, R132, -R91 ;  /* 0x8000005b845a7221 */ /* 0x000fc80000010000 */
[----:B------:R-:W-:-:S08]  /*1830*/  FMUL.FTZ R91, R115, R90 ;  /* 0x0000005a735b7220 */ /* 0x000fd00000410000 */
[----:B------:R-:W-:-:S07]  /*1840*/  @P2 FADD.FTZ R91, R68, R91 ;  /* 0x0000005b445b2221 */ /* 0x000fce0000010000 */
.L_x_8007:
[----:B------:R-:W-:Y:S05]  /*1850*/  BSYNC B0 ;  /* 0x0000000000007941 */ /* 0x000fea0003800000 */
.L_x_8006:
        /* <DEDUP_REMOVED lines=8> */
.L_x_8009:
[----:B------:R-:W-:Y:S05]  /*18e0*/  BSYNC B0 ;  /* 0x0000000000007941 */ /* 0x000fea0003800000 */
.L_x_8008:
[----:B------:R-:W-:Y:S01]  /*18f0*/  @!P6 ISETP.NE.U32.AND P2, PT, R2, RZ, PT ;  /* 0x000000ff0200e20c */ /* 0x000fe20003f45070 */
[----:B------:R-:W-:Y:S01]  /*1900*/  @P4 FMUL.FTZ R107, R91, R110 ;  /* 0x0000006e5b6b4220 */ /* 0x000fe20000410000 */
[----:B------:R-:W-:Y:S01]  /*1910*/  BSSY B0, `(.L_x_8010) ;  /* 0x0000011000007945 */ /* 0x000fe20003800000 */
[----:B----4-:R-:W-:Y:S01]  /*1920*/  @P4 IMAD.WIDE.U32 R96, R97, 0x10, R88 ;  /* 0x0000001061604825 */ /* 0x010fe200078e0058 */
        /* <DEDUP_REMOVED lines=15> */
.L_x_8011:
[----:B------:R-:W-:Y:S05]  /*1a20*/  BSYNC B0 ;  /* 0x0000000000007941 */ /* 0x000fea0003800000 */
.L_x_8010:
[----:B------:R-:W-:Y:S01]  /*1a30*/  BSSY B0, `(.L_x_8012) ;  /* 0x000000b000007945 */ /* 0x000fe20003800000 */
[C---:B0-----:R-:W-:Y:S01]  /*1a40*/  @P4 FMUL.FTZ R113, R91.reuse, R112 ;  /* 0x000000705b714220 */ /* 0x041fe20000410000 */
        /* <DEDUP_REMOVED lines=9> */
.L_x_8013:
[----:B------:R-:W-:Y:S05]  /*1ae0*/  BSYNC B0 ;  /* 0x0000000000007941 */ /* 0x000fea0003800000 */
.L_x_8012:
[C---:B-1----:R-:W-:Y:S01]  /*1af0*/  @P4 FMUL.FTZ R112, R106.reuse, R137 ;  /* 0x000000896a704220 */ /* 0x042fe20000410000 */
[----:B------:R-:W-:Y:S01]  /*1b00*/  SEL R91, R106, R83, P3 ;  /* 0x000000536a5b7207 */ /* 0x000fe20001800000 */
[----:B------:R-:W-:Y:S01]  /*1b10*/  @P4 FMUL.FTZ R85, R57, R110 ;  /* 0x0000006e39554220 */ /* 0x000fe20000410000 */
[----:B------:R-:W-:Y:S01]  /*1b20*/  @P4 FMUL.FTZ R86, R58, R113 ;  /* 0x000000713a564220 */ /* 0x000fe20000410000 */
[----:B------:R-:W-:Y:S01]  /*1b30*/  @P4 FMUL.FTZ R87, R59, R112 ;  /* 0x000000703b574220 */ /* 0x000fe20000410000 */
[----:B--2---:R-:W-:Y:S01]  /*1b40*/  @P4 IMAD.WIDE.U32 R92, R109, 0x10, R92 ;  /* 0x000000106d5c4825 */ /* 0x004fe200078e005c */
        /* <DEDUP_REMOVED lines=25> */
.L_x_8015:
[----:B------:R-:W-:Y:S05]  /*1ce0*/  BSYNC B0 ;  /* 0x0000000000007941 */ /* 0x000fea0003800000 */
.L_x_8014:
        /* <DEDUP_REMOVED lines=8> */
.L_x_8017:
[----:B------:R-:W-:Y:S05]  /*1d70*/  BSYNC B0 ;  /* 0x0000000000007941 */ /* 0x000fea0003800000 */
.L_x_8016:
        /* <DEDUP_REMOVED lines=15> */
.L_x_8019:
[----:B------:R-:W-:Y:S05]  /*1e70*/  BSYNC B0 ;  /* 0x0000000000007941 */ /* 0x000fea0003800000 */
.L_x_8018:
        /* <DEDUP_REMOVED lines=18> */
.L_x_8021:
[----:B------:R-:W-:Y:S05]  /*1fa0*/  BSYNC B0 ;  /* 0x0000000000007941 */ /* 0x000fea0003800000 */
.L_x_8020:
        /* <DEDUP_REMOVED lines=15> */
.L_x_7993:
        /* <DEDUP_REMOVED lines=22> */
.L_x_7997:
[----:B0-----:R-:W-:Y:S01]  /*2200*/  HFMA2.MMA R110, -RZ, RZ, 0, 9.5367431640625e-07 ;  /* 0x00000010ff6e7435 */ /* 0x001fe200000001ff */
[----:B------:R-:W-:Y:S02]  /*2210*/  MOV R109, R90 ;  /* 0x0000005a006d7202 */ /* 0x000fe40000000f00 */
[----:B------:R-:W-:Y:S02]  /*2220*/  MOV R111, 0x1f ;  /* 0x0000001f006f7802 */ /* 0x000fe40000000f00 */
[----:B------:R-:W-:-:S07]  /*2230*/  MOV R108, 0xffffffff ;  /* 0xffffffff006c7802 */ /* 0x000fce0000000f00 */
[----:B-----5:R-:W-:Y:S05]  /*2240*/  WARPSYNC.COLLECTIVE R108, `(.L_x_8023) ;  /* 0x000000006c087348 */ /* 0x020fea0003c00000 */
[----:B------:R0:W1:Y:S02]  /*2250*/  SHFL.DOWN P1, R106, R109, R110, R111 ;  /* 0x0800006e6d6a7389 */ /* 0x000064000002006f */
[----:B01---5:R-:W-:Y:S01]  /*2260*/  ENDCOLLECTIVE ;  /* 0x000000000000791b */ /* 0x023fe20003800000 */
.L_x_8023:
[----:B------:R-:W-:Y:S02]  /*2270*/  MOV R109, R89 ;  /* 0x00000059006d7202 */ /* 0x000fe40000000f00 */
[----:B------:R-:W-:-:S07]  /*2280*/  MOV R93, R106 ;  /* 0x0000006a005d7202 */ /* 0x000fce0000000f00 */
[----:B------:R-:W-:Y:S05]  /*2290*/  WARPSYNC.COLLECTIVE R108, `(.L_x_8024) ;  /* 0x000000006c087348 */ /* 0x000fea0003c00000 */
[----:B------:R0:W1:Y:S02]  /*22a0*/  SHFL.DOWN P1, R106, R109, R110, R111 ;  /* 0x0800006e6d6a7389 */ /* 0x000064000002006f */
[----:B01----:R-:W-:Y:S01]  /*22b0*/  ENDCOLLECTIVE ;  /* 0x000000000000791b */ /* 0x003fe20003800000 */
.L_x_8024:
[----:B------:R-:W-:Y:S01]  /*22c0*/  FADD.FTZ R93, R93, R90 ;  /* 0x0000005a5d5d7221 */ /* 0x000fe20000010000 */
[----:B------:R-:W-:-:S04]  /*22d0*/  HFMA2.MMA R110, -RZ, RZ, 0, 4.76837158203125e-07 ;  /* 0x00000008ff6e7435 */ /* 0x000fc800000001ff */
[----:B------:R-:W-:Y:S02]  /*22e0*/  MOV R109, R93 ;  /* 0x0000005d006d7202 */ /* 0x000fe40000000f00 */
[----:B------:R-:W-:-:S07]  /*22f0*/  MOV R88, R106 ;  /* 0x0000006a00587202 */ /* 0x000fce0000000f00 */
[----:B------:R-:W-:Y:S05]  /*2300*/  WARPSYNC.COLLECTIVE R108, `(.L_x_8025) ;  /* 0x000000006c087348 */ /* 0x000fea0003c00000 */
[----:B------:R0:W1:Y:S02]  /*2310*/  SHFL.DOWN P1, R106, R109, R110, R111 ;  /* 0x0800006e6d6a7389 */ /* 0x000064000002006f */
[----:B01----:R-:W-:Y:S01]  /*2320*/  ENDCOLLECTIVE ;  /* 0x000000000000791b */ /* 0x003fe20003800000 */
.L_x_8025:
[----:B------:R-:W-:-:S05]  /*2330*/  FADD.FTZ R88, R88, R89 ;  /* 0x0000005958587221 */ /* 0x000fca0000010000 */
[----:B------:R-:W-:Y:S02]  /*2340*/  MOV R109, R88 ;  /* 0x00000058006d7202 */ /* 0x000fe40000000f00 */
[----:B------:R-:W-:-:S07]  /*2350*/  MOV R94, R106 ;  /* 0x0000006a005e7202 */ /* 0x000fce0000000f00 */
[----:B------:R-:W-:Y:S05]  /*2360*/  WARPSYNC.COLLECTIVE R108, `(.L_x_8026) ;  /* 0x000000006c087348 */ /* 0x000fea0003c00000 */
[----:B------:R0:W1:Y:S02]  /*2370*/  SHFL.DOWN P1, R106, R109, R110, R111 ;  /* 0x0800006e6d6a7389 */ /* 0x000064000002006f */
[----:B01----:R-:W-:Y:S01]  /*2380*/  ENDCOLLECTIVE ;  /* 0x000000000000791b */ /* 0x003fe20003800000 */
.L_x_8026:
[----:B------:R-:W-:Y:S01]  /*2390*/  FADD.FTZ R94, R93, R94 ;  /* 0x0000005e5d5e7221 */ /* 0x000fe20000010000 */
[----:B------:R-:W-:-:S04]  /*23a0*/  HFMA2.MMA R110, -RZ, RZ, 0, 2.384185791015625e-07 ;  /* 0x00000004ff6e7435 */ /* 0x000fc800000001ff */
[----:B------:R-:W-:Y:S02]  /*23b0*/  MOV R109, R94 ;  /* 0x0000005e006d7202 */ /* 0x000fe40000000f00 */
[----:B------:R-:W-:-:S07]  /*23c0*/  MOV R95, R106 ;  /* 0x0000006a005f7202 */ /* 0x000fce0000000f00 */
[----:B------:R-:W-:Y:S05]  /*23d0*/  WARPSYNC.COLLECTIVE R108, `(.L_x_8027) ;  /* 0x000000006c087348 */ /* 0x000fea0003c00000 */
[----:B------:R0:W1:Y:S02]  /*23e0*/  SHFL.DOWN P1, R106, R109, R110, R111 ;  /* 0x0800006e6d6a7389 */ /* 0x000064000002006f */
[----:B01----:R-:W-:Y:S01]  /*23f0*/  ENDCOLLECTIVE ;  /* 0x000000000000791b */ /* 0x003fe20003800000 */
.L_x_8027:
[----:B------:R-:W-:-:S05]  /*2400*/  FADD.FTZ R95, R88, R95 ;  /* 0x0000005f585f7221 */ /* 0x000fca0000010000 */
[----:B------:R-:W-:Y:S02]  /*2410*/  MOV R109, R95 ;  /* 0x0000005f006d7202 */ /* 0x000fe40000000f00 */
[----:B------:R-:W-:-:S07]  /*2420*/  MOV R97, R106 ;  /* 0x0000006a00617202 */ /* 0x000fce0000000f00 */
[----:B------:R-:W-:Y:S05]  /*2430*/  WARPSYNC.COLLECTIVE R108, `(.L_x_8028) ;  /* 0x000000006c087348 */ /* 0x000fea0003c00000 */
[----:B------:R0:W1:Y:S02]  /*2440*/  SHFL.DOWN P1, R106, R109, R110, R111 ;  /* 0x0800006e6d6a7389 */ /* 0x000064000002006f */
[----:B01----:R-:W-:Y:S01]  /*2450*/  ENDCOLLECTIVE ;  /* 0x000000000000791b */ /* 0x003fe20003800000 */
.L_x_8028:
[----:B------:R-:W-:Y:S01]  /*2460*/  FADD.FTZ R97, R94, R97 ;  /* 0x000000615e617221 */ /* 0x000fe20000010000 */
[----:B------:R-:W-:-:S04]  /*2470*/  HFMA2.MMA R110, -RZ, RZ, 0, 1.1920928955078125e-07 ;  /* 0x00000002ff6e7435 */ /* 0x000fc800000001ff */
[----:B------:R-:W-:Y:S02]  /*2480*/  MOV R109, R97 ;  /* 0x00000061006d7202 */ /* 0x000fe40000000f00 */
[----:B------:R-:W-:-:S07]  /*2490*/  MOV R96, R106 ;  /* 0x0000006a00607202 */ /* 0x000fce0000000f00 */
[----:B------:R-:W-:Y:S05]  /*24a0*/  WARPSYNC.COLLECTIVE R108, `(.L_x_8029) ;  /* 0x000000006c087348 */ /* 0x000fea0003c00000 */
[----:B------:R0:W1:Y:S02]  /*24b0*/  SHFL.DOWN P1, R106, R109, R110, R111 ;  /* 0x0800006e6d6a7389 */ /* 0x000064000002006f */
[----:B01----:R-:W-:Y:S01]  /*24c0*/  ENDCOLLECTIVE ;  /* 0x000000000000791b */ /* 0x003fe20003800000 */
.L_x_8029:
[----:B------:R-:W-:-:S05]  /*24d0*/  FADD.FTZ R96, R95, R96 ;  /* 0x000000605f607221 */ /* 0x000fca0000010000 */
[----:B------:R-:W-:Y:S02]  /*24e0*/  MOV R109, R96 ;  /* 0x00000060006d7202 */ /* 0x000fe40000000f00 */
[----:B------:R-:W-:-:S07]  /*24f0*/  MOV R90, R106 ;  /* 0x0000006a005a7202 */ /* 0x000fce0000000f00 */
[----:B------:R-:W-:Y:S05]  /*2500*/  WARPSYNC.COLLECTIVE R108, `(.L_x_8030) ;  /* 0x000000006c087348 */ /* 0x000fea0003c00000 */
[----:B------:R0:W1:Y:S02]  /*2510*/  SHFL.DOWN P1, R106, R109, R110, R111 ;  /* 0x0800006e6d6a7389 */ /* 0x000064000002006f */
[----:B01----:R-:W-:Y:S01]  /*2520*/  ENDCOLLECTIVE ;  /* 0x000000000000791b */ /* 0x003fe20003800000 */
.L_x_8030:
[----:B------:R-:W-:Y:S01]  /*2530*/  FADD.FTZ R90, R97, R90 ;  /* 0x0000005a615a7221 */ /* 0x000fe20000010000 */
[----:B------:R-:W-:-:S04]  /*2540*/  HFMA2.MMA R110, -RZ, RZ, 0, 5.9604644775390625e-08 ;  /* 0x00000001ff6e7435 */ /* 0x000fc800000001ff */
[----:B------:R-:W-:Y:S02]  /*2550*/  MOV R109, R90 ;  /* 0x0000005a006d7202 */ /* 0x000fe40000000f00 */
[----:B------:R-:W-:-:S07]  /*2560*/  MOV R89, R106 ;  /* 0x0000006a00597202 */ /* 0x000fce0000000f00 */
[----:B------:R-:W-:Y:S05]  /*2570*/  WARPSYNC.COLLECTIVE R108, `(.L_x_8031) ;  /* 0x000000006c087348 */ /* 0x000fea0003c00000 */
[----:B------:R0:W1:Y:S02]  /*2580*/  SHFL.DOWN P1, R106, R109, R110, R111 ;  /* 0x0800006e6d6a7389 */ /* 0x000064000002006f */
[----:B01----:R-:W-:Y:S01]  /*2590*/  ENDCOLLECTIVE ;  /* 0x000000000000791b */ /* 0x003fe20003800000 */
.L_x_8031:
[----:B------:R-:W-:-:S05]  /*25a0*/  FADD.FTZ R93, R96, R89 ;  /* 0x00000059605d7221 */ /* 0x000fca0000010000 */
[----:B------:R-:W-:Y:S02]  /*25b0*/  MOV R109, R93 ;  /* 0x0000005d006d7202 */ /* 0x000fe40000000f00 */
[----:B------:R-:W-:-:S07]  /*25c0*/  MOV R107, R106 ;  /* 0x0000006a006b7202 */ /* 0x000fce0000000f00 */
[----:B------:R-:W-:Y:S05]  /*25d0*/  WARPSYNC.COLLECTIVE R108, `(.L_x_8032) ;  /* 0x000000006c087348 */ /* 0x000fea0003c00000 */
[----:B------:R0:W1:Y:S02]  /*25e0*/  SHFL.DOWN P1, R106, R109, R110, R111 ;  /* 0x0800006e6d6a7389 */ /* 0x000064000002006f */
[----:B01----:R-:W-:Y:S01]  /*25f0*/  ENDCOLLECTIVE ;  /* 0x000000000000791b */ /* 0x003fe20003800000 */
.L_x_8032:
[----:B------:R-:W-:Y:S05]  /*2600*/  BRA `(.L_x_8033) ;  /* 0xffffffe800547947 */ /* 0x000fea000383ffff */
.L_x_8034:
        /* <DEDUP_REMOVED lines=15> */
.L_x_8681:


//--------------------- .text._ZN10layer_norm13ln_bwd_kernelINS_13Kernel_traitsIfffffjLj1536ELj1ELj1ELj4ELj16ENS_18Kernel_traits_baseILj1536EfffffjLj128EEEEELb1ELb0ELb0ELb0EEEvNS_9BwdParamsE --------------------------
	.section	.text._ZN10layer_norm13ln_bwd_kernelINS_13Kernel_traitsIfffffjLj1536ELj1ELj1ELj4ELj16ENS_18Kernel_traits_baseILj1536EfffffjLj128EEEEELb1ELb0ELb0ELb0EEEvNS_9BwdParamsE,"ax",@progbits
	.align	128
        .global         _ZN10layer_norm13ln_bwd_kernelINS_13Kernel_traitsIfffffjLj1536ELj1ELj1ELj4ELj16ENS_18Kernel_traits_baseILj1536EfffffjLj128EEEEELb1ELb0ELb0ELb0EEEvNS_9BwdParamsE
        .type           _ZN10layer_norm13ln_bwd_kernelINS_13Kernel_traitsIfffffjLj1536ELj1ELj1ELj4ELj16ENS_18Kernel_traits_baseILj1536EfffffjLj128EEEEELb1ELb0ELb0ELb0EEEvNS_9BwdParamsE,@function
        .size           _ZN10layer_norm13ln_bwd_kernelINS_13Kernel_traitsIfffffjLj1536ELj1ELj1ELj4ELj16ENS_18Kernel_traits_baseILj1536EfffffjLj128EEEEELb1ELb0ELb0ELb0EEEvNS_9BwdParamsE,(.L_x_8682 - _ZN10layer_norm13ln_bwd_kernelINS_13Kernel_traitsIfffffjLj1536ELj1ELj1ELj4ELj16ENS_18Kernel_traits_baseILj1536EfffffjLj128EEEEELb1ELb0ELb0ELb0EEEvNS_9BwdParamsE)
        .other          _ZN10layer_norm13ln_bwd_kernelINS_13Kernel_traitsIfffffjLj1536ELj1ELj1ELj4ELj16ENS_18Kernel_traits_baseILj1536EfffffjLj128EEEEELb1ELb0ELb0ELb0EEEvNS_9BwdParamsE,@"STO_CUDA_ENTRY STV_DEFAULT"
_ZN10layer_norm13ln_bwd_kernelINS_13Kernel_traitsIfffffjLj1536ELj1ELj1ELj4ELj16ENS_18Kernel_traits_baseILj1536EfffffjLj128EEEEELb1ELb0ELb0ELb0EEEvNS_9BwdParamsE:
.text._ZN10layer_norm13ln_bwd_kernelINS_13Kernel_traitsIfffffjLj1536ELj1ELj1ELj4ELj16ENS_18Kernel_traits_baseILj1536EfffffjLj128EEEEELb1ELb0ELb0ELb0EEEvNS_9BwdParamsE:
        /* <DEDUP_REMOVED lines=56> */
.L_x_8049:
        /* <DEDUP_REMOVED lines=8> */
[----:B------:R-:W-:Y:S02]  /*0400*/  MOV R7, UR20 ;  /* 0x0000001400077c02 */ /* 0x000fe40008000f00 */
[----:B---3--:R-:W-:-:S04]  /*0410*/  @P0 LEA R68, P4, R4, R68, 0x2 ;  /* 0x0000004404440211 */ /* 0x008fc800078810ff */
[C---:B------:R-:W-:Y:S01]  /*0420*/  @P0 LEA.HI.X R69, R4.reuse, R69, R6, 0x2, P4 ;  /* 0x0000004504450211 */ /* 0x040fe200020f1406 */
        /* <DEDUP_REMOVED lines=9> */
[----:B------:R-:W-:Y:S02]  /*04c0*/  CS2R R102, SRZ ;  /* 0x0000000000667805 */ /* 0x000fe4000001ff00 */
        /* <DEDUP_REMOVED lines=14> */
[C---:B------:R-:W-:Y:S02]  /*05b0*/  LEA R104, P5, R10.reuse, UR12, 0x2 ;  /* 0x0000000c0a687c11 */ /* 0x040fe4000f8a10ff */
[C---:B------:R-:W-:Y:S01]  /*05c0*/  IADD3 R99, R10.reuse, 0x80, RZ ;  /* 0x000000800a637810 */ /* 0x040fe20007ffe0ff */
        /* <DEDUP_REMOVED lines=11> */
[----:B------:R-:W-:Y:S01]  /*0680*/  FADD.FTZ R68, RZ, R84 ;  /* 0x00000054ff447221 */ /* 0x000fe20000010000 */
[----:B------:R-:W-:Y:S01]  /*0690*/  FFMA.FTZ R69, R3, R84, RZ ;  /* 0x0000005403457223 */ /* 0x000fe200000100ff */
        /* <DEDUP_REMOVED lines=17> */
[----:B-1----:R-:W-:-:S07]  /*07b0*/  FFMA.FTZ R102, R90, R88, R69 ;  /* 0x000000585a667223 */ /* 0x002fce0000010045 */
.L_x_8037:
[----:B------:R-:W-:Y:S05]  /*07c0*/  BSYNC B0 ;  /* 0x0000000000007941 */ /* 0x000fea0003800000 */
.L_x_8036:
        /* <DEDUP_REMOVED lines=32> */
[----:B0-----:R-:W-:Y:S02]  /*09d0*/  FMUL.FTZ R92, R22, R70 ;  /* 0x00000046165c7220 */ /* 0x001fe40000410000 */
[----:B------:R-:W-:Y:S01]  /*09e0*/  FADD.FTZ R73, R68, R81 ;  /* 0x0000005144497221 */ /* 0x000fe20000010000 */
[----:B------:R-:W-:Y:S01]  /*09f0*/  FFMA.FTZ R68, R14, R81, R69 ;  /* 0x000000510e447223 */ /* 0x000fe20000010045 */
        /* <DEDUP_REMOVED lines=9> */
[----:B------:R-:W-:-:S07]  /*0a90*/  FFMA.FTZ R102, R94, R89, R69 ;  /* 0x000000595e667223 */ /* 0x000fce0000010045 */
.L_x_8039:
[----:B------:R-:W-:Y:S05]  /*0aa0*/  BSYNC B0 ;  /* 0x0000000000007941 */ /* 0x000fea0003800000 */
.L_x_8038:
        /* <DEDUP_REMOVED lines=44> */
.L_x_8041:
[----:B------:R-:W-:Y:S05]  /*0d70*/  BSYNC B0 ;  /* 0x0000000000007941 */ /* 0x000fea0003800000 */
.L_x_8040:
        /* <DEDUP_REMOVED lines=25> */
.L_x_8060:
        /* <DEDUP_REMOVED lines=31> */
[-CC-:B------:R-:W-:Y:S01]  /*1100*/  FFMA.FTZ R68, R78, R93.reuse, R100.reuse ;  /* 0x0000005d4e447223 */ /* 0x180fe20000010064 */
        /* <DEDUP_REMOVED lines=43> */
.L_x_8044:
[----:B------:R-:W-:Y:S05]  /*13c0*/  BSYNC B0 ;  /* 0x0000000000007941 */ /* 0x000fea0003800000 */
.L_x_8043:
[----:B------:R-:W-:Y:S04]  /*13d0*/  BSSY B0, `(.L_x_8045) ;  /* 0x0000031000007945 */ /* 0x000fe80003800000 */
[----:B------:R-:W-:Y:S05]  /*13e0*/  @!P2 BRA `(.L_x_8046) ;  /* 0x0000000000bca947 */ /* 0x000fea0003800000 */
[----:B------:R-:W-:Y:S01]  /*13f0*/  ISETP.NE.U32.AND P5, PT, RZ, UR8, PT ;  /* 0x00000008ff007c0c */ /* 0x000fe2000bfa5070 */
[-CC-:B0-----:R-:W-:Y:S01]  /*1400*/  FFMA.FTZ R69, R15, R93.reuse, R100.reuse ;  /* 0x0000005d0f457223 */ /* 0x181fe20000010064 */
        /* <DEDUP_REMOVED lines=45> */
.L_x_8046:
[----:B------:R-:W-:Y:S05]  /*16e0*/  BSYNC B0 ;  /* 0x0000000000007941 */ /* 0x000fea0003800000 */
.L_x_8045:
[----:B------:R-:W-:Y:S04]  /*16f0*/  BSSY B0, `(.L_x_8047) ;  /* 0x0000030000007945 */ /* 0x000fe80003800000 */
[----:B------:R-:W-:Y:S05]  /*1700*/  @!P1 BRA `(.L_x_8048) ;  /* 0x0000000000b89947 */ /* 0x000fea0003800000 */
[----:B------:R-:W-:Y:S01]  /*1710*/  ISETP.NE.U32.AND P5, PT, RZ, UR16, PT ;  /* 0x00000010ff007c0c */ /* 0x000fe2000bfa5070 */
[-CC-:B01----:R-:W-:Y:S01]  /*1720*/  FFMA.FTZ R69, R13, R93.reuse, R100.reuse ;  /* 0x0000005d0d457223 */ /* 0x183fe20000010064 */
[----:B------:R-:W-:Y:S01]  /*1730*/  ISETP.NE.U32.AND P6, PT, RZ, UR8, PT ;  /* 0x00000008ff007c0c */ /* 0x000fe2000bfc5070 */
[-CC-:B------:R-:W-:Y:S01]  /*1740*/  FFMA.FTZ R73, R87, R93.reuse, R100.reuse ;  /* 0x0000005d57497223 */ /* 0x180fe20000010064 */
[----:B------:R-:W-:Y:S01]  /*1750*/  ISETP.NE.AND.EX P5, PT, RZ, UR17, PT, P5 ;  /* 0x00000011ff007c0c */ /* 0x000fe2000bfa5350 */
[----:B------:R-:W-:Y:S01]  /*1760*/  FADD.FTZ R69, R80, -R69 ;  /* 0x8000004550457221 */ /* 0x000fe20000010000 */
[----:B------:R-:W-:Y:S01]  /*1770*/  ISETP.NE.AND.EX P6, PT, RZ, UR9, PT, P6 ;  /* 0x00000009ff007c0c */ /* 0x000fe2000bfc5360 */
[-CC-:B------:R-:W-:Y:S01]  /*1780*/  FFMA.FTZ R68, R12, R93.reuse, R100.reuse ;  /* 0x0000005d0c447223 */ /* 0x180fe20000010064 */
[----:B------:R-:W-:Y:S01]  /*1790*/  FFMA.FTZ R100, R98, R93, R100 ;  /* 0x0000005d62647223 */ /* 0x000fe20000010064 */
[----:B------:R-:W-:Y:S01]  /*17a0*/  FADD.FTZ R95, R96, -R73 ;  /* 0x80000049605f7221 */ /* 0x000fe20000010000 */
[C---:B-----5:R-:W-:Y:S01]  /*17b0*/  FMUL.FTZ R75, R76.reuse, R69 ;  /* 0x000000454c4b7220 */ /* 0x060fe20000410000 */
        /* <DEDUP_REMOVED lines=35> */
.L_x_8048:
[----:B------:R-:W-:Y:S05]  /*19f0*/  BSYNC B0 ;  /* 0x0000000000007941 */ /* 0x000fea0003800000 */
.L_x_8047:
[----:B------:R-:W-:Y:S02]  /*1a00*/  IADD3 R4, R4, UR18, RZ ;  /* 0x0000001204047c10 */ /* 0x000fe4000fffe0ff */
[----:B------:R-:W-:Y:S02]  /*1a10*/  SEL R100, RZ, 0x1, P4 ;  /* 0x00000001ff647807 */ /* 0x000fe40002000000 */
[----:B------:R-:W-:-:S13]  /*1a20*/  ISETP.GE.AND P5, PT, R4, UR19, PT ;  /* 0x0000001304007c0c */ /* 0x000fda000bfa6270 */
[----:B------:R-:W-:Y:S05]  /*1a30*/  @!P5 BRA `(.L_x_8049) ;  /* 0xffffffe80050d947 */ /* 0x000fea000383ffff */
.L_x_8035:
[----:B------:R-:W3:Y:S01]  /*1a40*/  S2R R0, SR_TID.X ;  /* 0x0000000000007919 */ /* 0x000ee20000002100 */
[----:B------:R-:W3:Y:S08]  /*1a50*/  S2UR UR6, SR_CTAID.X ;  /* 0x00000000000679c3 */ /* 0x000ef00000002500 */
[----:B------:R-:W4:Y:S08]  /*1a60*/  @P3 LDC.64 R2, c[0x0][0x2d0] ;  /* 0x0000b400ff023b82 */ /* 0x000f300000000a00 */
[----:B------:R-:W0:Y:S08]  /*1a70*/  @P3 LDC.64 R4, c[0x0][0x2d8] ;  /* 0x0000b600ff043b82 */ /* 0x000e300000000a00 */
[----:B------:R-:W1:Y:S01]  /*1a80*/  @P2 LDC.64 R8, c[0x0][0x2d0] ;  /* 0x0000b400ff082b82 */ /* 0x000e620000000a00 */
[----:B---3--:R-:W-:-:S07]  /*1a90*/  LEA.HI R0, R0, UR6, RZ, 0x19 ;  /* 0x0000000600007c11 */ /* 0x008fce000f8fc8ff */
[----:B--2--5:R-:W2:Y:S01]  /*1aa0*/  @P2 LDC.64 R10, c[0x0][0x2d8] ;  /* 0x0000b600ff0a2b82 */ /* 0x024ea20000000a00 */
        /* <DEDUP_REMOVED lines=20> */
.L_x_8042:
[----:B------:R-:W-:Y:S01]  /*1bf0*/  HFMA2.MMA R99, -RZ, RZ, 0, 9.5367431640625e-07 ;  /* 0x00000010ff637435 */ /* 0x000fe200000001ff */
[----:B------:R-:W-:Y:S02]  /*1c00*/  MOV R104, R103 ;  /* 0x0000006700687202 */ /* 0x000fe40000000f00 */
[----:B------:R-:W-:Y:S02]  /*1c10*/  MOV R106, 0x1f ;  /* 0x0000001f006a7802 */ /* 0x000fe40000000f00 */
[----:B------:R-:W-:-:S07]  /*1c20*/  MOV R95, 0xffffffff ;  /* 0xffffffff005f7802 */ /* 0x000fce0000000f00 */
[----:B-----5:R-:W-:Y:S05]  /*1c30*/  WARPSYNC.COLLECTIVE R95, `(.L_x_8050) ;  /* 0x000000005f087348 */ /* 0x020fea0003c00000 */
[----:B------:R0:W1:Y:S02]  /*1c40*/  SHFL.DOWN P6, R97, R104, R99, R106 ;  /* 0x0800006368617389 */ /* 0x00006400000c006a */
[----:B01---5:R-:W-:Y:S01]  /*1c50*/  ENDCOLLECTIVE ;  /* 0x000000000000791b */ /* 0x023fe20003800000 */
.L_x_8050:
[----:B------:R-:W-:Y:S02]  /*1c60*/  MOV R104, R102 ;  /* 0x0000006600687202 */ /* 0x000fe40000000f00 */
[----:B------:R-:W-:-:S07]  /*1c70*/  MOV R70, R97 ;  /* 0x0000006100467202 */ /* 0x000fce0000000f00 */
[----:B------:R-:W-:Y:S05]  /*1c80*/  WARPSYNC.COLLECTIVE R95, `(.L_x_8051) ;  /* 0x000000005f087348 */ /* 0x000fea0003c00000 */
[----:B------:R0:W1:Y:S02]  /*1c90*/  SHFL.DOWN P6, R97, R104, R99, R106 ;  /* 0x0800006368617389 */ /* 0x00006400000c006a */
[----:B01----:R-:W-:Y:S01]  /*1ca0*/  ENDCOLLECTIVE ;  /* 0x000000000000791b */ /* 0x003fe20003800000 */
.L_x_8051:
[----:B------:R-:W-:Y:S01]  /*1cb0*/  FADD.FTZ R70, R70, R103 ;  /* 0x0000006746467221 */ /* 0x000fe20000010000 */
[----:B------:R-:W-:-:S04]  /*1cc0*/  HFMA2.MMA R99, -RZ, RZ, 0, 4.76837158203125e-07 ;  /* 0x00000008ff637435 */ /* 0x000fc800000001ff */
[----:B------:R-:W-:Y:S02]  /*1cd0*/  MOV R104, R70 ;  /* 0x0000004600687202 */ /* 0x000fe40000000f00 */
[----:B------:R-:W-:-:S07]  /*1ce0*/  MOV R71, R97 ;  /* 0x0000006100477202 */ /* 0x000fce0000000f00 */
[----:B------:R-:W-:Y:S05]  /*1cf0*/  WARPSYNC.COLLECTIVE R95, `(.L_x_8052) ;  /* 0x000000005f087348 */ /* 0x000fea0003c00000 */
[----:B------:R0:W1:Y:S02]  /*1d00*/  SHFL.DOWN P6, R97, R104, R99, R106 ;  /* 0x0800006368617389 */ /* 0x00006400000c006a */
[----:B01----:R-:W-:Y:S01]  /*1d10*/  ENDCOLLECTIVE ;  /* 0x000000000000791b */ /* 0x003fe20003800000 */
.L_x_8052:
[----:B------:R-:W-:-:S05]  /*1d20*/  FADD.FTZ R71, R71, R102 ;  /* 0x0000006647477221 */ /* 0x000fca0000010000 */
[----:B------:R-:W-:Y:S02]  /*1d30*/  MOV R104, R71 ;  /* 0x0000004700687202 */ /* 0x000fe40000000f00 */
[----:B------:R-:W-:-:S07]  /*1d40*/  MOV R73, R97 ;  /* 0x0000006100497202 */ /* 0x000fce0000000f00 */
[----:B------:R-:W-:Y:S05]  /*1d50*/  WARPSYNC.COLLECTIVE R95, `(.L_x_8053) ;  /* 0x000000005f087348 */ /* 0x000fea0003c00000 */
[----:B------:R0:W1:Y:S02]  /*1d60*/  SHFL.DOWN P6, R97, R104, R99, R106 ;  /* 0x0800006368617389 */ /* 0x00006400000c006a */
[----:B01----:R-:W-:Y:S01]  /*1d70*/  ENDCOLLECTIVE ;  /* 0x000000000000791b */ /* 0x003fe20003800000 */
.L_x_8053:
[----:B------:R-:W-:Y:S01]  /*1d80*/  FADD.FTZ R73, R70, R73 ;  /* 0x0000004946497221 */ /* 0x000fe20000010000 */
[----:B------:R-:W-:-:S04]  /*1d90*/  HFMA2.MMA R99, -RZ, RZ, 0, 2.384185791015625e-07 ;  /* 0x00000004ff637435 */ /* 0x000fc800000001ff */
[----:B------:R-:W-:Y:S02]  /*1da0*/  MOV R104, R73 ;  /* 0x0000004900687202 */ /* 0x000fe40000000f00 */
[----:B------:R-:W-:-:S07]  /*1db0*/  MOV R72, R97 ;  /* 0x0000006100487202 */ /* 0x000fce0000000f00 */
[----:B------:R-:W-:Y:S05]  /*1dc0*/  WARPSYNC.COLLECTIVE R95, `(.L_x_8054) ;  /* 0x000000005f087348 */ /* 0x000fea0003c00000 */
[----:B------:R0:W1:Y:S02]  /*1dd0*/  SHFL.DOWN P6, R97, R104, R99, R106 ;  /* 0x0800006368617389 */ /* 0x00006400000c006a */
[----:B01----:R-:W-:Y:S01]  /*1de0*/  ENDCOLLECTIVE ;  /* 0x000000000000791b */ /* 0x003fe20003800000 */
.L_x_8054:
[----:B------:R-:W-:-:S05]  /*1df0*/  FADD.FTZ R72, R71, R72 ;  /* 0x0000004847487221 */ /* 0x000fca0000010000 */
[----:B------:R-:W-:Y:S02]  /*1e00*/  MOV R104, R72 ;  /* 0x0000004800687202 */ /* 0x000fe40000000f00 */
[----:B------:R-:W-:-:S07]  /*1e10*/  MOV R74, R97 ;  /* 0x00000061004a7202 */ /* 0x000fce0000000f00 */
[----:B------:R-:W-:Y:S05]  /*1e20*/  WARPSYNC.COLLECTIVE R95, `(.L_x_8055) ;  /* 0x000000005f087348 */ /* 0x000fea0003c00000 */
[----:B------:R0:W1:Y:S02]  /*1e30*/  SHFL.DOWN P6, R97, R104, R99, R106 ;  /* 0x0800006368617389 */ /* 0x00006400000c006a */
[----:B01----:R-:W-:Y:S01]  /*1e40*/  ENDCOLLECTIVE ;  /* 0x000000000000791b */ /* 0x003fe20003800000 */
.L_x_8055:
[----:B------:R-:W-:Y:S01]  /*1e50*/  FADD.FTZ R74, R73, R74 ;  /* 0x0000004a494a7221 */ /* 0x000fe20000010000 */
[----:B------:R-:W-:-:S04]  /*1e60*/  HFMA2.MMA R99, -RZ, RZ, 0, 1.1920928955078125e-07 ;  /* 0x00000002ff637435 */ /* 0x000fc800000001ff */
[----:B------:R-:W-:Y:S02]  /*1e70*/  MOV R104, R74 ;  /* 0x0000004a00687202 */ /* 0x000fe40000000f00 */
[----:B------:R-:W-:-:S07]  /*1e80*/  MOV R75, R97 ;  /* 0x00000061004b7202 */ /* 0x000fce0000000f00 */
[----:B------:R-:W-:Y:S05]  /*1e90*/  WARPSYNC.COLLECTIVE R95, `(.L_x_8056) ;  /* 0x000000005f087348 */ /* 0x000fea0003c00000 */
[----:B------:R0:W1:Y:S02]  /*1ea0*/  SHFL.DOWN P6, R97, R104, R99, R106 ;  /* 0x0800006368617389 */ /* 0x00006400000c006a */
[----:B01----:R-:W-:Y:S01]  /*1eb0*/  ENDCOLLECTIVE ;  /* 0x000000000000791b */ /* 0x003fe20003800000 */
.L_x_8056:
[----:B------:R-:W-:-:S05]  /*1ec0*/  FADD.FTZ R75, R72, R75 ;  /* 0x0000004b484b7221 */ /* 0x000fca0000010000 */
[----:B------:R-:W-:Y:S02]  /*1ed0*/  MOV R104, R75 ;  /* 0x0000004b00687202 */ /* 0x000fe40000000f00 */
[----:B------:R-:W-:-:S07]  /*1ee0*/  MOV R93, R97 ;  /* 0x00000061005d7202 */ /* 0x000fce0000000f00 */
[----:B------:R-:W-:Y:S05]  /*1ef0*/  WARPSYNC.COLLECTIVE R95, `(.L_x_8057) ;  /* 0x000000005f087348 */ /* 0x000fea0003c00000 */
[----:B------:R0:W1:Y:S02]  /*1f00*/  SHFL.DOWN P6, R97, R104, R99, R106 ;  /* 0x0800006368617389 */ /* 0x00006400000c006a */
[----:B01----:R-:W-:Y:S01]  /*1f10*/  ENDCOLLECTIVE ;  /* 0x000000000000791b */ /* 0x003fe20003800000 */
.L_x_8057:
[----:B------:R-:W-:Y:S01]  /*1f20*/  FADD.FTZ R93, R74, R93 ;  /* 0x0000005d4a5d7221 */ /* 0x000fe20000010000 */
[----:B------:R-:W-:-:S04]  /*1f30*/  HFMA2.MMA R99, -RZ, RZ, 0, 5.9604644775390625e-08 ;  /* 0x00000001ff637435 */ /* 0x000fc800000001ff */
[----:B------:R-:W-:Y:S02]  /*1f40*/  MOV R104, R93 ;  /* 0x0000005d00687202 */ /* 0x000fe40000000f00 */
[----:B------:R-:W-:-:S07]  /*1f50*/  MOV R100, R97 ;  /* 0x0000006100647202 */ /* 0x000fce0000000f00 */
[----:B------:R-:W-:Y:S05]  /*1f60*/  WARPSYNC.COLLECTIVE R95, `(.L_x_8058) ;  /* 0x000000005f087348 */ /* 0x000fea0003c00000 */
[----:B------:R0:W1:Y:S02]  /*1f70*/  SHFL.DOWN P6, R97, R104, R99, R106 ;  /* 0x0800006368617389 */ /* 0x00006400000c006a */
[----:B01----:R-:W-:Y:S01]  /*1f80*/  ENDCOLLECTIVE ;  /* 0x000000000000791b */ /* 0x003fe20003800000 */
.L_x_8058:
[----:B------:R-:W-:-:S05]  /*1f90*/  FADD.FTZ R101, R75, R100 ;  /* 0x000000644b657221 */ /* 0x000fca0000010000 */
[----:B------:R-:W-:Y:S02]  /*1fa0*/  MOV R104, R101 ;  /* 0x0000006500687202 */ /* 0x000fe40000000f00 */
[----:B------:R-:W-:-:S07]  /*1fb0*/  MOV R100, R97 ;  /* 0x0000006100647202 */ /* 0x000fce0000000f00 */
[----:B------:R-:W-:Y:S05]  /*1fc0*/  WARPSYNC.COLLECTIVE R95, `(.L_x_8059) ;  /* 0x000000005f087348 */ /* 0x000fea0003c00000 */
[----:B------:R0:W1:Y:S02]  /*1fd0*/  SHFL.DOWN P6, R97, R104, R99, R106 ;  /* 0x0800006368617389 */ /* 0x00006400000c006a */
[----:B01----:R-:W-:Y:S01]  /*1fe0*/  ENDCOLLECTIVE ;  /* 0x000000000000791b */ /* 0x003fe20003800000 */
.L_x_8059:
[----:B------:R-:W-:Y:S01]  /*1ff0*/  MOV R70, R97 ;  /* 0x0000006100467202 */ /* 0x000fe20000000f00 */
[----:B------:R-:W-:Y:S06]  /*2000*/  BRA `(.L_x_8060) ;  /* 0xffffffec00c07947 */ /* 0x000fec000383ffff */
.L_x_8061:
        /* <DEDUP_REMOVED lines=15> */
.L_x_8682:


//--------------------- .text._ZN10layer_norm13ln_bwd_kernelINS_13Kernel_traitsIfffffjLj1536ELj1ELj1ELj4ELj16ENS_18Kernel_traits_baseILj1536EfffffjLj128EEEEELb1ELb0ELb0ELb1EEEvNS_9BwdParamsE --------------------------
	.section	.text._ZN10layer_norm13ln_bwd_kernelINS_13Kernel_traitsIfffffjLj1536ELj1ELj1ELj4ELj16ENS_18Kernel_traits_baseILj1536EfffffjLj128EEEEELb1ELb0ELb0ELb1EEEvNS_9BwdParamsE,"ax",@progbits
	.align	128
        .global         _ZN10layer_norm13ln_bwd_kernelINS_13Kernel_traitsIfffffjLj1536ELj1ELj1ELj4ELj16ENS_18Kernel_traits_baseILj1536EfffffjLj128EEEEELb1ELb0ELb0ELb1EEEvNS_9BwdParamsE
        .type           _ZN10layer_norm13ln_bwd_kernelINS_13Kernel_traitsIfffffjLj1536ELj1ELj1ELj4ELj16ENS_18Kernel_traits_baseILj1536EfffffjLj128EEEEELb1ELb0ELb0ELb1EEEvNS_9BwdParamsE,@function
        .size           _ZN10layer_norm13ln_bwd_kernelINS_13Kernel_traitsIfffffjLj1536ELj1ELj1ELj4ELj16ENS_18Kernel_traits_baseILj1536EfffffjLj128EEEEELb1ELb0ELb0ELb1EEEvNS_9BwdParamsE,(.L_x_8683 - _ZN10layer_norm13ln_bwd_kernelINS_13Kernel_traitsIfffffjLj1536ELj1ELj1ELj4ELj16ENS_18Kernel_traits_baseILj1536EfffffjLj128EEEEELb1ELb0ELb0ELb1EEEvNS_9BwdParamsE)
        .other          _ZN10layer_norm13ln_bwd_kernelINS_13Kernel_traitsIfffffjLj1536ELj1ELj1ELj4ELj16ENS_18Kernel_traits_baseILj1536EfffffjLj128EEEEELb1ELb0ELb0ELb1EEEvNS_9BwdParamsE,@"STO_CUDA_ENTRY STV_DEFAULT"
_ZN10layer_norm13ln_bwd_kernelINS_13Kernel_traitsIfffffjLj1536ELj1ELj1ELj4ELj16ENS_18Kernel_traits_baseILj1536EfffffjLj128EEEEELb1ELb0ELb0ELb1EEEvNS_9BwdParamsE:
.text._ZN10layer_norm13ln_bwd_kernelINS_13Kernel_traitsIfffffjLj1536ELj1ELj1ELj4ELj16ENS_18Kernel_traits_baseILj1536EfffffjLj128EEEEELb1ELb0ELb0ELb1EEEvNS_9BwdParamsE:
        /* <DEDUP_REMOVED lines=31> */
.L_x_8062:
[----:B------:R-:W-:Y:S01]  /*01f0*/  SHF.L.U32 R2, R0, 0x4, RZ ;  /* 0x0000000400027819 */ /* 0x000fe200000006ff */
[----:B------:R-:W-:-:S03]  /*0200*/  ULDC.64 UR6, c[0x0][0x260] ;  /* 0x0000980000067ab9 */ /* 0x000fc60000000a00 */
[----:B------:R-:W-:-:S04]  /*0210*/  LOP3.LUT R2, R2, 0x7f0, RZ, 0xc0, !PT ;  /* 0x000007f002027812 */ /* 0x000fc800078ec0ff */
[----:B------:R-:W-:-:S04]  /*0220*/  IADD3 R2, P0, R2, UR6, RZ ;  /* 0x0000000602027c10 */ /* 0x000fc8000ff1e0ff */
[----:B------:R-:W-:Y:S01]  /*0230*/  IADD3.X R3, RZ, UR7, RZ, P0, !PT ;  /* 0x00000007ff037c10 */ /* 0x000fe200087fe4ff */
[----:B------:R-:W-:-:S04]  /*0240*/  ULDC.64 UR6, c[0x0][0x270] ;  /* 0x00009c0000067ab9 */ /* 0x000fc80000000a00 */
[----:B------:R0:W5:Y:S04]  /*0250*/  LDG.E.128 R12, desc[UR4][R2.64] ;  /* 0x00000004020c7981 */ /* 0x000168000c1e1d00 */
[----:B------:R0:W5:Y:S04]  /*0260*/  LDG.E.128 R8, desc[UR4][R2.64+0x800] ;  /* 0x0008000402087981 */ /* 0x000168000c1e1d00 */
[----:B------:R0:W5:Y:S01]  /*0270*/  LDG.E.128 R4, desc[UR4][R2.64+0x1000] ;  /* 0x0010000402047981 */ /* 0x000162000c1e1d00 */
        /* <DEDUP_REMOVED lines=15> */
[----:B0-----:R-:W-:-:S07]  /*0370*/  CS2R R64, SRZ ;  /* 0x0000000000407805 */ /* 0x001fce000001ff00 */
.L_x_8067:
        /* <DEDUP_REMOVED lines=16> */
[----:B------:R3:W4:Y:S01]  /*0480*/  LDG.E R104, desc[UR4][R104.64] ;  /* 0x0000000468687981 */ /* 0x000722000c1e1900 */
[----:B------:R-:W-:Y:S01]  /*0490*/  SHF.R.U32.HI R86, RZ, 0x1c, R97 ;  /* 0x0000001cff567819 */ /* 0x000fe20000011661 */
[----:B-1----:R-:W-:Y:S01]  /*04a0*/  IMAD.WIDE R98, R58, 0x4, R98 ;  /* 0x000000043a627825 */ /* 0x002fe200078e0262 */
[----:B------:R-:W-:Y:S02]  /*04b0*/  IADD3 R40, P0, R89, UR10, RZ ;  /* 0x0000000a59287c10 */ /* 0x000fe4000ff1e0ff */
[----:B------:R-:W4:Y:S02]  /*04c0*/  LDG.E.128 R32, desc[UR4][R32.64] ;  /* 0x0000000420207981 */ /* 0x000f24000c1e1d00 */
[----:B------:R-:W-:Y:S02]  /*04d0*/  IADD3.X R41, R86, UR11, RZ, P0, !PT ;  /* 0x0000000b56297c10 */ /* 0x000fe400087fe4ff */
[----:B------:R-:W4:Y:S01]  /*04e0*/  LDG.E R98, desc[UR4][R98.64] ;  /* 0x0000000462627981 */ /* 0x000f22000c1e1900 */
[----:B--2---:R-:W-:-:S03]  /*04f0*/  IMAD.WIDE.U32 R36, R91, 0x10, R2 ;  /* 0x000000105b247825 */ /* 0x004fc600078e0002 */
[----:B------:R-:W2:Y:S01]  /*0500*/  LDG.E.128 R40, desc[UR4][R40.64] ;  /* 0x0000000428287981 */ /* 0x000ea2000c1e1d00 */
[----:B------:R-:W-:-:S03]  /*0510*/  IMAD.WIDE.U32 R44, R97, 0x10, R2 ;  /* 0x00000010612c7825 */ /* 0x000fc600078e0002 */
[----:B------:R-:W2:Y:S01]  /*0520*/  LDG.E.128 R36, desc[UR4][R36.64] ;  /* 0x0000000424247981 */ /* 0x000ea2000c1e1d00 */
[----:B---3--:R-:W-:-:S03]  /*0530*/  IADD3 R105, R91, 0x100, RZ ;  /* 0x000001005b697810 */ /* 0x008fc60007ffe0ff */
[----:B------:R-:W3:Y:S01]  /*0540*/  LDG.E.128 R44, desc[UR4][R44.64] ;  /* 0x000000042c2c7981 */ /* 0x000ee2000c1e1d00 */
[----:B------:R-:W-:Y:S02]  /*0550*/  SHF.L.U32 R87, R105, 0x4, RZ ;  /* 0x0000000469577819 */ /* 0x000fe400000006ff */
[----:B------:R-:W-:Y:S02]  /*0560*/  SHF.R.U32.HI R88, RZ, 0x1c, R105 ;  /* 0x0000001cff587819 */ /* 0x000fe40000011669 */
[----:B------:R-:W-:-:S04]  /*0570*/  IADD3 R48, P0, R87, UR10, RZ ;  /* 0x0000000a57307c10 */ /* 0x000fc8000ff1e0ff */
[----:B------:R-:W-:Y:S01]  /*0580*/  IADD3.X R49, R88, UR11, RZ, P0, !PT ;  /* 0x0000000b58317c10 */ /* 0x000fe200087fe4ff */
[----:B------:R-:W-:Y:S01]  /*0590*/  IMAD.WIDE.U32 R52, R105, 0x10, R2 ;  /* 0x0000001069347825 */ /* 0x000fe200078e0002 */
[----:B0-----:R-:W-:Y:S01]  /*05a0*/  ISETP.NE.U32.AND P0, PT, R56, RZ, PT ;  /* 0x000000ff3800720c */ /* 0x001fe20003f05070 */
[----:B------:R-:W0:Y:S03]  /*05b0*/  @P1 LDC.64 R2, c[0x0][0x270] ;  /* 0x00009c00ff021b82 */ /* 0x000e260000000a00 */
[----:B------:R-:W3:Y:S04]  /*05c0*/  LDG.E.128 R48, desc[UR4][R48.64] ;  /* 0x0000000430307981 */ /* 0x000ee8000c1e1d00 */
[----:B------:R-:W3:Y:S01]  /*05d0*/  LDG.E.128 R52, desc[UR4][R52.64] ;  /* 0x0000000434347981 */ /* 0x000ee2000c1e1d00 */
[----:B------:R-:W-:-:S02]  /*05e0*/  ISETP.NE.AND.EX P0, PT, R57, RZ, PT, P0 ;  /* 0x000000ff3900720c */ /* 0x000fc40003f05300 */
[----:B------:R-:W-:Y:S02]  /*05f0*/  LEA R92, P2, R91, UR12, 0x2 ;  /* 0x0000000c5b5c7c11 */ /* 0x000fe4000f8410ff */
[----:B------:R-:W-:Y:S02]  /*0600*/  LEA R94, P3, R97, UR12, 0x2 ;  /* 0x0000000c615e7c11 */ /* 0x000fe4000f8610ff */
[----:B------:R-:W-:Y:S02]  /*0610*/  LEA.HI.X R93, R91, UR13, RZ, 0x2, P2 ;  /* 0x0000000d5b5d7c11 */ /* 0x000fe400090f14ff */
[----:B------:R-:W-:-:S03]  /*0620*/  LEA.HI.X R95, R97, UR13, RZ, 0x2, P3 ;  /* 0x0000000d615f7c11 */ /* 0x000fc600098f14ff */
[----:B-----5:R1:W5:Y:S02]  /*0630*/  LDG.E R102, desc[UR4][R92.64] ;  /* 0x000000045c667981 */ /* 0x020364000c1e1900 */
[-C--:B------:R-:W-:Y:S02]  /*0640*/  @P0 LEA R90, P3, R91, R56.reuse, 0x4 ;  /* 0x000000385b5a0211 */ /* 0x080fe400078620ff */
[----:B------:R-:W-:Y:S01]  /*0650*/  LEA R84, P2, R105, UR12, 0x2 ;  /* 0x0000000c69547c11 */ /* 0x000fe2000f8410ff */
[----:B------:R-:W5:Y:S01]  /*0660*/  LDG.E R94, desc[UR4][R94.64] ;  /* 0x000000045e5e7981 */ /* 0x000f62000c1e1900 */
[----:B------:R-:W-:Y:S02]  /*0670*/  @P0 LEA.HI.X R91, R91, R57, RZ, 0x4, P3 ;  /* 0x000000395b5b0211 */ /* 0x000fe400018f24ff */
[----:B-1----:R-:W-:-:S03]  /*0680*/  @P0 LEA R92, P3, R105, R56, 0x4 ;  /* 0x00000038695c0211 */ /* 0x002fc600078620ff */
[----:B------:R-:W5:Y:S01]  /*0690*/  @P0 LDG.E.128 R16, desc[UR4][R90.64] ;  /* 0x000000045a100981 */ /* 0x000f62000c1e1d00 */
[C---:B------:R-:W-:Y:S02]  /*06a0*/  @P0 LEA.HI.X R93, R105.reuse, R57, RZ, 0x4, P3 ;  /* 0x00000039695d0211 */ /* 0x040fe400018f24ff */
[----:B------:R-:W-:Y:S02]  /*06b0*/  ISETP.NE.AND P3, PT, RZ, UR8, PT ;  /* 0x00000008ff007c0c */ /* 0x000fe4000bf65270 */
[----:B------:R-:W-:Y:S01]  /*06c0*/  LEA.HI.X R85, R105, UR13, RZ, 0x2, P2 ;  /* 0x0000000d69557c11 */ /* 0x000fe200090f14ff */
[----:B------:R-:W5:Y:S01]  /*06d0*/  @P0 LDG.E.128 R24, desc[UR4][R92.64] ;  /* 0x000000045c180981 */ /* 0x000f62000c1e1d00 */
[----:B------:R-:W-:Y:S02]  /*06e0*/  SHF.R.S32.HI R96, RZ, 0x1f, R58 ;  /* 0x0000001fff607819 */ /* 0x000fe4000001143a */
[----:B0-----:R-:W-:Y:S01]  /*06f0*/  @P1 LEA R2, P2, R58, R2, 0x2 ;  /* 0x000000023a021211 */ /* 0x001fe200078410ff */
[----:B------:R-:W5:Y:S01]  /*0700*/  LDG.E R84, desc[UR4][R84.64] ;  /* 0x0000000454547981 */ /* 0x000f62000c1e1900 */
[----:B------:R-:W-:-:S02]  /*0710*/  MOV R99, 0x3f800000 ;  /* 0x3f80000000637802 */ /* 0x000fc40000000f00 */
[----:B------:R-:W-:Y:S02]  /*0720*/  @P1 LEA.HI.X R3, R58, R3, R96, 0x2, P2 ;  /* 0x000000033a031211 */ /* 0x000fe400010f1460 */
[----:B------:R-:W-:-:S03]  /*0730*/  @P0 LEA R96, P2, R97, R56, 0x4 ;  /* 0x0000003861600211 */ /* 0x000fc600078420ff */
[----:B------:R0:W5:Y:S01]  /*0740*/  @P1 LDG.E R99, desc[UR4][R2.64] ;  /* 0x0000000402631981 */ /* 0x000162000c1e1900 */
[----:B------:R-:W-:-:S05]  /*0750*/  @P0 LEA.HI.X R97, R97, R57, RZ, 0x4, P2 ;  /* 0x0000003961610211 */ /* 0x000fca00010f24ff */
[----:B------:R1:W5:Y:S01]  /*0760*/  @P0 LDG.E.128 R20, desc[UR4][R96.64] ;  /* 0x0000000460140981 */ /* 0x000362000c1e1d00 */
[----:B------:R-:W-:Y:S01]  /*0770*/  UMOV UR6, 0xffffffff ;  /* 0xffffffff00067882 */ /* 0x000fe20000000000 */
[----:B------:R-:W-:Y:S02]  /*0780*/  LOP3.LUT P4, RZ, R103, 0xff, RZ, 0xc0, !PT ;  /* 0x000000ff67ff7812 */ /* 0x000fe4000788c0ff */
[----:B------:R-:W-:Y:S02]  /*0790*/  LOP3.LUT P0, RZ, R0, 0x1f, RZ, 0xc0, !PT ;  /* 0x0000001f00ff7812 */ /* 0x000fe4000780c0ff */
[----:B----4-:R-:W-:-:S05]  /*07a0*/  FSEL R105, R104, RZ, !P3 ;  /* 0x000000ff68697208 */ /* 0x010fca0005800000 */
[C---:B------:R-:W-:Y:S01]  /*07b0*/  FADD.FTZ R33, -R105.reuse, R33 ;  /* 0x0000002169217221 */ /* 0x040fe20000010100 */
[----:B------:R-:W-:-:S03]  /*07c0*/  FADD.FTZ R35, -R105, R35 ;  /* 0x0000002369237221 */ /* 0x000fc60000010100 */
[C---:B0-----:R-:W-:Y:S01]  /*07d0*/  FMUL.FTZ R2, R98.reuse, R33 ;  /* 0x0000002162027220 */ /* 0x041fe20000410000 */
[C---:B------:R-:W-:Y:S01]  /*07e0*/  FADD.FTZ R85, -R105.reuse, R32 ;  /* 0x0000002069557221 */ /* 0x040fe20000010100 */
[C---:B------:R-:W-:Y:S01]  /*07f0*/  FMUL.FTZ R93, R98.reuse, R35 ;  /* 0x00000023625d7220 */ /* 0x040fe20000410000 */
[C---:B--2---:R-:W-:Y:S01]  /*0800*/  FADD.FTZ R33, -R105.reuse, R40 ;  /* 0x0000002869217221 */ /* 0x044fe20000010100 */
[C---:B------:R-:W-:Y:S01]  /*0810*/  FADD.FTZ R35, -R105.reuse, R42 ;  /* 0x0000002a69237221 */ /* 0x040fe20000010100 */
[----:B------:R-:W-:Y:S02]  /*0820*/  FADD.FTZ R95, -R105, R34 ;  /* 0x00000022695f7221 */ /* 0x000fe40000010100 */
[----:B------:R-:W-:Y:S01]  /*0830*/  FMUL.FTZ R42, R98, R33 ;  /* 0x00000021622a7220 */ /* 0x000fe20000410000 */
[----:B-1----:R-:W-:Y:S01]  /*0840*/  FMUL.FTZ R96, R12, R36 ;  /* 0x000000240c607220 */ /* 0x002fe20000410000 */
[C---:B------:R-:W-:Y:S01]  /*0850*/  FMUL.FTZ R3, R98.reuse, R85 ;  /* 0x0000005562037220 */ /* 0x040fe20000410000 */
[----:B------:R-:W-:Y:S01]  /*0860*/  FMUL.FTZ R92, R98, R95 ;  /* 0x0000005f625c7220 */ /* 0x000fe20000410000 */
[C---:B---3--:R-:W-:Y:S01]  /*0870*/  FADD.FTZ R61, R44.reuse, R61 ;  /* 0x0000003d2c3d7221 */ /* 0x048fe20000010000 */
[----:B------:R-:W-:Y:S01]  /*0880*/  FFMA.FTZ R71, R44, R42, R71 ;  /* 0x0000002a2c477223 */ /* 0x000fe20000010047 */
[----:B------:R-:W-:Y:S01]  /*0890*/  FMUL.FTZ R85, R8, R44 ;  /* 0x0000002c08557220 */ /* 0x000fe20000410000 */
[----:B------:R-:W-:Y:S01]  /*08a0*/  FMUL.FTZ R95, R13, R37 ;  /* 0x000000250d5f7220 */ /* 0x000fe20000410000 */
[----:B------:R-:W-:Y:S01]  /*08b0*/  FMUL.FTZ R44, R98, R35 ;  /* 0x00000023622c7220 */ /* 0x000fe20000410000 */
[----:B------:R-:W-:Y:S01]  /*08c0*/  FADD.FTZ R32, RZ, R96 ;  /* 0x00000060ff207221 */ /* 0x000fe20000010000 */
[----:B------:R-:W-:Y:S01]  /*08d0*/  FFMA.FTZ R35, R3, R96, RZ ;  /* 0x0000006003237223 */ /* 0x000fe200000100ff */
[----:B------:R-:W-:Y:S01]  /*08e0*/  FMUL.FTZ R97, R14, R38 ;  /* 0x000000260e617220 */ /* 0x000fe20000410000 */
[----:B------:R-:W-:Y:S01]  /*08f0*/  FADD.FTZ R41, -R105, R41 ;  /* 0x0000002969297221 */ /* 0x000fe20000010100 */
[----:B------:R-:W-:Y:S01]  /*0900*/  FADD.FTZ R32, R32, R95 ;  /* 0x0000005f20207221 */ /* 0x000fe20000010000 */
[----:B------:R-:W-:Y:S01]  /*0910*/  FFMA.FTZ R35, R2, R95, R35 ;  /* 0x0000005f02237223 */ /* 0x000fe20000010023 */
[C---:B------:R-:W-:Y:S01]  /*0920*/  FADD.FTZ R63, R36.reuse, R63 ;  /* 0x0000003f243f7221 */ /* 0x040fe20000010000 */
[----:B------:R-:W-:Y:S01]  /*0930*/  FFMA.FTZ R65, R36, R3, R65 ;  /* 0x0000000324417223 */ /* 0x000fe20000010041 */
[C---:B------:R-:W-:Y:S01]  /*0940*/  FADD.FTZ R64, R37.reuse, R64 ;  /* 0x0000004025407221 */ /* 0x040fe20000010000 */
[----:B------:R-:W-:Y:S01]  /*0950*/  FFMA.FTZ R66, R37, R2, R66 ;  /* 0x0000000225427223 */ /* 0x000fe20000010042 */
[----:B------:R-:W-:Y:S01]  /*0960*/  SHF.R.U32.HI R36, RZ, 0x7, R0 ;  /* 0x00000007ff247819 */ /* 0x000fe20000011600 */
[----:B------:R-:W-:Y:S01]  /*0970*/  FMUL.FTZ R104, R15, R39 ;  /* 0x000000270f687220 */ /* 0x000fe20000410000 */
[----:B------:R-:W-:Y:S01]  /*0980*/  FADD.FTZ R33, -R105, R43 ;  /* 0x0000002b69217221 */ /* 0x000fe20000010100 */
[----:B------:R-:W-:Y:S01]  /*0990*/  FADD.FTZ R37, R32, R97 ;  /* 0x0000006120257221 */ /* 0x000fe20000010000 */
[----:B------:R-:W-:Y:S01]  /*09a0*/  FMUL.FTZ R43, R98, R41 ;  /* 0x00000029622b7220 */ /* 0x000fe20000410000 */
[----:B------:R-:W-:Y:S01]  /*09b0*/  FFMA.FTZ R34, R92, R97, R35 ;  /* 0x000000615c227223 */ /* 0x000fe20000010023 */
[----:B------:R-:W-:Y:S01]  /*09c0*/  SHF.L.U32 R32, R36, 0x2, RZ ;  /* 0x0000000224207819 */ /* 0x000fe200000006ff */
[----:B------:R-:W-:Y:S01]  /*09d0*/  FADD.FTZ R36, R37, R104 ;  /* 0x0000006825247221 */ /* 0x000fe20000010000 */
[C---:B------:R-:W-:Y:S01]  /*09e0*/  FADD.FTZ R70, R45.reuse, R70 ;  /* 0x000000462d467221 */ /* 0x040fe20000010000 */
[----:B------:R-:W-:Y:S01]  /*09f0*/  FFMA.FTZ R72, R45, R43, R72 ;  /* 0x0000002b2d487223 */ /* 0x000fe20000010048 */
[----:B------:R-:W-:Y:S01]  /*0a00*/  FMUL.FTZ R90, R9, R45 ;  /* 0x0000002d095a7220 */ /* 0x000fe20000410000 */
[----:B------:R-:W-:Y:S01]  /*0a10*/  FFMA.FTZ R37, R93, R104, R34 ;  /* 0x000000685d257223 */ /* 0x000fe20000010022 */
[----:B------:R-:W-:Y:S01]  /*0a20*/  FMUL.FTZ R45, R98, R33 ;  /* 0x00000021622d7220 */ /* 0x000fe20000410000 */
[----:B------:R-:W-:Y:S01]  /*0a30*/  FADD.FTZ R35, R36, R85 ;  /* 0x0000005524237221 */ /* 0x000fe20000010000 */
[C---:B------:R-:W-:Y:S01]  /*0a40*/  FADD.FTZ R73, R46.reuse, R73 ;  /* 0x000000492e497221 */ /* 0x040fe20000010000 */
[----:B------:R-:W-:Y:S01]  /*0a50*/  FFMA.FTZ R75, R46, R44, R75 ;  /* 0x0000002c2e4b7223 */ /* 0x000fe2000001004b */
[----:B------:R-:W-:Y:S01]  /*0a60*/  FMUL.FTZ R91, R10, R46 ;  /* 0x0000002e0a5b7220 */ /* 0x000fe20000410000 */
[----:B------:R-:W-:Y:S01]  /*0a70*/  FFMA.FTZ R34, R42, R85, R37 ;  /* 0x000000552a227223 */ /* 0x000fe20000010025 */
[C---:B------:R-:W-:Y:S01]  /*0a80*/  FADD.FTZ R74, R47.reuse, R74 ;  /* 0x0000004a2f4a7221 */ /* 0x040fe20000010000 */
[----:B------:R-:W-:Y:S01]  /*0a90*/  FFMA.FTZ R60, R47, R45, R60 ;  /* 0x0000002d2f3c7223 */ /* 0x000fe2000001003c */
[----:B------:R-:W-:Y:S01]  /*0aa0*/  FMUL.FTZ R46, R11, R47 ;  /* 0x0000002f0b2e7220 */ /* 0x000fe20000410000 */
[----:B------:R-:W-:Y:S01]  /*0ab0*/  FADD.FTZ R47, -R105, R48 ;  /* 0x00000030692f7221 */ /* 0x000fe20000010100 */
        /* <DEDUP_REMOVED lines=57> */
.L_x_8078:
[----:B------:R-:W3:Y:S01]  /*0e50*/  S2R R39, SR_CgaCtaId ;  /* 0x0000000000277919 */ /* 0x000ee20000008800 */
[----:B------:R-:W-:Y:S01]  /*0e60*/  @!P0 SHF.R.U32.HI R37, RZ, 0x5, R0 ;  /* 0x00000005ff258819 */ /* 0x000fe20000011600 */
[----:B-1----:R-:W-:Y:S01]  /*0e70*/  FADD.FTZ R40, R36, R35 ;  /* 0x0000002324287221 */ /* 0x002fe20000010000 */
[----:B------:R-:W-:Y:S01]  /*0e80*/  MOV R38, 0x400 ;  /* 0x0000040000267802 */ /* 0x000fe20000000f00 */
[----:B--2---:R-:W-:Y:S01]  /*0e90*/  FADD.FTZ R41, R33, R34 ;  /* 0x0000002221297221 */ /* 0x004fe20000010000 */
[----:B------:R-:W-:Y:S01]  /*0ea0*/  @!P0 LOP3.LUT R37, R37, 0x3, RZ, 0xc0, !PT ;  /* 0x0000000325258812 */ /* 0x000fe200078ec0ff */
[----:B------:R-:W-:Y:S05]  /*0eb0*/  WARPSYNC.ALL ;  /* 0x0000000000007948 */ /* 0x000fea0003800000 */
[----:B------:R-:W-:-:S02]  /*0ec0*/  @!P0 IADD3 R37, R32, R37, RZ ;  /* 0x0000002520258210 */ /* 0x000fc40007ffe0ff */
[----:B------:R-:W-:Y:S02]  /*0ed0*/  ISETP.NE.U32.AND P2, PT, R56, RZ, PT ;  /* 0x000000ff3800720c */ /* 0x000fe40003f45070 */
[C---:B-----5:R-:W-:Y:S02]  /*0ee0*/  LOP3.LUT P6, RZ, R102.reuse, 0xff000000, RZ, 0xc0, !PT ;  /* 0xff00000066ff7812 */ /* 0x060fe400078cc0ff */
[----:B------:R-:W-:Y:S02]  /*0ef0*/  ISETP.NE.AND.EX P2, PT, R57, RZ, PT, P2 ;  /* 0x000000ff3900720c */ /* 0x000fe40003f45320 */
[----:B------:R-:W-:Y:S02]  /*0f00*/  LOP3.LUT P5, RZ, R102, 0xff00, RZ, 0xc0, !PT ;  /* 0x0000ff0066ff7812 */ /* 0x000fe400078ac0ff */
[----:B---3--:R-:W-:-:S04]  /*0f10*/  LEA R38, R39, R38, 0x18 ;  /* 0x0000002627267211 */ /* 0x008fc800078ec0ff */
[-C--:B------:R-:W-:Y:S02]  /*0f20*/  @!P0 LEA R55, R37, R38.reuse, 0x3 ;  /* 0x0000002625378211 */ /* 0x080fe400078e18ff */
[----:B------:R-:W-:-:S03]  /*0f30*/  LEA R103, R32, R38, 0x3 ;  /* 0x0000002620677211 */ /* 0x000fc600078e18ff */
        /* <DEDUP_REMOVED lines=35> */
[----:B------:R-:W-:-:S03]  /*1170*/  FMUL.FTZ R3, R97, R99 ;  /* 0x0000006361037220 */ /* 0x000fc60000410000 */
[----:B------:R-:W-:Y:S01]  /*1180*/  FMUL.FTZ R35, R2, UR15 ;  /* 0x0000000f02237c20 */ /* 0x000fe20008410000 */
[-C--:B------:R-:W-:Y:S01]  /*1190*/  FMUL.FTZ R2, R36, R99.reuse ;  /* 0x0000006324027220 */ /* 0x080fe20000410000 */
[----:B------:R-:W-:Y:S01]  /*11a0*/  FMUL.FTZ R34, R3, UR15 ;  /* 0x0000000f03227c20 */ /* 0x000fe20008410000 */
[----:B------:R-:W-:Y:S02]  /*11b0*/  FMUL.FTZ R3, R55, R99 ;  /* 0x0000006337037220 */ /* 0x000fe40000410000 */
[----:B------:R-:W-:Y:S01]  /*11c0*/  SEL R35, R35, RZ, P6 ;  /* 0x000000ff23237207 */ /* 0x000fe20003000000 */
[----:B------:R-:W-:Y:S01]  /*11d0*/  FMUL.FTZ R33, R2, UR15 ;  /* 0x0000000f02217c20 */ /* 0x000fe20008410000 */
[----:B------:R-:W-:Y:S01]  /*11e0*/  LOP3.LUT P6, RZ, R102, 0xff0000, RZ, 0xc0, !PT ;  /* 0x00ff000066ff7812 */ /* 0x000fe200078cc0ff */
[----:B------:R-:W-:-:S03]  /*11f0*/  FMUL.FTZ R32, R3, UR15 ;  /* 0x0000000f03207c20 */ /* 0x000fc60008410000 */
[----:B------:R-:W-:Y:S02]  /*1200*/  SEL R34, R34, RZ, P6 ;  /* 0x000000ff22227207 */ /* 0x000fe40003000000 */
[----:B------:R-:W-:Y:S02]  /*1210*/  SEL R33, R33, RZ, P5 ;  /* 0x000000ff21217207 */ /* 0x000fe40002800000 */
[----:B------:R-:W-:Y:S02]  /*1220*/  IADD3 R2, P6, R100, UR18, RZ ;  /* 0x0000001264027c10 */ /* 0x000fe4000ffde0ff */
[----:B------:R-:W-:Y:S02]  /*1230*/  ISETP.NE.U32.AND P5, PT, RZ, UR16, PT ;  /* 0x00000010ff007c0c */ /* 0x000fe4000bfa5070 */
[----:B------:R-:W-:Y:S02]  /*1240*/  SEL R32, R32, RZ, P3 ;  /* 0x000000ff20207207 */ /* 0x000fe40001800000 */
[----:B------:R-:W-:-:S02]  /*1250*/  IADD3.X R3, R101, UR19, RZ, P6, !PT ;  /* 0x0000001365037c10 */ /* 0x000fc4000b7fe4ff */
[----:B------:R-:W-:Y:S01]  /*1260*/  ISETP.NE.AND.EX P3, PT, RZ, UR17, PT, P5 ;  /* 0x00000011ff007c0c */ /* 0x000fe2000bf65350 */
[----:B------:R-:W-:-:S12]  /*1270*/  @!P0 BRA `(.L_x_8065) ;  /* 0x00000000001c8947 */ /* 0x000fd80003800000 */
[----:B------:R-:W-:Y:S02]  /*1280*/  IADD3 R100, P5, R100, UR16, RZ ;  /* 0x0000001064647c10 */ /* 0x000fe4000ffbe0ff */
[----:B------:R-:W-:Y:S02]  /*1290*/  SEL R39, R38, R31, P3 ;  /* 0x0000001f26277207 */ /* 0x000fe40001800000 */
[----:B------:R-:W-:Y:S02]  /*12a0*/  SEL R37, R36, R29, P3 ;  /* 0x0000001d24257207 */ /* 0x000fe40001800000 */
[----:B------:R-:W-:Y:S02]  /*12b0*/  SEL R38, R97, R30, P3 ;  /* 0x0000001e61267207 */ /* 0x000fe40001800000 */
[----:B------:R-:W-:Y:S02]  /*12c0*/  IADD3.X R101, R101, UR17, RZ, P5, !PT ;  /* 0x0000001165657c10 */ /* 0x000fe4000affe4ff */
[----:B------:R-:W-:-:S05]  /*12d0*/  SEL R36, R55, R28, P3 ;  /* 0x0000001c37247207 */ /* 0x000fca0001800000 */
[----:B------:R0:W-:Y:S02]  /*12e0*/  STG.E.128 desc[UR4][R100.64], R36 ;  /* 0x0000002464007986 */ /* 0x0001e4000c101d04 */
.L_x_8065:
        /* <DEDUP_REMOVED lines=25> */
.L_x_8066:
[--C-:B------:R-:W-:Y:S01]  /*1480*/  FFMA.FTZ R47, R47, R41, R40.reuse ;  /* 0x000000292f2f7223 */ /* 0x100fe20000010028 */
[----:B------:R-:W-:Y:S01]  /*1490*/  FMUL.FTZ R36, R36, R99 ;  /* 0x0000006324247220 */ /* 0x000fe20000410000 */
[-CC-:B------:R-:W-:Y:S01]  /*14a0*/  FFMA.FTZ R48, R48, R41.reuse, R40.reuse ;  /* 0x0000002930307223 */ /* 0x180fe20000010028 */
[-CC-:B------:R-:W-:Y:S01]  /*14b0*/  FFMA.FTZ R51, R51, R41.reuse, R40.reuse ;  /* 0x0000002933337223 */ /* 0x180fe20000010028 */
[----:B------:R-:W-:Y:S01]  /*14c0*/  FADD.FTZ R47, R52, -R47 ;  /* 0x8000002f342f7221 */ /* 0x000fe20000010000 */
[----:B------:R-:W-:Y:S01]  /*14d0*/  FFMA.FTZ R40, R50, R41, R40 ;  /* 0x0000002932287223 */ /* 0x000fe20000010028 */
[----:B01----:R-:W-:Y:S01]  /*14e0*/  FMUL.FTZ R33, R36, UR15 ;  /* 0x0000000f24217c20 */ /* 0x003fe20008410000 */
[----:B------:R-:W-:Y:S01]  /*14f0*/  FMUL.FTZ R38, R38, R99 ;  /* 0x0000006326267220 */ /* 0x000fe20000410000 */
[----:B------:R-:W-:Y:S01]  /*1500*/  FMUL.FTZ R47, R98, R47 ;  /* 0x0000002f622f7220 */ /* 0x000fe20000410000 */
[-C--:B------:R-:W-:Y:S01]  /*1510*/  FMUL.FTZ R91, R91, R99.reuse ;  /* 0x000000635b5b7220 */ /* 0x080fe20000410000 */
[----:B------:R-:W-:Y:S01]  /*1520*/  LOP3.LUT P5, RZ, R94, 0xff00, RZ, 0xc0, !PT ;  /* 0x0000ff005eff7812 */ /* 0x000fe200078ac0ff */
[----:B------:R-:W-:Y:S01]  /*1530*/  FADD.FTZ R53, R53, -R48 ;  /* 0x8000003035357221 */ /* 0x000fe20000010000 */
[----:B------:R-:W-:Y:S01]  /*1540*/  @P2 FADD.FTZ R47, R24, R47 ;  /* 0x0000002f182f2221 */ /* 0x000fe20000010000 */
[----:B------:R-:W-:Y:S01]  /*1550*/  FMUL.FTZ R85, R85, R99 ;  /* 0x0000006355557220 */ /* 0x000fe20000410000 */
[----:B------:R-:W-:Y:S01]  /*1560*/  FADD.FTZ R51, R54, -R51 ;  /* 0x8000003336337221 */ /* 0x000fe20000010000 */
[----:B------:R-:W-:Y:S01]  /*1570*/  FADD.FTZ R49, R49, -R40 ;  /* 0x8000002831317221 */ /* 0x000fe20000010000 */
[----:B------:R-:W-:Y:S01]  /*1580*/  FMUL.FTZ R35, R38, UR15 ;  /* 0x0000000f26237c20 */ /* 0x000fe20008410000 */
[----:B------:R-:W-:Y:S01]  /*1590*/  FMUL.FTZ R34, R91, UR15 ;  /* 0x0000000f5b227c20 */ /* 0x000fe20008410000 */
[----:B------:R-:W-:Y:S01]  /*15a0*/  SEL R33, R33, RZ, P5 ;  /* 0x000000ff21217207 */ /* 0x000fe20002800000 */
[----:B------:R-:W-:Y:S01]  /*15b0*/  FMUL.FTZ R32, R85, UR15 ;  /* 0x0000000f55207c20 */ /* 0x000fe20008410000 */
[C---:B------:R-:W-:Y:S01]  /*15c0*/  FMUL.FTZ R38, R98.reuse, R53 ;  /* 0x0000003562267220 */ /* 0x040fe20000410000 */
[C---:B------:R-:W-:Y:S01]  /*15d0*/  FMUL.FTZ R51, R98.reuse, R51 ;  /* 0x0000003362337220 */ /* 0x040fe20000410000 */
[C---:B------:R-:W-:Y:S01]  /*15e0*/  SEL R28, R47.reuse, R28, P3 ;  /* 0x0000001c2f1c7207 */ /* 0x040fe20001800000 */
[----:B------:R-:W-:Y:S01]  /*15f0*/  FMUL.FTZ R98, R98, R49 ;  /* 0x0000003162627220 */ /* 0x000fe20000410000 */
[C---:B------:R-:W-:Y:S01]  /*1600*/  LOP3.LUT P6, RZ, R94.reuse, 0xff0000, RZ, 0xc0, !PT ;  /* 0x00ff00005eff7812 */ /* 0x040fe200078cc0ff */
[----:B------:R-:W-:Y:S01]  /*1610*/  FMUL.FTZ R47, R47, R99 ;  /* 0x000000632f2f7220 */ /* 0x000fe20000410000 */
[----:B------:R-:W-:Y:S01]  /*1620*/  LOP3.LUT P5, RZ, R94, 0xff, RZ, 0xc0, !PT ;  /* 0x000000ff5eff7812 */ /* 0x000fe200078ac0ff */
[----:B------:R-:W-:Y:S01]  /*1630*/  @P2 FADD.FTZ R38, R25, R38 ;  /* 0x0000002619262221 */ /* 0x000fe20000010000 */
[----:B------:R-:W-:Y:S01]  /*1640*/  SEL R34, R34, RZ, P6 ;  /* 0x000000ff22227207 */ /* 0x000fe20003000000 */
[----:B------:R-:W-:Y:S01]  /*1650*/  @P2 FADD.FTZ R51, R26, R51 ;  /* 0x000000331a332221 */ /* 0x000fe20000010000 */
[----:B------:R-:W-:Y:S01]  /*1660*/  SEL R32, R32, RZ, P5 ;  /* 0x000000ff20207207 */ /* 0x000fe20002800000 */
        /* <DEDUP_REMOVED lines=8> */
[----:B------:R-:W-:Y:S01]  /*16f0*/  FMUL.FTZ R51, R51, R99 ;  /* 0x0000006333337220 */ /* 0x000fe20000410000 */
        /* <DEDUP_REMOVED lines=25> */
[----:B------:R-:W-:Y:S01]  /*1890*/  MOV R4, R65 ;  /* 0x0000004100047202 */ /* 0x000fe20000000f00 */
[----:B0-----:R-:W-:Y:S01]  /*18a0*/  IMAD.MOV.U32 R28, RZ, RZ, R77 ;  /* 0x000000ffff1c7224 */ /* 0x001fe200078e004d */
        /* <DEDUP_REMOVED lines=22> */
.L_x_8063:
        /* <DEDUP_REMOVED lines=17> */
.L_x_8064:
[----:B------:R-:W-:Y:S01]  /*1b20*/  HFMA2.MMA R103, -RZ, RZ, 0, 9.5367431640625e-07 ;  /* 0x00000010ff677435 */ /* 0x000fe200000001ff */
[----:B------:R-:W-:Y:S02]  /*1b30*/  MOV R106, R36 ;  /* 0x00000024006a7202 */ /* 0x000fe40000000f00 */
[----:B------:R-:W-:Y:S02]  /*1b40*/  MOV R108, 0x1f ;  /* 0x0000001f006c7802 */ /* 0x000fe40000000f00 */
[----:B------:R-:W-:-:S07]  /*1b50*/  MOV R41, 0xffffffff ;  /* 0xffffffff00297802 */ /* 0x000fce0000000f00 */
[----:B-----5:R-:W-:Y:S05]  /*1b60*/  WARPSYNC.COLLECTIVE R41, `(.L_x_8068) ;  /* 0x0000000029087348 */ /* 0x020fea0003c00000 */
[----:B------:R0:W1:Y:S02]  /*1b70*/  SHFL.DOWN P2, R55, R106, R103, R108 ;  /* 0x080000676a377389 */ /* 0x000064000004006c */
[----:B01---5:R-:W-:Y:S01]  /*1b80*/  ENDCOLLECTIVE ;  /* 0x000000000000791b */ /* 0x023fe20003800000 */
.L_x_8068:
[----:B------:R-:W-:Y:S02]  /*1b90*/  MOV R106, R33 ;  /* 0x00000021006a7202 */ /* 0x000fe40000000f00 */
[----:B------:R-:W-:-:S07]  /*1ba0*/  MOV R35, R55 ;  /* 0x0000003700237202 */ /* 0x000fce0000000f00 */
[----:B------:R-:W-:Y:S05]  /*1bb0*/  WARPSYNC.COLLECTIVE R41, `(.L_x_8069) ;  /* 0x0000000029087348 */ /* 0x000fea0003c00000 */
[----:B------:R0:W1:Y:S02]  /*1bc0*/  SHFL.DOWN P2, R55, R106, R103, R108 ;  /* 0x080000676a377389 */ /* 0x000064000004006c */
[----:B01----:R-:W-:Y:S01]  /*1bd0*/  ENDCOLLECTIVE ;  /* 0x000000000000791b */ /* 0x003fe20003800000 */
.L_x_8069:
[----:B------:R-:W-:Y:S01]  /*1be0*/  FADD.FTZ R35, R36, R35 ;  /* 0x0000002324237221 */ /* 0x000fe20000010000 */
[----:B------:R-:W-:-:S04]  /*1bf0*/  HFMA2.MMA R103, -RZ, RZ, 0, 4.76837158203125e-07 ;  /* 0x00000008ff677435 */ /* 0x000fc800000001ff */
[----:B------:R-:W-:Y:S02]  /*1c00*/  MOV R106, R35 ;  /* 0x00000023006a7202 */ /* 0x000fe40000000f00 */
[----:B------:R-:W-:-:S07]  /*1c10*/  MOV R34, R55 ;  /* 0x0000003700227202 */ /* 0x000fce0000000f00 */
[----:B------:R-:W-:Y:S05]  /*1c20*/  WARPSYNC.COLLECTIVE R41, `(.L_x_8070) ;  /* 0x0000000029087348 */ /* 0x000fea0003c00000 */
[----:B------:R0:W1:Y:S02]  /*1c30*/  SHFL.DOWN P2, R55, R106, R103, R108 ;  /* 0x080000676a377389 */ /* 0x000064000004006c */
[----:B01----:R-:W-:Y:S01]  /*1c40*/  ENDCOLLECTIVE ;  /* 0x000000000000791b */ /* 0x003fe20003800000 */
.L_x_8070:
[----:B------:R-:W-:-:S04]  /*1c50*/  FADD.FTZ R34, R33, R34 ;  /* 0x0000002221227221 */ /* 0x000fc80000010000 */
[----:B------:R-:W-:Y:S01]  /*1c60*/  IMAD.MOV.U32 R106, RZ, RZ, R34 ;  /* 0x000000ffff6a7224 */ /* 0x000fe200078e0022 */
[----:B------:R-:W-:-:S07]  /*1c70*/  MOV R38, R55 ;  /* 0x0000003700267202 */ /* 0x000fce0000000f00 */
[----:B------:R-:W-:Y:S05]  /*1c80*/  WARPSYNC.COLLECTIVE R41, `(.L_x_8071) ;  /* 0x0000000029087348 */ /* 0x000fea0003c00000 */
[----:B------:R0:W1:Y:S02]  /*1c90*/  SHFL.DOWN P2, R55, R106, R103, R108 ;  /* 0x080000676a377389 */ /* 0x000064000004006c */
[----:B01----:R-:W-:Y:S01]  /*1ca0*/  ENDCOLLECTIVE ;  /* 0x000000000000791b */ /* 0x003fe20003800000 */
.L_x_8071:
[----:B------:R-:W-:Y:S01]  /*1cb0*/  FADD.FTZ R38, R35, R38 ;  /* 0x0000002623267221 */ /* 0x000fe20000010000 */
[----:B------:R-:W-:-:S04]  /*1cc0*/  HFMA2.MMA R103, -RZ, RZ, 0, 2.384185791015625e-07 ;  /* 0x00000004ff677435 */ /* 0x000fc800000001ff */
[----:B------:R-:W-:Y:S02]  /*1cd0*/  MOV R106, R38 ;  /* 0x00000026006a7202 */ /* 0x000fe40000000f00 */
[----:B------:R-:W-:-:S07]  /*1ce0*/  MOV R37, R55 ;  /* 0x0000003700257202 */ /* 0x000fce0000000f00 */
[----:B------:R-:W-:Y:S05]  /*1cf0*/  WARPSYNC.COLLECTIVE R41, `(.L_x_8072) ;  /* 0x0000000029087348 */ /* 0x000fea0003c00000 */
[----:B------:R0:W1:Y:S02]  /*1d00*/  SHFL.DOWN P2, R55, R106, R103, R108 ;  /* 0x080000676a377389 */ /* 0x000064000004006c */
[----:B01----:R-:W-:Y:S01]  /*1d10*/  ENDCOLLECTIVE ;  /* 0x000000000000791b */ /* 0x003fe20003800000 */
.L_x_8072:
[----:B------:R-:W-:-:S05]  /*1d20*/  FADD.FTZ R37, R34, R37 ;  /* 0x0000002522257221 */ /* 0x000fca0000010000 */
[----:B------:R-:W-:Y:S02]  /*1d30*/  MOV R106, R37 ;  /* 0x00000025006a7202 */ /* 0x000fe40000000f00 */
[----:B------:R-:W-:-:S07]  /*1d40*/  MOV R39, R55 ;  /* 0x0000003700277202 */ /* 0x000fce0000000f00 */
[----:B------:R-:W-:Y:S05]  /*1d50*/  WARPSYNC.COLLECTIVE R41, `(.L_x_8073) ;  /* 0x0000000029087348 */ /* 0x000fea0003c00000 */
[----:B------:R0:W1:Y:S02]  /*1d60*/  SHFL.DOWN P2, R55, R106, R103, R108 ;  /* 0x080000676a377389 */ /* 0x000064000004006c */
[----:B01----:R-:W-:Y:S01]  /*1d70*/  ENDCOLLECTIVE ;  /* 0x000000000000791b */ /* 0x003fe20003800000 */
.L_x_8073:
[----:B------:R-:W-:Y:S01]  /*1d80*/  FADD.FTZ R39, R38, R39 ;  /* 0x0000002726277221 */ /* 0x000fe20000010000 */
[----:B------:R-:W-:-:S04]  /*1d90*/  HFMA2.MMA R103, -RZ, RZ, 0, 1.1920928955078125e-07 ;  /* 0x00000002ff677435 */ /* 0x000fc800000001ff */
[----:B------:R-:W-:Y:S02]  /*1da0*/  MOV R106, R39 ;  /* 0x00000027006a7202 */ /* 0x000fe40000000f00 */
[----:B------:R-:W-:-:S07]  /*1db0*/  MOV R40, R55 ;  /* 0x0000003700287202 */ /* 0x000fce0000000f00 */
[----:B------:R-:W-:Y:S05]  /*1dc0*/  WARPSYNC.COLLECTIVE R41, `(.L_x_8074) ;  /* 0x0000000029087348 */ /* 0x000fea0003c00000 */
[----:B------:R0:W1:Y:S02]  /*1dd0*/  SHFL.DOWN P2, R55, R106, R103, R108 ;  /* 0x080000676a377389 */ /* 0x000064000004006c */
[----:B01----:R-:W-:Y:S01]  /*1de0*/  ENDCOLLECTIVE ;  /* 0x000000000000791b */ /* 0x003fe20003800000 */
.L_x_8074:
[----:B------:R-:W-:-:S05]  /*1df0*/  FADD.FTZ R40, R37, R40 ;  /* 0x0000002825287221 */ /* 0x000fca0000010000 */
[----:B------:R-:W-:Y:S02]  /*1e00*/  MOV R106, R40 ;  /* 0x00000028006a7202 */ /* 0x000fe40000000f00 */
[----:B------:R-:W-:-:S07]  /*1e10*/  MOV R36, R55 ;  /* 0x0000003700247202 */ /* 0x000fce0000000f00 */
[----:B------:R-:W-:Y:S05]  /*1e20*/  WARPSYNC.COLLECTIVE R41, `(.L_x_8075) ;  /* 0x0000000029087348 */ /* 0x000fea0003c00000 */
[----:B------:R0:W1:Y:S02]  /*1e30*/  SHFL.DOWN P2, R55, R106, R103, R108 ;  /* 0x080000676a377389 */ /* 0x000064000004006c */
[----:B01----:R-:W-:Y:S01]  /*1e40*/  ENDCOLLECTIVE ;  /* 0x000000000000791b */ /* 0x003fe20003800000 */
.L_x_8075:
[----:B------:R-:W-:Y:S01]  /*1e50*/  FADD.FTZ R36, R39, R36 ;  /* 0x0000002427247221 */ /* 0x000fe20000010000 */
[----:B------:R-:W-:-:S04]  /*1e60*/  HFMA2.MMA R103, -RZ, RZ, 0, 5.9604644775390625e-08 ;  /* 0x00000001ff677435 */ /* 0x000fc800000001ff */
[----:B------:R-:W-:Y:S02]  /*1e70*/  MOV R106, R36 ;  /* 0x00000024006a7202 */ /* 0x000fe40000000f00 */
[----:B------:R-:W-:-:S07]  /*1e80*/  MOV R33, R55 ;  /* 0x0000003700217202 */ /* 0x000fce0000000f00 */
[----:B------:R-:W-:Y:S05]  /*1e90*/  WARPSYNC.COLLECTIVE R41, `(.L_x_8076) ;  /* 0x0000000029087348 */ /* 0x000fea0003c00000 */
[----:B------:R0:W1:Y:S02]  /*1ea0*/  SHFL.DOWN P2, R55, R106, R103, R108 ;  /* 0x080000676a377389 */ /* 0x000064000004006c */
[----:B01----:R-:W-:Y:S01]  /*1eb0*/  ENDCOLLECTIVE ;  /* 0x000000000000791b */ /* 0x003fe20003800000 */
.L_x_8076:
[----:B------:R-:W-:-:S05]  /*1ec0*/  FADD.FTZ R33, R40, R33 ;  /* 0x0000002128217221 */ /* 0x000fca0000010000 */
[----:B------:R-:W-:Y:S02]  /*1ed0*/  MOV R106, R33 ;  /* 0x00000021006a7202 */ /* 0x000fe40000000f00 */
[----:B------:R-:W-:-:S07]  /*1ee0*/  MOV R35, R55 ;  /* 0x0000003700237202 */ /* 0x000fce0000000f00 */
[----:B------:R-:W-:Y:S05]  /*1ef0*/  WARPSYNC.COLLECTIVE R41, `(.L_x_8077) ;  /* 0x0000000029087348 */ /* 0x000fea0003c00000 */
[----:B------:R0:W1:Y:S02]  /*1f00*/  SHFL.DOWN P2, R55, R106, R103, R108 ;  /* 0x080000676a377389 */ /* 0x000064000004006c */
[----:B01----:R-:W-:Y:S01]  /*1f10*/  ENDCOLLECTIVE ;  /* 0x000000000000791b */ /* 0x003fe20003800000 */
.L_x_8077:
[----:B------:R-:W-:Y:S01]  /*1f20*/  MOV R34, R55 ;  /* 0x0000003700227202 */ /* 0x000fe20000000f00 */
[----:B------:R-:W-:Y:S06]  /*1f30*/  BRA `(.L_x_8078) ;  /* 0xffffffec00c47947 */ /* 0x000fec000383ffff */
.L_x_8079:
        /* <DEDUP_REMOVED lines=12> */
.L_x_8683:


//--------------------- .text._ZN10layer_norm22ln_bwd_finalize_kernelINS_22Kernel_traits_finalizeILj1536EfffffjLb0ELj1024ELj4ENS_18Kernel_traits_baseILj1536EfffffjLj1024EEEEELb0ELb0EEEvNS_9BwdParamsE --------------------------
	.section	.text._ZN10layer_norm22ln_bwd_finalize_kernelINS_22Kernel_traits_finalizeILj1536EfffffjLb0ELj1024ELj4ENS_18Kernel_traits_baseILj1536EfffffjLj1024EEEEELb0ELb0EEEvNS_9BwdParamsE,"ax",@progbits
	.align	128
        .global         _ZN10layer_norm22ln_bwd_finalize_kernelINS_22Kernel_traits_finalizeILj1536EfffffjLb0ELj1024ELj4ENS_18Kernel_traits_baseILj1536EfffffjLj1024EEEEELb0ELb0EEEvNS_9BwdParamsE
        .type           _ZN10layer_norm22ln_bwd_finalize_kernelINS_22Kernel_traits_finalizeILj1536EfffffjLb0ELj1024ELj4ENS_18Kernel_traits_baseILj1536EfffffjLj1024EEEEELb0ELb0EEEvNS_9BwdParamsE,@function
        .size           _ZN10layer_norm22ln_bwd_finalize_kernelINS_22Kernel_traits_finalizeILj1536EfffffjLb0ELj1024ELj4ENS_18Kernel_traits_baseILj1536EfffffjLj1024EEEEELb0ELb0EEEvNS_9BwdParamsE,(.L_x_8684 - _ZN10layer_norm22ln_bwd_finalize_kernelINS_22Kernel_traits_finalizeILj1536EfffffjLb0ELj1024ELj4ENS_18Kernel_traits_baseILj1536EfffffjLj1024EEEEELb0ELb0EEEvNS_9BwdParamsE)
        .other          _ZN10layer_norm22ln_bwd_finalize_kernelINS_22Kernel_traits_finalizeILj1536EfffffjLb0ELj1024ELj4ENS_18Kernel_traits_baseILj1536EfffffjLj1024EEEEELb0ELb0EEEvNS_9BwdParamsE,@"STO_CUDA_ENTRY STV_DEFAULT"
_ZN10layer_norm22ln_bwd_finalize_kernelINS_22Kernel_traits_finalizeILj1536EfffffjLb0ELj1024ELj4ENS_18Kernel_traits_baseILj1536EfffffjLj1024EEEEELb0ELb0EEEvNS_9BwdParamsE:
.text._ZN10layer_norm22ln_bwd_finalize_kernelINS_22Kernel_traits_finalizeILj1536EfffffjLb0ELj1024ELj4ENS_18Kernel_traits_baseILj1536EfffffjLj1024EEEEELb0ELb0EEEvNS_9BwdParamsE:
        /* <DEDUP_REMOVED lines=25> */
.L_x_8092:
        /* <DEDUP_REMOVED lines=30> */
.L_x_8084:
        /* <DEDUP_REMOVED lines=36> */
.L_x_8083:
[----:B------:R-:W-:Y:S05]  /*05b0*/  BSYNC B1 ;  /* 0x0000000000017941 */ /* 0x000fea0003800000 */
.L_x_8082:
        /* <DEDUP_REMOVED lines=24> */
.L_x_8086:
[----:B------:R-:W-:Y:S05]  /*0740*/  BSYNC B1 ;  /* 0x0000000000017941 */ /* 0x000fea0003800000 */
.L_x_8085:
        /* <DEDUP_REMOVED lines=12> */
.L_x_8087:
[----:B------:R-:W-:Y:S05]  /*0810*/  BSYNC B1 ;  /* 0x0000000000017941 */ /* 0x000fea0003800000 */
.L_x_8081:
[----:B------:R-:W-:Y:S05]  /*0820*/  BSYNC B0 ;  /* 0x0000000000007941 */ /* 0x000fea0003800000 */
.L_x_8080:
        /* <DEDUP_REMOVED lines=29> */
.L_x_8103:
[----:B---3--:R-:W-:Y:S01]  /*0a00*/  FADD.FTZ R9, R18, R9 ;  /* 0x0000000912097221 */ /* 0x008fe20000010000 */
[----:B--2---:R-:W-:-:S04]  /*0a10*/  FADD.FTZ R11, R10, R11 ;  /* 0x0000000b0a0b7221 */ /* 0x004fc80000010000 */
[----:B------:R2:W-:Y:S04]  /*0a20*/  @!P1 STS [R6+0x2000], R9 ;  /* 0x0020000906009388 */ /* 0x0005e80000000800 */
[----:B------:R2:W-:Y:S02]  /*0a30*/  @!P1 STS [R6+0x2080], R11 ;  /* 0x0020800b06009388 */ /* 0x0005e40000000800 */
.L_x_8088:
        /* <DEDUP_REMOVED lines=16> */
.L_x_8091:
[----:B------:R-:W-:Y:S05]  /*0b40*/  BSYNC B0 ;  /* 0x0000000000007941 */ /* 0x000fea0003800000 */
.L_x_8090:
[C---:B------:R-:W-:Y:S01]  /*0b50*/  ISETP.GT.U32.AND P1, PT, R3.reuse, -0x601, PT ;  /* 0xfffff9ff0300780c */ /* 0x040fe20003f24070 */
[----:B------:R-:W-:Y:S01]  /*0b60*/  VIADD R4, R4, 0x300 ;  /* 0x0000030004047836 */ /* 0x000fe20000000000 */
[----:B------:R-:W-:-:S11]  /*0b70*/  IADD3 R3, R3, 0x600, RZ ;  /* 0x0000060003037810 */ /* 0x000fd60007ffe0ff */
[----:B------:R-:W-:Y:S05]  /*0b80*/  @P1 BRA `(.L_x_8092) ;  /* 0xfffffff400801947 */ /* 0x000fea000383ffff */
[----:B------:R-:W-:Y:S05]  /*0b90*/  EXIT ;  /* 0x000000000000794d */ /* 0x000fea0003800000 */
.L_x_8089:
[----:B------:R-:W-:Y:S01]  /*0ba0*/  HFMA2.MMA R21, -RZ, RZ, 0, 5.9604644775390625e-08 ;  /* 0x00000001ff157435 */ /* 0x000fe200000001ff */
[----:B0--3--:R-:W-:Y:S01]  /*0bb0*/  MOV R22, R10 ;  /* 0x0000000a00167202 */ /* 0x009fe20000000f00 */
[----:B------:R-:W-:Y:S01]  /*0bc0*/  IMAD.MOV.U32 R19, RZ, RZ, -0x1 ;  /* 0xffffffffff137424 */ /* 0x000fe200078e00ff */
[----:B------:R-:W-:-:S08]  /*0bd0*/  MOV R24, 0x1f ;  /* 0x0000001f00187802 */ /* 0x000fd00000000f00 */
[----:B-12---:R-:W-:Y:S05]  /*0be0*/  WARPSYNC.COLLECTIVE R19, `(.L_x_8093) ;  /* 0x0000000013087348 */ /* 0x006fea0003c00000 */
[----:B------:R0:W3:Y:S02]  /*0bf0*/  SHFL.BFLY P2, R20, R22, R21, R24 ;  /* 0x0c00001516147389 */ /* 0x0000e40000040018 */
[----:B0123--:R-:W-:Y:S01]  /*0c00*/  ENDCOLLECTIVE ;  /* 0x000000000000791b */ /* 0x00ffe20003800000 */
.L_x_8093:
[----:B------:R-:W-:Y:S01]  /*0c10*/  HFMA2.MMA R21, -RZ, RZ, 0, 1.1920928955078125e-07 ;  /* 0x00000002ff157435 */ /* 0x000fe200000001ff */
[----:B------:R-:W-:-:S05]  /*0c20*/  MOV R11, R20 ;  /* 0x00000014000b7202 */ /* 0x000fca0000000f00 */
[----:B------:R-:W-:-:S05]  /*0c30*/  FADD.FTZ R11, R10, R11 ;  /* 0x0000000b0a0b7221 */ /* 0x000fca0000010000 */
[----:B------:R-:W-:-:S07]  /*0c40*/  MOV R22, R11 ;  /* 0x0000000b00167202 */ /* 0x000fce0000000f00 */
[----:B------:R-:W-:Y:S05]  /*0c50*/  WARPSYNC.COLLECTIVE R19, `(.L_x_8094) ;  /* 0x0000000013087348 */ /* 0x000fea0003c00000 */
[----:B------:R0:W1:Y:S02]  /*0c60*/  SHFL.BFLY P2, R20, R22, R21, R24 ;  /* 0x0c00001516147389 */ /* 0x0000640000040018 */
[----:B01----:R-:W-:Y:S01]  /*0c70*/  ENDCOLLECTIVE ;  /* 0x000000000000791b */ /* 0x003fe20003800000 */
.L_x_8094:
[----:B------:R-:W-:Y:S01]  /*0c80*/  HFMA2.MMA R21, -RZ, RZ, 0, 2.384185791015625e-07 ;  /* 0x00000004ff157435 */ /* 0x000fe200000001ff */
[----:B------:R-:W-:-:S04]  /*0c90*/  IMAD.MOV.U32 R14, RZ, RZ, R20 ;  /* 0x000000ffff0e7224 */ /* 0x000fc800078e0014 */
[----:B------:R-:W-:-:S05]  /*0ca0*/  FADD.FTZ R14, R11, R14 ;  /* 0x0000000e0b0e7221 */ /* 0x000fca0000010000 */
[----:B------:R-:W-:-:S07]  /*0cb0*/  MOV R22, R14 ;  /* 0x0000000e00167202 */ /* 0x000fce0000000f00 */
[----:B------:R-:W-:Y:S05]  /*0cc0*/  WARPSYNC.COLLECTIVE R19, `(.L_x_8095) ;  /* 0x0000000013087348 */ /* 0x000fea0003c00000 */
[----:B------:R0:W1:Y:S02]  /*0cd0*/  SHFL.BFLY P2, R20, R22, R21, R24 ;  /* 0x0c00001516147389 */ /* 0x0000640000040018 */
[----:B01----:R-:W-:Y:S01]  /*0ce0*/  ENDCOLLECTIVE ;  /* 0x000000000000791b */ /* 0x003fe20003800000 */
.L_x_8095:
[----:B------:R-:W-:Y:S01]  /*0cf0*/  IMAD.MOV.U32 R21, RZ, RZ, 0x8 ;  /* 0x00000008ff157424 */ /* 0x000fe200078e00ff */
[----:B------:R-:W-:-:S05]  /*0d00*/  MOV R13, R20 ;  /* 0x00000014000d7202 */ /* 0x000fca0000000f00 */
[----:B------:R-:W-:-:S05]  /*0d10*/  FADD.FTZ R13, R14, R13 ;  /* 0x0000000d0e0d7221 */ /* 0x000fca0000010000 */
[----:B------:R-:W-:-:S07]  /*0d20*/  MOV R22, R13 ;  /* 0x0000000d00167202 */ /* 0x000fce0000000f00 */
[----:B------:R-:W-:Y:S05]  /*0d30*/  WARPSYNC.COLLECTIVE R19, `(.L_x_8096) ;  /* 0x0000000013087348 */ /* 0x000fea0003c00000 */
[----:B------:R0:W1:Y:S02]  /*0d40*/  SHFL.BFLY P2, R20, R22, R21, R24 ;  /* 0x0c00001516147389 */ /* 0x0000640000040018 */
[----:B01----:R-:W-:Y:S01]  /*0d50*/  ENDCOLLECTIVE ;  /* 0x000000000000791b */ /* 0x003fe20003800000 */
.L_x_8096:
[----:B------:R-:W-:Y:S01]  /*0d60*/  HFMA2.MMA R21, -RZ, RZ, 0, 9.5367431640625e-07 ;  /* 0x00000010ff157435 */ /* 0x000fe200000001ff */
[----:B------:R-:W-:-:S05]  /*0d70*/  MOV R10, R20 ;  /* 0x00000014000a7202 */ /* 0x000fca0000000f00 */
[----:B------:R-:W-:-:S05]  /*0d80*/  FADD.FTZ R10, R13, R10 ;  /* 0x0000000a0d0a7221 */ /* 0x000fca0000010000 */
[----:B------:R-:W-:-:S07]  /*0d90*/  MOV R22, R10 ;  /* 0x0000000a00167202 */ /* 0x000fce0000000f00 */
[----:B------:R-:W-:Y:S05]  /*0da0*/  WARPSYNC.COLLECTIVE R19, `(.L_x_8097) ;  /* 0x0000000013087348 */ /* 0x000fea0003c00000 */
[----:B------:R0:W1:Y:S02]  /*0db0*/  SHFL.BFLY P2, R20, R22, R21, R24 ;  /* 0x0c00001516147389 */ /* 0x0000640000040018 */
[----:B01----:R-:W-:Y:S01]  /*0dc0*/  ENDCOLLECTIVE ;  /* 0x000000000000791b */ /* 0x003fe20003800000 */
.L_x_8097:
[----:B------:R-:W-:Y:S01]  /*0dd0*/  HFMA2.MMA R21, -RZ, RZ, 0, 5.9604644775390625e-08 ;  /* 0x00000001ff157435 */ /* 0x000fe200000001ff */
[----:B------:R-:W-:Y:S01]  /*0de0*/  IMAD.MOV.U32 R22, RZ, RZ, R9 ;  /* 0x000000ffff167224 */ /* 0x000fe200078e0009 */
[----:B------:R-:W-:-:S09]  /*0df0*/  MOV R11, R20 ;  /* 0x00000014000b7202 */ /* 0x000fd20000000f00 */
[----:B------:R-:W-:Y:S05]  /*0e00*/  WARPSYNC.COLLECTIVE R19, `(.L_x_8098) ;  /* 0x0000000013087348 */ /* 0x000fea0003c00000 */
[----:B------:R0:W1:Y:S02]  /*0e10*/  SHFL.BFLY P2, R20, R22, R21, R24 ;  /* 0x0c00001516147389 */ /* 0x0000640000040018 */
[----:B01----:R-:W-:Y:S01]  /*0e20*/  ENDCOLLECTIVE ;  /* 0x000000000000791b */ /* 0x003fe20003800000 */
.L_x_8098:
[----:B------:R-:W-:Y:S01]  /*0e30*/  HFMA2.MMA R21, -RZ, RZ, 0, 1.1920928955078125e-07 ;  /* 0x00000002ff157435 */ /* 0x000fe200000001ff */
[----:B------:R-:W-:-:S05]  /*0e40*/  MOV R14, R20 ;  /* 0x00000014000e7202 */ /* 0x000fca0000000f00 */
[----:B------:R-:W-:-:S05]  /*0e50*/  FADD.FTZ R15, R9, R14 ;  /* 0x0000000e090f7221 */ /* 0x000fca0000010000 */
[----:B------:R-:W-:-:S07]  /*0e60*/  MOV R22, R15 ;  /* 0x0000000f00167202 */ /* 0x000fce0000000f00 */
[----:B------:R-:W-:Y:S05]  /*0e70*/  WARPSYNC.COLLECTIVE R19, `(.L_x_8099) ;  /* 0x0000000013087348 */ /* 0x000fea0003c00000 */
[----:B------:R0:W1:Y:S02]  /*0e80*/  SHFL.BFLY P2, R20, R22, R21, R24 ;  /* 0x0c00001516147389 */ /* 0x0000640000040018 */
[----:B01----:R-:W-:Y:S01]  /*0e90*/  ENDCOLLECTIVE ;  /* 0x000000000000791b */ /* 0x003fe20003800000 */
.L_x_8099:
[----:B------:R-:W-:Y:S01]  /*0ea0*/  HFMA2.MMA R21, -RZ, RZ, 0, 2.384185791015625e-07 ;  /* 0x00000004ff157435 */ /* 0x000fe200000001ff */
[----:B------:R-:W-:-:S04]  /*0eb0*/  IMAD.MOV.U32 R16, RZ, RZ, R20 ;  /* 0x000000ffff107224 */ /* 0x000fc800078e0014 */
[----:B------:R-:W-:-:S05]  /*0ec0*/  FADD.FTZ R16, R15, R16 ;  /* 0x000000100f107221 */ /* 0x000fca0000010000 */
[----:B------:R-:W-:-:S07]  /*0ed0*/  MOV R22, R16 ;  /* 0x0000001000167202 */ /* 0x000fce0000000f00 */
[----:B------:R-:W-:Y:S05]  /*0ee0*/  WARPSYNC.COLLECTIVE R19, `(.L_x_8100) ;  /* 0x0000000013087348 */ /* 0x000fea0003c00000 */
[----:B------:R0:W1:Y:S02]  /*0ef0*/  SHFL.BFLY P2, R20, R22, R21, R24 ;  /* 0x0c00001516147389 */ /* 0x0000640000040018 */
[----:B01----:R-:W-:Y:S01]  /*0f00*/  ENDCOLLECTIVE ;  /* 0x000000000000791b */ /* 0x003fe20003800000 */
.L_x_8100:
[----:B------:R-:W-:Y:S01]  /*0f10*/  IMAD.MOV.U32 R21, RZ, RZ, 0x8 ;  /* 0x00000008ff157424 */ /* 0x000fe200078e00ff */
[----:B------:R-:W-:-:S05]  /*0f20*/  MOV R17, R20 ;  /* 0x0000001400117202 */ /* 0x000fca0000000f00 */
[----:B------:R-:W-:-:S05]  /*0f30*/  FADD.FTZ R17, R16, R17 ;  /* 0x0000001110117221 */ /* 0x000fca0000010000 */
[----:B------:R-:W-:-:S07]  /*0f40*/  MOV R22, R17 ;  /* 0x0000001100167202 */ /* 0x000fce0000000f00 */
[----:B------:R-:W-:Y:S05]  /*0f50*/  WARPSYNC.COLLECTIVE R19, `(.L_x_8101) ;  /* 0x0000000013087348 */ /* 0x000fea0003c00000 */
[----:B------:R0:W1:Y:S02]  /*0f60*/  SHFL.BFLY P2, R20, R22, R21, R24 ;  /* 0x0c00001516147389 */ /* 0x0000640000040018 */
[----:B01----:R-:W-:Y:S01]  /*0f70*/  ENDCOLLECTIVE ;  /* 0x000000000000791b */ /* 0x003fe20003800000 */
.L_x_8101:
[----:B------:R-:W-:Y:S01]  /*0f80*/  HFMA2.MMA R21, -RZ, RZ, 0, 9.5367431640625e-07 ;  /* 0x00000010ff157435 */ /* 0x000fe200000001ff */
[----:B------:R-:W-:-:S05]  /*0f90*/  MOV R18, R20 ;  /* 0x0000001400127202 */ /* 0x000fca0000000f00 */
[----:B------:R-:W-:-:S05]  /*0fa0*/  FADD.FTZ R18, R17, R18 ;  /* 0x0000001211127221 */ /* 0x000fca0000010000 */
[----:B------:R-:W-:-:S07]  /*0fb0*/  MOV R22, R18 ;  /* 0x0000001200167202 */ /* 0x000fce0000000f00 */
[----:B------:R-:W-:Y:S05]  /*0fc0*/  WARPSYNC.COLLECTIVE R19, `(.L_x_8102) ;  /* 0x0000000013087348 */ /* 0x000fea0003c00000 */
[----:B------:R0:W1:Y:S02]  /*0fd0*/  SHFL.BFLY P2, R20, R22, R21, R24 ;  /* 0x0c00001516147389 */ /* 0x0000640000040018 */
[----:B01----:R-:W-:Y:S01]  /*0fe0*/  ENDCOLLECTIVE ;  /* 0x000000000000791b */ /* 0x003fe20003800000 */
.L_x_8102:
[----:B------:R-:W-:Y:S01]  /*0ff0*/  MOV R9, R20 ;  /* 0x0000001400097202 */ /* 0x000fe20000000f00 */
[----:B------:R-:W-:Y:S06]  /*1000*/  BRA `(.L_x_8103) ;  /* 0xfffffff8007c7947 */ /* 0x000fec000383ffff */
.L_x_8104:
        /* <DEDUP_REMOVED lines=15> */
.L_x_8684:


//--------------------- .text._ZN10layer_norm13ln_bwd_kernelINS_13Kernel_traitsIfffffjLj1536ELj1ELj1ELj4ELj16ENS_18Kernel_traits_baseILj1536EfffffjLj128EEEEELb1ELb0ELb1ELb0EEEvNS_9BwdParamsE --------------------------
	.section	.text._ZN10layer_norm13ln_bwd_kernelINS_13Kernel_traitsIfffffjLj1536ELj1ELj1ELj4ELj16ENS_18Kernel_traits_baseILj1536EfffffjLj128EEEEELb1ELb0ELb1ELb0EEEvNS_9BwdParamsE,"ax",@progbits
	.align	128
        .global         _ZN10layer_norm13ln_bwd_kernelINS_13Kernel_traitsIfffffjLj1536ELj1ELj1ELj4ELj16ENS_18Kernel_traits_baseILj1536EfffffjLj128EEEEELb1ELb0ELb1ELb0EEEvNS_9BwdParamsE
        .type           _ZN10layer_norm13ln_bwd_kernelINS_13Kernel_traitsIfffffjLj1536ELj1ELj1ELj4ELj16ENS_18Kernel_traits_baseILj1536EfffffjLj128EEEEELb1ELb0ELb1ELb0EEEvNS_9BwdParamsE,@function
        .size           _ZN10layer_norm13ln_bwd_kernelINS_13Kernel_traitsIfffffjLj1536ELj1ELj1ELj4ELj16ENS_18Kernel_traits_baseILj1536EfffffjLj128EEEEELb1ELb0ELb1ELb0EEEvNS_9BwdParamsE,(.L_x_8685 - _ZN10layer_norm13ln_bwd_kernelINS_13Kernel_traitsIfffffjLj1536ELj1ELj1ELj4ELj16ENS_18Kernel_traits_baseILj1536EfffffjLj128EEEEELb1ELb0ELb1ELb0EEEvNS_9BwdParamsE)
        .other          _ZN10layer_norm13ln_bwd_kernelINS_13Kernel_traitsIfffffjLj1536ELj1ELj1ELj4ELj16ENS_18Kernel_traits_baseILj1536EfffffjLj128EEEEELb1ELb0ELb1ELb0EEEvNS_9BwdParamsE,@"STO_CUDA_ENTRY STV_DEFAULT"
_ZN10layer_norm13ln_bwd_kernelINS_13Kernel_traitsIfffffjLj1536ELj1ELj1ELj4ELj16ENS_18Kernel_traits_baseILj1536EfffffjLj128EEEEELb1ELb0ELb1ELb0EEEvNS_9BwdParamsE:
.text._ZN10layer_norm13ln_bwd_kernelINS_13Kernel_traitsIfffffjLj1536ELj1ELj1ELj4ELj16ENS_18Kernel_traits_baseILj1536EfffffjLj128EEEEELb1ELb0ELb1ELb0EEEvNS_9BwdParamsE:
        /* <DEDUP_REMOVED lines=49> */
.L_x_8148:
        /* <DEDUP_REMOVED lines=38> */
.L_x_8109:
[----:B------:R-:W-:Y:S05]  /*0570*/  BSYNC B1 ;  /* 0x0000000000017941 */ /* 0x000fea0003800000 */
.L_x_8108:
        /* <DEDUP_REMOVED lines=11> */
.L_x_8111:
[----:B------:R-:W-:Y:S05]  /*0630*/  BSYNC B1 ;  /* 0x0000000000017941 */ /* 0x000fea0003800000 */
.L_x_8110:
        /* <DEDUP_REMOVED lines=9> */
[----:B------:R-:W-:Y:S01]  /*06d0*/  HFMA2.MMA R108, -RZ, RZ, 0, 0 ;  /* 0x00000000ff6c7435 */ /* 0x000fe200000001ff */
[----:B------:R-:W-:Y:S10]  /*06e0*/  BRA `(.L_x_8112) ;  /* 0x00000008006c7947 */ /* 0x000ff40003800000 */
.L_x_8107:
[----:B------:R-:W1:Y:S02]  /*06f0*/  LDC.64 R72, c[0x0][0x250] ;  /* 0x00009400ff487b82 */ /* 0x000e640000000a00 */
[----:B-1----:R-:W-:-:S06]  /*0700*/  IMAD.WIDE R72, R7, 0x4, R72 ;  /* 0x0000000407487825 */ /* 0x002fcc00078e0248 */
[----:B------:R-:W2:Y:S01]  /*0710*/  LDG.E R72, desc[UR4][R72.64] ;  /* 0x0000000448487981 */ /* 0x000ea2000c1e1900 */
[----:B-----5:R-:W-:Y:S01]  /*0720*/  ISETP.GE.AND P1, PT, R101, 0x1, PT ;  /* 0x000000016500780c */ /* 0x020fe20003f26270 */
[----:B------:R-:W-:Y:S01]  /*0730*/  BSSY B1, `(.L_x_8113) ;  /* 0x000003d000017945 */ /* 0x000fe20003800000 */
[----:B0-----:R-:W-:Y:S02]  /*0740*/  ISETP.NE.AND P0, PT, R8, RZ, PT ;  /* 0x000000ff0800720c */ /* 0x001fe40003f05270 */
[----:B------:R-:W-:Y:S02]  /*0750*/  CS2R R108, SRZ ;  /* 0x00000000006c7805 */ /* 0x000fe4000001ff00 */
[----:B------:R-:W-:Y:S02]  /*0760*/  MOV R106, RZ ;  /* 0x000000ff006a7202 */ /* 0x000fe40000000f00 */
[----:B------:R-:W-:-:S05]  /*0770*/  MOV R111, R5 ;  /* 0x00000005006f7202 */ /* 0x000fca0000000f00 */
        /* <DEDUP_REMOVED lines=14> */
[----:B------:R-:W1:Y:S01]  /*0860*/  LDC.64 R76, c[0x0][0x2b8] ;  /* 0x0000ae00ff4c7b82 */ /* 0x000e620000000a00 */
[----:B------:R-:W-:-:S07]  /*0870*/  ISETP.NE.U32.AND P0, PT, RZ, UR6, PT ;  /* 0x00000006ff007c0c */ /* 0x000fce000bf05070 */
[----:B------:R-:W2:Y:S01]  /*0880*/  LDC.64 R98, c[0x0][0x240] ;  /* 0x00009000ff627b82 */ /* 0x000ea20000000a00 */
[----:B0-----:R-:W-:-:S06]  /*0890*/  IMAD.WIDE.U32 R72, R5, 0x10, R72 ;  /* 0x0000001005487825 */ /* 0x001fcc00078e0048 */
[----:B------:R-:W3:Y:S01]  /*08a0*/  LDG.E.128 R72, desc[UR4][R72.64] ;  /* 0x0000000448487981 */ /* 0x000ee2000c1e1d00 */
[----:B-1----:R-:W-:-:S06]  /*08b0*/  IMAD.WIDE.U32 R76, R107, 0x10, R76 ;  /* 0x000000106b4c7825 */ /* 0x002fcc00078e004c */
[----:B------:R-:W4:Y:S01]  /*08c0*/  LDG.E.128 R76, desc[UR4][R76.64] ;  /* 0x000000044c4c7981 */ /* 0x000f22000c1e1d00 */
[----:B------:R-:W-:Y:S01]  /*08d0*/  ISETP.NE.AND.EX P0, PT, RZ, UR7, PT, P0 ;  /* 0x00000007ff007c0c */ /* 0x000fe2000bf05300 */
[----:B--2---:R-:W-:-:S05]  /*08e0*/  IMAD.WIDE.U32 R98, R106, 0x4, R98 ;  /* 0x000000046a627825 */ /* 0x004fca00078e0062 */
[----:B------:R0:W5:Y:S07]  /*08f0*/  LDG.E R4, desc[UR4][R98.64] ;  /* 0x0000000462047981 */ /* 0x00016e000c1e1900 */
[----:B------:R1:W5:Y:S01]  /*0900*/  @P0 LDG.E.128 R52, desc[UR4][R102.64] ;  /* 0x0000000466340981 */ /* 0x000362000c1e1d00 */
[----:B------:R-:W-:Y:S01]  /*0910*/  IADD3 R111, R5, 0x80, RZ ;  /* 0x00000080056f7810 */ /* 0x000fe20007ffe0ff */
[----:B------:R-:W-:Y:S01]  /*0920*/  VIADD R106, R106, 0x80 ;  /* 0x000000806a6a7836 */ /* 0x000fe20000000000 */
        /* <DEDUP_REMOVED lines=8> */
[----:B0-----:R-:W-:Y:S01]  /*09b0*/  FMUL.FTZ R98, R6, R75 ;  /* 0x0000004b06627220 */ /* 0x001fe20000410000 */
        /* <DEDUP_REMOVED lines=20> */
.L_x_8114:
[----:B------:R-:W-:Y:S05]  /*0b00*/  BSYNC B1 ;  /* 0x0000000000017941 */ /* 0x000fea0003800000 */
.L_x_8113:
[----:B------:R-:W-:Y:S04]  /*0b10*/  BSSY B1, `(.L_x_8115) ;  /* 0x000002e000017945 */ /* 0x000fe80003800000 */
[----:B------:R-:W-:Y:S05]  /*0b20*/  @!P4 BRA `(.L_x_8116) ;  /* 0x0000000000b0c947 */ /* 0x000fea0003800000 */
[----:B------:R-:W0:Y:S08]  /*0b30*/  LDC.64 R14, c[0x0][0x238] ;  /* 0x00008e00ff0e7b82 */ /* 0x000e300000000a00 */
[----:B------:R-:W1:Y:S08]  /*0b40*/  LDC.64 R72, c[0x0][0x2b8] ;  /* 0x0000ae00ff487b82 */ /* 0x000e700000000a00 */
[----:B------:R-:W2:Y:S01]  /*0b50*/  LDC.64 R102, c[0x0][0x240] ;  /* 0x00009000ff667b82 */ /* 0x000ea20000000a00 */
[----:B0-----:R-:W-:-:S05]  /*0b60*/  IMAD.WIDE.U32 R14, R111, 0x10, R14 ;  /* 0x000000106f0e7825 */ /* 0x001fca00078e000e */
[----:B------:R-:W3:Y:S01]  /*0b70*/  LDG.E.128 R76, desc[UR4][R14.64] ;  /* 0x000000040e4c7981 */ /* 0x000ee2000c1e1d00 */
[----:B-1----:R-:W-:-:S06]  /*0b80*/  IMAD.WIDE.U32 R72, R107, 0x10, R72 ;  /* 0x000000106b487825 */ /* 0x002fcc00078e0048 */
[----:B------:R-:W4:Y:S01]  /*0b90*/  LDG.E.128 R72, desc[UR4][R72.64] ;  /* 0x0000000448487981 */ /* 0x000f22000c1e1d00 */
[----:B------:R-:W-:Y:S01]  /*0ba0*/  ISETP.NE.U32.AND P0, PT, RZ, UR6, PT ;  /* 0x00000006ff007c0c */ /* 0x000fe2000bf05070 */
[----:B--2---:R-:W-:-:S03]  /*0bb0*/  IMAD.WIDE.U32 R102, R106, 0x4, R102 ;  /* 0x000000046a667825 */ /* 0x004fc600078e0066 */
[----:B------:R-:W-:Y:S02]  /*0bc0*/  ISETP.NE.AND.EX P0, PT, RZ, UR7, PT, P0 ;  /* 0x00000007ff007c0c */ /* 0x000fe4000bf05300 */
[----:B------:R-:W5:Y:S11]  /*0bd0*/  LDG.E R2, desc[UR4][R102.64] ;  /* 0x0000000466027981 */ /* 0x000f76000c1e1900 */
[----:B------:R-:W-:-:S05]  /*0be0*/  @P0 IMAD.WIDE.U32 R96, R111, 0x10, R94 ;  /* 0x000000106f600825 */ /* 0x000fca00078e005e */
[----:B------:R0:W5:Y:S01]  /*0bf0*/  @P0 LDG.E.128 R56, desc[UR4][R96.64] ;  /* 0x0000000460380981 */ /* 0x000162000c1e1d00 */
[----:B------:R-:W-:Y:S01]  /*0c00*/  IADD3 R106, R106, 0x80, RZ ;  /* 0x000000806a6a7810 */ /* 0x000fe20007ffe0ff */
[----:B------:R-:W-:Y:S01]  /*0c10*/  VIADD R111, R111, 0x80 ;  /* 0x000000806f6f7836 */ /* 0x000fe20000000000 */
[----:B------:R-:W-:Y:S01]  /*0c20*/  IADD3 R107, R107, 0x80, RZ ;  /* 0x000000806b6b7810 */ /* 0x000fe20007ffe0ff */
[C---:B---3--:R-:W-:Y:S01]  /*0c30*/  FADD.FTZ R81, -R105.reuse, R76 ;  /* 0x0000004c69517221 */ /* 0x048fe20000010100 */
[C---:B------:R-:W-:Y:S01]  /*0c40*/  FADD.FTZ R77, -R105.reuse, R77 ;  /* 0x0000004d694d7221 */ /* 0x040fe20000010100 */
[----:B------:R-:W-:Y:S02]  /*0c50*/  FADD.FTZ R89, -R105, R78 ;  /* 0x0000004e69597221 */ /* 0x000fe40000010100 */
[C---:B------:R-:W-:Y:S01]  /*0c60*/  FMUL.FTZ R15, R6.reuse, R81 ;  /* 0x00000051060f7220 */ /* 0x040fe20000410000 */
[C---:B------:R-:W-:Y:S01]  /*0c70*/  FMUL.FTZ R14, R6.reuse, R77 ;  /* 0x0000004d060e7220 */ /* 0x040fe20000410000 */
[----:B------:R-:W-:Y:S01]  /*0c80*/  FMUL.FTZ R81, R6, R89 ;  /* 0x0000005906517220 */ /* 0x000fe20000410000 */
[----:B----4-:R-:W-:Y:S01]  /*0c90*/  FMUL.FTZ R84, R20, R72 ;  /* 0x0000004814547220 */ /* 0x010fe20000410000 */
        /* <DEDUP_REMOVED lines=8> */
[----:B0-----:R-:W-:Y:S01]  /*0d20*/  FMUL.FTZ R96, R22, R74 ;  /* 0x0000004a16607220 */ /* 0x001fe20000410000 */
        /* <DEDUP_REMOVED lines=12> */
.L_x_8116:
[----:B------:R-:W-:Y:S05]  /*0df0*/  BSYNC B1 ;  /* 0x0000000000017941 */ /* 0x000fea0003800000 */
.L_x_8115:
[----:B------:R-:W-:Y:S05]  /*0e00*/  @!P3 BRA `(.L_x_8112) ;  /* 0x0000000000a4b947 */ /* 0x000fea0003800000 */
[----:B------:R-:W0:Y:S08]  /*0e10*/  LDC.64 R72, c[0x0][0x238] ;  /* 0x00008e00ff487b82 */ /* 0x000e300000000a00 */
[----:B------:R-:W1:Y:S01]  /*0e20*/  LDC.64 R12, c[0x0][0x2b8] ;  /* 0x0000ae00ff0c7b82 */ /* 0x000e620000000a00 */
[----:B------:R-:W-:Y:S01]  /*0e30*/  ISETP.NE.U32.AND P0, PT, RZ, UR6, PT ;  /* 0x00000006ff007c0c */ /* 0x000fe2000bf05070 */
[----:B0-----:R-:W-:-:S06]  /*0e40*/  IMAD.WIDE.U32 R76, R111, 0x10, R72 ;  /* 0x000000106f4c7825 */ /* 0x001fcc00078e0048 */
[----:B------:R-:W2:Y:S01]  /*0e50*/  LDG.E.128 R76, desc[UR4][R76.64] ;  /* 0x000000044c4c7981 */ /* 0x000ea2000c1e1d00 */
[----:B-1----:R-:W-:Y:S02]  /*0e60*/  IMAD.WIDE.U32 R72, R107, 0x10, R12 ;  /* 0x000000106b487825 */ /* 0x002fe400078e000c */
[----:B------:R-:W0:Y:S01]  /*0e70*/  LDC.64 R12, c[0x0][0x240] ;  /* 0x00009000ff0c7b82 */ /* 0x000e220000000a00 */
[----:B------:R-:W-:-:S03]  /*0e80*/  ISETP.NE.AND.EX P0, PT, RZ, UR7, PT, P0 ;  /* 0x00000007ff007c0c */ /* 0x000fc6000bf05300 */
[----:B------:R-:W3:Y:S10]  /*0e90*/  LDG.E.128 R72, desc[UR4][R72.64] ;  /* 0x0000000448487981 */ /* 0x000ef4000c1e1d00 */
[----:B------:R-:W-:-:S05]  /*0ea0*/  @P0 IMAD.WIDE.U32 R94, R111, 0x10, R94 ;  /* 0x000000106f5e0825 */ /* 0x000fca00078e005e */
[----:B------:R1:W5:Y:S01]  /*0eb0*/  @P0 LDG.E.128 R60, desc[UR4][R94.64] ;  /* 0x000000045e3c0981 */ /* 0x000362000c1e1d00 */
[----:B0-----:R-:W-:-:S05]  /*0ec0*/  IMAD.WIDE.U32 R106, R106, 0x4, R12 ;  /* 0x000000046a6a7825 */ /* 0x001fca00078e000c */
[----:B------:R1:W5:Y:S01]  /*0ed0*/  LDG.E R0, desc[UR4][R106.64] ;  /* 0x000000046a007981 */ /* 0x000362000c1e1900 */
[C---:B--2---:R-:W-:Y:S01]  /*0ee0*/  FADD.FTZ R13, -R105.reuse, R76 ;  /* 0x0000004c690d7221 */ /* 0x044fe20000010100 */
[----:B------:R-:W-:-:S03]  /*0ef0*/  FADD.FTZ R77, -R105, R77 ;  /* 0x0000004d694d7221 */ /* 0x000fc60000010100 */
[C---:B------:R-:W-:Y:S01]  /*0f00*/  FMUL.FTZ R13, R6.reuse, R13 ;  /* 0x0000000d060d7220 */ /* 0x040fe20000410000 */
[----:B------:R-:W-:Y:S01]  /*0f10*/  FMUL.FTZ R12, R6, R77 ;  /* 0x0000004d060c7220 */ /* 0x000fe20000410000 */
[----:B---3--:R-:W-:Y:S01]  /*0f20*/  FMUL.FTZ R82, R24, R72 ;  /* 0x0000004818527220 */ /* 0x008fe20000410000 */
        /* <DEDUP_REMOVED lines=9> */
[----:B------:R-:W-:Y:S01]  /*0fc0*/  FADD.FTZ R79, -R105, R79 ;  /* 0x0000004f694f7221 */ /* 0x000fe20000010100 */
        /* <DEDUP_REMOVED lines=13> */
.L_x_8112:
[----:B------:R-:W-:Y:S05]  /*10a0*/  BSYNC B0 ;  /* 0x0000000000007941 */ /* 0x000fea0003800000 */
.L_x_8106:
        /* <DEDUP_REMOVED lines=26> */
.L_x_8159:
        /* <DEDUP_REMOVED lines=18> */
[----:B------:R-:W0:Y:S04]  /*1370*/  LDS.128 R72, [R103+0x1800] ;  /* 0x0018000067487984 */ /* 0x000e280000000c00 */
[----:B------:R1:W2:Y:S02]  /*1380*/  LDS.128 R76, [R103+0x1810] ;  /* 0x00181000674c7984 */ /* 0x0002a40000000c00 */
[----:B-1----:R-:W-:Y:S01]  /*1390*/  HFMA2.MMA R103, -RZ, RZ, 0, 0 ;  /* 0x00000000ff677435 */ /* 0x002fe200000001ff */
[----:B0-----:R-:W-:Y:S01]  /*13a0*/  FADD.FTZ R101, RZ, R72 ;  /* 0x00000048ff657221 */ /* 0x001fe20000010000 */
[----:B------:R-:W-:-:S03]  /*13b0*/  FADD.FTZ R72, RZ, R73 ;  /* 0x00000049ff487221 */ /* 0x000fc60000010000 */
[----:B------:R-:W-:Y:S01]  /*13c0*/  FADD.FTZ R101, R74, R101 ;  /* 0x000000654a657221 */ /* 0x000fe20000010000 */
[----:B------:R-:W-:Y:S01]  /*13d0*/  FADD.FTZ R72, R75, R72 ;  /* 0x000000484b487221 */ /* 0x000fe20000010000 */
[----:B------:R-:W-:Y:S02]  /*13e0*/  @P1 SHF.R.S32.HI R74, RZ, 0x1f, R105 ;  /* 0x0000001fff4a1819 */ /* 0x000fe40000011469 */
[----:B--2---:R-:W-:Y:S01]  /*13f0*/  FADD.FTZ R101, R101, R76 ;  /* 0x0000004c65657221 */ /* 0x004fe20000010000 */
        /* <DEDUP_REMOVED lines=27> */
.L_x_8121:
[----:B------:R-:W-:Y:S05]  /*15b0*/  BSYNC B1 ;  /* 0x0000000000017941 */ /* 0x000fea0003800000 */
.L_x_8120:
        /* <DEDUP_REMOVED lines=15> */
.L_x_8123:
[----:B------:R-:W-:Y:S05]  /*16b0*/  BSYNC B1 ;  /* 0x0000000000017941 */ /* 0x000fea0003800000 */
.L_x_8122:
        /* <DEDUP_REMOVED lines=15> */
.L_x_8125:
[----:B------:R-:W-:Y:S05]  /*17b0*/  BSYNC B1 ;  /* 0x0000000000017941 */ /* 0x000fea0003800000 */
.L_x_8124:
        /* <DEDUP_REMOVED lines=18> */
.L_x_8127:
[----:B------:R-:W-:Y:S05]  /*18e0*/  BSYNC B1 ;  /* 0x0000000000017941 */ /* 0x000fea0003800000 */
.L_x_8126:
        /* <DEDUP_REMOVED lines=20> */
.L_x_8119:
[----:B------:R-:W-:Y:S05]  /*1a30*/  BSYNC B0 ;  /* 0x0000000000007941 */ /* 0x000fea0003800000 */
.L_x_8118:
        /* <DEDUP_REMOVED lines=20> */
.L_x_8131:
[----:B------:R-:W-:Y:S05]  /*1b80*/  BSYNC B1 ;  /* 0x0000000000017941 */ /* 0x000fea0003800000 */
.L_x_8130:
        /* <DEDUP_REMOVED lines=15> */
.L_x_8133:
[----:B------:R-:W-:Y:S05]  /*1c80*/  BSYNC B1 ;  /* 0x0000000000017941 */ /* 0x000fea0003800000 */
.L_x_8132:
        /* <DEDUP_REMOVED lines=15> */
.L_x_8135:
[----:B------:R-:W-:Y:S05]  /*1d80*/  BSYNC B1 ;  /* 0x0000000000017941 */ /* 0x000fea0003800000 */
.L_x_8134:
        /* <DEDUP_REMOVED lines=18> */
.L_x_8137:
[----:B------:R-:W-:Y:S05]  /*1eb0*/  BSYNC B1 ;  /* 0x0000000000017941 */ /* 0x000fea0003800000 */
.L_x_8136:
        /* <DEDUP_REMOVED lines=20> */
.L_x_8129:
[----:B------:R-:W-:Y:S05]  /*2000*/  BSYNC B0 ;  /* 0x0000000000007941 */ /* 0x000fea0003800000 */
.L_x_8128:
        /* <DEDUP_REMOVED lines=20> */
.L_x_8141:
[----:B------:R-:W-:Y:S05]  /*2150*/  BSYNC B1 ;  /* 0x0000000000017941 */ /* 0x000fea0003800000 */
.L_x_8140:
        /* <DEDUP_REMOVED lines=15> */
.L_x_8143:
[----:B------:R-:W-:Y:S05]  /*2250*/  BSYNC B1 ;  /* 0x0000000000017941 */ /* 0x000fea0003800000 */
.L_x_8142:
        /* <DEDUP_REMOVED lines=15> */
.L_x_8145:
[----:B------:R-:W-:Y:S05]  /*2350*/  BSYNC B1 ;  /* 0x0000000000017941 */ /* 0x000fea0003800000 */
.L_x_8144:
        /* <DEDUP_REMOVED lines=20> */
.L_x_8147:
[----:B------:R-:W-:Y:S05]  /*24a0*/  BSYNC B1 ;  /* 0x0000000000017941 */ /* 0x000fea0003800000 */
.L_x_8146:
        /* <DEDUP_REMOVED lines=14> */
.L_x_8139:
[----:B------:R-:W-:Y:S05]  /*2590*/  BSYNC B0 ;  /* 0x0000000000007941 */ /* 0x000fea0003800000 */
.L_x_8138:
[----:B------:R-:W-:Y:S02]  /*25a0*/  IADD3 R7, R7, UR10, RZ ;  /* 0x0000000a07077c10 */ /* 0x000fe4000fffe0ff */
[----:B------:R-:W-:Y:S02]  /*25b0*/  SEL R104, RZ, 0x1, P0 ;  /* 0x00000001ff687807 */ /* 0x000fe40000000000 */
[----:B------:R-:W-:-:S13]  /*25c0*/  ISETP.GE.AND P1, PT, R7, UR11, PT ;  /* 0x0000000b07007c0c */ /* 0x000fda000bf26270 */
[----:B------:R-:W-:Y:S05]  /*25d0*/  @!P1 BRA `(.L_x_8148) ;  /* 0xffffffdc004c9947 */ /* 0x000fea000383ffff */
.L_x_8105:
        /* <DEDUP_REMOVED lines=28> */
.L_x_8117:
[----:B------:R-:W-:Y:S01]  /*27a0*/  HFMA2.MMA R107, -RZ, RZ, 0, 1.847743988037109375e-06 ;  /* 0x0000001fff6b7435 */ /* 0x000fe200000001ff */
[----:B------:R-:W-:Y:S01]  /*27b0*/  IMAD.MOV.U32 R105, RZ, RZ, R109 ;  /* 0x000000ffff697224 */ /* 0x000fe200078e006d */
[----:B------:R-:W-:Y:S02]  /*27c0*/  MOV R104, 0x10 ;  /* 0x0000001000687802 */ /* 0x000fe40000000f00 */
[----:B------:R-:W-:-:S07]  /*27d0*/  MOV R102, 0xffffffff ;  /* 0xffffffff00667802 */ /* 0x000fce0000000f00 */
[----:B0----5:R-:W-:Y:S05]  /*27e0*/  WARPSYNC.COLLECTIVE R102, `(.L_x_8149) ;  /* 0x0000000066087348 */ /* 0x021fea0003c00000 */
[----:B------:R1:W2:Y:S02]  /*27f0*/  SHFL.DOWN P6, R103, R105, R104, R107 ;  /* 0x0800006869677389 */ /* 0x0002a400000c006b */
[----:B012--5:R-:W-:Y:S01]  /*2800*/  ENDCOLLECTIVE ;  /* 0x000000000000791b */ /* 0x027fe20003800000 */
.L_x_8149:
[----:B------:R-:W-:Y:S01]  /*2810*/  MOV R105, R108 ;  /* 0x0000006c00697202 */ /* 0x000fe20000000f00 */
[----:B------:R-:W-:-:S07]  /*2820*/  IMAD.MOV.U32 R74, RZ, RZ, R103 ;  /* 0x000000ffff4a7224 */ /* 0x000fce00078e0067 */
[----:B------:R-:W-:Y:S05]  /*2830*/  WARPSYNC.COLLECTIVE R102, `(.L_x_8150) ;  /* 0x0000000066087348 */ /* 0x000fea0003c00000 */
[----:B------:R0:W1:Y:S02]  /*2840*/  SHFL.DOWN P6, R103, R105, R104, R107 ;  /* 0x0800006869677389 */ /* 0x00006400000c006b */
[----:B01----:R-:W-:Y:S01]  /*2850*/  ENDCOLLECTIVE ;  /* 0x000000000000791b */ /* 0x003fe20003800000 */
.L_x_8150:
[----:B------:R-:W-:-:S05]  /*2860*/  FADD.FTZ R74, R74, R109 ;  /* 0x0000006d4a4a7221 */ /* 0x000fca0000010000 */
[----:B------:R-:W-:Y:S01]  /*2870*/  MOV R105, R74 ;  /* 0x0000004a00697202 */ /* 0x000fe20000000f00 */
[----:B------:R-:W-:Y:S01]  /*2880*/  IMAD.MOV.U32 R104, RZ, RZ, 0x8 ;  /* 0x00000008ff687424 */ /* 0x000fe200078e00ff */
[----:B------:R-:W-:-:S07]  /*2890*/  MOV R75, R103 ;  /* 0x00000067004b7202 */ /* 0x000fce0000000f00 */
[----:B------:R-:W-:Y:S05]  /*28a0*/  WARPSYNC.COLLECTIVE R102, `(.L_x_8151) ;  /* 0x0000000066087348 */ /* 0x000fea0003c00000 */
[----:B------:R0:W1:Y:S02]  /*28b0*/  SHFL.DOWN P6, R103, R105, R104, R107 ;  /* 0x0800006869677389 */ /* 0x00006400000c006b */
[----:B01----:R-:W-:Y:S01]  /*28c0*/  ENDCOLLECTIVE ;  /* 0x000000000000791b */ /* 0x003fe20003800000 */
.L_x_8151:
[----:B------:R-:W-:-:S05]  /*28d0*/  FADD.FTZ R75, R75, R108 ;  /* 0x0000006c4b4b7221 */ /* 0x000fca0000010000 */
[----:B------:R-:W-:Y:S02]  /*28e0*/  MOV R105, R75 ;  /* 0x0000004b00697202 */ /* 0x000fe40000000f00 */
[----:B------:R-:W-:-:S07]  /*28f0*/  MOV R77, R103 ;  /* 0x00000067004d7202 */ /* 0x000fce0000000f00 */
[----:B------:R-:W-:Y:S05]  /*2900*/  WARPSYNC.COLLECTIVE R102, `(.L_x_8152) ;  /* 0x0000000066087348 */ /* 0x000fea0003c00000 */
[----:B------:R0:W1:Y:S02]  /*2910*/  SHFL.DOWN P6, R103, R105, R104, R107 ;  /* 0x0800006869677389 */ /* 0x00006400000c006b */
[----:B01----:R-:W-:Y:S01]  /*2920*/  ENDCOLLECTIVE ;  /* 0x000000000000791b */ /* 0x003fe20003800000 */
.L_x_8152:
[----:B------:R-:W-:Y:S01]  /*2930*/  FADD.FTZ R77, R74, R77 ;  /* 0x0000004d4a4d7221 */ /* 0x000fe20000010000 */
[----:B------:R-:W-:-:S03]  /*2940*/  HFMA2.MMA R104, -RZ, RZ, 0, 2.384185791015625e-07 ;  /* 0x00000004ff687435 */ /* 0x000fc600000001ff */
[----:B------:R-:W-:Y:S01]  /*2950*/  IMAD.MOV.U32 R105, RZ, RZ, R77 ;  /* 0x000000ffff697224 */ /* 0x000fe200078e004d */
[----:B------:R-:W-:-:S07]  /*2960*/  MOV R76, R103 ;  /* 0x00000067004c7202 */ /* 0x000fce0000000f00 */
[----:B------:R-:W-:Y:S05]  /*2970*/  WARPSYNC.COLLECTIVE R102, `(.L_x_8153) ;  /* 0x0000000066087348 */ /* 0x000fea0003c00000 */
[----:B------:R0:W1:Y:S02]  /*2980*/  SHFL.DOWN P6, R103, R105, R104, R107 ;  /* 0x0800006869677389 */ /* 0x00006400000c006b */
[----:B01----:R-:W-:Y:S01]  /*2990*/  ENDCOLLECTIVE ;  /* 0x000000000000791b */ /* 0x003fe20003800000 */
.L_x_8153:
[----:B------:R-:W-:-:S05]  /*29a0*/  FADD.FTZ R76, R75, R76 ;  /* 0x0000004c4b4c7221 */ /* 0x000fca0000010000 */
[----:B------:R-:W-:Y:S02]  /*29b0*/  MOV R105, R76 ;  /* 0x0000004c00697202 */ /* 0x000fe40000000f00 */
[----:B------:R-:W-:-:S07]  /*29c0*/  MOV R78, R103 ;  /* 0x00000067004e7202 */ /* 0x000fce0000000f00 */
[----:B------:R-:W-:Y:S05]  /*29d0*/  WARPSYNC.COLLECTIVE R102, `(.L_x_8154) ;  /* 0x0000000066087348 */ /* 0x000fea0003c00000 */
[----:B------:R0:W1:Y:S02]  /*29e0*/  SHFL.DOWN P6, R103, R105, R104, R107 ;  /* 0x0800006869677389 */ /* 0x00006400000c006b */
[----:B01----:R-:W-:Y:S01]  /*29f0*/  ENDCOLLECTIVE ;  /* 0x000000000000791b */ /* 0x003fe20003800000 */
.L_x_8154:
[----:B------:R-:W-:Y:S01]  /*2a00*/  FADD.FTZ R78, R77, R78 ;  /* 0x0000004e4d4e7221 */ /* 0x000fe20000010000 */
[----:B------:R-:W-:-:S03]  /*2a10*/  HFMA2.MMA R104, -RZ, RZ, 0, 1.1920928955078125e-07 ;  /* 0x00000002ff687435 */ /* 0x000fc600000001ff */
[----:B------:R-:W-:Y:S01]  /*2a20*/  IMAD.MOV.U32 R105, RZ, RZ, R78 ;  /* 0x000000ffff697224 */ /* 0x000fe200078e004e */
[----:B------:R-:W-:-:S07]  /*2a30*/  MOV R79, R103 ;  /* 0x00000067004f7202 */ /* 0x000fce0000000f00 */
[----:B------:R-:W-:Y:S05]  /*2a40*/  WARPSYNC.COLLECTIVE R102, `(.L_x_8155) ;  /* 0x0000000066087348 */ /* 0x000fea0003c00000 */
[----:B------:R0:W1:Y:S02]  /*2a50*/  SHFL.DOWN P6, R103, R105, R104, R107 ;  /* 0x0800006869677389 */ /* 0x00006400000c006b */
[----:B01----:R-:W-:Y:S01]  /*2a60*/  ENDCOLLECTIVE ;  /* 0x000000000000791b */ /* 0x003fe20003800000 */
.L_x_8155:
[----:B------:R-:W-:-:S05]  /*2a70*/  FADD.FTZ R79, R76, R79 ;  /* 0x0000004f4c4f7221 */ /* 0x000fca0000010000 */
[----:B------:R-:W-:Y:S02]  /*2a80*/  MOV R105, R79 ;  /* 0x0000004f00697202 */ /* 0x000fe40000000f00 */
[----:B------:R-:W-:-:S07]  /*2a90*/  MOV R95, R103 ;  /* 0x00000067005f7202 */ /* 0x000fce0000000f00 */
[----:B------:R-:W-:Y:S05]  /*2aa0*/  WARPSYNC.COLLECTIVE R102, `(.L_x_8156) ;  /* 0x0000000066087348 */ /* 0x000fea0003c00000 */
[----:B------:R0:W1:Y:S02]  /*2ab0*/  SHFL.DOWN P6, R103, R105, R104, R107 ;  /* 0x0800006869677389 */ /* 0x00006400000c006b */
[----:B01----:R-:W-:Y:S01]  /*2ac0*/  ENDCOLLECTIVE ;  /* 0x000000000000791b */ /* 0x003fe20003800000 */
.L_x_8156:
[----:B------:R-:W-:Y:S01]  /*2ad0*/  FADD.FTZ R95, R78, R95 ;  /* 0x0000005f4e5f7221 */ /* 0x000fe20000010000 */
[----:B------:R-:W-:-:S03]  /*2ae0*/  HFMA2.MMA R104, -RZ, RZ, 0, 5.9604644775390625e-08 ;  /* 0x00000001ff687435 */ /* 0x000fc600000001ff */
[----:B------:R-:W-:Y:S01]  /*2af0*/  IMAD.MOV.U32 R105, RZ, RZ, R95 ;  /* 0x000000ffff697224 */ /* 0x000fe200078e005f */
[----:B------:R-:W-:-:S07]  /*2b00*/  MOV R94, R103 ;  /* 0x00000067005e7202 */ /* 0x000fce0000000f00 */
[----:B------:R-:W-:Y:S05]  /*2b10*/  WARPSYNC.COLLECTIVE R102, `(.L_x_8157) ;  /* 0x0000000066087348 */ /* 0x000fea0003c00000 */
[----:B------:R0:W1:Y:S02]  /*2b20*/  SHFL.DOWN P6, R103, R105, R104, R107 ;  /* 0x0800006869677389 */ /* 0x00006400000c006b */
[----:B01----:R-:W-:Y:S01]  /*2b30*/  ENDCOLLECTIVE ;  /* 0x000000000000791b */ /* 0x003fe20003800000 */
.L_x_8157:
[----:B------:R-:W-:-:S05]  /*2b40*/  FADD.FTZ R74, R79, R94 ;  /* 0x0000005e4f4a7221 */ /* 0x000fca0000010000 */
[----:B------:R-:W-:Y:S02]  /*2b50*/  MOV R105, R74 ;  /* 0x0000004a00697202 */ /* 0x000fe40000000f00 */
[----:B------:R-:W-:-:S07]  /*2b60*/  MOV R94, R103 ;  /* 0x00000067005e7202 */ /* 0x000fce0000000f00 */
[----:B------:R-:W-:Y:S05]  /*2b70*/  WARPSYNC.COLLECTIVE R102, `(.L_x_8158) ;  /* 0x0000000066087348 */ /* 0x000fea0003c00000 */
[----:B------:R0:W1:Y:S02]  /*2b80*/  SHFL.DOWN P6, R103, R105, R104, R107 ;  /* 0x0800006869677389 */ /* 0x00006400000c006b */
[----:B01----:R-:W-:Y:S01]  /*2b90*/  ENDCOLLECTIVE ;  /* 0x000000000000791b */ /* 0x003fe20003800000 */
.L_x_8158:
[----:B------:R-:W-:Y:S01]  /*2ba0*/  MOV R75, R103 ;  /* 0x00000067004b7202 */ /* 0x000fe20000000f00 */
[----:B------:R-:W-:Y:S06]  /*2bb0*/  BRA `(.L_x_8159) ;  /* 0xffffffe400a47947 */ /* 0x000fec000383ffff */
.L_x_8160:
        /* <DEDUP_REMOVED lines=12> */
.L_x_8685:


//--------------------- .text._ZN10layer_norm22ln_bwd_finalize_kernelINS_22Kernel_traits_finalizeILj1536EfffffjLb0ELj1024ELj4ENS_18Kernel_traits_baseILj1536EfffffjLj1024EEEEELb0ELb1EEEvNS_9BwdParamsE --------------------------
	.section	.text._ZN10layer_norm22ln_bwd_finalize_kernelINS_22Kernel_traits_finalizeILj1536EfffffjLb0ELj1024ELj4ENS_18Kernel_traits_baseILj1536EfffffjLj1024EEEEELb0ELb1EEEvNS_9BwdParamsE,"ax",@progbits
	.align	128
        .global         _ZN10layer_norm22ln_bwd_finalize_kernelINS_22Kernel_traits_finalizeILj1536EfffffjLb0ELj1024ELj4ENS_18Kernel_traits_baseILj1536EfffffjLj1024EEEEELb0ELb1EEEvNS_9BwdParamsE
        .type           _ZN10layer_norm22ln_bwd_finalize_kernelINS_22Kernel_traits_finalizeILj1536EfffffjLb0ELj1024ELj4ENS_18Kernel_traits_baseILj1536EfffffjLj1024EEEEELb0ELb1EEEvNS_9BwdParamsE,@function
        .size           _ZN10layer_norm22ln_bwd_finalize_kernelINS_22Kernel_traits_finalizeILj1536EfffffjLb0ELj1024ELj4ENS_18Kernel_traits_baseILj1536EfffffjLj1024EEEEELb0ELb1EEEvNS_9BwdParamsE,(.L_x_8686 - _ZN10layer_norm22ln_bwd_finalize_kernelINS_22Kernel_traits_finalizeILj1536EfffffjLb0ELj1024ELj4ENS_18Kernel_traits_baseILj1536EfffffjLj1024EEEEELb0ELb1EEEvNS_9BwdParamsE)
        .other          _ZN10layer_norm22ln_bwd_finalize_kernelINS_22Kernel_traits_finalizeILj1536EfffffjLb0ELj1024ELj4ENS_18Kernel_traits_baseILj1536EfffffjLj1024EEEEELb0ELb1EEEvNS_9BwdParamsE,@"STO_CUDA_ENTRY STV_DEFAULT"
_ZN10layer_norm22ln_bwd_finalize_kernelINS_22Kernel_traits_finalizeILj1536EfffffjLb0ELj1024ELj4ENS_18Kernel_traits_baseILj1536EfffffjLj1024EEEEELb0ELb1EEEvNS_9BwdParamsE:
.text._ZN10layer_norm22ln_bwd_finalize_kernelINS_22Kernel_traits_finalizeILj1536EfffffjLb0ELj1024ELj4ENS_18Kernel_traits_baseILj1536EfffffjLj1024EEEEELb0ELb1EEEvNS_9BwdParamsE:
        /* <DEDUP_REMOVED lines=26> */
.L_x_8170:
        /* <DEDUP_REMOVED lines=31> */
.L_x_8165:
        /* <DEDUP_REMOVED lines=34> */
.L_x_8164:
[----:B------:R-:W-:Y:S05]  /*05b0*/  BSYNC B1 ;  /* 0x0000000000017941 */ /* 0x000fea0003800000 */
.L_x_8163:
        /* <DEDUP_REMOVED lines=25> */
.L_x_8167:
[----:B------:R-:W-:Y:S05]  /*0750*/  BSYNC B1 ;  /* 0x0000000000017941 */ /* 0x000fea0003800000 */
.L_x_8166:
        /* <DEDUP_REMOVED lines=12> */
.L_x_8162:
[----:B------:R-:W-:Y:S05]  /*0820*/  BSYNC B0 ;  /* 0x0000000000007941 */ /* 0x000fea0003800000 */
.L_x_8161:
        /* <DEDUP_REMOVED lines=29> */
.L_x_8181:
[----:B------:R-:W-:Y:S01]  /*0a00*/  @!P1 SHF.R.U32.HI R12, RZ, 0x3, R0 ;  /* 0x00000003ff0c9819 */ /* 0x000fe20000011600 */
[----:B----4-:R-:W-:Y:S01]  /*0a10*/  FADD.FTZ R14, R9, R14 ;  /* 0x0000000e090e7221 */ /* 0x010fe20000010000 */
[----:B---3--:R-:W-:Y:S02]  /*0a20*/  FADD.FTZ R11, R10, R11 ;  /* 0x0000000b0a0b7221 */ /* 0x008fe40000010000 */
[----:B------:R-:W-:-:S05]  /*0a30*/  @!P1 LOP3.LUT R12, R12, 0x1ffffffc, RZ, 0xc0, !PT ;  /* 0x1ffffffc0c0c9812 */ /* 0x000fca00078ec0ff */
[----:B------:R3:W-:Y:S04]  /*0a40*/  @!P1 STS [R12+UR4+0x2000], R14 ;  /* 0x0020000e0c009988 */ /* 0x0007e80008000804 */
[----:B------:R3:W-:Y:S02]  /*0a50*/  @!P1 STS [R12+UR4+0x2080], R11 ;  /* 0x0020800b0c009988 */ /* 0x0007e40008000804 */
.L_x_8168:
        /* <DEDUP_REMOVED lines=15> */
.L_x_8169:
[----:B------:R-:W-:Y:S01]  /*0b50*/  HFMA2.MMA R19, -RZ, RZ, 0, 5.9604644775390625e-08 ;  /* 0x00000001ff137435 */ /* 0x000fe200000001ff */
[----:B0--3--:R-:W-:Y:S01]  /*0b60*/  MOV R20, R10 ;  /* 0x0000000a00147202 */ /* 0x009fe20000000f00 */
[----:B------:R-:W-:Y:S01]  /*0b70*/  IMAD.MOV.U32 R22, RZ, RZ, 0x1f ;  /* 0x0000001fff167424 */ /* 0x000fe200078e00ff */
[----:B------:R-:W-:-:S08]  /*0b80*/  MOV R17, 0xffffffff ;  /* 0xffffffff00117802 */ /* 0x000fd00000000f00 */
[----:B-12---:R-:W-:Y:S05]  /*0b90*/  WARPSYNC.COLLECTIVE R17, `(.L_x_8171) ;  /* 0x0000000011087348 */ /* 0x006fea0003c00000 */
[----:B------:R0:W3:Y:S02]  /*0ba0*/  SHFL.BFLY P2, R18, R20, R19, R22 ;  /* 0x0c00001314127389 */ /* 0x0000e40000040016 */
[----:B0123--:R-:W-:Y:S01]  /*0bb0*/  ENDCOLLECTIVE ;  /* 0x000000000000791b */ /* 0x00ffe20003800000 */
.L_x_8171:
[----:B------:R-:W-:Y:S01]  /*0bc0*/  HFMA2.MMA R19, -RZ, RZ, 0, 1.1920928955078125e-07 ;  /* 0x00000002ff137435 */ /* 0x000fe200000001ff */
[----:B------:R-:W-:-:S05]  /*0bd0*/  MOV R11, R18 ;  /* 0x00000012000b7202 */ /* 0x000fca0000000f00 */
[----:B------:R-:W-:-:S05]  /*0be0*/  FADD.FTZ R11, R10, R11 ;  /* 0x0000000b0a0b7221 */ /* 0x000fca0000010000 */
[----:B------:R-:W-:-:S07]  /*0bf0*/  MOV R20, R11 ;  /* 0x0000000b00147202 */ /* 0x000fce0000000f00 */
[----:B------:R-:W-:Y:S05]  /*0c00*/  WARPSYNC.COLLECTIVE R17, `(.L_x_8172) ;  /* 0x0000000011087348 */ /* 0x000fea0003c00000 */
[----:B------:R0:W1:Y:S02]  /*0c10*/  SHFL.BFLY P2, R18, R20, R19, R22 ;  /* 0x0c00001314127389 */ /* 0x0000640000040016 */
[----:B01----:R-:W-:Y:S01]  /*0c20*/  ENDCOLLECTIVE ;  /* 0x000000000000791b */ /* 0x003fe20003800000 */
.L_x_8172:
[----:B------:R-:W-:Y:S01]  /*0c30*/  HFMA2.MMA R19, -RZ, RZ, 0, 2.384185791015625e-07 ;  /* 0x00000004ff137435 */ /* 0x000fe200000001ff */
[----:B------:R-:W-:-:S04]  /*0c40*/  IMAD.MOV.U32 R12, RZ, RZ, R18 ;  /* 0x000000ffff0c7224 */ /* 0x000fc800078e0012 */
[----:B------:R-:W-:-:S05]  /*0c50*/  FADD.FTZ R12, R11, R12 ;  /* 0x0000000c0b0c7221 */ /* 0x000fca0000010000 */
[----:B------:R-:W-:-:S07]  /*0c60*/  MOV R20, R12 ;  /* 0x0000000c00147202 */ /* 0x000fce0000000f00 */
[----:B------:R-:W-:Y:S05]  /*0c70*/  WARPSYNC.COLLECTIVE R17, `(.L_x_8173) ;  /* 0x0000000011087348 */ /* 0x000fea0003c00000 */
[----:B------:R0:W1:Y:S02]  /*0c80*/  SHFL.BFLY P2, R18, R20, R19, R22 ;  /* 0x0c00001314127389 */ /* 0x0000640000040016 */
[----:B01----:R-:W-:Y:S01]  /*0c90*/  ENDCOLLECTIVE ;  /* 0x000000000000791b */ /* 0x003fe20003800000 */
.L_x_8173:
[----:B------:R-:W-:Y:S01]  /*0ca0*/  IMAD.MOV.U32 R19, RZ, RZ, 0x8 ;  /* 0x00000008ff137424 */ /* 0x000fe200078e00ff */
[----:B------:R-:W-:-:S05]  /*0cb0*/  MOV R13, R18 ;  /* 0x00000012000d7202 */ /* 0x000fca0000000f00 */
[----:B------:R-:W-:-:S05]  /*0cc0*/  FADD.FTZ R13, R12, R13 ;  /* 0x0000000d0c0d7221 */ /* 0x000fca0000010000 */
[----:B------:R-:W-:-:S07]  /*0cd0*/  MOV R20, R13 ;  /* 0x0000000d00147202 */ /* 0x000fce0000000f00 */
[----:B------:R-:W-:Y:S05]  /*0ce0*/  WARPSYNC.COLLECTIVE R17, `(.L_x_8174) ;  /* 0x0000000011087348 */ /* 0x000fea0003c00000 */
[----:B------:R0:W1:Y:S02]  /*0cf0*/  SHFL.BFLY P2, R18, R20, R19, R22 ;  /* 0x0c00001314127389 */ /* 0x0000640000040016 */
[----:B01----:R-:W-:Y:S01]  /*0d00*/  ENDCOLLECTIVE ;  /* 0x000000000000791b */ /* 0x003fe20003800000 */
.L_x_8174:
[----:B------:R-:W-:Y:S01]  /*0d10*/  HFMA2.MMA R19, -RZ, RZ, 0, 9.5367431640625e-07 ;  /* 0x00000010ff137435 */ /* 0x000fe200000001ff */
[----:B------:R-:W-:-:S05]  /*0d20*/  MOV R10, R18 ;  /* 0x00000012000a7202 */ /* 0x000fca0000000f00 */
[----:B------:R-:W-:-:S05]  /*0d30*/  FADD.FTZ R10, R13, R10 ;  /* 0x0000000a0d0a7221 */ /* 0x000fca0000010000 */
[----:B------:R-:W-:-:S07]  /*0d40*/  MOV R20, R10 ;  /* 0x0000000a00147202 */ /* 0x000fce0000000f00 */
[----:B------:R-:W-:Y:S05]  /*0d50*/  WARPSYNC.COLLECTIVE R17, `(.L_x_8175) ;  /* 0x0000000011087348 */ /* 0x000fea0003c00000 */
[----:B------:R0:W1:Y:S02]  /*0d60*/  SHFL.BFLY P2, R18, R20, R19, R22 ;  /* 0x0c00001314127389 */ /* 0x0000640000040016 */
[----:B01----:R-:W-:Y:S01]  /*0d70*/  ENDCOLLECTIVE ;  /* 0x000000000000791b */ /* 0x003fe20003800000 */
.L_x_8175:
[----:B------:R-:W-:Y:S01]  /*0d80*/  HFMA2.MMA R19, -RZ, RZ, 0, 5.9604644775390625e-08 ;  /* 0x00000001ff137435 */ /* 0x000fe200000001ff */
[----:B------:R-:W-:Y:S01]  /*0d90*/  IMAD.MOV.U32 R20, RZ, RZ, R9 ;  /* 0x000000ffff147224 */ /* 0x000fe200078e0009 */
[----:B------:R-:W-:-:S09]  /*0da0*/  MOV R11, R18 ;  /* 0x00000012000b7202 */ /* 0x000fd20000000f00 */
[----:B------:R-:W-:Y:S05]  /*0db0*/  WARPSYNC.COLLECTIVE R17, `(.L_x_8176) ;  /* 0x0000000011087348 */ /* 0x000fea0003c00000 */
[----:B------:R0:W1:Y:S02]  /*0dc0*/  SHFL.BFLY P2, R18, R20, R19, R22 ;  /* 0x0c00001314127389 */ /* 0x0000640000040016 */
[----:B01----:R-:W-:Y:S01]  /*0dd0*/  ENDCOLLECTIVE ;  /* 0x000000000000791b */ /* 0x003fe20003800000 */
.L_x_8176:
[----:B------:R-:W-:Y:S01]  /*0de0*/  HFMA2.MMA R19, -RZ, RZ, 0, 1.1920928955078125e-07 ;  /* 0x00000002ff137435 */ /* 0x000fe200000001ff */
[----:B------:R-:W-:-:S05]  /*0df0*/  MOV R12, R18 ;  /* 0x00000012000c7202 */ /* 0x000fca0000000f00 */
[----:B------:R-:W-:-:S05]  /*0e00*/  FADD.FTZ R14, R9, R12 ;  /* 0x0000000c090e7221 */ /* 0x000fca0000010000 */
[----:B------:R-:W-:-:S07]  /*0e10*/  MOV R20, R14 ;  /* 0x0000000e00147202 */ /* 0x000fce0000000f00 */
[----:B------:R-:W-:Y:S05]  /*0e20*/  WARPSYNC.COLLECTIVE R17, `(.L_x_8177) ;  /* 0x0000000011087348 */ /* 0x000fea0003c00000 */
[----:B------:R0:W1:Y:S02]  /*0e30*/  SHFL.BFLY P2, R18, R20, R19, R22 ;  /* 0x0c00001314127389 */ /* 0x0000640000040016 */
[----:B01----:R-:W-:Y:S01]  /*0e40*/  ENDCOLLECTIVE ;  /* 0x000000000000791b */ /* 0x003fe20003800000 */
.L_x_8177:
[----:B------:R-:W-:Y:S01]  /*0e50*/  HFMA2.MMA R19, -RZ, RZ, 0, 2.384185791015625e-07 ;  /* 0x00000004ff137435 */ /* 0x000fe200000001ff */
[----:B------:R-:W-:-:S04]  /*0e60*/  IMAD.MOV.U32 R13, RZ, RZ, R18 ;  /* 0x000000ffff0d7224 */ /* 0x000fc800078e0012 */
[----:B------:R-:W-:-:S05]  /*0e70*/  FADD.FTZ R15, R14, R13 ;  /* 0x0000000d0e0f7221 */ /* 0x000fca0000010000 */
[----:B------:R-:W-:-:S07]  /*0e80*/  MOV R20, R15 ;  /* 0x0000000f00147202 */ /* 0x000fce0000000f00 */
[----:B------:R-:W-:Y:S05]  /*0e90*/  WARPSYNC.COLLECTIVE R17, `(.L_x_8178) ;  /* 0x0000000011087348 */ /* 0x000fea0003c00000 */
[----:B------:R0:W1:Y:S02]  /*0ea0*/  SHFL.BFLY P2, R18, R20, R19, R22 ;  /* 0x0c00001314127389 */ /* 0x0000640000040016 */
[----:B01----:R-:W-:Y:S01]  /*0eb0*/  ENDCOLLECTIVE ;  /* 0x000000000000791b */ /* 0x003fe20003800000 */
.L_x_8178:
[----:B------:R-:W-:Y:S01]  /*0ec0*/  IMAD.MOV.U32 R19, RZ, RZ, 0x8 ;  /* 0x00000008ff137424 */ /* 0x000fe200078e00ff */
[----:B------:R-:W-:-:S05]  /*0ed0*/  MOV R16, R18 ;  /* 0x0000001200107202 */ /* 0x000fca0000000f00 */
[----:B------:R-:W-:-:S05]  /*0ee0*/  FADD.FTZ R16, R15, R16 ;  /* 0x000000100f107221 */ /* 0x000fca0000010000 */
[----:B------:R-:W-:-:S07]  /*0ef0*/  MOV R20, R16 ;  /* 0x0000001000147202 */ /* 0x000fce0000000f00 */
[----:B------:R-:W-:Y:S05]  /*0f00*/  WARPSYNC.COLLECTIVE R17, `(.L_x_8179) ;  /* 0x0000000011087348 */ /* 0x000fea0003c00000 */
[----:B------:R0:W1:Y:S02]  /*0f10*/  SHFL.BFLY P2, R18, R20, R19, R22 ;  /* 0x0c00001314127389 */ /* 0x0000640000040016 */
[----:B01----:R-:W-:Y:S01]  /*0f20*/  ENDCOLLECTIVE ;  /* 0x000000000000791b */ /* 0x003fe20003800000 */
.L_x_8179:
[----:B------:R-:W-:Y:S01]  /*0f30*/  HFMA2.MMA R19, -RZ, RZ, 0, 9.5367431640625e-07 ;  /* 0x00000010ff137435 */ /* 0x000fe200000001ff */
[----:B------:R-:W-:-:S05]  /*0f40*/  MOV R9, R18 ;  /* 0x0000001200097202 */ /* 0x000fca0000000f00 */
[----:B------:R-:W-:-:S05]  /*0f50*/  FADD.FTZ R9, R16, R9 ;  /* 0x0000000910097221 */ /* 0x000fca0000010000 */
[----:B------:R-:W-:-:S07]  /*0f60*/  MOV R20, R9 ;  /* 0x0000000900147202 */ /* 0x000fce0000000f00 */
[----:B------:R-:W-:Y:S05]  /*0f70*/  WARPSYNC.COLLECTIVE R17, `(.L_x_8180) ;  /* 0x0000000011087348 */ /* 0x000fea0003c00000 */
[----:B------:R0:W1:Y:S02]  /*0f80*/  SHFL.BFLY P2, R18, R20, R19, R22 ;  /* 0x0c00001314127389 */ /* 0x0000640000040016 */
[----:B01----:R-:W-:Y:S01]  /*0f90*/  ENDCOLLECTIVE ;  /* 0x000000000000791b */ /* 0x003fe20003800000 */
.L_x_8180:
[----:B------:R-:W-:Y:S01]  /*0fa0*/  MOV R14, R18 ;  /* 0x00000012000e7202 */ /* 0x000fe20000000f00 */
[----:B------:R-:W-:Y:S06]  /*0fb0*/  BRA `(.L_x_8181) ;  /* 0xfffffff800907947 */ /* 0x000fec000383ffff */
.L_x_8182:
        /* <DEDUP_REMOVED lines=12> */
.L_x_8686:


//--------------------- .text._ZN10layer_norm13ln_bwd_kernelINS_13Kernel_traitsIfffffjLj1536ELj1ELj1ELj4ELj16ENS_18Kernel_traits_baseILj1536EfffffjLj128EEEEELb1ELb0ELb1ELb1EEEvNS_9BwdParamsE --------------------------
	.section	.text._ZN10layer_norm13ln_bwd_kernelINS_13Kernel_traitsIfffffjLj1536ELj1ELj1ELj4ELj16ENS_18Kernel_traits_baseILj1536EfffffjLj128EEEEELb1ELb0ELb1ELb1EEEvNS_9BwdParamsE,"ax",@progbits
	.align	128
        .global         _ZN10layer_norm13ln_bwd_kernelINS_13Kernel_traitsIfffffjLj1536ELj1ELj1ELj4ELj16ENS_18Kernel_traits_baseILj1536EfffffjLj128EEEEELb1ELb0ELb1ELb1EEEvNS_9BwdParamsE
        .type           _ZN10layer_norm13ln_bwd_kernelINS_13Kernel_traitsIfffffjLj1536ELj1ELj1ELj4ELj16ENS_18Kernel_traits_baseILj1536EfffffjLj128EEEEELb1ELb0ELb1ELb1EEEvNS_9BwdParamsE,@function
        .size           _ZN10layer_norm13ln_bwd_kernelINS_13Kernel_traitsIfffffjLj1536ELj1ELj1ELj4ELj16ENS_18Kernel_traits_baseILj1536EfffffjLj128EEEEELb1ELb0ELb1ELb1EEEvNS_9BwdParamsE,(.L_x_8687 - _ZN10layer_norm13ln_bwd_kernelINS_13Kernel_traitsIfffffjLj1536ELj1ELj1ELj4ELj16ENS_18Kernel_traits_baseILj1536EfffffjLj128EEEEELb1ELb0ELb1ELb1EEEvNS_9BwdParamsE)
        .other          _ZN10layer_norm13ln_bwd_kernelINS_13Kernel_traitsIfffffjLj1536ELj1ELj1ELj4ELj16ENS_18Kernel_traits_baseILj1536EfffffjLj128EEEEELb1ELb0ELb1ELb1EEEvNS_9BwdParamsE,@"STO_CUDA_ENTRY STV_DEFAULT"
_ZN10layer_norm13ln_bwd_kernelINS_13Kernel_traitsIfffffjLj1536ELj1ELj1ELj4ELj16ENS_18Kernel_traits_baseILj1536EfffffjLj128EEEEELb1ELb0ELb1ELb1EEEvNS_9BwdParamsE:
.text._ZN10layer_norm13ln_bwd_kernelINS_13Kernel_traitsIfffffjLj1536ELj1ELj1ELj4ELj16ENS_18Kernel_traits_baseILj1536EfffffjLj128EEEEELb1ELb0ELb1ELb1EEEvNS_9BwdParamsE:
        /* <DEDUP_REMOVED lines=25> */
.L_x_8183:
        /* <DEDUP_REMOVED lines=23> */
.L_x_8213:
        /* <DEDUP_REMOVED lines=9> */
[----:B-----5:R2:W5:Y:S04]  /*0390*/  LDG.E R5, desc[UR4][R10.64] ;  /* 0x000000040a057981 */ /* 0x020568000c1e1900 */
        /* <DEDUP_REMOVED lines=13> */
[----:B-----5:R-:W-:Y:S01]  /*0470*/  ISETP.GE.AND P5, PT, R98, 0x1, PT ;  /* 0x000000016200780c */ /* 0x020fe20003fa6270 */
[----:B------:R-:W0:Y:S01]  /*0480*/  LDC.64 R120, c[0x0][0x240] ;  /* 0x00009000ff787b82 */ /* 0x000e220000000a00 */
[----:B------:R-:W-:Y:S02]  /*0490*/  MOV R2, UR14 ;  /* 0x0000000e00027c02 */ /* 0x000fe40008000f00 */
[----:B------:R-:W-:Y:S02]  /*04a0*/  CS2R R72, SRZ ;  /* 0x0000000000487805 */ /* 0x000fe4000001ff00 */
[----:B------:R-:W-:-:S07]  /*04b0*/  ISETP.NE.U32.AND P0, PT, R2, RZ, PT ;  /* 0x000000ff0200720c */ /* 0x000fce0003f05070 */
[----:B------:R-:W-:Y:S02]  /*04c0*/  @P5 IADD3 R0, R98, -0x1, RZ ;  /* 0xffffffff62005810 */ /* 0x000fe40007ffe0ff */
        /* <DEDUP_REMOVED lines=8> */
[----:B0-----:R-:W-:-:S04]  /*0550*/  IMAD.WIDE.U32 R70, R73, 0x4, R120 ;  /* 0x0000000449467825 */ /* 0x001fc800078e0078 */
[----:B------:R-:W-:Y:S01]  /*0560*/  IMAD.WIDE.U32 R68, R69, 0x4, R120 ;  /* 0x0000000445447825 */ /* 0x000fe200078e0078 */
[----:B------:R0:W5:Y:S04]  /*0570*/  LDG.E R11, desc[UR4][R70.64] ;  /* 0x00000004460b7981 */ /* 0x000168000c1e1900 */
[----:B------:R0:W5:Y:S04]  /*0580*/  LDG.E R10, desc[UR4][R68.64] ;  /* 0x00000004440a7981 */ /* 0x000168000c1e1900 */
[----:B------:R0:W5:Y:S04]  /*0590*/  @P0 LDG.E.128 R20, desc[UR4][R118.64] ;  /* 0x0000000476140981 */ /* 0x000168000c1e1d00 */
[----:B------:R0:W5:Y:S04]  /*05a0*/  @P0 LDG.E.128 R16, desc[UR4][R116.64] ;  /* 0x0000000474100981 */ /* 0x000168000c1e1d00 */
[----:B------:R0:W5:Y:S01]  /*05b0*/  @P0 LDG.E.128 R12, desc[UR4][R114.64] ;  /* 0x00000004720c0981 */ /* 0x000162000c1e1d00 */
[----:B------:R-:W-:-:S05]  /*05c0*/  IADD3 R73, R73, 0x100, RZ ;  /* 0x0000010049497810 */ /* 0x000fca0007ffe0ff */
[----:B------:R-:W-:-:S04]  /*05d0*/  IMAD.WIDE.U32 R120, R73, 0x4, R120 ;  /* 0x0000000449787825 */ /* 0x000fc800078e0078 */
[----:B------:R-:W-:Y:S01]  /*05e0*/  IMAD.MOV.U32 R73, RZ, RZ, RZ ;  /* 0x000000ffff497224 */ /* 0x000fe200078e00ff */
[----:B0-----:R-:W-:Y:S06]  /*05f0*/  BRA `(.L_x_8187) ;  /* 0x0000000800147947 */ /* 0x001fec0003800000 */
.L_x_8186:
        /* <DEDUP_REMOVED lines=26> */
[----:B------:R-:W2:Y:S04]  /*07a0*/  LDG.E.128 R84, desc[UR4][R84.64] ;  /* 0x0000000454547981 */ /* 0x000ea8000c1e1d00 */
[----:B------:R-:W-:-:S05]  /*07b0*/  @P5 IADD3 R0, R98, -0x1, RZ ;  /* 0xffffffff62005810 */ /* 0x000fca0007ffe0ff */
[----:B------:R-:W-:Y:S01]  /*07c0*/  @P5 IMAD R0, R0, R97, RZ ;  /* 0x0000006100005224 */ /* 0x000fe200078e02ff */
[----:B------:R-:W-:-:S04]  /*07d0*/  MOV R2, UR14 ;  /* 0x0000000e00027c02 */ /* 0x000fc80008000f00 */
        /* <DEDUP_REMOVED lines=8> */
[----:B------:R-:W5:Y:S04]  /*0860*/  @P0 LDG.E.128 R16, desc[UR4][R116.64] ;  /* 0x0000000474100981 */ /* 0x000f68000c1e1d00 */
[----:B------:R-:W5:Y:S01]  /*0870*/  @P0 LDG.E.128 R12, desc[UR4][R114.64] ;  /* 0x00000004720c0981 */ /* 0x000f62000c1e1d00 */
[----:B------:R-:W-:Y:S01]  /*0880*/  ISETP.NE.AND P0, PT, R7, RZ, PT ;  /* 0x000000ff0700720c */ /* 0x000fe20003f05270 */
[C---:B0-----:R-:W-:Y:S01]  /*0890*/  IMAD.WIDE.U32 R100, R3.reuse, 0x4, R120 ;  /* 0x0000000403647825 */ /* 0x041fe200078e0078 */
[----:B------:R-:W-:-:S03]  /*08a0*/  IADD3 R103, R3, 0x80, RZ ;  /* 0x0000008003677810 */ /* 0x000fc60007ffe0ff */
[----:B------:R-:W-:Y:S01]  /*08b0*/  VIADD R3, R3, 0x100 ;  /* 0x0000010003037836 */ /* 0x000fe20000000000 */
[----:B------:R0:W5:Y:S01]  /*08c0*/  LDG.E R11, desc[UR4][R100.64] ;  /* 0x00000004640b7981 */ /* 0x000162000c1e1900 */
[----:B------:R-:W-:-:S04]  /*08d0*/  IMAD.WIDE.U32 R102, R103, 0x4, R120 ;  /* 0x0000000467667825 */ /* 0x000fc800078e0078 */
[----:B------:R-:W-:Y:S01]  /*08e0*/  IMAD.WIDE.U32 R120, R3, 0x4, R120 ;  /* 0x0000000403787825 */ /* 0x000fe200078e0078 */
[----:B------:R1:W5:Y:S01]  /*08f0*/  LDG.E R10, desc[UR4][R102.64] ;  /* 0x00000004660a7981 */ /* 0x000362000c1e1900 */
[----:B---3--:R-:W-:-:S05]  /*0900*/  FSEL R107, R93, RZ, !P0 ;  /* 0x000000ff5d6b7208 */ /* 0x008fca0004000000 */
[C---:B----4-:R-:W-:Y:S01]  /*0910*/  FADD.FTZ R88, -R107.reuse, R88 ;  /* 0x000000586b587221 */ /* 0x050fe20000010100 */
[C---:B------:R-:W-:Y:S01]  /*0920*/  FADD.FTZ R94, -R107.reuse, R89 ;  /* 0x000000596b5e7221 */ /* 0x040fe20000010100 */
[C---:B------:R-:W-:Y:S01]  /*0930*/  FADD.FTZ R96, -R107.reuse, R90 ;  /* 0x0000005a6b607221 */ /* 0x040fe20000010100 */
[----:B0-----:R-:W-:Y:S01]  /*0940*/  FADD.FTZ R100, -R107, R91 ;  /* 0x0000005b6b647221 */ /* 0x001fe20000010100 */
        /* <DEDUP_REMOVED lines=21> */
[----:B------:R-:W-:Y:S01]  /*0aa0*/  FADD.FTZ R72, -R107, R72 ;  /* 0x000000486b487221 */ /* 0x000fe20000010100 */
[----:B------:R-:W-:Y:S01]  /*0ab0*/  FFMA.FTZ R69, R89, R96, R68 ;  /* 0x0000006059457223 */ /* 0x000fe20000010044 */
[----:B------:R-:W-:Y:S01]  /*0ac0*/  FMUL.FTZ R104, R44, R76 ;  /* 0x0000004c2c687220 */ /* 0x000fe20000410000 */
[----:B------:R-:W-:Y:S01]  /*0ad0*/  FADD.FTZ R71, R70, R93 ;  /* 0x0000005d46477221 */ /* 0x000fe20000010000 */
[----:B-1----:R-:W-:Y:S01]  /*0ae0*/  FADD.FTZ R102, -R107, R73 ;  /* 0x000000496b667221 */ /* 0x002fe20000010100 */
[----:B------:R-:W-:Y:S01]  /*0af0*/  FMUL.FTZ R101, R5, R72 ;  /* 0x0000004805657220 */ /* 0x000fe20000410000 */
[----:B------:R-:W-:Y:S01]  /*0b00*/  FFMA.FTZ R70, R88, R93, R69 ;  /* 0x0000005d58467223 */ /* 0x000fe20000010045 */
[----:B------:R-:W-:Y:S01]  /*0b10*/  FMUL.FTZ R103, R45, R77 ;  /* 0x0000004d2d677220 */ /* 0x000fe20000410000 */
[----:B------:R-:W-:Y:S01]  /*0b20*/  FADD.FTZ R68, R71, R104 ;  /* 0x0000006847447221 */ /* 0x000fe20000010000 */
[----:B------:R-:W-:Y:S01]  /*0b30*/  FADD.FTZ R74, -R107, R74 ;  /* 0x0000004a6b4a7221 */ /* 0x000fe20000010100 */
[----:B------:R-:W-:Y:S01]  /*0b40*/  FMUL.FTZ R102, R5, R102 ;  /* 0x0000006605667220 */ /* 0x000fe20000410000 */
[----:B------:R-:W-:Y:S01]  /*0b50*/  FFMA.FTZ R69, R101, R104, R70 ;  /* 0x0000006865457223 */ /* 0x000fe20000010046 */
[C---:B------:R-:W-:Y:S01]  /*0b60*/  FADD.FTZ R80, -R107.reuse, R80 ;  /* 0x000000506b507221 */ /* 0x040fe20000010100 */
[----:B------:R-:W-:Y:S01]  /*0b70*/  FMUL.FTZ R106, R46, R78 ;  /* 0x0000004e2e6a7220 */ /* 0x000fe20000410000 */
[----:B------:R-:W-:Y:S01]  /*0b80*/  FADD.FTZ R71, R68, R103 ;  /* 0x0000006744477221 */ /* 0x000fe20000010000 */
[----:B------:R-:W-:Y:S01]  /*0b90*/  FADD.FTZ R100, -R107, R75 ;  /* 0x0000004b6b647221 */ /* 0x000fe20000010100 */
[----:B------:R-:W-:Y:S01]  /*0ba0*/  FMUL.FTZ R99, R5, R74 ;  /* 0x0000004a05637220 */ /* 0x000fe20000410000 */
[----:B------:R-:W-:Y:S01]  /*0bb0*/  FFMA.FTZ R68, R102, R103, R69 ;  /* 0x0000006766447223 */ /* 0x000fe20000010045 */
        /* <DEDUP_REMOVED lines=19> */
[C---:B------:R-:W-:Y:S01]  /*0cf0*/  FMUL.FTZ R109, R5.reuse, R82 ;  /* 0x00000052056d7220 */ /* 0x040fe20000410000 */
[----:B------:R-:W-:Y:S01]  /*0d00*/  FMUL.FTZ R112, R50, R86 ;  /* 0x0000005632707220 */ /* 0x000fe20000410000 */
        /* <DEDUP_REMOVED lines=20> */
.L_x_8187:
[----:B------:R-:W-:Y:S05]  /*0e50*/  BSYNC B0 ;  /* 0x0000000000007941 */ /* 0x000fea0003800000 */
.L_x_8185:
[----:B------:R0:W5:Y:S01]  /*0e60*/  LDG.E R87, desc[UR4][R120.64] ;  /* 0x0000000478577981 */ /* 0x000162000c1e1900 */
[----:B------:R-:W-:Y:S01]  /*0e70*/  LOP3.LUT P4, RZ, R111, 0xff, RZ, 0xc0, !PT ;  /* 0x000000ff6fff7812 */ /* 0x000fe2000788c0ff */
[----:B------:R-:W-:Y:S01]  /*0e80*/  UMOV UR6, 0xffffffff ;  /* 0xffffffff00067882 */ /* 0x000fe20000000000 */
[----:B------:R-:W-:Y:S02]  /*0e90*/  SHF.R.U32.HI R69, RZ, 0x5, R9 ;  /* 0x00000005ff457819 */ /* 0x000fe40000011609 */
[----:B------:R-:W-:Y:S02]  /*0ea0*/  LOP3.LUT P0, RZ, R9, 0x1f, RZ, 0xc0, !PT ;  /* 0x0000001f09ff7812 */ /* 0x000fe4000780c0ff */
[----:B------:R-:W-:-:S07]  /*0eb0*/  LOP3.LUT R68, R69, 0x7fffffc, RZ, 0xc0, !PT ;  /* 0x07fffffc45447812 */ /* 0x000fce00078ec0ff */
[----:B------:R-:W-:Y:S01]  /*0ec0*/  @!P4 IADD3 R68, R68, 0x4, RZ ;  /* 0x000000044444c810 */ /* 0x000fe20007ffe0ff */
[----:B0-----:R-:W-:Y:S06]  /*0ed0*/  BRA.DIV UR6, `(.L_x_8188) ;  /* 0x0000001206e07947 */ /* 0x001fec000b800000 */
        /* <DEDUP_REMOVED lines=18> */
.L_x_8224:
        /* <DEDUP_REMOVED lines=47> */
.L_x_8190:
[----:B------:R-:W-:Y:S05]  /*12f0*/  BSYNC B0 ;  /* 0x0000000000007941 */ /* 0x000fea0003800000 */
.L_x_8189:
        /* <DEDUP_REMOVED lines=14> */
.L_x_8192:
[----:B------:R-:W-:Y:S05]  /*13e0*/  BSYNC B0 ;  /* 0x0000000000007941 */ /* 0x000fea0003800000 */
.L_x_8191:
        /* <DEDUP_REMOVED lines=18> */
.L_x_8194:
[----:B------:R-:W-:Y:S05]  /*1510*/  BSYNC B0 ;  /* 0x0000000000007941 */ /* 0x000fea0003800000 */
.L_x_8193:
        /* <DEDUP_REMOVED lines=11> */
.L_x_8196:
[----:B------:R-:W-:Y:S05]  /*15d0*/  BSYNC B0 ;  /* 0x0000000000007941 */ /* 0x000fea0003800000 */
.L_x_8195:
[C---:B------:R-:W-:Y:S01]  /*15e0*/  SEL R71, R72.reuse, R63, P3 ;  /* 0x0000003f48477207 */ /* 0x040fe20001800000 */
[----:B------:R-:W1:Y:S01]  /*15f0*/  @P5 LDC.64 R116, c[0x0][0x2f8] ;  /* 0x0000be00ff745b82 */ /* 0x000e620000000a00 */
[----:B------:R-:W-:Y:S01]  /*1600*/  @P5 LOP3.LUT P0, RZ, R11, 0xff, RZ, 0xc0, !PT ;  /* 0x000000ff0bff5812 */ /* 0x000fe2000780c0ff */
[----:B------:R-:W-:Y:S01]  /*1610*/  @P5 FMUL.FTZ R95, R77, R76 ;  /* 0x0000004c4d5f5220 */ /* 0x000fe20000410000 */
[----:B------:R-:W-:Y:S01]  /*1620*/  @P5 LOP3.LUT P2, RZ, R11, 0xff00, RZ, 0xc0, !PT ;  /* 0x0000ff000bff5812 */ /* 0x000fe2000784c0ff */
[----:B0-----:R-:W-:Y:S01]  /*1630*/  @P5 FMUL.FTZ R79, R72, R79 ;  /* 0x0000004f484f5220 */ /* 0x001fe20000410000 */
[----:B------:R-:W-:Y:S01]  /*1640*/  @P5 SEL R28, R80, RZ, P0 ;  /* 0x000000ff501c5207 */ /* 0x000fe20000000000 */
[----:B------:R0:W-:Y:S01]  /*1650*/  @P1 STG.E.128 desc[UR4][R118.64], R68 ;  /* 0x0000004476001986 */ /* 0x0001e2000c101d04 */
[----:B------:R-:W-:Y:S01]  /*1660*/  @P5 SEL R29, R82, RZ, P2 ;  /* 0x000000ff521d5207 */ /* 0x000fe20001000000 */
[----:B------:R-:W2:Y:S01]  /*1670*/  @P5 LDC.64 R72, c[0x0][0x298] ;  /* 0x0000a600ff485b82 */ /* 0x000ea20000000a00 */
[----:B------:R-:W-:Y:S01]  /*1680*/  @P5 FMUL.FTZ R78, R79, R78 ;  /* 0x0000004e4f4e5220 */ /* 0x000fe20000410000 */
[----:B------:R-:W-:Y:S01]  /*1690*/  @P5 SHF.R.S32.HI R120, RZ, 0x1f, R97 ;  /* 0x0000001fff785819 */ /* 0x000fe20000011461 */
[----:B------:R-:W-:Y:S01]  /*16a0*/  HFMA2.MMA R79, -RZ, RZ, 0, 0 ;  /* 0x00000000ff4f7435 */ /* 0x000fe200000001ff */
[C---:B------:R-:W-:Y:S01]  /*16b0*/  @P5 LOP3.LUT P0, RZ, R11.reuse, 0xff000000, RZ, 0xc0, !PT ;  /* 0xff0000000bff5812 */ /* 0x040fe2000780c0ff */
[----:B------:R-:W-:Y:S01]  /*16c0*/  BSSY B0, `(.L_x_8197) ;  /* 0x0000019000007945 */ /* 0x000fe20003800000 */
        /* <DEDUP_REMOVED lines=14> */
[----:B------:R-:W-:-:S05]  /*17b0*/  @!P6 FSEL R11, R16, RZ, P0 ;  /* 0x000000ff100be208 */ /* 0x000fca0000000000 */
[----:B------:R-:W1:Y:S08]  /*17c0*/  @P5 LDC.64 R80, c[0x0][0x298] ;  /* 0x0000a600ff505b82 */ /* 0x000e700000000a00 */
[----:B------:R-:W0:Y:S01]  /*17d0*/  @P1 LDC.64 R114, c[0x0][0x308] ;  /* 0x0000c200ff721b82 */ /* 0x000e220000000a00 */
[----:B--2---:R-:W-:Y:S05]  /*17e0*/  @!P6 BRA `(.L_x_8198) ;  /* 0x000000000018e947 */ /* 0x004fea0003800000 */
[----:B------:R-:W-:Y:S01]  /*17f0*/  ISETP.NE.U32.AND P0, PT, R2, RZ, PT ;  /* 0x000000ff0200720c */ /* 0x000fe20003f05070 */
[----:B------:R-:W-:-:S03]  /*1800*/  FFMA.FTZ R11, R101, R98, R111 ;  /* 0x00000062650b7223 */ /* 0x000fc6000001006f */
[----:B------:R-:W-:Y:S01]  /*1810*/  ISETP.NE.AND.EX P0, PT, R0, RZ, PT, P0 ;  /* 0x000000ff0000720c */ /* 0x000fe20003f05300 */
[----:B0-----:R-:W-:-:S04]  /*1820*/  FADD.FTZ R68, R104, -R11 ;  /* 0x8000000b68447221 */ /* 0x001fc80000010000 */
[----:B------:R-:W-:-:S08]  /*1830*/  FMUL.FTZ R11, R5, R68 ;  /* 0x00000044050b7220 */ /* 0x000fd00000410000 */
[----:B------:R-:W-:-:S07]  /*1840*/  @P0 FADD.FTZ R11, R16, R11 ;  /* 0x0000000b100b0221 */ /* 0x000fce0000010000 */
.L_x_8198:
[----:B------:R-:W-:Y:S05]  /*1850*/  BSYNC B0 ;  /* 0x0000000000007941 */ /* 0x000fea0003800000 */
.L_x_8197:
[----:B------:R-:W-:Y:S01]  /*1860*/  BSSY B0, `(.L_x_8199) ;  /* 0x000000a000007945 */ /* 0x000fe20003800000 */
[----:B------:R-:W-:Y:S01]  /*1870*/  @P5 FMUL.FTZ R73, R11, R73 ;  /* 0x000000490b495220 */ /* 0x000fe20000410000 */
[----:B0-----:R-:W-:Y:S02]  /*1880*/  @!P6 FSEL R70, R17, RZ, P2 ;  /* 0x000000ff1146e208 */ /* 0x001fe40001000000 */
[----:B------:R-:W-:Y:S05]  /*1890*/  @!P6 BRA `(.L_x_8200) ;  /* 0x000000000018e947 */ /* 0x000fea0003800000 */
[----:B------:R-:W-:Y:S01]  /*18a0*/  ISETP.NE.U32.AND P0, PT, R2, RZ, PT ;  /* 0x000000ff0200720c */ /* 0x000fe20003f05070 */
[----:B------:R-:W-:-:S03]  /*18b0*/  FFMA.FTZ R68, R102, R98, R111 ;  /* 0x0000006266447223 */ /* 0x000fc6000001006f */
[----:B------:R-:W-:Y:S01]  /*18c0*/  ISETP.NE.AND.EX P0, PT, R0, RZ, PT, P0 ;  /* 0x000000ff0000720c */ /* 0x000fe20003f05300 */
[----:B------:R-:W-:-:S04]  /*18d0*/  FADD.FTZ R68, R103, -R68 ;  /* 0x8000004467447221 */ /* 0x000fc80000010000 */
[----:B------:R-:W-:-:S08]  /*18e0*/  FMUL.FTZ R70, R5, R68 ;  /* 0x0000004405467220 */ /* 0x000fd00000410000 */
[----:B------:R-:W-:-:S07]  /*18f0*/  @P0 FADD.FTZ R70, R17, R70 ;  /* 0x0000004611460221 */ /* 0x000fce0000010000 */
.L_x_8200:
[----:B------:R-:W-:Y:S05]  /*1900*/  BSYNC B0 ;  /* 0x0000000000007941 */ /* 0x000fea0003800000 */
.L_x_8199:
[----:B----4-:R-:W-:Y:S01]  /*1910*/  @P5 FMUL.FTZ R75, R70, R75 ;  /* 0x0000004b464b5220 */ /* 0x010fe20000410000 */
[C---:B------:R-:W-:Y:S01]  /*1920*/  @P5 LOP3.LUT P0, RZ, R10.reuse, 0xff00, RZ, 0xc0, !PT ;  /* 0x0000ff000aff5812 */ /* 0x040fe2000780c0ff */
        /* <DEDUP_REMOVED lines=19> */
.L_x_8202:
[----:B------:R-:W-:Y:S05]  /*1a60*/  BSYNC B0 ;  /* 0x0000000000007941 */ /* 0x000fea0003800000 */
.L_x_8201:
        /* <DEDUP_REMOVED lines=10> */
.L_x_8204:
[----:B------:R-:W-:Y:S05]  /*1b10*/  BSYNC B0 ;  /* 0x0000000000007941 */ /* 0x000fea0003800000 */
.L_x_8203:
[----:B-1----:R-:W-:Y:S01]  /*1b20*/  @P5 FMUL.FTZ R81, R72, R81 ;  /* 0x0000005148515220 */ /* 0x002fe20000410000 */
[----:B------:R-:W-:Y:S01]  /*1b30*/  @P5 FMUL.FTZ R76, R77, R76 ;  /* 0x0000004c4d4c5220 */ /* 0x000fe20000410000 */
[----:B------:R-:W-:Y:S01]  /*1b40*/  @P5 IADD3 R73, R79, 0x80, RZ ;  /* 0x000000804f495810 */ /* 0x000fe20007ffe0ff */
[----:B------:R-:W-:-:S04]  /*1b50*/  @P1 IMAD.WIDE.U32 R114, R92, 0x10, R114 ;  /* 0x000000105c721825 */ /* 0x000fc800078e0072 */
        /* <DEDUP_REMOVED lines=9> */
[----:B------:R-:W-:Y:S01]  /*1bf0*/  SEL R71, R72, R63, P3 ;  /* 0x0000003f48477207 */ /* 0x000fe20001800000 */
[----:B------:R-:W1:Y:S01]  /*1c00*/  @P5 LDC.64 R10, c[0x0][0x298] ;  /* 0x0000a600ff0a5b82 */ /* 0x000e620000000a00 */
[----:B------:R-:W-:-:S02]  /*1c10*/  @P5 SEL R30, R76, RZ, P0 ;  /* 0x000000ff4c1e5207 */ /* 0x000fc40000000000 */
[----:B------:R-:W-:Y:S01]  /*1c20*/  @P5 SEL R31, R80, RZ, P2 ;  /* 0x000000ff501f5207 */ /* 0x000fe20001000000 */
[----:B------:R2:W-:Y:S01]  /*1c30*/  @P1 STG.E.128 desc[UR4][R114.64], R68 ;  /* 0x0000004472001986 */ /* 0x0005e2000c101d04 */
[C---:B------:R-:W-:Y:S02]  /*1c40*/  @!P6 ISETP.NE.U32.AND P0, PT, R2.reuse, RZ, PT ;  /* 0x000000ff0200e20c */ /* 0x040fe40003f05070 */
[----:B------:R-:W-:Y:S01]  /*1c50*/  @!P6 ISETP.NE.U32.AND P2, PT, R2, RZ, PT ;  /* 0x000000ff0200e20c */ /* 0x000fe20003f45070 */
[----:B------:R-:W3:Y:S01]  /*1c60*/  @P5 LDC.64 R72, c[0x0][0x298] ;  /* 0x0000a600ff485b82 */ /* 0x000ee20000000a00 */
[----:B------:R4:W-:Y:S01]  /*1c70*/  @P5 STG.E.128 desc[UR4][R82.64], R28 ;  /* 0x0000001c52005986 */ /* 0x0009e2000c101d04 */
[C---:B------:R-:W-:Y:S02]  /*1c80*/  @!P6 ISETP.NE.AND.EX P0, PT, R0.reuse, RZ, PT, P0 ;  /* 0x000000ff0000e20c */ /* 0x040fe40003f05300 */
[----:B------:R-:W-:Y:S02]  /*1c90*/  @!P6 ISETP.NE.AND.EX P2, PT, R0, RZ, PT, P2 ;  /* 0x000000ff0000e20c */ /* 0x000fe40003f45320 */
[----:B------:R-:W-:-:S02]  /*1ca0*/  @!P6 FSEL R77, R12, RZ, P0 ;  /* 0x000000ff0c4de208 */ /* 0x000fc40000000000 */
        /* <DEDUP_REMOVED lines=9> */
.L_x_8206:
[----:B------:R-:W-:Y:S05]  /*1d40*/  BSYNC B0 ;  /* 0x0000000000007941 */ /* 0x000fea0003800000 */
.L_x_8205:
        /* <DEDUP_REMOVED lines=8> */
.L_x_8208:
[----:B------:R-:W-:Y:S05]  /*1dd0*/  BSYNC B0 ;  /* 0x0000000000007941 */ /* 0x000fea0003800000 */
.L_x_8207:
[----:B-1----:R-:W-:Y:S01]  /*1de0*/  @P5 FMUL.FTZ R11, R77, R11 ;  /* 0x0000000b4d0b5220 */ /* 0x002fe20000410000 */
[----:B---3--:R-:W-:Y:S01]  /*1df0*/  @P5 FMUL.FTZ R73, R70, R73 ;  /* 0x0000004946495220 */ /* 0x008fe20000410000 */
[----:B------:R-:W-:Y:S01]  /*1e00*/  @!P6 ISETP.NE.AND.EX P0, PT, R0, RZ, PT, P0 ;  /* 0x000000ff0000e20c */ /* 0x000fe20003f05300 */
[----:B------:R-:W-:Y:S01]  /*1e10*/  BSSY B0, `(.L_x_8209) ;  /* 0x000000c000007945 */ /* 0x000fe20003800000 */
[----:B------:R-:W-:Y:S01]  /*1e20*/  @P5 FMUL.FTZ R10, R11, R10 ;  /* 0x0000000a0b0a5220 */ /* 0x000fe20000410000 */
[----:B------:R-:W-:Y:S01]  /*1e30*/  @P5 LOP3.LUT P2, RZ, R87, 0xff, RZ, 0xc0, !PT ;  /* 0x000000ff57ff5812 */ /* 0x000fe2000784c0ff */
[----:B------:R-:W-:Y:S01]  /*1e40*/  @P5 FMUL.FTZ R72, R73, R72 ;  /* 0x0000004849485220 */ /* 0x000fe20000410000 */
        /* <DEDUP_REMOVED lines=8> */
.L_x_8210:
[----:B------:R-:W-:Y:S05]  /*1ed0*/  BSYNC B0 ;  /* 0x0000000000007941 */ /* 0x000fea0003800000 */
.L_x_8209:
[----:B0-----:R-:W-:Y:S01]  /*1ee0*/  @P5 FMUL.FTZ R75, R11, R75 ;  /* 0x0000004b0b4b5220 */ /* 0x001fe20000410000 */
[----:B------:R-:W-:Y:S01]  /*1ef0*/  @P5 LOP3.LUT P0, RZ, R87, 0xff00, RZ, 0xc0, !PT ;  /* 0x0000ff0057ff5812 */ /* 0x000fe2000780c0ff */
[----:B------:R-:W-:Y:S01]  /*1f00*/  BSSY B0, `(.L_x_8211) ;  /* 0x0000013000007945 */ /* 0x000fe20003800000 */
[----:B----4-:R-:W-:Y:S01]  /*1f10*/  @P5 SEL R28, R10, RZ, P2 ;  /* 0x000000ff0a1c5207 */ /* 0x010fe20001000000 */
        /* <DEDUP_REMOVED lines=17> */
.L_x_8212:
[----:B------:R-:W-:Y:S05]  /*2030*/  BSYNC B0 ;  /* 0x0000000000007941 */ /* 0x000fea0003800000 */
.L_x_8211:
[----:B------:R-:W0:Y:S01]  /*2040*/  @P5 LDC.64 R68, c[0x0][0x298] ;  /* 0x0000a600ff445b82 */ /* 0x000e220000000a00 */
[----:B------:R-:W-:Y:S01]  /*2050*/  @P5 IADD3 R79, R79, 0x100, RZ ;  /* 0x000001004f4f5810 */ /* 0x000fe20007ffe0ff */
[----:B------:R-:W-:Y:S01]  /*2060*/  VIADD R8, R8, UR12 ;  /* 0x0000000c08087c36 */ /* 0x000fe20008000000 */
[----:B------:R-:W-:Y:S02]  /*2070*/  @P5 LOP3.LUT P0, RZ, R87, 0xff000000, RZ, 0xc0, !PT ;  /* 0xff00000057ff5812 */ /* 0x000fe4000780c0ff */
[C---:B------:R-:W-:Y:S02]  /*2080*/  SEL R63, R72.reuse, R63, P3 ;  /* 0x0000003f483f7207 */ /* 0x040fe40001800000 */
[----:B------:R-:W-:Y:S01]  /*2090*/  SEL R111, RZ, 0x1, P4 ;  /* 0x00000001ff6f7807 */ /* 0x000fe20002000000 */
[----:B------:R-:W1:Y:S08]  /*20a0*/  @P1 LDC.64 R70, c[0x0][0x308] ;  /* 0x0000c200ff461b82 */ /* 0x000e700000000a00 */
        /* <DEDUP_REMOVED lines=10> */
.L_x_8184:
        /* <DEDUP_REMOVED lines=17> */
.L_x_8188:
[----:B------:R-:W-:Y:S01]  /*2260*/  HFMA2.MMA R80, -RZ, RZ, 0, 9.5367431640625e-07 ;  /* 0x00000010ff507435 */ /* 0x000fe200000001ff */
[----:B------:R-:W-:Y:S02]  /*2270*/  MOV R81, R72 ;  /* 0x0000004800517202 */ /* 0x000fe40000000f00 */
[----:B------:R-:W-:Y:S02]  /*2280*/  MOV R83, 0x1f ;  /* 0x0000001f00537802 */ /* 0x000fe40000000f00 */
[----:B------:R-:W-:-:S07]  /*2290*/  MOV R78, 0xffffffff ;  /* 0xffffffff004e7802 */ /* 0x000fce0000000f00 */
[----:B-----5:R-:W-:Y:S05]  /*22a0*/  WARPSYNC.COLLECTIVE R78, `(.L_x_8214) ;  /* 0x000000004e087348 */ /* 0x020fea0003c00000 */
[----:B------:R0:W1:Y:S02]  /*22b0*/  SHFL.DOWN P1, R79, R81, R80, R83 ;  /* 0x08000050514f7389 */ /* 0x0000640000020053 */
[----:B01---5:R-:W-:Y:S01]  /*22c0*/  ENDCOLLECTIVE ;  /* 0x000000000000791b */ /* 0x023fe20003800000 */
.L_x_8214:
[----:B------:R-:W-:Y:S02]  /*22d0*/  MOV R81, R73 ;  /* 0x0000004900517202 */ /* 0x000fe40000000f00 */
[----:B------:R-:W-:-:S07]  /*22e0*/  MOV R71, R79 ;  /* 0x0000004f00477202 */ /* 0x000fce0000000f00 */
[----:B------:R-:W-:Y:S05]  /*22f0*/  WARPSYNC.COLLECTIVE R78, `(.L_x_8215) ;  /* 0x000000004e087348 */ /* 0x000fea0003c00000 */
[----:B------:R0:W1:Y:S02]  /*2300*/  SHFL.DOWN P1, R79, R81, R80, R83 ;  /* 0x08000050514f7389 */ /* 0x0000640000020053 */
[----:B01----:R-:W-:Y:S01]  /*2310*/  ENDCOLLECTIVE ;  /* 0x000000000000791b */ /* 0x003fe20003800000 */
.L_x_8215:
[----:B------:R-:W-:-:S05]  /*2320*/  FADD.FTZ R71, R71, R72 ;  /* 0x0000004847477221 */ /* 0x000fca0000010000 */
[----:B------:R-:W-:Y:S01]  /*2330*/  MOV R81, R71 ;  /* 0x0000004700517202 */ /* 0x000fe20000000f00 */
[----:B------:R-:W-:Y:S01]  /*2340*/  IMAD.MOV.U32 R80, RZ, RZ, 0x8 ;  /* 0x00000008ff507424 */ /* 0x000fe200078e00ff */
[----:B------:R-:W-:-:S07]  /*2350*/  MOV R70, R79 ;  /* 0x0000004f00467202 */ /* 0x000fce0000000f00 */
[----:B------:R-:W-:Y:S05]  /*2360*/  WARPSYNC.COLLECTIVE R78, `(.L_x_8216) ;  /* 0x000000004e087348 */ /* 0x000fea0003c00000 */
[----:B------:R0:W1:Y:S02]  /*2370*/  SHFL.DOWN P1, R79, R81, R80, R83 ;  /* 0x08000050514f7389 */ /* 0x0000640000020053 */
[----:B01----:R-:W-:Y:S01]  /*2380*/  ENDCOLLECTIVE ;  /* 0x000000000000791b */ /* 0x003fe20003800000 */
.L_x_8216:
[----:B------:R-:W-:-:S05]  /*2390*/  FADD.FTZ R70, R70, R73 ;  /* 0x0000004946467221 */ /* 0x000fca0000010000 */
[----:B------:R-:W-:Y:S02]  /*23a0*/  MOV R81, R70 ;  /* 0x0000004600517202 */ /* 0x000fe40000000f00 */
[----:B------:R-:W-:-:S07]  /*23b0*/  MOV R74, R79 ;  /* 0x0000004f004a7202 */ /* 0x000fce0000000f00 */
[----:B------:R-:W-:Y:S05]  /*23c0*/  WARPSYNC.COLLECTIVE R78, `(.L_x_8217) ;  /* 0x000000004e087348 */ /* 0x000fea0003c00000 */
[----:B------:R0:W1:Y:S02]  /*23d0*/  SHFL.DOWN P1, R79, R81, R80, R83 ;  /* 0x08000050514f7389 */ /* 0x0000640000020053 */
[----:B01----:R-:W-:Y:S01]  /*23e0*/  ENDCOLLECTIVE ;  /* 0x000000000000791b */ /* 0x003fe20003800000 */
.L_x_8217:
[----:B------:R-:W-:Y:S01]  /*23f0*/  FADD.FTZ R74, R71, R74 ;  /* 0x0000004a474a7221 */ /* 0x000fe20000010000 */
[----:B------:R-:W-:-:S04]  /*2400*/  HFMA2.MMA R80, -RZ, RZ, 0, 2.384185791015625e-07 ;  /* 0x00000004ff507435 */ /* 0x000fc800000001ff */
[----:B------:R-:W-:Y:S02]  /*2410*/  MOV R81, R74 ;  /* 0x0000004a00517202 */ /* 0x000fe40000000f00 */
[----:B------:R-:W-:-:S07]  /*2420*/  MOV R75, R79 ;  /* 0x0000004f004b7202 */ /* 0x000fce0000000f00 */
[----:B------:R-:W-:Y:S05]  /*2430*/  WARPSYNC.COLLECTIVE R78, `(.L_x_8218) ;  /* 0x000000004e087348 */ /* 0x000fea0003c00000 */
[----:B------:R0:W1:Y:S02]  /*2440*/  SHFL.DOWN P1, R79, R81, R80, R83 ;  /* 0x08000050514f7389 */ /* 0x0000640000020053 */
[----:B01----:R-:W-:Y:S01]  /*2450*/  ENDCOLLECTIVE ;  /* 0x000000000000791b */ /* 0x003fe20003800000 */
.L_x_8218:
[----:B------:R-:W-:-:S05]  /*2460*/  FADD.FTZ R75, R70, R75 ;  /* 0x0000004b464b7221 */ /* 0x000fca0000010000 */
[----:B------:R-:W-:Y:S02]  /*2470*/  MOV R81, R75 ;  /* 0x0000004b00517202 */ /* 0x000fe40000000f00 */
[----:B------:R-:W-:-:S07]  /*2480*/  MOV R77, R79 ;  /* 0x0000004f004d7202 */ /* 0x000fce0000000f00 */
[----:B------:R-:W-:Y:S05]  /*2490*/  WARPSYNC.COLLECTIVE R78, `(.L_x_8219) ;  /* 0x000000004e087348 */ /* 0x000fea0003c00000 */
[----:B------:R0:W1:Y:S02]  /*24a0*/  SHFL.DOWN P1, R79, R81, R80, R83 ;  /* 0x08000050514f7389 */ /* 0x0000640000020053 */
[----:B01----:R-:W-:Y:S01]  /*24b0*/  ENDCOLLECTIVE ;  /* 0x000000000000791b */ /* 0x003fe20003800000 */
.L_x_8219:
[----:B------:R-:W-:Y:S01]  /*24c0*/  FADD.FTZ R77, R74, R77 ;  /* 0x0000004d4a4d7221 */ /* 0x000fe20000010000 */
[----:B------:R-:W-:-:S03]  /*24d0*/  HFMA2.MMA R80, -RZ, RZ, 0, 1.1920928955078125e-07 ;  /* 0x00000002ff507435 */ /* 0x000fc600000001ff */
[----:B------:R-:W-:Y:S01]  /*24e0*/  IMAD.MOV.U32 R81, RZ, RZ, R77 ;  /* 0x000000ffff517224 */ /* 0x000fe200078e004d */
[----:B------:R-:W-:-:S07]  /*24f0*/  MOV R76, R79 ;  /* 0x0000004f004c7202 */ /* 0x000fce0000000f00 */
[----:B------:R-:W-:Y:S05]  /*2500*/  WARPSYNC.COLLECTIVE R78, `(.L_x_8220) ;  /* 0x000000004e087348 */ /* 0x000fea0003c00000 */
[----:B------:R0:W1:Y:S02]  /*2510*/  SHFL.DOWN P1, R79, R81, R80, R83 ;  /* 0x08000050514f7389 */ /* 0x0000640000020053 */
[----:B01----:R-:W-:Y:S01]  /*2520*/  ENDCOLLECTIVE ;  /* 0x000000000000791b */ /* 0x003fe20003800000 */
.L_x_8220:
[----:B------:R-:W-:-:S05]  /*2530*/  FADD.FTZ R76, R75, R76 ;  /* 0x0000004c4b4c7221 */ /* 0x000fca0000010000 */
[----:B------:R-:W-:Y:S02]  /*2540*/  MOV R81, R76 ;  /* 0x0000004c00517202 */ /* 0x000fe40000000f00 */
[----:B------:R-:W-:-:S07]  /*2550*/  MOV R72, R79 ;  /* 0x0000004f00487202 */ /* 0x000fce0000000f00 */
[----:B------:R-:W-:Y:S05]  /*2560*/  WARPSYNC.COLLECTIVE R78, `(.L_x_8221) ;  /* 0x000000004e087348 */ /* 0x000fea0003c00000 */
[----:B------:R0:W1:Y:S02]  /*2570*/  SHFL.DOWN P1, R79, R81, R80, R83 ;  /* 0x08000050514f7389 */ /* 0x0000640000020053 */
[----:B01----:R-:W-:Y:S01]  /*2580*/  ENDCOLLECTIVE ;  /* 0x000000000000791b */ /* 0x003fe20003800000 */
.L_x_8221:
[----:B------:R-:W-:Y:S01]  /*2590*/  FADD.FTZ R72, R77, R72 ;  /* 0x000000484d487221 */ /* 0x000fe20000010000 */
[----:B------:R-:W-:-:S04]  /*25a0*/  HFMA2.MMA R80, -RZ, RZ, 0, 5.9604644775390625e-08 ;  /* 0x00000001ff507435 */ /* 0x000fc800000001ff */
[----:B------:R-:W-:Y:S02]  /*25b0*/  MOV R81, R72 ;  /* 0x0000004800517202 */ /* 0x000fe40000000f00 */
[----:B------:R-:W-:-:S07]  /*25c0*/  MOV R73, R79 ;  /* 0x0000004f00497202 */ /* 0x000fce0000000f00 */
[----:B------:R-:W-:Y:S05]  /*25d0*/  WARPSYNC.COLLECTIVE R78, `(.L_x_8222) ;  /* 0x000000004e087348 */ /* 0x000fea0003c00000 */
[----:B------:R0:W1:Y:S02]  /*25e0*/  SHFL.DOWN P1, R79, R81, R80, R83 ;  /* 0x08000050514f7389 */ /* 0x0000640000020053 */
[----:B01----:R-:W-:Y:S01]  /*25f0*/  ENDCOLLECTIVE ;  /* 0x000000000000791b */ /* 0x003fe20003800000 */
.L_x_8222:
[----:B------:R-:W-:-:S05]  /*2600*/  FADD.FTZ R73, R76, R73 ;  /* 0x000000494c497221 */ /* 0x000fca0000010000 */
[----:B------:R-:W-:Y:S02]  /*2610*/  MOV R81, R73 ;  /* 0x0000004900517202 */ /* 0x000fe40000000f00 */
[----:B------:R-:W-:-:S07]  /*2620*/  MOV R71, R79 ;  /* 0x0000004f00477202 */ /* 0x000fce0000000f00 */
[----:B------:R-:W-:Y:S05]  /*2630*/  WARPSYNC.COLLECTIVE R78, `(.L_x_8223) ;  /* 0x000000004e087348 */ /* 0x000fea0003c00000 */
[----:B------:R0:W1:Y:S02]  /*2640*/  SHFL.DOWN P1, R79, R81, R80, R83 ;  /* 0x08000050514f7389 */ /* 0x0000640000020053 */
[----:B01----:R-:W-:Y:S01]  /*2650*/  ENDCOLLECTIVE ;  /* 0x000000000000791b */ /* 0x003fe20003800000 */
.L_x_8223:
[----:B------:R-:W-:Y:S01]  /*2660*/  MOV R70, R79 ;  /* 0x0000004f00467202 */ /* 0x000fe20000000f00 */
[----:B------:R-:W-:Y:S06]  /*2670*/  BRA `(.L_x_8224) ;  /* 0xffffffe800607947 */ /* 0x000fec000383ffff */
.L_x_8225:
        /* <DEDUP_REMOVED lines=16> */
.L_x_8687:


//--------------------- .text._ZN10layer_norm13ln_bwd_kernelINS_13Kernel_traitsIfffffjLj1536ELj1ELj1ELj4ELj16ENS_18Kernel_traits_baseILj1536EfffffjLj128EEEEELb1ELb1ELb0ELb0EEEvNS_9BwdParamsE --------------------------
	.section	.text._ZN10layer_norm13ln_bwd_kernelINS_13Kernel_traitsIfffffjLj1536ELj1ELj1ELj4ELj16ENS_18Kernel_traits_baseILj1536EfffffjLj128EEEEELb1ELb1ELb0ELb0EEEvNS_9BwdParamsE,"ax",@progbits
	.align	128
        .global         _ZN10layer_norm13ln_bwd_kernelINS_13Kernel_traitsIfffffjLj1536ELj1ELj1ELj4ELj16ENS_18Kernel_traits_baseILj1536EfffffjLj128EEEEELb1ELb1ELb0ELb0EEEvNS_9BwdParamsE
        .type           _ZN10layer_norm13ln_bwd_kernelINS_13Kernel_traitsIfffffjLj1536ELj1ELj1ELj4ELj16ENS_18Kernel_traits_baseILj1536EfffffjLj128EEEEELb1ELb1ELb0ELb0EEEvNS_9BwdParamsE,@function
        .size           _ZN10layer_norm13ln_bwd_kernelINS_13Kernel_traitsIfffffjLj1536ELj1ELj1ELj4ELj16ENS_18Kernel_traits_baseILj1536EfffffjLj128EEEEELb1ELb1ELb0ELb0EEEvNS_9BwdParamsE,(.L_x_8688 - _ZN10layer_norm13ln_bwd_kernelINS_13Kernel_traitsIfffffjLj1536ELj1ELj1ELj4ELj16ENS_18Kernel_traits_baseILj1536EfffffjLj128EEEEELb1ELb1ELb0ELb0EEEvNS_9BwdParamsE)
        .other          _ZN10layer_norm13ln_bwd_kernelINS_13Kernel_traitsIfffffjLj1536ELj1ELj1ELj4ELj16ENS_18Kernel_traits_baseILj1536EfffffjLj128EEEEELb1ELb1ELb0ELb0EEEvNS_9BwdParamsE,@"STO_CUDA_ENTRY STV_DEFAULT"
_ZN10layer_norm13ln_bwd_kernelINS_13Kernel_traitsIfffffjLj1536ELj1ELj1ELj4ELj16ENS_18Kernel_traits_baseILj1536EfffffjLj128EEEEELb1ELb1ELb0ELb0EEEvNS_9BwdParamsE:
.text._ZN10layer_norm13ln_bwd_kernelINS_13Kernel_traitsIfffffjLj1536ELj1ELj1ELj4ELj16ENS_18Kernel_traits_baseILj1536EfffffjLj128EEEEELb1ELb1ELb0ELb0EEEvNS_9BwdParamsE:
        /* <DEDUP_REMOVED lines=21> */
[C---:B------:R-:W-:Y:S02]  /*0150*/  ISETP.GE.U32.AND P0, PT, R0.reuse, 0x100, PT ;  /* 0x000001000000780c */ /* 0x040fe40003f06070 */
[C---:B------:R-:W-:Y:S02]  /*0160*/  LOP3.LUT P1, RZ, R0.reuse, 0xffffff80, RZ, 0xc0, !PT ;  /* 0xffffff8000ff7812 */ /* 0x040fe4000782c0ff */
[----:B------:R-:W-:Y:S01]  /*0170*/  ISETP.GE.U32.AND P2, PT, R0, 0x180, PT ;  /* 0x000001800000780c */ /* 0x000fe20003f46070 */
[----:B------:R-:W0:Y:S01]  /*0180*/  S2UR UR4, SR_CTAID.X ;  /* 0x00000000000479c3 */ /* 0x000e220000002500 */
[----:B------:R-:W-:Y:S02]  /*0190*/  SHF.R.U32.HI R125, RZ, 0x7, R14 ;  /* 0x00000007ff7d7819 */ /* 0x000fe4000001160e */
[----:B------:R-:W-:-:S05]  /*01a0*/  P2R R124, PR, RZ, 0x4 ;  /* 0x00000004ff7c7803 */ /* 0x000fca0000000000 */
[----:B------:R-:W1:Y:S02]  /*01b0*/  @P0 LDC.64 R6, c[0x0][0x260] ;  /* 0x00009800ff060b82 */ /* 0x000e640000000a00 */
[----:B------:R-:W-:-:S06]  /*01c0*/  @P1 LOP3.LUT R15, R16, 0x80, RZ, 0xfc, !PT ;  /* 0x00000080100f1812 */ /* 0x000fcc00078efcff */
[----:B------:R-:W2:Y:S08]  /*01d0*/  @P0 LDC.64 R8, c[0x0][0x278] ;  /* 0x00009e00ff080b82 */ /* 0x000eb00000000a00 */
[----:B------:R-:W3:Y:S08]  /*01e0*/  @P1 LDC.64 R2, c[0x0][0x260] ;  /* 0x00009800ff021b82 */ /* 0x000ef00000000a00 */
[----:B------:R-:W4:Y:S01]  /*01f0*/  @P1 LDC.64 R4, c[0x0][0x278] ;  /* 0x00009e00ff041b82 */ /* 0x000f220000000a00 */
[----:B-1----:R-:W-:-:S05]  /*0200*/  @P0 IMAD.WIDE.U32 R6, R15, 0x10, R6 ;  /* 0x000000100f060825 */ /* 0x002fca00078e0006 */
[----:B------:R1:W5:Y:S01]  /*0210*/  @P0 LDG.E.128 R80, desc[UR6][R6.64] ;  /* 0x0000000606500981 */ /* 0x000362000c1e1d00 */
[C---:B--2---:R-:W-:Y:S01]  /*0220*/  @P0 IMAD.WIDE.U32 R8, R15.reuse, 0x10, R8 ;  /* 0x000000100f080825 */ /* 0x044fe200078e0008 */
[----:B------:R-:W2:Y:S01]  /*0230*/  @P2 LDC.64 R10, c[0x0][0x260] ;  /* 0x00009800ff0a2b82 */ /* 0x000ea20000000a00 */
[----:B------:R-:W-:-:S03]  /*0240*/  @P0 IADD3 R15, R15, 0x80, RZ ;  /* 0x000000800f0f0810 */ /* 0x000fc60007ffe0ff */
[----:B------:R1:W5:Y:S01]  /*0250*/  @P0 LDG.E.128 R76, desc[UR6][R8.64] ;  /* 0x00000006084c0981 */ /* 0x000362000c1e1d00 */
[----:B---3--:R-:W-:-:S03]  /*0260*/  @P1 IMAD.WIDE.U32 R2, R16, 0x10, R2 ;  /* 0x0000001010021825 */ /* 0x008fc600078e0002 */
[----:B------:R-:W3:Y:S02]  /*0270*/  @P2 LDC.64 R12, c[0x0][0x278] ;  /* 0x00009e00ff0c2b82 */ /* 0x000ee40000000a00 */
[----:B------:R1:W5:Y:S01]  /*0280*/  @P1 LDG.E.128 R64, desc[UR6][R2.64] ;  /* 0x0000000602401981 */ /* 0x000362000c1e1d00 */
[----:B----4-:R-:W-:-:S05]  /*0290*/  @P1 IMAD.WIDE.U32 R4, R16, 0x10, R4 ;  /* 0x0000001010041825 */ /* 0x010fca00078e0004 */
[----:B------:R1:W5:Y:S01]  /*02a0*/  @P1 LDG.E.128 R60, desc[UR6][R4.64] ;  /* 0x00000006043c1981 */ /* 0x000362000c1e1d00 */
[----:B0-----:R-:W-:Y:S01]  /*02b0*/  IADD3 R0, R125, UR4, RZ ;  /* 0x000000047d007c10 */ /* 0x001fe2000fffe0ff */
        /* <DEDUP_REMOVED lines=23> */
[----:B-1----:R-:W-:Y:S06]  /*0430*/  @P2 BRA `(.L_x_8226) ;  /* 0x0000001800e82947 */ /* 0x002fec0003800000 */
[----:B------:R-:W-:Y:S01]  /*0440*/  ULDC.64 UR4, c[0x0][0x270] ;  /* 0x00009c0000047ab9 */ /* 0x000fe20000000a00 */
[----:B------:R-:W-:Y:S01]  /*0450*/  SHF.L.U32 R125, R125, 0x2, RZ ;  /* 0x000000027d7d7819 */ /* 0x000fe200000006ff */
[----:B------:R-:W-:Y:S01]  /*0460*/  HFMA2.MMA R122, -RZ, RZ, 0, 5.9604644775390625e-08 ;  /* 0x00000001ff7a7435 */ /* 0x000fe200000001ff */
[----:B------:R-:W-:Y:S02]  /*0470*/  ISETP.NE.U32.AND P2, PT, RZ, UR4, PT ;  /* 0x00000004ff007c0c */ /* 0x000fe4000bf45070 */
[----:B------:R-:W-:Y:S02]  /*0480*/  MOV R57, RZ ;  /* 0x000000ff00397202 */ /* 0x000fe40000000f00 */
[----:B------:R-:W-:Y:S02]  /*0490*/  ISETP.NE.AND.EX P2, PT, RZ, UR5, PT, P2 ;  /* 0x00000005ff007c0c */ /* 0x000fe4000bf45320 */
[----:B------:R-:W-:-:S11]  /*04a0*/  IADD3 R2, R125, 0x4, RZ ;  /* 0x000000047d027810 */ /* 0x000fd60007ffe0ff */
.L_x_8241:
[----:B---3-5:R-:W0:Y:S08]  /*04b0*/  LDC.64 R2, c[0x0][0x250] ;  /* 0x00009400ff027b82 */ /* 0x028e300000000a00 */
[----:B-12---:R-:W1:Y:S01]  /*04c0*/  @P2 LDC.64 R88, c[0x0][0x270] ;  /* 0x00009c00ff582b82 */ /* 0x006e620000000a00 */
[----:B------:R-:W-:Y:S01]  /*04d0*/  SHF.R.S32.HI R7, RZ, 0x1f, R0 ;  /* 0x0000001fff077819 */ /* 0x000fe20000011400 */
[----:B------:R-:W2:Y:S06]  /*04e0*/  S2R R90, SR_TID.X ;  /* 0x00000000005a7919 */ /* 0x000eac0000002100 */
[----:B------:R-:W3:Y:S01]  /*04f0*/  LDC.U8 R92, c[0x0][0x2a0] ;  /* 0x0000a800ff5c7b82 */ /* 0x000ee20000000000 */
[----:B0-----:R-:W-:-:S05]  /*0500*/  IMAD.WIDE R2, R0, 0x4, R2 ;  /* 0x0000000400027825 */ /* 0x001fca00078e0202 */
[----:B------:R0:W4:Y:S01]  /*0510*/  LDG.E R107, desc[UR6][R2.64] ;  /* 0x00000006026b7981 */ /* 0x000122000c1e1900 */
[----:B-1----:R-:W-:-:S04]  /*0520*/  @P2 LEA R88, P3, R0, R88, 0x2 ;  /* 0x0000005800582211 */ /* 0x002fc800078610ff */
[----:B------:R-:W-:Y:S02]  /*0530*/  @P2 LEA.HI.X R89, R0, R89, R7, 0x2, P3 ;  /* 0x0000005900592211 */ /* 0x000fe400018f1407 */
[----:B0-----:R-:W-:-:S06]  /*0540*/  MOV R2, 0x3f800000 ;  /* 0x3f80000000027802 */ /* 0x001fcc0000000f00 */
[----:B-----5:R0:W5:Y:S02]  /*0550*/  @P2 LDG.E R2, desc[UR6][R88.64] ;  /* 0x0000000658022981 */ /* 0x020164000c1e1900 */
[----:B0-----:R-:W0:Y:S02]  /*0560*/  LDC.64 R88, c[0x0][0x258] ;  /* 0x00009600ff587b82 */ /* 0x001e240000000a00 */
[----:B0-----:R-:W-:-:S05]  /*0570*/  IMAD.WIDE R88, R0, 0x4, R88 ;  /* 0x0000000400587825 */ /* 0x001fca00078e0258 */
[----:B------:R0:W5:Y:S01]  /*0580*/  LDG.E R3, desc[UR6][R88.64] ;  /* 0x0000000658037981 */ /* 0x000162000c1e1900 */
[----:B------:R-:W-:Y:S01]  /*0590*/  MOV R123, UR22 ;  /* 0x00000016007b7c02 */ /* 0x000fe20008000f00 */
[----:B------:R-:W-:Y:S01]  /*05a0*/  BSSY B0, `(.L_x_8227) ;  /* 0x0000036000007945 */ /* 0x000fe20003800000 */
[----:B--2---:R-:W-:Y:S02]  /*05b0*/  LOP3.LUT R91, R90, 0x7f, RZ, 0xc0, !PT ;  /* 0x0000007f5a5b7812 */ /* 0x004fe400078ec0ff */
[----:B------:R-:W-:Y:S02]  /*05c0*/  CS2R R108, SRZ ;  /* 0x00000000006c7805 */ /* 0x000fe4000001ff00 */
[----:B---3--:R-:W-:Y:S01]  /*05d0*/  ISETP.NE.AND P4, PT, R92, RZ, PT ;  /* 0x000000ff5c00720c */ /* 0x008fe20003f85270 */
[----:B------:R-:W-:-:S05]  /*05e0*/  IMAD R7, R0, R123, RZ ;  /* 0x0000007b00077224 */ /* 0x000fca00078e02ff */
[----:B------:R-:W-:-:S04]  /*05f0*/  SHF.R.S32.HI R90, RZ, 0x1f, R7 ;  /* 0x0000001fff5a7819 */ /* 0x000fc80000011407 */
[----:B------:R-:W-:-:S04]  /*0600*/  LEA.HI R7, R90, R7, RZ, 0x2 ;  /* 0x000000075a077211 */ /* 0x000fc800078f10ff */
[----:B------:R-:W-:-:S04]  /*0610*/  LEA.HI.SX32 R7, R7, R91, 0x1e ;  /* 0x0000005b07077211 */ /* 0x000fc800078ff2ff */
[----:B------:R-:W-:Y:S02]  /*0620*/  MOV R110, R7 ;  /* 0x00000007006e7202 */ /* 0x000fe40000000f00 */
[----:B----4-:R-:W-:Y:S01]  /*0630*/  FSEL R107, R107, RZ, !P4 ;  /* 0x000000ff6b6b7208 */ /* 0x010fe20006000000 */
[----:B0-----:R-:W-:Y:S06]  /*0640*/  @!P1 BRA `(.L_x_8228) ;  /* 0x0000000000ac9947 */ /* 0x001fec0003800000 */
        /* <DEDUP_REMOVED lines=12> */
[C---:B------:R-:W-:Y:S02]  /*0710*/  LEA.HI.X R109, R7.reuse, UR13, RZ, 0x2, P3 ;  /* 0x0000000d076d7c11 */ /* 0x040fe400098f14ff */
[----:B------:R-:W-:-:S03]  /*0720*/  IADD3 R110, R7, 0x80, RZ ;  /* 0x00000080076e7810 */ /* 0x000fc60007ffe0ff */
[----:B------:R0:W5:Y:S01]  /*0730*/  LDG.E R4, desc[UR6][R108.64] ;  /* 0x000000066c047981 */ /* 0x000162000c1e1900 */
        /* <DEDUP_REMOVED lines=28> */
.L_x_8228:
[----:B------:R-:W-:Y:S05]  /*0900*/  BSYNC B0 ;  /* 0x0000000000007941 */ /* 0x000fea0003800000 */
.L_x_8227:
        /* <DEDUP_REMOVED lines=8> */
[----:B0-----:R-:W-:-:S11]  /*0990*/  IMAD.WIDE.U32 R88, R110, 0x10, R88 ;  /* 0x000000106e587825 */ /* 0x001fd600078e0058 */
[C---:B------:R-:W-:Y:S01]  /*09a0*/  @P3 LEA R112, P5, R110.reuse, UR8, 0x4 ;  /* 0x000000086e703c11 */ /* 0x040fe2000f8a20ff */
[----:B------:R-:W3:Y:S03]  /*09b0*/  LDG.E.128 R88, desc[UR6][R88.64] ;  /* 0x0000000658587981 */ /* 0x000ee6000c1e1d00 */
[----:B------:R-:W-:-:S05]  /*09c0*/  @P3 LEA.HI.X R113, R110, UR9, RZ, 0x4, P5 ;  /* 0x000000096e713c11 */ /* 0x000fca000a8f24ff */
[----:B------:R0:W5:Y:S02]  /*09d0*/  @P3 LDG.E.128 R16, desc[UR6][R112.64] ;  /* 0x0000000670103981 */ /* 0x000164000c1e1d00 */
[----:B0-----:R-:W-:-:S04]  /*09e0*/  LEA R112, P3, R110, UR12, 0x2 ;  /* 0x0000000c6e707c11 */ /* 0x001fc8000f8610ff */
        /* <DEDUP_REMOVED lines=31> */
.L_x_8230:
[----:B------:R-:W-:Y:S05]  /*0be0*/  BSYNC B0 ;  /* 0x0000000000007941 */ /* 0x000fea0003800000 */
.L_x_8229:
[----:B------:R-:W-:Y:S01]  /*0bf0*/  ISETP.NE.AND P3, PT, R124, RZ, PT ;  /* 0x000000ff7c00720c */ /* 0x000fe20003f65270 */
[----:B------:R-:W-:-:S12]  /*0c00*/  BSSY B0, `(.L_x_8231) ;  /* 0x000002c000007945 */ /* 0x000fd80003800000 */
        /* <DEDUP_REMOVED lines=43> */
.L_x_8232:
[----:B------:R-:W-:Y:S05]  /*0ec0*/  BSYNC B0 ;  /* 0x0000000000007941 */ /* 0x000fea0003800000 */
.L_x_8231:
[----:B------:R-:W-:Y:S01]  /*0ed0*/  UMOV UR4, 0xffffffff ;  /* 0xffffffff00047882 */ /* 0x000fe20000000000 */
[----:B------:R-:W-:Y:S02]  /*0ee0*/  IADD3 R88, R125, 0x4, RZ ;  /* 0x000000047d587810 */ /* 0x000fe40007ffe0ff */
        /* <DEDUP_REMOVED lines=21> */
.L_x_8256:
[----:B------:R-:W3:Y:S01]  /*1040*/  S2R R88, SR_TID.X ;  /* 0x0000000000587919 */ /* 0x000ee20000002100 */
[----:B--2---:R-:W-:Y:S01]  /*1050*/  FADD.FTZ R89, R122, R107 ;  /* 0x0000006b7a597221 */ /* 0x004fe20000010000 */
[----:B---3--:R-:W-:Y:S01]  /*1060*/  LOP3.LUT P5, RZ, R88, 0x1f, RZ, 0xc0, !PT ;  /* 0x0000001f58ff7812 */ /* 0x008fe200078ac0ff */
[----:B-1----:R-:W-:-:S12]  /*1070*/  FADD.FTZ R88, R108, R109 ;  /* 0x0000006d6c587221 */ /* 0x002fd80000010000 */
        /* <DEDUP_REMOVED lines=10> */
.L_x_8234:
        /* <DEDUP_REMOVED lines=19> */
[----:B------:R-:W-:Y:S01]  /*1250*/  FSEL R95, R95, RZ, !P4 ;  /* 0x000000ff5f5f7208 */ /* 0x000fe20006000000 */
[----:B------:R-:W-:Y:S06]  /*1260*/  @!P1 BRA `(.L_x_8236) ;  /* 0x0000000400109947 */ /* 0x000fec0003800000 */
[----:B------:R-:W1:Y:S02]  /*1270*/  LDC.64 R88, c[0x0][0x220] ;  /* 0x00008800ff587b82 */ /* 0x000e640000000a00 */
[----:B-1----:R-:W-:-:S06]  /*1280*/  IMAD.WIDE.U32 R88, R7, 0x10, R88 ;  /* 0x0000001007587825 */ /* 0x002fcc00078e0058 */
[----:B------:R-:W2:Y:S01]  /*1290*/  LDG.E.128 R88, desc[UR6][R88.64] ;  /* 0x0000000658587981 */ /* 0x000ea2000c1e1d00 */
[----:B------:R-:W-:Y:S01]  /*12a0*/  ISETP.NE.U32.AND P5, PT, RZ, UR8, PT ;  /* 0x00000008ff007c0c */ /* 0x000fe2000bfa5070 */
[----:B------:R-:W-:Y:S01]  /*12b0*/  FFMA.FTZ R93, R97, R94, R95 ;  /* 0x0000005e615d7223 */ /* 0x000fe2000001005f */
[----:B------:R-:W-:Y:S02]  /*12c0*/  LOP3.LUT P4, RZ, R4, 0xff, RZ, 0xc0, !PT ;  /* 0x000000ff04ff7812 */ /* 0x000fe4000788c0ff */
[----:B------:R-:W-:Y:S01]  /*12d0*/  ISETP.NE.AND.EX P5, PT, RZ, UR9, PT, P5 ;  /* 0x00000009ff007c0c */ /* 0x000fe2000bfa5350 */
[----:B------:R-:W-:Y:S01]  /*12e0*/  FADD.FTZ R92, R8, -R93 ;  /* 0x8000005d085c7221 */ /* 0x000fe20000010000 */
[----:B------:R-:W-:-:S03]  /*12f0*/  LOP3.LUT P6, RZ, R4, 0xff00, RZ, 0xc0, !PT ;  /* 0x0000ff0004ff7812 */ /* 0x000fc600078cc0ff */
[----:B-----5:R-:W-:-:S08]  /*1300*/  FMUL.FTZ R93, R3, R92 ;  /* 0x0000005c035d7220 */ /* 0x020fd00000410000 */
[----:B------:R-:W-:-:S04]  /*1310*/  @P5 FADD.FTZ R93, R20, R93 ;  /* 0x0000005d145d5221 */ /* 0x000fc80000010000 */
[----:B------:R-:W-:-:S04]  /*1320*/  FMUL.FTZ R92, R93, R2 ;  /* 0x000000025d5c7220 */ /* 0x000fc80000410000 */
[----:B------:R-:W-:-:S04]  /*1330*/  FMUL.FTZ R107, R92, UR15 ;  /* 0x0000000f5c6b7c20 */ /* 0x000fc80008410000 */
[----:B--2---:R-:W-:Y:S01]  /*1340*/  FMUL.FTZ R92, R107, R88 ;  /* 0x000000586b5c7220 */ /* 0x004fe20000410000 */
[----:B------:R-:W-:-:S04]  /*1350*/  FMUL.FTZ R88, R60, R107 ;  /* 0x0000006b3c587220 */ /* 0x000fc80000410000 */
[----:B------:R-:W-:Y:S01]  /*1360*/  FSEL R107, R92, RZ, P4 ;  /* 0x000000ff5c6b7208 */ /* 0x000fe20002000000 */
[----:B------:R-:W-:Y:S01]  /*1370*/  FFMA.FTZ R92, R116, R94, R95 ;  /* 0x0000005e745c7223 */ /* 0x000fe2000001005f */
[----:B------:R-:W-:Y:S02]  /*1380*/  SEL R88, R88, RZ, P4 ;  /* 0x000000ff58587207 */ /* 0x000fe40002000000 */
[----:B------:R-:W-:Y:S01]  /*1390*/  ISETP.NE.U32.AND P4, PT, RZ, UR16, PT ;  /* 0x00000010ff007c0c */ /* 0x000fe2000bf85070 */
[----:B------:R-:W-:Y:S01]  /*13a0*/  FADD.FTZ R92, R121, -R92 ;  /* 0x8000005c795c7221 */ /* 0x000fe20000010000 */
[----:B------:R-:W-:Y:S02]  /*13b0*/  FADD.FTZ R32, R32, R107 ;  /* 0x0000006b20207221 */ /* 0x000fe40000010000 */
[----:B------:R-:W-:Y:S01]  /*13c0*/  ISETP.NE.AND.EX P4, PT, RZ, UR17, PT, P4 ;  /* 0x00000011ff007c0c */ /* 0x000fe2000bf85340 */
[----:B------:R-:W-:-:S03]  /*13d0*/  FMUL.FTZ R92, R3, R92 ;  /* 0x0000005c035c7220 */ /* 0x000fc60000410000 */
[----:B------:R-:W-:Y:S01]  /*13e0*/  SEL R84, R93, R84, P4 ;  /* 0x000000545d547207 */ /* 0x000fe20002000000 */
[----:B------:R-:W-:-:S05]  /*13f0*/  @P5 FADD.FTZ R92, R21, R92 ;  /* 0x0000005c155c5221 */ /* 0x000fca0000010000 */
[C---:B------:R-:W-:Y:S01]  /*1400*/  SEL R85, R92.reuse, R85, P4 ;  /* 0x000000555c557207 */ /* 0x040fe20002000000 */
[----:B------:R-:W-:-:S04]  /*1410*/  FMUL.FTZ R92, R92, R2 ;  /* 0x000000025c5c7220 */ /* 0x000fc80000410000 */
[----:B------:R-:W-:-:S04]  /*1420*/  FMUL.FTZ R92, R92, UR15 ;  /* 0x0000000f5c5c7c20 */ /* 0x000fc80008410000 */
[-C--:B------:R-:W-:Y:S01]  /*1430*/  FMUL.FTZ R89, R89, R92.reuse ;  /* 0x0000005c59597220 */ /* 0x080fe20000410000 */
[----:B------:R-:W-:-:S04]  /*1440*/  FMUL.FTZ R93, R61, R92 ;  /* 0x0000005c3d5d7220 */ /* 0x000fc80000410000 */
[----:B------:R-:W-:Y:S02]  /*1450*/  FSEL R92, R89, RZ, P6 ;  /* 0x000000ff595c7208 */ /* 0x000fe40003000000 */
[----:B------:R-:W-:Y:S01]  /*1460*/  SEL R89, R93, RZ, P6 ;  /* 0x000000ff5d597207 */ /* 0x000fe20003000000 */
[----:B------:R-:W-:Y:S01]  /*1470*/  FFMA.FTZ R93, R111, R94, R95 ;  /* 0x0000005e6f5d7223 */ /* 0x000fe2000001005f */
[----:B------:R-:W-:Y:S01]  /*1480*/  LOP3.LUT P6, RZ, R4, 0xff0000, RZ, 0xc0, !PT ;  /* 0x00ff000004ff7812 */ /* 0x000fe200078cc0ff */
[----:B------:R-:W-:Y:S02]  /*1490*/  FADD.FTZ R33, R33, R92 ;  /* 0x0000005c21217221 */ /* 0x000fe40000010000 */
[----:B0-----:R-:W-:-:S04]  /*14a0*/  FADD.FTZ R108, R118, -R93 ;  /* 0x8000005d766c7221 */ /* 0x001fc80000010000 */
[----:B------:R-:W-:-:S04]  /*14b0*/  FMUL.FTZ R93, R3, R108 ;  /* 0x0000006c035d7220 */ /* 0x000fc80000410000 */
        /* <DEDUP_REMOVED lines=8> */
[----:B------:R-:W-:Y:S02]  /*1540*/  FFMA.FTZ R107, R11, R94, R95 ;  /* 0x0000005e0b6b7223 */ /* 0x000fe4000001005f */
[----:B------:R-:W-:Y:S02]  /*1550*/  FADD.FTZ R34, R34, R93 ;  /* 0x0000005d22227221 */ /* 0x000fe40000010000 */
[----:B------:R-:W-:-:S04]  /*1560*/  FADD.FTZ R92, R114, -R107 ;  /* 0x8000006b725c7221 */ /* 0x000fc80000010000 */
[----:B------:R-:W-:-:S04]  /*1570*/  FMUL.FTZ R92, R3, R92 ;  /* 0x0000005c035c7220 */ /* 0x000fc80000410000 */
[----:B------:R-:W-:Y:S01]  /*1580*/  @P5 FADD.FTZ R92, R23, R92 ;  /* 0x0000005c175c5221 */ /* 0x000fe20000010000 */
[----:B------:R-:W-:-:S04]  /*1590*/  ISETP.NE.U32.AND P5, PT, RZ, UR16, PT ;  /* 0x00000010ff007c0c */ /* 0x000fc8000bfa5070 */
[----:B------:R-:W-:Y:S02]  /*15a0*/  ISETP.NE.AND.EX P5, PT, RZ, UR17, PT, P5 ;  /* 0x00000011ff007c0c */ /* 0x000fe4000bfa5350 */
[C---:B------:R-:W-:Y:S01]  /*15b0*/  SEL R87, R92.reuse, R87, P4 ;  /* 0x000000575c577207 */ /* 0x040fe20002000000 */
[----:B------:R-:W-:-:S04]  /*15c0*/  FMUL.FTZ R92, R92, R2 ;  /* 0x000000025c5c7220 */ /* 0x000fc80000410000 */
[----:B------:R-:W-:-:S04]  /*15d0*/  FMUL.FTZ R108, R92, UR15 ;  /* 0x0000000f5c6c7c20 */ /* 0x000fc80008410000 */
[----:B------:R-:W-:Y:S02]  /*15e0*/  FMUL.FTZ R91, R91, R108 ;  /* 0x0000006c5b5b7220 */ /* 0x000fe40000410000 */
[----:B------:R-:W-:-:S04]  /*15f0*/  @P5 LEA R92, P4, R7, UR16, 0x4 ;  /* 0x00000010075c5c11 */ /* 0x000fc8000f8820ff */
[----:B------:R-:W-:Y:S02]  /*1600*/  @P5 LEA.HI.X R93, R7, UR17, RZ, 0x4, P4 ;  /* 0x00000011075d5c11 */ /* 0x000fe4000a0f24ff */
[----:B------:R-:W-:-:S03]  /*1610*/  LOP3.LUT P4, RZ, R4, 0xff000000, RZ, 0xc0, !PT ;  /* 0xff00000004ff7812 */ /* 0x000fc6000788c0ff */
[----:B------:R0:W-:Y:S01]  /*1620*/  @P5 STG.E.128 desc[UR6][R92.64], R84 ;  /* 0x000000545c005986 */ /* 0x0001e2000c101d06 */
[----:B------:R-:W-:Y:S01]  /*1630*/  FSEL R110, R91, RZ, P4 ;  /* 0x000000ff5b6e7208 */ /* 0x000fe20002000000 */
[----:B------:R-:W-:-:S04]  /*1640*/  FMUL.FTZ R91, R63, R108 ;  /* 0x0000006c3f5b7220 */ /* 0x000fc80000410000 */
[----:B------:R-:W-:Y:S01]  /*1650*/  FADD.FTZ R35, R35, R110 ;  /* 0x0000006e23237221 */ /* 0x000fe20000010000 */
[----:B------:R-:W-:Y:S02]  /*1660*/  SEL R91, R91, RZ, P4 ;  /* 0x000000ff5b5b7207 */ /* 0x000fe40002000000 */
[----:B0-----:R-:W-:-:S04]  /*1670*/  LEA R92, P4, R7, UR18, 0x4 ;  /* 0x00000012075c7c11 */ /* 0x001fc8000f8820ff */
[C---:B------:R-:W-:Y:S02]  /*1680*/  LEA.HI.X R93, R7.reuse, UR19, RZ, 0x4, P4 ;  /* 0x00000013075d7c11 */ /* 0x040fe4000a0f24ff */
[----:B------:R-:W-:-:S03]  /*1690*/  IADD3 R7, R7, 0x80, RZ ;  /* 0x0000008007077810 */ /* 0x000fc60007ffe0ff */
[----:B------:R1:W-:Y:S04]  /*16a0*/  STG.E.128 desc[UR6][R92.64], R88 ;  /* 0x000000585c007986 */ /* 0x0003e8000c101d06 */
.L_x_8236:
[----:B------:R-:W-:Y:S05]  /*16b0*/  BSYNC B0 ;  /* 0x0000000000007941 */ /* 0x000fea0003800000 */
.L_x_8235:
[----:B------:R-:W-:Y:S04]  /*16c0*/  BSSY B0, `(.L_x_8237) ;  /* 0x0000046000007945 */ /* 0x000fe80003800000 */
[----:B------:R-:W-:Y:S05]  /*16d0*/  @!P0 BRA `(.L_x_8238) ;  /* 0x0000000400108947 */ /* 0x000fea0003800000 */
[----:B-1----:R-:W1:Y:S02]  /*16e0*/  LDC.64 R88, c[0x0][0x220] ;  /* 0x00008800ff587b82 */ /* 0x002e640000000a00 */
[----:B-1----:R-:W-:-:S06]  /*16f0*/  IMAD.WIDE.U32 R88, R7, 0x10, R88 ;  /* 0x0000001007587825 */ /* 0x002fcc00078e0058 */
[----:B------:R-:W2:Y:S01]  /*1700*/  LDG.E.128 R88, desc[UR6][R88.64] ;  /* 0x0000000658587981 */ /* 0x000ea2000c1e1d00 */
[----:B------:R-:W-:Y:S01]  /*1710*/  ISETP.NE.U32.AND P5, PT, RZ, UR8, PT ;  /* 0x00000008ff007c0c */ /* 0x000fe2000bfa5070 */
[-CC-:B------:R-:W-:Y:S01]  /*1720*/  FFMA.FTZ R92, R115, R94.reuse, R95.reuse ;  /* 0x0000005e735c7223 */ /* 0x180fe2000001005f */
[----:B------:R-:W-:Y:S01]  /*1730*/  LOP3.LUT P4, RZ, R5, 0xff, RZ, 0xc0, !PT ;  /* 0x000000ff05ff7812 */ /* 0x000fe2000788c0ff */
[----:B0-----:R-:W-:Y:S01]  /*1740*/  FFMA.FTZ R108, R98, R94, R95 ;  /* 0x0000005e626c7223 */ /* 0x001fe2000001005f */
[----:B------:R-:W-:Y:S01]  /*1750*/  ISETP.NE.AND.EX P5, PT, RZ, UR9, PT, P5 ;  /* 0x00000009ff007c0c */ /* 0x000fe2000bfa5350 */
[----:B------:R-:W-:Y:S01]  /*1760*/  FADD.FTZ R92, R117, -R92 ;  /* 0x8000005c755c7221 */ /* 0x000fe20000010000 */
[----:B------:R-:W-:Y:S01]  /*1770*/  LOP3.LUT P6, RZ, R5, 0xff00, RZ, 0xc0, !PT ;  /* 0x0000ff0005ff7812 */ /* 0x000fe200078cc0ff */
[----:B------:R-:W-:Y:S02]  /*1780*/  FADD.FTZ R108, R101, -R108 ;  /* 0x8000006c656c7221 */ /* 0x000fe40000010000 */
[----:B-----5:R-:W-:-:S08]  /*1790*/  FMUL.FTZ R93, R3, R92 ;  /* 0x0000005c035d7220 */ /* 0x020fd00000410000 */
[----:B------:R-:W-:-:S04]  /*17a0*/  @P5 FADD.FTZ R93, R16, R93 ;  /* 0x0000005d105d5221 */ /* 0x000fc80000010000 */
[----:B------:R-:W-:-:S04]  /*17b0*/  FMUL.FTZ R92, R93, R2 ;  /* 0x000000025d5c7220 */ /* 0x000fc80000410000 */
[----:B------:R-:W-:-:S04]  /*17c0*/  FMUL.FTZ R107, R92, UR15 ;  /* 0x0000000f5c6b7c20 */ /* 0x000fc80008410000 */
[----:B--2---:R-:W-:Y:S01]  /*17d0*/  FMUL.FTZ R92, R107, R88 ;  /* 0x000000586b5c7220 */ /* 0x004fe20000410000 */
[----:B------:R-:W-:-:S04]  /*17e0*/  FMUL.FTZ R88, R76, R107 ;  /* 0x0000006b4c587220 */ /* 0x000fc80000410000 */
[----:B------:R-:W-:Y:S02]  /*17f0*/  FSEL R107, R92, RZ, P4 ;  /* 0x000000ff5c6b7208 */ /* 0x000fe40002000000 */
[----:B------:R-:W-:Y:S02]  /*1800*/  SEL R88, R88, RZ, P4 ;  /* 0x000000ff58587207 */ /* 0x000fe40002000000 */
[----:B------:R-:W-:Y:S01]  /*1810*/  ISETP.NE.U32.AND P4, PT, RZ, UR16, PT ;  /* 0x00000010ff007c0c */ /* 0x000fe2000bf85070 */
[----:B------:R-:W-:-:S03]  /*1820*/  FADD.FTZ R28, R28, R107 ;  /* 0x0000006b1c1c7221 */ /* 0x000fc60000010000 */
[----:B------:R-:W-:-:S04]  /*1830*/  ISETP.NE.AND.EX P4, PT, RZ, UR17, PT, P4 ;  /* 0x00000011ff007c0c */ /* 0x000fc8000bf85340 */
[----:B------:R-:W-:Y:S01]  /*1840*/  SEL R84, R93, R84, P4 ;  /* 0x000000545d547207 */ /* 0x000fe20002000000 */
[----:B------:R-:W-:-:S04]  /*1850*/  FFMA.FTZ R93, R102, R94, R95 ;  /* 0x0000005e665d7223 */ /* 0x000fc8000001005f */
[----:B------:R-:W-:-:S04]  /*1860*/  FADD.FTZ R92, R104, -R93 ;  /* 0x8000005d685c7221 */ /* 0x000fc80000010000 */
        /* <DEDUP_REMOVED lines=9> */
[----:B------:R-:W-:Y:S01]  /*1900*/  FMUL.FTZ R93, R3, R108 ;  /* 0x0000006c035d7220 */ /* 0x000fe20000410000 */
[----:B------:R-:W-:Y:S01]  /*1910*/  LOP3.LUT P6, RZ, R5, 0xff0000, RZ, 0xc0, !PT ;  /* 0x00ff000005ff7812 */ /* 0x000fe200078cc0ff */
[----:B------:R-:W-:Y:S02]  /*1920*/  FADD.FTZ R29, R29, R92 ;  /* 0x0000005c1d1d7221 */ /* 0x000fe40000010000 */
        /* <DEDUP_REMOVED lines=31> */
.L_x_8238:
[----:B------:R-:W-:Y:S05]  /*1b20*/  BSYNC B0 ;  /* 0x0000000000007941 */ /* 0x000fea0003800000 */
.L_x_8237:
[----:B------:R-:W-:Y:S01]  /*1b30*/  ISETP.NE.AND P4, PT, R124, RZ, PT ;  /* 0x000000ff7c00720c */ /* 0x000fe20003f85270 */
[----:B------:R-:W-:-:S12]  /*1b40*/  BSSY B0, `(.L_x_8239) ;  /* 0x0000045000007945 */ /* 0x000fd80003800000 */
[----:B------:R-:W-:Y:S05]  /*1b50*/  @!P4 BRA `(.L_x_8240) ;  /* 0x00000004000cc947 */ /* 0x000fea0003800000 */
[----:B-12---:R-:W1:Y:S01]  /*1b60*/  LDC.64 R88, c[0x0][0x220] ;  /* 0x00008800ff587b82 */ /* 0x006e620000000a00 */
[-CC-:B------:R-:W-:Y:S01]  /*1b70*/  FFMA.FTZ R107, R120, R94.reuse, R95.reuse ;  /* 0x0000005e786b7223 */ /* 0x180fe2000001005f */
[-CC-:B------:R-:W-:Y:S01]  /*1b80*/  FFMA.FTZ R92, R119, R94.reuse, R95.reuse ;  /* 0x0000005e775c7223 */ /* 0x180fe2000001005f */
[-CC-:B------:R-:W-:Y:S01]  /*1b90*/  FFMA.FTZ R93, R105, R94.reuse, R95.reuse ;  /* 0x0000005e695d7223 */ /* 0x180fe2000001005f */
[----:B------:R-:W-:Y:S01]  /*1ba0*/  ISETP.NE.U32.AND P4, PT, RZ, UR8, PT ;  /* 0x00000008ff007c0c */ /* 0x000fe2000bf85070 */
[----:B------:R-:W-:Y:S01]  /*1bb0*/  FFMA.FTZ R95, R99, R94, R95 ;  /* 0x0000005e635f7223 */ /* 0x000fe2000001005f */
[----:B-1----:R-:W-:-:S06]  /*1bc0*/  IMAD.WIDE.U32 R88, R7, 0x10, R88 ;  /* 0x0000001007587825 */ /* 0x002fcc00078e0058 */
[----:B------:R-:W2:Y:S01]  /*1bd0*/  LDG.E.128 R88, desc[UR6][R88.64] ;  /* 0x0000000658587981 */ /* 0x000ea2000c1e1d00 */
[----:B------:R-:W-:Y:S01]  /*1be0*/  ISETP.NE.AND.EX P4, PT, RZ, UR9, PT, P4 ;  /* 0x00000009ff007c0c */ /* 0x000fe2000bf85340 */
[----:B------:R-:W-:Y:S01]  /*1bf0*/  FADD.FTZ R94, R106, -R107 ;  /* 0x8000006b6a5e7221 */ /* 0x000fe20000010000 */
[----:B------:R-:W-:Y:S01]  /*1c00*/  FADD.FTZ R92, R103, -R92 ;  /* 0x8000005c675c7221 */ /* 0x000fe20000010000 */
[----:B0-----:R-:W-:Y:S01]  /*1c10*/  FADD.FTZ R108, R100, -R93 ;  /* 0x8000005d646c7221 */ /* 0x001fe20000010000 */
[----:B------:R-:W-:Y:S01]  /*1c20*/  FADD.FTZ R110, R10, -R95 ;  /* 0x8000005f0a6e7221 */ /* 0x000fe20000010000 */
[----:B------:R-:W-:Y:S01]  /*1c30*/  ISETP.NE.U32.AND P5, PT, RZ, UR16, PT ;  /* 0x00000010ff007c0c */ /* 0x000fe2000bfa5070 */
[C---:B-----5:R-:W-:Y:S01]  /*1c40*/  FMUL.FTZ R93, R3.reuse, R94 ;  /* 0x0000005e035d7220 */ /* 0x060fe20000410000 */
[C---:B------:R-:W-:Y:S01]  /*1c50*/  FMUL.FTZ R92, R3.reuse, R92 ;  /* 0x0000005c035c7220 */ /* 0x040fe20000410000 */
[C---:B------:R-:W-:Y:S01]  /*1c60*/  FMUL.FTZ R95, R3.reuse, R108 ;  /* 0x0000006c035f7220 */ /* 0x040fe20000410000 */
[----:B------:R-:W-:Y:S01]  /*1c70*/  FMUL.FTZ R110, R3, R110 ;  /* 0x0000006e036e7220 */ /* 0x000fe20000410000 */
[----:B------:R-:W-:-:S03]  /*1c80*/  ISETP.NE.AND.EX P5, PT, RZ, UR17, PT, P5 ;  /* 0x00000011ff007c0c */ /* 0x000fc6000bfa5350 */
[----:B------:R-:W-:Y:S01]  /*1c90*/  @P4 FADD.FTZ R93, R12, R93 ;  /* 0x0000005d0c5d4221 */ /* 0x000fe20000010000 */
[----:B------:R-:W-:Y:S01]  /*1ca0*/  @P4 FADD.FTZ R92, R13, R92 ;  /* 0x0000005c0d5c4221 */ /* 0x000fe20000010000 */
[----:B------:R-:W-:Y:S01]  /*1cb0*/  @P4 FADD.FTZ R95, R14, R95 ;  /* 0x0000005f0e5f4221 */ /* 0x000fe20000010000 */
[----:B------:R-:W-:Y:S01]  /*1cc0*/  @P4 FADD.FTZ R110, R15, R110 ;  /* 0x0000006e0f6e4221 */ /* 0x000fe20000010000 */
[----:B------:R-:W-:Y:S01]  /*1cd0*/  ISETP.NE.U32.AND P4, PT, RZ, UR16, PT ;  /* 0x00000010ff007c0c */ /* 0x000fe2000bf85070 */
[----:B------:R-:W-:-:S03]  /*1ce0*/  FMUL.FTZ R94, R93, R2 ;  /* 0x000000025d5e7220 */ /* 0x000fc60000410000 */
[----:B------:R-:W-:Y:S01]  /*1cf0*/  ISETP.NE.AND.EX P4, PT, RZ, UR17, PT, P4 ;  /* 0x00000011ff007c0c */ /* 0x000fe2000bf85340 */
[----:B------:R-:W-:-:S03]  /*1d00*/  FMUL.FTZ R107, R94, UR15 ;  /* 0x0000000f5e6b7c20 */ /* 0x000fc60008410000 */
[----:B------:R-:W-:Y:S01]  /*1d10*/  SEL R84, R93, R84, P4 ;  /* 0x000000545d547207 */ /* 0x000fe20002000000 */
[CC--:B------:R-:W-:Y:S01]  /*1d20*/  FMUL.FTZ R93, R92.reuse, R2.reuse ;  /* 0x000000025c5d7220 */ /* 0x0c0fe20000410000 */
[----:B------:R-:W-:Y:S01]  /*1d30*/  SEL R85, R92, R85, P4 ;  /* 0x000000555c557207 */ /* 0x000fe20002000000 */
[C---:B------:R-:W-:Y:S01]  /*1d40*/  FMUL.FTZ R92, R110.reuse, R2 ;  /* 0x000000026e5c7220 */ /* 0x040fe20000410000 */
[C---:B------:R-:W-:Y:S01]  /*1d50*/  SEL R86, R95.reuse, R86, P4 ;  /* 0x000000565f567207 */ /* 0x040fe20002000000 */
[----:B------:R-:W-:Y:S01]  /*1d60*/  FMUL.FTZ R95, R95, R2 ;  /* 0x000000025f5f7220 */ /* 0x000fe20000410000 */
[----:B------:R-:W-:Y:S01]  /*1d70*/  SEL R87, R110, R87, P4 ;  /* 0x000000576e577207 */ /* 0x000fe20002000000 */
[----:B------:R-:W-:Y:S01]  /*1d80*/  FMUL.FTZ R94, R93, UR15 ;  /* 0x0000000f5d5e7c20 */ /* 0x000fe20008410000 */
[----:B------:R-:W-:Y:S01]  /*1d90*/  @P5 LEA R2, P4, R7, UR16, 0x4 ;  /* 0x0000001007025c11 */ /* 0x000fe2000f8820ff */
[----:B------:R-:W-:-:S03]  /*1da0*/  FMUL.FTZ R95, R95, UR15 ;  /* 0x0000000f5f5f7c20 */ /* 0x000fc60008410000 */
[----:B------:R-:W-:Y:S02]  /*1db0*/  @P5 LEA.HI.X R3, R7, UR17, RZ, 0x4, P4 ;  /* 0x0000001107035c11 */ /* 0x000fe4000a0f24ff */
[----:B------:R-:W-:-:S03]  /*1dc0*/  LOP3.LUT P4, RZ, R6, 0xff, RZ, 0xc0, !PT ;  /* 0x000000ff06ff7812 */ /* 0x000fc6000788c0ff */
[----:B------:R0:W-:Y:S02]  /*1dd0*/  @P5 STG.E.128 desc[UR6][R2.64], R84 ;  /* 0x0000005402005986 */ /* 0x0001e4000c101d06 */
[----:B0-----:R-:W-:Y:S01]  /*1de0*/  FMUL.FTZ R2, R69, R94 ;  /* 0x0000005e45027220 */ /* 0x001fe20000410000 */
[----:B--2---:R-:W-:Y:S01]  /*1df0*/  FMUL.FTZ R88, R107, R88 ;  /* 0x000000586b587220 */ /* 0x004fe20000410000 */
[----:B------:R-:W-:Y:S01]  /*1e00*/  FMUL.FTZ R107, R68, R107 ;  /* 0x0000006b446b7220 */ /* 0x000fe20000410000 */
[----:B------:R-:W-:Y:S01]  /*1e10*/  FMUL.FTZ R89, R89, R94 ;  /* 0x0000005e59597220 */ /* 0x000fe20000410000 */
[----:B------:R-:W-:Y:S01]  /*1e20*/  FMUL.FTZ R94, R92, UR15 ;  /* 0x0000000f5c5e7c20 */ /* 0x000fe20008410000 */
[-C--:B------:R-:W-:Y:S01]  /*1e30*/  FMUL.FTZ R92, R90, R95.reuse ;  /* 0x0000005f5a5c7220 */ /* 0x080fe20000410000 */
[----:B------:R-:W-:Y:S01]  /*1e40*/  FSEL R93, R88, RZ, P4 ;  /* 0x000000ff585d7208 */ /* 0x000fe20002000000 */
[----:B------:R-:W-:Y:S01]  /*1e50*/  FMUL.FTZ R90, R70, R95 ;  /* 0x0000005f465a7220 */ /* 0x000fe20000410000 */
[----:B------:R-:W-:Y:S01]  /*1e60*/  SEL R88, R107, RZ, P4 ;  /* 0x000000ff6b587207 */ /* 0x000fe20002000000 */
[-C--:B------:R-:W-:Y:S01]  /*1e70*/  FMUL.FTZ R107, R91, R94.reuse ;  /* 0x0000005e5b6b7220 */ /* 0x080fe20000410000 */
[----:B------:R-:W-:Y:S01]  /*1e80*/  LOP3.LUT P4, RZ, R6, 0xff00, RZ, 0xc0, !PT ;  /* 0x0000ff0006ff7812 */ /* 0x000fe2000788c0ff */
[----:B------:R-:W-:Y:S01]  /*1e90*/  FMUL.FTZ R91, R71, R94 ;  /* 0x0000005e475b7220 */ /* 0x000fe20000410000 */
[----:B------:R-:W-:-:S02]  /*1ea0*/  FADD.FTZ R24, R24, R93 ;  /* 0x0000005d18187221 */ /* 0x000fc40000010000 */
[----:B------:R-:W-:Y:S02]  /*1eb0*/  FSEL R108, R89, RZ, P4 ;  /* 0x000000ff596c7208 */ /* 0x000fe40002000000 */
[----:B------:R-:W-:Y:S02]  /*1ec0*/  SEL R89, R2, RZ, P4 ;  /* 0x000000ff02597207 */ /* 0x000fe40002000000 */
[----:B------:R-:W-:Y:S01]  /*1ed0*/  LEA R2, P5, R7, UR18, 0x4 ;  /* 0x0000001207027c11 */ /* 0x000fe2000f8a20ff */
[----:B------:R-:W-:Y:S01]  /*1ee0*/  FADD.FTZ R25, R25, R108 ;  /* 0x0000006c19197221 */ /* 0x000fe20000010000 */
[C---:B------:R-:W-:Y:S02]  /*1ef0*/  LOP3.LUT P4, RZ, R6.reuse, 0xff0000, RZ, 0xc0, !PT ;  /* 0x00ff000006ff7812 */ /* 0x040fe4000788c0ff */
[----:B------:R-:W-:Y:S02]  /*1f00*/  LEA.HI.X R3, R7, UR19, RZ, 0x4, P5 ;  /* 0x0000001307037c11 */ /* 0x000fe4000a8f24ff */
[----:B------:R-:W-:-:S02]  /*1f10*/  LOP3.LUT P5, RZ, R6, 0xff000000, RZ, 0xc0, !PT ;  /* 0xff00000006ff7812 */ /* 0x000fc400078ac0ff */
[----:B------:R-:W-:Y:S02]  /*1f20*/  SEL R90, R90, RZ, P4 ;  /* 0x000000ff5a5a7207 */ /* 0x000fe40002000000 */
[----:B------:R-:W-:Y:S02]  /*1f30*/  SEL R91, R91, RZ, P5 ;  /* 0x000000ff5b5b7207 */ /* 0x000fe40002800000 */
[----:B------:R-:W-:Y:S02]  /*1f40*/  FSEL R7, R92, RZ, P4 ;  /* 0x000000ff5c077208 */ /* 0x000fe40002000000 */
[----:B------:R-:W-:Y:S01]  /*1f50*/  FSEL R92, R107, RZ, P5 ;  /* 0x000000ff6b5c7208 */ /* 0x000fe20002800000 */
[----:B------:R3:W-:Y:S02]  /*1f60*/  STG.E.128 desc[UR6][R2.64], R88 ;  /* 0x0000005802007986 */ /* 0x0007e4000c101d06 */
[----:B------:R-:W-:Y:S02]  /*1f70*/  FADD.FTZ R26, R26, R7 ;  /* 0x000000071a1a7221 */ /* 0x000fe40000010000 */
[----:B------:R-:W-:-:S07]  /*1f80*/  FADD.FTZ R27, R27, R92 ;  /* 0x0000005c1b1b7221 */ /* 0x000fce0000010000 */
.L_x_8240:
[----:B------:R-:W-:Y:S05]  /*1f90*/  BSYNC B0 ;  /* 0x0000000000007941 */ /* 0x000fea0003800000 */
.L_x_8239:
[----:B------:R-:W-:Y:S02]  /*1fa0*/  IADD3 R0, R0, UR20, RZ ;  /* 0x0000001400007c10 */ /* 0x000fe4000fffe0ff */
[----:B0-----:R-:W-:Y:S02]  /*1fb0*/  SEL R122, RZ, 0x1, P3 ;  /* 0x00000001ff7a7807 */ /* 0x001fe40001800000 */
[----:B------:R-:W-:-:S13]  /*1fc0*/  ISETP.GE.AND P4, PT, R0, UR21, PT ;  /* 0x0000001500007c0c */ /* 0x000fda000bf86270 */
[----:B------:R-:W-:Y:S05]  /*1fd0*/  @!P4 BRA `(.L_x_8241) ;  /* 0xffffffe40034c947 */ /* 0x000fea000383ffff */
.L_x_8226:
[----:B------:R-:W0:Y:S01]  /*1fe0*/  S2R R0, SR_TID.X ;  /* 0x0000000000007919 */ /* 0x000e220000002100 */
[----:B------:R-:W0:Y:S01]  /*1ff0*/  S2UR UR4, SR_CTAID.X ;  /* 0x00000000000479c3 */ /* 0x000e220000002500 */
[----:B------:R-:W-:Y:S01]  /*2000*/  BSSY B0, `(.L_x_8242) ;  /* 0x0000011000007945 */ /* 0x000fe20003800000 */
[----:B---3-5:R-:W3:Y:S01]  /*2010*/  S2R R2, SR_TID.X ;  /* 0x0000000000027919 */ /* 0x028ee20000002100 */
[----:B0-----:R-:W-:Y:S02]  /*2020*/  LEA.HI R0, R0, UR4, RZ, 0x19 ;  /* 0x0000000400007c11 */ /* 0x001fe4000f8fc8ff */
[----:B---3--:R-:W-:-:S03]  /*2030*/  LOP3.LUT R2, R2, 0x7f, RZ, 0xc0, !PT ;  /* 0x0000007f02027812 */ /* 0x008fc600078ec0ff */
        /* <DEDUP_REMOVED lines=13> */
.L_x_8243:
[----:B------:R-:W-:Y:S05]  /*2110*/  BSYNC B0 ;  /* 0x0000000000007941 */ /* 0x000fea0003800000 */
.L_x_8242:
        /* <DEDUP_REMOVED lines=12> */
.L_x_8245:
[----:B------:R-:W-:Y:S05]  /*21e0*/  BSYNC B0 ;  /* 0x0000000000007941 */ /* 0x000fea0003800000 */
.L_x_8244:
        /* <DEDUP_REMOVED lines=12> */
.L_x_8233:
[----:B------:R-:W-:Y:S01]  /*22b0*/  HFMA2.MMA R88, -RZ, RZ, 0, 9.5367431640625e-07 ;  /* 0x00000010ff587435 */ /* 0x000fe200000001ff */
[----:B------:R-:W-:Y:S02]  /*22c0*/  MOV R94, R109 ;  /* 0x0000006d005e7202 */ /* 0x000fe40000000f00 */
[----:B------:R-:W-:Y:S02]  /*22d0*/  MOV R89, 0x1f ;  /* 0x0000001f00597802 */ /* 0x000fe40000000f00 */
[----:B------:R-:W-:-:S07]  /*22e0*/  MOV R91, 0xffffffff ;  /* 0xffffffff005b7802 */ /* 0x000fce0000000f00 */
[----:B-----5:R-:W-:Y:S05]  /*22f0*/  WARPSYNC.COLLECTIVE R91, `(.L_x_8246) ;  /* 0x000000005b087348 */ /* 0x020fea0003c00000 */
[----:B------:R0:W1:Y:S02]  /*2300*/  SHFL.DOWN P5, R107, R94, R88, R89 ;  /* 0x080000585e6b7389 */ /* 0x00006400000a0059 */
[----:B01---5:R-:W-:Y:S01]  /*2310*/  ENDCOLLECTIVE ;  /* 0x000000000000791b */ /* 0x023fe20003800000 */
.L_x_8246:
[----:B------:R-:W-:Y:S01]  /*2320*/  MOV R94, R108 ;  /* 0x0000006c005e7202 */ /* 0x000fe20000000f00 */
[----:B------:R-:W-:-:S07]  /*2330*/  FADD.FTZ R92, R107, R109 ;  /* 0x0000006d6b5c7221 */ /* 0x000fce0000010000 */
[----:B------:R-:W-:Y:S05]  /*2340*/  WARPSYNC.COLLECTIVE R91, `(.L_x_8247) ;  /* 0x000000005b087348 */ /* 0x000fea0003c00000 */
[----:B------:R0:W1:Y:S02]  /*2350*/  SHFL.DOWN P5, R107, R94, R88, R89 ;  /* 0x080000585e6b7389 */ /* 0x00006400000a0059 */
[----:B01----:R-:W-:Y:S01]  /*2360*/  ENDCOLLECTIVE ;  /* 0x000000000000791b */ /* 0x003fe20003800000 */
.L_x_8247:
[----:B------:R-:W-:Y:S01]  /*2370*/  HFMA2.MMA R88, -RZ, RZ, 0, 4.76837158203125e-07 ;  /* 0x00000008ff587435 */ /* 0x000fe200000001ff */
[----:B------:R-:W-:Y:S02]  /*2380*/  MOV R94, R92 ;  /* 0x0000005c005e7202 */ /* 0x000fe40000000f00 */
[----:B------:R-:W-:-:S08]  /*2390*/  MOV R93, R107 ;  /* 0x0000006b005d7202 */ /* 0x000fd00000000f00 */
[----:B------:R-:W-:Y:S05]  /*23a0*/  WARPSYNC.COLLECTIVE R91, `(.L_x_8248) ;  /* 0x000000005b087348 */ /* 0x000fea0003c00000 */
[----:B------:R0:W1:Y:S02]  /*23b0*/  SHFL.DOWN P5, R107, R94, R88, R89 ;  /* 0x080000585e6b7389 */ /* 0x00006400000a0059 */
[----:B01----:R-:W-:Y:S01]  /*23c0*/  ENDCOLLECTIVE ;  /* 0x000000000000791b */ /* 0x003fe20003800000 */
.L_x_8248:
[----:B------:R-:W-:-:S05]  /*23d0*/  FADD.FTZ R110, R93, R108 ;  /* 0x0000006c5d6e7221 */ /* 0x000fca0000010000 */
[----:B------:R-:W-:Y:S01]  /*23e0*/  MOV R94, R110 ;  /* 0x0000006e005e7202 */ /* 0x000fe20000000f00 */
[----:B------:R-:W-:-:S07]  /*23f0*/  FADD.FTZ R93, R92, R107 ;  /* 0x0000006b5c5d7221 */ /* 0x000fce0000010000 */
[----:B------:R-:W-:Y:S05]  /*2400*/  WARPSYNC.COLLECTIVE R91, `(.L_x_8249) ;  /* 0x000000005b087348 */ /* 0x000fea0003c00000 */
[----:B------:R0:W1:Y:S02]  /*2410*/  SHFL.DOWN P5, R107, R94, R88, R89 ;  /* 0x080000585e6b7389 */ /* 0x00006400000a0059 */
[----:B01----:R-:W-:Y:S01]  /*2420*/  ENDCOLLECTIVE ;  /* 0x000000000000791b */ /* 0x003fe20003800000 */
.L_x_8249:
[----:B------:R-:W-:Y:S01]  /*2430*/  HFMA2.MMA R88, -RZ, RZ, 0, 2.384185791015625e-07 ;  /* 0x00000004ff587435 */ /* 0x000fe200000001ff */
[----:B------:R-:W-:Y:S02]  /*2440*/  MOV R94, R93 ;  /* 0x0000005d005e7202 */ /* 0x000fe40000000f00 */
[----:B------:R-:W-:-:S08]  /*2450*/  MOV R95, R107 ;  /* 0x0000006b005f7202 */ /* 0x000fd00000000f00 */
[----:B------:R-:W-:Y:S05]  /*2460*/  WARPSYNC.COLLECTIVE R91, `(.L_x_8250) ;  /* 0x000000005b087348 */ /* 0x000fea0003c00000 */
[----:B------:R0:W1:Y:S02]  /*2470*/  SHFL.DOWN P5, R107, R94, R88, R89 ;  /* 0x080000585e6b7389 */ /* 0x00006400000a0059 */
[----:B01----:R-:W-:Y:S01]  /*2480*/  ENDCOLLECTIVE ;  /* 0x000000000000791b */ /* 0x003fe20003800000 */
.L_x_8250:
[----:B------:R-:W-:-:S05]  /*2490*/  FADD.FTZ R112, R110, R95 ;  /* 0x0000005f6e707221 */ /* 0x000fca0000010000 */
[----:B------:R-:W-:Y:S01]  /*24a0*/  MOV R94, R112 ;  /* 0x00000070005e7202 */ /* 0x000fe20000000f00 */
[----:B------:R-:W-:-:S07]  /*24b0*/  FADD.FTZ R95, R93, R107 ;  /* 0x0000006b5d5f7221 */ /* 0x000fce0000010000 */
[----:B------:R-:W-:Y:S05]  /*24c0*/  WARPSYNC.COLLECTIVE R91, `(.L_x_8251) ;  /* 0x000000005b087348 */ /* 0x000fea0003c00000 */
[----:B------:R0:W1:Y:S02]  /*24d0*/  SHFL.DOWN P5, R107, R94, R88, R89 ;  /* 0x080000585e6b7389 */ /* 0x00006400000a0059 */
[----:B01----:R-:W-:Y:S01]  /*24e0*/  ENDCOLLECTIVE ;  /* 0x000000000000791b */ /* 0x003fe20003800000 */
.L_x_8251:
[----:B------:R-:W-:Y:S01]  /*24f0*/  HFMA2.MMA R88, -RZ, RZ, 0, 1.1920928955078125e-07 ;  /* 0x00000002ff587435 */ /* 0x000fe200000001ff */
[----:B------:R-:W-:Y:S02]  /*2500*/  MOV R94, R95 ;  /* 0x0000005f005e7202 */ /* 0x000fe40000000f00 */
[----:B------:R-:W-:-:S08]  /*2510*/  MOV R113, R107 ;  /* 0x0000006b00717202 */ /* 0x000fd00000000f00 */
[----:B------:R-:W-:Y:S05]  /*2520*/  WARPSYNC.COLLECTIVE R91, `(.L_x_8252) ;  /* 0x000000005b087348 */ /* 0x000fea0003c00000 */
[----:B------:R0:W1:Y:S02]  /*2530*/  SHFL.DOWN P5, R107, R94, R88, R89 ;  /* 0x080000585e6b7389 */ /* 0x00006400000a0059 */
[----:B01----:R-:W-:Y:S01]  /*2540*/  ENDCOLLECTIVE ;  /* 0x000000000000791b */ /* 0x003fe20003800000 */
.L_x_8252:
[----:B------:R-:W-:-:S05]  /*2550*/  FADD.FTZ R113, R112, R113 ;  /* 0x0000007170717221 */ /* 0x000fca0000010000 */
[----:B------:R-:W-:Y:S01]  /*2560*/  MOV R94, R113 ;  /* 0x00000071005e7202 */ /* 0x000fe20000000f00 */
[----:B------:R-:W-:-:S07]  /*2570*/  FADD.FTZ R108, R95, R107 ;  /* 0x0000006b5f6c7221 */ /* 0x000fce0000010000 */
[----:B------:R-:W-:Y:S05]  /*2580*/  WARPSYNC.COLLECTIVE R91, `(.L_x_8253) ;  /* 0x000000005b087348 */ /* 0x000fea0003c00000 */
[----:B------:R0:W1:Y:S02]  /*2590*/  SHFL.DOWN P5, R107, R94, R88, R89 ;  /* 0x080000585e6b7389 */ /* 0x00006400000a0059 */
[----:B01----:R-:W-:Y:S01]  /*25a0*/  ENDCOLLECTIVE ;  /* 0x000000000000791b */ /* 0x003fe20003800000 */
.L_x_8253:
[----:B------:R-:W-:Y:S01]  /*25b0*/  HFMA2.MMA R88, -RZ, RZ, 0, 5.9604644775390625e-08 ;  /* 0x00000001ff587435 */ /* 0x000fe200000001ff */
[----:B------:R-:W-:Y:S02]  /*25c0*/  MOV R94, R108 ;  /* 0x0000006c005e7202 */ /* 0x000fe40000000f00 */
[----:B------:R-:W-:-:S08]  /*25d0*/  MOV R122, R107 ;  /* 0x0000006b007a7202 */ /* 0x000fd00000000f00 */
[----:B------:R-:W-:Y:S05]  /*25e0*/  WARPSYNC.COLLECTIVE R91, `(.L_x_8254) ;  /* 0x000000005b087348 */ /* 0x000fea0003c00000 */
[----:B------:R0:W1:Y:S02]  /*25f0*/  SHFL.DOWN P5, R107, R94, R88, R89 ;  /* 0x080000585e6b7389 */ /* 0x00006400000a0059 */
[----:B01----:R-:W-:Y:S01]  /*2600*/  ENDCOLLECTIVE ;  /* 0x000000000000791b */ /* 0x003fe20003800000 */
.L_x_8254:
[----:B------:R-:W-:-:S05]  /*2610*/  FADD.FTZ R122, R113, R122 ;  /* 0x0000007a717a7221 */ /* 0x000fca0000010000 */
[----:B------:R-:W-:Y:S02]  /*2620*/  MOV R94, R122 ;  /* 0x0000007a005e7202 */ /* 0x000fe40000000f00 */
[----:B------:R-:W-:-:S07]  /*2630*/  MOV R109, R107 ;  /* 0x0000006b006d7202 */ /* 0x000fce0000000f00 */
[----:B------:R-:W-:Y:S05]  /*2640*/  WARPSYNC.COLLECTIVE R91, `(.L_x_8255) ;  /* 0x000000005b087348 */ /* 0x000fea0003c00000 */
[----:B------:R0:W1:Y:S02]  /*2650*/  SHFL.DOWN P5, R107, R94, R88, R89 ;  /* 0x080000585e6b7389 */ /* 0x00006400000a0059 */
[----:B01----:R-:W-:Y:S01]  /*2660*/  ENDCOLLECTIVE ;  /* 0x000000000000791b */ /* 0x003fe20003800000 */
.L_x_8255:
[----:B------:R-:W-:Y:S05]  /*2670*/  BRA `(.L_x_8256) ;  /* 0xffffffe800707947 */ /* 0x000fea000383ffff */
.L_x_8257:
        /* <DEDUP_REMOVED lines=16> */
.L_x_8688:


//--------------------- .text._ZN10layer_norm13ln_bwd_kernelINS_13Kernel_traitsIfffffjLj1536ELj1ELj1ELj4ELj16ENS_18Kernel_traits_baseILj1536EfffffjLj128EEEEELb1ELb1ELb0ELb1EEEvNS_9BwdParamsE --------------------------
	.section	.text._ZN10layer_norm13ln_bwd_kernelINS_13Kernel_traitsIfffffjLj1536ELj1ELj1ELj4ELj16ENS_18Kernel_traits_baseILj1536EfffffjLj128EEEEELb1ELb1ELb0ELb1EEEvNS_9BwdParamsE,"ax",@progbits
	.align	128
        .global         _ZN10layer_norm13ln_bwd_kernelINS_13Kernel_traitsIfffffjLj1536ELj1ELj1ELj4ELj16ENS_18Kernel_traits_baseILj1536EfffffjLj128EEEEELb1ELb1ELb0ELb1EEEvNS_9BwdParamsE
        .type           _ZN10layer_norm13ln_bwd_kernelINS_13Kernel_traitsIfffffjLj1536ELj1ELj1ELj4ELj16ENS_18Kernel_traits_baseILj1536EfffffjLj128EEEEELb1ELb1ELb0ELb1EEEvNS_9BwdParamsE,@function
        .size           _ZN10layer_norm13ln_bwd_kernelINS_13Kernel_traitsIfffffjLj1536ELj1ELj1ELj4ELj16ENS_18Kernel_traits_baseILj1536EfffffjLj128EEEEELb1ELb1ELb0ELb1EEEvNS_9BwdParamsE,(.L_x_8689 - _ZN10layer_norm13ln_bwd_kernelINS_13Kernel_traitsIfffffjLj1536ELj1ELj1ELj4ELj16ENS_18Kernel_traits_baseILj1536EfffffjLj128EEEEELb1ELb1ELb0ELb1EEEvNS_9BwdParamsE)
        .other          _ZN10layer_norm13ln_bwd_kernelINS_13Kernel_traitsIfffffjLj1536ELj1ELj1ELj4ELj16ENS_18Kernel_traits_baseILj1536EfffffjLj128EEEEELb1ELb1ELb0ELb1EEEvNS_9BwdParamsE,@"STO_CUDA_ENTRY STV_DEFAULT"
_ZN10layer_norm13ln_bwd_kernelINS_13Kernel_traitsIfffffjLj1536ELj1ELj1ELj4ELj16ENS_18Kernel_traits_baseILj1536EfffffjLj128EEEEELb1ELb1ELb0ELb1EEEvNS_9BwdParamsE:
.text._ZN10layer_norm13ln_bwd_kernelINS_13Kernel_traitsIfffffjLj1536ELj1ELj1ELj4ELj16ENS_18Kernel_traits_baseILj1536EfffffjLj128EEEEELb1ELb1ELb0ELb1EEEvNS_9BwdParamsE:
        /* <DEDUP_REMOVED lines=37> */
.L_x_8258:
        /* <DEDUP_REMOVED lines=36> */
.L_x_8261:
[----:B------:R-:W0:Y:S01]  /*0490*/  LDC.64 R120, c[0x0][0x250] ;  /* 0x00009400ff787b82 */ /* 0x000e220000000a00 */
[----:B------:R-:W-:-:S05]  /*04a0*/  IMAD R58, R104, UR11, RZ ;  /* 0x0000000b683a7c24 */ /* 0x000fca000f8e02ff */
[----:B------:R-:W-:Y:S02]  /*04b0*/  SHF.R.S32.HI R59, RZ, 0x1f, R58 ;  /* 0x0000001fff3b7819 */ /* 0x000fe4000001143a */
[----:B------:R-:W1:Y:S02]  /*04c0*/  LDC.64 R56, c[0x0][0x238] ;  /* 0x00008e00ff387b82 */ /* 0x000e640000000a00 */
[----:B------:R-:W-:Y:S02]  /*04d0*/  LEA.HI R59, R59, R58, RZ, 0x2 ;  /* 0x0000003a3b3b7211 */ /* 0x000fe400078f10ff */
[----:B------:R-:W-:-:S04]  /*04e0*/  LOP3.LUT R58, R0, 0x7f, RZ, 0xc0, !PT ;  /* 0x0000007f003a7812 */ /* 0x000fc800078ec0ff */
[----:B------:R-:W2:Y:S01]  /*04f0*/  LDC.64 R88, c[0x0][0x2c8] ;  /* 0x0000b200ff587b82 */ /* 0x000ea20000000a00 */
[----:B------:R-:W-:-:S04]  /*0500*/  LEA.HI.SX32 R113, R59, R58, 0x1e ;  /* 0x0000003a3b717211 */ /* 0x000fc800078ff2ff */
[----:B------:R-:W-:-:S03]  /*0510*/  IADD3 R112, R113, 0x80, RZ ;  /* 0x0000008071707810 */ /* 0x000fc60007ffe0ff */
[----:B------:R-:W3:Y:S08]  /*0520*/  LDC.64 R70, c[0x0][0x258] ;  /* 0x00009600ff467b82 */ /* 0x000ef00000000a00 */
[----:B------:R-:W4:Y:S01]  /*0530*/  LDC.64 R76, c[0x0][0x2b8] ;  /* 0x0000ae00ff4c7b82 */ /* 0x000f220000000a00 */
[----:B------:R-:W-:Y:S01]  /*0540*/  IADD3 R108, R113, 0x100, RZ ;  /* 0x00000100716c7810 */ /* 0x000fe20007ffe0ff */
[----:B0-----:R-:W-:Y:S01]  /*0550*/  IMAD.WIDE R120, R104, 0x4, R120 ;  /* 0x0000000468787825 */ /* 0x001fe200078e0278 */
[----:B------:R-:W-:-:S05]  /*0560*/  SHF.L.U32 R111, R112, 0x4, RZ ;  /* 0x00000004706f7819 */ /* 0x000fca00000006ff */
[----:B------:R-:W0:Y:S01]  /*0570*/  @P1 LDC.64 R72, c[0x0][0x270] ;  /* 0x00009c00ff481b82 */ /* 0x000e220000000a00 */
[----:B------:R-:W-:Y:S01]  /*0580*/  SHF.L.U32 R106, R108, 0x4, RZ ;  /* 0x000000046c6a7819 */ /* 0x000fe200000006ff */
[----:B-1----:R-:W-:Y:S01]  /*0590*/  IMAD.WIDE.U32 R56, R113, 0x10, R56 ;  /* 0x0000001071387825 */ /* 0x002fe200078e0038 */
[----:B------:R-:W-:Y:S01]  /*05a0*/  SHF.R.U32.HI R110, RZ, 0x1c, R112 ;  /* 0x0000001cff6e7819 */ /* 0x000fe20000011670 */
[----:B------:R-:W4:Y:S01]  /*05b0*/  LDG.E R120, desc[UR4][R120.64] ;  /* 0x0000000478787981 */ /* 0x000f22000c1e1900 */
[----:B------:R-:W-:Y:S02]  /*05c0*/  IADD3 R60, P0, R111, UR12, RZ ;  /* 0x0000000c6f3c7c10 */ /* 0x000fe4000ff1e0ff */
[----:B------:R-:W-:Y:S01]  /*05d0*/  SHF.R.U32.HI R105, RZ, 0x1c, R108 ;  /* 0x0000001cff697819 */ /* 0x000fe2000001166c */
[----:B---3--:R-:W-:Y:S01]  /*05e0*/  IMAD.WIDE R70, R104, 0x4, R70 ;  /* 0x0000000468467825 */ /* 0x008fe200078e0246 */
[----:B------:R-:W-:Y:S01]  /*05f0*/  IADD3 R64, P2, R106, UR12, RZ ;  /* 0x0000000c6a407c10 */ /* 0x000fe2000ff5e0ff */
[----:B------:R-:W3:Y:S01]  /*0600*/  LDG.E.128 R56, desc[UR4][R56.64] ;  /* 0x0000000438387981 */ /* 0x000ee2000c1e1d00 */
[----:B------:R-:W-:-:S02]  /*0610*/  IADD3.X R61, R110, UR13, RZ, P0, !PT ;  /* 0x0000000d6e3d7c10 */ /* 0x000fc400087fe4ff */
[----:B--2---:R-:W-:Y:S01]  /*0620*/  ISETP.NE.U32.AND P0, PT, R88, RZ, PT ;  /* 0x000000ff5800720c */ /* 0x004fe20003f05070 */
[----:B------:R-:W2:Y:S01]  /*0630*/  LDG.E R107, desc[UR4][R70.64] ;  /* 0x00000004466b7981 */ /* 0x000ea2000c1e1900 */
[----:B----4-:R-:W-:Y:S01]  /*0640*/  IMAD.WIDE.U32 R68, R113, 0x10, R76 ;  /* 0x0000001071447825 */ /* 0x010fe200078e004c */
[----:B------:R-:W-:Y:S02]  /*0650*/  IADD3.X R65, R105, UR13, RZ, P2, !PT ;  /* 0x0000000d69417c10 */ /* 0x000fe400097fe4ff */
[----:B------:R-:W4:Y:S01]  /*0660*/  LDG.E.128 R60, desc[UR4][R60.64] ;  /* 0x000000043c3c7981 */ /* 0x000f22000c1e1d00 */
[----:B------:R-:W-:Y:S02]  /*0670*/  ISETP.NE.AND.EX P0, PT, R89, RZ, PT, P0 ;  /* 0x000000ff5900720c */ /* 0x000fe40003f05300 */
[----:B------:R-:W-:Y:S01]  /*0680*/  SHF.R.S32.HI R74, RZ, 0x1f, R104 ;  /* 0x0000001fff4a7819 */ /* 0x000fe20000011468 */
[----:B------:R-:W4:Y:S04]  /*0690*/  LDG.E.128 R64, desc[UR4][R64.64] ;  /* 0x0000000440407981 */ /* 0x000f28000c1e1d00 */
[----:B------:R-:W4:Y:S01]  /*06a0*/  LDG.E.128 R68, desc[UR4][R68.64] ;  /* 0x0000000444447981 */ /* 0x000f22000c1e1d00 */
[----:B0-----:R-:W-:-:S02]  /*06b0*/  @P1 LEA R72, P2, R104, R72, 0x2 ;  /* 0x0000004868481211 */ /* 0x001fc400078410ff */
[----:B------:R-:W-:Y:S02]  /*06c0*/  MOV R109, 0x3f800000 ;  /* 0x3f800000006d7802 */ /* 0x000fe40000000f00 */
[----:B------:R-:W-:Y:S01]  /*06d0*/  @P1 LEA.HI.X R73, R104, R73, R74, 0x2, P2 ;  /* 0x0000004968491211 */ /* 0x000fe200010f144a */
[C---:B------:R-:W-:Y:S01]  /*06e0*/  IMAD.WIDE.U32 R74, R112.reuse, 0x10, R76 ;  /* 0x00000010704a7825 */ /* 0x040fe200078e004c */
[C---:B------:R-:W-:Y:S01]  /*06f0*/  @P0 LEA R78, P2, R112.reuse, R88, 0x4 ;  /* 0x00000058704e0211 */ /* 0x040fe200078420ff */
[----:B------:R-:W0:Y:S02]  /*0700*/  @P0 LDC.64 R116, c[0x0][0x2c8] ;  /* 0x0000b200ff740b82 */ /* 0x000e240000000a00 */
[----:B-----5:R-:W5:Y:S01]  /*0710*/  @P1 LDG.E R109, desc[UR4][R72.64] ;  /* 0x00000004486d1981 */ /* 0x020f62000c1e1900 */
[----:B------:R-:W-:-:S05]  /*0720*/  @P0 LEA.HI.X R79, R112, R89, RZ, 0x4, P2 ;  /* 0x00000059704f0211 */ /* 0x000fca00010f24ff */
[----:B------:R1:W5:Y:S04]  /*0730*/  @P0 LDG.E.128 R40, desc[UR4][R78.64] ;  /* 0x000000044e280981 */ /* 0x000368000c1e1d00 */
[----:B------:R-:W4:Y:S01]  /*0740*/  LDG.E.128 R72, desc[UR4][R74.64] ;  /* 0x000000044a487981 */ /* 0x000f22000c1e1d00 */
[C---:B------:R-:W-:Y:S01]  /*0750*/  IMAD.WIDE.U32 R76, R108.reuse, 0x10, R76 ;  /* 0x000000106c4c7825 */ /* 0x040fe200078e004c */
[----:B-1----:R-:W-:-:S04]  /*0760*/  @P0 LEA R78, P2, R108, R88, 0x4 ;  /* 0x000000586c4e0211 */ /* 0x002fc800078420ff */
[----:B------:R-:W-:-:S05]  /*0770*/  @P0 LEA.HI.X R79, R108, R89, RZ, 0x4, P2 ;  /* 0x000000596c4f0211 */ /* 0x000fca00010f24ff */
[----:B------:R-:W5:Y:S04]  /*0780*/  @P0 LDG.E.128 R44, desc[UR4][R78.64] ;  /* 0x000000044e2c0981 */ /* 0x000f68000c1e1d00 */
[----:B------:R-:W4:Y:S01]  /*0790*/  LDG.E.128 R76, desc[UR4][R76.64] ;  /* 0x000000044c4c7981 */ /* 0x000f22000c1e1d00 */
[----:B0-----:R-:W-:-:S05]  /*07a0*/  @P0 IMAD.WIDE.U32 R116, R113, 0x10, R116 ;  /* 0x0000001071740825 */ /* 0x001fca00078e0074 */
[----:B------:R0:W5:Y:S02]  /*07b0*/  @P0 LDG.E.128 R48, desc[UR4][R116.64] ;  /* 0x0000000474300981 */ /* 0x000164000c1e1d00 */
[----:B0-----:R-:W0:Y:S01]  /*07c0*/  LDC.64 R116, c[0x0][0x240] ;  /* 0x00009000ff747b82 */ /* 0x001e220000000a00 */
[----:B------:R-:W-:-:S04]  /*07d0*/  LEA R118, P0, R112, UR14, 0x2 ;  /* 0x0000000e70767c11 */ /* 0x000fc8000f8010ff */
[----:B------:R-:W-:Y:S02]  /*07e0*/  LEA.HI.X R119, R112, UR15, RZ, 0x2, P0 ;  /* 0x0000000f70777c11 */ /* 0x000fe400080f14ff */
[----:B------:R-:W-:-:S03]  /*07f0*/  ISETP.NE.AND P2, PT, RZ, UR10, PT ;  /* 0x0000000aff007c0c */ /* 0x000fc6000bf45270 */
[----:B------:R1:W5:Y:S02]  /*0800*/  LDG.E R112, desc[UR4][R118.64] ;  /* 0x0000000476707981 */ /* 0x000364000c1e1900 */
[----:B-1----:R-:W-:Y:S01]  /*0810*/  LEA R118, P0, R108, UR14, 0x2 ;  /* 0x0000000e6c767c11 */ /* 0x002fe2000f8010ff */
[----:B0-----:R-:W-:-:S03]  /*0820*/  IMAD.WIDE.U32 R116, R113, 0x4, R116 ;  /* 0x0000000471747825 */ /* 0x001fc600078e0074 */
[----:B------:R-:W-:Y:S02]  /*0830*/  LEA.HI.X R119, R108, UR15, RZ, 0x2, P0 ;  /* 0x0000000f6c777c11 */ /* 0x000fe400080f14ff */
[----:B------:R0:W5:Y:S04]  /*0840*/  LDG.E R114, desc[UR4][R116.64] ;  /* 0x0000000474727981 */ /* 0x000168000c1e1900 */
[----:B------:R3:W5:Y:S01]  /*0850*/  LDG.E R108, desc[UR4][R118.64] ;  /* 0x00000004766c7981 */ /* 0x000762000c1e1900 */
[----:B------:R-:W-:Y:S01]  /*0860*/  UMOV UR6, 0xffffffff ;  /* 0xffffffff00067882 */ /* 0x000fe20000000000 */
[----:B------:R-:W-:Y:S02]  /*0870*/  LOP3.LUT P3, RZ, R0, 0x1f, RZ, 0xc0, !PT ;  /* 0x0000001f00ff7812 */ /* 0x000fe4000786c0ff */
[----:B0-----:R-:W-:-:S05]  /*0880*/  FSEL R116, R120, RZ, !P2 ;  /* 0x000000ff78747208 */ /* 0x001fca0005000000 */
[C---:B---3--:R-:W-:Y:S01]  /*0890*/  FADD.FTZ R118, -R116.reuse, R56 ;  /* 0x0000003874767221 */ /* 0x048fe20000010100 */
[C---:B------:R-:W-:Y:S01]  /*08a0*/  FADD.FTZ R117, -R116.reuse, R57 ;  /* 0x0000003974757221 */ /* 0x040fe20000010100 */
[C---:B------:R-:W-:Y:S01]  /*08b0*/  FADD.FTZ R119, -R116.reuse, R58 ;  /* 0x0000003a74777221 */ /* 0x040fe20000010100 */
[C---:B------:R-:W-:Y:S01]  /*08c0*/  FADD.FTZ R121, -R116.reuse, R59 ;  /* 0x0000003b74797221 */ /* 0x040fe20000010100 */
[C---:B--2---:R-:W-:Y:S01]  /*08d0*/  FMUL.FTZ R118, R107.reuse, R118 ;  /* 0x000000766b767220 */ /* 0x044fe20000410000 */
[C---:B----4-:R-:W-:Y:S01]  /*08e0*/  FADD.FTZ R60, -R116.reuse, R60 ;  /* 0x0000003c743c7221 */ /* 0x050fe20000010100 */
[C---:B------:R-:W-:Y:S01]  /*08f0*/  FADD.FTZ R61, -R116.reuse, R61 ;  /* 0x0000003d743d7221 */ /* 0x040fe20000010100 */
[C---:B------:R-:W-:Y:S01]  /*0900*/  FADD.FTZ R62, -R116.reuse, R62 ;  /* 0x0000003e743e7221 */ /* 0x040fe20000010100 */
[C---:B------:R-:W-:Y:S01]  /*0910*/  FMUL.FTZ R117, R107.reuse, R117 ;  /* 0x000000756b757220 */ /* 0x040fe20000410000 */
[C---:B------:R-:W-:Y:S01]  /*0920*/  FADD.FTZ R59, -R116.reuse, R64 ;  /* 0x00000040743b7221 */ /* 0x040fe20000010100 */
[----:B------:R-:W-:Y:S01]  /*0930*/  FADD.FTZ R58, -R116, R65 ;  /* 0x00000041743a7221 */ /* 0x000fe20000010100 */
[----:B------:R-:W-:Y:S01]  /*0940*/  FMUL.FTZ R120, R36, R68 ;  /* 0x0000004424787220 */ /* 0x000fe20000410000 */
[C---:B------:R-:W-:Y:S01]  /*0950*/  FMUL.FTZ R64, R107.reuse, R60 ;  /* 0x0000003c6b407220 */ /* 0x040fe20000410000 */
[----:B------:R-:W-:Y:S01]  /*0960*/  FMUL.FTZ R65, R107, R61 ;  /* 0x0000003d6b417220 */ /* 0x000fe20000410000 */
[----:B------:R-:W-:Y:S01]  /*0970*/  FMUL.FTZ R122, R37, R69 ;  /* 0x00000045257a7220 */ /* 0x000fe20000410000 */
[----:B------:R-:W-:Y:S01]  /*0980*/  FADD.FTZ R61, RZ, R120 ;  /* 0x00000078ff3d7221 */ /* 0x000fe20000010000 */
[----:B------:R-:W-:Y:S01]  /*0990*/  FFMA.FTZ R60, R118, R120, RZ ;  /* 0x00000078763c7223 */ /* 0x000fe200000100ff */
[----:B------:R-:W-:Y:S01]  /*09a0*/  FADD.FTZ R57, -R116, R66 ;  /* 0x0000004274397221 */ /* 0x000fe20000010100 */
[C---:B------:R-:W-:Y:S01]  /*09b0*/  FMUL.FTZ R66, R107.reuse, R62 ;  /* 0x0000003e6b427220 */ /* 0x040fe20000410000 */
        /* <DEDUP_REMOVED lines=61> */
[----:B------:R-:W-:Y:S01]  /*0d90*/  FADD.FTZ R56, R57, R78 ;  /* 0x0000004e39387221 */ /* 0x000fe20000010000 */
[----:B------:R-:W-:-:S03]  /*0da0*/  FFMA.FTZ R58, R70, R78, R59 ;  /* 0x0000004e463a7223 */ /* 0x000fc6000001003b */
        /* <DEDUP_REMOVED lines=21> */
.L_x_8272:
        /* <DEDUP_REMOVED lines=14> */
[----:B---3--:R-:W-:-:S04]  /*0fe0*/  LEA R61, R62, R61, 0x18 ;  /* 0x0000003d3e3d7211 */ /* 0x008fc800078ec0ff */
[-C--:B------:R-:W-:Y:S02]  /*0ff0*/  @!P3 LEA R115, R60, R61.reuse, 0x3 ;  /* 0x0000003d3c73b211 */ /* 0x080fe400078e18ff */
[----:B------:R-:W-:-:S03]  /*1000*/  LEA R116, R116, R61, 0x3 ;  /* 0x0000003d74747211 */ /* 0x000fc600078e18ff */
[----:B------:R-:W-:Y:S01]  /*1010*/  @!P3 STS.64 [R115+0x1800], R56 ;  /* 0x001800387300b388 */ /* 0x000fe20000000a00 */
[----:B------:R-:W-:Y:S06]  /*1020*/  BAR.SYNC.DEFER_BLOCKING 0x0 ;  /* 0x0000000000007b1d */ /* 0x000fec0000010000 */
[----:B------:R-:W0:Y:S02]  /*1030*/  LDS.128 R56, [R116+0x1800] ;  /* 0x0018000074387984 */ /* 0x000e240000000c00 */
[----:B0-----:R-:W-:-:S04]  /*1040*/  FADD.FTZ R61, RZ, R56 ;  /* 0x00000038ff3d7221 */ /* 0x001fc80000010000 */
[----:B------:R-:W-:Y:S01]  /*1050*/  FADD.FTZ R125, R58, R61 ;  /* 0x0000003d3a7d7221 */ /* 0x000fe20000010000 */
[----:B------:R-:W-:Y:S01]  /*1060*/  FADD.FTZ R58, RZ, R57 ;  /* 0x00000039ff3a7221 */ /* 0x000fe20000010000 */
[----:B------:R-:W0:Y:S01]  /*1070*/  LDS.128 R60, [R116+0x1810] ;  /* 0x00181000743c7984 */ /* 0x000e220000000c00 */
[----:B------:R-:W1:Y:S02]  /*1080*/  LDC.64 R56, c[0x0][0x220] ;  /* 0x00008800ff387b82 */ /* 0x000e640000000a00 */
[----:B------:R-:W-:Y:S01]  /*1090*/  FADD.FTZ R58, R59, R58 ;  /* 0x0000003a3b3a7221 */ /* 0x000fe20000010000 */
[----:B-1----:R-:W-:-:S04]  /*10a0*/  IMAD.WIDE.U32 R56, R113, 0x10, R56 ;  /* 0x0000001071387825 */ /* 0x002fc800078e0038 */
[----:B0-----:R-:W-:Y:S01]  /*10b0*/  FADD.FTZ R125, R125, R60 ;  /* 0x0000003c7d7d7221 */ /* 0x001fe20000010000 */
[----:B------:R-:W-:Y:S02]  /*10c0*/  FADD.FTZ R60, R58, R61 ;  /* 0x0000003d3a3c7221 */ /* 0x000fe40000010000 */
[----:B------:R-:W2:Y:S01]  /*10d0*/  LDG.E.128 R56, desc[UR4][R56.64] ;  /* 0x0000000438387981 */ /* 0x000ea2000c1e1d00 */
[----:B------:R-:W-:Y:S01]  /*10e0*/  FADD.FTZ R62, R62, R125 ;  /* 0x0000007d3e3e7221 */ /* 0x000fe20000010000 */
[----:B------:R-:W-:Y:S01]  /*10f0*/  ISETP.NE.U32.AND P0, PT, RZ, UR18, PT ;  /* 0x00000012ff007c0c */ /* 0x000fe2000bf05070 */
[----:B------:R-:W-:Y:S02]  /*1100*/  FADD.FTZ R60, R63, R60 ;  /* 0x0000003c3f3c7221 */ /* 0x000fe40000010000 */
[----:B------:R-:W-:Y:S01]  /*1110*/  FMUL.FTZ R62, R62, UR16 ;  /* 0x000000103e3e7c20 */ /* 0x000fe20008410000 */
[----:B------:R-:W-:Y:S01]  /*1120*/  ISETP.NE.AND.EX P0, PT, RZ, UR19, PT, P0 ;  /* 0x00000013ff007c0c */ /* 0x000fe2000bf05300 */
[----:B------:R-:W-:-:S03]  /*1130*/  FMUL.FTZ R116, R60, UR16 ;  /* 0x000000103c747c20 */ /* 0x000fc60008410000 */
[----:B------:R-:W-:-:S05]  /*1140*/  FSEL R115, R62, RZ, !P2 ;  /* 0x000000ff3e737208 */ /* 0x000fca0005000000 */
[----:B------:R-:W-:-:S04]  /*1150*/  FFMA.FTZ R61, R118, R116, R115 ;  /* 0x00000074763d7223 */ /* 0x000fc80000010073 */
[----:B------:R-:W-:Y:S02]  /*1160*/  FADD.FTZ R120, R120, -R61 ;  /* 0x8000003d78787221 */ /* 0x000fe40000010000 */
[----:B------:R-:W0:Y:S01]  /*1170*/  @P0 LDC.64 R60, c[0x0][0x308] ;  /* 0x0000c200ff3c0b82 */ /* 0x000e220000000a00 */
[----:B------:R-:W-:-:S04]  /*1180*/  ISETP.NE.U32.AND P2, PT, R88, RZ, PT ;  /* 0x000000ff5800720c */ /* 0x000fc80003f45070 */
[----:B------:R-:W-:Y:S01]  /*1190*/  ISETP.NE.AND.EX P2, PT, R89, RZ, PT, P2 ;  /* 0x000000ff5900720c */ /* 0x000fe20003f45320 */
[-CC-:B------:R-:W-:Y:S01]  /*11a0*/  FFMA.FTZ R117, R117, R116.reuse, R115.reuse ;  /* 0x0000007475757223 */ /* 0x180fe20000010073 */
[--C-:B------:R-:W-:Y:S01]  /*11b0*/  FFMA.FTZ R62, R119, R116, R115.reuse ;  /* 0x00000074773e7223 */ /* 0x100fe20000010073 */
[----:B------:R-:W-:Y:S01]  /*11c0*/  FMUL.FTZ R119, R107, R120 ;  /* 0x000000786b777220 */ /* 0x000fe20000410000 */
[----:B------:R-:W-:Y:S01]  /*11d0*/  FFMA.FTZ R121, R121, R116, R115 ;  /* 0x0000007479797223 */ /* 0x000fe20000010073 */
[----:B------:R-:W-:Y:S01]  /*11e0*/  FADD.FTZ R122, R122, -R117 ;  /* 0x800000757a7a7221 */ /* 0x000fe20000010000 */
[----:B------:R-:W-:Y:S01]  /*11f0*/  ISETP.NE.U32.AND P3, PT, RZ, UR18, PT ;  /* 0x00000012ff007c0c */ /* 0x000fe2000bf65070 */
[----:B------:R-:W-:Y:S01]  /*1200*/  FADD.FTZ R62, R123, -R62 ;  /* 0x8000003e7b3e7221 */ /* 0x000fe20000010000 */
[----:B------:R-:W-:Y:S01]  /*1210*/  FADD.FTZ R124, R124, -R121 ;  /* 0x800000797c7c7221 */ /* 0x000fe20000010000 */
[----:B------:R-:W-:Y:S01]  /*1220*/  FMUL.FTZ R122, R107, R122 ;  /* 0x0000007a6b7a7220 */ /* 0x000fe20000410000 */
[----:B------:R-:W-:-:S03]  /*1230*/  ISETP.NE.AND.EX P3, PT, RZ, UR19, PT, P3 ;  /* 0x00000013ff007c0c */ /* 0x000fc6000bf65330 */
[----:B-----5:R-:W-:Y:S01]  /*1240*/  @P2 FADD.FTZ R119, R48, R119 ;  /* 0x0000007730772221 */ /* 0x020fe20000010000 */
[C---:B------:R-:W-:Y:S01]  /*1250*/  FMUL.FTZ R118, R107.reuse, R62 ;  /* 0x0000003e6b767220 */ /* 0x040fe20000410000 */
[----:B------:R-:W-:Y:S01]  /*1260*/  FMUL.FTZ R117, R107, R124 ;  /* 0x0000007c6b757220 */ /* 0x000fe20000410000 */
[----:B------:R-:W-:Y:S01]  /*1270*/  @P2 FADD.FTZ R122, R49, R122 ;  /* 0x0000007a317a2221 */ /* 0x000fe20000010000 */
[----:B0-----:R-:W-:Y:S01]  /*1280*/  @P0 IMAD.WIDE.U32 R88, R113, 0x10, R60 ;  /* 0x0000001071580825 */ /* 0x001fe200078e003c */
[----:B------:R-:W-:-:S03]  /*1290*/  SEL R60, R119, R52, P3 ;  /* 0x00000034773c7207 */ /* 0x000fc60001800000 */
[----:B------:R-:W-:Y:S01]  /*12a0*/  FMUL.FTZ R119, R119, R109 ;  /* 0x0000006d77777220 */ /* 0x000fe20000410000 */
[----:B------:R-:W-:Y:S01]  /*12b0*/  @P2 FADD.FTZ R118, R50, R118 ;  /* 0x0000007632762221 */ /* 0x000fe20000010000 */
[----:B------:R-:W-:Y:S01]  /*12c0*/  @P2 FADD.FTZ R117, R51, R117 ;  /* 0x0000007533752221 */ /* 0x000fe20000010000 */
[C---:B------:R-:W-:Y:S01]  /*12d0*/  SEL R61, R122.reuse, R53, P3 ;  /* 0x000000357a3d7207 */ /* 0x040fe20001800000 */
[----:B------:R-:W-:Y:S01]  /*12e0*/  FMUL.FTZ R119, R119, UR17 ;  /* 0x0000001177777c20 */ /* 0x000fe20008410000 */
[----:B------:R-:W-:Y:S01]  /*12f0*/  FMUL.FTZ R122, R122, R109 ;  /* 0x0000006d7a7a7220 */ /* 0x000fe20000410000 */
[----:B------:R-:W-:Y:S02]  /*1300*/  SEL R62, R118, R54, P3 ;  /* 0x00000036763e7207 */ /* 0x000fe40001800000 */
[----:B------:R-:W-:Y:S01]  /*1310*/  SEL R63, R117, R55, P3 ;  /* 0x00000037753f7207 */ /* 0x000fe20001800000 */
[----:B------:R-:W-:Y:S01]  /*1320*/  FMUL.FTZ R122, R122, UR17 ;  /* 0x000000117a7a7c20 */ /* 0x000fe20008410000 */
[----:B------:R-:W-:-:S03]  /*1330*/  LOP3.LUT P6, RZ, R114, 0xff, RZ, 0xc0, !PT ;  /* 0x000000ff72ff7812 */ /* 0x000fc600078cc0ff */
[----:B------:R0:W-:Y:S01]  /*1340*/  @P0 STG.E.128 desc[UR4][R88.64], R60 ;  /* 0x0000003c58000986 */ /* 0x0001e2000c101d04 */
[----:B------:R-:W-:Y:S01]  /*1350*/  LOP3.LUT P5, RZ, R114, 0xff00, RZ, 0xc0, !PT ;  /* 0x0000ff0072ff7812 */ /* 0x000fe200078ac0ff */
[----:B--2---:R-:W-:Y:S01]  /*1360*/  FMUL.FTZ R56, R119, R56 ;  /* 0x0000003877387220 */ /* 0x004fe20000410000 */
[----:B------:R-:W-:Y:S01]  /*1370*/  FMUL.FTZ R119, R24, R119 ;  /* 0x0000007718777220 */ /* 0x000fe20000410000 */
[-C--:B------:R-:W-:Y:S01]  /*1380*/  FMUL.FTZ R57, R57, R122.reuse ;  /* 0x0000007a39397220 */ /* 0x080fe20000410000 */
[----:B------:R-:W-:Y:S02]  /*1390*/  FMUL.FTZ R122, R25, R122 ;  /* 0x0000007a197a7220 */ /* 0x000fe40000410000 */
[----:B0-----:R-:W-:Y:S02]  /*13a0*/  FSEL R88, R56, RZ, P6 ;  /* 0x000000ff38587208 */ /* 0x001fe40003000000 */
[----:B------:R-:W-:Y:S02]  /*13b0*/  SEL R60, R119, RZ, P6 ;  /* 0x000000ff773c7207 */ /* 0x000fe40003000000 */
[----:B------:R-:W-:-:S02]  /*13c0*/  LEA R120, P6, R113, UR20, 0x4 ;  /* 0x0000001471787c11 */ /* 0x000fc4000f8c20ff */
[----:B------:R-:W-:Y:S02]  /*13d0*/  FSEL R89, R57, RZ, P5 ;  /* 0x000000ff39597208 */ /* 0x000fe40002800000 */
[----:B------:R-:W-:Y:S02]  /*13e0*/  LEA.HI.X R121, R113, UR21, RZ, 0x4, P6 ;  /* 0x0000001571797c11 */ /* 0x000fe4000b0f24ff */
[----:B------:R-:W-:Y:S02]  /*13f0*/  SEL R61, R122, RZ, P5 ;  /* 0x000000ff7a3d7207 */ /* 0x000fe40002800000 */
[C---:B------:R-:W-:Y:S02]  /*1400*/  IADD3 R122, P5, R111.reuse, UR22, RZ ;  /* 0x000000166f7a7c10 */ /* 0x040fe4000ffbe0ff */
[----:B------:R-:W-:Y:S02]  /*1410*/  @P0 IADD3 R56, P6, R111, UR18, RZ ;  /* 0x000000126f380c10 */ /* 0x000fe4000ffde0ff */
[----:B------:R-:W-:-:S02]  /*1420*/  IADD3.X R123, R110, UR23, RZ, P5, !PT ;  /* 0x000000176e7b7c10 */ /* 0x000fc4000affe4ff */
[----:B------:R-:W-:Y:S01]  /*1430*/  @P0 IADD3.X R57, R110, UR19, RZ, P6, !PT ;  /* 0x000000136e390c10 */ /* 0x000fe2000b7fe4ff */
[-C--:B------:R-:W-:Y:S01]  /*1440*/  FMUL.FTZ R113, R118, R109.reuse ;  /* 0x0000006d76717220 */ /* 0x080fe20000410000 */
[C---:B------:R-:W-:Y:S02]  /*1450*/  LOP3.LUT P5, RZ, R114.reuse, 0xff0000, RZ, 0xc0, !PT ;  /* 0x00ff000072ff7812 */ /* 0x040fe400078ac0ff */
[----:B------:R-:W-:Y:S01]  /*1460*/  LOP3.LUT P6, RZ, R114, 0xff000000, RZ, 0xc0, !PT ;  /* 0xff00000072ff7812 */ /* 0x000fe200078cc0ff */
[----:B------:R-:W-:Y:S01]  /*1470*/  FMUL.FTZ R114, R117, R109 ;  /* 0x0000006d75727220 */ /* 0x000fe20000410000 */
[----:B------:R-:W-:-:S03]  /*1480*/  FMUL.FTZ R113, R113, UR17 ;  /* 0x0000001171717c20 */ /* 0x000fc60008410000 */
[----:B------:R-:W-:Y:S01]  /*1490*/  FMUL.FTZ R114, R114, UR17 ;  /* 0x0000001172727c20 */ /* 0x000fe20008410000 */
[----:B------:R-:W-:-:S03]  /*14a0*/  FMUL.FTZ R62, R26, R113 ;  /* 0x000000711a3e7220 */ /* 0x000fc60000410000 */
[----:B------:R-:W-:Y:S02]  /*14b0*/  FMUL.FTZ R63, R27, R114 ;  /* 0x000000721b3f7220 */ /* 0x000fe40000410000 */
[----:B------:R-:W-:-:S03]  /*14c0*/  SEL R62, R62, RZ, P5 ;  /* 0x000000ff3e3e7207 */ /* 0x000fc60002800000 */
[----:B------:R-:W-:-:S05]  /*14d0*/  SEL R63, R63, RZ, P6 ;  /* 0x000000ff3f3f7207 */ /* 0x000fca0003000000 */
[----:B------:R0:W-:Y:S04]  /*14e0*/  STG.E.128 desc[UR4][R120.64], R60 ;  /* 0x0000003c78007986 */ /* 0x0001e8000c101d04 */
[----:B0-----:R-:W2:Y:S01]  /*14f0*/  LDG.E.128 R60, desc[UR4][R122.64] ;  /* 0x000000047a3c7981 */ /* 0x001ea2000c1e1d00 */
[-CC-:B------:R-:W-:Y:S01]  /*1500*/  FFMA.FTZ R117, R64, R116.reuse, R115.reuse ;  /* 0x0000007440757223 */ /* 0x180fe20000010073 */
[-CC-:B------:R-:W-:Y:S01]  /*1510*/  FFMA.FTZ R64, R65, R116.reuse, R115.reuse ;  /* 0x0000007441407223 */ /* 0x180fe20000010073 */
[-CC-:B------:R-:W-:Y:S01]  /*1520*/  FFMA.FTZ R65, R66, R116.reuse, R115.reuse ;  /* 0x0000007442417223 */ /* 0x180fe20000010073 */
[----:B------:R-:W-:Y:S01]  /*1530*/  FFMA.FTZ R66, R67, R116, R115 ;  /* 0x0000007443427223 */ /* 0x000fe20000010073 */
[----:B------:R-:W-:-:S03]  /*1540*/  FADD.FTZ R72, R72, -R117 ;  /* 0x8000007548487221 */ /* 0x000fc60000010000 */
[----:B------:R-:W-:Y:S01]  /*1550*/  FADD.FTZ R66, R75, -R66 ;  /* 0x800000424b427221 */ /* 0x000fe20000010000 */
[----:B------:R-:W-:Y:S01]  /*1560*/  FMUL.FTZ R75, R107, R72 ;  /* 0x000000486b4b7220 */ /* 0x000fe20000410000 */
[----:B------:R-:W-:Y:S01]  /*1570*/  FADD.FTZ R64, R73, -R64 ;  /* 0x8000004049407221 */ /* 0x000fe20000010000 */
[----:B------:R-:W-:Y:S02]  /*1580*/  FADD.FTZ R74, R74, -R65 ;  /* 0x800000414a4a7221 */ /* 0x000fe40000010000 */
[----:B------:R-:W-:Y:S01]  /*1590*/  @P2 FADD.FTZ R75, R40, R75 ;  /* 0x0000004b284b2221 */ /* 0x000fe20000010000 */
[C---:B------:R-:W-:Y:S01]  /*15a0*/  FMUL.FTZ R72, R107.reuse, R64 ;  /* 0x000000406b487220 */ /* 0x040fe20000410000 */
[C---:B------:R-:W-:Y:S01]  /*15b0*/  FMUL.FTZ R73, R107.reuse, R74 ;  /* 0x0000004a6b497220 */ /* 0x040fe20000410000 */
[----:B------:R-:W-:Y:S02]  /*15c0*/  FMUL.FTZ R74, R107, R66 ;  /* 0x000000426b4a7220 */ /* 0x000fe40000410000 */
[C---:B------:R-:W-:Y:S01]  /*15d0*/  SEL R64, R75.reuse, R52, P3 ;  /* 0x000000344b407207 */ /* 0x040fe20001800000 */
[----:B------:R-:W-:Y:S01]  /*15e0*/  FMUL.FTZ R75, R75, R109 ;  /* 0x0000006d4b4b7220 */ /* 0x000fe20000410000 */
[----:B------:R-:W-:Y:S01]  /*15f0*/  @P2 FADD.FTZ R72, R41, R72 ;  /* 0x0000004829482221 */ /* 0x000fe20000010000 */
[----:B------:R-:W-:Y:S01]  /*1600*/  @P2 FADD.FTZ R73, R42, R73 ;  /* 0x000000492a492221 */ /* 0x000fe20000010000 */
[----:B------:R-:W-:Y:S01]  /*1610*/  @P2 FADD.FTZ R74, R43, R74 ;  /* 0x0000004a2b4a2221 */ /* 0x000fe20000010000 */
[----:B------:R-:W-:Y:S01]  /*1620*/  FMUL.FTZ R58, R58, R113 ;  /* 0x000000713a3a7220 */ /* 0x000fe20000410000 */
[----:B------:R-:W-:Y:S01]  /*1630*/  FMUL.FTZ R75, R75, UR17 ;  /* 0x000000114b4b7c20 */ /* 0x000fe20008410000 */
[C---:B------:R-:W-:Y:S01]  /*1640*/  FMUL.FTZ R113, R72.reuse, R109 ;  /* 0x0000006d48717220 */ /* 0x040fe20000410000 */
[----:B------:R-:W-:Y:S01]  /*1650*/  SEL R65, R72, R53, P3 ;  /* 0x0000003548417207 */ /* 0x000fe20001800000 */
[----:B------:R-:W-:Y:S01]  /*1660*/  FMUL.FTZ R59, R59, R114 ;  /* 0x000000723b3b7220 */ /* 0x000fe20000410000 */
[----:B------:R-:W-:-:S02]  /*1670*/  SEL R66, R73, R54, P3 ;  /* 0x0000003649427207 */ /* 0x000fc40001800000 */
[----:B------:R-:W-:Y:S02]  /*1680*/  SEL R67, R74, R55, P3 ;  /* 0x000000374a437207 */ /* 0x000fe40001800000 */
[----:B------:R-:W-:Y:S01]  /*1690*/  FSEL R72, R58, RZ, P5 ;  /* 0x000000ff3a487208 */ /* 0x000fe20002800000 */
[----:B------:R-:W-:Y:S01]  /*16a0*/  FMUL.FTZ R58, R113, UR17 ;  /* 0x00000011713a7c20 */ /* 0x000fe20008410000 */
[----:B------:R-:W-:Y:S01]  /*16b0*/  LOP3.LUT P5, RZ, R112, 0xff, RZ, 0xc0, !PT ;  /* 0x000000ff70ff7812 */ /* 0x000fe200078ac0ff */
[----:B------:R0:W-:Y:S01]  /*16c0*/  @P0 STG.E.128 desc[UR4][R56.64], R64 ;  /* 0x0000004038000986 */ /* 0x0001e2000c101d04 */
[----:B------:R-:W-:-:S04]  /*16d0*/  FMUL.FTZ R74, R74, R109 ;  /* 0x0000006d4a4a7220 */ /* 0x000fc80000410000 */
[----:B------:R-:W-:Y:S01]  /*16e0*/  FMUL.FTZ R74, R74, UR17 ;  /* 0x000000114a4a7c20 */ /* 0x000fe20008410000 */
[----:B0-----:R-:W-:Y:S01]  /*16f0*/  FSEL R67, R59, RZ, P6 ;  /* 0x000000ff3b437208 */ /* 0x001fe20003000000 */
[----:B------:R-:W-:Y:S01]  /*1700*/  FMUL.FTZ R57, R21, R58 ;  /* 0x0000003a15397220 */ /* 0x000fe20000410000 */
[----:B------:R-:W-:-:S04]  /*1710*/  LOP3.LUT P6, RZ, R112, 0xff00, RZ, 0xc0, !PT ;  /* 0x0000ff0070ff7812 */ /* 0x000fc800078cc0ff */
[----:B------:R-:W-:Y:S01]  /*1720*/  SEL R57, R57, RZ, P6 ;  /* 0x000000ff39397207 */ /* 0x000fe20003000000 */
[----:B------:R-:W-:Y:S01]  /*1730*/  FMUL.FTZ R59, R23, R74 ;  /* 0x0000004a173b7220 */ /* 0x000fe20000410000 */
[----:B--2---:R-:W-:Y:S01]  /*1740*/  FMUL.FTZ R60, R75, R60 ;  /* 0x0000003c4b3c7220 */ /* 0x004fe20000410000 */
[----:B------:R-:W-:Y:S01]  /*1750*/  FMUL.FTZ R75, R20, R75 ;  /* 0x0000004b144b7220 */ /* 0x000fe20000410000 */
[----:B------:R-:W-:-:S04]  /*1760*/  FMUL.FTZ R61, R61, R58 ;  /* 0x0000003a3d3d7220 */ /* 0x000fc80000410000 */
[----:B------:R-:W-:Y:S01]  /*1770*/  SEL R56, R75, RZ, P5 ;  /* 0x000000ff4b387207 */ /* 0x000fe20002800000 */
[----:B------:R-:W-:Y:S01]  /*1780*/  FMUL.FTZ R75, R73, R109 ;  /* 0x0000006d494b7220 */ /* 0x000fe20000410000 */
[----:B------:R-:W-:Y:S02]  /*1790*/  FSEL R66, R60, RZ, P5 ;  /* 0x000000ff3c427208 */ /* 0x000fe40002800000 */
[----:B------:R-:W-:Y:S01]  /*17a0*/  FSEL R73, R61, RZ, P6 ;  /* 0x000000ff3d497208 */ /* 0x000fe20003000000 */
[----:B------:R-:W-:Y:S01]  /*17b0*/  FMUL.FTZ R75, R75, UR17 ;  /* 0x000000114b4b7c20 */ /* 0x000fe20008410000 */
[----:B------:R-:W-:Y:S02]  /*17c0*/  IADD3 R64, P5, R111, UR20, RZ ;  /* 0x000000146f407c10 */ /* 0x000fe4000ffbe0ff */
[----:B------:R-:W-:Y:S01]  /*17d0*/  IADD3 R60, P6, R106, UR22, RZ ;  /* 0x000000166a3c7c10 */ /* 0x000fe2000ffde0ff */
[----:B------:R-:W-:Y:S01]  /*17e0*/  FMUL.FTZ R58, R22, R75 ;  /* 0x0000004b163a7220 */ /* 0x000fe20000410000 */
[----:B------:R-:W-:-:S02]  /*17f0*/  IADD3.X R65, R110, UR21, RZ, P5, !PT ;  /* 0x000000156e417c10 */ /* 0x000fc4000affe4ff */
[----:B------:R-:W-:Y:S02]  /*1800*/  IADD3.X R61, R105, UR23, RZ, P6, !PT ;  /* 0x00000017693d7c10 */ /* 0x000fe4000b7fe4ff */
[C---:B------:R-:W-:Y:S02]  /*1810*/  LOP3.LUT P5, RZ, R112.reuse, 0xff0000, RZ, 0xc0, !PT ;  /* 0x00ff000070ff7812 */ /* 0x040fe400078ac0ff */
[----:B------:R-:W-:Y:S02]  /*1820*/  LOP3.LUT P6, RZ, R112, 0xff000000, RZ, 0xc0, !PT ;  /* 0xff00000070ff7812 */ /* 0x000fe400078cc0ff */
[----:B------:R-:W-:Y:S02]  /*1830*/  SEL R58, R58, RZ, P5 ;  /* 0x000000ff3a3a7207 */ /* 0x000fe40002800000 */
[----:B------:R-:W-:-:S05]  /*1840*/  SEL R59, R59, RZ, P6 ;  /* 0x000000ff3b3b7207 */ /* 0x000fca0003000000 */
[----:B------:R0:W-:Y:S04]  /*1850*/  STG.E.128 desc[UR4][R64.64], R56 ;  /* 0x0000003840007986 */ /* 0x0001e8000c101d04 */
[----:B0-----:R0:W2:Y:S01]  /*1860*/  LDG.E.128 R56, desc[UR4][R60.64] ;  /* 0x000000043c387981 */ /* 0x0010a2000c1e1d00 */
        /* <DEDUP_REMOVED lines=17> */
[----:B0-----:R-:W-:-:S02]  /*1980*/  @P0 IADD3 R60, P2, R106, UR18, RZ ;  /* 0x000000126a3c0c10 */ /* 0x001fc4000ff5e0ff */
[C---:B------:R-:W-:Y:S01]  /*1990*/  SEL R52, R71.reuse, R52, P3 ;  /* 0x0000003447347207 */ /* 0x040fe20001800000 */
[----:B------:R-:W-:Y:S01]  /*19a0*/  FMUL.FTZ R71, R71, R109 ;  /* 0x0000006d47477220 */ /* 0x000fe20000410000 */
[C---:B------:R-:W-:Y:S01]  /*19b0*/  SEL R53, R68.reuse, R53, P3 ;  /* 0x0000003544357207 */ /* 0x040fe20001800000 */
[-C--:B------:R-:W-:Y:S01]  /*19c0*/  FMUL.FTZ R68, R68, R109.reuse ;  /* 0x0000006d44447220 */ /* 0x080fe20000410000 */
[C---:B------:R-:W-:Y:S01]  /*19d0*/  SEL R54, R75.reuse, R54, P3 ;  /* 0x000000364b367207 */ /* 0x040fe20001800000 */
[-C--:B------:R-:W-:Y:S01]  /*19e0*/  FMUL.FTZ R75, R75, R109.reuse ;  /* 0x0000006d4b4b7220 */ /* 0x080fe20000410000 */
[C---:B------:R-:W-:Y:S01]  /*19f0*/  FMUL.FTZ R109, R116.reuse, R109 ;  /* 0x0000006d746d7220 */ /* 0x040fe20000410000 */
[----:B------:R-:W-:Y:S01]  /*1a00*/  FMUL.FTZ R63, R63, R74 ;  /* 0x0000004a3f3f7220 */ /* 0x000fe20000410000 */
[----:B------:R-:W-:Y:S01]  /*1a10*/  SEL R55, R116, R55, P3 ;  /* 0x0000003774377207 */ /* 0x000fe20001800000 */
[----:B------:R-:W-:Y:S01]  /*1a20*/  FMUL.FTZ R71, R71, UR17 ;  /* 0x0000001147477c20 */ /* 0x000fe20008410000 */
[----:B------:R-:W-:Y:S01]  /*1a30*/  @P0 IADD3.X R61, R105, UR19, RZ, P2, !PT ;  /* 0x00000013693d0c10 */ /* 0x000fe200097fe4ff */
[----:B------:R-:W-:Y:S01]  /*1a40*/  FMUL.FTZ R68, R68, UR17 ;  /* 0x0000001144447c20 */ /* 0x000fe20008410000 */
[----:B------:R-:W-:Y:S01]  /*1a50*/  FMUL.FTZ R75, R75, UR17 ;  /* 0x000000114b4b7c20 */ /* 0x000fe20008410000 */
[----:B------:R-:W-:Y:S01]  /*1a60*/  FMUL.FTZ R70, R109, UR17 ;  /* 0x000000116d467c20 */ /* 0x000fe20008410000 */
[----:B------:R-:W-:Y:S01]  /*1a70*/  FSEL R65, R62, RZ, P5 ;  /* 0x000000ff3e417208 */ /* 0x000fe20002800000 */
[----:B------:R-:W-:Y:S01]  /*1a80*/  FADD.FTZ R6, R67, R6 ;  /* 0x0000000643067221 */ /* 0x000fe20000010000 */
[----:B------:R-:W-:Y:S01]  /*1a90*/  FSEL R69, R63, RZ, P6 ;  /* 0x000000ff3f457208 */ /* 0x000fe20003000000 */
[----:B------:R-:W-:Y:S01]  /*1aa0*/  FMUL.FTZ R62, R16, R71 ;  /* 0x00000047103e7220 */ /* 0x000fe20000410000 */
[----:B------:R-:W-:Y:S01]  /*1ab0*/  FMUL.FTZ R63, R17, R68 ;  /* 0x00000044113f7220 */ /* 0x000fe20000410000 */
[C---:B------:R-:W-:Y:S01]  /*1ac0*/  LOP3.LUT P5, RZ, R108.reuse, 0xff, RZ, 0xc0, !PT ;  /* 0x000000ff6cff7812 */ /* 0x040fe200078ac0ff */
[----:B------:R0:W-:Y:S01]  /*1ad0*/  @P0 STG.E.128 desc[UR4][R60.64], R52 ;  /* 0x000000343c000986 */ /* 0x0001e2000c101d04 */
[----:B------:R-:W-:Y:S01]  /*1ae0*/  LOP3.LUT P6, RZ, R108, 0xff00, RZ, 0xc0, !PT ;  /* 0x0000ff006cff7812 */ /* 0x000fe200078cc0ff */
[----:B------:R-:W-:Y:S01]  /*1af0*/  FMUL.FTZ R64, R18, R75 ;  /* 0x0000004b12407220 */ /* 0x000fe20000410000 */
[----:B------:R-:W-:Y:S01]  /*1b00*/  FMUL.FTZ R67, R19, R70 ;  /* 0x0000004613437220 */ /* 0x000fe20000410000 */
[----:B------:R-:W-:-:S02]  /*1b10*/  LOP3.LUT P3, RZ, R108, 0xff0000, RZ, 0xc0, !PT ;  /* 0x00ff00006cff7812 */ /* 0x000fc4000786c0ff */
[----:B------:R-:W-:Y:S02]  /*1b20*/  LOP3.LUT P2, RZ, R108, 0xff000000, RZ, 0xc0, !PT ;  /* 0xff0000006cff7812 */ /* 0x000fe4000784c0ff */
[----:B------:R-:W-:-:S04]  /*1b30*/  IADD3 R106, P0, R106, UR20, RZ ;  /* 0x000000146a6a7c10 */ /* 0x000fc8000ff1e0ff */
[----:B------:R-:W-:Y:S02]  /*1b40*/  IADD3.X R107, R105, UR21, RZ, P0, !PT ;  /* 0x00000015696b7c10 */ /* 0x000fe400087fe4ff */
[----:B0-----:R-:W-:Y:S02]  /*1b50*/  SEL R60, R62, RZ, P5 ;  /* 0x000000ff3e3c7207 */ /* 0x001fe40002800000 */
[----:B------:R-:W-:Y:S02]  /*1b60*/  SEL R61, R63, RZ, P6 ;  /* 0x000000ff3f3d7207 */ /* 0x000fe40003000000 */
[----:B------:R-:W-:Y:S02]  /*1b70*/  SEL R62, R64, RZ, P3 ;  /* 0x000000ff403e7207 */ /* 0x000fe40001800000 */
[----:B------:R-:W-:Y:S02]  /*1b80*/  SEL R63, R67, RZ, P2 ;  /* 0x000000ff433f7207 */ /* 0x000fe40001000000 */
[----:B------:R-:W-:-:S03]  /*1b90*/  IADD3 R104, R104, UR24, RZ ;  /* 0x0000001868687c10 */ /* 0x000fc6000fffe0ff */
[----:B------:R0:W-:Y:S01]  /*1ba0*/  STG.E.128 desc[UR4][R106.64], R60 ;  /* 0x0000003c6a007986 */ /* 0x0001e2000c101d04 */
[----:B------:R-:W-:Y:S01]  /*1bb0*/  ISETP.GE.AND P0, PT, R104, UR25, PT ;  /* 0x0000001968007c0c */ /* 0x000fe2000bf06270 */
[----:B------:R-:W-:Y:S01]  /*1bc0*/  FADD.FTZ R7, R88, R7 ;  /* 0x0000000758077221 */ /* 0x000fe20000010000 */
[----:B------:R-:W-:Y:S01]  /*1bd0*/  FADD.FTZ R8, R89, R8 ;  /* 0x0000000859087221 */ /* 0x000fe20000010000 */
[----:B------:R-:W-:Y:S01]  /*1be0*/  FADD.FTZ R5, R72, R5 ;  /* 0x0000000548057221 */ /* 0x000fe20000010000 */
[----:B------:R-:W-:Y:S01]  /*1bf0*/  FADD.FTZ R3, R66, R3 ;  /* 0x0000000342037221 */ /* 0x000fe20000010000 */
[----:B------:R-:W-:Y:S01]  /*1c00*/  FADD.FTZ R4, R73, R4 ;  /* 0x0000000449047221 */ /* 0x000fe20000010000 */
[----:B------:R-:W-:Y:S01]  /*1c10*/  FADD.FTZ R86, R65, R86 ;  /* 0x0000005641567221 */ /* 0x000fe20000010000 */
[----:B------:R-:W-:Y:S01]  /*1c20*/  FADD.FTZ R2, R69, R2 ;  /* 0x0000000245027221 */ /* 0x000fe20000010000 */
[----:B------:R-:W-:Y:S01]  /*1c30*/  SEL R115, RZ, 0x1, P4 ;  /* 0x00000001ff737807 */ /* 0x000fe20002000000 */
[----:B--2---:R-:W-:Y:S01]  /*1c40*/  FMUL.FTZ R56, R71, R56 ;  /* 0x0000003847387220 */ /* 0x004fe20000410000 */
[----:B------:R-:W-:Y:S01]  /*1c50*/  FMUL.FTZ R68, R57, R68 ;  /* 0x0000004439447220 */ /* 0x000fe20000410000 */
[----:B------:R-:W-:Y:S01]  /*1c60*/  FMUL.FTZ R58, R58, R75 ;  /* 0x0000004b3a3a7220 */ /* 0x000fe20000410000 */
[----:B------:R-:W-:-:S02]  /*1c70*/  FMUL.FTZ R70, R59, R70 ;  /* 0x000000463b467220 */ /* 0x000fc40000410000 */
[----:B------:R-:W-:Y:S02]  /*1c80*/  FSEL R57, R56, RZ, P5 ;  /* 0x000000ff38397208 */ /* 0x000fe40002800000 */
[----:B------:R-:W-:Y:S02]  /*1c90*/  FSEL R68, R68, RZ, P6 ;  /* 0x000000ff44447208 */ /* 0x000fe40003000000 */
[----:B------:R-:W-:Y:S02]  /*1ca0*/  FSEL R59, R58, RZ, P3 ;  /* 0x000000ff3a3b7208 */ /* 0x000fe40001800000 */
[----:B------:R-:W-:Y:S01]  /*1cb0*/  FSEL R70, R70, RZ, P2 ;  /* 0x000000ff46467208 */ /* 0x000fe20001000000 */
[----:B------:R-:W-:Y:S01]  /*1cc0*/  FADD.FTZ R90, R57, R90 ;  /* 0x0000005a395a7221 */ /* 0x000fe20000010000 */
[----:B------:R-:W-:Y:S01]  /*1cd0*/  FADD.FTZ R87, R68, R87 ;  /* 0x0000005744577221 */ /* 0x000fe20000010000 */
[----:B------:R-:W-:Y:S02]  /*1ce0*/  FADD.FTZ R92, R59, R92 ;  /* 0x0000005c3b5c7221 */ /* 0x000fe40000010000 */
        /* <DEDUP_REMOVED lines=37> */
.L_x_8259:
        /* <DEDUP_REMOVED lines=22> */
.L_x_8260:
[----:B------:R-:W-:Y:S01]  /*20a0*/  HFMA2.MMA R60, -RZ, RZ, 0, 9.5367431640625e-07 ;  /* 0x00000010ff3c7435 */ /* 0x000fe200000001ff */
[----:B------:R-:W-:Y:S02]  /*20b0*/  MOV R61, 0x1f ;  /* 0x0000001f003d7802 */ /* 0x000fe40000000f00 */
[----:B------:R-:W-:-:S08]  /*20c0*/  MOV R62, 0xffffffff ;  /* 0xffffffff003e7802 */ /* 0x000fd00000000f00 */
[----:B-----5:R-:W-:Y:S05]  /*20d0*/  WARPSYNC.COLLECTIVE R62, `(.L_x_8262) ;  /* 0x000000003e087348 */ /* 0x020fea0003c00000 */
[----:B------:R0:W1:Y:S02]  /*20e0*/  SHFL.DOWN P0, R59, R63, R60, R61 ;  /* 0x0800003c3f3b7389 */ /* 0x000064000000003d */
[----:B01---5:R-:W-:Y:S01]  /*20f0*/  ENDCOLLECTIVE ;  /* 0x000000000000791b */ /* 0x023fe20003800000 */
.L_x_8262:
[----:B------:R-:W-:Y:S01]  /*2100*/  FADD.FTZ R56, R63, R59 ;  /* 0x0000003b3f387221 */ /* 0x000fe20000010000 */
[----:B------:R-:W-:-:S07]  /*2110*/  MOV R63, R58 ;  /* 0x0000003a003f7202 */ /* 0x000fce0000000f00 */
[----:B------:R-:W-:Y:S05]  /*2120*/  WARPSYNC.COLLECTIVE R62, `(.L_x_8263) ;  /* 0x000000003e087348 */ /* 0x000fea0003c00000 */
[----:B------:R0:W1:Y:S02]  /*2130*/  SHFL.DOWN P0, R59, R63, R60, R61 ;  /* 0x0800003c3f3b7389 */ /* 0x000064000000003d */
[----:B01----:R-:W-:Y:S01]  /*2140*/  ENDCOLLECTIVE ;  /* 0x000000000000791b */ /* 0x003fe20003800000 */
.L_x_8263:
[----:B------:R-:W-:Y:S01]  /*2150*/  HFMA2.MMA R60, -RZ, RZ, 0, 4.76837158203125e-07 ;  /* 0x00000008ff3c7435 */ /* 0x000fe200000001ff */
[----:B------:R-:W-:Y:S02]  /*2160*/  MOV R63, R56 ;  /* 0x00000038003f7202 */ /* 0x000fe40000000f00 */
[----:B------:R-:W-:-:S08]  /*2170*/  MOV R57, R59 ;  /* 0x0000003b00397202 */ /* 0x000fd00000000f00 */
[----:B------:R-:W-:Y:S05]  /*2180*/  WARPSYNC.COLLECTIVE R62, `(.L_x_8264) ;  /* 0x000000003e087348 */ /* 0x000fea0003c00000 */
[----:B------:R0:W1:Y:S02]  /*2190*/  SHFL.DOWN P0, R59, R63, R60, R61 ;  /* 0x0800003c3f3b7389 */ /* 0x000064000000003d */
[----:B01----:R-:W-:Y:S01]  /*21a0*/  ENDCOLLECTIVE ;  /* 0x000000000000791b */ /* 0x003fe20003800000 */
.L_x_8264:
[----:B------:R-:W-:-:S05]  /*21b0*/  FADD.FTZ R57, R58, R57 ;  /* 0x000000393a397221 */ /* 0x000fca0000010000 */
[----:B------:R-:W-:Y:S01]  /*21c0*/  MOV R63, R57 ;  /* 0x00000039003f7202 */ /* 0x000fe20000000f00 */
[----:B------:R-:W-:-:S07]  /*21d0*/  FADD.FTZ R116, R56, R59 ;  /* 0x0000003b38747221 */ /* 0x000fce0000010000 */
[----:B------:R-:W-:Y:S05]  /*21e0*/  WARPSYNC.COLLECTIVE R62, `(.L_x_8265) ;  /* 0x000000003e087348 */ /* 0x000fea0003c00000 */
[----:B------:R0:W1:Y:S02]  /*21f0*/  SHFL.DOWN P0, R59, R63, R60, R61 ;  /* 0x0800003c3f3b7389 */ /* 0x000064000000003d */
[----:B01----:R-:W-:Y:S01]  /*2200*/  ENDCOLLECTIVE ;  /* 0x000000000000791b */ /* 0x003fe20003800000 */
.L_x_8265:
[----:B------:R-:W-:Y:S01]  /*2210*/  HFMA2.MMA R60, -RZ, RZ, 0, 2.384185791015625e-07 ;  /* 0x00000004ff3c7435 */ /* 0x000fe200000001ff */
[----:B------:R-:W-:Y:S02]  /*2220*/  MOV R63, R116 ;  /* 0x00000074003f7202 */ /* 0x000fe40000000f00 */
[----:B------:R-:W-:-:S08]  /*2230*/  MOV R125, R59 ;  /* 0x0000003b007d7202 */ /* 0x000fd00000000f00 */
[----:B------:R-:W-:Y:S05]  /*2240*/  WARPSYNC.COLLECTIVE R62, `(.L_x_8266) ;  /* 0x000000003e087348 */ /* 0x000fea0003c00000 */
[----:B------:R0:W1:Y:S02]  /*2250*/  SHFL.DOWN P0, R59, R63, R60, R61 ;  /* 0x0800003c3f3b7389 */ /* 0x000064000000003d */
[----:B01----:R-:W-:Y:S01]  /*2260*/  ENDCOLLECTIVE ;  /* 0x000000000000791b */ /* 0x003fe20003800000 */
.L_x_8266:
[----:B------:R-:W-:-:S05]  /*2270*/  FADD.FTZ R57, R57, R125 ;  /* 0x0000007d39397221 */ /* 0x000fca0000010000 */
[----:B------:R-:W-:Y:S01]  /*2280*/  MOV R63, R57 ;  /* 0x00000039003f7202 */ /* 0x000fe20000000f00 */
[----:B------:R-:W-:-:S07]  /*2290*/  FADD.FTZ R125, R116, R59 ;  /* 0x0000003b747d7221 */ /* 0x000fce0000010000 */
[----:B------:R-:W-:Y:S05]  /*22a0*/  WARPSYNC.COLLECTIVE R62, `(.L_x_8267) ;  /* 0x000000003e087348 */ /* 0x000fea0003c00000 */
[----:B------:R0:W1:Y:S02]  /*22b0*/  SHFL.DOWN P0, R59, R63, R60, R61 ;  /* 0x0800003c3f3b7389 */ /* 0x000064000000003d */
[----:B01----:R-:W-:Y:S01]  /*22c0*/  ENDCOLLECTIVE ;  /* 0x000000000000791b */ /* 0x003fe20003800000 */
.L_x_8267:
[----:B------:R-:W-:Y:S01]  /*22d0*/  HFMA2.MMA R60, -RZ, RZ, 0, 1.1920928955078125e-07 ;  /* 0x00000002ff3c7435 */ /* 0x000fe200000001ff */
[----:B------:R-:W-:Y:S02]  /*22e0*/  MOV R63, R125 ;  /* 0x0000007d003f7202 */ /* 0x000fe40000000f00 */
[----:B------:R-:W-:-:S08]  /*22f0*/  MOV R56, R59 ;  /* 0x0000003b00387202 */ /* 0x000fd00000000f00 */
[----:B------:R-:W-:Y:S05]  /*2300*/  WARPSYNC.COLLECTIVE R62, `(.L_x_8268) ;  /* 0x000000003e087348 */ /* 0x000fea0003c00000 */
[----:B------:R0:W1:Y:S02]  /*2310*/  SHFL.DOWN P0, R59, R63, R60, R61 ;  /* 0x0800003c3f3b7389 */ /* 0x000064000000003d */
[----:B01----:R-:W-:Y:S01]  /*2320*/  ENDCOLLECTIVE ;  /* 0x000000000000791b */ /* 0x003fe20003800000 */
.L_x_8268:
[----:B------:R-:W-:-:S05]  /*2330*/  FADD.FTZ R116, R57, R56 ;  /* 0x0000003839747221 */ /* 0x000fca0000010000 */
[----:B------:R-:W-:Y:S01]  /*2340*/  MOV R63, R116 ;  /* 0x00000074003f7202 */ /* 0x000fe20000000f00 */
[----:B------:R-:W-:-:S07]  /*2350*/  FADD.FTZ R58, R125, R59 ;  /* 0x0000003b7d3a7221 */ /* 0x000fce0000010000 */
[----:B------:R-:W-:Y:S05]  /*2360*/  WARPSYNC.COLLECTIVE R62, `(.L_x_8269) ;  /* 0x000000003e087348 */ /* 0x000fea0003c00000 */
[----:B------:R0:W1:Y:S02]  /*2370*/  SHFL.DOWN P0, R59, R63, R60, R61 ;  /* 0x0800003c3f3b7389 */ /* 0x000064000000003d */
[----:B01----:R-:W-:Y:S01]  /*2380*/  ENDCOLLECTIVE ;  /* 0x000000000000791b */ /* 0x003fe20003800000 */
.L_x_8269:
[----:B------:R-:W-:Y:S01]  /*2390*/  HFMA2.MMA R60, -RZ, RZ, 0, 5.9604644775390625e-08 ;  /* 0x00000001ff3c7435 */ /* 0x000fe200000001ff */
[----:B------:R-:W-:Y:S02]  /*23a0*/  MOV R63, R58 ;  /* 0x0000003a003f7202 */ /* 0x000fe40000000f00 */
[----:B------:R-:W-:-:S08]  /*23b0*/  MOV R56, R59 ;  /* 0x0000003b00387202 */ /* 0x000fd00000000f00 */
[----:B------:R-:W-:Y:S05]  /*23c0*/  WARPSYNC.COLLECTIVE R62, `(.L_x_8270) ;  /* 0x000000003e087348 */ /* 0x000fea0003c00000 */
[----:B------:R0:W1:Y:S02]  /*23d0*/  SHFL.DOWN P0, R59, R63, R60, R61 ;  /* 0x0800003c3f3b7389 */ /* 0x000064000000003d */
[----:B01----:R-:W-:Y:S01]  /*23e0*/  ENDCOLLECTIVE ;  /* 0x000000000000791b */ /* 0x003fe20003800000 */
.L_x_8270:
[----:B------:R-:W-:-:S05]  /*23f0*/  FADD.FTZ R57, R116, R56 ;  /* 0x0000003874397221 */ /* 0x000fca0000010000 */
[----:B------:R-:W-:Y:S02]  /*2400*/  MOV R63, R57 ;  /* 0x00000039003f7202 */ /* 0x000fe40000000f00 */
[----:B------:R-:W-:-:S07]  /*2410*/  MOV R56, R59 ;  /* 0x0000003b00387202 */ /* 0x000fce0000000f00 */
[----:B------:R-:W-:Y:S05]  /*2420*/  WARPSYNC.COLLECTIVE R62, `(.L_x_8271) ;  /* 0x000000003e087348 */ /* 0x000fea0003c00000 */
[----:B------:R0:W1:Y:S02]  /*2430*/  SHFL.DOWN P0, R59, R63, R60, R61 ;  /* 0x0800003c3f3b7389 */ /* 0x000064000000003d */
[----:B01----:R-:W-:Y:S01]  /*2440*/  ENDCOLLECTIVE ;  /* 0x000000000000791b */ /* 0x003fe20003800000 */
.L_x_8271:
[----:B------:R-:W-:Y:S05]  /*2450*/  BRA `(.L_x_8272) ;  /* 0xffffffe800a87947 */ /* 0x000fea000383ffff */
.L_x_8273:
        /* <DEDUP_REMOVED lines=10> */
.L_x_8689:


//--------------------- .text._ZN10layer_norm22ln_bwd_finalize_kernelINS_22Kernel_traits_finalizeILj1536EfffffjLb1ELj1024ELj4ENS_18Kernel_traits_baseILj1536EfffffjLj1024EEEEELb1ELb0EEEvNS_9BwdParamsE --------------------------
	.section	.text._ZN10layer_norm22ln_bwd_finalize_kernelINS_22Kernel_traits_finalizeILj1536EfffffjLb1ELj1024ELj4ENS_18Kernel_traits_baseILj1536EfffffjLj1024EEEEELb1ELb0EEEvNS_9BwdParamsE,"ax",@progbits
	.align	128
        .global         _ZN10layer_norm22ln_bwd_finalize_kernelINS_22Kernel_traits_finalizeILj1536EfffffjLb1ELj1024ELj4ENS_18Kernel_traits_baseILj1536EfffffjLj1024EEEEELb1ELb0EEEvNS_9BwdParamsE
        .type           _ZN10layer_norm22ln_bwd_finalize_kernelINS_22Kernel_traits_finalizeILj1536EfffffjLb1ELj1024ELj4ENS_18Kernel_traits_baseILj1536EfffffjLj1024EEEEELb1ELb0EEEvNS_9BwdParamsE,@function
        .size           _ZN10layer_norm22ln_bwd_finalize_kernelINS_22Kernel_traits_finalizeILj1536EfffffjLb1ELj1024ELj4ENS_18Kernel_traits_baseILj1536EfffffjLj1024EEEEELb1ELb0EEEvNS_9BwdParamsE,(.L_x_8690 - _ZN10layer_norm22ln_bwd_finalize_kernelINS_22Kernel_traits_finalizeILj1536EfffffjLb1ELj1024ELj4ENS_18Kernel_traits_baseILj1536EfffffjLj1024EEEEELb1ELb0EEEvNS_9BwdParamsE)
        .other          _ZN10layer_norm22ln_bwd_finalize_kernelINS_22Kernel_traits_finalizeILj1536EfffffjLb1ELj1024ELj4ENS_18Kernel_traits_baseILj1536EfffffjLj1024EEEEELb1ELb0EEEvNS_9BwdParamsE,@"STO_CUDA_ENTRY STV_DEFAULT"
_ZN10layer_norm22ln_bwd_finalize_kernelINS_22Kernel_traits_finalizeILj1536EfffffjLb1ELj1024ELj4ENS_18Kernel_traits_baseILj1536EfffffjLj1024EEEEELb1ELb0EEEvNS_9BwdParamsE:
.text._ZN10layer_norm22ln_bwd_finalize_kernelINS_22Kernel_traits_finalizeILj1536EfffffjLb1ELj1024ELj4ENS_18Kernel_traits_baseILj1536EfffffjLj1024EEEEELb1ELb0EEEvNS_9BwdParamsE:
        /* <DEDUP_REMOVED lines=24> */
.L_x_8286:
        /* <DEDUP_REMOVED lines=36> */
.L_x_8278:
        /* <DEDUP_REMOVED lines=49> */
.L_x_8277:
[----:B------:R-:W-:Y:S05]  /*06d0*/  BSYNC B1 ;  /* 0x0000000000017941 */ /* 0x000fea0003800000 */
.L_x_8276:
        /* <DEDUP_REMOVED lines=31> */
.L_x_8280:
[----:B------:R-:W-:Y:S05]  /*08d0*/  BSYNC B1 ;  /* 0x0000000000017941 */ /* 0x000fea0003800000 */
.L_x_8279:
        /* <DEDUP_REMOVED lines=16> */
.L_x_8281:
[----:B------:R-:W-:Y:S05]  /*09e0*/  BSYNC B1 ;  /* 0x0000000000017941 */ /* 0x000fea0003800000 */
.L_x_8275:
[----:B------:R-:W-:Y:S05]  /*09f0*/  BSYNC B0 ;  /* 0x0000000000007941 */ /* 0x000fea0003800000 */
.L_x_8274:
        /* <DEDUP_REMOVED lines=40> */
.L_x_8302:
        /* <DEDUP_REMOVED lines=8> */
.L_x_8282:
        /* <DEDUP_REMOVED lines=20> */
.L_x_8285:
[----:B------:R-:W-:Y:S05]  /*0e40*/  BSYNC B0 ;  /* 0x0000000000007941 */ /* 0x000fea0003800000 */
.L_x_8284:
[C---:B------:R-:W-:Y:S01]  /*0e50*/  ISETP.GT.U32.AND P1, PT, R4.reuse, -0x601, PT ;  /* 0xfffff9ff0400780c */ /* 0x040fe20003f24070 */
[----:B------:R-:W-:Y:S01]  /*0e60*/  VIADD R4, R4, 0x600 ;  /* 0x0000060004047836 */ /* 0x000fe20000000000 */
[----:B------:R-:W-:-:S11]  /*0e70*/  IADD3 R5, R5, 0x300, RZ ;  /* 0x0000030005057810 */ /* 0x000fd60007ffe0ff */
[----:B------:R-:W-:Y:S05]  /*0e80*/  @P1 BRA `(.L_x_8286) ;  /* 0xfffffff000bc1947 */ /* 0x000fea000383ffff */
[----:B------:R-:W-:Y:S05]  /*0e90*/  EXIT ;  /* 0x000000000000794d */ /* 0x000fea0003800000 */
.L_x_8283:
[----:B0-----:R-:W-:Y:S01]  /*0ea0*/  HFMA2.MMA R24, -RZ, RZ, 0, 5.9604644775390625e-08 ;  /* 0x00000001ff187435 */ /* 0x001fe200000001ff */
[----:B----4-:R-:W-:Y:S02]  /*0eb0*/  MOV R23, R10 ;  /* 0x0000000a00177202 */ /* 0x010fe40000000f00 */
[----:B------:R-:W-:Y:S02]  /*0ec0*/  MOV R25, 0x1f ;  /* 0x0000001f00197802 */ /* 0x000fe40000000f00 */
[----:B------:R-:W-:-:S07]  /*0ed0*/  MOV R20, 0xffffffff ;  /* 0xffffffff00147802 */ /* 0x000fce0000000f00 */
[----:B-123--:R-:W-:Y:S05]  /*0ee0*/  WARPSYNC.COLLECTIVE R20, `(.L_x_8287) ;  /* 0x0000000014087348 */ /* 0x00efea0003c00000 */
[----:B------:R0:W4:Y:S02]  /*0ef0*/  SHFL.BFLY P2, R22, R23, R24, R25 ;  /* 0x0c00001817167389 */ /* 0x0001240000040019 */
[----:B01234-:R-:W-:Y:S01]  /*0f00*/  ENDCOLLECTIVE ;  /* 0x000000000000791b */ /* 0x01ffe20003800000 */
.L_x_8287:
[----:B------:R-:W-:Y:S01]  /*0f10*/  IMAD.MOV.U32 R24, RZ, RZ, 0x2 ;  /* 0x00000002ff187424 */ /* 0x000fe200078e00ff */
[----:B------:R-:W-:-:S05]  /*0f20*/  MOV R11, R22 ;  /* 0x00000016000b7202 */ /* 0x000fca0000000f00 */
[----:B------:R-:W-:-:S05]  /*0f30*/  FADD.FTZ R11, R10, R11 ;  /* 0x0000000b0a0b7221 */ /* 0x000fca0000010000 */
[----:B------:R-:W-:-:S07]  /*0f40*/  MOV R23, R11 ;  /* 0x0000000b00177202 */ /* 0x000fce0000000f00 */
[----:B------:R-:W-:Y:S05]  /*0f50*/  WARPSYNC.COLLECTIVE R20, `(.L_x_8288) ;  /* 0x0000000014087348 */ /* 0x000fea0003c00000 */
[----:B------:R0:W1:Y:S02]  /*0f60*/  SHFL.BFLY P2, R22, R23, R24, R25 ;  /* 0x0c00001817167389 */ /* 0x0000640000040019 */
[----:B01----:R-:W-:Y:S01]  /*0f70*/  ENDCOLLECTIVE ;  /* 0x000000000000791b */ /* 0x003fe20003800000 */
.L_x_8288:
[----:B------:R-:W-:Y:S01]  /*0f80*/  HFMA2.MMA R24, -RZ, RZ, 0, 2.384185791015625e-07 ;  /* 0x00000004ff187435 */ /* 0x000fe200000001ff */
[----:B------:R-:W-:-:S05]  /*0f90*/  MOV R14, R22 ;  /* 0x00000016000e7202 */ /* 0x000fca0000000f00 */
[----:B------:R-:W-:-:S05]  /*0fa0*/  FADD.FTZ R14, R11, R14 ;  /* 0x0000000e0b0e7221 */ /* 0x000fca0000010000 */
[----:B------:R-:W-:-:S07]  /*0fb0*/  MOV R23, R14 ;  /* 0x0000000e00177202 */ /* 0x000fce0000000f00 */
[----:B------:R-:W-:Y:S05]  /*0fc0*/  WARPSYNC.COLLECTIVE R20, `(.L_x_8289) ;  /* 0x0000000014087348 */ /* 0x000fea0003c00000 */
[----:B------:R0:W1:Y:S02]  /*0fd0*/  SHFL.BFLY P2, R22, R23, R24, R25 ;  /* 0x0c00001817167389 */ /* 0x0000640000040019 */
[----:B01----:R-:W-:Y:S01]  /*0fe0*/  ENDCOLLECTIVE ;  /* 0x000000000000791b */ /* 0x003fe20003800000 */
.L_x_8289:
[----:B------:R-:W-:Y:S01]  /*0ff0*/  HFMA2.MMA R24, -RZ, RZ, 0, 4.76837158203125e-07 ;  /* 0x00000008ff187435 */ /* 0x000fe200000001ff */
[----:B------:R-:W-:-:S05]  /*1000*/  MOV R13, R22 ;  /* 0x00000016000d7202 */ /* 0x000fca0000000f00 */
[----:B------:R-:W-:-:S05]  /*1010*/  FADD.FTZ R13, R14, R13 ;  /* 0x0000000d0e0d7221 */ /* 0x000fca0000010000 */
[----:B------:R-:W-:-:S07]  /*1020*/  MOV R23, R13 ;  /* 0x0000000d00177202 */ /* 0x000fce0000000f00 */
[----:B------:R-:W-:Y:S05]  /*1030*/  WARPSYNC.COLLECTIVE R20, `(.L_x_8290) ;  /* 0x0000000014087348 */ /* 0x000fea0003c00000 */
[----:B------:R0:W1:Y:S02]  /*1040*/  SHFL.BFLY P2, R22, R23, R24, R25 ;  /* 0x0c00001817167389 */ /* 0x0000640000040019 */
[----:B01----:R-:W-:Y:S01]  /*1050*/  ENDCOLLECTIVE ;  /* 0x000000000000791b */ /* 0x003fe20003800000 */
.L_x_8290:
[----:B------:R-:W-:Y:S01]  /*1060*/  HFMA2.MMA R24, -RZ, RZ, 0, 9.5367431640625e-07 ;  /* 0x00000010ff187435 */ /* 0x000fe200000001ff */
[----:B------:R-:W-:-:S05]  /*1070*/  MOV R10, R22 ;  /* 0x00000016000a7202 */ /* 0x000fca0000000f00 */
[----:B------:R-:W-:-:S04]  /*1080*/  FADD.FTZ R11, R13, R10 ;  /* 0x0000000a0d0b7221 */ /* 0x000fc80000010000 */
[----:B------:R-:W-:-:S07]  /*1090*/  IMAD.MOV.U32 R23, RZ, RZ, R11 ;  /* 0x000000ffff177224 */ /* 0x000fce00078e000b */
[----:B------:R-:W-:Y:S05]  /*10a0*/  WARPSYNC.COLLECTIVE R20, `(.L_x_8291) ;  /* 0x0000000014087348 */ /* 0x000fea0003c00000 */
[----:B------:R0:W1:Y:S02]  /*10b0*/  SHFL.BFLY P2, R22, R23, R24, R25 ;  /* 0x0c00001817167389 */ /* 0x0000640000040019 */
[----:B01----:R-:W-:Y:S01]  /*10c0*/  ENDCOLLECTIVE ;  /* 0x000000000000791b */ /* 0x003fe20003800000 */
.L_x_8291:
[----:B------:R-:W-:Y:S01]  /*10d0*/  HFMA2.MMA R24, -RZ, RZ, 0, 5.9604644775390625e-08 ;  /* 0x00000001ff187435 */ /* 0x000fe200000001ff */
[----:B------:R-:W-:Y:S02]  /*10e0*/  MOV R23, R12 ;  /* 0x0000000c00177202 */ /* 0x000fe40000000f00 */
[----:B------:R-:W-:-:S08]  /*10f0*/  MOV R10, R22 ;  /* 0x00000016000a7202 */ /* 0x000fd00000000f00 */
[----:B------:R-:W-:Y:S05]  /*1100*/  WARPSYNC.COLLECTIVE R20, `(.L_x_8292) ;  /* 0x0000000014087348 */ /* 0x000fea0003c00000 */
[----:B------:R0:W1:Y:S02]  /*1110*/  SHFL.BFLY P2, R22, R23, R24, R25 ;  /* 0x0c00001817167389 */ /* 0x0000640000040019 */
[----:B01----:R-:W-:Y:S01]  /*1120*/  ENDCOLLECTIVE ;  /* 0x000000000000791b */ /* 0x003fe20003800000 */
.L_x_8292:
[----:B------:R-:W-:Y:S01]  /*1130*/  HFMA2.MMA R24, -RZ, RZ, 0, 1.1920928955078125e-07 ;  /* 0x00000002ff187435 */ /* 0x000fe200000001ff */
[----:B------:R-:W-:-:S05]  /*1140*/  MOV R13, R22 ;  /* 0x00000016000d7202 */ /* 0x000fca0000000f00 */
[----:B------:R-:W-:-:S05]  /*1150*/  FADD.FTZ R15, R12, R13 ;  /* 0x0000000d0c0f7221 */ /* 0x000fca0000010000 */
[----:B------:R-:W-:-:S07]  /*1160*/  MOV R23, R15 ;  /* 0x0000000f00177202 */ /* 0x000fce0000000f00 */
[----:B------:R-:W-:Y:S05]  /*1170*/  WARPSYNC.COLLECTIVE R20, `(.L_x_8293) ;  /* 0x0000000014087348 */ /* 0x000fea0003c00000 */
[----:B------:R0:W1:Y:S02]  /*1180*/  SHFL.BFLY P2, R22, R23, R24, R25 ;  /* 0x0c00001817167389 */ /* 0x0000640000040019 */
[----:B01----:R-:W-:Y:S01]  /*1190*/  ENDCOLLECTIVE ;  /* 0x000000000000791b */ /* 0x003fe20003800000 */
.L_x_8293:
[----:B------:R-:W-:Y:S01]  /*11a0*/  HFMA2.MMA R24, -RZ, RZ, 0, 2.384185791015625e-07 ;  /* 0x00000004ff187435 */ /* 0x000fe200000001ff */
[----:B------:R-:W-:-:S04]  /*11b0*/  IMAD.MOV.U32 R16, RZ, RZ, R22 ;  /* 0x000000ffff107224 */ /* 0x000fc800078e0016 */
[----:B------:R-:W-:-:S05]  /*11c0*/  FADD.FTZ R16, R15, R16 ;  /* 0x000000100f107221 */ /* 0x000fca0000010000 */
[----:B------:R-:W-:-:S07]  /*11d0*/  MOV R23, R16 ;  /* 0x0000001000177202 */ /* 0x000fce0000000f00 */
[----:B------:R-:W-:Y:S05]  /*11e0*/  WARPSYNC.COLLECTIVE R20, `(.L_x_8294) ;  /* 0x0000000014087348 */ /* 0x000fea0003c00000 */
[----:B------:R0:W1:Y:S02]  /*11f0*/  SHFL.BFLY P2, R22, R23, R24, R25 ;  /* 0x0c00001817167389 */ /* 0x0000640000040019 */
[----:B01----:R-:W-:Y:S01]  /*1200*/  ENDCOLLECTIVE ;  /* 0x000000000000791b */ /* 0x003fe20003800000 */
.L_x_8294:
[----:B------:R-:W-:Y:S01]  /*1210*/  HFMA2.MMA R24, -RZ, RZ, 0, 4.76837158203125e-07 ;  /* 0x00000008ff187435 */ /* 0x000fe200000001ff */
[----:B------:R-:W-:-:S05]  /*1220*/  MOV R17, R22 ;  /* 0x0000001600117202 */ /* 0x000fca0000000f00 */
[----:B------:R-:W-:-:S05]  /*1230*/  FADD.FTZ R17, R16, R17 ;  /* 0x0000001110117221 */ /* 0x000fca0000010000 */
[----:B------:R-:W-:-:S07]  /*1240*/  MOV R23, R17 ;  /* 0x0000001100177202 */ /* 0x000fce0000000f00 */
[----:B------:R-:W-:Y:S05]  /*1250*/  WARPSYNC.COLLECTIVE R20, `(.L_x_8295) ;  /* 0x0000000014087348 */ /* 0x000fea0003c00000 */
[----:B------:R0:W1:Y:S02]  /*1260*/  SHFL.BFLY P2, R22, R23, R24, R25 ;  /* 0x0c00001817167389 */ /* 0x0000640000040019 */
[----:B01----:R-:W-:Y:S01]  /*1270*/  ENDCOLLECTIVE ;  /* 0x000000000000791b */ /* 0x003fe20003800000 */
.L_x_8295:
[----:B------:R-:W-:Y:S01]  /*1280*/  IMAD.MOV.U32 R24, RZ, RZ, 0x10 ;  /* 0x00000010ff187424 */ /* 0x000fe200078e00ff */
[----:B------:R-:W-:-:S05]  /*1290*/  MOV R12, R22 ;  /* 0x00000016000c7202 */ /* 0x000fca0000000f00 */
[----:B------:R-:W-:-:S05]  /*12a0*/  FADD.FTZ R12, R17, R12 ;  /* 0x0000000c110c7221 */ /* 0x000fca0000010000 */
[----:B------:R-:W-:-:S07]  /*12b0*/  MOV R23, R12 ;  /* 0x0000000c00177202 */ /* 0x000fce0000000f00 */
[----:B------:R-:W-:Y:S05]  /*12c0*/  WARPSYNC.COLLECTIVE R20, `(.L_x_8296) ;  /* 0x0000000014087348 */ /* 0x000fea0003c00000 */
[----:B------:R0:W1:Y:S02]  /*12d0*/  SHFL.BFLY P2, R22, R23, R24, R25 ;  /* 0x0c00001817167389 */ /* 0x0000640000040019 */
[----:B01----:R-:W-:Y:S01]  /*12e0*/  ENDCOLLECTIVE ;  /* 0x000000000000791b */ /* 0x003fe20003800000 */
.L_x_8296:
[----:B------:R-:W-:Y:S01]  /*12f0*/  HFMA2.MMA R24, -RZ, RZ, 0, 5.9604644775390625e-08 ;  /* 0x00000001ff187435 */ /* 0x000fe200000001ff */
[----:B------:R-:W-:Y:S02]  /*1300*/  MOV R23, R8 ;  /* 0x0000000800177202 */ /* 0x000fe40000000f00 */
[----:B------:R-:W-:-:S08]  /*1310*/  MOV R15, R22 ;  /* 0x00000016000f7202 */ /* 0x000fd00000000f00 */
[----:B------:R-:W-:Y:S05]  /*1320*/  WARPSYNC.COLLECTIVE R20, `(.L_x_8297) ;  /* 0x0000000014087348 */ /* 0x000fea0003c00000 */
[----:B------:R0:W1:Y:S02]  /*1330*/  SHFL.BFLY P2, R22, R23, R24, R25 ;  /* 0x0c00001817167389 */ /* 0x0000640000040019 */
[----:B01----:R-:W-:Y:S01]  /*1340*/  ENDCOLLECTIVE ;  /* 0x000000000000791b */ /* 0x003fe20003800000 */
.L_x_8297:
[----:B------:R-:W-:Y:S01]  /*1350*/  HFMA2.MMA R24, -RZ, RZ, 0, 1.1920928955078125e-07 ;  /* 0x00000002ff187435 */ /* 0x000fe200000001ff */
[----:B------:R-:W-:-:S05]  /*1360*/  MOV R17, R22 ;  /* 0x0000001600117202 */ /* 0x000fca0000000f00 */
[----:B------:R-:W-:-:S05]  /*1370*/  FADD.FTZ R18, R8, R17 ;  /* 0x0000001108127221 */ /* 0x000fca0000010000 */
[----:B------:R-:W-:-:S07]  /*1380*/  MOV R23, R18 ;  /* 0x0000001200177202 */ /* 0x000fce0000000f00 */
[----:B------:R-:W-:Y:S05]  /*1390*/  WARPSYNC.COLLECTIVE R20, `(.L_x_8298) ;  /* 0x0000000014087348 */ /* 0x000fea0003c00000 */
[----:B------:R0:W1:Y:S02]  /*13a0*/  SHFL.BFLY P2, R22, R23, R24, R25 ;  /* 0x0c00001817167389 */ /* 0x0000640000040019 */
[----:B01----:R-:W-:Y:S01]  /*13b0*/  ENDCOLLECTIVE ;  /* 0x000000000000791b */ /* 0x003fe20003800000 */
.L_x_8298:
[----:B------:R-:W-:Y:S01]  /*13c0*/  HFMA2.MMA R24, -RZ, RZ, 0, 2.384185791015625e-07 ;  /* 0x00000004ff187435 */ /* 0x000fe200000001ff */
[----:B------:R-:W-:-:S05]  /*13d0*/  MOV R13, R22 ;  /* 0x00000016000d7202 */ /* 0x000fca0000000f00 */
[----:B------:R-:W-:-:S04]  /*13e0*/  FADD.FTZ R19, R18, R13 ;  /* 0x0000000d12137221 */ /* 0x000fc80000010000 */
[----:B------:R-:W-:-:S07]  /*13f0*/  IMAD.MOV.U32 R23, RZ, RZ, R19 ;  /* 0x000000ffff177224 */ /* 0x000fce00078e0013 */
[----:B------:R-:W-:Y:S05]  /*1400*/  WARPSYNC.COLLECTIVE R20, `(.L_x_8299) ;  /* 0x0000000014087348 */ /* 0x000fea0003c00000 */
[----:B------:R0:W1:Y:S02]  /*1410*/  SHFL.BFLY P2, R22, R23, R24, R25 ;  /* 0x0c00001817167389 */ /* 0x0000640000040019 */
[----:B01----:R-:W-:Y:S01]  /*1420*/  ENDCOLLECTIVE ;  /* 0x000000000000791b */ /* 0x003fe20003800000 */
.L_x_8299:
[----:B------:R-:W-:Y:S01]  /*1430*/  HFMA2.MMA R24, -RZ, RZ, 0, 4.76837158203125e-07 ;  /* 0x00000008ff187435 */ /* 0x000fe200000001ff */
[----:B------:R-:W-:-:S05]  /*1440*/  MOV R8, R22 ;  /* 0x0000001600087202 */ /* 0x000fca0000000f00 */
[----:B------:R-:W-:-:S05]  /*1450*/  FADD.FTZ R8, R19, R8 ;  /* 0x0000000813087221 */ /* 0x000fca0000010000 */
[----:B------:R-:W-:-:S07]  /*1460*/  MOV R23, R8 ;  /* 0x0000000800177202 */ /* 0x000fce0000000f00 */
[----:B------:R-:W-:Y:S05]  /*1470*/  WARPSYNC.COLLECTIVE R20, `(.L_x_8300) ;  /* 0x0000000014087348 */ /* 0x000fea0003c00000 */
[----:B------:R0:W1:Y:S02]  /*1480*/  SHFL.BFLY P2, R22, R23, R24, R25 ;  /* 0x0c00001817167389 */ /* 0x0000640000040019 */
[----:B01----:R-:W-:Y:S01]  /*1490*/  ENDCOLLECTIVE ;  /* 0x000000000000791b */ /* 0x003fe20003800000 */
.L_x_8300:
[----:B------:R-:W-:Y:S01]  /*14a0*/  HFMA2.MMA R24, -RZ, RZ, 0, 9.5367431640625e-07 ;  /* 0x00000010ff187435 */ /* 0x000fe200000001ff */
[----:B------:R-:W-:-:S05]  /*14b0*/  MOV R21, R22 ;  /* 0x0000001600157202 */ /* 0x000fca0000000f00 */
[----:B------:R-:W-:-:S05]  /*14c0*/  FADD.FTZ R21, R8, R21 ;  /* 0x0000001508157221 */ /* 0x000fca0000010000 */
[----:B------:R-:W-:-:S07]  /*14d0*/  MOV R23, R21 ;  /* 0x0000001500177202 */ /* 0x000fce0000000f00 */
[----:B------:R-:W-:Y:S05]  /*14e0*/  WARPSYNC.COLLECTIVE R20, `(.L_x_8301) ;  /* 0x0000000014087348 */ /* 0x000fea0003c00000 */
[----:B------:R0:W1:Y:S02]  /*14f0*/  SHFL.BFLY P2, R22, R23, R24, R25 ;  /* 0x0c00001817167389 */ /* 0x0000640000040019 */
[----:B01----:R-:W-:Y:S01]  /*1500*/  ENDCOLLECTIVE ;  /* 0x000000000000791b */ /* 0x003fe20003800000 */
.L_x_8301:
[----:B------:R-:W-:Y:S01]  /*1510*/  MOV R14, R22 ;  /* 0x00000016000e7202 */ /* 0x000fe20000000f00 */
[----:B------:R-:W-:Y:S06]  /*1520*/  BRA `(.L_x_8302) ;  /* 0xfffffff400d47947 */ /* 0x000fec000383ffff */
.L_x_8303:
        /* <DEDUP_REMOVED lines=13> */
.L_x_8690:


//--------------------- .text._ZN10layer_norm13ln_bwd_kernelINS_13Kernel_traitsIfffffjLj1536ELj1ELj1ELj4ELj16ENS_18Kernel_traits_baseILj1536EfffffjLj128EEEEELb1ELb1ELb1ELb0EEEvNS_9BwdParamsE --------------------------
	.section	.text._ZN10layer_norm13ln_bwd_kernelINS_13Kernel_traitsIfffffjLj1536ELj1ELj1ELj4ELj16ENS_18Kernel_traits_baseILj1536EfffffjLj128EEEEELb1ELb1ELb1ELb0EEEvNS_9BwdParamsE,"ax",@progbits
	.align	128
        .global         _ZN10layer_norm13ln_bwd_kernelINS_13Kernel_traitsIfffffjLj1536ELj1ELj1ELj4ELj16ENS_18Kernel_traits_baseILj1536EfffffjLj128EEEEELb1ELb1ELb1ELb0EEEvNS_9BwdParamsE
        .type           _ZN10layer_norm13ln_bwd_kernelINS_13Kernel_traitsIfffffjLj1536ELj1ELj1ELj4ELj16ENS_18Kernel_traits_baseILj1536EfffffjLj128EEEEELb1ELb1ELb1ELb0EEEvNS_9BwdParamsE,@function
        .size           _ZN10layer_norm13ln_bwd_kernelINS_13Kernel_traitsIfffffjLj1536ELj1ELj1ELj4ELj16ENS_18Kernel_traits_baseILj1536EfffffjLj128EEEEELb1ELb1ELb1ELb0EEEvNS_9BwdParamsE,(.L_x_8691 - _ZN10layer_norm13ln_bwd_kernelINS_13Kernel_traitsIfffffjLj1536ELj1ELj1ELj4ELj16ENS_18Kernel_traits_baseILj1536EfffffjLj128EEEEELb1ELb1ELb1ELb0EEEvNS_9BwdParamsE)
        .other          _ZN10layer_norm13ln_bwd_kernelINS_13Kernel_traitsIfffffjLj1536ELj1ELj1ELj4ELj16ENS_18Kernel_traits_baseILj1536EfffffjLj128EEEEELb1ELb1ELb1ELb0EEEvNS_9BwdParamsE,@"STO_CUDA_ENTRY STV_DEFAULT"
_ZN10layer_norm13ln_bwd_kernelINS_13Kernel_traitsIfffffjLj1536ELj1ELj1ELj4ELj16ENS_18Kernel_traits_baseILj1536EfffffjLj128EEEEELb1ELb1ELb1ELb0EEEvNS_9BwdParamsE:
.text._ZN10layer_norm13ln_bwd_kernelINS_13Kernel_traitsIfffffjLj1536ELj1ELj1ELj4ELj16ENS_18Kernel_traits_baseILj1536EfffffjLj128EEEEELb1ELb1ELb1ELb0EEEvNS_9BwdParamsE:
        /* <DEDUP_REMOVED lines=65> */
.L_x_8377:
[----:B012---:R-:W1:Y:S08]  /*0410*/  LDC.64 R90, c[0x0][0x288] ;  /* 0x0000a200ff5a7b82 */ /* 0x007e700000000a00 */
        /* <DEDUP_REMOVED lines=37> */
.L_x_8308:
[----:B------:R-:W-:Y:S05]  /*0670*/  BSYNC B1 ;  /* 0x0000000000017941 */ /* 0x000fea0003800000 */
.L_x_8307:
        /* <DEDUP_REMOVED lines=11> */
.L_x_8310:
[----:B------:R-:W-:Y:S05]  /*0730*/  BSYNC B1 ;  /* 0x0000000000017941 */ /* 0x000fea0003800000 */
.L_x_8309:
        /* <DEDUP_REMOVED lines=10> */
[----:B------:R-:W-:Y:S01]  /*07e0*/  MOV R138, RZ ;  /* 0x000000ff008a7202 */ /* 0x000fe20000000f00 */
[----:B------:R-:W-:Y:S06]  /*07f0*/  BRA `(.L_x_8311) ;  /* 0x00000008006c7947 */ /* 0x000fec0003800000 */
.L_x_8306:
[----:B------:R-:W1:Y:S02]  /*0800*/  LDC.64 R88, c[0x0][0x250] ;  /* 0x00009400ff587b82 */ /* 0x000e640000000a00 */
[----:B-1----:R-:W-:-:S06]  /*0810*/  IMAD.WIDE R88, R101, 0x4, R88 ;  /* 0x0000000465587825 */ /* 0x002fcc00078e0258 */
[----:B------:R-:W2:Y:S01]  /*0820*/  LDG.E R88, desc[UR4][R88.64] ;  /* 0x0000000458587981 */ /* 0x000ea2000c1e1900 */
[----:B-----5:R-:W-:Y:S01]  /*0830*/  ISETP.GE.AND P5, PT, R125, 0x1, PT ;  /* 0x000000017d00780c */ /* 0x020fe20003fa6270 */
[----:B------:R-:W-:Y:S01]  /*0840*/  BSSY B1, `(.L_x_8312) ;  /* 0x000003d000017945 */ /* 0x000fe20003800000 */
[----:B------:R-:W-:Y:S02]  /*0850*/  IADD3 R91, R91, -0x1, RZ ;  /* 0xffffffff5b5b7810 */ /* 0x000fe40007ffe0ff */
[----:B------:R-:W-:Y:S02]  /*0860*/  CS2R R134, SRZ ;  /* 0x0000000000867805 */ /* 0x000fe4000001ff00 */
[----:B0-----:R-:W-:Y:S01]  /*0870*/  ISETP.NE.AND P0, PT, R131, RZ, PT ;  /* 0x000000ff8300720c */ /* 0x001fe20003f05270 */
[----:B------:R-:W-:Y:S01]  /*0880*/  HFMA2.MMA R138, -RZ, RZ, 0, 0 ;  /* 0x00000000ff8a7435 */ /* 0x000fe200000001ff */
[----:B------:R-:W-:Y:S01]  /*0890*/  MOV R137, R104 ;  /* 0x0000006800897202 */ /* 0x000fe20000000f00 */
[----:B------:R-:W-:-:S05]  /*08a0*/  IMAD R91, R91, R0, RZ ;  /* 0x000000005b5b7224 */ /* 0x000fca00078e02ff */
[----:B------:R-:W-:Y:S02]  /*08b0*/  SHF.R.S32.HI R90, RZ, 0x1f, R91 ;  /* 0x0000001fff5a7819 */ /* 0x000fe4000001145b */
[----:B------:R-:W-:Y:S02]  /*08c0*/  @P5 IADD3 R93, R125, -0x1, RZ ;  /* 0xffffffff7d5d5810 */ /* 0x000fe40007ffe0ff */
[----:B------:R-:W-:-:S03]  /*08d0*/  LEA.HI R91, R90, R91, RZ, 0x2 ;  /* 0x0000005b5a5b7211 */ /* 0x000fc600078f10ff */
[----:B------:R-:W-:-:S05]  /*08e0*/  @P5 IMAD R93, R93, R0, RZ ;  /* 0x000000005d5d5224 */ /* 0x000fca00078e02ff */
[----:B------:R-:W-:-:S04]  /*08f0*/  @P5 SHF.R.S32.HI R2, RZ, 0x1f, R93 ;  /* 0x0000001fff025819 */ /* 0x000fc8000001145d */
[----:B------:R-:W-:Y:S02]  /*0900*/  @P5 LEA.HI R93, R2, R93, RZ, 0x2 ;  /* 0x0000005d025d5211 */ /* 0x000fe400078f10ff */
[----:B------:R-:W-:-:S04]  /*0910*/  LOP3.LUT R2, R130, 0x7f, RZ, 0xc0, !PT ;  /* 0x0000007f82027812 */ /* 0x000fc800078ec0ff */
[-C--:B------:R-:W-:Y:S02]  /*0920*/  @P5 LEA.HI.SX32 R134, R93, R2.reuse, 0x1e ;  /* 0x000000025d865211 */ /* 0x080fe400078ff2ff */
        /* <DEDUP_REMOVED lines=45> */
[----:B-1----:R-:W-:-:S07]  /*0c00*/  FFMA.FTZ R138, R116, R117, R89 ;  /* 0x00000075748a7223 */ /* 0x002fce0000010059 */
.L_x_8313:
[----:B------:R-:W-:Y:S05]  /*0c10*/  BSYNC B1 ;  /* 0x0000000000017941 */ /* 0x000fea0003800000 */
.L_x_8312:
        /* <DEDUP_REMOVED lines=21> */
[----:B------:R-:W-:Y:S01]  /*0d70*/  FMUL.FTZ R119, R100, R119 ;  /* 0x0000007764777220 */ /* 0x000fe20000410000 */
[----:B----4-:R-:W-:Y:S01]  /*0d80*/  FMUL.FTZ R124, R64, R92 ;  /* 0x0000005c407c7220 */ /* 0x010fe20000410000 */
[C---:B------:R-:W-:Y:S01]  /*0d90*/  FMUL.FTZ R118, R100.reuse, R89 ;  /* 0x0000005964767220 */ /* 0x040fe20000410000 */
[----:B0-----:R-:W-:Y:S01]  /*0da0*/  FMUL.FTZ R127, R65, R93 ;  /* 0x0000005d417f7220 */ /* 0x001fe20000410000 */
        /* <DEDUP_REMOVED lines=21> */
.L_x_8315:
[----:B------:R-:W-:Y:S05]  /*0f00*/  BSYNC B1 ;  /* 0x0000000000017941 */ /* 0x000fea0003800000 */
.L_x_8314:
        /* <DEDUP_REMOVED lines=17> */
[----:B------:R-:W-:Y:S01]  /*1020*/  FMUL.FTZ R108, R100, R93 ;  /* 0x0000005d646c7220 */ /* 0x000fe20000410000 */
[----:B----4-:R-:W-:Y:S01]  /*1030*/  FMUL.FTZ R112, R56, R88 ;  /* 0x0000005838707220 */ /* 0x010fe20000410000 */
        /* <DEDUP_REMOVED lines=22> */
[----:B0-----:R-:W-:-:S07]  /*11a0*/  FFMA.FTZ R138, R122, R121, R89 ;  /* 0x000000797a8a7223 */ /* 0x001fce0000010059 */
.L_x_8311:
[----:B------:R-:W-:Y:S05]  /*11b0*/  BSYNC B0 ;  /* 0x0000000000007941 */ /* 0x000fea0003800000 */
.L_x_8305:
        /* <DEDUP_REMOVED lines=26> */
.L_x_8392:
        /* <DEDUP_REMOVED lines=44> */
.L_x_8320:
[----:B------:R-:W-:Y:S05]  /*1620*/  BSYNC B1 ;  /* 0x0000000000017941 */ /* 0x000fea0003800000 */
.L_x_8319:
        /* <DEDUP_REMOVED lines=11> */
.L_x_8322:
[----:B------:R-:W-:Y:S05]  /*16e0*/  BSYNC B1 ;  /* 0x0000000000017941 */ /* 0x000fea0003800000 */
.L_x_8321:
[----:B------:R-:W-:Y:S04]  /*16f0*/  BSSY B1, `(.L_x_8323) ;  /* 0x000000a000017945 */ /* 0x000fe80003800000 */
[----:B------:R-:W-:Y:S05]  /*1700*/  @!P5 BRA `(.L_x_8324) ;  /* 0x000000000020d947 */ /* 0x000fea0003800000 */
[----:B------:R-:W-:Y:S01]  /*1710*/  FMUL.FTZ R84, R95, UR11 ;  /* 0x0000000b5f547c20 */ /* 0x000fe20008410000 */
[----:B------:R-:W-:-:S03]  /*1720*/  LOP3.LUT P0, RZ, R102, 0xff, RZ, 0xc0, !PT ;  /* 0x000000ff66ff7812 */ /* 0x000fc6000780c0ff */
[----:B------:R-:W-:-:S04]  /*1730*/  FMUL.FTZ R97, R84, UR10 ;  /* 0x0000000a54617c20 */ /* 0x000fc80008410000 */
[-C--:B------:R-:W-:Y:S01]  /*1740*/  FMUL.FTZ R84, R76, R97.reuse ;  /* 0x000000614c547220 */ /* 0x080fe20000410000 */
[----:B------:R-:W-:-:S04]  /*1750*/  FMUL.FTZ R94, R68, R97 ;  /* 0x00000061445e7220 */ /* 0x000fc80000410000 */
[----:B------:R-:W-:Y:S02]  /*1760*/  FSEL R97, R84, RZ, P0 ;  /* 0x000000ff54617208 */ /* 0x000fe40000000000 */
[----:B------:R-:W-:-:S03]  /*1770*/  SEL R84, R94, RZ, P0 ;  /* 0x000000ff5e547207 */ /* 0x000fc60000000000 */
[----:B------:R-:W-:-:S07]  /*1780*/  FADD.FTZ R24, R24, R97 ;  /* 0x0000006118187221 */ /* 0x000fce0000010000 */
.L_x_8324:
[----:B------:R-:W-:Y:S05]  /*1790*/  BSYNC B1 ;  /* 0x0000000000017941 */ /* 0x000fea0003800000 */
.L_x_8323:
        /* <DEDUP_REMOVED lines=11> */
.L_x_8326:
[----:B------:R-:W-:Y:S05]  /*1850*/  BSYNC B1 ;  /* 0x0000000000017941 */ /* 0x000fea0003800000 */
.L_x_8325:
        /* <DEDUP_REMOVED lines=10> */
.L_x_8328:
[----:B------:R-:W-:Y:S05]  /*1900*/  BSYNC B1 ;  /* 0x0000000000017941 */ /* 0x000fea0003800000 */
.L_x_8327:
        /* <DEDUP_REMOVED lines=11> */
.L_x_8330:
[----:B------:R-:W-:Y:S05]  /*19c0*/  BSYNC B1 ;  /* 0x0000000000017941 */ /* 0x000fea0003800000 */
.L_x_8329:
        /* <DEDUP_REMOVED lines=10> */
.L_x_8332:
[----:B------:R-:W-:Y:S05]  /*1a70*/  BSYNC B1 ;  /* 0x0000000000017941 */ /* 0x000fea0003800000 */
.L_x_8331:
        /* <DEDUP_REMOVED lines=15> */
.L_x_8334:
[----:B------:R-:W-:Y:S05]  /*1b70*/  BSYNC B1 ;  /* 0x0000000000017941 */ /* 0x000fea0003800000 */
.L_x_8333:
[----:B------:R-:W-:Y:S01]  /*1b80*/  BSSY B1, `(.L_x_8335) ;  /* 0x000000c000017945 */ /* 0x000fe20003800000 */
[----:B------:R-:W-:Y:S02]  /*1b90*/  SEL R82, R97, R82, P6 ;  /* 0x0000005261527207 */ /* 0x000fe40003000000 */
[----:B------:R-:W-:Y:S01]  /*1ba0*/  SEL R83, R96, R83, P6 ;  /* 0x0000005360537207 */ /* 0x000fe20003000000 */
[----:B------:R-:W-:Y:S06]  /*1bb0*/  @!P5 BRA `(.L_x_8336) ;  /* 0x000000000020d947 */ /* 0x000fec0003800000 */
        /* <DEDUP_REMOVED lines=8> */
.L_x_8336:
[----:B------:R-:W-:Y:S05]  /*1c40*/  BSYNC B1 ;  /* 0x0000000000017941 */ /* 0x000fea0003800000 */
.L_x_8335:
        /* <DEDUP_REMOVED lines=10> */
.L_x_8318:
[----:B------:R-:W-:Y:S05]  /*1cf0*/  BSYNC B0 ;  /* 0x0000000000007941 */ /* 0x000fea0003800000 */
.L_x_8317:
        /* <DEDUP_REMOVED lines=11> */
.L_x_8340:
[----:B------:R-:W-:Y:S05]  /*1db0*/  BSYNC B1 ;  /* 0x0000000000017941 */ /* 0x000fea0003800000 */
.L_x_8339:
        /* <DEDUP_REMOVED lines=11> */
.L_x_8342:
[----:B------:R-:W-:Y:S05]  /*1e70*/  BSYNC B1 ;  /* 0x0000000000017941 */ /* 0x000fea0003800000 */
.L_x_8341:
        /* <DEDUP_REMOVED lines=10> */
.L_x_8344:
[----:B------:R-:W-:Y:S05]  /*1f20*/  BSYNC B1 ;  /* 0x0000000000017941 */ /* 0x000fea0003800000 */
.L_x_8343:
        /* <DEDUP_REMOVED lines=11> */
.L_x_8346:
[----:B------:R-:W-:Y:S05]  /*1fe0*/  BSYNC B1 ;  /* 0x0000000000017941 */ /* 0x000fea0003800000 */
.L_x_8345:
        /* <DEDUP_REMOVED lines=10> */
.L_x_8348:
[----:B------:R-:W-:Y:S05]  /*2090*/  BSYNC B1 ;  /* 0x0000000000017941 */ /* 0x000fea0003800000 */
.L_x_8347:
        /* <DEDUP_REMOVED lines=11> */
.L_x_8350:
[----:B------:R-:W-:Y:S05]  /*2150*/  BSYNC B1 ;  /* 0x0000000000017941 */ /* 0x000fea0003800000 */
.L_x_8349:
        /* <DEDUP_REMOVED lines=10> */
.L_x_8352:
[----:B------:R-:W-:Y:S05]  /*2200*/  BSYNC B1 ;  /* 0x0000000000017941 */ /* 0x000fea0003800000 */
.L_x_8351:
        /* <DEDUP_REMOVED lines=15> */
.L_x_8354:
[----:B------:R-:W-:Y:S05]  /*2300*/  BSYNC B1 ;  /* 0x0000000000017941 */ /* 0x000fea0003800000 */
.L_x_8353:
        /* <DEDUP_REMOVED lines=12> */
.L_x_8356:
[----:B------:R-:W-:Y:S05]  /*23d0*/  BSYNC B1 ;  /* 0x0000000000017941 */ /* 0x000fea0003800000 */
.L_x_8355:
[----:B------:R-:W-:-:S04]  /*23e0*/  ISETP.NE.U32.AND P0, PT, R88, RZ, PT ;  /* 0x000000ff5800720c */ /* 0x000fc80003f05070 */
[----:B------:R-:W-:Y:S02]  /*23f0*/  ISETP.NE.AND.EX P0, PT, R89, RZ, PT, P0 ;  /* 0x000000ff5900720c */ /* 0x000fe40003f05300 */
[----:B------:R-:W0:Y:S11]  /*2400*/  @P5 LDC.64 R88, c[0x0][0x2f8] ;  /* 0x0000be00ff585b82 */ /* 0x000e360000000a00 */
[----:B------:R-:W1:Y:S01]  /*2410*/  @P0 LDC.64 R90, c[0x0][0x308] ;  /* 0x0000c200ff5a0b82 */ /* 0x000e620000000a00 */
[C---:B0-----:R-:W-:Y:S01]  /*2420*/  @P5 IMAD.WIDE.U32 R88, R93.reuse, 0x10, R88 ;  /* 0x000000105d585825 */ /* 0x041fe200078e0058 */
[----:B------:R-:W-:-:S03]  /*2430*/  IADD3 R93, R93, 0x80, RZ ;  /* 0x000000805d5d7810 */ /* 0x000fc60007ffe0ff */
[C---:B-1----:R-:W-:Y:S01]  /*2440*/  @P0 IMAD.WIDE.U32 R90, R104.reuse, 0x10, R90 ;  /* 0x00000010685a0825 */ /* 0x042fe200078e005a */
[----:B------:R-:W-:-:S04]  /*2450*/  IADD3 R104, R104, 0x80, RZ ;  /* 0x0000008068687810 */ /* 0x000fc80007ffe0ff */
[----:B------:R1:W-:Y:S04]  /*2460*/  @P0 STG.E.128 desc[UR4][R90.64], R80 ;  /* 0x000000505a000986 */ /* 0x0003e8000c101d04 */
[----:B------:R1:W-:Y:S02]  /*2470*/  @P5 STG.E.128 desc[UR4][R88.64], R84 ;  /* 0x0000005458005986 */ /* 0x0003e4000c101d04 */
.L_x_8338:
[----:B------:R-:W-:Y:S05]  /*2480*/  BSYNC B0 ;  /* 0x0000000000007941 */ /* 0x000fea0003800000 */
.L_x_8337:
[----:B------:R-:W-:Y:S04]  /*2490*/  BSSY B0, `(.L_x_8357) ;  /* 0x0000076000007945 */ /* 0x000fe80003800000 */
[----:B------:R-:W-:Y:S05]  /*24a0*/  @!P3 BRA `(.L_x_8358) ;  /* 0x0000000400d0b947 */ /* 0x000fea0003800000 */
[----:B------:R-:W2:Y:S01]  /*24b0*/  @!P4 LDC.64 R94, c[0x0][0x2c8] ;  /* 0x0000b200ff5ecb82 */ /* 0x000ea20000000a00 */
[----:B------:R-:W-:Y:S07]  /*24c0*/  BSSY B1, `(.L_x_8359) ;  /* 0x0000008000017945 */ /* 0x000fee0003800000 */
[----:B------:R-:W3:Y:S01]  /*24d0*/  LDC.64 R96, c[0x0][0x308] ;  /* 0x0000c200ff607b82 */ /* 0x000ee20000000a00 */
[----:B--2---:R-:W-:-:S04]  /*24e0*/  @!P4 ISETP.NE.U32.AND P0, PT, R94, RZ, PT ;  /* 0x000000ff5e00c20c */ /* 0x004fc80003f05070 */
[----:B------:R-:W-:Y:S01]  /*24f0*/  @!P4 ISETP.NE.AND.EX P0, PT, R95, RZ, PT, P0 ;  /* 0x000000ff5f00c20c */ /* 0x000fe20003f05300 */
[----:B------:R-:W-:-:S12]  /*2500*/  @!P5 BRA `(.L_x_8360) ;  /* 0x00000000000cd947 */ /* 0x000fd80003800000 */
[----:B------:R-:W2:Y:S02]  /*2510*/  LDC.64 R76, c[0x0][0x220] ;  /* 0x00008800ff4c7b82 */ /* 0x000ea40000000a00 */
[----:B--2---:R-:W-:-:S06]  /*2520*/  IMAD.WIDE.U32 R76, R93, 0x10, R76 ;  /* 0x000000105d4c7825 */ /* 0x004fcc00078e004c */
[----:B------:R-:W5:Y:S02]  /*2530*/  LDG.E.128 R76, desc[UR4][R76.64] ;  /* 0x000000044c4c7981 */ /* 0x000f64000c1e1d00 */
.L_x_8360:
[----:B------:R-:W-:Y:S05]  /*2540*/  BSYNC B1 ;  /* 0x0000000000017941 */ /* 0x000fea0003800000 */
.L_x_8359:
[----:B------:R-:W-:Y:S01]  /*2550*/  BSSY B1, `(.L_x_8361) ;  /* 0x000000b000017945 */ /* 0x000fe20003800000 */
[----:B-----5:R-:W-:-:S03]  /*2560*/  @!P4 FSEL R125, R4, RZ, P0 ;  /* 0x000000ff047dc208 */ /* 0x020fc60000000000 */
[----:B------:R-:W-:Y:S05]  /*2570*/  @!P4 BRA `(.L_x_8362) ;  /* 0x000000000020c947 */ /* 0x000fea0003800000 */
[----:B------:R-:W-:Y:S01]  /*2580*/  MOV R94, UR6 ;  /* 0x00000006005e7c02 */ /* 0x000fe20008000f00 */
[----:B01----:R-:W-:Y:S01]  /*2590*/  FFMA.FTZ R89, R107, R92, R99 ;  /* 0x0000005c6b597223 */ /* 0x003fe20000010063 */
[----:B------:R-:W-:Y:S02]  /*25a0*/  MOV R95, UR7 ;  /* 0x00000007005f7c02 */ /* 0x000fe40008000f00 */
[----:B------:R-:W-:Y:S01]  /*25b0*/  ISETP.NE.U32.AND P0, PT, R94, RZ, PT ;  /* 0x000000ff5e00720c */ /* 0x000fe20003f05070 */
[----:B------:R-:W-:-:S03]  /*25c0*/  FADD.FTZ R89, R112, -R89 ;  /* 0x8000005970597221 */ /* 0x000fc60000010000 */
[----:B------:R-:W-:Y:S01]  /*25d0*/  ISETP.NE.AND.EX P0, PT, R95, RZ, PT, P0 ;  /* 0x000000ff5f00720c */ /* 0x000fe20003f05300 */
[----:B------:R-:W-:-:S12]  /*25e0*/  FMUL.FTZ R125, R100, R89 ;  /* 0x00000059647d7220 */ /* 0x000fd80000410000 */
[----:B------:R-:W-:-:S07]  /*25f0*/  @P0 FADD.FTZ R125, R4, R125 ;  /* 0x0000007d047d0221 */ /* 0x000fce0000010000 */
.L_x_8362:
[----:B------:R-:W-:Y:S05]  /*2600*/  BSYNC B1 ;  /* 0x0000000000017941 */ /* 0x000fea0003800000 */
.L_x_8361:
[----:B------:R-:W-:Y:S04]  /*2610*/  BSSY B1, `(.L_x_8363) ;  /* 0x000000a000017945 */ /* 0x000fe80003800000 */
[----:B------:R-:W-:Y:S05]  /*2620*/  @!P5 BRA `(.L_x_8364) ;  /* 0x000000000020d947 */ /* 0x000fea0003800000 */
[----:B01----:R-:W-:Y:S01]  /*2630*/  FMUL.FTZ R84, R125, UR11 ;  /* 0x0000000b7d547c20 */ /* 0x003fe20008410000 */
[----:B------:R-:W-:-:S03]  /*2640*/  LOP3.LUT P0, RZ, R103, 0xff, RZ, 0xc0, !PT ;  /* 0x000000ff67ff7812 */ /* 0x000fc6000780c0ff */
[----:B------:R-:W-:-:S04]  /*2650*/  FMUL.FTZ R89, R84, UR10 ;  /* 0x0000000a54597c20 */ /* 0x000fc80008410000 */
[-C--:B------:R-:W-:Y:S01]  /*2660*/  FMUL.FTZ R84, R76, R89.reuse ;  /* 0x000000594c547220 */ /* 0x080fe20000410000 */
[----:B------:R-:W-:-:S04]  /*2670*/  FMUL.FTZ R88, R52, R89 ;  /* 0x0000005934587220 */ /* 0x000fc80000410000 */
[----:B------:R-:W-:Y:S02]  /*2680*/  FSEL R89, R84, RZ, P0 ;  /* 0x000000ff54597208 */ /* 0x000fe40000000000 */
[----:B------:R-:W-:-:S03]  /*2690*/  SEL R84, R88, RZ, P0 ;  /* 0x000000ff58547207 */ /* 0x000fc60000000000 */
[----:B------:R-:W-:-:S07]  /*26a0*/  FADD.FTZ R16, R16, R89 ;  /* 0x0000005910107221 */ /* 0x000fce0000010000 */
.L_x_8364:
[----:B------:R-:W-:Y:S05]  /*26b0*/  BSYNC B1 ;  /* 0x0000000000017941 */ /* 0x000fea0003800000 */
.L_x_8363:
[----:B------:R-:W-:Y:S01]  /*26c0*/  @!P4 ISETP.NE.U32.AND P0, PT, R94, RZ, PT ;  /* 0x000000ff5e00c20c */ /* 0x000fe20003f05070 */
[----:B------:R-:W-:Y:S03]  /*26d0*/  BSSY B1, `(.L_x_8365) ;  /* 0x000000a000017945 */ /* 0x000fe60003800000 */
[----:B------:R-:W-:-:S04]  /*26e0*/  @!P4 ISETP.NE.AND.EX P0, PT, R95, RZ, PT, P0 ;  /* 0x000000ff5f00c20c */ /* 0x000fc80003f05300 */
[----:B------:R-:W-:Y:S01]  /*26f0*/  @!P4 FSEL R132, R5, RZ, P0 ;  /* 0x000000ff0584c208 */ /* 0x000fe20000000000 */
[----:B------:R-:W-:Y:S08]  /*2700*/  @!P4 BRA `(.L_x_8366) ;  /* 0x000000000018c947 */ /* 0x000ff00003800000 */
[----:B------:R-:W-:Y:S01]  /*2710*/  ISETP.NE.U32.AND P0, PT, R94, RZ, PT ;  /* 0x000000ff5e00720c */ /* 0x000fe20003f05070 */
[----:B01----:R-:W-:-:S03]  /*2720*/  FFMA.FTZ R88, R108, R92, R99 ;  /* 0x0000005c6c587223 */ /* 0x003fc60000010063 */
[----:B------:R-:W-:Y:S01]  /*2730*/  ISETP.NE.AND.EX P0, PT, R95, RZ, PT, P0 ;  /* 0x000000ff5f00720c */ /* 0x000fe20003f05300 */
[----:B------:R-:W-:-:S04]  /*2740*/  FADD.FTZ R89, R113, -R88 ;  /* 0x8000005871597221 */ /* 0x000fc80000010000 */
[----:B------:R-:W-:-:S08]  /*2750*/  FMUL.FTZ R132, R100, R89 ;  /* 0x0000005964847220 */ /* 0x000fd00000410000 */
[----:B------:R-:W-:-:S07]  /*2760*/  @P0 FADD.FTZ R132, R5, R132 ;  /* 0x0000008405840221 */ /* 0x000fce0000010000 */
.L_x_8366:
[----:B------:R-:W-:Y:S05]  /*2770*/  BSYNC B1 ;  /* 0x0000000000017941 */ /* 0x000fea0003800000 */
.L_x_8365:
        /* <DEDUP_REMOVED lines=10> */
.L_x_8368:
[----:B------:R-:W-:Y:S05]  /*2820*/  BSYNC B1 ;  /* 0x0000000000017941 */ /* 0x000fea0003800000 */
.L_x_8367:
        /* <DEDUP_REMOVED lines=11> */
.L_x_8370:
[----:B------:R-:W-:Y:S05]  /*28e0*/  BSYNC B1 ;  /* 0x0000000000017941 */ /* 0x000fea0003800000 */
.L_x_8369:
        /* <DEDUP_REMOVED lines=10> */
.L_x_8372:
[----:B------:R-:W-:Y:S05]  /*2990*/  BSYNC B1 ;  /* 0x0000000000017941 */ /* 0x000fea0003800000 */
.L_x_8371:
[----:B------:R-:W-:Y:S01]  /*29a0*/  @!P4 ISETP.NE.U32.AND P0, PT, R94, RZ, PT ;  /* 0x000000ff5e00c20c */ /* 0x000fe20003f05070 */
[----:B01----:R-:W0:Y:S01]  /*29b0*/  @P5 LDC.64 R88, c[0x0][0x2f8] ;  /* 0x0000be00ff585b82 */ /* 0x003e220000000a00 */
[----:B------:R-:W-:Y:S02]  /*29c0*/  BSSY B1, `(.L_x_8373) ;  /* 0x000000d000017945 */ /* 0x000fe40003800000 */
[----:B------:R-:W-:-:S04]  /*29d0*/  @!P4 ISETP.NE.AND.EX P0, PT, R95, RZ, PT, P0 ;  /* 0x000000ff5f00c20c */ /* 0x000fc80003f05300 */
[----:B------:R-:W-:Y:S02]  /*29e0*/  @!P4 FSEL R134, R7, RZ, P0 ;  /* 0x000000ff0786c208 */ /* 0x000fe40000000000 */
[----:B---3--:R-:W-:-:S04]  /*29f0*/  ISETP.NE.U32.AND P0, PT, R96, RZ, PT ;  /* 0x000000ff6000720c */ /* 0x008fc80003f05070 */
        /* <DEDUP_REMOVED lines=9> */
.L_x_8374:
[----:B------:R-:W-:Y:S05]  /*2a90*/  BSYNC B1 ;  /* 0x0000000000017941 */ /* 0x000fea0003800000 */
.L_x_8373:
        /* <DEDUP_REMOVED lines=18> */
.L_x_8376:
[----:B------:R-:W-:Y:S05]  /*2bc0*/  BSYNC B1 ;  /* 0x0000000000017941 */ /* 0x000fea0003800000 */
.L_x_8375:
[----:B------:R2:W-:Y:S04]  /*2bd0*/  @P0 STG.E.128 desc[UR4][R90.64], R80 ;  /* 0x000000505a000986 */ /* 0x0005e8000c101d04 */
[----:B------:R2:W-:Y:S02]  /*2be0*/  @P5 STG.E.128 desc[UR4][R88.64], R84 ;  /* 0x0000005458005986 */ /* 0x0005e4000c101d04 */
.L_x_8358:
[----:B------:R-:W-:Y:S05]  /*2bf0*/  BSYNC B0 ;  /* 0x0000000000007941 */ /* 0x000fea0003800000 */
.L_x_8357:
[----:B------:R-:W-:Y:S02]  /*2c00*/  IADD3 R101, R101, UR12, RZ ;  /* 0x0000000c65657c10 */ /* 0x000fe4000fffe0ff */
[----:B------:R-:W-:Y:S02]  /*2c10*/  ISETP.NE.AND P4, PT, R98, RZ, PT ;  /* 0x000000ff6200720c */ /* 0x000fe40003f85270 */
[----:B------:R-:W-:Y:S02]  /*2c20*/  ISETP.GE.AND P0, PT, R101, UR13, PT ;  /* 0x0000000d65007c0c */ /* 0x000fe4000bf06270 */
[----:B------:R-:W-:-:S11]  /*2c30*/  SEL R132, RZ, 0x1, P4 ;  /* 0x00000001ff847807 */ /* 0x000fd60002000000 */
[----:B------:R-:W-:Y:S05]  /*2c40*/  @!P0 BRA `(.L_x_8377) ;  /* 0xffffffd400f08947 */ /* 0x000fea000383ffff */
.L_x_8304:
        /* <DEDUP_REMOVED lines=18> */
.L_x_8379:
[----:B------:R-:W-:Y:S05]  /*2d70*/  BSYNC B0 ;  /* 0x0000000000007941 */ /* 0x000fea0003800000 */
.L_x_8378:
        /* <DEDUP_REMOVED lines=12> */
.L_x_8381:
[----:B------:R-:W-:Y:S05]  /*2e40*/  BSYNC B0 ;  /* 0x0000000000007941 */ /* 0x000fea0003800000 */
.L_x_8380:
        /* <DEDUP_REMOVED lines=11> */
.L_x_8316:
[----:B------:R-:W-:Y:S01]  /*2f00*/  HFMA2.MMA R133, -RZ, RZ, 0, 9.5367431640625e-07 ;  /* 0x00000010ff857435 */ /* 0x000fe200000001ff */
[----:B------:R-:W-:Y:S02]  /*2f10*/  MOV R134, R135 ;  /* 0x0000008700867202 */ /* 0x000fe40000000f00 */
[----:B------:R-:W-:Y:S02]  /*2f20*/  MOV R136, 0x1f ;  /* 0x0000001f00887802 */ /* 0x000fe40000000f00 */
[----:B------:R-:W-:-:S07]  /*2f30*/  MOV R99, 0xffffffff ;  /* 0xffffffff00637802 */ /* 0x000fce0000000f00 */
[----:B0----5:R-:W-:Y:S05]  /*2f40*/  WARPSYNC.COLLECTIVE R99, `(.L_x_8382) ;  /* 0x0000000063087348 */ /* 0x021fea0003c00000 */
[----:B------:R1:W2:Y:S02]  /*2f50*/  SHFL.DOWN P6, R132, R134, R133, R136 ;  /* 0x0800008586847389 */ /* 0x0002a400000c0088 */
[----:B012--5:R-:W-:Y:S01]  /*2f60*/  ENDCOLLECTIVE ;  /* 0x000000000000791b */ /* 0x027fe20003800000 */
.L_x_8382:
[----:B------:R-:W-:Y:S02]  /*2f70*/  MOV R134, R138 ;  /* 0x0000008a00867202 */ /* 0x000fe40000000f00 */
[----:B------:R-:W-:-:S07]  /*2f80*/  MOV R90, R132 ;  /* 0x00000084005a7202 */ /* 0x000fce0000000f00 */
[----:B------:R-:W-:Y:S05]  /*2f90*/  WARPSYNC.COLLECTIVE R99, `(.L_x_8383) ;  /* 0x0000000063087348 */ /* 0x000fea0003c00000 */
[----:B------:R0:W1:Y:S02]  /*2fa0*/  SHFL.DOWN P6, R132, R134, R133, R136 ;  /* 0x0800008586847389 */ /* 0x00006400000c0088 */
[----:B01----:R-:W-:Y:S01]  /*2fb0*/  ENDCOLLECTIVE ;  /* 0x000000000000791b */ /* 0x003fe20003800000 */
.L_x_8383:
[----:B------:R-:W-:Y:S01]  /*2fc0*/  FADD.FTZ R90, R90, R135 ;  /* 0x000000875a5a7221 */ /* 0x000fe20000010000 */
[----:B------:R-:W-:-:S04]  /*2fd0*/  HFMA2.MMA R133, -RZ, RZ, 0, 4.76837158203125e-07 ;  /* 0x00000008ff857435 */ /* 0x000fc800000001ff */
[----:B------:R-:W-:Y:S02]  /*2fe0*/  MOV R134, R90 ;  /* 0x0000005a00867202 */ /* 0x000fe40000000f00 */
[----:B------:R-:W-:-:S07]  /*2ff0*/  MOV R91, R132 ;  /* 0x00000084005b7202 */ /* 0x000fce0000000f00 */
[----:B------:R-:W-:Y:S05]  /*3000*/  WARPSYNC.COLLECTIVE R99, `(.L_x_8384) ;  /* 0x0000000063087348 */ /* 0x000fea0003c00000 */
[----:B------:R0:W1:Y:S02]  /*3010*/  SHFL.DOWN P6, R132, R134, R133, R136 ;  /* 0x0800008586847389 */ /* 0x00006400000c0088 */
[----:B01----:R-:W-:Y:S01]  /*3020*/  ENDCOLLECTIVE ;  /* 0x000000000000791b */ /* 0x003fe20003800000 */
.L_x_8384:
[----:B------:R-:W-:-:S05]  /*3030*/  FADD.FTZ R91, R91, R138 ;  /* 0x0000008a5b5b7221 */ /* 0x000fca0000010000 */
[----:B------:R-:W-:Y:S02]  /*3040*/  MOV R134, R91 ;  /* 0x0000005b00867202 */ /* 0x000fe40000000f00 */
[----:B------:R-:W-:-:S07]  /*3050*/  MOV R93, R132 ;  /* 0x00000084005d7202 */ /* 0x000fce0000000f00 */
[----:B------:R-:W-:Y:S05]  /*3060*/  WARPSYNC.COLLECTIVE R99, `(.L_x_8385) ;  /* 0x0000000063087348 */ /* 0x000fea0003c00000 */
[----:B------:R0:W1:Y:S02]  /*3070*/  SHFL.DOWN P6, R132, R134, R133, R136 ;  /* 0x0800008586847389 */ /* 0x00006400000c0088 */
[----:B01----:R-:W-:Y:S01]  /*3080*/  ENDCOLLECTIVE ;  /* 0x000000000000791b */ /* 0x003fe20003800000 */
.L_x_8385:
[----:B------:R-:W-:Y:S01]  /*3090*/  FADD.FTZ R93, R90, R93 ;  /* 0x0000005d5a5d7221 */ /* 0x000fe20000010000 */
[----:B------:R-:W-:-:S04]  /*30a0*/  HFMA2.MMA R133, -RZ, RZ, 0, 2.384185791015625e-07 ;  /* 0x00000004ff857435 */ /* 0x000fc800000001ff */
[----:B------:R-:W-:Y:S02]  /*30b0*/  MOV R134, R93 ;  /* 0x0000005d00867202 */ /* 0x000fe40000000f00 */
[----:B------:R-:W-:-:S07]  /*30c0*/  MOV R92, R132 ;  /* 0x00000084005c7202 */ /* 0x000fce0000000f00 */
[----:B------:R-:W-:Y:S05]  /*30d0*/  WARPSYNC.COLLECTIVE R99, `(.L_x_8386) ;  /* 0x0000000063087348 */ /* 0x000fea0003c00000 */
[----:B------:R0:W1:Y:S02]  /*30e0*/  SHFL.DOWN P6, R132, R134, R133, R136 ;  /* 0x0800008586847389 */ /* 0x00006400000c0088 */
[----:B01----:R-:W-:Y:S01]  /*30f0*/  ENDCOLLECTIVE ;  /* 0x000000000000791b */ /* 0x003fe20003800000 */
.L_x_8386:
[----:B------:R-:W-:-:S05]  /*3100*/  FADD.FTZ R92, R91, R92 ;  /* 0x0000005c5b5c7221 */ /* 0x000fca0000010000 */
[----:B------:R-:W-:Y:S02]  /*3110*/  MOV R134, R92 ;  /* 0x0000005c00867202 */ /* 0x000fe40000000f00 */
[----:B------:R-:W-:-:S07]  /*3120*/  MOV R94, R132 ;  /* 0x00000084005e7202 */ /* 0x000fce0000000f00 */
[----:B------:R-:W-:Y:S05]  /*3130*/  WARPSYNC.COLLECTIVE R99, `(.L_x_8387) ;  /* 0x0000000063087348 */ /* 0x000fea0003c00000 */
[----:B------:R0:W1:Y:S02]  /*3140*/  SHFL.DOWN P6, R132, R134, R133, R136 ;  /* 0x0800008586847389 */ /* 0x00006400000c0088 */
[----:B01----:R-:W-:Y:S01]  /*3150*/  ENDCOLLECTIVE ;  /* 0x000000000000791b */ /* 0x003fe20003800000 */
.L_x_8387:
[----:B------:R-:W-:Y:S01]  /*3160*/  FADD.FTZ R94, R93, R94 ;  /* 0x0000005e5d5e7221 */ /* 0x000fe20000010000 */
[----:B------:R-:W-:-:S04]  /*3170*/  HFMA2.MMA R133, -RZ, RZ, 0, 1.1920928955078125e-07 ;  /* 0x00000002ff857435 */ /* 0x000fc800000001ff */
[----:B------:R-:W-:Y:S02]  /*3180*/  MOV R134, R94 ;  /* 0x0000005e00867202 */ /* 0x000fe40000000f00 */
[----:B------:R-:W-:-:S07]  /*3190*/  MOV R95, R132 ;  /* 0x00000084005f7202 */ /* 0x000fce0000000f00 */
[----:B------:R-:W-:Y:S05]  /*31a0*/  WARPSYNC.COLLECTIVE R99, `(.L_x_8388) ;  /* 0x0000000063087348 */ /* 0x000fea0003c00000 */
[----:B------:R0:W1:Y:S02]  /*31b0*/  SHFL.DOWN P6, R132, R134, R133, R136 ;  /* 0x0800008586847389 */ /* 0x00006400000c0088 */
[----:B01----:R-:W-:Y:S01]  /*31c0*/  ENDCOLLECTIVE ;  /* 0x000000000000791b */ /* 0x003fe20003800000 */
.L_x_8388:
[----:B------:R-:W-:-:S05]  /*31d0*/  FADD.FTZ R95, R92, R95 ;  /* 0x0000005f5c5f7221 */ /* 0x000fca0000010000 */
[----:B------:R-:W-:Y:S02]  /*31e0*/  MOV R134, R95 ;  /* 0x0000005f00867202 */ /* 0x000fe40000000f00 */
[----:B------:R-:W-:-:S07]  /*31f0*/  MOV R97, R132 ;  /* 0x0000008400617202 */ /* 0x000fce0000000f00 */
[----:B------:R-:W-:Y:S05]  /*3200*/  WARPSYNC.COLLECTIVE R99, `(.L_x_8389) ;  /* 0x0000000063087348 */ /* 0x000fea0003c00000 */
[----:B------:R0:W1:Y:S02]  /*3210*/  SHFL.DOWN P6, R132, R134, R133, R136 ;  /* 0x0800008586847389 */ /* 0x00006400000c0088 */
[----:B01----:R-:W-:Y:S01]  /*3220*/  ENDCOLLECTIVE ;  /* 0x000000000000791b */ /* 0x003fe20003800000 */
.L_x_8389:
[----:B------:R-:W-:Y:S01]  /*3230*/  FADD.FTZ R97, R94, R97 ;  /* 0x000000615e617221 */ /* 0x000fe20000010000 */
[----:B------:R-:W-:-:S04]  /*3240*/  HFMA2.MMA R133, -RZ, RZ, 0, 5.9604644775390625e-08 ;  /* 0x00000001ff857435 */ /* 0x000fc800000001ff */
[----:B------:R-:W-:Y:S02]  /*3250*/  MOV R134, R97 ;  /* 0x0000006100867202 */ /* 0x000fe40000000f00 */
[----:B------:R-:W-:-:S07]  /*3260*/  MOV R96, R132 ;  /* 0x0000008400607202 */ /* 0x000fce0000000f00 */
[----:B------:R-:W-:Y:S05]  /*3270*/  WARPSYNC.COLLECTIVE R99, `(.L_x_8390) ;  /* 0x0000000063087348 */ /* 0x000fea0003c00000 */
[----:B------:R0:W1:Y:S02]  /*3280*/  SHFL.DOWN P6, R132, R134, R133, R136 ;  /* 0x0800008586847389 */ /* 0x00006400000c0088 */
[----:B01----:R-:W-:Y:S01]  /*3290*/  ENDCOLLECTIVE ;  /* 0x000000000000791b */ /* 0x003fe20003800000 */
.L_x_8390:
[----:B------:R-:W-:-:S05]  /*32a0*/  FADD.FTZ R90, R95, R96 ;  /* 0x000000605f5a7221 */ /* 0x000fca0000010000 */
[----:B------:R-:W-:Y:S02]  /*32b0*/  MOV R134, R90 ;  /* 0x0000005a00867202 */ /* 0x000fe40000000f00 */
[----:B------:R-:W-:-:S07]  /*32c0*/  MOV R96, R132 ;  /* 0x0000008400607202 */ /* 0x000fce0000000f00 */
[----:B------:R-:W-:Y:S05]  /*32d0*/  WARPSYNC.COLLECTIVE R99, `(.L_x_8391) ;  /* 0x0000000063087348 */ /* 0x000fea0003c00000 */
[----:B------:R0:W1:Y:S02]  /*32e0*/  SHFL.DOWN P6, R132, R134, R133, R136 ;  /* 0x0800008586847389 */ /* 0x00006400000c0088 */
[----:B01----:R-:W-:Y:S01]  /*32f0*/  ENDCOLLECTIVE ;  /* 0x000000000000791b */ /* 0x003fe20003800000 */
.L_x_8391:
[----:B------:R-:W-:Y:S01]  /*3300*/  MOV R91, R132 ;  /* 0x00000084005b7202 */ /* 0x000fe20000000f00 */
[----:B------:R-:W-:Y:S06]  /*3310*/  BRA `(.L_x_8392) ;  /* 0xffffffe000107947 */ /* 0x000fec000383ffff */
.L_x_8393:
        /* <DEDUP_REMOVED lines=14> */
.L_x_8691:


//--------------------- .text._ZN10layer_norm22ln_bwd_finalize_kernelINS_22Kernel_traits_finalizeILj1536EfffffjLb1ELj1024ELj4ENS_18Kernel_traits_baseILj1536EfffffjLj1024EEEEELb1ELb1EEEvNS_9BwdParamsE --------------------------
	.section	.text._ZN10layer_norm22ln_bwd_finalize_kernelINS_22Kernel_traits_finalizeILj1536EfffffjLb1ELj1024ELj4ENS_18Kernel_traits_baseILj1536EfffffjLj1024EEEEELb1ELb1EEEvNS_9BwdParamsE,"ax",@progbits
	.align	128
        .global         _ZN10layer_norm22ln_bwd_finalize_kernelINS_22Kernel_traits_finalizeILj1536EfffffjLb1ELj1024ELj4ENS_18Kernel_traits_baseILj1536EfffffjLj1024EEEEELb1ELb1EEEvNS_9BwdParamsE
        .type           _ZN10layer_norm22ln_bwd_finalize_kernelINS_22Kernel_traits_finalizeILj1536EfffffjLb1ELj1024ELj4ENS_18Kernel_traits_baseILj1536EfffffjLj1024EEEEELb1ELb1EEEvNS_9BwdParamsE,@function
        .size           _ZN10layer_norm22ln_bwd_finalize_kernelINS_22Kernel_traits_finalizeILj1536EfffffjLb1ELj1024ELj4ENS_18Kernel_traits_baseILj1536EfffffjLj1024EEEEELb1ELb1EEEvNS_9BwdParamsE,(.L_x_8692 - _ZN10layer_norm22ln_bwd_finalize_kernelINS_22Kernel_traits_finalizeILj1536EfffffjLb1ELj1024ELj4ENS_18Kernel_traits_baseILj1536EfffffjLj1024EEEEELb1ELb1EEEvNS_9BwdParamsE)
        .other          _ZN10layer_norm22ln_bwd_finalize_kernelINS_22Kernel_traits_finalizeILj1536EfffffjLb1ELj1024ELj4ENS_18Kernel_traits_baseILj1536EfffffjLj1024EEEEELb1ELb1EEEvNS_9BwdParamsE,@"STO_CUDA_ENTRY STV_DEFAULT"
_ZN10layer_norm22ln_bwd_finalize_kernelINS_22Kernel_traits_finalizeILj1536EfffffjLb1ELj1024ELj4ENS_18Kernel_traits_baseILj1536EfffffjLj1024EEEEELb1ELb1EEEvNS_9BwdParamsE:
.text._ZN10layer_norm22ln_bwd_finalize_kernelINS_22Kernel_traits_finalizeILj1536EfffffjLb1ELj1024ELj4ENS_18Kernel_traits_baseILj1536EfffffjLj1024EEEEELb1ELb1EEEvNS_9BwdParamsE:
        /* <DEDUP_REMOVED lines=25> */
.L_x_8405:
        /* <DEDUP_REMOVED lines=33> */
.L_x_8398:
        /* <DEDUP_REMOVED lines=49> */
.L_x_8397:
[----:B------:R-:W-:Y:S05]  /*06b0*/  BSYNC B1 ;  /* 0x0000000000017941 */ /* 0x000fea0003800000 */
.L_x_8396:
        /* <DEDUP_REMOVED lines=32> */
.L_x_8400:
[----:B------:R-:W-:Y:S05]  /*08c0*/  BSYNC B1 ;  /* 0x0000000000017941 */ /* 0x000fea0003800000 */
.L_x_8399:
        /* <DEDUP_REMOVED lines=16> */
.L_x_8395:
[----:B------:R-:W-:Y:S05]  /*09d0*/  BSYNC B0 ;  /* 0x0000000000007941 */ /* 0x000fea0003800000 */
.L_x_8394:
        /* <DEDUP_REMOVED lines=40> */
.L_x_8421:
        /* <DEDUP_REMOVED lines=8> */
.L_x_8401:
        /* <DEDUP_REMOVED lines=18> */
.L_x_8404:
[----:B------:R-:W-:Y:S05]  /*0e00*/  BSYNC B0 ;  /* 0x0000000000007941 */ /* 0x000fea0003800000 */
.L_x_8403:
[C---:B------:R-:W-:Y:S01]  /*0e10*/  ISETP.GT.U32.AND P1, PT, R4.reuse, -0x601, PT ;  /* 0xfffff9ff0400780c */ /* 0x040fe20003f24070 */
[----:B------:R-:W-:Y:S01]  /*0e20*/  VIADD R4, R4, 0x600 ;  /* 0x0000060004047836 */ /* 0x000fe20000000000 */
[----:B------:R-:W-:-:S11]  /*0e30*/  IADD3 R5, R5, 0x300, RZ ;  /* 0x0000030005057810 */ /* 0x000fd60007ffe0ff */
[----:B------:R-:W-:Y:S05]  /*0e40*/  @P1 BRA `(.L_x_8405) ;  /* 0xfffffff000d01947 */ /* 0x000fea000383ffff */
[----:B------:R-:W-:Y:S05]  /*0e50*/  EXIT ;  /* 0x000000000000794d */ /* 0x000fea0003800000 */
.L_x_8402:
[----:B------:R-:W-:Y:S01]  /*0e60*/  HFMA2.MMA R22, -RZ, RZ, 0, 5.9604644775390625e-08 ;  /* 0x00000001ff167435 */ /* 0x000fe200000001ff */
[----:B---3--:R-:W-:Y:S02]  /*0e70*/  MOV R23, R8 ;  /* 0x0000000800177202 */ /* 0x008fe40000000f00 */
[----:B------:R-:W-:Y:S02]  /*0e80*/  MOV R25, 0x1f ;  /* 0x0000001f00197802 */ /* 0x000fe40000000f00 */
[----:B------:R-:W-:-:S07]  /*0e90*/  MOV R20, 0xffffffff ;  /* 0xffffffff00147802 */ /* 0x000fce0000000f00 */
[----:B012---:R-:W-:Y:S05]  /*0ea0*/  WARPSYNC.COLLECTIVE R20, `(.L_x_8406) ;  /* 0x0000000014087348 */ /* 0x007fea0003c00000 */
[----:B------:R3:W4:Y:S02]  /*0eb0*/  SHFL.BFLY P2, R21, R23, R22, R25 ;  /* 0x0c00001617157389 */ /* 0x0007240000040019 */
[----:B01234-:R-:W-:Y:S01]  /*0ec0*/  ENDCOLLECTIVE ;  /* 0x000000000000791b */ /* 0x01ffe20003800000 */
.L_x_8406:
[----:B------:R-:W-:Y:S01]  /*0ed0*/  HFMA2.MMA R22, -RZ, RZ, 0, 1.1920928955078125e-07 ;  /* 0x00000002ff167435 */ /* 0x000fe200000001ff */
[----:B------:R-:W-:-:S05]  /*0ee0*/  MOV R9, R21 ;  /* 0x0000001500097202 */ /* 0x000fca0000000f00 */
[----:B------:R-:W-:-:S05]  /*0ef0*/  FADD.FTZ R9, R8, R9 ;  /* 0x0000000908097221 */ /* 0x000fca0000010000 */
[----:B------:R-:W-:-:S07]  /*0f00*/  MOV R23, R9 ;  /* 0x0000000900177202 */ /* 0x000fce0000000f00 */
[----:B------:R-:W-:Y:S05]  /*0f10*/  WARPSYNC.COLLECTIVE R20, `(.L_x_8407) ;  /* 0x0000000014087348 */ /* 0x000fea0003c00000 */
[----:B------:R0:W1:Y:S02]  /*0f20*/  SHFL.BFLY P2, R21, R23, R22, R25 ;  /* 0x0c00001617157389 */ /* 0x0000640000040019 */
[----:B01----:R-:W-:Y:S01]  /*0f30*/  ENDCOLLECTIVE ;  /* 0x000000000000791b */ /* 0x003fe20003800000 */
.L_x_8407:
[----:B------:R-:W-:Y:S01]  /*0f40*/  HFMA2.MMA R22, -RZ, RZ, 0, 2.384185791015625e-07 ;  /* 0x00000004ff167435 */ /* 0x000fe200000001ff */
[----:B------:R-:W-:-:S04]  /*0f50*/  IMAD.MOV.U32 R12, RZ, RZ, R21 ;  /* 0x000000ffff0c7224 */ /* 0x000fc800078e0015 */
[----:B------:R-:W-:-:S05]  /*0f60*/  FADD.FTZ R12, R9, R12 ;  /* 0x0000000c090c7221 */ /* 0x000fca0000010000 */
[----:B------:R-:W-:-:S07]  /*0f70*/  MOV R23, R12 ;  /* 0x0000000c00177202 */ /* 0x000fce0000000f00 */
[----:B------:R-:W-:Y:S05]  /*0f80*/  WARPSYNC.COLLECTIVE R20, `(.L_x_8408) ;  /* 0x0000000014087348 */ /* 0x000fea0003c00000 */
[----:B------:R0:W1:Y:S02]  /*0f90*/  SHFL.BFLY P2, R21, R23, R22, R25 ;  /* 0x0c00001617157389 */ /* 0x0000640000040019 */
[----:B01----:R-:W-:Y:S01]  /*0fa0*/  ENDCOLLECTIVE ;  /* 0x000000000000791b */ /* 0x003fe20003800000 */
.L_x_8408:
[----:B------:R-:W-:Y:S01]  /*0fb0*/  HFMA2.MMA R22, -RZ, RZ, 0, 4.76837158203125e-07 ;  /* 0x00000008ff167435 */ /* 0x000fe200000001ff */
[----:B------:R-:W-:-:S05]  /*0fc0*/  MOV R13, R21 ;  /* 0x00000015000d7202 */ /* 0x000fca0000000f00 */
[----:B------:R-:W-:-:S05]  /*0fd0*/  FADD.FTZ R13, R12, R13 ;  /* 0x0000000d0c0d7221 */ /* 0x000fca0000010000 */
[----:B------:R-:W-:-:S07]  /*0fe0*/  MOV R23, R13 ;  /* 0x0000000d00177202 */ /* 0x000fce0000000f00 */
[----:B------:R-:W-:Y:S05]  /*0ff0*/  WARPSYNC.COLLECTIVE R20, `(.L_x_8409) ;  /* 0x0000000014087348 */ /* 0x000fea0003c00000 */
[----:B------:R0:W1:Y:S02]  /*1000*/  SHFL.BFLY P2, R21, R23, R22, R25 ;  /* 0x0c00001617157389 */ /* 0x0000640000040019 */
[----:B01----:R-:W-:Y:S01]  /*1010*/  ENDCOLLECTIVE ;  /* 0x000000000000791b */ /* 0x003fe20003800000 */
.L_x_8409:
[----:B------:R-:W-:Y:S01]  /*1020*/  HFMA2.MMA R22, -RZ, RZ, 0, 9.5367431640625e-07 ;  /* 0x00000010ff167435 */ /* 0x000fe200000001ff */
[----:B------:R-:W-:-:S05]  /*1030*/  MOV R8, R21 ;  /* 0x0000001500087202 */ /* 0x000fca0000000f00 */
[----:B------:R-:W-:-:S05]  /*1040*/  FADD.FTZ R9, R13, R8 ;  /* 0x000000080d097221 */ /* 0x000fca0000010000 */
[----:B------:R-:W-:-:S07]  /*1050*/  MOV R23, R9 ;  /* 0x0000000900177202 */ /* 0x000fce0000000f00 */
[----:B------:R-:W-:Y:S05]  /*1060*/  WARPSYNC.COLLECTIVE R20, `(.L_x_8410) ;  /* 0x0000000014087348 */ /* 0x000fea0003c00000 */
[----:B------:R0:W1:Y:S02]  /*1070*/  SHFL.BFLY P2, R21, R23, R22, R25 ;  /* 0x0c00001617157389 */ /* 0x0000640000040019 */
[----:B01----:R-:W-:Y:S01]  /*1080*/  ENDCOLLECTIVE ;  /* 0x000000000000791b */ /* 0x003fe20003800000 */
.L_x_8410:
[----:B------:R-:W-:Y:S01]  /*1090*/  HFMA2.MMA R22, -RZ, RZ, 0, 5.9604644775390625e-08 ;  /* 0x00000001ff167435 */ /* 0x000fe200000001ff */
[----:B------:R-:W-:Y:S01]  /*10a0*/  IMAD.MOV.U32 R23, RZ, RZ, R11 ;  /* 0x000000ffff177224 */ /* 0x000fe200078e000b */
[----:B------:R-:W-:-:S09]  /*10b0*/  MOV R8, R21 ;  /* 0x0000001500087202 */ /* 0x000fd20000000f00 */
[----:B------:R-:W-:Y:S05]  /*10c0*/  WARPSYNC.COLLECTIVE R20, `(.L_x_8411) ;  /* 0x0000000014087348 */ /* 0x000fea0003c00000 */
[----:B------:R0:W1:Y:S02]  /*10d0*/  SHFL.BFLY P2, R21, R23, R22, R25 ;  /* 0x0c00001617157389 */ /* 0x0000640000040019 */
[----:B01----:R-:W-:Y:S01]  /*10e0*/  ENDCOLLECTIVE ;  /* 0x000000000000791b */ /* 0x003fe20003800000 */
.L_x_8411:
[----:B------:R-:W-:Y:S01]  /*10f0*/  HFMA2.MMA R22, -RZ, RZ, 0, 1.1920928955078125e-07 ;  /* 0x00000002ff167435 */ /* 0x000fe200000001ff */
[----:B------:R-:W-:-:S05]  /*1100*/  MOV R12, R21 ;  /* 0x00000015000c7202 */ /* 0x000fca0000000f00 */
[----:B------:R-:W-:-:S05]  /*1110*/  FADD.FTZ R14, R11, R12 ;  /* 0x0000000c0b0e7221 */ /* 0x000fca0000010000 */
[----:B------:R-:W-:-:S07]  /*1120*/  MOV R23, R14 ;  /* 0x0000000e00177202 */ /* 0x000fce0000000f00 */
[----:B------:R-:W-:Y:S05]  /*1130*/  WARPSYNC.COLLECTIVE R20, `(.L_x_8412) ;  /* 0x0000000014087348 */ /* 0x000fea0003c00000 */
[----:B------:R0:W1:Y:S02]  /*1140*/  SHFL.BFLY P2, R21, R23, R22, R25 ;  /* 0x0c00001617157389 */ /* 0x0000640000040019 */
[----:B01----:R-:W-:Y:S01]  /*1150*/  ENDCOLLECTIVE ;  /* 0x000000000000791b */ /* 0x003fe20003800000 */
.L_x_8412:
[----:B------:R-:W-:Y:S01]  /*1160*/  HFMA2.MMA R22, -RZ, RZ, 0, 2.384185791015625e-07 ;  /* 0x00000004ff167435 */ /* 0x000fe200000001ff */
[----:B------:R-:W-:-:S05]  /*1170*/  MOV R13, R21 ;  /* 0x00000015000d7202 */ /* 0x000fca0000000f00 */
[----:B------:R-:W-:-:S05]  /*1180*/  FADD.FTZ R15, R14, R13 ;  /* 0x0000000d0e0f7221 */ /* 0x000fca0000010000 */
[----:B------:R-:W-:-:S07]  /*1190*/  MOV R23, R15 ;  /* 0x0000000f00177202 */ /* 0x000fce0000000f00 */
[----:B------:R-:W-:Y:S05]  /*11a0*/  WARPSYNC.COLLECTIVE R20, `(.L_x_8413) ;  /* 0x0000000014087348 */ /* 0x000fea0003c00000 */
[----:B------:R0:W1:Y:S02]  /*11b0*/  SHFL.BFLY P2, R21, R23, R22, R25 ;  /* 0x0c00001617157389 */ /* 0x0000640000040019 */
[----:B01----:R-:W-:Y:S01]  /*11c0*/  ENDCOLLECTIVE ;  /* 0x000000000000791b */ /* 0x003fe20003800000 */
.L_x_8413:
[----:B------:R-:W-:Y:S01]  /*11d0*/  IMAD.MOV.U32 R22, RZ, RZ, 0x8 ;  /* 0x00000008ff167424 */ /* 0x000fe200078e00ff */
[----:B------:R-:W-:-:S05]  /*11e0*/  MOV R16, R21 ;  /* 0x0000001500107202 */ /* 0x000fca0000000f00 */
[----:B------:R-:W-:-:S05]  /*11f0*/  FADD.FTZ R16, R15, R16 ;  /* 0x000000100f107221 */ /* 0x000fca0000010000 */
[----:B------:R-:W-:-:S07]  /*1200*/  MOV R23, R16 ;  /* 0x0000001000177202 */ /* 0x000fce0000000f00 */
[----:B------:R-:W-:Y:S05]  /*1210*/  WARPSYNC.COLLECTIVE R20, `(.L_x_8414) ;  /* 0x0000000014087348 */ /* 0x000fea0003c00000 */
[----:B------:R0:W1:Y:S02]  /*1220*/  SHFL.BFLY P2, R21, R23, R22, R25 ;  /* 0x0c00001617157389 */ /* 0x0000640000040019 */
[----:B01----:R-:W-:Y:S01]  /*1230*/  ENDCOLLECTIVE ;  /* 0x000000000000791b */ /* 0x003fe20003800000 */
.L_x_8414:
[----:B------:R-:W-:Y:S01]  /*1240*/  HFMA2.MMA R22, -RZ, RZ, 0, 9.5367431640625e-07 ;  /* 0x00000010ff167435 */ /* 0x000fe200000001ff */
[----:B------:R-:W-:-:S05]  /*1250*/  MOV R11, R21 ;  /* 0x00000015000b7202 */ /* 0x000fca0000000f00 */
[----:B------:R-:W-:-:S05]  /*1260*/  FADD.FTZ R11, R16, R11 ;  /* 0x0000000b100b7221 */ /* 0x000fca0000010000 */
[----:B------:R-:W-:-:S07]  /*1270*/  MOV R23, R11 ;  /* 0x0000000b00177202 */ /* 0x000fce0000000f00 */
[----:B------:R-:W-:Y:S05]  /*1280*/  WARPSYNC.COLLECTIVE R20, `(.L_x_8415) ;  /* 0x0000000014087348 */ /* 0x000fea0003c00000 */
[----:B------:R0:W1:Y:S02]  /*1290*/  SHFL.BFLY P2, R21, R23, R22, R25 ;  /* 0x0c00001617157389 */ /* 0x0000640000040019 */
[----:B01----:R-:W-:Y:S01]  /*12a0*/  ENDCOLLECTIVE ;  /* 0x000000000000791b */ /* 0x003fe20003800000 */
.L_x_8415:
[----:B------:R-:W-:Y:S01]  /*12b0*/  HFMA2.MMA R22, -RZ, RZ, 0, 5.9604644775390625e-08 ;  /* 0x00000001ff167435 */ /* 0x000fe200000001ff */
[----:B------:R-:W-:Y:S02]  /*12c0*/  MOV R23, R10 ;  /* 0x0000000a00177202 */ /* 0x000fe40000000f00 */
[----:B------:R-:W-:-:S08]  /*12d0*/  MOV R12, R21 ;  /* 0x00000015000c7202 */ /* 0x000fd00000000f00 */
[----:B------:R-:W-:Y:S05]  /*12e0*/  WARPSYNC.COLLECTIVE R20, `(.L_x_8416) ;  /* 0x0000000014087348 */ /* 0x000fea0003c00000 */
[----:B------:R0:W1:Y:S02]  /*12f0*/  SHFL.BFLY P2, R21, R23, R22, R25 ;  /* 0x0c00001617157389 */ /* 0x0000640000040019 */
[----:B01----:R-:W-:Y:S01]  /*1300*/  ENDCOLLECTIVE ;  /* 0x000000000000791b */ /* 0x003fe20003800000 */
.L_x_8416:
[----:B------:R-:W-:Y:S01]  /*1310*/  HFMA2.MMA R22, -RZ, RZ, 0, 1.1920928955078125e-07 ;  /* 0x00000002ff167435 */ /* 0x000fe200000001ff */
[----:B------:R-:W-:-:S05]  /*1320*/  MOV R13, R21 ;  /* 0x00000015000d7202 */ /* 0x000fca0000000f00 */
[----:B------:R-:W-:-:S05]  /*1330*/  FADD.FTZ R17, R10, R13 ;  /* 0x0000000d0a117221 */ /* 0x000fca0000010000 */
[----:B------:R-:W-:-:S07]  /*1340*/  MOV R23, R17 ;  /* 0x0000001100177202 */ /* 0x000fce0000000f00 */
[----:B------:R-:W-:Y:S05]  /*1350*/  WARPSYNC.COLLECTIVE R20, `(.L_x_8417) ;  /* 0x0000000014087348 */ /* 0x000fea0003c00000 */
[----:B------:R0:W1:Y:S02]  /*1360*/  SHFL.BFLY P2, R21, R23, R22, R25 ;  /* 0x0c00001617157389 */ /* 0x0000640000040019 */
[----:B01----:R-:W-:Y:S01]  /*1370*/  ENDCOLLECTIVE ;  /* 0x000000000000791b */ /* 0x003fe20003800000 */
.L_x_8417:
[----:B------:R-:W-:Y:S01]  /*1380*/  HFMA2.MMA R22, -RZ, RZ, 0, 2.384185791015625e-07 ;  /* 0x00000004ff167435 */ /* 0x000fe200000001ff */
[----:B------:R-:W-:-:S04]  /*1390*/  IMAD.MOV.U32 R16, RZ, RZ, R21 ;  /* 0x000000ffff107224 */ /* 0x000fc800078e0015 */
[----:B------:R-:W-:-:S05]  /*13a0*/  FADD.FTZ R18, R17, R16 ;  /* 0x0000001011127221 */ /* 0x000fca0000010000 */
[----:B------:R-:W-:-:S07]  /*13b0*/  MOV R23, R18 ;  /* 0x0000001200177202 */ /* 0x000fce0000000f00 */
[----:B------:R-:W-:Y:S05]  /*13c0*/  WARPSYNC.COLLECTIVE R20, `(.L_x_8418) ;  /* 0x0000000014087348 */ /* 0x000fea0003c00000 */
[----:B------:R0:W1:Y:S02]  /*13d0*/  SHFL.BFLY P2, R21, R23, R22, R25 ;  /* 0x0c00001617157389 */ /* 0x0000640000040019 */
[----:B01----:R-:W-:Y:S01]  /*13e0*/  ENDCOLLECTIVE ;  /* 0x000000000000791b */ /* 0x003fe20003800000 */
.L_x_8418:
[----:B------:R-:W-:Y:S01]  /*13f0*/  HFMA2.MMA R22, -RZ, RZ, 0, 4.76837158203125e-07 ;  /* 0x00000008ff167435 */ /* 0x000fe200000001ff */
[----:B------:R-:W-:-:S05]  /*1400*/  MOV R19, R21 ;  /* 0x0000001500137202 */ /* 0x000fca0000000f00 */
[----:B------:R-:W-:-:S05]  /*1410*/  FADD.FTZ R19, R18, R19 ;  /* 0x0000001312137221 */ /* 0x000fca0000010000 */
[----:B------:R-:W-:-:S07]  /*1420*/  MOV R23, R19 ;  /* 0x0000001300177202 */ /* 0x000fce0000000f00 */
[----:B------:R-:W-:Y:S05]  /*1430*/  WARPSYNC.COLLECTIVE R20, `(.L_x_8419) ;  /* 0x0000000014087348 */ /* 0x000fea0003c00000 */
[----:B------:R0:W1:Y:S02]  /*1440*/  SHFL.BFLY P2, R21, R23, R22, R25 ;  /* 0x0c00001617157389 */ /* 0x0000640000040019 */
[----:B01----:R-:W-:Y:S01]  /*1450*/  ENDCOLLECTIVE ;  /* 0x000000000000791b */ /* 0x003fe20003800000 */
.L_x_8419:
[----:B------:R-:W-:Y:S01]  /*1460*/  HFMA2.MMA R22, -RZ, RZ, 0, 9.5367431640625e-07 ;  /* 0x00000010ff167435 */ /* 0x000fe200000001ff */
[----:B------:R-:W-:-:S05]  /*1470*/  MOV R10, R21 ;  /* 0x00000015000a7202 */ /* 0x000fca0000000f00 */
[----:B------:R-:W-:-:S05]  /*1480*/  FADD.FTZ R10, R19, R10 ;  /* 0x0000000a130a7221 */ /* 0x000fca0000010000 */
[----:B------:R-:W-:-:S07]  /*1490*/  MOV R23, R10 ;  /* 0x0000000a00177202 */ /* 0x000fce0000000f00 */
[----:B------:R-:W-:Y:S05]  /*14a0*/  WARPSYNC.COLLECTIVE R20, `(.L_x_8420) ;  /* 0x0000000014087348 */ /* 0x000fea0003c00000 */
[----:B------:R0:W1:Y:S02]  /*14b0*/  SHFL.BFLY P2, R21, R23, R22, R25 ;  /* 0x0c00001617157389 */ /* 0x0000640000040019 */
[----:B01----:R-:W-:Y:S01]  /*14c0*/  ENDCOLLECTIVE ;  /* 0x000000000000791b */ /* 0x003fe20003800000 */
.L_x_8420:
[----:B------:R-:W-:Y:S01]  /*14d0*/  MOV R15, R21 ;  /* 0x00000015000f7202 */ /* 0x000fe20000000f00 */
[----:B------:R-:W-:Y:S06]  /*14e0*/  BRA `(.L_x_8421) ;  /* 0xfffffff400dc7947 */ /* 0x000fec000383ffff */
.L_x_8422:
        /* <DEDUP_REMOVED lines=9> */
.L_x_8692:


//--------------------- .text._ZN10layer_norm13ln_bwd_kernelINS_13Kernel_traitsIfffffjLj1536ELj1ELj1ELj4ELj16ENS_18Kernel_traits_baseILj1536EfffffjLj128EEEEELb1ELb1ELb1ELb1EEEvNS_9BwdParamsE --------------------------
	.section	.text._ZN10layer_norm13ln_bwd_kernelINS_13Kernel_traitsIfffffjLj1536ELj1ELj1ELj4ELj16ENS_18Kernel_traits_baseILj1536EfffffjLj128EEEEELb1ELb1ELb1ELb1EEEvNS_9BwdParamsE,"ax",@progbits
	.align	128
        .global         _ZN10layer_norm13ln_bwd_kernelINS_13Kernel_traitsIfffffjLj1536ELj1ELj1ELj4ELj16ENS_18Kernel_traits_baseILj1536EfffffjLj128EEEEELb1ELb1ELb1ELb1EEEvNS_9BwdParamsE
        .type           _ZN10layer_norm13ln_bwd_kernelINS_13Kernel_traitsIfffffjLj1536ELj1ELj1ELj4ELj16ENS_18Kernel_traits_baseILj1536EfffffjLj128EEEEELb1ELb1ELb1ELb1EEEvNS_9BwdParamsE,@function
        .size           _ZN10layer_norm13ln_bwd_kernelINS_13Kernel_traitsIfffffjLj1536ELj1ELj1ELj4ELj16ENS_18Kernel_traits_baseILj1536EfffffjLj128EEEEELb1ELb1ELb1ELb1EEEvNS_9BwdParamsE,(.L_x_8693 - _ZN10layer_norm13ln_bwd_kernelINS_13Kernel_traitsIfffffjLj1536ELj1ELj1ELj4ELj16ENS_18Kernel_traits_baseILj1536EfffffjLj128EEEEELb1ELb1ELb1ELb1EEEvNS_9BwdParamsE)
        .other          _ZN10layer_norm13ln_bwd_kernelINS_13Kernel_traitsIfffffjLj1536ELj1ELj1ELj4ELj16ENS_18Kernel_traits_baseILj1536EfffffjLj128EEEEELb1ELb1ELb1ELb1EEEvNS_9BwdParamsE,@"STO_CUDA_ENTRY STV_DEFAULT"
_ZN10layer_norm13ln_bwd_kernelINS_13Kernel_traitsIfffffjLj1536ELj1ELj1ELj4ELj16ENS_18Kernel_traits_baseILj1536EfffffjLj128EEEEELb1ELb1ELb1ELb1EEEvNS_9BwdParamsE:
.text._ZN10layer_norm13ln_bwd_kernelINS_13Kernel_traitsIfffffjLj1536ELj1ELj1ELj4ELj16ENS_18Kernel_traits_baseILj1536EfffffjLj128EEEEELb1ELb1ELb1ELb1EEEvNS_9BwdParamsE:
        /* <DEDUP_REMOVED lines=32> */
.L_x_8423:
        /* <DEDUP_REMOVED lines=35> */
.L_x_8481:
        /* <DEDUP_REMOVED lines=45> */
[----:B------:R-:W-:Y:S01]  /*0700*/  IMAD.WIDE.U32 R118, R93, 0x4, R118 ;  /* 0x000000045d767825 */ /* 0x000fe200078e0076 */
[----:B------:R-:W-:Y:S01]  /*0710*/  MOV R93, RZ ;  /* 0x000000ff005d7202 */ /* 0x000fe20000000f00 */
[----:B------:R-:W-:Y:S06]  /*0720*/  BRA `(.L_x_8427) ;  /* 0x0000000800147947 */ /* 0x000fec0003800000 */
.L_x_8426:
        /* <DEDUP_REMOVED lines=22> */
[----:B------:R-:W-:-:S02]  /*0890*/  IADD3 R105, R105, 0x100, RZ ;  /* 0x0000010069697810 */ /* 0x000fc40007ffe0ff */
        /* <DEDUP_REMOVED lines=10> */
[----:B------:R-:W-:Y:S01]  /*0940*/  MOV R0, UR19 ;  /* 0x0000001300007c02 */ /* 0x000fe20008000f00 */
[----:B------:R-:W-:-:S03]  /*0950*/  HFMA2.MMA R3, -RZ, RZ, 0, 0 ;  /* 0x00000000ff037435 */ /* 0x000fc600000001ff */
[----:B------:R-:W-:-:S03]  /*0960*/  ISETP.NE.AND.EX P0, PT, R0, RZ, PT, P0 ;  /* 0x000000ff0000720c */ /* 0x000fc60003f05300 */
[----:B------:R-:W-:-:S04]  /*0970*/  @P5 LEA.HI.SX32 R3, R129, R122, 0x1e ;  /* 0x0000007a81035211 */ /* 0x000fc800078ff2ff */
[----:B------:R-:W-:-:S06]  /*0980*/  IADD3 R129, R3, 0x80, RZ ;  /* 0x0000008003817810 */ /* 0x000fcc0007ffe0ff */
[----:B------:R-:W5:Y:S04]  /*0990*/  @P0 LDG.E.128 R64, desc[UR4][R116.64] ;  /* 0x0000000474400981 */ /* 0x000f68000c1e1d00 */
[----:B------:R-:W5:Y:S04]  /*09a0*/  @P0 LDG.E.128 R68, desc[UR4][R114.64] ;  /* 0x0000000472440981 */ /* 0x000f68000c1e1d00 */
[----:B------:R-:W5:Y:S01]  /*09b0*/  @P0 LDG.E.128 R72, desc[UR4][R112.64] ;  /* 0x0000000470480981 */ /* 0x000f62000c1e1d00 */
[----:B------:R-:W-:Y:S01]  /*09c0*/  ISETP.NE.AND P0, PT, R123, RZ, PT ;  /* 0x000000ff7b00720c */ /* 0x000fe20003f05270 */
[----:B0-----:R-:W-:-:S04]  /*09d0*/  IMAD.WIDE.U32 R128, R129, 0x4, R118 ;  /* 0x0000000481807825 */ /* 0x001fc800078e0076 */
[C-C-:B------:R-:W-:Y:S01]  /*09e0*/  IMAD.WIDE.U32 R136, R3.reuse, 0x4, R118.reuse ;  /* 0x0000000403887825 */ /* 0x140fe200078e0076 */
[----:B------:R-:W-:Y:S01]  /*09f0*/  IADD3 R3, R3, 0x100, RZ ;  /* 0x0000010003037810 */ /* 0x000fe20007ffe0ff */
[----:B------:R0:W5:Y:S04]  /*0a00*/  LDG.E R126, desc[UR4][R128.64] ;  /* 0x00000004807e7981 */ /* 0x000168000c1e1900 */
[----:B------:R-:W-:Y:S01]  /*0a10*/  IMAD.WIDE.U32 R118, R3, 0x4, R118 ;  /* 0x0000000403767825 */ /* 0x000fe200078e0076 */
[----:B------:R1:W5:Y:S01]  /*0a20*/  LDG.E R136, desc[UR4][R136.64] ;  /* 0x0000000488887981 */ /* 0x000362000c1e1900 */
[----:B---3--:R-:W-:-:S05]  /*0a30*/  FSEL R140, R130, RZ, !P0 ;  /* 0x000000ff828c7208 */ /* 0x008fca0004000000 */
[C---:B----4-:R-:W-:Y:S01]  /*0a40*/  FADD.FTZ R110, -R140.reuse, R110 ;  /* 0x0000006e8c6e7221 */ /* 0x050fe20000010100 */
[C---:B------:R-:W-:Y:S01]  /*0a50*/  FADD.FTZ R108, -R140.reuse, R108 ;  /* 0x0000006c8c6c7221 */ /* 0x040fe20000010100 */
[C---:B0-----:R-:W-:Y:S01]  /*0a60*/  FADD.FTZ R128, -R140.reuse, R111 ;  /* 0x0000006f8c807221 */ /* 0x041fe20000010100 */
[----:B------:R-:W-:Y:S01]  /*0a70*/  FADD.FTZ R130, -R140, R109 ;  /* 0x0000006d8c827221 */ /* 0x000fe20000010100 */
[C---:B------:R-:W-:Y:S01]  /*0a80*/  FMUL.FTZ R109, R121.reuse, R110 ;  /* 0x0000006e796d7220 */ /* 0x040fe20000410000 */
        /* <DEDUP_REMOVED lines=48> */
[----:B-1----:R-:W-:Y:S01]  /*0d90*/  FMUL.FTZ R137, R121, R100 ;  /* 0x0000006479897220 */ /* 0x002fe20000410000 */
        /* <DEDUP_REMOVED lines=15> */
[C---:B------:R-:W-:Y:S01]  /*0e90*/  FMUL.FTZ R139, R121.reuse, R102 ;  /* 0x00000066798b7220 */ /* 0x040fe20000410000 */
[----:B------:R-:W-:Y:S01]  /*0ea0*/  FADD.FTZ R140, -R140, R103 ;  /* 0x000000678c8c7221 */ /* 0x000fe20000010100 */
[----:B------:R-:W-:Y:S01]  /*0eb0*/  FADD.FTZ R91, R88, R105 ;  /* 0x00000069585b7221 */ /* 0x000fe20000010000 */
[----:B------:R-:W-:Y:S01]  /*0ec0*/  FMUL.FTZ R142, R18, R106 ;  /* 0x0000006a128e7220 */ /* 0x000fe20000410000 */
        /* <DEDUP_REMOVED lines=10> */
[----:B------:R-:W-:-:S07]  /*0f70*/  FFMA.FTZ R93, R140, R106, R89 ;  /* 0x0000006a8c5d7223 */ /* 0x000fce0000010059 */
.L_x_8427:
[----:B------:R-:W-:Y:S05]  /*0f80*/  BSYNC B0 ;  /* 0x0000000000007941 */ /* 0x000fea0003800000 */
.L_x_8425:
[----:B------:R1:W5:Y:S01]  /*0f90*/  LDG.E R118, desc[UR4][R118.64] ;  /* 0x0000000476767981 */ /* 0x000362000c1e1900 */
[----:B------:R-:W-:Y:S01]  /*0fa0*/  LOP3.LUT P6, RZ, R143, 0xff, RZ, 0xc0, !PT ;  /* 0x000000ff8fff7812 */ /* 0x000fe200078cc0ff */
[----:B------:R-:W-:Y:S01]  /*0fb0*/  UMOV UR6, 0xffffffff ;  /* 0xffffffff00067882 */ /* 0x000fe20000000000 */
[----:B0-----:R-:W-:Y:S02]  /*0fc0*/  SHF.R.U32.HI R91, RZ, 0x5, R125 ;  /* 0x00000005ff5b7819 */ /* 0x001fe4000001167d */
[----:B------:R-:W-:Y:S02]  /*0fd0*/  LOP3.LUT P0, RZ, R125, 0x1f, RZ, 0xc0, !PT ;  /* 0x0000001f7dff7812 */ /* 0x000fe4000780c0ff */
[----:B------:R-:W-:-:S07]  /*0fe0*/  LOP3.LUT R90, R91, 0x7fffffc, RZ, 0xc0, !PT ;  /* 0x07fffffc5b5a7812 */ /* 0x000fce00078ec0ff */
[----:B------:R-:W-:Y:S01]  /*0ff0*/  @!P6 IADD3 R90, R90, 0x4, RZ ;  /* 0x000000045a5ae810 */ /* 0x000fe20007ffe0ff */
[----:B-1----:R-:W-:Y:S06]  /*1000*/  BRA.DIV UR6, `(.L_x_8428) ;  /* 0x0000001a06547947 */ /* 0x002fec000b800000 */
        /* <DEDUP_REMOVED lines=18> */
.L_x_8492:
[----:B------:R-:W3:Y:S01]  /*1130*/  S2R R95, SR_CgaCtaId ;  /* 0x00000000005f7919 */ /* 0x000ee20000008800 */
[----:B------:R-:W-:Y:S01]  /*1140*/  @P5 IADD3 R144, R144, -0x1, RZ ;  /* 0xffffffff90905810 */ /* 0x000fe20007ffe0ff */
[----:B------:R-:W-:Y:S01]  /*1150*/  HFMA2.MMA R107, -RZ, RZ, 0, 0 ;  /* 0x00000000ff6b7435 */ /* 0x000fe200000001ff */
[----:B------:R-:W-:Y:S01]  /*1160*/  MOV R94, 0x400 ;  /* 0x00000400005e7802 */ /* 0x000fe20000000f00 */
[----:B-1----:R-:W-:Y:S01]  /*1170*/  FADD.FTZ R100, R92, R103 ;  /* 0x000000675c647221 */ /* 0x002fe20000010000 */
[----:B------:R-:W-:Y:S01]  /*1180*/  @!P0 LOP3.LUT R91, R91, 0x3, RZ, 0xc0, !PT ;  /* 0x000000035b5b8812 */ /* 0x000fe200078ec0ff */
[----:B------:R-:W-:Y:S01]  /*1190*/  @P5 IMAD R144, R144, R141, RZ ;  /* 0x0000008d90905224 */ /* 0x000fe200078e02ff */
[----:B------:R-:W-:Y:S01]  /*11a0*/  @P5 LOP3.LUT R122, R125, 0x7f, RZ, 0xc0, !PT ;  /* 0x0000007f7d7a5812 */ /* 0x000fe200078ec0ff */
[----:B------:R-:W1:Y:S01]  /*11b0*/  @P5 LDC.64 R88, c[0x0][0x220] ;  /* 0x00008800ff585b82 */ /* 0x000e620000000a00 */
[----:B------:R-:W-:Y:S01]  /*11c0*/  @!P0 IADD3 R91, R90, R91, RZ ;  /* 0x0000005b5a5b8210 */ /* 0x000fe20007ffe0ff */
[----:B------:R-:W-:Y:S05]  /*11d0*/  WARPSYNC.ALL ;  /* 0x0000000000007948 */ /* 0x000fea0003800000 */
[----:B------:R-:W-:-:S04]  /*11e0*/  @P5 SHF.R.S32.HI R101, RZ, 0x1f, R144 ;  /* 0x0000001fff655819 */ /* 0x000fc80000011490 */
[----:B------:R-:W-:-:S04]  /*11f0*/  @P5 LEA.HI R101, R101, R144, RZ, 0x2 ;  /* 0x0000009065655211 */ /* 0x000fc800078f10ff */
[----:B------:R-:W-:Y:S01]  /*1200*/  @P5 LEA.HI.SX32 R107, R101, R122, 0x1e ;  /* 0x0000007a656b5211 */ /* 0x000fe200078ff2ff */
[----:B--2---:R-:W-:Y:S01]  /*1210*/  FADD.FTZ R101, R93, R102 ;  /* 0x000000665d657221 */ /* 0x004fe20000010000 */
[----:B---3--:R-:W-:-:S03]  /*1220*/  LEA R94, R95, R94, 0x18 ;  /* 0x0000005e5f5e7211 */ /* 0x008fc600078ec0ff */
[----:B-1----:R-:W-:Y:S01]  /*1230*/  @P5 IMAD.WIDE.U32 R102, R107, 0x10, R88 ;  /* 0x000000106b665825 */ /* 0x002fe200078e0058 */
[----:B------:R-:W-:-:S05]  /*1240*/  @!P0 LEA R112, R91, R94, 0x3 ;  /* 0x0000005e5b708211 */ /* 0x000fca00078e18ff */
[----:B------:R-:W-:Y:S01]  /*1250*/  @!P0 STS.64 [R112+0x1800], R100 ;  /* 0x0018006470008388 */ /* 0x000fe20000000a00 */
[----:B------:R-:W-:Y:S06]  /*1260*/  BAR.SYNC.DEFER_BLOCKING 0x0 ;  /* 0x0000000000007b1d */ /* 0x000fec0000010000 */
[----:B------:R1:W5:Y:S01]  /*1270*/  @P5 LDG.E.128 R76, desc[UR4][R102.64] ;  /* 0x00000004664c5981 */ /* 0x000362000c1e1d00 */
[----:B------:R-:W-:Y:S01]  /*1280*/  LEA R113, R90, R94, 0x3 ;  /* 0x0000005e5a717211 */ /* 0x000fe200078e18ff */
[----:B------:R-:W-:Y:S01]  /*1290*/  BSSY B0, `(.L_x_8429) ;  /* 0x0000028000007945 */ /* 0x000fe20003800000 */
[----:B------:R-:W-:-:S02]  /*12a0*/  ISETP.NE.U32.AND P1, PT, RZ, UR14, PT ;  /* 0x0000000eff007c0c */ /* 0x000fc4000bf25070 */
[C---:B------:R-:W-:Y:S01]  /*12b0*/  @!P4 ISETP.NE.U32.AND P3, PT, R2.reuse, RZ, PT ;  /* 0x000000ff0200c20c */ /* 0x040fe20003f65070 */
[----:B------:R-:W2:Y:S01]  /*12c0*/  LDS.128 R88, [R113+0x1800] ;  /* 0x0018000071587984 */ /* 0x000ea20000000c00 */
[----:B------:R-:W-:Y:S02]  /*12d0*/  ISETP.NE.AND.EX P1, PT, RZ, UR15, PT, P1 ;  /* 0x0000000fff007c0c */ /* 0x000fe4000bf25310 */
[----:B------:R-:W-:Y:S01]  /*12e0*/  @!P4 ISETP.NE.U32.AND P0, PT, R2, RZ, PT ;  /* 0x000000ff0200c20c */ /* 0x000fe20003f05070 */
[----:B0-----:R-:W0:Y:S01]  /*12f0*/  LDS.128 R92, [R113+0x1810] ;  /* 0x00181000715c7984 */ /* 0x001e220000000c00 */
[----:B------:R-:W-:Y:S02]  /*1300*/  @!P4 ISETP.NE.AND.EX P3, PT, R0, RZ, PT, P3 ;  /* 0x000000ff0000c20c */ /* 0x000fe40003f65330 */
[----:B------:R-:W-:Y:S02]  /*1310*/  @!P4 ISETP.NE.U32.AND P2, PT, R2, RZ, PT ;  /* 0x000000ff0200c20c */ /* 0x000fe40003f45070 */
[----:B------:R-:W-:-:S02]  /*1320*/  @!P4 ISETP.NE.AND.EX P0, PT, R0, RZ, PT, P0 ;  /* 0x000000ff0000c20c */ /* 0x000fc40003f05300 */
[----:B------:R-:W-:Y:S01]  /*1330*/  @!P4 ISETP.NE.AND.EX P2, PT, R0, RZ, PT, P2 ;  /* 0x000000ff0000c20c */ /* 0x000fe20003f45320 */
[----:B--2---:R-:W-:Y:S01]  /*1340*/  FADD.FTZ R115, RZ, R88 ;  /* 0x00000058ff737221 */ /* 0x004fe20000010000 */
[----:B------:R-:W-:-:S03]  /*1350*/  FADD.FTZ R88, RZ, R89 ;  /* 0x00000059ff587221 */ /* 0x000fc60000010000 */
[----:B------:R-:W-:Y:S01]  /*1360*/  FADD.FTZ R115, R90, R115 ;  /* 0x000000735a737221 */ /* 0x000fe20000010000 */
[----:B------:R-:W-:Y:S01]  /*1370*/  FADD.FTZ R88, R91, R88 ;  /* 0x000000585b587221 */ /* 0x000fe20000010000 */
[----:B-----5:R-:W-:Y:S02]  /*1380*/  @!P4 FSEL R91, R64, RZ, P3 ;  /* 0x000000ff405bc208 */ /* 0x020fe40001800000 */
[----:B0-----:R-:W-:Y:S01]  /*1390*/  FADD.FTZ R115, R115, R92 ;  /* 0x0000005c73737221 */ /* 0x001fe20000010000 */
[----:B------:R-:W-:Y:S01]  /*13a0*/  FADD.FTZ R100, R88, R93 ;  /* 0x0000005d58647221 */ /* 0x000fe20000010000 */
[----:B------:R-:W-:Y:S01]  /*13b0*/  @!P4 ISETP.NE.U32.AND P3, PT, R2, RZ, PT ;  /* 0x000000ff0200c20c */ /* 0x000fe20003f65070 */
[----:B------:R-:W0:Y:S01]  /*13c0*/  @P5 LDC.64 R92, c[0x0][0x2f8] ;  /* 0x0000be00ff5c5b82 */ /* 0x000e220000000a00 */
[----:B------:R-:W-:Y:S01]  /*13d0*/  FADD.FTZ R94, R94, R115 ;  /* 0x000000735e5e7221 */ /* 0x000fe20000010000 */
[----:B------:R-:W-:Y:S01]  /*13e0*/  @!P4 FSEL R90, R65, RZ, P0 ;  /* 0x000000ff415ac208 */ /* 0x000fe20000000000 */
[----:B------:R-:W-:Y:S01]  /*13f0*/  FADD.FTZ R95, R95, R100 ;  /* 0x000000645f5f7221 */ /* 0x000fe20000010000 */
[----:B------:R-:W-:Y:S01]  /*1400*/  @!P4 FSEL R115, R66, RZ, P2 ;  /* 0x000000ff4273c208 */ /* 0x000fe20001000000 */
[----:B------:R-:W-:Y:S01]  /*1410*/  FMUL.FTZ R94, R94, UR10 ;  /* 0x0000000a5e5e7c20 */ /* 0x000fe20008410000 */
[----:B------:R-:W-:Y:S01]  /*1420*/  @!P4 ISETP.NE.U32.AND P0, PT, R2, RZ, PT ;  /* 0x000000ff0200c20c */ /* 0x000fe20003f05070 */
[----:B------:R-:W-:Y:S01]  /*1430*/  FMUL.FTZ R112, R95, UR10 ;  /* 0x0000000a5f707c20 */ /* 0x000fe20008410000 */
[----:B------:R-:W2:Y:S01]  /*1440*/  @P1 LDC.64 R88, c[0x0][0x308] ;  /* 0x0000c200ff581b82 */ /* 0x000ea20000000a00 */
[----:B------:R-:W-:-:S02]  /*1450*/  @!P4 ISETP.NE.AND.EX P3, PT, R0, RZ, PT, P3 ;  /* 0x000000ff0000c20c */ /* 0x000fc40003f65330 */
[----:B------:R-:W-:Y:S02]  /*1460*/  ISETP.NE.AND P2, PT, R123, RZ, PT ;  /* 0x000000ff7b00720c */ /* 0x000fe40003f45270 */
[----:B------:R-:W-:Y:S02]  /*1470*/  @!P4 ISETP.NE.AND.EX P0, PT, R0, RZ, PT, P0 ;  /* 0x000000ff0000c20c */ /* 0x000fe40003f05300 */
[----:B------:R-:W-:Y:S02]  /*1480*/  @!P4 FSEL R114, R67, RZ, P3 ;  /* 0x000000ff4372c208 */ /* 0x000fe40001800000 */
[----:B------:R-:W-:Y:S01]  /*1490*/  FSEL R113, R94, RZ, !P2 ;  /* 0x000000ff5e717208 */ /* 0x000fe20005000000 */
[----:B-1----:R-:W-:Y:S08]  /*14a0*/  @!P4 BRA `(.L_x_8430) ;  /* 0x000000000018c947 */ /* 0x002ff00003800000 */
[----:B------:R-:W-:Y:S01]  /*14b0*/  ISETP.NE.U32.AND P2, PT, R2, RZ, PT ;  /* 0x000000ff0200720c */ /* 0x000fe20003f45070 */
[----:B------:R-:W-:-:S03]  /*14c0*/  FFMA.FTZ R91, R3, R112, R113 ;  /* 0x00000070035b7223 */ /* 0x000fc60000010071 */
[----:B------:R-:W-:Y:S01]  /*14d0*/  ISETP.NE.AND.EX P2, PT, R0, RZ, PT, P2 ;  /* 0x000000ff0000720c */ /* 0x000fe20003f45320 */
[----:B------:R-:W-:-:S04]  /*14e0*/  FADD.FTZ R94, R128, -R91 ;  /* 0x8000005b805e7221 */ /* 0x000fc80000010000 */
[----:B------:R-:W-:-:S08]  /*14f0*/  FMUL.FTZ R91, R121, R94 ;  /* 0x0000005e795b7220 */ /* 0x000fd00000410000 */
[----:B------:R-:W-:-:S07]  /*1500*/  @P2 FADD.FTZ R91, R64, R91 ;  /* 0x0000005b405b2221 */ /* 0x000fce0000010000 */
.L_x_8430:
[----:B------:R-:W-:Y:S05]  /*1510*/  BSYNC B0 ;  /* 0x0000000000007941 */ /* 0x000fea0003800000 */
.L_x_8429:
        /* <DEDUP_REMOVED lines=10> */
.L_x_8432:
[----:B------:R-:W-:Y:S05]  /*15c0*/  BSYNC B0 ;  /* 0x0000000000007941 */ /* 0x000fea0003800000 */
.L_x_8431:
        /* <DEDUP_REMOVED lines=8> */
.L_x_8434:
[----:B------:R-:W-:Y:S05]  /*1650*/  BSYNC B0 ;  /* 0x0000000000007941 */ /* 0x000fea0003800000 */
.L_x_8433:
        /* <DEDUP_REMOVED lines=10> */
.L_x_8436:
[----:B------:R-:W-:Y:S05]  /*1700*/  BSYNC B0 ;  /* 0x0000000000007941 */ /* 0x000fea0003800000 */
.L_x_8435:
        /* <DEDUP_REMOVED lines=8> */
.L_x_8438:
[----:B------:R-:W-:Y:S05]  /*1790*/  BSYNC B0 ;  /* 0x0000000000007941 */ /* 0x000fea0003800000 */
.L_x_8437:
        /* <DEDUP_REMOVED lines=10> */
.L_x_8440:
[----:B------:R-:W-:Y:S05]  /*1840*/  BSYNC B0 ;  /* 0x0000000000007941 */ /* 0x000fea0003800000 */
.L_x_8439:
        /* <DEDUP_REMOVED lines=8> */
.L_x_8442:
[----:B------:R-:W-:Y:S05]  /*18d0*/  BSYNC B0 ;  /* 0x0000000000007941 */ /* 0x000fea0003800000 */
.L_x_8441:
        /* <DEDUP_REMOVED lines=10> */
.L_x_8444:
[----:B------:R-:W-:Y:S05]  /*1980*/  BSYNC B0 ;  /* 0x0000000000007941 */ /* 0x000fea0003800000 */
.L_x_8443:
        /* <DEDUP_REMOVED lines=30> */
.L_x_8446:
[----:B------:R-:W-:Y:S05]  /*1b70*/  BSYNC B0 ;  /* 0x0000000000007941 */ /* 0x000fea0003800000 */
.L_x_8445:
        /* <DEDUP_REMOVED lines=8> */
.L_x_8448:
[----:B------:R-:W-:Y:S05]  /*1c00*/  BSYNC B0 ;  /* 0x0000000000007941 */ /* 0x000fea0003800000 */
.L_x_8447:
[----:B------:R-:W-:Y:S04]  /*1c10*/  BSSY B0, `(.L_x_8449) ;  /* 0x000000a000007945 */ /* 0x000fe80003800000 */
[----:B------:R-:W-:Y:S05]  /*1c20*/  @!P5 BRA `(.L_x_8450) ;  /* 0x000000000020d947 */ /* 0x000fea0003800000 */
[----:B--2---:R-:W-:Y:S01]  /*1c30*/  FMUL.FTZ R80, R119, UR13 ;  /* 0x0000000d77507c20 */ /* 0x004fe20008410000 */
[----:B------:R-:W-:-:S03]  /*1c40*/  LOP3.LUT P3, RZ, R126, 0xff, RZ, 0xc0, !PT ;  /* 0x000000ff7eff7812 */ /* 0x000fc6000786c0ff */
[----:B------:R-:W-:-:S04]  /*1c50*/  FMUL.FTZ R89, R80, UR12 ;  /* 0x0000000c50597c20 */ /* 0x000fc80008410000 */
[-C--:B-----5:R-:W-:Y:S01]  /*1c60*/  FMUL.FTZ R80, R76, R89.reuse ;  /* 0x000000594c507220 */ /* 0x0a0fe20000410000 */
[----:B------:R-:W-:-:S04]  /*1c70*/  FMUL.FTZ R88, R8, R89 ;  /* 0x0000005908587220 */ /* 0x000fc80000410000 */
[----:B------:R-:W-:Y:S02]  /*1c80*/  FSEL R89, R80, RZ, P3 ;  /* 0x000000ff50597208 */ /* 0x000fe40001800000 */
[----:B------:R-:W-:-:S03]  /*1c90*/  SEL R80, R88, RZ, P3 ;  /* 0x000000ff58507207 */ /* 0x000fc60001800000 */
[----:B------:R-:W-:-:S07]  /*1ca0*/  FADD.FTZ R56, R56, R89 ;  /* 0x0000005938387221 */ /* 0x000fce0000010000 */
.L_x_8450:
[----:B------:R-:W-:Y:S05]  /*1cb0*/  BSYNC B0 ;  /* 0x0000000000007941 */ /* 0x000fea0003800000 */
.L_x_8449:
        /* <DEDUP_REMOVED lines=8> */
.L_x_8452:
[----:B------:R-:W-:Y:S05]  /*1d40*/  BSYNC B0 ;  /* 0x0000000000007941 */ /* 0x000fea0003800000 */
.L_x_8451:
        /* <DEDUP_REMOVED lines=10> */
.L_x_8454:
[----:B------:R-:W-:Y:S05]  /*1df0*/  BSYNC B0 ;  /* 0x0000000000007941 */ /* 0x000fea0003800000 */
.L_x_8453:
        /* <DEDUP_REMOVED lines=8> */
.L_x_8456:
[----:B------:R-:W-:Y:S05]  /*1e80*/  BSYNC B0 ;  /* 0x0000000000007941 */ /* 0x000fea0003800000 */
.L_x_8455:
        /* <DEDUP_REMOVED lines=10> */
.L_x_8458:
[----:B------:R-:W-:Y:S05]  /*1f30*/  BSYNC B0 ;  /* 0x0000000000007941 */ /* 0x000fea0003800000 */
.L_x_8457:
        /* <DEDUP_REMOVED lines=8> */
.L_x_8460:
[----:B------:R-:W-:Y:S05]  /*1fc0*/  BSYNC B0 ;  /* 0x0000000000007941 */ /* 0x000fea0003800000 */
.L_x_8459:
        /* <DEDUP_REMOVED lines=10> */
.L_x_8462:
[----:B------:R-:W-:Y:S05]  /*2070*/  BSYNC B0 ;  /* 0x0000000000007941 */ /* 0x000fea0003800000 */
.L_x_8461:
        /* <DEDUP_REMOVED lines=20> */
.L_x_8464:
[----:B------:R-:W-:Y:S05]  /*21c0*/  BSYNC B0 ;  /* 0x0000000000007941 */ /* 0x000fea0003800000 */
.L_x_8463:
        /* <DEDUP_REMOVED lines=8> */
.L_x_8466:
[----:B------:R-:W-:Y:S05]  /*2250*/  BSYNC B0 ;  /* 0x0000000000007941 */ /* 0x000fea0003800000 */
.L_x_8465:
[----:B------:R-:W-:Y:S04]  /*2260*/  BSSY B0, `(.L_x_8467) ;  /* 0x000000a000007945 */ /* 0x000fe80003800000 */
[----:B------:R-:W-:Y:S05]  /*2270*/  @!P5 BRA `(.L_x_8468) ;  /* 0x000000000020d947 */ /* 0x000fea0003800000 */
[----:B0-----:R-:W-:Y:S01]  /*2280*/  FMUL.FTZ R80, R93, UR13 ;  /* 0x0000000d5d507c20 */ /* 0x001fe20008410000 */
[----:B------:R-:W-:-:S03]  /*2290*/  LOP3.LUT P3, RZ, R118, 0xff, RZ, 0xc0, !PT ;  /* 0x000000ff76ff7812 */ /* 0x000fc6000786c0ff */
[----:B------:R-:W-:-:S04]  /*22a0*/  FMUL.FTZ R89, R80, UR12 ;  /* 0x0000000c50597c20 */ /* 0x000fc80008410000 */
[-C--:B-----5:R-:W-:Y:S01]  /*22b0*/  FMUL.FTZ R80, R76, R89.reuse ;  /* 0x000000594c507220 */ /* 0x0a0fe20000410000 */
[----:B------:R-:W-:-:S04]  /*22c0*/  FMUL.FTZ R88, R4, R89 ;  /* 0x0000005904587220 */ /* 0x000fc80000410000 */
[----:B------:R-:W-:Y:S02]  /*22d0*/  FSEL R89, R80, RZ, P3 ;  /* 0x000000ff50597208 */ /* 0x000fe40001800000 */
[----:B------:R-:W-:-:S03]  /*22e0*/  SEL R80, R88, RZ, P3 ;  /* 0x000000ff58507207 */ /* 0x000fc60001800000 */
[----:B------:R-:W-:-:S07]  /*22f0*/  FADD.FTZ R52, R52, R89 ;  /* 0x0000005934347221 */ /* 0x000fce0000010000 */
.L_x_8468:
[----:B------:R-:W-:Y:S05]  /*2300*/  BSYNC B0 ;  /* 0x0000000000007941 */ /* 0x000fea0003800000 */
.L_x_8467:
        /* <DEDUP_REMOVED lines=8> */
.L_x_8470:
[----:B------:R-:W-:Y:S05]  /*2390*/  BSYNC B0 ;  /* 0x0000000000007941 */ /* 0x000fea0003800000 */
.L_x_8469:
        /* <DEDUP_REMOVED lines=10> */
.L_x_8472:
[----:B------:R-:W-:Y:S05]  /*2440*/  BSYNC B0 ;  /* 0x0000000000007941 */ /* 0x000fea0003800000 */
.L_x_8471:
        /* <DEDUP_REMOVED lines=15> */
.L_x_8474:
[----:B------:R-:W-:Y:S05]  /*2540*/  BSYNC B0 ;  /* 0x0000000000007941 */ /* 0x000fea0003800000 */
.L_x_8473:
[----:B------:R-:W-:Y:S04]  /*2550*/  BSSY B0, `(.L_x_8475) ;  /* 0x000000a000007945 */ /* 0x000fe80003800000 */
[----:B------:R-:W-:Y:S05]  /*2560*/  @!P5 BRA `(.L_x_8476) ;  /* 0x000000000020d947 */ /* 0x000fea0003800000 */
[----:B------:R-:W-:Y:S01]  /*2570*/  FMUL.FTZ R82, R89, UR13 ;  /* 0x0000000d59527c20 */ /* 0x000fe20008410000 */
[----:B------:R-:W-:-:S03]  /*2580*/  LOP3.LUT P0, RZ, R118, 0xff0000, RZ, 0xc0, !PT ;  /* 0x00ff000076ff7812 */ /* 0x000fc6000780c0ff */
[----:B------:R-:W-:-:S04]  /*2590*/  FMUL.FTZ R91, R82, UR12 ;  /* 0x0000000c525b7c20 */ /* 0x000fc80008410000 */
[-C--:B-----5:R-:W-:Y:S01]  /*25a0*/  FMUL.FTZ R82, R78, R91.reuse ;  /* 0x0000005b4e527220 */ /* 0x0a0fe20000410000 */
[----:B------:R-:W-:-:S04]  /*25b0*/  FMUL.FTZ R88, R6, R91 ;  /* 0x0000005b06587220 */ /* 0x000fc80000410000 */
[----:B------:R-:W-:Y:S02]  /*25c0*/  FSEL R91, R82, RZ, P0 ;  /* 0x000000ff525b7208 */ /* 0x000fe40000000000 */
[----:B------:R-:W-:-:S03]  /*25d0*/  SEL R82, R88, RZ, P0 ;  /* 0x000000ff58527207 */ /* 0x000fc60000000000 */
[----:B------:R-:W-:-:S07]  /*25e0*/  FADD.FTZ R54, R54, R91 ;  /* 0x0000005b36367221 */ /* 0x000fce0000010000 */
.L_x_8476:
[----:B------:R-:W-:Y:S05]  /*25f0*/  BSYNC B0 ;  /* 0x0000000000007941 */ /* 0x000fea0003800000 */
.L_x_8475:
        /* <DEDUP_REMOVED lines=8> */
.L_x_8478:
[----:B------:R-:W-:Y:S05]  /*2680*/  BSYNC B0 ;  /* 0x0000000000007941 */ /* 0x000fea0003800000 */
.L_x_8477:
[----:B------:R-:W-:Y:S01]  /*2690*/  BSSY B0, `(.L_x_8479) ;  /* 0x000000c000007945 */ /* 0x000fe20003800000 */
[----:B------:R-:W-:Y:S02]  /*26a0*/  SEL R86, R89, R86, P2 ;  /* 0x0000005659567207 */ /* 0x000fe40001000000 */
[----:B------:R-:W-:Y:S01]  /*26b0*/  SEL R87, R90, R87, P2 ;  /* 0x000000575a577207 */ /* 0x000fe20001000000 */
[----:B------:R-:W-:Y:S06]  /*26c0*/  @!P5 BRA `(.L_x_8480) ;  /* 0x000000000020d947 */ /* 0x000fec0003800000 */
        /* <DEDUP_REMOVED lines=8> */
.L_x_8480:
[----:B------:R-:W-:Y:S05]  /*2750*/  BSYNC B0 ;  /* 0x0000000000007941 */ /* 0x000fea0003800000 */
.L_x_8479:
        /* <DEDUP_REMOVED lines=10> */
.L_x_8424:
        /* <DEDUP_REMOVED lines=22> */
.L_x_8428:
[----:B------:R-:W-:Y:S01]  /*2960*/  HFMA2.MMA R113, -RZ, RZ, 0, 9.5367431640625e-07 ;  /* 0x00000010ff717435 */ /* 0x000fe200000001ff */
[----:B------:R-:W-:Y:S02]  /*2970*/  MOV R112, R92 ;  /* 0x0000005c00707202 */ /* 0x000fe40000000f00 */
[----:B------:R-:W-:Y:S02]  /*2980*/  MOV R114, 0x1f ;  /* 0x0000001f00727802 */ /* 0x000fe40000000f00 */
[----:B------:R-:W-:-:S07]  /*2990*/  MOV R107, 0xffffffff ;  /* 0xffffffff006b7802 */ /* 0x000fce0000000f00 */
[----:B-----5:R-:W-:Y:S05]  /*29a0*/  WARPSYNC.COLLECTIVE R107, `(.L_x_8482) ;  /* 0x000000006b087348 */ /* 0x020fea0003c00000 */
[----:B------:R0:W1:Y:S02]  /*29b0*/  SHFL.DOWN P1, R102, R112, R113, R114 ;  /* 0x0800007170667389 */ /* 0x0000640000020072 */
[----:B01---5:R-:W-:Y:S01]  /*29c0*/  ENDCOLLECTIVE ;  /* 0x000000000000791b */ /* 0x023fe20003800000 */
.L_x_8482:
[----:B------:R-:W-:Y:S02]  /*29d0*/  MOV R112, R93 ;  /* 0x0000005d00707202 */ /* 0x000fe40000000f00 */
[----:B------:R-:W-:-:S07]  /*29e0*/  MOV R89, R102 ;  /* 0x0000006600597202 */ /* 0x000fce0000000f00 */
[----:B------:R-:W-:Y:S05]  /*29f0*/  WARPSYNC.COLLECTIVE R107, `(.L_x_8483) ;  /* 0x000000006b087348 */ /* 0x000fea0003c00000 */
[----:B------:R0:W1:Y:S02]  /*2a00*/  SHFL.DOWN P1, R102, R112, R113, R114 ;  /* 0x0800007170667389 */ /* 0x0000640000020072 */
[----:B01----:R-:W-:Y:S01]  /*2a10*/  ENDCOLLECTIVE ;  /* 0x000000000000791b */ /* 0x003fe20003800000 */
.L_x_8483:
[----:B------:R-:W-:Y:S01]  /*2a20*/  FADD.FTZ R89, R89, R92 ;  /* 0x0000005c59597221 */ /* 0x000fe20000010000 */
[----:B------:R-:W-:-:S04]  /*2a30*/  HFMA2.MMA R113, -RZ, RZ, 0, 4.76837158203125e-07 ;  /* 0x00000008ff717435 */ /* 0x000fc800000001ff */
[----:B------:R-:W-:Y:S02]  /*2a40*/  MOV R112, R89 ;  /* 0x0000005900707202 */ /* 0x000fe40000000f00 */
[----:B------:R-:W-:-:S07]  /*2a50*/  MOV R88, R102 ;  /* 0x0000006600587202 */ /* 0x000fce0000000f00 */
[----:B------:R-:W-:Y:S05]  /*2a60*/  WARPSYNC.COLLECTIVE R107, `(.L_x_8484) ;  /* 0x000000006b087348 */ /* 0x000fea0003c00000 */
[----:B------:R0:W1:Y:S02]  /*2a70*/  SHFL.DOWN P1, R102, R112, R113, R114 ;  /* 0x0800007170667389 */ /* 0x0000640000020072 */
[----:B01----:R-:W-:Y:S01]  /*2a80*/  ENDCOLLECTIVE ;  /* 0x000000000000791b */ /* 0x003fe20003800000 */
.L_x_8484:
[----:B------:R-:W-:-:S05]  /*2a90*/  FADD.FTZ R88, R88, R93 ;  /* 0x0000005d58587221 */ /* 0x000fca0000010000 */
[----:B------:R-:W-:Y:S02]  /*2aa0*/  MOV R112, R88 ;  /* 0x0000005800707202 */ /* 0x000fe40000000f00 */
[----:B------:R-:W-:-:S07]  /*2ab0*/  MOV R94, R102 ;  /* 0x00000066005e7202 */ /* 0x000fce0000000f00 */
[----:B------:R-:W-:Y:S05]  /*2ac0*/  WARPSYNC.COLLECTIVE R107, `(.L_x_8485) ;  /* 0x000000006b087348 */ /* 0x000fea0003c00000 */
[----:B------:R0:W1:Y:S02]  /*2ad0*/  SHFL.DOWN P1, R102, R112, R113, R114 ;  /* 0x0800007170667389 */ /* 0x0000640000020072 */
[----:B01----:R-:W-:Y:S01]  /*2ae0*/  ENDCOLLECTIVE ;  /* 0x000000000000791b */ /* 0x003fe20003800000 */
.L_x_8485:
[----:B------:R-:W-:Y:S01]  /*2af0*/  FADD.FTZ R94, R89, R94 ;  /* 0x0000005e595e7221 */ /* 0x000fe20000010000 */
[----:B------:R-:W-:-:S04]  /*2b00*/  HFMA2.MMA R113, -RZ, RZ, 0, 2.384185791015625e-07 ;  /* 0x00000004ff717435 */ /* 0x000fc800000001ff */
[----:B------:R-:W-:Y:S02]  /*2b10*/  MOV R112, R94 ;  /* 0x0000005e00707202 */ /* 0x000fe40000000f00 */
[----:B------:R-:W-:-:S07]  /*2b20*/  MOV R95, R102 ;  /* 0x00000066005f7202 */ /* 0x000fce0000000f00 */
[----:B------:R-:W-:Y:S05]  /*2b30*/  WARPSYNC.COLLECTIVE R107, `(.L_x_8486) ;  /* 0x000000006b087348 */ /* 0x000fea0003c00000 */
[----:B------:R0:W1:Y:S02]  /*2b40*/  SHFL.DOWN P1, R102, R112, R113, R114 ;  /* 0x0800007170667389 */ /* 0x0000640000020072 */
[----:B01----:R-:W-:Y:S01]  /*2b50*/  ENDCOLLECTIVE ;  /* 0x000000000000791b */ /* 0x003fe20003800000 */
.L_x_8486:
[----:B------:R-:W-:-:S05]  /*2b60*/  FADD.FTZ R95, R88, R95 ;  /* 0x0000005f585f7221 */ /* 0x000fca0000010000 */
[----:B------:R-:W-:Y:S02]  /*2b70*/  MOV R112, R95 ;  /* 0x0000005f00707202 */ /* 0x000fe40000000f00 */
[----:B------:R-:W-:-:S07]  /*2b80*/  MOV R101, R102 ;  /* 0x0000006600657202 */ /* 0x000fce0000000f00 */
[----:B------:R-:W-:Y:S05]  /*2b90*/  WARPSYNC.COLLECTIVE R107, `(.L_x_8487) ;  /* 0x000000006b087348 */ /* 0x000fea0003c00000 */
[----:B------:R0:W1:Y:S02]  /*2ba0*/  SHFL.DOWN P1, R102, R112, R113, R114 ;  /* 0x0800007170667389 */ /* 0x0000640000020072 */
[----:B01----:R-:W-:Y:S01]  /*2bb0*/  ENDCOLLECTIVE ;  /* 0x000000000000791b */ /* 0x003fe20003800000 */
.L_x_8487:
[----:B------:R-:W-:Y:S01]  /*2bc0*/  FADD.FTZ R101, R94, R101 ;  /* 0x000000655e657221 */ /* 0x000fe20000010000 */
[----:B------:R-:W-:-:S04]  /*2bd0*/  HFMA2.MMA R113, -RZ, RZ, 0, 1.1920928955078125e-07 ;  /* 0x00000002ff717435 */ /* 0x000fc800000001ff */
[----:B------:R-:W-:Y:S02]  /*2be0*/  MOV R112, R101 ;  /* 0x0000006500707202 */ /* 0x000fe40000000f00 */
[----:B------:R-:W-:-:S07]  /*2bf0*/  MOV R100, R102 ;  /* 0x0000006600647202 */ /* 0x000fce0000000f00 */
[----:B------:R-:W-:Y:S05]  /*2c00*/  WARPSYNC.COLLECTIVE R107, `(.L_x_8488) ;  /* 0x000000006b087348 */ /* 0x000fea0003c00000 */
[----:B------:R0:W1:Y:S02]  /*2c10*/  SHFL.DOWN P1, R102, R112, R113, R114 ;  /* 0x0800007170667389 */ /* 0x0000640000020072 */
[----:B01----:R-:W-:Y:S01]  /*2c20*/  ENDCOLLECTIVE ;  /* 0x000000000000791b */ /* 0x003fe20003800000 */
.L_x_8488:
[----:B------:R-:W-:-:S05]  /*2c30*/  FADD.FTZ R100, R95, R100 ;  /* 0x000000645f647221 */ /* 0x000fca0000010000 */
[----:B------:R-:W-:Y:S02]  /*2c40*/  MOV R112, R100 ;  /* 0x0000006400707202 */ /* 0x000fe40000000f00 */
[----:B------:R-:W-:-:S07]  /*2c50*/  MOV R92, R102 ;  /* 0x00000066005c7202 */ /* 0x000fce0000000f00 */
[----:B------:R-:W-:Y:S05]  /*2c60*/  WARPSYNC.COLLECTIVE R107, `(.L_x_8489) ;  /* 0x000000006b087348 */ /* 0x000fea0003c00000 */
[----:B------:R0:W1:Y:S02]  /*2c70*/  SHFL.DOWN P1, R102, R112, R113, R114 ;  /* 0x0800007170667389 */ /* 0x0000640000020072 */
[----:B01----:R-:W-:Y:S01]  /*2c80*/  ENDCOLLECTIVE ;  /* 0x000000000000791b */ /* 0x003fe20003800000 */
.L_x_8489:
[----:B------:R-:W-:Y:S01]  /*2c90*/  FADD.FTZ R92, R101, R92 ;  /* 0x0000005c655c7221 */ /* 0x000fe20000010000 */
[----:B------:R-:W-:-:S04]  /*2ca0*/  HFMA2.MMA R113, -RZ, RZ, 0, 5.9604644775390625e-08 ;  /* 0x00000001ff717435 */ /* 0x000fc800000001ff */
[----:B------:R-:W-:Y:S02]  /*2cb0*/  MOV R112, R92 ;  /* 0x0000005c00707202 */ /* 0x000fe40000000f00 */
[----:B------:R-:W-:-:S07]  /*2cc0*/  MOV R93, R102 ;  /* 0x00000066005d7202 */ /* 0x000fce0000000f00 */
[----:B------:R-:W-:Y:S05]  /*2cd0*/  WARPSYNC.COLLECTIVE R107, `(.L_x_8490) ;  /* 0x000000006b087348 */ /* 0x000fea0003c00000 */
[----:B------:R0:W1:Y:S02]  /*2ce0*/  SHFL.DOWN P1, R102, R112, R113, R114 ;  /* 0x0800007170667389 */ /* 0x0000640000020072 */
[----:B01----:R-:W-:Y:S01]  /*2cf0*/  ENDCOLLECTIVE ;  /* 0x000000000000791b */ /* 0x003fe20003800000 */
.L_x_8490:
[----:B------:R-:W-:-:S05]  /*2d00*/  FADD.FTZ R93, R100, R93 ;  /* 0x0000005d645d7221 */ /* 0x000fca0000010000 */
[----:B------:R-:W-:Y:S02]  /*2d10*/  MOV R112, R93 ;  /* 0x0000005d00707202 */ /* 0x000fe40000000f00 */
[----:B------:R-:W-:-:S07]  /*2d20*/  MOV R103, R102 ;  /* 0x0000006600677202 */ /* 0x000fce0000000f00 */
[----:B------:R-:W-:Y:S05]  /*2d30*/  WARPSYNC.COLLECTIVE R107, `(.L_x_8491) ;  /* 0x000000006b087348 */ /* 0x000fea0003c00000 */
[----:B------:R0:W1:Y:S02]  /*2d40*/  SHFL.DOWN P1, R102, R112, R113, R114 ;  /* 0x0800007170667389 */ /* 0x0000640000020072 */
[----:B01----:R-:W-:Y:S01]  /*2d50*/  ENDCOLLECTIVE ;  /* 0x000000000000791b */ /* 0x003fe20003800000 */
.L_x_8491:
[----:B------:R-:W-:Y:S05]  /*2d60*/  BRA `(.L_x_8492) ;  /* 0xffffffe000f07947 */ /* 0x000fea000383ffff */
.L_x_8493:
        /* <DEDUP_REMOVED lines=9> */
.L_x_8693:


//--------------------- .nv.shared._ZN10layer_norm13ln_bwd_kernelINS_13Kernel_traitsI13__nv_bfloat16S2_S2_S2_fjLj1536ELj1ELj1ELj4ELj8ENS_18Kernel_traits_baseILj1536ES2_S2_S2_S2_fjLj128EEEEELb0ELb0ELb0ELb0EEEvNS_9BwdParamsE --------------------------
	.section	.nv.shared._ZN10layer_norm13ln_bwd_kernelINS_13Kernel_traitsI13__nv_bfloat16S2_S2_S2_fjLj1536ELj1ELj1ELj4ELj8ENS_18Kernel_traits_baseILj1536ES2_S2_S2_S2_fjLj128EEEEELb0ELb0ELb0ELb0EEEvNS_9BwdParamsE,"aw",@nobits
	.sectionflags	@""
	.align	16
	.zero		1024


//--------------------- .nv.shared.reserved.0     --------------------------
	.section	.nv.shared.reserved.0,"aw",@nobits
	.weak		__nv_reservedSMEM_offset_0_alias
	.size		__nv_reservedSMEM_offset_0_alias, 0, 0
	.other		__nv_reservedSMEM_offset_0_alias,@"STO_CUDA_RESERVED_SHARED STV_DEFAULT"
__nv_reservedSMEM_offset_0_alias:
	.zero		0


//--------------------- .nv.shared._ZN10layer_norm13ln_bwd_kernelINS_13Kernel_traitsI13__nv_bfloat16S2_S2_S2_fjLj1536ELj1ELj1ELj4ELj8ENS_18Kernel_traits_baseILj1536ES2_S2_S2_S2_fjLj128EEEEELb0ELb0ELb0ELb1EEEvNS_9BwdParamsE --------------------------
	.section	.nv.shared._ZN10layer_norm13ln_bwd_kernelINS_13Kernel_traitsI13__nv_bfloat16S2_S2_S2_fjLj1536ELj1ELj1ELj4ELj8ENS_18Kernel_traits_baseILj1536ES2_S2_S2_S2_fjLj128EEEEELb0ELb0ELb0ELb1EEEvNS_9BwdParamsE,"aw",@nobits
	.sectionflags	@""
	.align	16
	.zero		1024


//--------------------- .nv.shared._ZN10layer_norm13ln_bwd_kernelINS_13Kernel_traitsI13__nv_bfloat16S2_S2_S2_fjLj1536ELj1ELj1ELj4ELj8ENS_18Kernel_traits_baseILj1536ES2_S2_S2_S2_fjLj128EEEEELb0ELb0ELb1ELb0EEEvNS_9BwdParamsE --------------------------
	.section	.nv.shared._ZN10layer_norm13ln_bwd_kernelINS_13Kernel_traitsI13__nv_bfloat16S2_S2_S2_fjLj1536ELj1ELj1ELj4ELj8ENS_18Kernel_traits_baseILj1536ES2_S2_S2_S2_fjLj128EEEEELb0ELb0ELb1ELb0EEEvNS_9BwdParamsE,"aw",@nobits
	.sectionflags	@""
	.align	16
	.zero		1024


//--------------------- .nv.shared._ZN10layer_norm13ln_bwd_kernelINS_13Kernel_traitsI13__nv_bfloat16S2_S2_S2_fjLj1536ELj1ELj1ELj4ELj8ENS_18Kernel_traits_baseILj1536ES2_S2_S2_S2_fjLj128EEEEELb0ELb0ELb1ELb1EEEvNS_9BwdParamsE --------------------------
	.section	.nv.shared._ZN10layer_norm13ln_bwd_kernelINS_13Kernel_traitsI13__nv_bfloat16S2_S2_S2_fjLj1536ELj1ELj1ELj4ELj8ENS_18Kernel_traits_baseILj1536ES2_S2_S2_S2_fjLj128EEEEELb0ELb0ELb1ELb1EEEvNS_9BwdParamsE,"aw",@nobits
	.sectionflags	@""
	.align	16
	.zero		1024


//--------------------- .nv.shared._ZN10layer_norm13ln_bwd_kernelINS_13Kernel_traitsI13__nv_bfloat16S2_S2_S2_fjLj1536ELj1ELj1ELj4ELj8ENS_18Kernel_traits_baseILj1536ES2_S2_S2_S2_fjLj128EEEEELb0ELb1ELb0ELb0EEEvNS_9BwdParamsE --------------------------
	.section	.nv.shared._ZN10layer_norm13ln_bwd_kernelINS_13Kernel_traitsI13__nv_bfloat16S2_S2_S2_fjLj1536ELj1ELj1ELj4ELj8ENS_18Kernel_traits_baseILj1536ES2_S2_S2_S2_fjLj128EEEEELb0ELb1ELb0ELb0EEEvNS_9BwdParamsE,"aw",@nobits
	.sectionflags	@""
	.align	16
	.zero		1024


//--------------------- .nv.shared._ZN10layer_norm13ln_bwd_kernelINS_13Kernel_traitsI13__nv_bfloat16S2_S2_S2_fjLj1536ELj1ELj1ELj4ELj8ENS_18Kernel_traits_baseILj1536ES2_S2_S2_S2_fjLj128EEEEELb0ELb1ELb0ELb1EEEvNS_9BwdParamsE --------------------------
	.section	.nv.shared._ZN10layer_norm13ln_bwd_kernelINS_13Kernel_traitsI13__nv_bfloat16S2_S2_S2_fjLj1536ELj1ELj1ELj4ELj8ENS_18Kernel_traits_baseILj1536ES2_S2_S2_S2_fjLj128EEEEELb0ELb1ELb0ELb1EEEvNS_9BwdParamsE,"aw",@nobits
	.sectionflags	@""
	.align	16
	.zero		1024


//--------------------- .nv.shared._ZN10layer_norm13ln_bwd_kernelINS_13Kernel_traitsI13__nv_bfloat16S2_S2_S2_fjLj1536ELj1ELj1ELj4ELj8ENS_18Kernel_traits_baseILj1536ES2_S2_S2_S2_fjLj128EEEEELb0ELb1ELb1ELb0EEEvNS_9BwdParamsE --------------------------
	.section	.nv.shared._ZN10layer_norm13ln_bwd_kernelINS_13Kernel_traitsI13__nv_bfloat16S2_S2_S2_fjLj1536ELj1ELj1ELj4ELj8ENS_18Kernel_traits_baseILj1536ES2_S2_S2_S2_fjLj128EEEEELb0ELb1ELb1ELb0EEEvNS_9BwdParamsE,"aw",@nobits
	.sectionflags	@""
	.align	16
	.zero		1024


//--------------------- .nv.shared._ZN10layer_norm13ln_bwd_kernelINS_13Kernel_traitsI13__nv_bfloat16S2_S2_S2_fjLj1536ELj1ELj1ELj4ELj8ENS_18Kernel_traits_baseILj1536ES2_S2_S2_S2_fjLj128EEEEELb0ELb1ELb1ELb1EEEvNS_9BwdParamsE --------------------------
	.section	.nv.shared._ZN10layer_norm13ln_bwd_kernelINS_13Kernel_traitsI13__nv_bfloat16S2_S2_S2_fjLj1536ELj1ELj1ELj4ELj8ENS_18Kernel_traits_baseILj1536ES2_S2_S2_S2_fjLj128EEEEELb0ELb1ELb1ELb1EEEvNS_9BwdParamsE,"aw",@nobits
	.sectionflags	@""
	.align	16
	.zero		1024


//--------------------- .nv.shared._ZN10layer_norm13ln_bwd_kernelINS_13Kernel_traitsI13__nv_bfloat16S2_S2_S2_fjLj1536ELj1ELj1ELj4ELj8ENS_18Kernel_traits_baseILj1536ES2_S2_S2_S2_fjLj128EEEEELb1ELb0ELb0ELb0EEEvNS_9BwdParamsE --------------------------
	.section	.nv.shared._ZN10layer_norm13ln_bwd_kernelINS_13Kernel_traitsI13__nv_bfloat16S2_S2_S2_fjLj1536ELj1ELj1ELj4ELj8ENS_18Kernel_traits_baseILj1536ES2_S2_S2_S2_fjLj128EEEEELb1ELb0ELb0ELb0EEEvNS_9BwdParamsE,"aw",@nobits
	.sectionflags	@""
	.align	16
	.zero		1024


//--------------------- .nv.shared._ZN10layer_norm13ln_bwd_kernelINS_13Kernel_traitsI13__nv_bfloat16S2_S2_S2_fjLj1536ELj1ELj1ELj4ELj8ENS_18Kernel_traits_baseILj1536ES2_S2_S2_S2_fjLj128EEEEELb1ELb0ELb0ELb1EEEvNS_9BwdParamsE --------------------------
	.section	.nv.shared._ZN10layer_norm13ln_bwd_kernelINS_13Kernel_traitsI13__nv_bfloat16S2_S2_S2_fjLj1536ELj1ELj1ELj4ELj8ENS_18Kernel_traits_baseILj1536ES2_S2_S2_S2_fjLj128EEEEELb1ELb0ELb0ELb1EEEvNS_9BwdParamsE,"aw",@nobits
	.sectionflags	@""
	.align	16
	.zero		1024


//--------------------- .nv.shared._ZN10layer_norm22ln_bwd_finalize_kernelINS_22Kernel_traits_finalizeILj1536E13__nv_bfloat16S2_S2_S2_fjLb0ELj1024ELj4ENS_18Kernel_traits_baseILj1536ES2_S2_S2_S2_fjLj1024EEEEELb0ELb0EEEvNS_9BwdParamsE --------------------------
	.section	.nv.shared._ZN10layer_norm22ln_bwd_finalize_kernelINS_22Kernel_traits_finalizeILj1536E13__nv_bfloat16S2_S2_S2_fjLb0ELj1024ELj4ENS_18Kernel_traits_baseILj1536ES2_S2_S2_S2_fjLj1024EEEEELb0ELb0EEEvNS_9BwdParamsE,"aw",@nobits
	.sectionflags	@""
	.align	16
.nv.shared._ZN10layer_norm22ln_bwd_finalize_kernelINS_22Kernel_traits_finalizeILj1536E13__nv_bfloat16S2_S2_S2_fjLb0ELj1024ELj4ENS_18Kernel_traits_baseILj1536ES2_S2_S2_S2_fjLj1024EEEEELb0ELb0EEEvNS_9BwdParamsE:
	.zero		9472


//--------------------- .nv.shared._ZN10layer_norm13ln_bwd_kernelINS_13Kernel_traitsI13__nv_bfloat16S2_S2_S2_fjLj1536ELj1ELj1ELj4ELj8ENS_18Kernel_traits_baseILj1536ES2_S2_S2_S2_fjLj128EEEEELb1ELb0ELb1ELb0EEEvNS_9BwdParamsE --------------------------
	.section	.nv.shared._ZN10layer_norm13ln_bwd_kernelINS_13Kernel_traitsI13__nv_bfloat16S2_S2_S2_fjLj1536ELj1ELj1ELj4ELj8ENS_18Kernel_traits_baseILj1536ES2_S2_S2_S2_fjLj128EEEEELb1ELb0ELb1ELb0EEEvNS_9BwdParamsE,"aw",@nobits
	.sectionflags	@""
	.align	16
	.zero		1024


//--------------------- .nv.shared._ZN10layer_norm22ln_bwd_finalize_kernelINS_22Kernel_traits_finalizeILj1536E13__nv_bfloat16S2_S2_S2_fjLb0ELj1024ELj4ENS_18Kernel_traits_baseILj1536ES2_S2_S2_S2_fjLj1024EEEEELb0ELb1EEEvNS_9BwdParamsE --------------------------
	.section	.nv.shared._ZN10layer_norm22ln_bwd_finalize_kernelINS_22Kernel_traits_finalizeILj1536E13__nv_bfloat16S2_S2_S2_fjLb0ELj1024ELj4ENS_18Kernel_traits_baseILj1536ES2_S2_S2_S2_fjLj1024EEEEELb0ELb1EEEvNS_9BwdParamsE,"aw",@nobits
	.sectionflags	@""
	.align	16
.nv.shared._ZN10layer_norm22ln_bwd_finalize_kernelINS_22Kernel_traits_finalizeILj1536E13__nv_bfloat16S2_S2_S2_fjLb0ELj1024ELj4ENS_18Kernel_traits_baseILj1536ES2_S2_S2_S2_fjLj1024EEEEELb0ELb1EEEvNS_9BwdParamsE:
	.zero		9472


//--------------------- .nv.shared._ZN10layer_norm13ln_bwd_kernelINS_13Kernel_traitsI13__nv_bfloat16S2_S2_S2_fjLj1536ELj1ELj1ELj4ELj8ENS_18Kernel_traits_baseILj1536ES2_S2_S2_S2_fjLj128EEEEELb1ELb0ELb1ELb1EEEvNS_9BwdParamsE --------------------------
	.section	.nv.shared._ZN10layer_norm13ln_bwd_kernelINS_13Kernel_traitsI13__nv_bfloat16S2_S2_S2_fjLj1536ELj1ELj1ELj4ELj8ENS_18Kernel_traits_baseILj1536ES2_S2_S2_S2_fjLj128EEEEELb1ELb0ELb1ELb1EEEvNS_9BwdParamsE,"aw",@nobits
	.sectionflags	@""
	.align	16
	.zero		1024


//--------------------- .nv.shared._ZN10layer_norm13ln_bwd_kernelINS_13Kernel_traitsI13__nv_bfloat16S2_S2_S2_fjLj1536ELj1ELj1ELj4ELj8ENS_18Kernel_traits_baseILj1536ES2_S2_S2_S2_fjLj128EEEEELb1ELb1ELb0ELb0EEEvNS_9BwdParamsE --------------------------
	.section	.nv.shared._ZN10layer_norm13ln_bwd_kernelINS_13Kernel_traitsI13__nv_bfloat16S2_S2_S2_fjLj1536ELj1ELj1ELj4ELj8ENS_18Kernel_traits_baseILj1536ES2_S2_S2_S2_fjLj128EEEEELb1ELb1ELb0ELb0EEEvNS_9BwdParamsE,"aw",@nobits
	.sectionflags	@""
	.align	16
	.zero		1024


//--------------------- .nv.shared._ZN10layer_norm13ln_bwd_kernelINS_13Kernel_traitsI13__nv_bfloat16S2_S2_S2_fjLj1536ELj1ELj1ELj4ELj8ENS_18Kernel_traits_baseILj1536ES2_S2_S2_S2_fjLj128EEEEELb1ELb1ELb0ELb1EEEvNS_9BwdParamsE --------------------------
	.section	.nv.shared._ZN10layer_norm13ln_bwd_kernelINS_13Kernel_traitsI13__nv_bfloat16S2_S2_S2_fjLj1536ELj1ELj1ELj4ELj8ENS_18Kernel_traits_baseILj1536ES2_S2_S2_S2_fjLj128EEEEELb1ELb1ELb0ELb1EEEvNS_9BwdParamsE,"aw",@nobits
	.sectionflags	@""
	.align	16
	.zero		1024


//--------------------- .nv.shared._ZN10layer_norm22ln_bwd_finalize_kernelINS_22Kernel_traits_finalizeILj1536E13__nv_bfloat16S2_S2_S2_fjLb1ELj1024ELj4ENS_18Kernel_traits_baseILj1536ES2_S2_S2_S2_fjLj1024EEEEELb1ELb0EEEvNS_9BwdParamsE --------------------------
	.section	.nv.shared._ZN10layer_norm22ln_bwd_finalize_kernelINS_22Kernel_traits_finalizeILj1536E13__nv_bfloat16S2_S2_S2_fjLb1ELj1024ELj4ENS_18Kernel_traits_baseILj1536ES2_S2_S2_S2_fjLj1024EEEEELb1ELb0EEEvNS_9BwdParamsE,"aw",@nobits
	.sectionflags	@""
	.align	16
.nv.shared._ZN10layer_norm22ln_bwd_finalize_kernelINS_22Kernel_traits_finalizeILj1536E13__nv_bfloat16S2_S2_S2_fjLb1ELj1024ELj4ENS_18Kernel_traits_baseILj1536ES2_S2_S2_S2_fjLj1024EEEEELb1ELb0EEEvNS_9BwdParamsE:
	.zero		13696


//--------------------- .nv.shared._ZN10layer_norm13ln_bwd_kernelINS_13Kernel_traitsI13__nv_bfloat16S2_S2_S2_fjLj1536ELj1ELj1ELj4ELj8ENS_18Kernel_traits_baseILj1536ES2_S2_S2_S2_fjLj128EEEEELb1ELb1ELb1ELb0EEEvNS_9BwdParamsE --------------------------
	.section	.nv.shared._ZN10layer_norm13ln_bwd_kernelINS_13Kernel_traitsI13__nv_bfloat16S2_S2_S2_fjLj1536ELj1ELj1ELj4ELj8ENS_18Kernel_traits_baseILj1536ES2_S2_S2_S2_fjLj128EEEEELb1ELb1ELb1ELb0EEEvNS_9BwdParamsE,"aw",@nobits
	.sectionflags	@""
	.align	16
	.zero		1024


//--------------------- .nv.shared._ZN10layer_norm22ln_bwd_finalize_kernelINS_22Kernel_traits_finalizeILj1536E13__nv_bfloat16S2_S2_S2_fjLb1ELj1024ELj4ENS_18Kernel_traits_baseILj1536ES2_S2_S2_S2_fjLj1024EEEEELb1ELb1EEEvNS_9BwdParamsE --------------------------
	.section	.nv.shared._ZN10layer_norm22ln_bwd_finalize_kernelINS_22Kernel_traits_finalizeILj1536E13__nv_bfloat16S2_S2_S2_fjLb1ELj1024ELj4ENS_18Kernel_traits_baseILj1536ES2_S2_S2_S2_fjLj1024EEEEELb1ELb1EEEvNS_9BwdParamsE,"aw",@nobits
	.sectionflags	@""
	.align	16
.nv.shared._ZN10layer_norm22ln_bwd_finalize_kernelINS_22Kernel_traits_finalizeILj1536E13__nv_bfloat16S2_S2_S2_fjLb1ELj1024ELj4ENS_18Kernel_traits_baseILj1536ES2_S2_S2_S2_fjLj1024EEEEELb1ELb1EEEvNS_9BwdParamsE:
	.zero		13696


//--------------------- .nv.shared._ZN10layer_norm13ln_bwd_kernelINS_13Kernel_traitsI13__nv_bfloat16S2_S2_S2_fjLj1536ELj1ELj1ELj4ELj8ENS_18Kernel_traits_baseILj1536ES2_S2_S2_S2_fjLj128EEEEELb1ELb1ELb1ELb1EEEvNS_9BwdParamsE --------------------------
	.section	.nv.shared._ZN10layer_norm13ln_bwd_kernelINS_13Kernel_traitsI13__nv_bfloat16S2_S2_S2_fjLj1536ELj1ELj1ELj4ELj8ENS_18Kernel_traits_baseILj1536ES2_S2_S2_S2_fjLj128EEEEELb1ELb1ELb1ELb1EEEvNS_9BwdParamsE,"aw",@nobits
	.sectionflags	@""
	.align	16
	.zero		1024


//--------------------- .nv.shared._ZN10layer_norm13ln_bwd_kernelINS_13Kernel_traitsI6__halfS2_S2_S2_fjLj1536ELj1ELj1ELj4ELj8ENS_18Kernel_traits_baseILj1536ES2_S2_S2_S2_fjLj128EEEEELb0ELb0ELb0ELb0EEEvNS_9BwdParamsE --------------------------
	.section	.nv.shared._ZN10layer_norm13ln_bwd_kernelINS_13Kernel_traitsI6__halfS2_S2_S2_fjLj1536ELj1ELj1ELj4ELj8ENS_18Kernel_traits_baseILj1536ES2_S2_S2_S2_fjLj128EEEEELb0ELb0ELb0ELb0EEEvNS_9BwdParamsE,"aw",@nobits
	.sectionflags	@""
	.align	16
	.zero		1024


//--------------------- .nv.shared._ZN10layer_norm13ln_bwd_kernelINS_13Kernel_traitsI6__halfS2_S2_S2_fjLj1536ELj1ELj1ELj4ELj8ENS_18Kernel_traits_baseILj1536ES2_S2_S2_S2_fjLj128EEEEELb0ELb0ELb0ELb1EEEvNS_9BwdParamsE --------------------------
	.section	.nv.shared._ZN10layer_norm13ln_bwd_kernelINS_13Kernel_traitsI6__halfS2_S2_S2_fjLj1536ELj1ELj1ELj4ELj8ENS_18Kernel_traits_baseILj1536ES2_S2_S2_S2_fjLj128EEEEELb0ELb0ELb0ELb1EEEvNS_9BwdParamsE,"aw",@nobits
	.sectionflags	@""
	.align	16
	.zero		1024


//--------------------- .nv.shared._ZN10layer_norm13ln_bwd_kernelINS_13Kernel_traitsI6__halfS2_S2_S2_fjLj1536ELj1ELj1ELj4ELj8ENS_18Kernel_traits_baseILj1536ES2_S2_S2_S2_fjLj128EEEEELb0ELb0ELb1ELb0EEEvNS_9BwdParamsE --------------------------
	.section	.nv.shared._ZN10layer_norm13ln_bwd_kernelINS_13Kernel_traitsI6__halfS2_S2_S2_fjLj1536ELj1ELj1ELj4ELj8ENS_18Kernel_traits_baseILj1536ES2_S2_S2_S2_fjLj128EEEEELb0ELb0ELb1ELb0EEEvNS_9BwdParamsE,"aw",@nobits
	.sectionflags	@""
	.align	16
	.zero		1024


//--------------------- .nv.shared._ZN10layer_norm13ln_bwd_kernelINS_13Kernel_traitsI6__halfS2_S2_S2_fjLj1536ELj1ELj1ELj4ELj8ENS_18Kernel_traits_baseILj1536ES2_S2_S2_S2_fjLj128EEEEELb0ELb0ELb1ELb1EEEvNS_9BwdParamsE --------------------------
	.section	.nv.shared._ZN10layer_norm13ln_bwd_kernelINS_13Kernel_traitsI6__halfS2_S2_S2_fjLj1536ELj1ELj1ELj4ELj8ENS_18Kernel_traits_baseILj1536ES2_S2_S2_S2_fjLj128EEEEELb0ELb0ELb1ELb1EEEvNS_9BwdParamsE,"aw",@nobits
	.sectionflags	@""
	.align	16
	.zero		1024


//--------------------- .nv.shared._ZN10layer_norm13ln_bwd_kernelINS_13Kernel_traitsI6__halfS2_S2_S2_fjLj1536ELj1ELj1ELj4ELj8ENS_18Kernel_traits_baseILj1536ES2_S2_S2_S2_fjLj128EEEEELb0ELb1ELb0ELb0EEEvNS_9BwdParamsE --------------------------
	.section	.nv.shared._ZN10layer_norm13ln_bwd_kernelINS_13Kernel_traitsI6__halfS2_S2_S2_fjLj1536ELj1ELj1ELj4ELj8ENS_18Kernel_traits_baseILj1536ES2_S2_S2_S2_fjLj128EEEEELb0ELb1ELb0ELb0EEEvNS_9BwdParamsE,"aw",@nobits
	.sectionflags	@""
	.align	16
	.zero		1024


//--------------------- .nv.shared._ZN10layer_norm13ln_bwd_kernelINS_13Kernel_traitsI6__halfS2_S2_S2_fjLj1536ELj1ELj1ELj4ELj8ENS_18Kernel_traits_baseILj1536ES2_S2_S2_S2_fjLj128EEEEELb0ELb1ELb0ELb1EEEvNS_9BwdParamsE --------------------------
	.section	.nv.shared._ZN10layer_norm13ln_bwd_kernelINS_13Kernel_traitsI6__halfS2_S2_S2_fjLj1536ELj1ELj1ELj4ELj8ENS_18Kernel_traits_baseILj1536ES2_S2_S2_S2_fjLj128EEEEELb0ELb1ELb0ELb1EEEvNS_9BwdParamsE,"aw",@nobits
	.sectionflags	@""
	.align	16
	.zero		1024


//--------------------- .nv.shared._ZN10layer_norm13ln_bwd_kernelINS_13Kernel_traitsI6__halfS2_S2_S2_fjLj1536ELj1ELj1ELj4ELj8ENS_18Kernel_traits_baseILj1536ES2_S2_S2_S2_fjLj128EEEEELb0ELb1ELb1ELb0EEEvNS_9BwdParamsE --------------------------
	.section	.nv.shared._ZN10layer_norm13ln_bwd_kernelINS_13Kernel_traitsI6__halfS2_S2_S2_fjLj1536ELj1ELj1ELj4ELj8ENS_18Kernel_traits_baseILj1536ES2_S2_S2_S2_fjLj128EEEEELb0ELb1ELb1ELb0EEEvNS_9BwdParamsE,"aw",@nobits
	.sectionflags	@""
	.align	16
	.zero		1024


//--------------------- .nv.shared._ZN10layer_norm13ln_bwd_kernelINS_13Kernel_traitsI6__halfS2_S2_S2_fjLj1536ELj1ELj1ELj4ELj8ENS_18Kernel_traits_baseILj1536ES2_S2_S2_S2_fjLj128EEEEELb0ELb1ELb1ELb1EEEvNS_9BwdParamsE --------------------------
	.section	.nv.shared._ZN10layer_norm13ln_bwd_kernelINS_13Kernel_traitsI6__halfS2_S2_S2_fjLj1536ELj1ELj1ELj4ELj8ENS_18Kernel_traits_baseILj1536ES2_S2_S2_S2_fjLj128EEEEELb0ELb1ELb1ELb1EEEvNS_9BwdParamsE,"aw",@nobits
	.sectionflags	@""
	.align	16
	.zero		1024


//--------------------- .nv.shared._ZN10layer_norm13ln_bwd_kernelINS_13Kernel_traitsI6__halfS2_S2_S2_fjLj1536ELj1ELj1ELj4ELj8ENS_18Kernel_traits_baseILj1536ES2_S2_S2_S2_fjLj128EEEEELb1ELb0ELb0ELb0EEEvNS_9BwdParamsE --------------------------
	.section	.nv.shared._ZN10layer_norm13ln_bwd_kernelINS_13Kernel_traitsI6__halfS2_S2_S2_fjLj1536ELj1ELj1ELj4ELj8ENS_18Kernel_traits_baseILj1536ES2_S2_S2_S2_fjLj128EEEEELb1ELb0ELb0ELb0EEEvNS_9BwdParamsE,"aw",@nobits
	.sectionflags	@""
	.align	16
	.zero		1024


//--------------------- .nv.shared._ZN10layer_norm13ln_bwd_kernelINS_13Kernel_traitsI6__halfS2_S2_S2_fjLj1536ELj1ELj1ELj4ELj8ENS_18Kernel_traits_baseILj1536ES2_S2_S2_S2_fjLj128EEEEELb1ELb0ELb0ELb1EEEvNS_9BwdParamsE --------------------------
	.section	.nv.shared._ZN10layer_norm13ln_bwd_kernelINS_13Kernel_traitsI6__halfS2_S2_S2_fjLj1536ELj1ELj1ELj4ELj8ENS_18Kernel_traits_baseILj1536ES2_S2_S2_S2_fjLj128EEEEELb1ELb0ELb0ELb1EEEvNS_9BwdParamsE,"aw",@nobits
	.sectionflags	@""
	.align	16
	.zero		1024


//--------------------- .nv.shared._ZN10layer_norm22ln_bwd_finalize_kernelINS_22Kernel_traits_finalizeILj1536E6__halfS2_S2_S2_fjLb0ELj1024ELj4ENS_18Kernel_traits_baseILj1536ES2_S2_S2_S2_fjLj1024EEEEELb0ELb0EEEvNS_9BwdParamsE --------------------------
	.section	.nv.shared._ZN10layer_norm22ln_bwd_finalize_kernelINS_22Kernel_traits_finalizeILj1536E6__halfS2_S2_S2_fjLb0ELj1024ELj4ENS_18Kernel_traits_baseILj1536ES2_S2_S2_S2_fjLj1024EEEEELb0ELb0EEEvNS_9BwdParamsE,"aw",@nobits
	.sectionflags	@""
	.align	16
.nv.shared._ZN10layer_norm22ln_bwd_finalize_kernelINS_22Kernel_traits_finalizeILj1536E6__halfS2_S2_S2_fjLb0ELj1024ELj4ENS_18Kernel_traits_baseILj1536ES2_S2_S2_S2_fjLj1024EEEEELb0ELb0EEEvNS_9BwdParamsE:
	.zero		9472


//--------------------- .nv.shared._ZN10layer_norm13ln_bwd_kernelINS_13Kernel_traitsI6__halfS2_S2_S2_fjLj1536ELj1ELj1ELj4ELj8ENS_18Kernel_traits_baseILj1536ES2_S2_S2_S2_fjLj128EEEEELb1ELb0ELb1ELb0EEEvNS_9BwdParamsE --------------------------
	.section	.nv.shared._ZN10layer_norm13ln_bwd_kernelINS_13Kernel_traitsI6__halfS2_S2_S2_fjLj1536ELj1ELj1ELj4ELj8ENS_18Kernel_traits_baseILj1536ES2_S2_S2_S2_fjLj128EEEEELb1ELb0ELb1ELb0EEEvNS_9BwdParamsE,"aw",@nobits
	.sectionflags	@""
	.align	16
	.zero		1024


//--------------------- .nv.shared._ZN10layer_norm22ln_bwd_finalize_kernelINS_22Kernel_traits_finalizeILj1536E6__halfS2_S2_S2_fjLb0ELj1024ELj4ENS_18Kernel_traits_baseILj1536ES2_S2_S2_S2_fjLj1024EEEEELb0ELb1EEEvNS_9BwdParamsE --------------------------
	.section	.nv.shared._ZN10layer_norm22ln_bwd_finalize_kernelINS_22Kernel_traits_finalizeILj1536E6__halfS2_S2_S2_fjLb0ELj1024ELj4ENS_18Kernel_traits_baseILj1536ES2_S2_S2_S2_fjLj1024EEEEELb0ELb1EEEvNS_9BwdParamsE,"aw",@nobits
	.sectionflags	@""
	.align	16
.nv.shared._ZN10layer_norm22ln_bwd_finalize_kernelINS_22Kernel_traits_finalizeILj1536E6__halfS2_S2_S2_fjLb0ELj1024ELj4ENS_18Kernel_traits_baseILj1536ES2_S2_S2_S2_fjLj1024EEEEELb0ELb1EEEvNS_9BwdParamsE:
	.zero		9472


//--------------------- .nv.shared._ZN10layer_norm13ln_bwd_kernelINS_13Kernel_traitsI6__halfS2_S2_S2_fjLj1536ELj1ELj1ELj4ELj8ENS_18Kernel_traits_baseILj1536ES2_S2_S2_S2_fjLj128EEEEELb1ELb0ELb1ELb1EEEvNS_9BwdParamsE --------------------------
	.section	.nv.shared._ZN10layer_norm13ln_bwd_kernelINS_13Kernel_traitsI6__halfS2_S2_S2_fjLj1536ELj1ELj1ELj4ELj8ENS_18Kernel_traits_baseILj1536ES2_S2_S2_S2_fjLj128EEEEELb1ELb0ELb1ELb1EEEvNS_9BwdParamsE,"aw",@nobits
	.sectionflags	@""
	.align	16
	.zero		1024


//--------------------- .nv.shared._ZN10layer_norm13ln_bwd_kernelINS_13Kernel_traitsI6__halfS2_S2_S2_fjLj1536ELj1ELj1ELj4ELj8ENS_18Kernel_traits_baseILj1536ES2_S2_S2_S2_fjLj128EEEEELb1ELb1ELb0ELb0EEEvNS_9BwdParamsE --------------------------
	.section	.nv.shared._ZN10layer_norm13ln_bwd_kernelINS_13Kernel_traitsI6__halfS2_S2_S2_fjLj1536ELj1ELj1ELj4ELj8ENS_18Kernel_traits_baseILj1536ES2_S2_S2_S2_fjLj128EEEEELb1ELb1ELb0ELb0EEEvNS_9BwdParamsE,"aw",@nobits
	.sectionflags	@""
	.align	16
	.zero		1024


//--------------------- .nv.shared._ZN10layer_norm13ln_bwd_kernelINS_13Kernel_traitsI6__halfS2_S2_S2_fjLj1536ELj1ELj1ELj4ELj8ENS_18Kernel_traits_baseILj1536ES2_S2_S2_S2_fjLj128EEEEELb1ELb1ELb0ELb1EEEvNS_9BwdParamsE --------------------------
	.section	.nv.shared._ZN10layer_norm13ln_bwd_kernelINS_13Kernel_traitsI6__halfS2_S2_S2_fjLj1536ELj1ELj1ELj4ELj8ENS_18Kernel_traits_baseILj1536ES2_S2_S2_S2_fjLj128EEEEELb1ELb1ELb0ELb1EEEvNS_9BwdParamsE,"aw",@nobits
	.sectionflags	@""
	.align	16
	.zero		1024


//--------------------- .nv.shared._ZN10layer_norm22ln_bwd_finalize_kernelINS_22Kernel_traits_finalizeILj1536E6__halfS2_S2_S2_fjLb1ELj1024ELj4ENS_18Kernel_traits_baseILj1536ES2_S2_S2_S2_fjLj1024EEEEELb1ELb0EEEvNS_9BwdParamsE --------------------------
	.section	.nv.shared._ZN10layer_norm22ln_bwd_finalize_kernelINS_22Kernel_traits_finalizeILj1536E6__halfS2_S2_S2_fjLb1ELj1024ELj4ENS_18Kernel_traits_baseILj1536ES2_S2_S2_S2_fjLj1024EEEEELb1ELb0EEEvNS_9BwdParamsE,"aw",@nobits
	.sectionflags	@""
	.align	16
.nv.shared._ZN10layer_norm22ln_bwd_finalize_kernelINS_22Kernel_traits_finalizeILj1536E6__halfS2_S2_S2_fjLb1ELj1024ELj4ENS_18Kernel_traits_baseILj1536ES2_S2_S2_S2_fjLj1024EEEEELb1ELb0EEEvNS_9BwdParamsE:
	.zero		13696


//--------------------- .nv.shared._ZN10layer_norm13ln_bwd_kernelINS_13Kernel_traitsI6__halfS2_S2_S2_fjLj1536ELj1ELj1ELj4ELj8ENS_18Kernel_traits_baseILj1536ES2_S2_S2_S2_fjLj128EEEEELb1ELb1ELb1ELb0EEEvNS_9BwdParamsE --------------------------
	.section	.nv.shared._ZN10layer_norm13ln_bwd_kernelINS_13Kernel_traitsI6__halfS2_S2_S2_fjLj1536ELj1ELj1ELj4ELj8ENS_18Kernel_traits_baseILj1536ES2_S2_S2_S2_fjLj128EEEEELb1ELb1ELb1ELb0EEEvNS_9BwdParamsE,"aw",@nobits
	.sectionflags	@""
	.align	16
	.zero		1024


//--------------------- .nv.shared._ZN10layer_norm22ln_bwd_finalize_kernelINS_22Kernel_traits_finalizeILj1536E6__halfS2_S2_S2_fjLb1ELj1024ELj4ENS_18Kernel_traits_baseILj1536ES2_S2_S2_S2_fjLj1024EEEEELb1ELb1EEEvNS_9BwdParamsE --------------------------
	.section	.nv.shared._ZN10layer_norm22ln_bwd_finalize_kernelINS_22Kernel_traits_finalizeILj1536E6__halfS2_S2_S2_fjLb1ELj1024ELj4ENS_18Kernel_traits_baseILj1536ES2_S2_S2_S2_fjLj1024EEEEELb1ELb1EEEvNS_9BwdParamsE,"aw",@nobits
	.sectionflags	@""
	.align	16
.nv.shared._ZN10layer_norm22ln_bwd_finalize_kernelINS_22Kernel_traits_finalizeILj1536E6__halfS2_S2_S2_fjLb1ELj1024ELj4ENS_18Kernel_traits_baseILj1536ES2_S2_S2_S2_fjLj1024EEEEELb1ELb1EEEvNS_9BwdParamsE:
	.zero		13696


//--------------------- .nv.shared._ZN10layer_norm13ln_bwd_kernelINS_13Kernel_traitsI6__halfS2_S2_S2_fjLj1536ELj1ELj1ELj4ELj8ENS_18Kernel_traits_baseILj1536ES2_S2_S2_S2_fjLj128EEEEELb1ELb1ELb1ELb1EEEvNS_9BwdParamsE --------------------------
	.section	.nv.shared._ZN10layer_norm13ln_bwd_kernelINS_13Kernel_traitsI6__halfS2_S2_S2_fjLj1536ELj1ELj1ELj4ELj8ENS_18Kernel_traits_baseILj1536ES2_S2_S2_S2_fjLj128EEEEELb1ELb1ELb1ELb1EEEvNS_9BwdParamsE,"aw",@nobits
	.sectionflags	@""
	.align	16
	.zero		1024


//--------------------- .nv.shared._ZN10layer_norm13ln_bwd_kernelINS_13Kernel_traitsIf13__nv_bfloat16S2_S2_fjLj1536ELj1ELj1ELj4ELj8ENS_18Kernel_traits_baseILj1536EfS2_S2_S2_fjLj128EEEEELb0ELb0ELb0ELb0EEEvNS_9BwdParamsE --------------------------
	.section	.nv.shared._ZN10layer_norm13ln_bwd_kernelINS_13Kernel_traitsIf13__nv_bfloat16S2_S2_fjLj1536ELj1ELj1ELj4ELj8ENS_18Kernel_traits_baseILj1536EfS2_S2_S2_fjLj128EEEEELb0ELb0ELb0ELb0EEEvNS_9BwdParamsE,"aw",@nobits
	.sectionflags	@""
	.align	16
	.zero		1024


//--------------------- .nv.shared._ZN10layer_norm13ln_bwd_kernelINS_13Kernel_traitsIf13__nv_bfloat16S2_S2_fjLj1536ELj1ELj1ELj4ELj8ENS_18Kernel_traits_baseILj1536EfS2_S2_S2_fjLj128EEEEELb0ELb0ELb0ELb1EEEvNS_9BwdParamsE --------------------------
	.section	.nv.shared._ZN10layer_norm13ln_bwd_kernelINS_13Kernel_traitsIf13__nv_bfloat16S2_S2_fjLj1536ELj1ELj1ELj4ELj8ENS_18Kernel_traits_baseILj1536EfS2_S2_S2_fjLj128EEEEELb0ELb0ELb0ELb1EEEvNS_9BwdParamsE,"aw",@nobits
	.sectionflags	@""
	.align	16
	.zero		1024


//--------------------- .nv.shared._ZN10layer_norm13ln_bwd_kernelINS_13Kernel_traitsIf13__nv_bfloat16S2_S2_fjLj1536ELj1ELj1ELj4ELj8ENS_18Kernel_traits_baseILj1536EfS2_S2_S2_fjLj128EEEEELb0ELb0ELb1ELb0EEEvNS_9BwdParamsE --------------------------
	.section	.nv.shared._ZN10layer_norm13ln_bwd_kernelINS_13Kernel_traitsIf13__nv_bfloat16S2_S2_fjLj1536ELj1ELj1ELj4ELj8ENS_18Kernel_traits_baseILj1536EfS2_S2_S2_fjLj128EEEEELb0ELb0ELb1ELb0EEEvNS_9BwdParamsE,"aw",@nobits
	.sectionflags	@""
	.align	16
	.zero		1024


//--------------------- .nv.shared._ZN10layer_norm13ln_bwd_kernelINS_13Kernel_traitsIf13__nv_bfloat16S2_S2_fjLj1536ELj1ELj1ELj4ELj8ENS_18Kernel_traits_baseILj1536EfS2_S2_S2_fjLj128EEEEELb0ELb0ELb1ELb1EEEvNS_9BwdParamsE --------------------------
	.section	.nv.shared._ZN10layer_norm13ln_bwd_kernelINS_13Kernel_traitsIf13__nv_bfloat16S2_S2_fjLj1536ELj1ELj1ELj4ELj8ENS_18Kernel_traits_baseILj1536EfS2_S2_S2_fjLj128EEEEELb0ELb0ELb1ELb1EEEvNS_9BwdParamsE,"aw",@nobits
	.sectionflags	@""
	.align	16
	.zero		1024


//--------------------- .nv.shared._ZN10layer_norm13ln_bwd_kernelINS_13Kernel_traitsIf13__nv_bfloat16S2_S2_fjLj1536ELj1ELj1ELj4ELj8ENS_18Kernel_traits_baseILj1536EfS2_S2_S2_fjLj128EEEEELb0ELb1ELb0ELb0EEEvNS_9BwdParamsE --------------------------
	.section	.nv.shared._ZN10layer_norm13ln_bwd_kernelINS_13Kernel_traitsIf13__nv_bfloat16S2_S2_fjLj1536ELj1ELj1ELj4ELj8ENS_18Kernel_traits_baseILj1536EfS2_S2_S2_fjLj128EEEEELb0ELb1ELb0ELb0EEEvNS_9BwdParamsE,"aw",@nobits
	.sectionflags	@""
	.align	16
	.zero		1024


//--------------------- .nv.shared._ZN10layer_norm13ln_bwd_kernelINS_13Kernel_traitsIf13__nv_bfloat16S2_S2_fjLj1536ELj1ELj1ELj4ELj8ENS_18Kernel_traits_baseILj1536EfS2_S2_S2_fjLj128EEEEELb0ELb1ELb0ELb1EEEvNS_9BwdParamsE --------------------------
	.section	.nv.shared._ZN10layer_norm13ln_bwd_kernelINS_13Kernel_traitsIf13__nv_bfloat16S2_S2_fjLj1536ELj1ELj1ELj4ELj8ENS_18Kernel_traits_baseILj1536EfS2_S2_S2_fjLj128EEEEELb0ELb1ELb0ELb1EEEvNS_9BwdParamsE,"aw",@nobits
	.sectionflags	@""
	.align	16
	.zero		1024


//--------------------- .nv.shared._ZN10layer_norm13ln_bwd_kernelINS_13Kernel_traitsIf13__nv_bfloat16S2_S2_fjLj1536ELj1ELj1ELj4ELj8ENS_18Kernel_traits_baseILj1536EfS2_S2_S2_fjLj128EEEEELb0ELb1ELb1ELb0EEEvNS_9BwdParamsE --------------------------
	.section	.nv.shared._ZN10layer_norm13ln_bwd_kernelINS_13Kernel_traitsIf13__nv_bfloat16S2_S2_fjLj1536ELj1ELj1ELj4ELj8ENS_18Kernel_traits_baseILj1536EfS2_S2_S2_fjLj128EEEEELb0ELb1ELb1ELb0EEEvNS_9BwdParamsE,"aw",@nobits
	.sectionflags	@""
	.align	16
	.zero		1024


//--------------------- .nv.shared._ZN10layer_norm13ln_bwd_kernelINS_13Kernel_traitsIf13__nv_bfloat16S2_S2_fjLj1536ELj1ELj1ELj4ELj8ENS_18Kernel_traits_baseILj1536EfS2_S2_S2_fjLj128EEEEELb0ELb1ELb1ELb1EEEvNS_9BwdParamsE --------------------------
	.section	.nv.shared._ZN10layer_norm13ln_bwd_kernelINS_13Kernel_traitsIf13__nv_bfloat16S2_S2_fjLj1536ELj1ELj1ELj4ELj8ENS_18Kernel_traits_baseILj1536EfS2_S2_S2_fjLj128EEEEELb0ELb1ELb1ELb1EEEvNS_9BwdParamsE,"aw",@nobits
	.sectionflags	@""
	.align	16
	.zero		1024


//--------------------- .nv.shared._ZN10layer_norm13ln_bwd_kernelINS_13Kernel_traitsIf13__nv_bfloat16S2_S2_fjLj1536ELj1ELj1ELj4ELj8ENS_18Kernel_traits_baseILj1536EfS2_S2_S2_fjLj128EEEEELb1ELb0ELb0ELb0EEEvNS_9BwdParamsE --------------------------
	.section	.nv.shared._ZN10layer_norm13ln_bwd_kernelINS_13Kernel_traitsIf13__nv_bfloat16S2_S2_fjLj1536ELj1ELj1ELj4ELj8ENS_18Kernel_traits_baseILj1536EfS2_S2_S2_fjLj128EEEEELb1ELb0ELb0ELb0EEEvNS_9BwdParamsE,"aw",@nobits
	.sectionflags	@""
	.align	16
	.zero		1024


//--------------------- .nv.shared._ZN10layer_norm13ln_bwd_kernelINS_13Kernel_traitsIf13__nv_bfloat16S2_S2_fjLj1536ELj1ELj1ELj4ELj8ENS_18Kernel_traits_baseILj1536EfS2_S2_S2_fjLj128EEEEELb1ELb0ELb0ELb1EEEvNS_9BwdParamsE --------------------------
	.section	.nv.shared._ZN10layer_norm13ln_bwd_kernelINS_13Kernel_traitsIf13__nv_bfloat16S2_S2_fjLj1536ELj1ELj1ELj4ELj8ENS_18Kernel_traits_baseILj1536EfS2_S2_S2_fjLj128EEEEELb1ELb0ELb0ELb1EEEvNS_9BwdParamsE,"aw",@nobits
	.sectionflags	@""
	.align	16
	.zero		1024


//--------------------- .nv.shared._ZN10layer_norm22ln_bwd_finalize_kernelINS_22Kernel_traits_finalizeILj1536Ef13__nv_bfloat16S2_S2_fjLb0ELj1024ELj4ENS_18Kernel_traits_baseILj1536EfS2_S2_S2_fjLj1024EEEEELb0ELb0EEEvNS_9BwdParamsE --------------------------
	.section	.nv.shared._ZN10layer_norm22ln_bwd_finalize_kernelINS_22Kernel_traits_finalizeILj1536Ef13__nv_bfloat16S2_S2_fjLb0ELj1024ELj4ENS_18Kernel_traits_baseILj1536EfS2_S2_S2_fjLj1024EEEEELb0ELb0EEEvNS_9BwdParamsE,"aw",@nobits
	.sectionflags	@""
	.align	16
.nv.shared._ZN10layer_norm22ln_bwd_finalize_kernelINS_22Kernel_traits_finalizeILj1536Ef13__nv_bfloat16S2_S2_fjLb0ELj1024ELj4ENS_18Kernel_traits_baseILj1536EfS2_S2_S2_fjLj1024EEEEELb0ELb0EEEvNS_9BwdParamsE:
	.zero		9472


//--------------------- .nv.shared._ZN10layer_norm13ln_bwd_kernelINS_13Kernel_traitsIf13__nv_bfloat16S2_S2_fjLj1536ELj1ELj1ELj4ELj8ENS_18Kernel_traits_baseILj1536EfS2_S2_S2_fjLj128EEEEELb1ELb0ELb1ELb0EEEvNS_9BwdParamsE --------------------------
	.section	.nv.shared._ZN10layer_norm13ln_bwd_kernelINS_13Kernel_traitsIf13__nv_bfloat16S2_S2_fjLj1536ELj1ELj1ELj4ELj8ENS_18Kernel_traits_baseILj1536EfS2_S2_S2_fjLj128EEEEELb1ELb0ELb1ELb0EEEvNS_9BwdParamsE,"aw",@nobits
	.sectionflags	@""
	.align	16
	.zero		1024


//--------------------- .nv.shared._ZN10layer_norm22ln_bwd_finalize_kernelINS_22Kernel_traits_finalizeILj1536Ef13__nv_bfloat16S2_S2_fjLb0ELj1024ELj4ENS_18Kernel_traits_baseILj1536EfS2_S2_S2_fjLj1024EEEEELb0ELb1EEEvNS_9BwdParamsE --------------------------
	.section	.nv.shared._ZN10layer_norm22ln_bwd_finalize_kernelINS_22Kernel_traits_finalizeILj1536Ef13__nv_bfloat16S2_S2_fjLb0ELj1024ELj4ENS_18Kernel_traits_baseILj1536EfS2_S2_S2_fjLj1024EEEEELb0ELb1EEEvNS_9BwdParamsE,"aw",@nobits
	.sectionflags	@""
	.align	16
.nv.shared._ZN10layer_norm22ln_bwd_finalize_kernelINS_22Kernel_traits_finalizeILj1536Ef13__nv_bfloat16S2_S2_fjLb0ELj1024ELj4ENS_18Kernel_traits_baseILj1536EfS2_S2_S2_fjLj1024EEEEELb0ELb1EEEvNS_9BwdParamsE:
	.zero		9472


//--------------------- .nv.shared._ZN10layer_norm13ln_bwd_kernelINS_13Kernel_traitsIf13__nv_bfloat16S2_S2_fjLj1536ELj1ELj1ELj4ELj8ENS_18Kernel_traits_baseILj1536EfS2_S2_S2_fjLj128EEEEELb1ELb0ELb1ELb1EEEvNS_9BwdParamsE --------------------------
	.section	.nv.shared._ZN10layer_norm13ln_bwd_kernelINS_13Kernel_traitsIf13__nv_bfloat16S2_S2_fjLj1536ELj1ELj1ELj4ELj8ENS_18Kernel_traits_baseILj1536EfS2_S2_S2_fjLj128EEEEELb1ELb0ELb1ELb1EEEvNS_9BwdParamsE,"aw",@nobits
	.sectionflags	@""
	.align	16
	.zero		1024


//--------------------- .nv.shared._ZN10layer_norm13ln_bwd_kernelINS_13Kernel_traitsIf13__nv_bfloat16S2_S2_fjLj1536ELj1ELj1ELj4ELj8ENS_18Kernel_traits_baseILj1536EfS2_S2_S2_fjLj128EEEEELb1ELb1ELb0ELb0EEEvNS_9BwdParamsE --------------------------
	.section	.nv.shared._ZN10layer_norm13ln_bwd_kernelINS_13Kernel_traitsIf13__nv_bfloat16S2_S2_fjLj1536ELj1ELj1ELj4ELj8ENS_18Kernel_traits_baseILj1536EfS2_S2_S2_fjLj128EEEEELb1ELb1ELb0ELb0EEEvNS_9BwdParamsE,"aw",@nobits
	.sectionflags	@""
	.align	16
	.zero		1024


//--------------------- .nv.shared._ZN10layer_norm13ln_bwd_kernelINS_13Kernel_traitsIf13__nv_bfloat16S2_S2_fjLj1536ELj1ELj1ELj4ELj8ENS_18Kernel_traits_baseILj1536EfS2_S2_S2_fjLj128EEEEELb1ELb1ELb0ELb1EEEvNS_9BwdParamsE --------------------------
	.section	.nv.shared._ZN10layer_norm13ln_bwd_kernelINS_13Kernel_traitsIf13__nv_bfloat16S2_S2_fjLj1536ELj1ELj1ELj4ELj8ENS_18Kernel_traits_baseILj1536EfS2_S2_S2_fjLj128EEEEELb1ELb1ELb0ELb1EEEvNS_9BwdParamsE,"aw",@nobits
	.sectionflags	@""
	.align	16
	.zero		1024


//--------------------- .nv.shared._ZN10layer_norm22ln_bwd_finalize_kernelINS_22Kernel_traits_finalizeILj1536Ef13__nv_bfloat16S2_S2_fjLb1ELj1024ELj4ENS_18Kernel_traits_baseILj1536EfS2_S2_S2_fjLj1024EEEEELb1ELb0EEEvNS_9BwdParamsE --------------------------
	.section	.nv.shared._ZN10layer_norm22ln_bwd_finalize_kernelINS_22Kernel_traits_finalizeILj1536Ef13__nv_bfloat16S2_S2_fjLb1ELj1024ELj4ENS_18Kernel_traits_baseILj1536EfS2_S2_S2_fjLj1024EEEEELb1ELb0EEEvNS_9BwdParamsE,"aw",@nobits
	.sectionflags	@""
	.align	16
.nv.shared._ZN10layer_norm22ln_bwd_finalize_kernelINS_22Kernel_traits_finalizeILj1536Ef13__nv_bfloat16S2_S2_fjLb1ELj1024ELj4ENS_18Kernel_traits_baseILj1536EfS2_S2_S2_fjLj1024EEEEELb1ELb0EEEvNS_9BwdParamsE:
	.zero		13696


//--------------------- .nv.shared._ZN10layer_norm13ln_bwd_kernelINS_13Kernel_traitsIf13__nv_bfloat16S2_S2_fjLj1536ELj1ELj1ELj4ELj8ENS_18Kernel_traits_baseILj1536EfS2_S2_S2_fjLj128EEEEELb1ELb1ELb1ELb0EEEvNS_9BwdParamsE --------------------------
	.section	.nv.shared._ZN10layer_norm13ln_bwd_kernelINS_13Kernel_traitsIf13__nv_bfloat16S2_S2_fjLj1536ELj1ELj1ELj4ELj8ENS_18Kernel_traits_baseILj1536EfS2_S2_S2_fjLj128EEEEELb1ELb1ELb1ELb0EEEvNS_9BwdParamsE,"aw",@nobits
	.sectionflags	@""
	.align	16
	.zero		1024


//--------------------- .nv.shared._ZN10layer_norm22ln_bwd_finalize_kernelINS_22Kernel_traits_finalizeILj1536Ef13__nv_bfloat16S2_S2_fjLb1ELj1024ELj4ENS_18Kernel_traits_baseILj1536EfS2_S2_S2_fjLj1024EEEEELb1ELb1EEEvNS_9BwdParamsE --------------------------
	.section	.nv.shared._ZN10layer_norm22ln_bwd_finalize_kernelINS_22Kernel_traits_finalizeILj1536Ef13__nv_bfloat16S2_S2_fjLb1ELj1024ELj4ENS_18Kernel_traits_baseILj1536EfS2_S2_S2_fjLj1024EEEEELb1ELb1EEEvNS_9BwdParamsE,"aw",@nobits
	.sectionflags	@""
	.align	16
.nv.shared._ZN10layer_norm22ln_bwd_finalize_kernelINS_22Kernel_traits_finalizeILj1536Ef13__nv_bfloat16S2_S2_fjLb1ELj1024ELj4ENS_18Kernel_traits_baseILj1536EfS2_S2_S2_fjLj1024EEEEELb1ELb1EEEvNS_9BwdParamsE:
	.zero		13696


//--------------------- .nv.shared._ZN10layer_norm13ln_bwd_kernelINS_13Kernel_traitsIf13__nv_bfloat16S2_S2_fjLj1536ELj1ELj1ELj4ELj8ENS_18Kernel_traits_baseILj1536EfS2_S2_S2_fjLj128EEEEELb1ELb1ELb1ELb1EEEvNS_9BwdParamsE --------------------------
	.section	.nv.shared._ZN10layer_norm13ln_bwd_kernelINS_13Kernel_traitsIf13__nv_bfloat16S2_S2_fjLj1536ELj1ELj1ELj4ELj8ENS_18Kernel_traits_baseILj1536EfS2_S2_S2_fjLj128EEEEELb1ELb1ELb1ELb1EEEvNS_9BwdParamsE,"aw",@nobits
	.sectionflags	@""
	.align	16
	.zero		1024


//--------------------- .nv.shared._ZN10layer_norm13ln_bwd_kernelINS_13Kernel_traitsI13__nv_bfloat16S2_fS2_fjLj1536ELj1ELj1ELj4ELj8ENS_18Kernel_traits_baseILj1536ES2_S2_fS2_fjLj128EEEEELb0ELb0ELb0ELb0EEEvNS_9BwdParamsE --------------------------
	.section	.nv.shared._ZN10layer_norm13ln_bwd_kernelINS_13Kernel_traitsI13__nv_bfloat16S2_fS2_fjLj1536ELj1ELj1ELj4ELj8ENS_18Kernel_traits_baseILj1536ES2_S2_fS2_fjLj128EEEEELb0ELb0ELb0ELb0EEEvNS_9BwdParamsE,"aw",@nobits
	.sectionflags	@""
	.align	16
	.zero		1024


//--------------------- .nv.shared._ZN10layer_norm13ln_bwd_kernelINS_13Kernel_traitsI13__nv_bfloat16S2_fS2_fjLj1536ELj1ELj1ELj4ELj8ENS_18Kernel_traits_baseILj1536ES2_S2_fS2_fjLj128EEEEELb0ELb0ELb0ELb1EEEvNS_9BwdParamsE --------------------------
	.section	.nv.shared._ZN10layer_norm13ln_bwd_kernelINS_13Kernel_traitsI13__nv_bfloat16S2_fS2_fjLj1536ELj1ELj1ELj4ELj8ENS_18Kernel_traits_baseILj1536ES2_S2_fS2_fjLj128EEEEELb0ELb0ELb0ELb1EEEvNS_9BwdParamsE,"aw",@nobits
	.sectionflags	@""
	.align	16
	.zero		1024


//--------------------- .nv.shared._ZN10layer_norm13ln_bwd_kernelINS_13Kernel_traitsI13__nv_bfloat16S2_fS2_fjLj1536ELj1ELj1ELj4ELj8ENS_18Kernel_traits_baseILj1536ES2_S2_fS2_fjLj128EEEEELb0ELb0ELb1ELb0EEEvNS_9BwdParamsE --------------------------
	.section	.nv.shared._ZN10layer_norm13ln_bwd_kernelINS_13Kernel_traitsI13__nv_bfloat16S2_fS2_fjLj1536ELj1ELj1ELj4ELj8ENS_18Kernel_traits_baseILj1536ES2_S2_fS2_fjLj128EEEEELb0ELb0ELb1ELb0EEEvNS_9BwdParamsE,"aw",@nobits
	.sectionflags	@""
	.align	16
	.zero		1024


//--------------------- .nv.shared._ZN10layer_norm13ln_bwd_kernelINS_13Kernel_traitsI13__nv_bfloat16S2_fS2_fjLj1536ELj1ELj1ELj4ELj8ENS_18Kernel_traits_baseILj1536ES2_S2_fS2_fjLj128EEEEELb0ELb0ELb1ELb1EEEvNS_9BwdParamsE --------------------------
	.section	.nv.shared._ZN10layer_norm13ln_bwd_kernelINS_13Kernel_traitsI13__nv_bfloat16S2_fS2_fjLj1536ELj1ELj1ELj4ELj8ENS_18Kernel_traits_baseILj1536ES2_S2_fS2_fjLj128EEEEELb0ELb0ELb1ELb1EEEvNS_9BwdParamsE,"aw",@nobits
	.sectionflags	@""
	.align	16
	.zero		1024


//--------------------- .nv.shared._ZN10layer_norm13ln_bwd_kernelINS_13Kernel_traitsI13__nv_bfloat16S2_fS2_fjLj1536ELj1ELj1ELj4ELj8ENS_18Kernel_traits_baseILj1536ES2_S2_fS2_fjLj128EEEEELb0ELb1ELb0ELb0EEEvNS_9BwdParamsE --------------------------
	.section	.nv.shared._ZN10layer_norm13ln_bwd_kernelINS_13Kernel_traitsI13__nv_bfloat16S2_fS2_fjLj1536ELj1ELj1ELj4ELj8ENS_18Kernel_traits_baseILj1536ES2_S2_fS2_fjLj128EEEEELb0ELb1ELb0ELb0EEEvNS_9BwdParamsE,"aw",@nobits
	.sectionflags	@""
	.align	16
	.zero		1024


//--------------------- .nv.shared._ZN10layer_norm13ln_bwd_kernelINS_13Kernel_traitsI13__nv_bfloat16S2_fS2_fjLj1536ELj1ELj1ELj4ELj8ENS_18Kernel_traits_baseILj1536ES2_S2_fS2_fjLj128EEEEELb0ELb1ELb0ELb1EEEvNS_9BwdParamsE --------------------------
	.section	.nv.shared._ZN10layer_norm13ln_bwd_kernelINS_13Kernel_traitsI13__nv_bfloat16S2_fS2_fjLj1536ELj1ELj1ELj4ELj8ENS_18Kernel_traits_baseILj1536ES2_S2_fS2_fjLj128EEEEELb0ELb1ELb0ELb1EEEvNS_9BwdParamsE,"aw",@nobits
	.sectionflags	@""
	.align	16
	.zero		1024


//--------------------- .nv.shared._ZN10layer_norm13ln_bwd_kernelINS_13Kernel_traitsI13__nv_bfloat16S2_fS2_fjLj1536ELj1ELj1ELj4ELj8ENS_18Kernel_traits_baseILj1536ES2_S2_fS2_fjLj128EEEEELb0ELb1ELb1ELb0EEEvNS_9BwdParamsE --------------------------
	.section	.nv.shared._ZN10layer_norm13ln_bwd_kernelINS_13Kernel_traitsI13__nv_bfloat16S2_fS2_fjLj1536ELj1ELj1ELj4ELj8ENS_18Kernel_traits_baseILj1536ES2_S2_fS2_fjLj128EEEEELb0ELb1ELb1ELb0EEEvNS_9BwdParamsE,"aw",@nobits
	.sectionflags	@""
	.align	16
	.zero		1024


//--------------------- .nv.shared._ZN10layer_norm13ln_bwd_kernelINS_13Kernel_traitsI13__nv_bfloat16S2_fS2_fjLj1536ELj1ELj1ELj4ELj8ENS_18Kernel_traits_baseILj1536ES2_S2_fS2_fjLj128EEEEELb0ELb1ELb1ELb1EEEvNS_9BwdParamsE --------------------------
	.section	.nv.shared._ZN10layer_norm13ln_bwd_kernelINS_13Kernel_traitsI13__nv_bfloat16S2_fS2_fjLj1536ELj1ELj1ELj4ELj8ENS_18Kernel_traits_baseILj1536ES2_S2_fS2_fjLj128EEEEELb0ELb1ELb1ELb1EEEvNS_9BwdParamsE,"aw",@nobits
	.sectionflags	@""
	.align	16
	.zero		1024


//--------------------- .nv.shared._ZN10layer_norm13ln_bwd_kernelINS_13Kernel_traitsI13__nv_bfloat16S2_fS2_fjLj1536ELj1ELj1ELj4ELj8ENS_18Kernel_traits_baseILj1536ES2_S2_fS2_fjLj128EEEEELb1ELb0ELb0ELb0EEEvNS_9BwdParamsE --------------------------
	.section	.nv.shared._ZN10layer_norm13ln_bwd_kernelINS_13Kernel_traitsI13__nv_bfloat16S2_fS2_fjLj1536ELj1ELj1ELj4ELj8ENS_18Kernel_traits_baseILj1536ES2_S2_fS2_fjLj128EEEEELb1ELb0ELb0ELb0EEEvNS_9BwdParamsE,"aw",@nobits
	.sectionflags	@""
	.align	16
	.zero		1024


//--------------------- .nv.shared._ZN10layer_norm13ln_bwd_kernelINS_13Kernel_traitsI13__nv_bfloat16S2_fS2_fjLj1536ELj1ELj1ELj4ELj8ENS_18Kernel_traits_baseILj1536ES2_S2_fS2_fjLj128EEEEELb1ELb0ELb0ELb1EEEvNS_9BwdParamsE --------------------------
	.section	.nv.shared._ZN10layer_norm13ln_bwd_kernelINS_13Kernel_traitsI13__nv_bfloat16S2_fS2_fjLj1536ELj1ELj1ELj4ELj8ENS_18Kernel_traits_baseILj1536ES2_S2_fS2_fjLj128EEEEELb1ELb0ELb0ELb1EEEvNS_9BwdParamsE,"aw",@nobits
	.sectionflags	@""
	.align	16
	.zero		1024


//--------------------- .nv.shared._ZN10layer_norm22ln_bwd_finalize_kernelINS_22Kernel_traits_finalizeILj1536E13__nv_bfloat16S2_fS2_fjLb0ELj1024ELj4ENS_18Kernel_traits_baseILj1536ES2_S2_fS2_fjLj1024EEEEELb0ELb0EEEvNS_9BwdParamsE --------------------------
	.section	.nv.shared._ZN10layer_norm22ln_bwd_finalize_kernelINS_22Kernel_traits_finalizeILj1536E13__nv_bfloat16S2_fS2_fjLb0ELj1024ELj4ENS_18Kernel_traits_baseILj1536ES2_S2_fS2_fjLj1024EEEEELb0ELb0EEEvNS_9BwdParamsE,"aw",@nobits
	.sectionflags	@""
	.align	16
.nv.shared._ZN10layer_norm22ln_bwd_finalize_kernelINS_22Kernel_traits_finalizeILj1536E13__nv_bfloat16S2_fS2_fjLb0ELj1024ELj4ENS_18Kernel_traits_baseILj1536ES2_S2_fS2_fjLj1024EEEEELb0ELb0EEEvNS_9BwdParamsE:
	.zero		9472


//--------------------- .nv.shared._ZN10layer_norm13ln_bwd_kernelINS_13Kernel_traitsI13__nv_bfloat16S2_fS2_fjLj1536ELj1ELj1ELj4ELj8ENS_18Kernel_traits_baseILj1536ES2_S2_fS2_fjLj128EEEEELb1ELb0ELb1ELb0EEEvNS_9BwdParamsE --------------------------
	.section	.nv.shared._ZN10layer_norm13ln_bwd_kernelINS_13Kernel_traitsI13__nv_bfloat16S2_fS2_fjLj1536ELj1ELj1ELj4ELj8ENS_18Kernel_traits_baseILj1536ES2_S2_fS2_fjLj128EEEEELb1ELb0ELb1ELb0EEEvNS_9BwdParamsE,"aw",@nobits
	.sectionflags	@""
	.align	16
	.zero		1024


//--------------------- .nv.shared._ZN10layer_norm22ln_bwd_finalize_kernelINS_22Kernel_traits_finalizeILj1536E13__nv_bfloat16S2_fS2_fjLb0ELj1024ELj4ENS_18Kernel_traits_baseILj1536ES2_S2_fS2_fjLj1024EEEEELb0ELb1EEEvNS_9BwdParamsE --------------------------
	.section	.nv.shared._ZN10layer_norm22ln_bwd_finalize_kernelINS_22Kernel_traits_finalizeILj1536E13__nv_bfloat16S2_fS2_fjLb0ELj1024ELj4ENS_18Kernel_traits_baseILj1536ES2_S2_fS2_fjLj1024EEEEELb0ELb1EEEvNS_9BwdParamsE,"aw",@nobits
	.sectionflags	@""
	.align	16
.nv.shared._ZN10layer_norm22ln_bwd_finalize_kernelINS_22Kernel_traits_finalizeILj1536E13__nv_bfloat16S2_fS2_fjLb0ELj1024ELj4ENS_18Kernel_traits_baseILj1536ES2_S2_fS2_fjLj1024EEEEELb0ELb1EEEvNS_9BwdParamsE:
	.zero		9472


//--------------------- .nv.shared._ZN10layer_norm13ln_bwd_kernelINS_13Kernel_traitsI13__nv_bfloat16S2_fS2_fjLj1536ELj1ELj1ELj4ELj8ENS_18Kernel_traits_baseILj1536ES2_S2_fS2_fjLj128EEEEELb1ELb0ELb1ELb1EEEvNS_9BwdParamsE --------------------------
	.section	.nv.shared._ZN10layer_norm13ln_bwd_kernelINS_13Kernel_traitsI13__nv_bfloat16S2_fS2_fjLj1536ELj1ELj1ELj4ELj8ENS_18Kernel_traits_baseILj1536ES2_S2_fS2_fjLj128EEEEELb1ELb0ELb1ELb1EEEvNS_9BwdParamsE,"aw",@nobits
	.sectionflags	@""
	.align	16
	.zero		1024


//--------------------- .nv.shared._ZN10layer_norm13ln_bwd_kernelINS_13Kernel_traitsI13__nv_bfloat16S2_fS2_fjLj1536ELj1ELj1ELj4ELj8ENS_18Kernel_traits_baseILj1536ES2_S2_fS2_fjLj128EEEEELb1ELb1ELb0ELb0EEEvNS_9BwdParamsE --------------------------
	.section	.nv.shared._ZN10layer_norm13ln_bwd_kernelINS_13Kernel_traitsI13__nv_bfloat16S2_fS2_fjLj1536ELj1ELj1ELj4ELj8ENS_18Kernel_traits_baseILj1536ES2_S2_fS2_fjLj128EEEEELb1ELb1ELb0ELb0EEEvNS_9BwdParamsE,"aw",@nobits
	.sectionflags	@""
	.align	16
	.zero		1024


//--------------------- .nv.shared._ZN10layer_norm13ln_bwd_kernelINS_13Kernel_traitsI13__nv_bfloat16S2_fS2_fjLj1536ELj1ELj1ELj4ELj8ENS_18Kernel_traits_baseILj1536ES2_S2_fS2_fjLj128EEEEELb1ELb1ELb0ELb1EEEvNS_9BwdParamsE --------------------------
	.section	.nv.shared._ZN10layer_norm13ln_bwd_kernelINS_13Kernel_traitsI13__nv_bfloat16S2_fS2_fjLj1536ELj1ELj1ELj4ELj8ENS_18Kernel_traits_baseILj1536ES2_S2_fS2_fjLj128EEEEELb1ELb1ELb0ELb1EEEvNS_9BwdParamsE,"aw",@nobits
	.sectionflags	@""
	.align	16
	.zero		1024


//--------------------- .nv.shared._ZN10layer_norm22ln_bwd_finalize_kernelINS_22Kernel_traits_finalizeILj1536E13__nv_bfloat16S2_fS2_fjLb1ELj1024ELj4ENS_18Kernel_traits_baseILj1536ES2_S2_fS2_fjLj1024EEEEELb1ELb0EEEvNS_9BwdParamsE --------------------------
	.section	.nv.shared._ZN10layer_norm22ln_bwd_finalize_kernelINS_22Kernel_traits_finalizeILj1536E13__nv_bfloat16S2_fS2_fjLb1ELj1024ELj4ENS_18Kernel_traits_baseILj1536ES2_S2_fS2_fjLj1024EEEEELb1ELb0EEEvNS_9BwdParamsE,"aw",@nobits
	.sectionflags	@""
	.align	16
.nv.shared._ZN10layer_norm22ln_bwd_finalize_kernelINS_22Kernel_traits_finalizeILj1536E13__nv_bfloat16S2_fS2_fjLb1ELj1024ELj4ENS_18Kernel_traits_baseILj1536ES2_S2_fS2_fjLj1024EEEEELb1ELb0EEEvNS_9BwdParamsE:
	.zero		13696


//--------------------- .nv.shared._ZN10layer_norm13ln_bwd_kernelINS_13Kernel_traitsI13__nv_bfloat16S2_fS2_fjLj1536ELj1ELj1ELj4ELj8ENS_18Kernel_traits_baseILj1536ES2_S2_fS2_fjLj128EEEEELb1ELb1ELb1ELb0EEEvNS_9BwdParamsE --------------------------
	.section	.nv.shared._ZN10layer_norm13ln_bwd_kernelINS_13Kernel_traitsI13__nv_bfloat16S2_fS2_fjLj1536ELj1ELj1ELj4ELj8ENS_18Kernel_traits_baseILj1536ES2_S2_fS2_fjLj128EEEEELb1ELb1ELb1ELb0EEEvNS_9BwdParamsE,"aw",@nobits
	.sectionflags	@""
	.align	16
	.zero		1024


//--------------------- .nv.shared._ZN10layer_norm22ln_bwd_finalize_kernelINS_22Kernel_traits_finalizeILj1536E13__nv_bfloat16S2_fS2_fjLb1ELj1024ELj4ENS_18Kernel_traits_baseILj1536ES2_S2_fS2_fjLj1024EEEEELb1ELb1EEEvNS_9BwdParamsE --------------------------
	.section	.nv.shared._ZN10layer_norm22ln_bwd_finalize_kernelINS_22Kernel_traits_finalizeILj1536E13__nv_bfloat16S2_fS2_fjLb1ELj1024ELj4ENS_18Kernel_traits_baseILj1536ES2_S2_fS2_fjLj1024EEEEELb1ELb1EEEvNS_9BwdParamsE,"aw",@nobits
	.sectionflags	@""
	.align	16
.nv.shared._ZN10layer_norm22ln_bwd_finalize_kernelINS_22Kernel_traits_finalizeILj1536E13__nv_bfloat16S2_fS2_fjLb1ELj1024ELj4ENS_18Kernel_traits_baseILj1536ES2_S2_fS2_fjLj1024EEEEELb1ELb1EEEvNS_9BwdParamsE:
	.zero		13696


//--------------------- .nv.shared._ZN10layer_norm13ln_bwd_kernelINS_13Kernel_traitsI13__nv_bfloat16S2_fS2_fjLj1536ELj1ELj1ELj4ELj8ENS_18Kernel_traits_baseILj1536ES2_S2_fS2_fjLj128EEEEELb1ELb1ELb1ELb1EEEvNS_9BwdParamsE --------------------------
	.section	.nv.shared._ZN10layer_norm13ln_bwd_kernelINS_13Kernel_traitsI13__nv_bfloat16S2_fS2_fjLj1536ELj1ELj1ELj4ELj8ENS_18Kernel_traits_baseILj1536ES2_S2_fS2_fjLj128EEEEELb1ELb1ELb1ELb1EEEvNS_9BwdParamsE,"aw",@nobits
	.sectionflags	@""
	.align	16
	.zero		1024


//--------------------- .nv.shared._ZN10layer_norm13ln_bwd_kernelINS_13Kernel_traitsIf13__nv_bfloat16fS2_fjLj1536ELj1ELj1ELj4ELj8ENS_18Kernel_traits_baseILj1536EfS2_fS2_fjLj128EEEEELb0ELb0ELb0ELb0EEEvNS_9BwdParamsE --------------------------
	.section	.nv.shared._ZN10layer_norm13ln_bwd_kernelINS_13Kernel_traitsIf13__nv_bfloat16fS2_fjLj1536ELj1ELj1ELj4ELj8ENS_18Kernel_traits_baseILj1536EfS2_fS2_fjLj128EEEEELb0ELb0ELb0ELb0EEEvNS_9BwdParamsE,"aw",@nobits
	.sectionflags	@""
	.align	16
	.zero		1024


//--------------------- .nv.shared._ZN10layer_norm13ln_bwd_kernelINS_13Kernel_traitsIf13__nv_bfloat16fS2_fjLj1536ELj1ELj1ELj4ELj8ENS_18Kernel_traits_baseILj1536EfS2_fS2_fjLj128EEEEELb0ELb0ELb0ELb1EEEvNS_9BwdParamsE --------------------------
	.section	.nv.shared._ZN10layer_norm13ln_bwd_kernelINS_13Kernel_traitsIf13__nv_bfloat16fS2_fjLj1536ELj1ELj1ELj4ELj8ENS_18Kernel_traits_baseILj1536EfS2_fS2_fjLj128EEEEELb0ELb0ELb0ELb1EEEvNS_9BwdParamsE,"aw",@nobits
	.sectionflags	@""
	.align	16
	.zero		1024


//--------------------- .nv.shared._ZN10layer_norm13ln_bwd_kernelINS_13Kernel_traitsIf13__nv_bfloat16fS2_fjLj1536ELj1ELj1ELj4ELj8ENS_18Kernel_traits_baseILj1536EfS2_fS2_fjLj128EEEEELb0ELb0ELb1ELb0EEEvNS_9BwdParamsE --------------------------
	.section	.nv.shared._ZN10layer_norm13ln_bwd_kernelINS_13Kernel_traitsIf13__nv_bfloat16fS2_fjLj1536ELj1ELj1ELj4ELj8ENS_18Kernel_traits_baseILj1536EfS2_fS2_fjLj128EEEEELb0ELb0ELb1ELb0EEEvNS_9BwdParamsE,"aw",@nobits
	.sectionflags	@""
	.align	16
	.zero		1024


//--------------------- .nv.shared._ZN10layer_norm13ln_bwd_kernelINS_13Kernel_traitsIf13__nv_bfloat16fS2_fjLj1536ELj1ELj1ELj4ELj8ENS_18Kernel_traits_baseILj1536EfS2_fS2_fjLj128EEEEELb0ELb0ELb1ELb1EEEvNS_9BwdParamsE --------------------------
	.section	.nv.shared._ZN10layer_norm13ln_bwd_kernelINS_13Kernel_traitsIf13__nv_bfloat16fS2_fjLj1536ELj1ELj1ELj4ELj8ENS_18Kernel_traits_baseILj1536EfS2_fS2_fjLj128EEEEELb0ELb0ELb1ELb1EEEvNS_9BwdParamsE,"aw",@nobits
	.sectionflags	@""
	.align	16
	.zero		1024


//--------------------- .nv.shared._ZN10layer_norm13ln_bwd_kernelINS_13Kernel_traitsIf13__nv_bfloat16fS2_fjLj1536ELj1ELj1ELj4ELj8ENS_18Kernel_traits_baseILj1536EfS2_fS2_fjLj128EEEEELb0ELb1ELb0ELb0EEEvNS_9BwdParamsE --------------------------
	.section	.nv.shared._ZN10layer_norm13ln_bwd_kernelINS_13Kernel_traitsIf13__nv_bfloat16fS2_fjLj1536ELj1ELj1ELj4ELj8ENS_18Kernel_traits_baseILj1536EfS2_fS2_fjLj128EEEEELb0ELb1ELb0ELb0EEEvNS_9BwdParamsE,"aw",@nobits
	.sectionflags	@""
	.align	16
	.zero		1024


//--------------------- .nv.shared._ZN10layer_norm13ln_bwd_kernelINS_13Kernel_traitsIf13__nv_bfloat16fS2_fjLj1536ELj1ELj1ELj4ELj8ENS_18Kernel_traits_baseILj1536EfS2_fS2_fjLj128EEEEELb0ELb1ELb0ELb1EEEvNS_9BwdParamsE --------------------------
	.section	.nv.shared._ZN10layer_norm13ln_bwd_kernelINS_13Kernel_traitsIf13__nv_bfloat16fS2_fjLj1536ELj1ELj1ELj4ELj8ENS_18Kernel_traits_baseILj1536EfS2_fS2_fjLj128EEEEELb0ELb1ELb0ELb1EEEvNS_9BwdParamsE,"aw",@nobits
	.sectionflags	@""
	.align	16
	.zero		1024


//--------------------- .nv.shared._ZN10layer_norm13ln_bwd_kernelINS_13Kernel_traitsIf13__nv_bfloat16fS2_fjLj1536ELj1ELj1ELj4ELj8ENS_18Kernel_traits_baseILj1536EfS2_fS2_fjLj128EEEEELb0ELb1ELb1ELb0EEEvNS_9BwdParamsE --------------------------
	.section	.nv.shared._ZN10layer_norm13ln_bwd_kernelINS_13Kernel_traitsIf13__nv_bfloat16fS2_fjLj1536ELj1ELj1ELj4ELj8ENS_18Kernel_traits_baseILj1536EfS2_fS2_fjLj128EEEEELb0ELb1ELb1ELb0EEEvNS_9BwdParamsE,"aw",@nobits
	.sectionflags	@""
	.align	16
	.zero		1024


//--------------------- .nv.shared._ZN10layer_norm13ln_bwd_kernelINS_13Kernel_traitsIf13__nv_bfloat16fS2_fjLj1536ELj1ELj1ELj4ELj8ENS_18Kernel_traits_baseILj1536EfS2_fS2_fjLj128EEEEELb0ELb1ELb1ELb1EEEvNS_9BwdParamsE --------------------------
	.section	.nv.shared._ZN10layer_norm13ln_bwd_kernelINS_13Kernel_traitsIf13__nv_bfloat16fS2_fjLj1536ELj1ELj1ELj4ELj8ENS_18Kernel_traits_baseILj1536EfS2_fS2_fjLj128EEEEELb0ELb1ELb1ELb1EEEvNS_9BwdParamsE,"aw",@nobits
	.sectionflags	@""
	.align	16
	.zero		1024


//--------------------- .nv.shared._ZN10layer_norm13ln_bwd_kernelINS_13Kernel_traitsIf13__nv_bfloat16fS2_fjLj1536ELj1ELj1ELj4ELj8ENS_18Kernel_traits_baseILj1536EfS2_fS2_fjLj128EEEEELb1ELb0ELb0ELb0EEEvNS_9BwdParamsE --------------------------
	.section	.nv.shared._ZN10layer_norm13ln_bwd_kernelINS_13Kernel_traitsIf13__nv_bfloat16fS2_fjLj1536ELj1ELj1ELj4ELj8ENS_18Kernel_traits_baseILj1536EfS2_fS2_fjLj128EEEEELb1ELb0ELb0ELb0EEEvNS_9BwdParamsE,"aw",@nobits
	.sectionflags	@""
	.align	16
	.zero		1024


//--------------------- .nv.shared._ZN10layer_norm13ln_bwd_kernelINS_13Kernel_traitsIf13__nv_bfloat16fS2_fjLj1536ELj1ELj1ELj4ELj8ENS_18Kernel_traits_baseILj1536EfS2_fS2_fjLj128EEEEELb1ELb0ELb0ELb1EEEvNS_9BwdParamsE --------------------------
	.section	.nv.shared._ZN10layer_norm13ln_bwd_kernelINS_13Kernel_traitsIf13__nv_bfloat16fS2_fjLj1536ELj1ELj1ELj4ELj8ENS_18Kernel_traits_baseILj1536EfS2_fS2_fjLj128EEEEELb1ELb0ELb0ELb1EEEvNS_9BwdParamsE,"aw",@nobits
	.sectionflags	@""
	.align	16
	.zero		1024


//--------------------- .nv.shared._ZN10layer_norm22ln_bwd_finalize_kernelINS_22Kernel_traits_finalizeILj1536Ef13__nv_bfloat16fS2_fjLb0ELj1024ELj4ENS_18Kernel_traits_baseILj1536EfS2_fS2_fjLj1024EEEEELb0ELb0EEEvNS_9BwdParamsE --------------------------
	.section	.nv.shared._ZN10layer_norm22ln_bwd_finalize_kernelINS_22Kernel_traits_finalizeILj1536Ef13__nv_bfloat16fS2_fjLb0ELj1024ELj4ENS_18Kernel_traits_baseILj1536EfS2_fS2_fjLj1024EEEEELb0ELb0EEEvNS_9BwdParamsE,"aw",@nobits
	.sectionflags	@""
	.align	16
.nv.shared._ZN10layer_norm22ln_bwd_finalize_kernelINS_22Kernel_traits_finalizeILj1536Ef13__nv_bfloat16fS2_fjLb0ELj1024ELj4ENS_18Kernel_traits_baseILj1536EfS2_fS2_fjLj1024EEEEELb0ELb0EEEvNS_9BwdParamsE:
	.zero		9472


//--------------------- .nv.shared._ZN10layer_norm13ln_bwd_kernelINS_13Kernel_traitsIf13__nv_bfloat16fS2_fjLj1536ELj1ELj1ELj4ELj8ENS_18Kernel_traits_baseILj1536EfS2_fS2_fjLj128EEEEELb1ELb0ELb1ELb0EEEvNS_9BwdParamsE --------------------------
	.section	.nv.shared._ZN10layer_norm13ln_bwd_kernelINS_13Kernel_traitsIf13__nv_bfloat16fS2_fjLj1536ELj1ELj1ELj4ELj8ENS_18Kernel_traits_baseILj1536EfS2_fS2_fjLj128EEEEELb1ELb0ELb1ELb0EEEvNS_9BwdParamsE,"aw",@nobits
	.sectionflags	@""
	.align	16
	.zero		1024


//--------------------- .nv.shared._ZN10layer_norm22ln_bwd_finalize_kernelINS_22Kernel_traits_finalizeILj1536Ef13__nv_bfloat16fS2_fjLb0ELj1024ELj4ENS_18Kernel_traits_baseILj1536EfS2_fS2_fjLj1024EEEEELb0ELb1EEEvNS_9BwdParamsE --------------------------
	.section	.nv.shared._ZN10layer_norm22ln_bwd_finalize_kernelINS_22Kernel_traits_finalizeILj1536Ef13__nv_bfloat16fS2_fjLb0ELj1024ELj4ENS_18Kernel_traits_baseILj1536EfS2_fS2_fjLj1024EEEEELb0ELb1EEEvNS_9BwdParamsE,"aw",@nobits
	.sectionflags	@""
	.align	16
.nv.shared._ZN10layer_norm22ln_bwd_finalize_kernelINS_22Kernel_traits_finalizeILj1536Ef13__nv_bfloat16fS2_fjLb0ELj1024ELj4ENS_18Kernel_traits_baseILj1536EfS2_fS2_fjLj1024EEEEELb0ELb1EEEvNS_9BwdParamsE:
	.zero		9472


//--------------------- .nv.shared._ZN10layer_norm13ln_bwd_kernelINS_13Kernel_traitsIf13__nv_bfloat16fS2_fjLj1536ELj1ELj1ELj4ELj8ENS_18Kernel_traits_baseILj1536EfS2_fS2_fjLj128EEEEELb1ELb0ELb1ELb1EEEvNS_9BwdParamsE --------------------------
	.section	.nv.shared._ZN10layer_norm13ln_bwd_kernelINS_13Kernel_traitsIf13__nv_bfloat16fS2_fjLj1536ELj1ELj1ELj4ELj8ENS_18Kernel_traits_baseILj1536EfS2_fS2_fjLj128EEEEELb1ELb0ELb1ELb1EEEvNS_9BwdParamsE,"aw",@nobits
	.sectionflags	@""
	.align	16
	.zero		1024


//--------------------- .nv.shared._ZN10layer_norm13ln_bwd_kernelINS_13Kernel_traitsIf13__nv_bfloat16fS2_fjLj1536ELj1ELj1ELj4ELj8ENS_18Kernel_traits_baseILj1536EfS2_fS2_fjLj128EEEEELb1ELb1ELb0ELb0EEEvNS_9BwdParamsE --------------------------
	.section	.nv.shared._ZN10layer_norm13ln_bwd_kernelINS_13Kernel_traitsIf13__nv_bfloat16fS2_fjLj1536ELj1ELj1ELj4ELj8ENS_18Kernel_traits_baseILj1536EfS2_fS2_fjLj128EEEEELb1ELb1ELb0ELb0EEEvNS_9BwdParamsE,"aw",@nobits
	.sectionflags	@""
	.align	16
	.zero		1024


//--------------------- .nv.shared._ZN10layer_norm13ln_bwd_kernelINS_13Kernel_traitsIf13__nv_bfloat16fS2_fjLj1536ELj1ELj1ELj4ELj8ENS_18Kernel_traits_baseILj1536EfS2_fS2_fjLj128EEEEELb1ELb1ELb0ELb1EEEvNS_9BwdParamsE --------------------------
	.section	.nv.shared._ZN10layer_norm13ln_bwd_kernelINS_13Kernel_traitsIf13__nv_bfloat16fS2_fjLj1536ELj1ELj1ELj4ELj8ENS_18Kernel_traits_baseILj1536EfS2_fS2_fjLj128EEEEELb1ELb1ELb0ELb1EEEvNS_9BwdParamsE,"aw",@nobits
	.sectionflags	@""
	.align	16
	.zero		1024


//--------------------- .nv.shared._ZN10layer_norm22ln_bwd_finalize_kernelINS_22Kernel_traits_finalizeILj1536Ef13__nv_bfloat16fS2_fjLb1ELj1024ELj4ENS_18Kernel_traits_baseILj1536EfS2_fS2_fjLj1024EEEEELb1ELb0EEEvNS_9BwdParamsE --------------------------
	.section	.nv.shared._ZN10layer_norm22ln_bwd_finalize_kernelINS_22Kernel_traits_finalizeILj1536Ef13__nv_bfloat16fS2_fjLb1ELj1024ELj4ENS_18Kernel_traits_baseILj1536EfS2_fS2_fjLj1024EEEEELb1ELb0EEEvNS_9BwdParamsE,"aw",@nobits
	.sectionflags	@""
	.align	16
.nv.shared._ZN10layer_norm22ln_bwd_finalize_kernelINS_22Kernel_traits_finalizeILj1536Ef13__nv_bfloat16fS2_fjLb1ELj1024ELj4ENS_18Kernel_traits_baseILj1536EfS2_fS2_fjLj1024EEEEELb1ELb0EEEvNS_9BwdParamsE:
	.zero		13696


//--------------------- .nv.shared._ZN10layer_norm13ln_bwd_kernelINS_13Kernel_traitsIf13__nv_bfloat16fS2_fjLj1536ELj1ELj1ELj4ELj8ENS_18Kernel_traits_baseILj1536EfS2_fS2_fjLj128EEEEELb1ELb1ELb1ELb0EEEvNS_9BwdParamsE --------------------------
	.section	.nv.shared._ZN10layer_norm13ln_bwd_kernelINS_13Kernel_traitsIf13__nv_bfloat16fS2_fjLj1536ELj1ELj1ELj4ELj8ENS_18Kernel_traits_baseILj1536EfS2_fS2_fjLj128EEEEELb1ELb1ELb1ELb0EEEvNS_9BwdParamsE,"aw",@nobits
	.sectionflags	@""
	.align	16
	.zero		1024


//--------------------- .nv.shared._ZN10layer_norm22ln_bwd_finalize_kernelINS_22Kernel_traits_finalizeILj1536Ef13__nv_bfloat16fS2_fjLb1ELj1024ELj4ENS_18Kernel_traits_baseILj1536EfS2_fS2_fjLj1024EEEEELb1ELb1EEEvNS_9BwdParamsE --------------------------
	.section	.nv.shared._ZN10layer_norm22ln_bwd_finalize_kernelINS_22Kernel_traits_finalizeILj1536Ef13__nv_bfloat16fS2_fjLb1ELj1024ELj4ENS_18Kernel_traits_baseILj1536EfS2_fS2_fjLj1024EEEEELb1ELb1EEEvNS_9BwdParamsE,"aw",@nobits
	.sectionflags	@""
	.align	16
.nv.shared._ZN10layer_norm22ln_bwd_finalize_kernelINS_22Kernel_traits_finalizeILj1536Ef13__nv_bfloat16fS2_fjLb1ELj1024ELj4ENS_18Kernel_traits_baseILj1536EfS2_fS2_fjLj1024EEEEELb1ELb1EEEvNS_9BwdParamsE:
	.zero		13696


//--------------------- .nv.shared._ZN10layer_norm13ln_bwd_kernelINS_13Kernel_traitsIf13__nv_bfloat16fS2_fjLj1536ELj1ELj1ELj4ELj8ENS_18Kernel_traits_baseILj1536EfS2_fS2_fjLj128EEEEELb1ELb1ELb1ELb1EEEvNS_9BwdParamsE --------------------------
	.section	.nv.shared._ZN10layer_norm13ln_bwd_kernelINS_13Kernel_traitsIf13__nv_bfloat16fS2_fjLj1536ELj1ELj1ELj4ELj8ENS_18Kernel_traits_baseILj1536EfS2_fS2_fjLj128EEEEELb1ELb1ELb1ELb1EEEvNS_9BwdParamsE,"aw",@nobits
	.sectionflags	@""
	.align	16
	.zero		1024


//--------------------- .nv.shared._ZN10layer_norm13ln_bwd_kernelINS_13Kernel_traitsIf6__halfS2_S2_fjLj1536ELj1ELj1ELj4ELj8ENS_18Kernel_traits_baseILj1536EfS2_S2_S2_fjLj128EEEEELb0ELb0ELb0ELb0EEEvNS_9BwdParamsE --------------------------
	.section	.nv.shared._ZN10layer_norm13ln_bwd_kernelINS_13Kernel_traitsIf6__halfS2_S2_fjLj1536ELj1ELj1ELj4ELj8ENS_18Kernel_traits_baseILj1536EfS2_S2_S2_fjLj128EEEEELb0ELb0ELb0ELb0EEEvNS_9BwdParamsE,"aw",@nobits
	.sectionflags	@""
	.align	16
	.zero		1024


//--------------------- .nv.shared._ZN10layer_norm13ln_bwd_kernelINS_13Kernel_traitsIf6__halfS2_S2_fjLj1536ELj1ELj1ELj4ELj8ENS_18Kernel_traits_baseILj1536EfS2_S2_S2_fjLj128EEEEELb0ELb0ELb0ELb1EEEvNS_9BwdParamsE --------------------------
	.section	.nv.shared._ZN10layer_norm13ln_bwd_kernelINS_13Kernel_traitsIf6__halfS2_S2_fjLj1536ELj1ELj1ELj4ELj8ENS_18Kernel_traits_baseILj1536EfS2_S2_S2_fjLj128EEEEELb0ELb0ELb0ELb1EEEvNS_9BwdParamsE,"aw",@nobits
	.sectionflags	@""
	.align	16
	.zero		1024


//--------------------- .nv.shared._ZN10layer_norm13ln_bwd_kernelINS_13Kernel_traitsIf6__halfS2_S2_fjLj1536ELj1ELj1ELj4ELj8ENS_18Kernel_traits_baseILj1536EfS2_S2_S2_fjLj128EEEEELb0ELb0ELb1ELb0EEEvNS_9BwdParamsE --------------------------
	.section	.nv.shared._ZN10layer_norm13ln_bwd_kernelINS_13Kernel_traitsIf6__halfS2_S2_fjLj1536ELj1ELj1ELj4ELj8ENS_18Kernel_traits_baseILj1536EfS2_S2_S2_fjLj128EEEEELb0ELb0ELb1ELb0EEEvNS_9BwdParamsE,"aw",@nobits
	.sectionflags	@""
	.align	16
	.zero		1024


//--------------------- .nv.shared._ZN10layer_norm13ln_bwd_kernelINS_13Kernel_traitsIf6__halfS2_S2_fjLj1536ELj1ELj1ELj4ELj8ENS_18Kernel_traits_baseILj1536EfS2_S2_S2_fjLj128EEEEELb0ELb0ELb1ELb1EEEvNS_9BwdParamsE --------------------------
	.section	.nv.shared._ZN10layer_norm13ln_bwd_kernelINS_13Kernel_traitsIf6__halfS2_S2_fjLj1536ELj1ELj1ELj4ELj8ENS_18Kernel_traits_baseILj1536EfS2_S2_S2_fjLj128EEEEELb0ELb0ELb1ELb1EEEvNS_9BwdParamsE,"aw",@nobits
	.sectionflags	@""
	.align	16
	.zero		1024


//--------------------- .nv.shared._ZN10layer_norm13ln_bwd_kernelINS_13Kernel_traitsIf6__halfS2_S2_fjLj1536ELj1ELj1ELj4ELj8ENS_18Kernel_traits_baseILj1536EfS2_S2_S2_fjLj128EEEEELb0ELb1ELb0ELb0EEEvNS_9BwdParamsE --------------------------
	.section	.nv.shared._ZN10layer_norm13ln_bwd_kernelINS_13Kernel_traitsIf6__halfS2_S2_fjLj1536ELj1ELj1ELj4ELj8ENS_18Kernel_traits_baseILj1536EfS2_S2_S2_fjLj128EEEEELb0ELb1ELb0ELb0EEEvNS_9BwdParamsE,"aw",@nobits
	.sectionflags	@""
	.align	16
	.zero		1024


//--------------------- .nv.shared._ZN10layer_norm13ln_bwd_kernelINS_13Kernel_traitsIf6__halfS2_S2_fjLj1536ELj1ELj1ELj4ELj8ENS_18Kernel_traits_baseILj1536EfS2_S2_S2_fjLj128EEEEELb0ELb1ELb0ELb1EEEvNS_9BwdParamsE --------------------------
	.section	.nv.shared._ZN10layer_norm13ln_bwd_kernelINS_13Kernel_traitsIf6__halfS2_S2_fjLj1536ELj1ELj1ELj4ELj8ENS_18Kernel_traits_baseILj1536EfS2_S2_S2_fjLj128EEEEELb0ELb1ELb0ELb1EEEvNS_9BwdParamsE,"aw",@nobits
	.sectionflags	@""
	.align	16
	.zero		1024


//--------------------- .nv.shared._ZN10layer_norm13ln_bwd_kernelINS_13Kernel_traitsIf6__halfS2_S2_fjLj1536ELj1ELj1ELj4ELj8ENS_18Kernel_traits_baseILj1536EfS2_S2_S2_fjLj128EEEEELb0ELb1ELb1ELb0EEEvNS_9BwdParamsE --------------------------
	.section	.nv.shared._ZN10layer_norm13ln_bwd_kernelINS_13Kernel_traitsIf6__halfS2_S2_fjLj1536ELj1ELj1ELj4ELj8ENS_18Kernel_traits_baseILj1536EfS2_S2_S2_fjLj128EEEEELb0ELb1ELb1ELb0EEEvNS_9BwdParamsE,"aw",@nobits
	.sectionflags	@""
	.align	16
	.zero		1024


//--------------------- .nv.shared._ZN10layer_norm13ln_bwd_kernelINS_13Kernel_traitsIf6__halfS2_S2_fjLj1536ELj1ELj1ELj4ELj8ENS_18Kernel_traits_baseILj1536EfS2_S2_S2_fjLj128EEEEELb0ELb1ELb1ELb1EEEvNS_9BwdParamsE --------------------------
	.section	.nv.shared._ZN10layer_norm13ln_bwd_kernelINS_13Kernel_traitsIf6__halfS2_S2_fjLj1536ELj1ELj1ELj4ELj8ENS_18Kernel_traits_baseILj1536EfS2_S2_S2_fjLj128EEEEELb0ELb1ELb1ELb1EEEvNS_9BwdParamsE,"aw",@nobits
	.sectionflags	@""
	.align	16
	.zero		1024


//--------------------- .nv.shared._ZN10layer_norm13ln_bwd_kernelINS_13Kernel_traitsIf6__halfS2_S2_fjLj1536ELj1ELj1ELj4ELj8ENS_18Kernel_traits_baseILj1536EfS2_S2_S2_fjLj128EEEEELb1ELb0ELb0ELb0EEEvNS_9BwdParamsE --------------------------
	.section	.nv.shared._ZN10layer_norm13ln_bwd_kernelINS_13Kernel_traitsIf6__halfS2_S2_fjLj1536ELj1ELj1ELj4ELj8ENS_18Kernel_traits_baseILj1536EfS2_S2_S2_fjLj128EEEEELb1ELb0ELb0ELb0EEEvNS_9BwdParamsE,"aw",@nobits
	.sectionflags	@""
	.align	16
	.zero		1024


//--------------------- .nv.shared._ZN10layer_norm13ln_bwd_kernelINS_13Kernel_traitsIf6__halfS2_S2_fjLj1536ELj1ELj1ELj4ELj8ENS_18Kernel_traits_baseILj1536EfS2_S2_S2_fjLj128EEEEELb1ELb0ELb0ELb1EEEvNS_9BwdParamsE --------------------------
	.section	.nv.shared._ZN10layer_norm13ln_bwd_kernelINS_13Kernel_traitsIf6__halfS2_S2_fjLj1536ELj1ELj1ELj4ELj8ENS_18Kernel_traits_baseILj1536EfS2_S2_S2_fjLj128EEEEELb1ELb0ELb0ELb1EEEvNS_9BwdParamsE,"aw",@nobits
	.sectionflags	@""
	.align	16
	.zero		1024


//--------------------- .nv.shared._ZN10layer_norm22ln_bwd_finalize_kernelINS_22Kernel_traits_finalizeILj1536Ef6__halfS2_S2_fjLb0ELj1024ELj4ENS_18Kernel_traits_baseILj1536EfS2_S2_S2_fjLj1024EEEEELb0ELb0EEEvNS_9BwdParamsE --------------------------
	.section	.nv.shared._ZN10layer_norm22ln_bwd_finalize_kernelINS_22Kernel_traits_finalizeILj1536Ef6__halfS2_S2_fjLb0ELj1024ELj4ENS_18Kernel_traits_baseILj1536EfS2_S2_S2_fjLj1024EEEEELb0ELb0EEEvNS_9BwdParamsE,"aw",@nobits
	.sectionflags	@""
	.align	16
.nv.shared._ZN10layer_norm22ln_bwd_finalize_kernelINS_22Kernel_traits_finalizeILj1536Ef6__halfS2_S2_fjLb0ELj1024ELj4ENS_18Kernel_traits_baseILj1536EfS2_S2_S2_fjLj1024EEEEELb0ELb0EEEvNS_9BwdParamsE:
	.zero		9472


//--------------------- .nv.shared._ZN10layer_norm13ln_bwd_kernelINS_13Kernel_traitsIf6__halfS2_S2_fjLj1536ELj1ELj1ELj4ELj8ENS_18Kernel_traits_baseILj1536EfS2_S2_S2_fjLj128EEEEELb1ELb0ELb1ELb0EEEvNS_9BwdParamsE --------------------------
	.section	.nv.shared._ZN10layer_norm13ln_bwd_kernelINS_13Kernel_traitsIf6__halfS2_S2_fjLj1536ELj1ELj1ELj4ELj8ENS_18Kernel_traits_baseILj1536EfS2_S2_S2_fjLj128EEEEELb1ELb0ELb1ELb0EEEvNS_9BwdParamsE,"aw",@nobits
	.sectionflags	@""
	.align	16
	.zero		1024


//--------------------- .nv.shared._ZN10layer_norm22ln_bwd_finalize_kernelINS_22Kernel_traits_finalizeILj1536Ef6__halfS2_S2_fjLb0ELj1024ELj4ENS_18Kernel_traits_baseILj1536EfS2_S2_S2_fjLj1024EEEEELb0ELb1EEEvNS_9BwdParamsE --------------------------
	.section	.nv.shared._ZN10layer_norm22ln_bwd_finalize_kernelINS_22Kernel_traits_finalizeILj1536Ef6__halfS2_S2_fjLb0ELj1024ELj4ENS_18Kernel_traits_baseILj1536EfS2_S2_S2_fjLj1024EEEEELb0ELb1EEEvNS_9BwdParamsE,"aw",@nobits
	.sectionflags	@""
	.align	16
.nv.shared._ZN10layer_norm22ln_bwd_finalize_kernelINS_22Kernel_traits_finalizeILj1536Ef6__halfS2_S2_fjLb0ELj1024ELj4ENS_18Kernel_traits_baseILj1536EfS2_S2_S2_fjLj1024EEEEELb0ELb1EEEvNS_9BwdParamsE:
	.zero		9472


//--------------------- .nv.shared._ZN10layer_norm13ln_bwd_kernelINS_13Kernel_traitsIf6__halfS2_S2_fjLj1536ELj1ELj1ELj4ELj8ENS_18Kernel_traits_baseILj1536EfS2_S2_S2_fjLj128EEEEELb1ELb0ELb1ELb1EEEvNS_9BwdParamsE --------------------------
	.section	.nv.shared._ZN10layer_norm13ln_bwd_kernelINS_13Kernel_traitsIf6__halfS2_S2_fjLj1536ELj1ELj1ELj4ELj8ENS_18Kernel_traits_baseILj1536EfS2_S2_S2_fjLj128EEEEELb1ELb0ELb1ELb1EEEvNS_9BwdParamsE,"aw",@nobits
	.sectionflags	@""
	.align	16
	.zero		1024


//--------------------- .nv.shared._ZN10layer_norm13ln_bwd_kernelINS_13Kernel_traitsIf6__halfS2_S2_fjLj1536ELj1ELj1ELj4ELj8ENS_18Kernel_traits_baseILj1536EfS2_S2_S2_fjLj128EEEEELb1ELb1ELb0ELb0EEEvNS_9BwdParamsE --------------------------
	.section	.nv.shared._ZN10layer_norm13ln_bwd_kernelINS_13Kernel_traitsIf6__halfS2_S2_fjLj1536ELj1ELj1ELj4ELj8ENS_18Kernel_traits_baseILj1536EfS2_S2_S2_fjLj128EEEEELb1ELb1ELb0ELb0EEEvNS_9BwdParamsE,"aw",@nobits
	.sectionflags	@""
	.align	16
	.zero		1024


//--------------------- .nv.shared._ZN10layer_norm13ln_bwd_kernelINS_13Kernel_traitsIf6__halfS2_S2_fjLj1536ELj1ELj1ELj4ELj8ENS_18Kernel_traits_baseILj1536EfS2_S2_S2_fjLj128EEEEELb1ELb1ELb0ELb1EEEvNS_9BwdParamsE --------------------------
	.section	.nv.shared._ZN10layer_norm13ln_bwd_kernelINS_13Kernel_traitsIf6__halfS2_S2_fjLj1536ELj1ELj1ELj4ELj8ENS_18Kernel_traits_baseILj1536EfS2_S2_S2_fjLj128EEEEELb1ELb1ELb0ELb1EEEvNS_9BwdParamsE,"aw",@nobits
	.sectionflags	@""
	.align	16
	.zero		1024


//--------------------- .nv.shared._ZN10layer_norm22ln_bwd_finalize_kernelINS_22Kernel_traits_finalizeILj1536Ef6__halfS2_S2_fjLb1ELj1024ELj4ENS_18Kernel_traits_baseILj1536EfS2_S2_S2_fjLj1024EEEEELb1ELb0EEEvNS_9BwdParamsE --------------------------
	.section	.nv.shared._ZN10layer_norm22ln_bwd_finalize_kernelINS_22Kernel_traits_finalizeILj1536Ef6__halfS2_S2_fjLb1ELj1024ELj4ENS_18Kernel_traits_baseILj1536EfS2_S2_S2_fjLj1024EEEEELb1ELb0EEEvNS_9BwdParamsE,"aw",@nobits
	.sectionflags	@""
	.align	16
.nv.shared._ZN10layer_norm22ln_bwd_finalize_kernelINS_22Kernel_traits_finalizeILj1536Ef6__halfS2_S2_fjLb1ELj1024ELj4ENS_18Kernel_traits_baseILj1536EfS2_S2_S2_fjLj1024EEEEELb1ELb0EEEvNS_9BwdParamsE:
	.zero		13696


//--------------------- .nv.shared._ZN10layer_norm13ln_bwd_kernelINS_13Kernel_traitsIf6__halfS2_S2_fjLj1536ELj1ELj1ELj4ELj8ENS_18Kernel_traits_baseILj1536EfS2_S2_S2_fjLj128EEEEELb1ELb1ELb1ELb0EEEvNS_9BwdParamsE --------------------------
	.section	.nv.shared._ZN10layer_norm13ln_bwd_kernelINS_13Kernel_traitsIf6__halfS2_S2_fjLj1536ELj1ELj1ELj4ELj8ENS_18Kernel_traits_baseILj1536EfS2_S2_S2_fjLj128EEEEELb1ELb1ELb1ELb0EEEvNS_9BwdParamsE,"aw",@nobits
	.sectionflags	@""
	.align	16
	.zero		1024


//--------------------- .nv.shared._ZN10layer_norm22ln_bwd_finalize_kernelINS_22Kernel_traits_finalizeILj1536Ef6__halfS2_S2_fjLb1ELj1024ELj4ENS_18Kernel_traits_baseILj1536EfS2_S2_S2_fjLj1024EEEEELb1ELb1EEEvNS_9BwdParamsE --------------------------
	.section	.nv.shared._ZN10layer_norm22ln_bwd_finalize_kernelINS_22Kernel_traits_finalizeILj1536Ef6__halfS2_S2_fjLb1ELj1024ELj4ENS_18Kernel_traits_baseILj1536EfS2_S2_S2_fjLj1024EEEEELb1ELb1EEEvNS_9BwdParamsE,"aw",@nobits
	.sectionflags	@""
	.align	16
.nv.shared._ZN10layer_norm22ln_bwd_finalize_kernelINS_22Kernel_traits_finalizeILj1536Ef6__halfS2_S2_fjLb1ELj1024ELj4ENS_18Kernel_traits_baseILj1536EfS2_S2_S2_fjLj1024EEEEELb1ELb1EEEvNS_9BwdParamsE:
	.zero		13696


//--------------------- .nv.shared._ZN10layer_norm13ln_bwd_kernelINS_13Kernel_traitsIf6__halfS2_S2_fjLj1536ELj1ELj1ELj4ELj8ENS_18Kernel_traits_baseILj1536EfS2_S2_S2_fjLj128EEEEELb1ELb1ELb1ELb1EEEvNS_9BwdParamsE --------------------------
	.section	.nv.shared._ZN10layer_norm13ln_bwd_kernelINS_13Kernel_traitsIf6__halfS2_S2_fjLj1536ELj1ELj1ELj4ELj8ENS_18Kernel_traits_baseILj1536EfS2_S2_S2_fjLj128EEEEELb1ELb1ELb1ELb1EEEvNS_9BwdParamsE,"aw",@nobits
	.sectionflags	@""
	.align	16
	.zero		1024


//--------------------- .nv.shared._ZN10layer_norm13ln_bwd_kernelINS_13Kernel_traitsI6__halfS2_fS2_fjLj1536ELj1ELj1ELj4ELj8ENS_18Kernel_traits_baseILj1536ES2_S2_fS2_fjLj128EEEEELb0ELb0ELb0ELb0EEEvNS_9BwdParamsE --------------------------
	.section	.nv.shared._ZN10layer_norm13ln_bwd_kernelINS_13Kernel_traitsI6__halfS2_fS2_fjLj1536ELj1ELj1ELj4ELj8ENS_18Kernel_traits_baseILj1536ES2_S2_fS2_fjLj128EEEEELb0ELb0ELb0ELb0EEEvNS_9BwdParamsE,"aw",@nobits
	.sectionflags	@""
	.align	16
	.zero		1024


//--------------------- .nv.shared._ZN10layer_norm13ln_bwd_kernelINS_13Kernel_traitsI6__halfS2_fS2_fjLj1536ELj1ELj1ELj4ELj8ENS_18Kernel_traits_baseILj1536ES2_S2_fS2_fjLj128EEEEELb0ELb0ELb0ELb1EEEvNS_9BwdParamsE --------------------------
	.section	.nv.shared._ZN10layer_norm13ln_bwd_kernelINS_13Kernel_traitsI6__halfS2_fS2_fjLj1536ELj1ELj1ELj4ELj8ENS_18Kernel_traits_baseILj1536ES2_S2_fS2_fjLj128EEEEELb0ELb0ELb0ELb1EEEvNS_9BwdParamsE,"aw",@nobits
	.sectionflags	@""
	.align	16
	.zero		1024


//--------------------- .nv.shared._ZN10layer_norm13ln_bwd_kernelINS_13Kernel_traitsI6__halfS2_fS2_fjLj1536ELj1ELj1ELj4ELj8ENS_18Kernel_traits_baseILj1536ES2_S2_fS2_fjLj128EEEEELb0ELb0ELb1ELb0EEEvNS_9BwdParamsE --------------------------
	.section	.nv.shared._ZN10layer_norm13ln_bwd_kernelINS_13Kernel_traitsI6__halfS2_fS2_fjLj1536ELj1ELj1ELj4ELj8ENS_18Kernel_traits_baseILj1536ES2_S2_fS2_fjLj128EEEEELb0ELb0ELb1ELb0EEEvNS_9BwdParamsE,"aw",@nobits
	.sectionflags	@""
	.align	16
	.zero		1024


//--------------------- .nv.shared._ZN10layer_norm13ln_bwd_kernelINS_13Kernel_traitsI6__halfS2_fS2_fjLj1536ELj1ELj1ELj4ELj8ENS_18Kernel_traits_baseILj1536ES2_S2_fS2_fjLj128EEEEELb0ELb0ELb1ELb1EEEvNS_9BwdParamsE --------------------------
	.section	.nv.shared._ZN10layer_norm13ln_bwd_kernelINS_13Kernel_traitsI6__halfS2_fS2_fjLj1536ELj1ELj1ELj4ELj8ENS_18Kernel_traits_baseILj1536ES2_S2_fS2_fjLj128EEEEELb0ELb0ELb1ELb1EEEvNS_9BwdParamsE,"aw",@nobits
	.sectionflags	@""
	.align	16
	.zero		1024


//--------------------- .nv.shared._ZN10layer_norm13ln_bwd_kernelINS_13Kernel_traitsI6__halfS2_fS2_fjLj1536ELj1ELj1ELj4ELj8ENS_18Kernel_traits_baseILj1536ES2_S2_fS2_fjLj128EEEEELb0ELb1ELb0ELb0EEEvNS_9BwdParamsE --------------------------
	.section	.nv.shared._ZN10layer_norm13ln_bwd_kernelINS_13Kernel_traitsI6__halfS2_fS2_fjLj1536ELj1ELj1ELj4ELj8ENS_18Kernel_traits_baseILj1536ES2_S2_fS2_fjLj128EEEEELb0ELb1ELb0ELb0EEEvNS_9BwdParamsE,"aw",@nobits
	.sectionflags	@""
	.align	16
	.zero		1024


//--------------------- .nv.shared._ZN10layer_norm13ln_bwd_kernelINS_13Kernel_traitsI6__halfS2_fS2_fjLj1536ELj1ELj1ELj4ELj8ENS_18Kernel_traits_baseILj1536ES2_S2_fS2_fjLj128EEEEELb0ELb1ELb0ELb1EEEvNS_9BwdParamsE --------------------------
	.section	.nv.shared._ZN10layer_norm13ln_bwd_kernelINS_13Kernel_traitsI6__halfS2_fS2_fjLj1536ELj1ELj1ELj4ELj8ENS_18Kernel_traits_baseILj1536ES2_S2_fS2_fjLj128EEEEELb0ELb1ELb0ELb1EEEvNS_9BwdParamsE,"aw",@nobits
	.sectionflags	@""
	.align	16
	.zero		1024


//--------------------- .nv.shared._ZN10layer_norm13ln_bwd_kernelINS_13Kernel_traitsI6__halfS2_fS2_fjLj1536ELj1ELj1ELj4ELj8ENS_18Kernel_traits_baseILj1536ES2_S2_fS2_fjLj128EEEEELb0ELb1ELb1ELb0EEEvNS_9BwdParamsE --------------------------
	.section	.nv.shared._ZN10layer_norm13ln_bwd_kernelINS_13Kernel_traitsI6__halfS2_fS2_fjLj1536ELj1ELj1ELj4ELj8ENS_18Kernel_traits_baseILj1536ES2_S2_fS2_fjLj128EEEEELb0ELb1ELb1ELb0EEEvNS_9BwdParamsE,"aw",@nobits
	.sectionflags	@""
	.align	16
	.zero		1024


//--------------------- .nv.shared._ZN10layer_norm13ln_bwd_kernelINS_13Kernel_traitsI6__halfS2_fS2_fjLj1536ELj1ELj1ELj4ELj8ENS_18Kernel_traits_baseILj1536ES2_S2_fS2_fjLj128EEEEELb0ELb1ELb1ELb1EEEvNS_9BwdParamsE --------------------------
	.section	.nv.shared._ZN10layer_norm13ln_bwd_kernelINS_13Kernel_traitsI6__halfS2_fS2_fjLj1536ELj1ELj1ELj4ELj8ENS_18Kernel_traits_baseILj1536ES2_S2_fS2_fjLj128EEEEELb0ELb1ELb1ELb1EEEvNS_9BwdParamsE,"aw",@nobits
	.sectionflags	@""
	.align	16
	.zero		1024


//--------------------- .nv.shared._ZN10layer_norm13ln_bwd_kernelINS_13Kernel_traitsI6__halfS2_fS2_fjLj1536ELj1ELj1ELj4ELj8ENS_18Kernel_traits_baseILj1536ES2_S2_fS2_fjLj128EEEEELb1ELb0ELb0ELb0EEEvNS_9BwdParamsE --------------------------
	.section	.nv.shared._ZN10layer_norm13ln_bwd_kernelINS_13Kernel_traitsI6__halfS2_fS2_fjLj1536ELj1ELj1ELj4ELj8ENS_18Kernel_traits_baseILj1536ES2_S2_fS2_fjLj128EEEEELb1ELb0ELb0ELb0EEEvNS_9BwdParamsE,"aw",@nobits
	.sectionflags	@""
	.align	16
	.zero		1024


//--------------------- .nv.shared._ZN10layer_norm13ln_bwd_kernelINS_13Kernel_traitsI6__halfS2_fS2_fjLj1536ELj1ELj1ELj4ELj8ENS_18Kernel_traits_baseILj1536ES2_S2_fS2_fjLj128EEEEELb1ELb0ELb0ELb1EEEvNS_9BwdParamsE --------------------------
	.section	.nv.shared._ZN10layer_norm13ln_bwd_kernelINS_13Kernel_traitsI6__halfS2_fS2_fjLj1536ELj1ELj1ELj4ELj8ENS_18Kernel_traits_baseILj1536ES2_S2_fS2_fjLj128EEEEELb1ELb0ELb0ELb1EEEvNS_9BwdParamsE,"aw",@nobits
	.sectionflags	@""
	.align	16
	.zero		1024


//--------------------- .nv.shared._ZN10layer_norm22ln_bwd_finalize_kernelINS_22Kernel_traits_finalizeILj1536E6__halfS2_fS2_fjLb0ELj1024ELj4ENS_18Kernel_traits_baseILj1536ES2_S2_fS2_fjLj1024EEEEELb0ELb0EEEvNS_9BwdParamsE --------------------------
	.section	.nv.shared._ZN10layer_norm22ln_bwd_finalize_kernelINS_22Kernel_traits_finalizeILj1536E6__halfS2_fS2_fjLb0ELj1024ELj4ENS_18Kernel_traits_baseILj1536ES2_S2_fS2_fjLj1024EEEEELb0ELb0EEEvNS_9BwdParamsE,"aw",@nobits
	.sectionflags	@""
	.align	16
.nv.shared._ZN10layer_norm22ln_bwd_finalize_kernelINS_22Kernel_traits_finalizeILj1536E6__halfS2_fS2_fjLb0ELj1024ELj4ENS_18Kernel_traits_baseILj1536ES2_S2_fS2_fjLj1024EEEEELb0ELb0EEEvNS_9BwdParamsE:
	.zero		9472


//--------------------- .nv.shared._ZN10layer_norm13ln_bwd_kernelINS_13Kernel_traitsI6__halfS2_fS2_fjLj1536ELj1ELj1ELj4ELj8ENS_18Kernel_traits_baseILj1536ES2_S2_fS2_fjLj128EEEEELb1ELb0ELb1ELb0EEEvNS_9BwdParamsE --------------------------
	.section	.nv.shared._ZN10layer_norm13ln_bwd_kernelINS_13Kernel_traitsI6__halfS2_fS2_fjLj1536ELj1ELj1ELj4ELj8ENS_18Kernel_traits_baseILj1536ES2_S2_fS2_fjLj128EEEEELb1ELb0ELb1ELb0EEEvNS_9BwdParamsE,"aw",@nobits
	.sectionflags	@""
	.align	16
	.zero		1024


//--------------------- .nv.shared._ZN10layer_norm22ln_bwd_finalize_kernelINS_22Kernel_traits_finalizeILj1536E6__halfS2_fS2_fjLb0ELj1024ELj4ENS_18Kernel_traits_baseILj1536ES2_S2_fS2_fjLj1024EEEEELb0ELb1EEEvNS_9BwdParamsE --------------------------
	.section	.nv.shared._ZN10layer_norm22ln_bwd_finalize_kernelINS_22Kernel_traits_finalizeILj1536E6__halfS2_fS2_fjLb0ELj1024ELj4ENS_18Kernel_traits_baseILj1536ES2_S2_fS2_fjLj1024EEEEELb0ELb1EEEvNS_9BwdParamsE,"aw",@nobits
	.sectionflags	@""
	.align	16
.nv.shared._ZN10layer_norm22ln_bwd_finalize_kernelINS_22Kernel_traits_finalizeILj1536E6__halfS2_fS2_fjLb0ELj1024ELj4ENS_18Kernel_traits_baseILj1536ES2_S2_fS2_fjLj1024EEEEELb0ELb1EEEvNS_9BwdParamsE:
	.zero		9472


//--------------------- .nv.shared._ZN10layer_norm13ln_bwd_kernelINS_13Kernel_traitsI6__halfS2_fS2_fjLj1536ELj1ELj1ELj4ELj8ENS_18Kernel_traits_baseILj1536ES2_S2_fS2_fjLj128EEEEELb1ELb0ELb1ELb1EEEvNS_9BwdParamsE --------------------------
	.section	.nv.shared._ZN10layer_norm13ln_bwd_kernelINS_13Kernel_traitsI6__halfS2_fS2_fjLj1536ELj1ELj1ELj4ELj8ENS_18Kernel_traits_baseILj1536ES2_S2_fS2_fjLj128EEEEELb1ELb0ELb1ELb1EEEvNS_9BwdParamsE,"aw",@nobits
	.sectionflags	@""
	.align	16
	.zero		1024


//--------------------- .nv.shared._ZN10layer_norm13ln_bwd_kernelINS_13Kernel_traitsI6__halfS2_fS2_fjLj1536ELj1ELj1ELj4ELj8ENS_18Kernel_traits_baseILj1536ES2_S2_fS2_fjLj128EEEEELb1ELb1ELb0ELb0EEEvNS_9BwdParamsE --------------------------
	.section	.nv.shared._ZN10layer_norm13ln_bwd_kernelINS_13Kernel_traitsI6__halfS2_fS2_fjLj1536ELj1ELj1ELj4ELj8ENS_18Kernel_traits_baseILj1536ES2_S2_fS2_fjLj128EEEEELb1ELb1ELb0ELb0EEEvNS_9BwdParamsE,"aw",@nobits
	.sectionflags	@""
	.align	16
	.zero		1024


//--------------------- .nv.shared._ZN10layer_norm13ln_bwd_kernelINS_13Kernel_traitsI6__halfS2_fS2_fjLj1536ELj1ELj1ELj4ELj8ENS_18Kernel_traits_baseILj1536ES2_S2_fS2_fjLj128EEEEELb1ELb1ELb0ELb1EEEvNS_9BwdParamsE --------------------------
	.section	.nv.shared._ZN10layer_norm13ln_bwd_kernelINS_13Kernel_traitsI6__halfS2_fS2_fjLj1536ELj1ELj1ELj4ELj8ENS_18Kernel_traits_baseILj1536ES2_S2_fS2_fjLj128EEEEELb1ELb1ELb0ELb1EEEvNS_9BwdParamsE,"aw",@nobits
	.sectionflags	@""
	.align	16
	.zero		1024


//--------------------- .nv.shared._ZN10layer_norm22ln_bwd_finalize_kernelINS_22Kernel_traits_finalizeILj1536E6__halfS2_fS2_fjLb1ELj1024ELj4ENS_18Kernel_traits_baseILj1536ES2_S2_fS2_fjLj1024EEEEELb1ELb0EEEvNS_9BwdParamsE --------------------------
	.section	.nv.shared._ZN10layer_norm22ln_bwd_finalize_kernelINS_22Kernel_traits_finalizeILj1536E6__halfS2_fS2_fjLb1ELj1024ELj4ENS_18Kernel_traits_baseILj1536ES2_S2_fS2_fjLj1024EEEEELb1ELb0EEEvNS_9BwdParamsE,"aw",@nobits
	.sectionflags	@""
	.align	16
.nv.shared._ZN10layer_norm22ln_bwd_finalize_kernelINS_22Kernel_traits_finalizeILj1536E6__halfS2_fS2_fjLb1ELj1024ELj4ENS_18Kernel_traits_baseILj1536ES2_S2_fS2_fjLj1024EEEEELb1ELb0EEEvNS_9BwdParamsE:
	.zero		13696


//--------------------- .nv.shared._ZN10layer_norm13ln_bwd_kernelINS_13Kernel_traitsI6__halfS2_fS2_fjLj1536ELj1ELj1ELj4ELj8ENS_18Kernel_traits_baseILj1536ES2_S2_fS2_fjLj128EEEEELb1ELb1ELb1ELb0EEEvNS_9BwdParamsE --------------------------
	.section	.nv.shared._ZN10layer_norm13ln_bwd_kernelINS_13Kernel_traitsI6__halfS2_fS2_fjLj1536ELj1ELj1ELj4ELj8ENS_18Kernel_traits_baseILj1536ES2_S2_fS2_fjLj128EEEEELb1ELb1ELb1ELb0EEEvNS_9BwdParamsE,"aw",@nobits
	.sectionflags	@""
	.align	16
	.zero		1024


//--------------------- .nv.shared._ZN10layer_norm22ln_bwd_finalize_kernelINS_22Kernel_traits_finalizeILj1536E6__halfS2_fS2_fjLb1ELj1024ELj4ENS_18Kernel_traits_baseILj1536ES2_S2_fS2_fjLj1024EEEEELb1ELb1EEEvNS_9BwdParamsE --------------------------
	.section	.nv.shared._ZN10layer_norm22ln_bwd_finalize_kernelINS_22Kernel_traits_finalizeILj1536E6__halfS2_fS2_fjLb1ELj1024ELj4ENS_18Kernel_traits_baseILj1536ES2_S2_fS2_fjLj1024EEEEELb1ELb1EEEvNS_9BwdParamsE,"aw",@nobits
	.sectionflags	@""
	.align	16
.nv.shared._ZN10layer_norm22ln_bwd_finalize_kernelINS_22Kernel_traits_finalizeILj1536E6__halfS2_fS2_fjLb1ELj1024ELj4ENS_18Kernel_traits_baseILj1536ES2_S2_fS2_fjLj1024EEEEELb1ELb1EEEvNS_9BwdParamsE:
	.zero		13696


//--------------------- .nv.shared._ZN10layer_norm13ln_bwd_kernelINS_13Kernel_traitsI6__halfS2_fS2_fjLj1536ELj1ELj1ELj4ELj8ENS_18Kernel_traits_baseILj1536ES2_S2_fS2_fjLj128EEEEELb1ELb1ELb1ELb1EEEvNS_9BwdParamsE --------------------------
	.section	.nv.shared._ZN10layer_norm13ln_bwd_kernelINS_13Kernel_traitsI6__halfS2_fS2_fjLj1536ELj1ELj1ELj4ELj8ENS_18Kernel_traits_baseILj1536ES2_S2_fS2_fjLj128EEEEELb1ELb1ELb1ELb1EEEvNS_9BwdParamsE,"aw",@nobits
	.sectionflags	@""
	.align	16
	.zero		1024


//--------------------- .nv.shared._ZN10layer_norm13ln_bwd_kernelINS_13Kernel_traitsIf6__halffS2_fjLj1536ELj1ELj1ELj4ELj8ENS_18Kernel_traits_baseILj1536EfS2_fS2_fjLj128EEEEELb0ELb0ELb0ELb0EEEvNS_9BwdParamsE --------------------------
	.section	.nv.shared._ZN10layer_norm13ln_bwd_kernelINS_13Kernel_traitsIf6__halffS2_fjLj1536ELj1ELj1ELj4ELj8ENS_18Kernel_traits_baseILj1536EfS2_fS2_fjLj128EEEEELb0ELb0ELb0ELb0EEEvNS_9BwdParamsE,"aw",@nobits
	.sectionflags	@""
	.align	16
	.zero		1024


//--------------------- .nv.shared._ZN10layer_norm13ln_bwd_kernelINS_13Kernel_traitsIf6__halffS2_fjLj1536ELj1ELj1ELj4ELj8ENS_18Kernel_traits_baseILj1536EfS2_fS2_fjLj128EEEEELb0ELb0ELb0ELb1EEEvNS_9BwdParamsE --------------------------
	.section	.nv.shared._ZN10layer_norm13ln_bwd_kernelINS_13Kernel_traitsIf6__halffS2_fjLj1536ELj1ELj1ELj4ELj8ENS_18Kernel_traits_baseILj1536EfS2_fS2_fjLj128EEEEELb0ELb0ELb0ELb1EEEvNS_9BwdParamsE,"aw",@nobits
	.sectionflags	@""
	.align	16
	.zero		1024


//--------------------- .nv.shared._ZN10layer_norm13ln_bwd_kernelINS_13Kernel_traitsIf6__halffS2_fjLj1536ELj1ELj1ELj4ELj8ENS_18Kernel_traits_baseILj1536EfS2_fS2_fjLj128EEEEELb0ELb0ELb1ELb0EEEvNS_9BwdParamsE --------------------------
	.section	.nv.shared._ZN10layer_norm13ln_bwd_kernelINS_13Kernel_traitsIf6__halffS2_fjLj1536ELj1ELj1ELj4ELj8ENS_18Kernel_traits_baseILj1536EfS2_fS2_fjLj128EEEEELb0ELb0ELb1ELb0EEEvNS_9BwdParamsE,"aw",@nobits
	.sectionflags	@""
	.align	16
	.zero		1024


//--------------------- .nv.shared._ZN10layer_norm13ln_bwd_kernelINS_13Kernel_traitsIf6__halffS2_fjLj1536ELj1ELj1ELj4ELj8ENS_18Kernel_traits_baseILj1536EfS2_fS2_fjLj128EEEEELb0ELb0ELb1ELb1EEEvNS_9BwdParamsE --------------------------
	.section	.nv.shared._ZN10layer_norm13ln_bwd_kernelINS_13Kernel_traitsIf6__halffS2_fjLj1536ELj1ELj1ELj4ELj8ENS_18Kernel_traits_baseILj1536EfS2_fS2_fjLj128EEEEELb0ELb0ELb1ELb1EEEvNS_9BwdParamsE,"aw",@nobits
	.sectionflags	@""
	.align	16
	.zero		1024


//--------------------- .nv.shared._ZN10layer_norm13ln_bwd_kernelINS_13Kernel_traitsIf6__halffS2_fjLj1536ELj1ELj1ELj4ELj8ENS_18Kernel_traits_baseILj1536EfS2_fS2_fjLj128EEEEELb0ELb1ELb0ELb0EEEvNS_9BwdParamsE --------------------------
	.section	.nv.shared._ZN10layer_norm13ln_bwd_kernelINS_13Kernel_traitsIf6__halffS2_fjLj1536ELj1ELj1ELj4ELj8ENS_18Kernel_traits_baseILj1536EfS2_fS2_fjLj128EEEEELb0ELb1ELb0ELb0EEEvNS_9BwdParamsE,"aw",@nobits
	.sectionflags	@""
	.align	16
	.zero		1024


//--------------------- .nv.shared._ZN10layer_norm13ln_bwd_kernelINS_13Kernel_traitsIf6__halffS2_fjLj1536ELj1ELj1ELj4ELj8ENS_18Kernel_traits_baseILj1536EfS2_fS2_fjLj128EEEEELb0ELb1ELb0ELb1EEEvNS_9BwdParamsE --------------------------
	.section	.nv.shared._ZN10layer_norm13ln_bwd_kernelINS_13Kernel_traitsIf6__halffS2_fjLj1536ELj1ELj1ELj4ELj8ENS_18Kernel_traits_baseILj1536EfS2_fS2_fjLj128EEEEELb0ELb1ELb0ELb1EEEvNS_9BwdParamsE,"aw",@nobits
	.sectionflags	@""
	.align	16
	.zero		1024


//--------------------- .nv.shared._ZN10layer_norm13ln_bwd_kernelINS_13Kernel_traitsIf6__halffS2_fjLj1536ELj1ELj1ELj4ELj8ENS_18Kernel_traits_baseILj1536EfS2_fS2_fjLj128EEEEELb0ELb1ELb1ELb0EEEvNS_9BwdParamsE --------------------------
	.section	.nv.shared._ZN10layer_norm13ln_bwd_kernelINS_13Kernel_traitsIf6__halffS2_fjLj1536ELj1ELj1ELj4ELj8ENS_18Kernel_traits_baseILj1536EfS2_fS2_fjLj128EEEEELb0ELb1ELb1ELb0EEEvNS_9BwdParamsE,"aw",@nobits
	.sectionflags	@""
	.align	16
	.zero		1024


//--------------------- .nv.shared._ZN10layer_norm13ln_bwd_kernelINS_13Kernel_traitsIf6__halffS2_fjLj1536ELj1ELj1ELj4ELj8ENS_18Kernel_traits_baseILj1536EfS2_fS2_fjLj128EEEEELb0ELb1ELb1ELb1EEEvNS_9BwdParamsE --------------------------
	.section	.nv.shared._ZN10layer_norm13ln_bwd_kernelINS_13Kernel_traitsIf6__halffS2_fjLj1536ELj1ELj1ELj4ELj8ENS_18Kernel_traits_baseILj1536EfS2_fS2_fjLj128EEEEELb0ELb1ELb1ELb1EEEvNS_9BwdParamsE,"aw",@nobits
	.sectionflags	@""
	.align	16
	.zero		1024


//--------------------- .nv.shared._ZN10layer_norm13ln_bwd_kernelINS_13Kernel_traitsIf6__halffS2_fjLj1536ELj1ELj1ELj4ELj8ENS_18Kernel_traits_baseILj1536EfS2_fS2_fjLj128EEEEELb1ELb0ELb0ELb0EEEvNS_9BwdParamsE --------------------------
	.section	.nv.shared._ZN10layer_norm13ln_bwd_kernelINS_13Kernel_traitsIf6__halffS2_fjLj1536ELj1ELj1ELj4ELj8ENS_18Kernel_traits_baseILj1536EfS2_fS2_fjLj128EEEEELb1ELb0ELb0ELb0EEEvNS_9BwdParamsE,"aw",@nobits
	.sectionflags	@""
	.align	16
	.zero		1024


//--------------------- .nv.shared._ZN10layer_norm13ln_bwd_kernelINS_13Kernel_traitsIf6__halffS2_fjLj1536ELj1ELj1ELj4ELj8ENS_18Kernel_traits_baseILj1536EfS2_fS2_fjLj128EEEEELb1ELb0ELb0ELb1EEEvNS_9BwdParamsE --------------------------
	.section	.nv.shared._ZN10layer_norm13ln_bwd_kernelINS_13Kernel_traitsIf6__halffS2_fjLj1536ELj1ELj1ELj4ELj8ENS_18Kernel_traits_baseILj1536EfS2_fS2_fjLj128EEEEELb1ELb0ELb0ELb1EEEvNS_9BwdParamsE,"aw",@nobits
	.sectionflags	@""
	.align	16
	.zero		1024


//--------------------- .nv.shared._ZN10layer_norm22ln_bwd_finalize_kernelINS_22Kernel_traits_finalizeILj1536Ef6__halffS2_fjLb0ELj1024ELj4ENS_18Kernel_traits_baseILj1536EfS2_fS2_fjLj1024EEEEELb0ELb0EEEvNS_9BwdParamsE --------------------------
	.section	.nv.shared._ZN10layer_norm22ln_bwd_finalize_kernelINS_22Kernel_traits_finalizeILj1536Ef6__halffS2_fjLb0ELj1024ELj4ENS_18Kernel_traits_baseILj1536EfS2_fS2_fjLj1024EEEEELb0ELb0EEEvNS_9BwdParamsE,"aw",@nobits
	.sectionflags	@""
	.align	16
.nv.shared._ZN10layer_norm22ln_bwd_finalize_kernelINS_22Kernel_traits_finalizeILj1536Ef6__halffS2_fjLb0ELj1024ELj4ENS_18Kernel_traits_baseILj1536EfS2_fS2_fjLj1024EEEEELb0ELb0EEEvNS_9BwdParamsE:
	.zero		9472


//--------------------- .nv.shared._ZN10layer_norm13ln_bwd_kernelINS_13Kernel_traitsIf6__halffS2_fjLj1536ELj1ELj1ELj4ELj8ENS_18Kernel_traits_baseILj1536EfS2_fS2_fjLj128EEEEELb1ELb0ELb1ELb0EEEvNS_9BwdParamsE --------------------------
	.section	.nv.shared._ZN10layer_norm13ln_bwd_kernelINS_13Kernel_traitsIf6__halffS2_fjLj1536ELj1ELj1ELj4ELj8ENS_18Kernel_traits_baseILj1536EfS2_fS2_fjLj128EEEEELb1ELb0ELb1ELb0EEEvNS_9BwdParamsE,"aw",@nobits
	.sectionflags	@""
	.align	16
	.zero		1024


//--------------------- .nv.shared._ZN10layer_norm22ln_bwd_finalize_kernelINS_22Kernel_traits_finalizeILj1536Ef6__halffS2_fjLb0ELj1024ELj4ENS_18Kernel_traits_baseILj1536EfS2_fS2_fjLj1024EEEEELb0ELb1EEEvNS_9BwdParamsE --------------------------
	.section	.nv.shared._ZN10layer_norm22ln_bwd_finalize_kernelINS_22Kernel_traits_finalizeILj1536Ef6__halffS2_fjLb0ELj1024ELj4ENS_18Kernel_traits_baseILj1536EfS2_fS2_fjLj1024EEEEELb0ELb1EEEvNS_9BwdParamsE,"aw",@nobits
	.sectionflags	@""
	.align	16
.nv.shared._ZN10layer_norm22ln_bwd_finalize_kernelINS_22Kernel_traits_finalizeILj1536Ef6__halffS2_fjLb0ELj1024ELj4ENS_18Kernel_traits_baseILj1536EfS2_fS2_fjLj1024EEEEELb0ELb1EEEvNS_9BwdParamsE:
	.zero		9472


//--------------------- .nv.shared._ZN10layer_norm13ln_bwd_kernelINS_13Kernel_traitsIf6__halffS2_fjLj1536ELj1ELj1ELj4ELj8ENS_18Kernel_traits_baseILj1536EfS2_fS2_fjLj128EEEEELb1ELb0ELb1ELb1EEEvNS_9BwdParamsE --------------------------
	.section	.nv.shared._ZN10layer_norm13ln_bwd_kernelINS_13Kernel_traitsIf6__halffS2_fjLj1536ELj1ELj1ELj4ELj8ENS_18Kernel_traits_baseILj1536EfS2_fS2_fjLj128EEEEELb1ELb0ELb1ELb1EEEvNS_9BwdParamsE,"aw",@nobits
	.sectionflags	@""
	.align	16
	.zero		1024


//--------------------- .nv.shared._ZN10layer_norm13ln_bwd_kernelINS_13Kernel_traitsIf6__halffS2_fjLj1536ELj1ELj1ELj4ELj8ENS_18Kernel_traits_baseILj1536EfS2_fS2_fjLj128EEEEELb1ELb1ELb0ELb0EEEvNS_9BwdParamsE --------------------------
	.section	.nv.shared._ZN10layer_norm13ln_bwd_kernelINS_13Kernel_traitsIf6__halffS2_fjLj1536ELj1ELj1ELj4ELj8ENS_18Kernel_traits_baseILj1536EfS2_fS2_fjLj128EEEEELb1ELb1ELb0ELb0EEEvNS_9BwdParamsE,"aw",@nobits
	.sectionflags	@""
	.align	16
	.zero		1024


//--------------------- .nv.shared._ZN10layer_norm13ln_bwd_kernelINS_13Kernel_traitsIf6__halffS2_fjLj1536ELj1ELj1ELj4ELj8ENS_18Kernel_traits_baseILj1536EfS2_fS2_fjLj128EEEEELb1ELb1ELb0ELb1EEEvNS_9BwdParamsE --------------------------
	.section	.nv.shared._ZN10layer_norm13ln_bwd_kernelINS_13Kernel_traitsIf6__halffS2_fjLj1536ELj1ELj1ELj4ELj8ENS_18Kernel_traits_baseILj1536EfS2_fS2_fjLj128EEEEELb1ELb1ELb0ELb1EEEvNS_9BwdParamsE,"aw",@nobits
	.sectionflags	@""
	.align	16
	.zero		1024


//--------------------- .nv.shared._ZN10layer_norm22ln_bwd_finalize_kernelINS_22Kernel_traits_finalizeILj1536Ef6__halffS2_fjLb1ELj1024ELj4ENS_18Kernel_traits_baseILj1536EfS2_fS2_fjLj1024EEEEELb1ELb0EEEvNS_9BwdParamsE --------------------------
	.section	.nv.shared._ZN10layer_norm22ln_bwd_finalize_kernelINS_22Kernel_traits_finalizeILj1536Ef6__halffS2_fjLb1ELj1024ELj4ENS_18Kernel_traits_baseILj1536EfS2_fS2_fjLj1024EEEEELb1ELb0EEEvNS_9BwdParamsE,"aw",@nobits
	.sectionflags	@""
	.align	16
.nv.shared._ZN10layer_norm22ln_bwd_finalize_kernelINS_22Kernel_traits_finalizeILj1536Ef6__halffS2_fjLb1ELj1024ELj4ENS_18Kernel_traits_baseILj1536EfS2_fS2_fjLj1024EEEEELb1ELb0EEEvNS_9BwdParamsE:
	.zero		13696


//--------------------- .nv.shared._ZN10layer_norm13ln_bwd_kernelINS_13Kernel_traitsIf6__halffS2_fjLj1536ELj1ELj1ELj4ELj8ENS_18Kernel_traits_baseILj1536EfS2_fS2_fjLj128EEEEELb1ELb1ELb1ELb0EEEvNS_9BwdParamsE --------------------------
	.section	.nv.shared._ZN10layer_norm13ln_bwd_kernelINS_13Kernel_traitsIf6__halffS2_fjLj1536ELj1ELj1ELj4ELj8ENS_18Kernel_traits_baseILj1536EfS2_fS2_fjLj128EEEEELb1ELb1ELb1ELb0EEEvNS_9BwdParamsE,"aw",@nobits
	.sectionflags	@""
	.align	16
	.zero		1024


//--------------------- .nv.shared._ZN10layer_norm22ln_bwd_finalize_kernelINS_22Kernel_traits_finalizeILj1536Ef6__halffS2_fjLb1ELj1024ELj4ENS_18Kernel_traits_baseILj1536EfS2_fS2_fjLj1024EEEEELb1ELb1EEEvNS_9BwdParamsE --------------------------
	.section	.nv.shared._ZN10layer_norm22ln_bwd_finalize_kernelINS_22Kernel_traits_finalizeILj1536Ef6__halffS2_fjLb1ELj1024ELj4ENS_18Kernel_traits_baseILj1536EfS2_fS2_fjLj1024EEEEELb1ELb1EEEvNS_9BwdParamsE,"aw",@nobits
	.sectionflags	@""
	.align	16
.nv.shared._ZN10layer_norm22ln_bwd_finalize_kernelINS_22Kernel_traits_finalizeILj1536Ef6__halffS2_fjLb1ELj1024ELj4ENS_18Kernel_traits_baseILj1536EfS2_fS2_fjLj1024EEEEELb1ELb1EEEvNS_9BwdParamsE:
	.zero		13696


//--------------------- .nv.shared._ZN10layer_norm13ln_bwd_kernelINS_13Kernel_traitsIf6__halffS2_fjLj1536ELj1ELj1ELj4ELj8ENS_18Kernel_traits_baseILj1536EfS2_fS2_fjLj128EEEEELb1ELb1ELb1ELb1EEEvNS_9BwdParamsE --------------------------
	.section	.nv.shared._ZN10layer_norm13ln_bwd_kernelINS_13Kernel_traitsIf6__halffS2_fjLj1536ELj1ELj1ELj4ELj8ENS_18Kernel_traits_baseILj1536EfS2_fS2_fjLj128EEEEELb1ELb1ELb1ELb1EEEvNS_9BwdParamsE,"aw",@nobits
	.sectionflags	@""
	.align	16
	.zero		1024


//--------------------- .nv.shared._ZN10layer_norm13ln_bwd_kernelINS_13Kernel_traitsI6__halfffffjLj1536ELj1ELj1ELj4ELj16ENS_18Kernel_traits_baseILj1536ES2_ffffjLj128EEEEELb0ELb0ELb0ELb0EEEvNS_9BwdParamsE --------------------------
	.section	.nv.shared._ZN10layer_norm13ln_bwd_kernelINS_13Kernel_traitsI6__halfffffjLj1536ELj1ELj1ELj4ELj16ENS_18Kernel_traits_baseILj1536ES2_ffffjLj128EEEEELb0ELb0ELb0ELb0EEEvNS_9BwdParamsE,"aw",@nobits
	.sectionflags	@""
	.align	16
	.zero		1024


//--------------------- .nv.shared._ZN10layer_norm13ln_bwd_kernelINS_13Kernel_traitsI6__halfffffjLj1536ELj1ELj1ELj4ELj16ENS_18Kernel_traits_baseILj1536ES2_ffffjLj128EEEEELb0ELb0ELb0ELb1EEEvNS_9BwdParamsE --------------------------
	.section	.nv.shared._ZN10layer_norm13ln_bwd_kernelINS_13Kernel_traitsI6__halfffffjLj1536ELj1ELj1ELj4ELj16ENS_18Kernel_traits_baseILj1536ES2_ffffjLj128EEEEELb0ELb0ELb0ELb1EEEvNS_9BwdParamsE,"aw",@nobits
	.sectionflags	@""
	.align	16
	.zero		1024


//--------------------- .nv.shared._ZN10layer_norm13ln_bwd_kernelINS_13Kernel_traitsI6__halfffffjLj1536ELj1ELj1ELj4ELj16ENS_18Kernel_traits_baseILj1536ES2_ffffjLj128EEEEELb0ELb0ELb1ELb0EEEvNS_9BwdParamsE --------------------------
	.section	.nv.shared._ZN10layer_norm13ln_bwd_kernelINS_13Kernel_traitsI6__halfffffjLj1536ELj1ELj1ELj4ELj16ENS_18Kernel_traits_baseILj1536ES2_ffffjLj128EEEEELb0ELb0ELb1ELb0EEEvNS_9BwdParamsE,"aw",@nobits
	.sectionflags	@""
	.align	16
	.zero		1024


//--------------------- .nv.shared._ZN10layer_norm13ln_bwd_kernelINS_13Kernel_traitsI6__halfffffjLj1536ELj1ELj1ELj4ELj16ENS_18Kernel_traits_baseILj1536ES2_ffffjLj128EEEEELb0ELb0ELb1ELb1EEEvNS_9BwdParamsE --------------------------
	.section	.nv.shared._ZN10layer_norm13ln_bwd_kernelINS_13Kernel_traitsI6__halfffffjLj1536ELj1ELj1ELj4ELj16ENS_18Kernel_traits_baseILj1536ES2_ffffjLj128EEEEELb0ELb0ELb1ELb1EEEvNS_9BwdParamsE,"aw",@nobits
	.sectionflags	@""
	.align	16
	.zero		1024


//--------------------- .nv.shared._ZN10layer_norm13ln_bwd_kernelINS_13Kernel_traitsI6__halfffffjLj1536ELj1ELj1ELj4ELj16ENS_18Kernel_traits_baseILj1536ES2_ffffjLj128EEEEELb0ELb1ELb0ELb0EEEvNS_9BwdParamsE --------------------------
	.section	.nv.shared._ZN10layer_norm13ln_bwd_kernelINS_13Kernel_traitsI6__halfffffjLj1536ELj1ELj1ELj4ELj16ENS_18Kernel_traits_baseILj1536ES2_ffffjLj128EEEEELb0ELb1ELb0ELb0EEEvNS_9BwdParamsE,"aw",@nobits
	.sectionflags	@""
	.align	16
	.zero		1024


//--------------------- .nv.shared._ZN10layer_norm13ln_bwd_kernelINS_13Kernel_traitsI6__halfffffjLj1536ELj1ELj1ELj4ELj16ENS_18Kernel_traits_baseILj1536ES2_ffffjLj128EEEEELb0ELb1ELb0ELb1EEEvNS_9BwdParamsE --------------------------
	.section	.nv.shared._ZN10layer_norm13ln_bwd_kernelINS_13Kernel_traitsI6__halfffffjLj1536ELj1ELj1ELj4ELj16ENS_18Kernel_traits_baseILj1536ES2_ffffjLj128EEEEELb0ELb1ELb0ELb1EEEvNS_9BwdParamsE,"aw",@nobits
	.sectionflags	@""
	.align	16
	.zero		1024


//--------------------- .nv.shared._ZN10layer_norm13ln_bwd_kernelINS_13Kernel_traitsI6__halfffffjLj1536ELj1ELj1ELj4ELj16ENS_18Kernel_traits_baseILj1536ES2_ffffjLj128EEEEELb0ELb1ELb1ELb0EEEvNS_9BwdParamsE --------------------------
	.section	.nv.shared._ZN10layer_norm13ln_bwd_kernelINS_13Kernel_traitsI6__halfffffjLj1536ELj1ELj1ELj4ELj16ENS_18Kernel_traits_baseILj1536ES2_ffffjLj128EEEEELb0ELb1ELb1ELb0EEEvNS_9BwdParamsE,"aw",@nobits
	.sectionflags	@""
	.align	16
	.zero		1024


//--------------------- .nv.shared._ZN10layer_norm13ln_bwd_kernelINS_13Kernel_traitsI6__halfffffjLj1536ELj1ELj1ELj4ELj16ENS_18Kernel_traits_baseILj1536ES2_ffffjLj128EEEEELb0ELb1ELb1ELb1EEEvNS_9BwdParamsE --------------------------
	.section	.nv.shared._ZN10layer_norm13ln_bwd_kernelINS_13Kernel_traitsI6__halfffffjLj1536ELj1ELj1ELj4ELj16ENS_18Kernel_traits_baseILj1536ES2_ffffjLj128EEEEELb0ELb1ELb1ELb1EEEvNS_9BwdParamsE,"aw",@nobits
	.sectionflags	@""
	.align	16
	.zero		1024


//--------------------- .nv.shared._ZN10layer_norm13ln_bwd_kernelINS_13Kernel_traitsI6__halfffffjLj1536ELj1ELj1ELj4ELj16ENS_18Kernel_traits_baseILj1536ES2_ffffjLj128EEEEELb1ELb0ELb0ELb0EEEvNS_9BwdParamsE --------------------------
	.section	.nv.shared._ZN10layer_norm13ln_bwd_kernelINS_13Kernel_traitsI6__halfffffjLj1536ELj1ELj1ELj4ELj16ENS_18Kernel_traits_baseILj1536ES2_ffffjLj128EEEEELb1ELb0ELb0ELb0EEEvNS_9BwdParamsE,"aw",@nobits
	.sectionflags	@""
	.align	16
	.zero		1024


//--------------------- .nv.shared._ZN10layer_norm13ln_bwd_kernelINS_13Kernel_traitsI6__halfffffjLj1536ELj1ELj1ELj4ELj16ENS_18Kernel_traits_baseILj1536ES2_ffffjLj128EEEEELb1ELb0ELb0ELb1EEEvNS_9BwdParamsE --------------------------
	.section	.nv.shared._ZN10layer_norm13ln_bwd_kernelINS_13Kernel_traitsI6__halfffffjLj1536ELj1ELj1ELj4ELj16ENS_18Kernel_traits_baseILj1536ES2_ffffjLj128EEEEELb1ELb0ELb0ELb1EEEvNS_9BwdParamsE,"aw",@nobits
	.sectionflags	@""
	.align	16
	.zero		1024


//--------------------- .nv.shared._ZN10layer_norm22ln_bwd_finalize_kernelINS_22Kernel_traits_finalizeILj1536E6__halfffffjLb0ELj1024ELj4ENS_18Kernel_traits_baseILj1536ES2_ffffjLj1024EEEEELb0ELb0EEEvNS_9BwdParamsE --------------------------
	.section	.nv.shared._ZN10layer_norm22ln_bwd_finalize_kernelINS_22Kernel_traits_finalizeILj1536E6__halfffffjLb0ELj1024ELj4ENS_18Kernel_traits_baseILj1536ES2_ffffjLj1024EEEEELb0ELb0EEEvNS_9BwdParamsE,"aw",@nobits
	.sectionflags	@""
	.align	16
.nv.shared._ZN10layer_norm22ln_bwd_finalize_kernelINS_22Kernel_traits_finalizeILj1536E6__halfffffjLb0ELj1024ELj4ENS_18Kernel_traits_baseILj1536ES2_ffffjLj1024EEEEELb0ELb0EEEvNS_9BwdParamsE:
	.zero		9472


//--------------------- .nv.shared._ZN10layer_norm13ln_bwd_kernelINS_13Kernel_traitsI6__halfffffjLj1536ELj1ELj1ELj4ELj16ENS_18Kernel_traits_baseILj1536ES2_ffffjLj128EEEEELb1ELb0ELb1ELb0EEEvNS_9BwdParamsE --------------------------
	.section	.nv.shared._ZN10layer_norm13ln_bwd_kernelINS_13Kernel_traitsI6__halfffffjLj1536ELj1ELj1ELj4ELj16ENS_18Kernel_traits_baseILj1536ES2_ffffjLj128EEEEELb1ELb0ELb1ELb0EEEvNS_9BwdParamsE,"aw",@nobits
	.sectionflags	@""
	.align	16
	.zero		1024


//--------------------- .nv.shared._ZN10layer_norm22ln_bwd_finalize_kernelINS_22Kernel_traits_finalizeILj1536E6__halfffffjLb0ELj1024ELj4ENS_18Kernel_traits_baseILj1536ES2_ffffjLj1024EEEEELb0ELb1EEEvNS_9BwdParamsE --------------------------
	.section	.nv.shared._ZN10layer_norm22ln_bwd_finalize_kernelINS_22Kernel_traits_finalizeILj1536E6__halfffffjLb0ELj1024ELj4ENS_18Kernel_traits_baseILj1536ES2_ffffjLj1024EEEEELb0ELb1EEEvNS_9BwdParamsE,"aw",@nobits
	.sectionflags	@""
	.align	16
.nv.shared._ZN10layer_norm22ln_bwd_finalize_kernelINS_22Kernel_traits_finalizeILj1536E6__halfffffjLb0ELj1024ELj4ENS_18Kernel_traits_baseILj1536ES2_ffffjLj1024EEEEELb0ELb1EEEvNS_9BwdParamsE:
	.zero		9472


//--------------------- .nv.shared._ZN10layer_norm13ln_bwd_kernelINS_13Kernel_traitsI6__halfffffjLj1536ELj1ELj1ELj4ELj16ENS_18Kernel_traits_baseILj1536ES2_ffffjLj128EEEEELb1ELb0ELb1ELb1EEEvNS_9BwdParamsE --------------------------
	.section	.nv.shared._ZN10layer_norm13ln_bwd_kernelINS_13Kernel_traitsI6__halfffffjLj1536ELj1ELj1ELj4ELj16ENS_18Kernel_traits_baseILj1536ES2_ffffjLj128EEEEELb1ELb0ELb1ELb1EEEvNS_9BwdParamsE,"aw",@nobits
	.sectionflags	@""
	.align	16
	.zero		1024


//--------------------- .nv.shared._ZN10layer_norm13ln_bwd_kernelINS_13Kernel_traitsI6__halfffffjLj1536ELj1ELj1ELj4ELj16ENS_18Kernel_traits_baseILj1536ES2_ffffjLj128EEEEELb1ELb1ELb0ELb0EEEvNS_9BwdParamsE --------------------------
	.section	.nv.shared._ZN10layer_norm13ln_bwd_kernelINS_13Kernel_traitsI6__halfffffjLj1536ELj1ELj1ELj4ELj16ENS_18Kernel_traits_baseILj1536ES2_ffffjLj128EEEEELb1ELb1ELb0ELb0EEEvNS_9BwdParamsE,"aw",@nobits
	.sectionflags	@""
	.align	16
	.zero		1024


//--------------------- .nv.shared._ZN10layer_norm13ln_bwd_kernelINS_13Kernel_traitsI6__halfffffjLj1536ELj1ELj1ELj4ELj16ENS_18Kernel_traits_baseILj1536ES2_ffffjLj128EEEEELb1ELb1ELb0ELb1EEEvNS_9BwdParamsE --------------------------
	.section	.nv.shared._ZN10layer_norm13ln_bwd_kernelINS_13Kernel_traitsI6__halfffffjLj1536ELj1ELj1ELj4ELj16ENS_18Kernel_traits_baseILj1536ES2_ffffjLj128EEEEELb1ELb1ELb0ELb1EEEvNS_9BwdParamsE,"aw",@nobits
	.sectionflags	@""
	.align	16
	.zero		1024


//--------------------- .nv.shared._ZN10layer_norm22ln_bwd_finalize_kernelINS_22Kernel_traits_finalizeILj1536E6__halfffffjLb1ELj1024ELj4ENS_18Kernel_traits_baseILj1536ES2_ffffjLj1024EEEEELb1ELb0EEEvNS_9BwdParamsE --------------------------
	.section	.nv.shared._ZN10layer_norm22ln_bwd_finalize_kernelINS_22Kernel_traits_finalizeILj1536E6__halfffffjLb1ELj1024ELj4ENS_18Kernel_traits_baseILj1536ES2_ffffjLj1024EEEEELb1ELb0EEEvNS_9BwdParamsE,"aw",@nobits
	.sectionflags	@""
	.align	16
.nv.shared._ZN10layer_norm22ln_bwd_finalize_kernelINS_22Kernel_traits_finalizeILj1536E6__halfffffjLb1ELj1024ELj4ENS_18Kernel_traits_baseILj1536ES2_ffffjLj1024EEEEELb1ELb0EEEvNS_9BwdParamsE:
	.zero		13696


//--------------------- .nv.shared._ZN10layer_norm13ln_bwd_kernelINS_13Kernel_traitsI6__halfffffjLj1536ELj1ELj1ELj4ELj16ENS_18Kernel_traits_baseILj1536ES2_ffffjLj128EEEEELb1ELb1ELb1ELb0EEEvNS_9BwdParamsE --------------------------
	.section	.nv.shared._ZN10layer_norm13ln_bwd_kernelINS_13Kernel_traitsI6__halfffffjLj1536ELj1ELj1ELj4ELj16ENS_18Kernel_traits_baseILj1536ES2_ffffjLj128EEEEELb1ELb1ELb1ELb0EEEvNS_9BwdParamsE,"aw",@nobits
	.sectionflags	@""
	.align	16
	.zero		1024


//--------------------- .nv.shared._ZN10layer_norm22ln_bwd_finalize_kernelINS_22Kernel_traits_finalizeILj1536E6__halfffffjLb1ELj1024ELj4ENS_18Kernel_traits_baseILj1536ES2_ffffjLj1024EEEEELb1ELb1EEEvNS_9BwdParamsE --------------------------
	.section	.nv.shared._ZN10layer_norm22ln_bwd_finalize_kernelINS_22Kernel_traits_finalizeILj1536E6__halfffffjLb1ELj1024ELj4ENS_18Kernel_traits_baseILj1536ES2_ffffjLj1024EEEEELb1ELb1EEEvNS_9BwdParamsE,"aw",@nobits
	.sectionflags	@""
	.align	16
.nv.shared._ZN10layer_norm22ln_bwd_finalize_kernelINS_22Kernel_traits_finalizeILj1536E6__halfffffjLb1ELj1024ELj4ENS_18Kernel_traits_baseILj1536ES2_ffffjLj1024EEEEELb1ELb1EEEvNS_9BwdParamsE:
	.zero		13696


//--------------------- .nv.shared._ZN10layer_norm13ln_bwd_kernelINS_13Kernel_traitsI6__halfffffjLj1536ELj1ELj1ELj4ELj16ENS_18Kernel_traits_baseILj1536ES2_ffffjLj128EEEEELb1ELb1ELb1ELb1EEEvNS_9BwdParamsE --------------------------
	.section	.nv.shared._ZN10layer_norm13ln_bwd_kernelINS_13Kernel_traitsI6__halfffffjLj1536ELj1ELj1ELj4ELj16ENS_18Kernel_traits_baseILj1536ES2_ffffjLj128EEEEELb1ELb1ELb1ELb1EEEvNS_9BwdParamsE,"aw",@nobits
	.sectionflags	@""
	.align	16
	.zero		1024


//--------------------- .nv.shared._ZN10layer_norm13ln_bwd_kernelINS_13Kernel_traitsIfffffjLj1536ELj1ELj1ELj4ELj16ENS_18Kernel_traits_baseILj1536EfffffjLj128EEEEELb0ELb0ELb0ELb0EEEvNS_9BwdParamsE --------------------------
	.section	.nv.shared._ZN10layer_norm13ln_bwd_kernelINS_13Kernel_traitsIfffffjLj1536ELj1ELj1ELj4ELj16ENS_18Kernel_traits_baseILj1536EfffffjLj128EEEEELb0ELb0ELb0ELb0EEEvNS_9BwdParamsE,"aw",@nobits
	.sectionflags	@""
	.align	16
	.zero		1024


//--------------------- .nv.shared._ZN10layer_norm13ln_bwd_kernelINS_13Kernel_traitsIfffffjLj1536ELj1ELj1ELj4ELj16ENS_18Kernel_traits_baseILj1536EfffffjLj128EEEEELb0ELb0ELb0ELb1EEEvNS_9BwdParamsE --------------------------
	.section	.nv.shared._ZN10layer_norm13ln_bwd_kernelINS_13Kernel_traitsIfffffjLj1536ELj1ELj1ELj4ELj16ENS_18Kernel_traits_baseILj1536EfffffjLj128EEEEELb0ELb0ELb0ELb1EEEvNS_9BwdParamsE,"aw",@nobits
	.sectionflags	@""
	.align	16
	.zero		1024


//--------------------- .nv.shared._ZN10layer_norm13ln_bwd_kernelINS_13Kernel_traitsIfffffjLj1536ELj1ELj1ELj4ELj16ENS_18Kernel_traits_baseILj1536EfffffjLj128EEEEELb0ELb0ELb1ELb0EEEvNS_9BwdParamsE --------------------------
	.section	.nv.shared._ZN10layer_norm13ln_bwd_kernelINS_13Kernel_traitsIfffffjLj1536ELj1ELj1ELj4ELj16ENS_18Kernel_traits_baseILj1536EfffffjLj128EEEEELb0ELb0ELb1ELb0EEEvNS_9BwdParamsE,"aw",@nobits
	.sectionflags	@""
	.align	16
	.zero		1024


//--------------------- .nv.shared._ZN10layer_norm13ln_bwd_kernelINS_13Kernel_traitsIfffffjLj1536ELj1ELj1ELj4ELj16ENS_18Kernel_traits_baseILj1536EfffffjLj128EEEEELb0ELb0ELb1ELb1EEEvNS_9BwdParamsE --------------------------
	.section	.nv.shared._ZN10layer_norm13ln_bwd_kernelINS_13Kernel_traitsIfffffjLj1536ELj1ELj1ELj4ELj16ENS_18Kernel_traits_baseILj1536EfffffjLj128EEEEELb0ELb0ELb1ELb1EEEvNS_9BwdParamsE,"aw",@nobits
	.sectionflags	@""
	.align	16
	.zero		1024


//--------------------- .nv.shared._ZN10layer_norm13ln_bwd_kernelINS_13Kernel_traitsIfffffjLj1536ELj1ELj1ELj4ELj16ENS_18Kernel_traits_baseILj1536EfffffjLj128EEEEELb0ELb1ELb0ELb0EEEvNS_9BwdParamsE --------------------------
	.section	.nv.shared._ZN10layer_norm13ln_bwd_kernelINS_13Kernel_traitsIfffffjLj1536ELj1ELj1ELj4ELj16ENS_18Kernel_traits_baseILj1536EfffffjLj128EEEEELb0ELb1ELb0ELb0EEEvNS_9BwdParamsE,"aw",@nobits
	.sectionflags	@""
	.align	16
	.zero		1024


//--------------------- .nv.shared._ZN10layer_norm13ln_bwd_kernelINS_13Kernel_traitsIfffffjLj1536ELj1ELj1ELj4ELj16ENS_18Kernel_traits_baseILj1536EfffffjLj128EEEEELb0ELb1ELb0ELb1EEEvNS_9BwdParamsE --------------------------
	.section	.nv.shared._ZN10layer_norm13ln_bwd_kernelINS_13Kernel_traitsIfffffjLj1536ELj1ELj1ELj4ELj16ENS_18Kernel_traits_baseILj1536EfffffjLj128EEEEELb0ELb1ELb0ELb1EEEvNS_9BwdParamsE,"aw",@nobits
	.sectionflags	@""
	.align	16
	.zero		1024


//--------------------- .nv.shared._ZN10layer_norm13ln_bwd_kernelINS_13Kernel_traitsIfffffjLj1536ELj1ELj1ELj4ELj16ENS_18Kernel_traits_baseILj1536EfffffjLj128EEEEELb0ELb1ELb1ELb0EEEvNS_9BwdParamsE --------------------------
	.section	.nv.shared._ZN10layer_norm13ln_bwd_kernelINS_13Kernel_traitsIfffffjLj1536ELj1ELj1ELj4ELj16ENS_18Kernel_traits_baseILj1536EfffffjLj128EEEEELb0ELb1ELb1ELb0EEEvNS_9BwdParamsE,"aw",@nobits
	.sectionflags	@""
	.align	16
	.zero		1024


//--------------------- .nv.shared._ZN10layer_norm13ln_bwd_kernelINS_13Kernel_traitsIfffffjLj1536ELj1ELj1ELj4ELj16ENS_18Kernel_traits_baseILj1536EfffffjLj128EEEEELb0ELb1ELb1ELb1EEEvNS_9BwdParamsE --------------------------
	.section	.nv.shared._ZN10layer_norm13ln_bwd_kernelINS_13Kernel_traitsIfffffjLj1536ELj1ELj1ELj4ELj16ENS_18Kernel_traits_baseILj1536EfffffjLj128EEEEELb0ELb1ELb1ELb1EEEvNS_9BwdParamsE,"aw",@nobits
	.sectionflags	@""
	.align	16
	.zero		1024


//--------------------- .nv.shared._ZN10layer_norm13ln_bwd_kernelINS_13Kernel_traitsIfffffjLj1536ELj1ELj1ELj4ELj16ENS_18Kernel_traits_baseILj1536EfffffjLj128EEEEELb1ELb0ELb0ELb0EEEvNS_9BwdParamsE --------------------------
	.section	.nv.shared._ZN10layer_norm13ln_bwd_kernelINS_13Kernel_traitsIfffffjLj1536ELj1ELj1ELj4ELj16ENS_18Kernel_traits_baseILj1536EfffffjLj128EEEEELb1ELb0ELb0ELb0EEEvNS_9BwdParamsE,"aw",@nobits
	.sectionflags	@""
	.align	16
	.zero		1024


//--------------------- .nv.shared._ZN10layer_norm13ln_bwd_kernelINS_13Kernel_traitsIfffffjLj1536ELj1ELj1ELj4ELj16ENS_18Kernel_traits_baseILj1536EfffffjLj128EEEEELb1ELb0ELb0ELb1EEEvNS_9BwdParamsE --------------------------
	.section	.nv.shared._ZN10layer_norm13ln_bwd_kernelINS_13Kernel_traitsIfffffjLj1536ELj1ELj1ELj4ELj16ENS_18Kernel_traits_baseILj1536EfffffjLj128EEEEELb1ELb0ELb0ELb1EEEvNS_9BwdParamsE,"aw",@nobits
	.sectionflags	@""
	.align	16
	.zero		1024


//--------------------- .nv.shared._ZN10layer_norm22ln_bwd_finalize_kernelINS_22Kernel_traits_finalizeILj1536EfffffjLb0ELj1024ELj4ENS_18Kernel_traits_baseILj1536EfffffjLj1024EEEEELb0ELb0EEEvNS_9BwdParamsE --------------------------
	.section	.nv.shared._ZN10layer_norm22ln_bwd_finalize_kernelINS_22Kernel_traits_finalizeILj1536EfffffjLb0ELj1024ELj4ENS_18Kernel_traits_baseILj1536EfffffjLj1024EEEEELb0ELb0EEEvNS_9BwdParamsE,"aw",@nobits
	.sectionflags	@""
	.align	16
.nv.shared._ZN10layer_norm22ln_bwd_finalize_kernelINS_22Kernel_traits_finalizeILj1536EfffffjLb0ELj1024ELj4ENS_18Kernel_traits_baseILj1536EfffffjLj1024EEEEELb0ELb0EEEvNS_9BwdParamsE:
	.zero		9472


//--------------------- .nv.shared._ZN10layer_norm13ln_bwd_kernelINS_13Kernel_traitsIfffffjLj1536ELj1ELj1ELj4ELj16ENS_18Kernel_traits_baseILj1536EfffffjLj128EEEEELb1ELb0ELb1ELb0EEEvNS_9BwdParamsE --------------------------
	.section	.nv.shared._ZN10layer_norm13ln_bwd_kernelINS_13Kernel_traitsIfffffjLj1536ELj1ELj1ELj4ELj16ENS_18Kernel_traits_baseILj1536EfffffjLj128EEEEELb1ELb0ELb1ELb0EEEvNS_9BwdParamsE,"aw",@nobits
	.sectionflags	@""
	.align	16
	.zero		1024


//--------------------- .nv.shared._ZN10layer_norm22ln_bwd_finalize_kernelINS_22Kernel_traits_finalizeILj1536EfffffjLb0ELj1024ELj4ENS_18Kernel_traits_baseILj1536EfffffjLj1024EEEEELb0ELb1EEEvNS_9BwdParamsE --------------------------
	.section	.nv.shared._ZN10layer_norm22ln_bwd_finalize_kernelINS_22Kernel_traits_finalizeILj1536EfffffjLb0ELj1024ELj4ENS_18Kernel_traits_baseILj1536EfffffjLj1024EEEEELb0ELb1EEEvNS_9BwdParamsE,"aw",@nobits
	.sectionflags	@""
	.align	16
.nv.shared._ZN10layer_norm22ln_bwd_finalize_kernelINS_22Kernel_traits_finalizeILj1536EfffffjLb0ELj1024ELj4ENS_18Kernel_traits_baseILj1536EfffffjLj1024EEEEELb0ELb1EEEvNS_9BwdParamsE:
	.zero		9472


//--------------------- .nv.shared._ZN10layer_norm13ln_bwd_kernelINS_13Kernel_traitsIfffffjLj1536ELj1ELj1ELj4ELj16ENS_18Kernel_traits_baseILj1536EfffffjLj128EEEEELb1ELb0ELb1ELb1EEEvNS_9BwdParamsE --------------------------
	.section	.nv.shared._ZN10layer_norm13ln_bwd_kernelINS_13Kernel_traitsIfffffjLj1536ELj1ELj1ELj4ELj16ENS_18Kernel_traits_baseILj1536EfffffjLj128EEEEELb1ELb0ELb1ELb1EEEvNS_9BwdParamsE,"aw",@nobits
	.sectionflags	@""
	.align	16
	.zero		1024


//--------------------- .nv.shared._ZN10layer_norm13ln_bwd_kernelINS_13Kernel_traitsIfffffjLj1536ELj1ELj1ELj4ELj16ENS_18Kernel_traits_baseILj1536EfffffjLj128EEEEELb1ELb1ELb0ELb0EEEvNS_9BwdParamsE --------------------------
	.section	.nv.shared._ZN10layer_norm13ln_bwd_kernelINS_13Kernel_traitsIfffffjLj1536ELj1ELj1ELj4ELj16ENS_18Kernel_traits_baseILj1536EfffffjLj128EEEEELb1ELb1ELb0ELb0EEEvNS_9BwdParamsE,"aw",@nobits
	.sectionflags	@""
	.align	16
	.zero		1024


//--------------------- .nv.shared._ZN10layer_norm13ln_bwd_kernelINS_13Kernel_traitsIfffffjLj1536ELj1ELj1ELj4ELj16ENS_18Kernel_traits_baseILj1536EfffffjLj128EEEEELb1ELb1ELb0ELb1EEEvNS_9BwdParamsE --------------------------
	.section	.nv.shared._ZN10layer_norm13ln_bwd_kernelINS_13Kernel_traitsIfffffjLj1536ELj1ELj1ELj4ELj16ENS_18Kernel_traits_baseILj1536EfffffjLj128EEEEELb1ELb1ELb0ELb1EEEvNS_9BwdParamsE,"aw",@nobits
	.sectionflags	@""
	.align	16
	.zero		1024


//--------------------- .nv.shared._ZN10layer_norm22ln_bwd_finalize_kernelINS_22Kernel_traits_finalizeILj1536EfffffjLb1ELj1024ELj4ENS_18Kernel_traits_baseILj1536EfffffjLj1024EEEEELb1ELb0EEEvNS_9BwdParamsE --------------------------
	.section	.nv.shared._ZN10layer_norm22ln_bwd_finalize_kernelINS_22Kernel_traits_finalizeILj1536EfffffjLb1ELj1024ELj4ENS_18Kernel_traits_baseILj1536EfffffjLj1024EEEEELb1ELb0EEEvNS_9BwdParamsE,"aw",@nobits
	.sectionflags	@""
	.align	16
.nv.shared._ZN10layer_norm22ln_bwd_finalize_kernelINS_22Kernel_traits_finalizeILj1536EfffffjLb1ELj1024ELj4ENS_18Kernel_traits_baseILj1536EfffffjLj1024EEEEELb1ELb0EEEvNS_9BwdParamsE:
	.zero		13696


//--------------------- .nv.shared._ZN10layer_norm13ln_bwd_kernelINS_13Kernel_traitsIfffffjLj1536ELj1ELj1ELj4ELj16ENS_18Kernel_traits_baseILj1536EfffffjLj128EEEEELb1ELb1ELb1ELb0EEEvNS_9BwdParamsE --------------------------
	.section	.nv.shared._ZN10layer_norm13ln_bwd_kernelINS_13Kernel_traitsIfffffjLj1536ELj1ELj1ELj4ELj16ENS_18Kernel_traits_baseILj1536EfffffjLj128EEEEELb1ELb1ELb1ELb0EEEvNS_9BwdParamsE,"aw",@nobits
	.sectionflags	@""
	.align	16
	.zero		1024


//--------------------- .nv.shared._ZN10layer_norm22ln_bwd_finalize_kernelINS_22Kernel_traits_finalizeILj1536EfffffjLb1ELj1024ELj4ENS_18Kernel_traits_baseILj1536EfffffjLj1024EEEEELb1ELb1EEEvNS_9BwdParamsE --------------------------
	.section	.nv.shared._ZN10layer_norm22ln_bwd_finalize_kernelINS_22Kernel_traits_finalizeILj1536EfffffjLb1ELj1024ELj4ENS_18Kernel_traits_baseILj1536EfffffjLj1024EEEEELb1ELb1EEEvNS_9BwdParamsE,"aw",@nobits
	.sectionflags	@""
	.align	16
.nv.shared._ZN10layer_norm22ln_bwd_finalize_kernelINS_22Kernel_traits_finalizeILj1536EfffffjLb1ELj1024ELj4ENS_18Kernel_traits_baseILj1536EfffffjLj1024EEEEELb1ELb1EEEvNS_9BwdParamsE:
	.zero		13696


//--------------------- .nv.shared._ZN10layer_norm13ln_bwd_kernelINS_13Kernel_traitsIfffffjLj1536ELj1ELj1ELj4ELj16ENS_18Kernel_traits_baseILj1536EfffffjLj128EEEEELb1ELb1ELb1ELb1EEEvNS_9BwdParamsE --------------------------
	.section	.nv.shared._ZN10layer_norm13ln_bwd_kernelINS_13Kernel_traitsIfffffjLj1536ELj1ELj1ELj4ELj16ENS_18Kernel_traits_baseILj1536EfffffjLj128EEEEELb1ELb1ELb1ELb1EEEvNS_9BwdParamsE,"aw",@nobits
	.sectionflags	@""
	.align	16
	.zero		1024


//--------------------- .nv.constant0._ZN10layer_norm13ln_bwd_kernelINS_13Kernel_traitsI13__nv_bfloat16S2_S2_S2_fjLj1536ELj1ELj1ELj4ELj8ENS_18Kernel_traits_baseILj1536ES2_S2_S2_S2_fjLj128EEEEELb0ELb0ELb0ELb0EEEvNS_9BwdParamsE --------------------------
	.section	.nv.constant0._ZN10layer_norm13ln_bwd_kernelINS_13Kernel_traitsI13__nv_bfloat16S2_S2_S2_fjLj1536ELj1ELj1ELj4ELj8ENS_18Kernel_traits_baseILj1536ES2_S2_S2_S2_fjLj128EEEEELb0ELb0ELb0ELb0EEEvNS_9BwdParamsE,"a",@progbits
	.sectionflags	@""
	.align	4
.nv.constant0._ZN10layer_norm13ln_bwd_kernelINS_13Kernel_traitsI13__nv_bfloat16S2_S2_S2_fjLj1536ELj1ELj1ELj4ELj8ENS_18Kernel_traits_baseILj1536ES2_S2_S2_S2_fjLj128EEEEELb0ELb0ELb0ELb0EEEvNS_9BwdParamsE:
	.zero		824


//--------------------- .nv.constant0._ZN10layer_norm13ln_bwd_kernelINS_13Kernel_traitsI13__nv_bfloat16S2_S2_S2_fjLj1536ELj1ELj1ELj4ELj8ENS_18Kernel_traits_baseILj1536ES2_S2_S2_S2_fjLj128EEEEELb0ELb0ELb0ELb1EEEvNS_9BwdParamsE --------------------------
	.section	.nv.constant0._ZN10layer_norm13ln_bwd_kernelINS_13Kernel_traitsI13__nv_bfloat16S2_S2_S2_fjLj1536ELj1ELj1ELj4ELj8ENS_18Kernel_traits_baseILj1536ES2_S2_S2_S2_fjLj128EEEEELb0ELb0ELb0ELb1EEEvNS_9BwdParamsE,"a",@progbits
	.sectionflags	@""
	.align	4
.nv.constant0._ZN10layer_norm13ln_bwd_kernelINS_13Kernel_traitsI13__nv_bfloat16S2_S2_S2_fjLj1536ELj1ELj1ELj4ELj8ENS_18Kernel_traits_baseILj1536ES2_S2_S2_S2_fjLj128EEEEELb0ELb0ELb0ELb1EEEvNS_9BwdParamsE:
	.zero		824


//--------------------- .nv.constant0._ZN10layer_norm13ln_bwd_kernelINS_13Kernel_traitsI13__nv_bfloat16S2_S2_S2_fjLj1536ELj1ELj1ELj4ELj8ENS_18Kernel_traits_baseILj1536ES2_S2_S2_S2_fjLj128EEEEELb0ELb0ELb1ELb0EEEvNS_9BwdParamsE --------------------------
	.section	.nv.constant0._ZN10layer_norm13ln_bwd_kernelINS_13Kernel_traitsI13__nv_bfloat16S2_S2_S2_fjLj1536ELj1ELj1ELj4ELj8ENS_18Kernel_traits_baseILj1536ES2_S2_S2_S2_fjLj128EEEEELb0ELb0ELb1ELb0EEEvNS_9BwdParamsE,"a",@progbits
	.sectionflags	@""
	.align	4
.nv.constant0._ZN10layer_norm13ln_bwd_kernelINS_13Kernel_traitsI13__nv_bfloat16S2_S2_S2_fjLj1536ELj1ELj1ELj4ELj8ENS_18Kernel_traits_baseILj1536ES2_S2_S2_S2_fjLj128EEEEELb0ELb0ELb1ELb0EEEvNS_9BwdParamsE:
	.zero		824


//--------------------- .nv.constant0._ZN10layer_norm13ln_bwd_kernelINS_13Kernel_traitsI13__nv_bfloat16S2_S2_S2_fjLj1536ELj1ELj1ELj4ELj8ENS_18Kernel_traits_baseILj1536ES2_S2_S2_S2_fjLj128EEEEELb0ELb0ELb1ELb1EEEvNS_9BwdParamsE --------------------------
	.section	.nv.constant0._ZN10layer_norm13ln_bwd_kernelINS_13Kernel_traitsI13__nv_bfloat16S2_S2_S2_fjLj1536ELj1ELj1ELj4ELj8ENS_18Kernel_traits_baseILj1536ES2_S2_S2_S2_fjLj128EEEEELb0ELb0ELb1ELb1EEEvNS_9BwdParamsE,"a",@progbits
	.sectionflags	@""
	.align	4
.nv.constant0._ZN10layer_norm13ln_bwd_kernelINS_13Kernel_traitsI13__nv_bfloat16S2_S2_S2_fjLj1536ELj1ELj1ELj4ELj8ENS_18Kernel_traits_baseILj1536ES2_S2_S2_S2_fjLj128EEEEELb0ELb0ELb1ELb1EEEvNS_9BwdParamsE:
	.zero		824


//--------------------- .nv.constant0._ZN10layer_norm13ln_bwd_kernelINS_13Kernel_traitsI13__nv_bfloat16S2_S2_S2_fjLj1536ELj1ELj1ELj4ELj8ENS_18Kernel_traits_baseILj1536ES2_S2_S2_S2_fjLj128EEEEELb0ELb1ELb0ELb0EEEvNS_9BwdParamsE --------------------------
	.section	.nv.constant0._ZN10layer_norm13ln_bwd_kernelINS_13Kernel_traitsI13__nv_bfloat16S2_S2_S2_fjLj1536ELj1ELj1ELj4ELj8ENS_18Kernel_traits_baseILj1536ES2_S2_S2_S2_fjLj128EEEEELb0ELb1ELb0ELb0EEEvNS_9BwdParamsE,"a",@progbits
	.sectionflags	@""
	.align	4
.nv.constant0._ZN10layer_norm13ln_bwd_kernelINS_13Kernel_traitsI13__nv_bfloat16S2_S2_S2_fjLj1536ELj1ELj1ELj4ELj8ENS_18Kernel_traits_baseILj1536ES2_S2_S2_S2_fjLj128EEEEELb0ELb1ELb0ELb0EEEvNS_9BwdParamsE:
	.zero		824


//--------------------- .nv.constant0._ZN10layer_norm13ln_bwd_kernelINS_13Kernel_traitsI13__nv_bfloat16S2_S2_S2_fjLj1536ELj1ELj1ELj4ELj8ENS_18Kernel_traits_baseILj1536ES2_S2_S2_S2_fjLj128EEEEELb0ELb1ELb0ELb1EEEvNS_9BwdParamsE --------------------------
	.section	.nv.constant0._ZN10layer_norm13ln_bwd_kernelINS_13Kernel_traitsI13__nv_bfloat16S2_S2_S2_fjLj1536ELj1ELj1ELj4ELj8ENS_18Kernel_traits_baseILj1536ES2_S2_S2_S2_fjLj128EEEEELb0ELb1ELb0ELb1EEEvNS_9BwdParamsE,"a",@progbits
	.sectionflags	@""
	.align	4
.nv.constant0._ZN10layer_norm13ln_bwd_kernelINS_13Kernel_traitsI13__nv_bfloat16S2_S2_S2_fjLj1536ELj1ELj1ELj4ELj8ENS_18Kernel_traits_baseILj1536ES2_S2_S2_S2_fjLj128EEEEELb0ELb1ELb0ELb1EEEvNS_9BwdParamsE:
	.zero		824


//--------------------- .nv.constant0._ZN10layer_norm13ln_bwd_kernelINS_13Kernel_traitsI13__nv_bfloat16S2_S2_S2_fjLj1536ELj1ELj1ELj4ELj8ENS_18Kernel_traits_baseILj1536ES2_S2_S2_S2_fjLj128EEEEELb0ELb1ELb1ELb0EEEvNS_9BwdParamsE --------------------------
	.section	.nv.constant0._ZN10layer_norm13ln_bwd_kernelINS_13Kernel_traitsI13__nv_bfloat16S2_S2_S2_fjLj1536ELj1ELj1ELj4ELj8ENS_18Kernel_traits_baseILj1536ES2_S2_S2_S2_fjLj128EEEEELb0ELb1ELb1ELb0EEEvNS_9BwdParamsE,"a",@progbits
	.sectionflags	@""
	.align	4
.nv.constant0._ZN10layer_norm13ln_bwd_kernelINS_13Kernel_traitsI13__nv_bfloat16S2_S2_S2_fjLj1536ELj1ELj1ELj4ELj8ENS_18Kernel_traits_baseILj1536ES2_S2_S2_S2_fjLj128EEEEELb0ELb1ELb1ELb0EEEvNS_9BwdParamsE:
	.zero		824


//--------------------- .nv.constant0._ZN10layer_norm13ln_bwd_kernelINS_13Kernel_traitsI13__nv_bfloat16S2_S2_S2_fjLj1536ELj1ELj1ELj4ELj8ENS_18Kernel_traits_baseILj1536ES2_S2_S2_S2_fjLj128EEEEELb0ELb1ELb1ELb1EEEvNS_9BwdParamsE --------------------------
	.section	.nv.constant0._ZN10layer_norm13ln_bwd_kernelINS_13Kernel_traitsI13__nv_bfloat16S2_S2_S2_fjLj1536ELj1ELj1ELj4ELj8ENS_18Kernel_traits_baseILj1536ES2_S2_S2_S2_fjLj128EEEEELb0ELb1ELb1ELb1EEEvNS_9BwdParamsE,"a",@progbits
	.sectionflags	@""
	.align	4
.nv.constant0._ZN10layer_norm13ln_bwd_kernelINS_13Kernel_traitsI13__nv_bfloat16S2_S2_S2_fjLj1536ELj1ELj1ELj4ELj8ENS_18Kernel_traits_baseILj1536ES2_S2_S2_S2_fjLj128EEEEELb0ELb1ELb1ELb1EEEvNS_9BwdParamsE:
	.zero		824


//--------------------- .nv.constant0._ZN10layer_norm13ln_bwd_kernelINS_13Kernel_traitsI13__nv_bfloat16S2_S2_S2_fjLj1536ELj1ELj1ELj4ELj8ENS_18Kernel_traits_baseILj1536ES2_S2_S2_S2_fjLj128EEEEELb1ELb0ELb0ELb0EEEvNS_9BwdParamsE --------------------------
	.section	.nv.constant0._ZN10layer_norm13ln_bwd_kernelINS_13Kernel_traitsI13__nv_bfloat16S2_S2_S2_fjLj1536ELj1ELj1ELj4ELj8ENS_18Kernel_traits_baseILj1536ES2_S2_S2_S2_fjLj128EEEEELb1ELb0ELb0ELb0EEEvNS_9BwdParamsE,"a",@progbits
	.sectionflags	@""
	.align	4
.nv.constant0._ZN10layer_norm13ln_bwd_kernelINS_13Kernel_traitsI13__nv_bfloat16S2_S2_S2_fjLj1536ELj1ELj1ELj4ELj8ENS_18Kernel_traits_baseILj1536ES2_S2_S2_S2_fjLj128EEEEELb1ELb0ELb0ELb0EEEvNS_9BwdParamsE:
	.zero		824


//--------------------- .nv.constant0._ZN10layer_norm13ln_bwd_kernelINS_13Kernel_traitsI13__nv_bfloat16S2_S2_S2_fjLj1536ELj1ELj1ELj4ELj8ENS_18Kernel_traits_baseILj1536ES2_S2_S2_S2_fjLj128EEEEELb1ELb0ELb0ELb1EEEvNS_9BwdParamsE --------------------------
	.section	.nv.constant0._ZN10layer_norm13ln_bwd_kernelINS_13Kernel_traitsI13__nv_bfloat16S2_S2_S2_fjLj1536ELj1ELj1ELj4ELj8ENS_18Kernel_traits_baseILj1536ES2_S2_S2_S2_fjLj128EEEEELb1ELb0ELb0ELb1EEEvNS_9BwdParamsE,"a",@progbits
	.sectionflags	@""
	.align	4
.nv.constant0._ZN10layer_norm13ln_bwd_kernelINS_13Kernel_traitsI13__nv_bfloat16S2_S2_S2_fjLj1536ELj1ELj1ELj4ELj8ENS_18Kernel_traits_baseILj1536ES2_S2_S2_S2_fjLj128EEEEELb1ELb0ELb0ELb1EEEvNS_9BwdParamsE:
	.zero		824


//--------------------- .nv.constant0._ZN10layer_norm22ln_bwd_finalize_kernelINS_22Kernel_traits_finalizeILj1536E13__nv_bfloat16S2_S2_S2_fjLb0ELj1024ELj4ENS_18Kernel_traits_baseILj1536ES2_S2_S2_S2_fjLj1024EEEEELb0ELb0EEEvNS_9BwdParamsE --------------------------
	.section	.nv.constant0._ZN10layer_norm22ln_bwd_finalize_kernelINS_22Kernel_traits_finalizeILj1536E13__nv_bfloat16S2_S2_S2_fjLb0ELj1024ELj4ENS_18Kernel_traits_baseILj1536ES2_S2_S2_S2_fjLj1024EEEEELb0ELb0EEEvNS_9BwdParamsE,"a",@progbits
	.sectionflags	@""
	.align	4
.nv.constant0._ZN10layer_norm22ln_bwd_finalize_kernelINS_22Kernel_traits_finalizeILj1536E13__nv_bfloat16S2_S2_S2_fjLb0ELj1024ELj4ENS_18Kernel_traits_baseILj1536ES2_S2_S2_S2_fjLj1024EEEEELb0ELb0EEEvNS_9BwdParamsE:
	.zero		824


//--------------------- .nv.constant0._ZN10layer_norm13ln_bwd_kernelINS_13Kernel_traitsI13__nv_bfloat16S2_S2_S2_fjLj1536ELj1ELj1ELj4ELj8ENS_18Kernel_traits_baseILj1536ES2_S2_S2_S2_fjLj128EEEEELb1ELb0ELb1ELb0EEEvNS_9BwdParamsE --------------------------
	.section	.nv.constant0._ZN10layer_norm13ln_bwd_kernelINS_13Kernel_traitsI13__nv_bfloat16S2_S2_S2_fjLj1536ELj1ELj1ELj4ELj8ENS_18Kernel_traits_baseILj1536ES2_S2_S2_S2_fjLj128EEEEELb1ELb0ELb1ELb0EEEvNS_9BwdParamsE,"a",@progbits
	.sectionflags	@""
	.align	4
.nv.constant0._ZN10layer_norm13ln_bwd_kernelINS_13Kernel_traitsI13__nv_bfloat16S2_S2_S2_fjLj1536ELj1ELj1ELj4ELj8ENS_18Kernel_traits_baseILj1536ES2_S2_S2_S2_fjLj128EEEEELb1ELb0ELb1ELb0EEEvNS_9BwdParamsE:
	.zero		824


//--------------------- .nv.constant0._ZN10layer_norm22ln_bwd_finalize_kernelINS_22Kernel_traits_finalizeILj1536E13__nv_bfloat16S2_S2_S2_fjLb0ELj1024ELj4ENS_18Kernel_traits_baseILj1536ES2_S2_S2_S2_fjLj1024EEEEELb0ELb1EEEvNS_9BwdParamsE --------------------------
	.section	.nv.constant0._ZN10layer_norm22ln_bwd_finalize_kernelINS_22Kernel_traits_finalizeILj1536E13__nv_bfloat16S2_S2_S2_fjLb0ELj1024ELj4ENS_18Kernel_traits_baseILj1536ES2_S2_S2_S2_fjLj1024EEEEELb0ELb1EEEvNS_9BwdParamsE,"a",@progbits
	.sectionflags	@""
	.align	4
.nv.constant0._ZN10layer_norm22ln_bwd_finalize_kernelINS_22Kernel_traits_finalizeILj1536E13__nv_bfloat16S2_S2_S2_fjLb0ELj1024ELj4ENS_18Kernel_traits_baseILj1536ES2_S2_S2_S2_fjLj1024EEEEELb0ELb1EEEvNS_9BwdParamsE:
	.zero		824


//--------------------- .nv.constant0._ZN10layer_norm13ln_bwd_kernelINS_13Kernel_traitsI13__nv_bfloat16S2_S2_S2_fjLj1536ELj1ELj1ELj4ELj8ENS_18Kernel_traits_baseILj1536ES2_S2_S2_S2_fjLj128EEEEELb1ELb0ELb1ELb1EEEvNS_9BwdParamsE --------------------------
	.section	.nv.constant0._ZN10layer_norm13ln_bwd_kernelINS_13Kernel_traitsI13__nv_bfloat16S2_S2_S2_fjLj1536ELj1ELj1ELj4ELj8ENS_18Kernel_traits_baseILj1536ES2_S2_S2_S2_fjLj128EEEEELb1ELb0ELb1ELb1EEEvNS_9BwdParamsE,"a",@progbits
	.sectionflags	@""
	.align	4
.nv.constant0._ZN10layer_norm13ln_bwd_kernelINS_13Kernel_traitsI13__nv_bfloat16S2_S2_S2_fjLj1536ELj1ELj1ELj4ELj8ENS_18Kernel_traits_baseILj1536ES2_S2_S2_S2_fjLj128EEEEELb1ELb0ELb1ELb1EEEvNS_9BwdParamsE:
	.zero		824


//--------------------- .nv.constant0._ZN10layer_norm13ln_bwd_kernelINS_13Kernel_traitsI13__nv_bfloat16S2_S2_S2_fjLj1536ELj1ELj1ELj4ELj8ENS_18Kernel_traits_baseILj1536ES2_S2_S2_S2_fjLj128EEEEELb1ELb1ELb0ELb0EEEvNS_9BwdParamsE --------------------------
	.section	.nv.constant0._ZN10layer_norm13ln_bwd_kernelINS_13Kernel_traitsI13__nv_bfloat16S2_S2_S2_fjLj1536ELj1ELj1ELj4ELj8ENS_18Kernel_traits_baseILj1536ES2_S2_S2_S2_fjLj128EEEEELb1ELb1ELb0ELb0EEEvNS_9BwdParamsE,"a",@progbits
	.sectionflags	@""
	.align	4
.nv.constant0._ZN10layer_norm13ln_bwd_kernelINS_13Kernel_traitsI13__nv_bfloat16S2_S2_S2_fjLj1536ELj1ELj1ELj4ELj8ENS_18Kernel_traits_baseILj1536ES2_S2_S2_S2_fjLj128EEEEELb1ELb1ELb0ELb0EEEvNS_9BwdParamsE:
	.zero		824


//--------------------- .nv.constant0._ZN10layer_norm13ln_bwd_kernelINS_13Kernel_traitsI13__nv_bfloat16S2_S2_S2_fjLj1536ELj1ELj1ELj4ELj8ENS_18Kernel_traits_baseILj1536ES2_S2_S2_S2_fjLj128EEEEELb1ELb1ELb0ELb1EEEvNS_9BwdParamsE --------------------------
	.section	.nv.constant0._ZN10layer_norm13ln_bwd_kernelINS_13Kernel_traitsI13__nv_bfloat16S2_S2_S2_fjLj1536ELj1ELj1ELj4ELj8ENS_18Kernel_traits_baseILj1536ES2_S2_S2_S2_fjLj128EEEEELb1ELb1ELb0ELb1EEEvNS_9BwdParamsE,"a",@progbits
	.sectionflags	@""
	.align	4
.nv.constant0._ZN10layer_norm13ln_bwd_kernelINS_13Kernel_traitsI13__nv_bfloat16S2_S2_S2_fjLj1536ELj1ELj1ELj4ELj8ENS_18Kernel_traits_baseILj1536ES2_S2_S2_S2_fjLj128EEEEELb1ELb1ELb0ELb1EEEvNS_9BwdParamsE:
	.zero		824


//--------------------- .nv.constant0._ZN10layer_norm22ln_bwd_finalize_kernelINS_22Kernel_traits_finalizeILj1536E13__nv_bfloat16S2_S2_S2_fjLb1ELj1024ELj4ENS_18Kernel_traits_baseILj1536ES2_S2_S2_S2_fjLj1024EEEEELb1ELb0EEEvNS_9BwdParamsE --------------------------
	.section	.nv.constant0._ZN10layer_norm22ln_bwd_finalize_kernelINS_22Kernel_traits_finalizeILj1536E13__nv_bfloat16S2_S2_S2_fjLb1ELj1024ELj4ENS_18Kernel_traits_baseILj1536ES2_S2_S2_S2_fjLj1024EEEEELb1ELb0EEEvNS_9BwdParamsE,"a",@progbits
	.sectionflags	@""
	.align	4
.nv.constant0._ZN10layer_norm22ln_bwd_finalize_kernelINS_22Kernel_traits_finalizeILj1536E13__nv_bfloat16S2_S2_S2_fjLb1ELj1024ELj4ENS_18Kernel_traits_baseILj1536ES2_S2_S2_S2_fjLj1024EEEEELb1ELb0EEEvNS_9BwdParamsE:
	.zero		824


//--------------------- .nv.constant0._ZN10layer_norm13ln_bwd_kernelINS_13Kernel_traitsI13__nv_bfloat16S2_S2_S2_fjLj1536ELj1ELj1ELj4ELj8ENS_18Kernel_traits_baseILj1536ES2_S2_S2_S2_fjLj128EEEEELb1ELb1ELb1ELb0EEEvNS_9BwdParamsE --------------------------
	.section	.nv.constant0._ZN10layer_norm13ln_bwd_kernelINS_13Kernel_traitsI13__nv_bfloat16S2_S2_S2_fjLj1536ELj1ELj1ELj4ELj8ENS_18Kernel_traits_baseILj1536ES2_S2_S2_S2_fjLj128EEEEELb1ELb1ELb1ELb0EEEvNS_9BwdParamsE,"a",@progbits
	.sectionflags	@""
	.align	4
.nv.constant0._ZN10layer_norm13ln_bwd_kernelINS_13Kernel_traitsI13__nv_bfloat16S2_S2_S2_fjLj1536ELj1ELj1ELj4ELj8ENS_18Kernel_traits_baseILj1536ES2_S2_S2_S2_fjLj128EEEEELb1ELb1ELb1ELb0EEEvNS_9BwdParamsE:
	.zero		824


//--------------------- .nv.constant0._ZN10layer_norm22ln_bwd_finalize_kernelINS_22Kernel_traits_finalizeILj1536E13__nv_bfloat16S2_S2_S2_fjLb1ELj1024ELj4ENS_18Kernel_traits_baseILj1536ES2_S2_S2_S2_fjLj1024EEEEELb1ELb1EEEvNS_9BwdParamsE --------------------------
	.section	.nv.constant0._ZN10layer_norm22ln_bwd_finalize_kernelINS_22Kernel_traits_finalizeILj1536E13__nv_bfloat16S2_S2_S2_fjLb1ELj1024ELj4ENS_18Kernel_traits_baseILj1536ES2_S2_S2_S2_fjLj1024EEEEELb1ELb1EEEvNS_9BwdParamsE,"a",@progbits
	.sectionflags	@""
	.align	4
.nv.constant0._ZN10layer_norm22ln_bwd_finalize_kernelINS_22Kernel_traits_finalizeILj1536E13__nv_bfloat16S2_S2_S2_fjLb1ELj1024ELj4ENS_18Kernel_traits_baseILj1536ES2_S2_S2_S2_fjLj1024EEEEELb1ELb1EEEvNS_9BwdParamsE:
	.zero		824


//--------------------- .nv.constant0._ZN10layer_norm13ln_bwd_kernelINS_13Kernel_traitsI13__nv_bfloat16S2_S2_S2_fjLj1536ELj1ELj1ELj4ELj8ENS_18Kernel_traits_baseILj1536ES2_S2_S2_S2_fjLj128EEEEELb1ELb1ELb1ELb1EEEvNS_9BwdParamsE --------------------------
	.section	.nv.constant0._ZN10layer_norm13ln_bwd_kernelINS_13Kernel_traitsI13__nv_bfloat16S2_S2_S2_fjLj1536ELj1ELj1ELj4ELj8ENS_18Kernel_traits_baseILj1536ES2_S2_S2_S2_fjLj128EEEEELb1ELb1ELb1ELb1EEEvNS_9BwdParamsE,"a",@progbits
	.sectionflags	@""
	.align	4
.nv.constant0._ZN10layer_norm13ln_bwd_kernelINS_13Kernel_traitsI13__nv_bfloat16S2_S2_S2_fjLj1536ELj1ELj1ELj4ELj8ENS_18Kernel_traits_baseILj1536ES2_S2_S2_S2_fjLj128EEEEELb1ELb1ELb1ELb1EEEvNS_9BwdParamsE:
	.zero		824


//--------------------- .nv.constant0._ZN10layer_norm13ln_bwd_kernelINS_13Kernel_traitsI6__halfS2_S2_S2_fjLj1536ELj1ELj1ELj4ELj8ENS_18Kernel_traits_baseILj1536ES2_S2_S2_S2_fjLj128EEEEELb0ELb0ELb0ELb0EEEvNS_9BwdParamsE --------------------------
	.section	.nv.constant0._ZN10layer_norm13ln_bwd_kernelINS_13Kernel_traitsI6__halfS2_S2_S2_fjLj1536ELj1ELj1ELj4ELj8ENS_18Kernel_traits_baseILj1536ES2_S2_S2_S2_fjLj128EEEEELb0ELb0ELb0ELb0EEEvNS_9BwdParamsE,"a",@progbits
	.sectionflags	@""
	.align	4
.nv.constant0._ZN10layer_norm13ln_bwd_kernelINS_13Kernel_traitsI6__halfS2_S2_S2_fjLj1536ELj1ELj1ELj4ELj8ENS_18Kernel_traits_baseILj1536ES2_S2_S2_S2_fjLj128EEEEELb0ELb0ELb0ELb0EEEvNS_9BwdParamsE:
	.zero		824


//--------------------- .nv.constant0._ZN10layer_norm13ln_bwd_kernelINS_13Kernel_traitsI6__halfS2_S2_S2_fjLj1536ELj1ELj1ELj4ELj8ENS_18Kernel_traits_baseILj1536ES2_S2_S2_S2_fjLj128EEEEELb0ELb0ELb0ELb1EEEvNS_9BwdParamsE --------------------------
	.section	.nv.constant0._ZN10layer_norm13ln_bwd_kernelINS_13Kernel_traitsI6__halfS2_S2_S2_fjLj1536ELj1ELj1ELj4ELj8ENS_18Kernel_traits_baseILj1536ES2_S2_S2_S2_fjLj128EEEEELb0ELb0ELb0ELb1EEEvNS_9BwdParamsE,"a",@progbits
	.sectionflags	@""
	.align	4
.nv.constant0._ZN10layer_norm13ln_bwd_kernelINS_13Kernel_traitsI6__halfS2_S2_S2_fjLj1536ELj1ELj1ELj4ELj8ENS_18Kernel_traits_baseILj1536ES2_S2_S2_S2_fjLj128EEEEELb0ELb0ELb0ELb1EEEvNS_9BwdParamsE:
	.zero		824


//--------------------- .nv.constant0._ZN10layer_norm13ln_bwd_kernelINS_13Kernel_traitsI6__halfS2_S2_S2_fjLj1536ELj1ELj1ELj4ELj8ENS_18Kernel_traits_baseILj1536ES2_S2_S2_S2_fjLj128EEEEELb0ELb0ELb1ELb0EEEvNS_9BwdParamsE --------------------------
	.section	.nv.constant0._ZN10layer_norm13ln_bwd_kernelINS_13Kernel_traitsI6__halfS2_S2_S2_fjLj1536ELj1ELj1ELj4ELj8ENS_18Kernel_traits_baseILj1536ES2_S2_S2_S2_fjLj128EEEEELb0ELb0ELb1ELb0EEEvNS_9BwdParamsE,"a",@progbits
	.sectionflags	@""
	.align	4
.nv.constant0._ZN10layer_norm13ln_bwd_kernelINS_13Kernel_traitsI6__halfS2_S2_S2_fjLj1536ELj1ELj1ELj4ELj8ENS_18Kernel_traits_baseILj1536ES2_S2_S2_S2_fjLj128EEEEELb0ELb0ELb1ELb0EEEvNS_9BwdParamsE:
	.zero		824


//--------------------- .nv.constant0._ZN10layer_norm13ln_bwd_kernelINS_13Kernel_traitsI6__halfS2_S2_S2_fjLj1536ELj1ELj1ELj4ELj8ENS_18Kernel_traits_baseILj1536ES2_S2_S2_S2_fjLj128EEEEELb0ELb0ELb1ELb1EEEvNS_9BwdParamsE --------------------------
	.section	.nv.constant0._ZN10layer_norm13ln_bwd_kernelINS_13Kernel_traitsI6__halfS2_S2_S2_fjLj1536ELj1ELj1ELj4ELj8ENS_18Kernel_traits_baseILj1536ES2_S2_S2_S2_fjLj128EEEEELb0ELb0ELb1ELb1EEEvNS_9BwdParamsE,"a",@progbits
	.sectionflags	@""
	.align	4
.nv.constant0._ZN10layer_norm13ln_bwd_kernelINS_13Kernel_traitsI6__halfS2_S2_S2_fjLj1536ELj1ELj1ELj4ELj8ENS_18Kernel_traits_baseILj1536ES2_S2_S2_S2_fjLj128EEEEELb0ELb0ELb1ELb1EEEvNS_9BwdParamsE:
	.zero		824


//--------------------- .nv.constant0._ZN10layer_norm13ln_bwd_kernelINS_13Kernel_traitsI6__halfS2_S2_S2_fjLj1536ELj1ELj1ELj4ELj8ENS_18Kernel_traits_baseILj1536ES2_S2_S2_S2_fjLj128EEEEELb0ELb1ELb0ELb0EEEvNS_9BwdParamsE --------------------------
	.section	.nv.constant0._ZN10layer_norm13ln_bwd_kernelINS_13Kernel_traitsI6__halfS2_S2_S2_fjLj1536ELj1ELj1ELj4ELj8ENS_18Kernel_traits_baseILj1536ES2_S2_S2_S2_fjLj128EEEEELb0ELb1ELb0ELb0EEEvNS_9BwdParamsE,"a",@progbits
	.sectionflags	@""
	.align	4
.nv.constant0._ZN10layer_norm13ln_bwd_kernelINS_13Kernel_traitsI6__halfS2_S2_S2_fjLj1536ELj1ELj1ELj4ELj8ENS_18Kernel_traits_baseILj1536ES2_S2_S2_S2_fjLj128EEEEELb0ELb1ELb0ELb0EEEvNS_9BwdParamsE:
	.zero		824


//--------------------- .nv.constant0._ZN10layer_norm13ln_bwd_kernelINS_13Kernel_traitsI6__halfS2_S2_S2_fjLj1536ELj1ELj1ELj4ELj8ENS_18Kernel_traits_baseILj1536ES2_S2_S2_S2_fjLj128EEEEELb0ELb1ELb0ELb1EEEvNS_9BwdParamsE --------------------------
	.section	.nv.constant0._ZN10layer_norm13ln_bwd_kernelINS_13Kernel_traitsI6__halfS2_S2_S2_fjLj1536ELj1ELj1ELj4ELj8ENS_18Kernel_traits_baseILj1536ES2_S2_S2_S2_fjLj128EEEEELb0ELb1ELb0ELb1EEEvNS_9BwdParamsE,"a",@progbits
	.sectionflags	@""
	.align	4
.nv.constant0._ZN10layer_norm13ln_bwd_kernelINS_13Kernel_traitsI6__halfS2_S2_S2_fjLj1536ELj1ELj1ELj4ELj8ENS_18Kernel_traits_baseILj1536ES2_S2_S2_S2_fjLj128EEEEELb0ELb1ELb0ELb1EEEvNS_9BwdParamsE:
	.zero		824


//--------------------- .nv.constant0._ZN10layer_norm13ln_bwd_kernelINS_13Kernel_traitsI6__halfS2_S2_S2_fjLj1536ELj1ELj1ELj4ELj8ENS_18Kernel_traits_baseILj1536ES2_S2_S2_S2_fjLj128EEEEELb0ELb1ELb1ELb0EEEvNS_9BwdParamsE --------------------------
	.section	.nv.constant0._ZN10layer_norm13ln_bwd_kernelINS_13Kernel_traitsI6__halfS2_S2_S2_fjLj1536ELj1ELj1ELj4ELj8ENS_18Kernel_traits_baseILj1536ES2_S2_S2_S2_fjLj128EEEEELb0ELb1ELb1ELb0EEEvNS_9BwdParamsE,"a",@progbits
	.sectionflags	@""
	.align	4
.nv.constant0._ZN10layer_norm13ln_bwd_kernelINS_13Kernel_traitsI6__halfS2_S2_S2_fjLj1536ELj1ELj1ELj4ELj8ENS_18Kernel_traits_baseILj1536ES2_S2_S2_S2_fjLj128EEEEELb0ELb1ELb1ELb0EEEvNS_9BwdParamsE:
	.zero		824


//--------------------- .nv.constant0._ZN10layer_norm13ln_bwd_kernelINS_13Kernel_traitsI6__halfS2_S2_S2_fjLj1536ELj1ELj1ELj4ELj8ENS_18Kernel_traits_baseILj1536ES2_S2_S2_S2_fjLj128EEEEELb0ELb1ELb1ELb1EEEvNS_9BwdParamsE --------------------------
	.section	.nv.constant0._ZN10layer_norm13ln_bwd_kernelINS_13Kernel_traitsI6__halfS2_S2_S2_fjLj1536ELj1ELj1ELj4ELj8ENS_18Kernel_traits_baseILj1536ES2_S2_S2_S2_fjLj128EEEEELb0ELb1ELb1ELb1EEEvNS_9BwdParamsE,"a",@progbits
	.sectionflags	@""
	.align	4
.nv.constant0._ZN10layer_norm13ln_bwd_kernelINS_13Kernel_traitsI6__halfS2_S2_S2_fjLj1536ELj1ELj1ELj4ELj8ENS_18Kernel_traits_baseILj1536ES2_S2_S2_S2_fjLj128EEEEELb0ELb1ELb1ELb1EEEvNS_9BwdParamsE:
	.zero		824


//--------------------- .nv.constant0._ZN10layer_norm13ln_bwd_kernelINS_13Kernel_traitsI6__halfS2_S2_S2_fjLj1536ELj1ELj1ELj4ELj8ENS_18Kernel_traits_baseILj1536ES2_S2_S2_S2_fjLj128EEEEELb1ELb0ELb0ELb0EEEvNS_9BwdParamsE --------------------------
	.section	.nv.constant0._ZN10layer_norm13ln_bwd_kernelINS_13Kernel_traitsI6__halfS2_S2_S2_fjLj1536ELj1ELj1ELj4ELj8ENS_18Kernel_traits_baseILj1536ES2_S2_S2_S2_fjLj128EEEEELb1ELb0ELb0ELb0EEEvNS_9BwdParamsE,"a",@progbits
	.sectionflags	@""
	.align	4
.nv.constant0._ZN10layer_norm13ln_bwd_kernelINS_13Kernel_traitsI6__halfS2_S2_S2_fjLj1536ELj1ELj1ELj4ELj8ENS_18Kernel_traits_baseILj1536ES2_S2_S2_S2_fjLj128EEEEELb1ELb0ELb0ELb0EEEvNS_9BwdParamsE:
	.zero		824


//--------------------- .nv.constant0._ZN10layer_norm13ln_bwd_kernelINS_13Kernel_traitsI6__halfS2_S2_S2_fjLj1536ELj1ELj1ELj4ELj8ENS_18Kernel_traits_baseILj1536ES2_S2_S2_S2_fjLj128EEEEELb1ELb0ELb0ELb1EEEvNS_9BwdParamsE --------------------------
	.section	.nv.constant0._ZN10layer_norm13ln_bwd_kernelINS_13Kernel_traitsI6__halfS2_S2_S2_fjLj1536ELj1ELj1ELj4ELj8ENS_18Kernel_traits_baseILj1536ES2_S2_S2_S2_fjLj128EEEEELb1ELb0ELb0ELb1EEEvNS_9BwdParamsE,"a",@progbits
	.sectionflags	@""
	.align	4
.nv.constant0._ZN10layer_norm13ln_bwd_kernelINS_13Kernel_traitsI6__halfS2_S2_S2_fjLj1536ELj1ELj1ELj4ELj8ENS_18Kernel_traits_baseILj1536ES2_S2_S2_S2_fjLj128EEEEELb1ELb0ELb0ELb1EEEvNS_9BwdParamsE:
	.zero		824


//--------------------- .nv.constant0._ZN10layer_norm22ln_bwd_finalize_kernelINS_22Kernel_traits_finalizeILj1536E6__halfS2_S2_S2_fjLb0ELj1024ELj4ENS_18Kernel_traits_baseILj1536ES2_S2_S2_S2_fjLj1024EEEEELb0ELb0EEEvNS_9BwdParamsE --------------------------
	.section	.nv.constant0._ZN10layer_norm22ln_bwd_finalize_kernelINS_22Kernel_traits_finalizeILj1536E6__halfS2_S2_S2_fjLb0ELj1024ELj4ENS_18Kernel_traits_baseILj1536ES2_S2_S2_S2_fjLj1024EEEEELb0ELb0EEEvNS_9BwdParamsE,"a",@progbits
	.sectionflags	@""
	.align	4
.nv.constant0._ZN10layer_norm22ln_bwd_finalize_kernelINS_22Kernel_traits_finalizeILj1536E6__halfS2_S2_S2_fjLb0ELj1024ELj4ENS_18Kernel_traits_baseILj1536ES2_S2_S2_S2_fjLj1024EEEEELb0ELb0EEEvNS_9BwdParamsE:
	.zero		824


//--------------------- .nv.constant0._ZN10layer_norm13ln_bwd_kernelINS_13Kernel_traitsI6__halfS2_S2_S2_fjLj1536ELj1ELj1ELj4ELj8ENS_18Kernel_traits_baseILj1536ES2_S2_S2_S2_fjLj128EEEEELb1ELb0ELb1ELb0EEEvNS_9BwdParamsE --------------------------
	.section	.nv.constant0._ZN10layer_norm13ln_bwd_kernelINS_13Kernel_traitsI6__halfS2_S2_S2_fjLj1536ELj1ELj1ELj4ELj8ENS_18Kernel_traits_baseILj1536ES2_S2_S2_S2_fjLj128EEEEELb1ELb0ELb1ELb0EEEvNS_9BwdParamsE,"a",@progbits
	.sectionflags	@""
	.align	4
.nv.constant0._ZN10layer_norm13ln_bwd_kernelINS_13Kernel_traitsI6__halfS2_S2_S2_fjLj1536ELj1ELj1ELj4ELj8ENS_18Kernel_traits_baseILj1536ES2_S2_S2_S2_fjLj128EEEEELb1ELb0ELb1ELb0EEEvNS_9BwdParamsE:
	.zero		824


//--------------------- .nv.constant0._ZN10layer_norm22ln_bwd_finalize_kernelINS_22Kernel_traits_finalizeILj1536E6__halfS2_S2_S2_fjLb0ELj1024ELj4ENS_18Kernel_traits_baseILj1536ES2_S2_S2_S2_fjLj1024EEEEELb0ELb1EEEvNS_9BwdParamsE --------------------------
	.section	.nv.constant0._ZN10layer_norm22ln_bwd_finalize_kernelINS_22Kernel_traits_finalizeILj1536E6__halfS2_S2_S2_fjLb0ELj1024ELj4ENS_18Kernel_traits_baseILj1536ES2_S2_S2_S2_fjLj1024EEEEELb0ELb1EEEvNS_9BwdParamsE,"a",@progbits
	.sectionflags	@""
	.align	4
.nv.constant0._ZN10layer_norm22ln_bwd_finalize_kernelINS_22Kernel_traits_finalizeILj1536E6__halfS2_S2_S2_fjLb0ELj1024ELj4ENS_18Kernel_traits_baseILj1536ES2_S2_S2_S2_fjLj1024EEEEELb0ELb1EEEvNS_9BwdParamsE:
	.zero		824


//--------------------- .nv.constant0._ZN10layer_norm13ln_bwd_kernelINS_13Kernel_traitsI6__halfS2_S2_S2_fjLj1536ELj1ELj1ELj4ELj8ENS_18Kernel_traits_baseILj1536ES2_S2_S2_S2_fjLj128EEEEELb1ELb0ELb1ELb1EEEvNS_9BwdParamsE --------------------------
	.section	.nv.constant0._ZN10layer_norm13ln_bwd_kernelINS_13Kernel_traitsI6__halfS2_S2_S2_fjLj1536ELj1ELj1ELj4ELj8ENS_18Kernel_traits_baseILj1536ES2_S2_S2_S2_fjLj128EEEEELb1ELb0ELb1ELb1EEEvNS_9BwdParamsE,"a",@progbits
	.sectionflags	@""
	.align	4
.nv.constant0._ZN10layer_norm13ln_bwd_kernelINS_13Kernel_traitsI6__halfS2_S2_S2_fjLj1536ELj1ELj1ELj4ELj8ENS_18Kernel_traits_baseILj1536ES2_S2_S2_S2_fjLj128EEEEELb1ELb0ELb1ELb1EEEvNS_9BwdParamsE:
	.zero		824


//--------------------- .nv.constant0._ZN10layer_norm13ln_bwd_kernelINS_13Kernel_traitsI6__halfS2_S2_S2_fjLj1536ELj1ELj1ELj4ELj8ENS_18Kernel_traits_baseILj1536ES2_S2_S2_S2_fjLj128EEEEELb1ELb1ELb0ELb0EEEvNS_9BwdParamsE --------------------------
	.section	.nv.constant0._ZN10layer_norm13ln_bwd_kernelINS_13Kernel_traitsI6__halfS2_S2_S2_fjLj1536ELj1ELj1ELj4ELj8ENS_18Kernel_traits_baseILj1536ES2_S2_S2_S2_fjLj128EEEEELb1ELb1ELb0ELb0EEEvNS_9BwdParamsE,"a",@progbits
	.sectionflags	@""
	.align	4
.nv.constant0._ZN10layer_norm13ln_bwd_kernelINS_13Kernel_traitsI6__halfS2_S2_S2_fjLj1536ELj1ELj1ELj4ELj8ENS_18Kernel_traits_baseILj1536ES2_S2_S2_S2_fjLj128EEEEELb1ELb1ELb0ELb0EEEvNS_9BwdParamsE:
	.zero		824


//--------------------- .nv.constant0._ZN10layer_norm13ln_bwd_kernelINS_13Kernel_traitsI6__halfS2_S2_S2_fjLj1536ELj1ELj1ELj4ELj8ENS_18Kernel_traits_baseILj1536ES2_S2_S2_S2_fjLj128EEEEELb1ELb1ELb0ELb1EEEvNS_9BwdParamsE --------------------------
	.section	.nv.constant0._ZN10layer_norm13ln_bwd_kernelINS_13Kernel_traitsI6__halfS2_S2_S2_fjLj1536ELj1ELj1ELj4ELj8ENS_18Kernel_traits_baseILj1536ES2_S2_S2_S2_fjLj128EEEEELb1ELb1ELb0ELb1EEEvNS_9BwdParamsE,"a",@progbits
	.sectionflags	@""
	.align	4
.nv.constant0._ZN10layer_norm13ln_bwd_kernelINS_13Kernel_traitsI6__halfS2_S2_S2_fjLj1536ELj1ELj1ELj4ELj8ENS_18Kernel_traits_baseILj1536ES2_S2_S2_S2_fjLj128EEEEELb1ELb1ELb0ELb1EEEvNS_9BwdParamsE:
	.zero		824


//--------------------- .nv.constant0._ZN10layer_norm22ln_bwd_finalize_kernelINS_22Kernel_traits_finalizeILj1536E6__halfS2_S2_S2_fjLb1ELj1024ELj4ENS_18Kernel_traits_baseILj1536ES2_S2_S2_S2_fjLj1024EEEEELb1ELb0EEEvNS_9BwdParamsE --------------------------
	.section	.nv.constant0._ZN10layer_norm22ln_bwd_finalize_kernelINS_22Kernel_traits_finalizeILj1536E6__halfS2_S2_S2_fjLb1ELj1024ELj4ENS_18Kernel_traits_baseILj1536ES2_S2_S2_S2_fjLj1024EEEEELb1ELb0EEEvNS_9BwdParamsE,"a",@progbits
	.sectionflags	@""
	.align	4
.nv.constant0._ZN10layer_norm22ln_bwd_finalize_kernelINS_22Kernel_traits_finalizeILj1536E6__halfS2_S2_S2_fjLb1ELj1024ELj4ENS_18Kernel_traits_baseILj1536ES2_S2_S2_S2_fjLj1024EEEEELb1ELb0EEEvNS_9BwdParamsE:
	.zero		824


//--------------------- .nv.constant0._ZN10layer_norm13ln_bwd_kernelINS_13Kernel_traitsI6__halfS2_S2_S2_fjLj1536ELj1ELj1ELj4ELj8ENS_18Kernel_traits_baseILj1536ES2_S2_S2_S2_fjLj128EEEEELb1ELb1ELb1ELb0EEEvNS_9BwdParamsE --------------------------
	.section	.nv.constant0._ZN10layer_norm13ln_bwd_kernelINS_13Kernel_traitsI6__halfS2_S2_S2_fjLj1536ELj1ELj1ELj4ELj8ENS_18Kernel_traits_baseILj1536ES2_S2_S2_S2_fjLj128EEEEELb1ELb1ELb1ELb0EEEvNS_9BwdParamsE,"a",@progbits
	.sectionflags	@""
	.align	4
.nv.constant0._ZN10layer_norm13ln_bwd_kernelINS_13Kernel_traitsI6__halfS2_S2_S2_fjLj1536ELj1ELj1ELj4ELj8ENS_18Kernel_traits_baseILj1536ES2_S2_S2_S2_fjLj128EEEEELb1ELb1ELb1ELb0EEEvNS_9BwdParamsE:
	.zero		824


//--------------------- .nv.constant0._ZN10layer_norm22ln_bwd_finalize_kernelINS_22Kernel_traits_finalizeILj1536E6__halfS2_S2_S2_fjLb1ELj1024ELj4ENS_18Kernel_traits_baseILj1536ES2_S2_S2_S2_fjLj1024EEEEELb1ELb1EEEvNS_9BwdParamsE --------------------------
	.section	.nv.constant0._ZN10layer_norm22ln_bwd_finalize_kernelINS_22Kernel_traits_finalizeILj1536E6__halfS2_S2_S2_fjLb1ELj1024ELj4ENS_18Kernel_traits_baseILj1536ES2_S2_S2_S2_fjLj1024EEEEELb1ELb1EEEvNS_9BwdParamsE,"a",@progbits
	.sectionflags	@""
	.align	4
.nv.constant0._ZN10layer_norm22ln_bwd_finalize_kernelINS_22Kernel_traits_finalizeILj1536E6__halfS2_S2_S2_fjLb1ELj1024ELj4ENS_18Kernel_traits_baseILj1536ES2_S2_S2_S2_fjLj1024EEEEELb1ELb1EEEvNS_9BwdParamsE:
	.zero		824


//--------------------- .nv.constant0._ZN10layer_norm13ln_bwd_kernelINS_13Kernel_traitsI6__halfS2_S2_S2_fjLj1536ELj1ELj1ELj4ELj8ENS_18Kernel_traits_baseILj1536ES2_S2_S2_S2_fjLj128EEEEELb1ELb1ELb1ELb1EEEvNS_9BwdParamsE --------------------------
	.section	.nv.constant0._ZN10layer_norm13ln_bwd_kernelINS_13Kernel_traitsI6__halfS2_S2_S2_fjLj1536ELj1ELj1ELj4ELj8ENS_18Kernel_traits_baseILj1536ES2_S2_S2_S2_fjLj128EEEEELb1ELb1ELb1ELb1EEEvNS_9BwdParamsE,"a",@progbits
	.sectionflags	@""
	.align	4
.nv.constant0._ZN10layer_norm13ln_bwd_kernelINS_13Kernel_traitsI6__halfS2_S2_S2_fjLj1536ELj1ELj1ELj4ELj8ENS_18Kernel_traits_baseILj1536ES2_S2_S2_S2_fjLj128EEEEELb1ELb1ELb1ELb1EEEvNS_9BwdParamsE:
	.zero		824


//--------------------- .nv.constant0._ZN10layer_norm13ln_bwd_kernelINS_13Kernel_traitsIf13__nv_bfloat16S2_S2_fjLj1536ELj1ELj1ELj4ELj8ENS_18Kernel_traits_baseILj1536EfS2_S2_S2_fjLj128EEEEELb0ELb0ELb0ELb0EEEvNS_9BwdParamsE --------------------------
	.section	.nv.constant0._ZN10layer_norm13ln_bwd_kernelINS_13Kernel_traitsIf13__nv_bfloat16S2_S2_fjLj1536ELj1ELj1ELj4ELj8ENS_18Kernel_traits_baseILj1536EfS2_S2_S2_fjLj128EEEEELb0ELb0ELb0ELb0EEEvNS_9BwdParamsE,"a",@progbits
	.sectionflags	@""
	.align	4
.nv.constant0._ZN10layer_norm13ln_bwd_kernelINS_13Kernel_traitsIf13__nv_bfloat16S2_S2_fjLj1536ELj1ELj1ELj4ELj8ENS_18Kernel_traits_baseILj1536EfS2_S2_S2_fjLj128EEEEELb0ELb0ELb0ELb0EEEvNS_9BwdParamsE:
	.zero		824


//--------------------- .nv.constant0._ZN10layer_norm13ln_bwd_kernelINS_13Kernel_traitsIf13__nv_bfloat16S2_S2_fjLj1536ELj1ELj1ELj4ELj8ENS_18Kernel_traits_baseILj1536EfS2_S2_S2_fjLj128EEEEELb0ELb0ELb0ELb1EEEvNS_9BwdParamsE --------------------------
	.section	.nv.constant0._ZN10layer_norm13ln_bwd_kernelINS_13Kernel_traitsIf13__nv_bfloat16S2_S2_fjLj1536ELj1ELj1ELj4ELj8ENS_18Kernel_traits_baseILj1536EfS2_S2_S2_fjLj128EEEEELb0ELb0ELb0ELb1EEEvNS_9BwdParamsE,"a",@progbits
	.sectionflags	@""
	.align	4
.nv.constant0._ZN10layer_norm13ln_bwd_kernelINS_13Kernel_traitsIf13__nv_bfloat16S2_S2_fjLj1536ELj1ELj1ELj4ELj8ENS_18Kernel_traits_baseILj1536EfS2_S2_S2_fjLj128EEEEELb0ELb0ELb0ELb1EEEvNS_9BwdParamsE:
	.zero		824


//--------------------- .nv.constant0._ZN10layer_norm13ln_bwd_kernelINS_13Kernel_traitsIf13__nv_bfloat16S2_S2_fjLj1536ELj1ELj1ELj4ELj8ENS_18Kernel_traits_baseILj1536EfS2_S2_S2_fjLj128EEEEELb0ELb0ELb1ELb0EEEvNS_9BwdParamsE --------------------------
	.section	.nv.constant0._ZN10layer_norm13ln_bwd_kernelINS_13Kernel_traitsIf13__nv_bfloat16S2_S2_fjLj1536ELj1ELj1ELj4ELj8ENS_18Kernel_traits_baseILj1536EfS2_S2_S2_fjLj128EEEEELb0ELb0ELb1ELb0EEEvNS_9BwdParamsE,"a",@progbits
	.sectionflags	@""
	.align	4
.nv.constant0._ZN10layer_norm13ln_bwd_kernelINS_13Kernel_traitsIf13__nv_bfloat16S2_S2_fjLj1536ELj1ELj1ELj4ELj8ENS_18Kernel_traits_baseILj1536EfS2_S2_S2_fjLj128EEEEELb0ELb0ELb1ELb0EEEvNS_9BwdParamsE:
	.zero		824


//--------------------- .nv.constant0._ZN10layer_norm13ln_bwd_kernelINS_13Kernel_traitsIf13__nv_bfloat16S2_S2_fjLj1536ELj1ELj1ELj4ELj8ENS_18Kernel_traits_baseILj1536EfS2_S2_S2_fjLj128EEEEELb0ELb0ELb1ELb1EEEvNS_9BwdParamsE --------------------------
	.section	.nv.constant0._ZN10layer_norm13ln_bwd_kernelINS_13Kernel_traitsIf13__nv_bfloat16S2_S2_fjLj1536ELj1ELj1ELj4ELj8ENS_18Kernel_traits_baseILj1536EfS2_S2_S2_fjLj128EEEEELb0ELb0ELb1ELb1EEEvNS_9BwdParamsE,"a",@progbits
	.sectionflags	@""
	.align	4
.nv.constant0._ZN10layer_norm13ln_bwd_kernelINS_13Kernel_traitsIf13__nv_bfloat16S2_S2_fjLj1536ELj1ELj1ELj4ELj8ENS_18Kernel_traits_baseILj1536EfS2_S2_S2_fjLj128EEEEELb0ELb0ELb1ELb1EEEvNS_9BwdParamsE:
	.zero		824


//--------------------- .nv.constant0._ZN10layer_norm13ln_bwd_kernelINS_13Kernel_traitsIf13__nv_bfloat16S2_S2_fjLj1536ELj1ELj1ELj4ELj8ENS_18Kernel_traits_baseILj1536EfS2_S2_S2_fjLj128EEEEELb0ELb1ELb0ELb0EEEvNS_9BwdParamsE --------------------------
	.section	.nv.constant0._ZN10layer_norm13ln_bwd_kernelINS_13Kernel_traitsIf13__nv_bfloat16S2_S2_fjLj1536ELj1ELj1ELj4ELj8ENS_18Kernel_traits_baseILj1536EfS2_S2_S2_fjLj128EEEEELb0ELb1ELb0ELb0EEEvNS_9BwdParamsE,"a",@progbits
	.sectionflags	@""
	.align	4
.nv.constant0._ZN10layer_norm13ln_bwd_kernelINS_13Kernel_traitsIf13__nv_bfloat16S2_S2_fjLj1536ELj1ELj1ELj4ELj8ENS_18Kernel_traits_baseILj1536EfS2_S2_S2_fjLj128EEEEELb0ELb1ELb0ELb0EEEvNS_9BwdParamsE:
	.zero		824


//--------------------- .nv.constant0._ZN10layer_norm13ln_bwd_kernelINS_13Kernel_traitsIf13__nv_bfloat16S2_S2_fjLj1536ELj1ELj1ELj4ELj8ENS_18Kernel_traits_baseILj1536EfS2_S2_S2_fjLj128EEEEELb0ELb1ELb0ELb1EEEvNS_9BwdParamsE --------------------------
	.section	.nv.constant0._ZN10layer_norm13ln_bwd_kernelINS_13Kernel_traitsIf13__nv_bfloat16S2_S2_fjLj1536ELj1ELj1ELj4ELj8ENS_18Kernel_traits_baseILj1536EfS2_S2_S2_fjLj128EEEEELb0ELb1ELb0ELb1EEEvNS_9BwdParamsE,"a",@progbits
	.sectionflags	@""
	.align	4
.nv.constant0._ZN10layer_norm13ln_bwd_kernelINS_13Kernel_traitsIf13__nv_bfloat16S2_S2_fjLj1536ELj1ELj1ELj4ELj8ENS_18Kernel_traits_baseILj1536EfS2_S2_S2_fjLj128EEEEELb0ELb1ELb0ELb1EEEvNS_9BwdParamsE:
	.zero		824


//--------------------- .nv.constant0._ZN10layer_norm13ln_bwd_kernelINS_13Kernel_traitsIf13__nv_bfloat16S2_S2_fjLj1536ELj1ELj1ELj4ELj8ENS_18Kernel_traits_baseILj1536EfS2_S2_S2_fjLj128EEEEELb0ELb1ELb1ELb0EEEvNS_9BwdParamsE --------------------------
	.section	.nv.constant0._ZN10layer_norm13ln_bwd_kernelINS_13Kernel_traitsIf13__nv_bfloat16S2_S2_fjLj1536ELj1ELj1ELj4ELj8ENS_18Kernel_traits_baseILj1536EfS2_S2_S2_fjLj128EEEEELb0ELb1ELb1ELb0EEEvNS_9BwdParamsE,"a",@progbits
	.sectionflags	@""
	.align	4
.nv.constant0._ZN10layer_norm13ln_bwd_kernelINS_13Kernel_traitsIf13__nv_bfloat16S2_S2_fjLj1536ELj1ELj1ELj4ELj8ENS_18Kernel_traits_baseILj1536EfS2_S2_S2_fjLj128EEEEELb0ELb1ELb1ELb0EEEvNS_9BwdParamsE:
	.zero		824


//--------------------- .nv.constant0._ZN10layer_norm13ln_bwd_kernelINS_13Kernel_traitsIf13__nv_bfloat16S2_S2_fjLj1536ELj1ELj1ELj4ELj8ENS_18Kernel_traits_baseILj1536EfS2_S2_S2_fjLj128EEEEELb0ELb1ELb1ELb1EEEvNS_9BwdParamsE --------------------------
	.section	.nv.constant0._ZN10layer_norm13ln_bwd_kernelINS_13Kernel_traitsIf13__nv_bfloat16S2_S2_fjLj1536ELj1ELj1ELj4ELj8ENS_18Kernel_traits_baseILj1536EfS2_S2_S2_fjLj128EEEEELb0ELb1ELb1ELb1EEEvNS_9BwdParamsE,"a",@progbits
	.sectionflags	@""
	.align	4
.nv.constant0._ZN10layer_norm13ln_bwd_kernelINS_13Kernel_traitsIf13__nv_bfloat16S2_S2_fjLj1536ELj1ELj1ELj4ELj8ENS_18Kernel_traits_baseILj1536EfS2_S2_S2_fjLj128EEEEELb0ELb1ELb1ELb1EEEvNS_9BwdParamsE:
	.zero		824


//--------------------- .nv.constant0._ZN10layer_norm13ln_bwd_kernelINS_13Kernel_traitsIf13__nv_bfloat16S2_S2_fjLj1536ELj1ELj1ELj4ELj8ENS_18Kernel_traits_baseILj1536EfS2_S2_S2_fjLj128EEEEELb1ELb0ELb0ELb0EEEvNS_9BwdParamsE --------------------------
	.section	.nv.constant0._ZN10layer_norm13ln_bwd_kernelINS_13Kernel_traitsIf13__nv_bfloat16S2_S2_fjLj1536ELj1ELj1ELj4ELj8ENS_18Kernel_traits_baseILj1536EfS2_S2_S2_fjLj128EEEEELb1ELb0ELb0ELb0EEEvNS_9BwdParamsE,"a",@progbits
	.sectionflags	@""
	.align	4
.nv.constant0._ZN10layer_norm13ln_bwd_kernelINS_13Kernel_traitsIf13__nv_bfloat16S2_S2_fjLj1536ELj1ELj1ELj4ELj8ENS_18Kernel_traits_baseILj1536EfS2_S2_S2_fjLj128EEEEELb1ELb0ELb0ELb0EEEvNS_9BwdParamsE:
	.zero		824


//--------------------- .nv.constant0._ZN10layer_norm13ln_bwd_kernelINS_13Kernel_traitsIf13__nv_bfloat16S2_S2_fjLj1536ELj1ELj1ELj4ELj8ENS_18Kernel_traits_baseILj1536EfS2_S2_S2_fjLj128EEEEELb1ELb0ELb0ELb1EEEvNS_9BwdParamsE --------------------------
	.section	.nv.constant0._ZN10layer_norm13ln_bwd_kernelINS_13Kernel_traitsIf13__nv_bfloat16S2_S2_fjLj1536ELj1ELj1ELj4ELj8ENS_18Kernel_traits_baseILj1536EfS2_S2_S2_fjLj128EEEEELb1ELb0ELb0ELb1EEEvNS_9BwdParamsE,"a",@progbits
	.sectionflags	@""
	.align	4
.nv.constant0._ZN10layer_norm13ln_bwd_kernelINS_13Kernel_traitsIf13__nv_bfloat16S2_S2_fjLj1536ELj1ELj1ELj4ELj8ENS_18Kernel_traits_baseILj1536EfS2_S2_S2_fjLj128EEEEELb1ELb0ELb0ELb1EEEvNS_9BwdParamsE:
	.zero		824


//--------------------- .nv.constant0._ZN10layer_norm22ln_bwd_finalize_kernelINS_22Kernel_traits_finalizeILj1536Ef13__nv_bfloat16S2_S2_fjLb0ELj1024ELj4ENS_18Kernel_traits_baseILj1536EfS2_S2_S2_fjLj1024EEEEELb0ELb0EEEvNS_9BwdParamsE --------------------------
	.section	.nv.constant0._ZN10layer_norm22ln_bwd_finalize_kernelINS_22Kernel_traits_finalizeILj1536Ef13__nv_bfloat16S2_S2_fjLb0ELj1024ELj4ENS_18Kernel_traits_baseILj1536EfS2_S2_S2_fjLj1024EEEEELb0ELb0EEEvNS_9BwdParamsE,"a",@progbits
	.sectionflags	@""
	.align	4
.nv.constant0._ZN10layer_norm22ln_bwd_finalize_kernelINS_22Kernel_traits_finalizeILj1536Ef13__nv_bfloat16S2_S2_fjLb0ELj1024ELj4ENS_18Kernel_traits_baseILj1536EfS2_S2_S2_fjLj1024EEEEELb0ELb0EEEvNS_9BwdParamsE:
	.zero		824


//--------------------- .nv.constant0._ZN10layer_norm13ln_bwd_kernelINS_13Kernel_traitsIf13__nv_bfloat16S2_S2_fjLj1536ELj1ELj1ELj4ELj8ENS_18Kernel_traits_baseILj1536EfS2_S2_S2_fjLj128EEEEELb1ELb0ELb1ELb0EEEvNS_9BwdParamsE --------------------------
	.section	.nv.constant0._ZN10layer_norm13ln_bwd_kernelINS_13Kernel_traitsIf13__nv_bfloat16S2_S2_fjLj1536ELj1ELj1ELj4ELj8ENS_18Kernel_traits_baseILj1536EfS2_S2_S2_fjLj128EEEEELb1ELb0ELb1ELb0EEEvNS_9BwdParamsE,"a",@progbits
	.sectionflags	@""
	.align	4
.nv.constant0._ZN10layer_norm13ln_bwd_kernelINS_13Kernel_traitsIf13__nv_bfloat16S2_S2_fjLj1536ELj1ELj1ELj4ELj8ENS_18Kernel_traits_baseILj1536EfS2_S2_S2_fjLj128EEEEELb1ELb0ELb1ELb0EEEvNS_9BwdParamsE:
	.zero		824


//--------------------- .nv.constant0._ZN10layer_norm22ln_bwd_finalize_kernelINS_22Kernel_traits_finalizeILj1536Ef13__nv_bfloat16S2_S2_fjLb0ELj1024ELj4ENS_18Kernel_traits_baseILj1536EfS2_S2_S2_fjLj1024EEEEELb0ELb1EEEvNS_9BwdParamsE --------------------------
	.section	.nv.constant0._ZN10layer_norm22ln_bwd_finalize_kernelINS_22Kernel_traits_finalizeILj1536Ef13__nv_bfloat16S2_S2_fjLb0ELj1024ELj4ENS_18Kernel_traits_baseILj1536EfS2_S2_S2_fjLj1024EEEEELb0ELb1EEEvNS_9BwdParamsE,"a",@progbits
	.sectionflags	@""
	.align	4
.nv.constant0._ZN10layer_norm22ln_bwd_finalize_kernelINS_22Kernel_traits_finalizeILj1536Ef13__nv_bfloat16S2_S2_fjLb0ELj1024ELj4ENS_18Kernel_traits_baseILj1536EfS2_S2_S2_fjLj1024EEEEELb0ELb1EEEvNS_9BwdParamsE:
	.zero		824


//--------------------- .nv.constant0._ZN10layer_norm13ln_bwd_kernelINS_13Kernel_traitsIf13__nv_bfloat16S2_S2_fjLj1536ELj1ELj1ELj4ELj8ENS_18Kernel_traits_baseILj1536EfS2_S2_S2_fjLj128EEEEELb1ELb0ELb1ELb1EEEvNS_9BwdParamsE --------------------------
	.section	.nv.constant0._ZN10layer_norm13ln_bwd_kernelINS_13Kernel_traitsIf13__nv_bfloat16S2_S2_fjLj1536ELj1ELj1ELj4ELj8ENS_18Kernel_traits_baseILj1536EfS2_S2_S2_fjLj128EEEEELb1ELb0ELb1ELb1EEEvNS_9BwdParamsE,"a",@progbits
	.sectionflags	@""
	.align	4
.nv.constant0._ZN10layer_norm13ln_bwd_kernelINS_13Kernel_traitsIf13__nv_bfloat16S2_S2_fjLj1536ELj1ELj1ELj4ELj8ENS_18Kernel_traits_baseILj1536EfS2_S2_S2_fjLj128EEEEELb1ELb0ELb1ELb1EEEvNS_9BwdParamsE:
	.zero		824


//--------------------- .nv.constant0._ZN10layer_norm13ln_bwd_kernelINS_13Kernel_traitsIf13__nv_bfloat16S2_S2_fjLj1536ELj1ELj1ELj4ELj8ENS_18Kernel_traits_baseILj1536EfS2_S2_S2_fjLj128EEEEELb1ELb1ELb0ELb0EEEvNS_9BwdParamsE --------------------------
	.section	.nv.constant0._ZN10layer_norm13ln_bwd_kernelINS_13Kernel_traitsIf13__nv_bfloat16S2_S2_fjLj1536ELj1ELj1ELj4ELj8ENS_18Kernel_traits_baseILj1536EfS2_S2_S2_fjLj128EEEEELb1ELb1ELb0ELb0EEEvNS_9BwdParamsE,"a",@progbits
	.sectionflags	@""
	.align	4
.nv.constant0._ZN10layer_norm13ln_bwd_kernelINS_13Kernel_traitsIf13__nv_bfloat16S2_S2_fjLj1536ELj1ELj1ELj4ELj8ENS_18Kernel_traits_baseILj1536EfS2_S2_S2_fjLj128EEEEELb1ELb1ELb0ELb0EEEvNS_9BwdParamsE:
	.zero		824


//--------------------- .nv.constant0._ZN10layer_norm13ln_bwd_kernelINS_13Kernel_traitsIf13__nv_bfloat16S2_S2_fjLj1536ELj1ELj1ELj4ELj8ENS_18Kernel_traits_baseILj1536EfS2_S2_S2_fjLj128EEEEELb1ELb1ELb0ELb1EEEvNS_9BwdParamsE --------------------------
	.section	.nv.constant0._ZN10layer_norm13ln_bwd_kernelINS_13Kernel_traitsIf13__nv_bfloat16S2_S2_fjLj1536ELj1ELj1ELj4ELj8ENS_18Kernel_traits_baseILj1536EfS2_S2_S2_fjLj128EEEEELb1ELb1ELb0ELb1EEEvNS_9BwdParamsE,"a",@progbits
	.sectionflags	@""
	.align	4
.nv.constant0._ZN10layer_norm13ln_bwd_kernelINS_13Kernel_traitsIf13__nv_bfloat16S2_S2_fjLj1536ELj1ELj1ELj4ELj8ENS_18Kernel_traits_baseILj1536EfS2_S2_S2_fjLj128EEEEELb1ELb1ELb0ELb1EEEvNS_9BwdParamsE:
	.zero		824


//--------------------- .nv.constant0._ZN10layer_norm22ln_bwd_finalize_kernelINS_22Kernel_traits_finalizeILj1536Ef13__nv_bfloat16S2_S2_fjLb1ELj1024ELj4ENS_18Kernel_traits_baseILj1536EfS2_S2_S2_fjLj1024EEEEELb1ELb0EEEvNS_9BwdParamsE --------------------------
	.section	.nv.constant0._ZN10layer_norm22ln_bwd_finalize_kernelINS_22Kernel_traits_finalizeILj1536Ef13__nv_bfloat16S2_S2_fjLb1ELj1024ELj4ENS_18Kernel_traits_baseILj1536EfS2_S2_S2_fjLj1024EEEEELb1ELb0EEEvNS_9BwdParamsE,"a",@progbits
	.sectionflags	@""
	.align	4
.nv.constant0._ZN10layer_norm22ln_bwd_finalize_kernelINS_22Kernel_traits_finalizeILj1536Ef13__nv_bfloat16S2_S2_fjLb1ELj1024ELj4ENS_18Kernel_traits_baseILj1536EfS2_S2_S2_fjLj1024EEEEELb1ELb0EEEvNS_9BwdParamsE:
	.zero		824


//--------------------- .nv.constant0._ZN10layer_norm13ln_bwd_kernelINS_13Kernel_traitsIf13__nv_bfloat16S2_S2_fjLj1536ELj1ELj1ELj4ELj8ENS_18Kernel_traits_baseILj1536EfS2_S2_S2_fjLj128EEEEELb1ELb1ELb1ELb0EEEvNS_9BwdParamsE --------------------------
	.section	.nv.constant0._ZN10layer_norm13ln_bwd_kernelINS_13Kernel_traitsIf13__nv_bfloat16S2_S2_fjLj1536ELj1ELj1ELj4ELj8ENS_18Kernel_traits_baseILj1536EfS2_S2_S2_fjLj128EEEEELb1ELb1ELb1ELb0EEEvNS_9BwdParamsE,"a",@progbits
	.sectionflags	@""
	.align	4
.nv.constant0._ZN10layer_norm13ln_bwd_kernelINS_13Kernel_traitsIf13__nv_bfloat16S2_S2_fjLj1536ELj1ELj1ELj4ELj8ENS_18Kernel_traits_baseILj1536EfS2_S2_S2_fjLj128EEEEELb1ELb1ELb1ELb0EEEvNS_9BwdParamsE:
	.zero		824


//--------------------- .nv.constant0._ZN10layer_norm22ln_bwd_finalize_kernelINS_22Kernel_traits_finalizeILj1536Ef13__nv_bfloat16S2_S2_fjLb1ELj1024ELj4ENS_18Kernel_traits_baseILj1536EfS2_S2_S2_fjLj1024EEEEELb1ELb1EEEvNS_9BwdParamsE --------------------------
	.section	.nv.constant0._ZN10layer_norm22ln_bwd_finalize_kernelINS_22Kernel_traits_finalizeILj1536Ef13__nv_bfloat16S2_S2_fjLb1ELj1024ELj4ENS_18Kernel_traits_baseILj1536EfS2_S2_S2_fjLj1024EEEEELb1ELb1EEEvNS_9BwdParamsE,"a",@progbits
	.sectionflags	@""
	.align	4
.nv.constant0._ZN10layer_norm22ln_bwd_finalize_kernelINS_22Kernel_traits_finalizeILj1536Ef13__nv_bfloat16S2_S2_fjLb1ELj1024ELj4ENS_18Kernel_traits_baseILj1536EfS2_S2_S2_fjLj1024EEEEELb1ELb1EEEvNS_9BwdParamsE:
	.zero		824


//--------------------- .nv.constant0._ZN10layer_norm13ln_bwd_kernelINS_13Kernel_traitsIf13__nv_bfloat16S2_S2_fjLj1536ELj1ELj1ELj4ELj8ENS_18Kernel_traits_baseILj1536EfS2_S2_S2_fjLj128EEEEELb1ELb1ELb1ELb1EEEvNS_9BwdParamsE --------------------------
	.section	.nv.constant0._ZN10layer_norm13ln_bwd_kernelINS_13Kernel_traitsIf13__nv_bfloat16S2_S2_fjLj1536ELj1ELj1ELj4ELj8ENS_18Kernel_traits_baseILj1536EfS2_S2_S2_fjLj128EEEEELb1ELb1ELb1ELb1EEEvNS_9BwdParamsE,"a",@progbits
	.sectionflags	@""
	.align	4
.nv.constant0._ZN10layer_norm13ln_bwd_kernelINS_13Kernel_traitsIf13__nv_bfloat16S2_S2_fjLj1536ELj1ELj1ELj4ELj8ENS_18Kernel_traits_baseILj1536EfS2_S2_S2_fjLj128EEEEELb1ELb1ELb1ELb1EEEvNS_9BwdParamsE:
	.zero		824


//--------------------- .nv.constant0._ZN10layer_norm13ln_bwd_kernelINS_13Kernel_traitsI13__nv_bfloat16S2_fS2_fjLj1536ELj1ELj1ELj4ELj8ENS_18Kernel_traits_baseILj1536ES2_S2_fS2_fjLj128EEEEELb0ELb0ELb0ELb0EEEvNS_9BwdParamsE --------------------------
	.section	.nv.constant0._ZN10layer_norm13ln_bwd_kernelINS_13Kernel_traitsI13__nv_bfloat16S2_fS2_fjLj1536ELj1ELj1ELj4ELj8ENS_18Kernel_traits_baseILj1536ES2_S2_fS2_fjLj128EEEEELb0ELb0ELb0ELb0EEEvNS_9BwdParamsE,"a",@progbits
	.sectionflags	@""
	.align	4
.nv.constant0._ZN10layer_norm13ln_bwd_kernelINS_13Kernel_traitsI13__nv_bfloat16S2_fS2_fjLj1536ELj1ELj1ELj4ELj8ENS_18Kernel_traits_baseILj1536ES2_S2_fS2_fjLj128EEEEELb0ELb0ELb0ELb0EEEvNS_9BwdParamsE:
	.zero		824


//--------------------- .nv.constant0._ZN10layer_norm13ln_bwd_kernelINS_13Kernel_traitsI13__nv_bfloat16S2_fS2_fjLj1536ELj1ELj1ELj4ELj8ENS_18Kernel_traits_baseILj1536ES2_S2_fS2_fjLj128EEEEELb0ELb0ELb0ELb1EEEvNS_9BwdParamsE --------------------------
	.section	.nv.constant0._ZN10layer_norm13ln_bwd_kernelINS_13Kernel_traitsI13__nv_bfloat16S2_fS2_fjLj1536ELj1ELj1ELj4ELj8ENS_18Kernel_traits_baseILj1536ES2_S2_fS2_fjLj128EEEEELb0ELb0ELb0ELb1EEEvNS_9BwdParamsE,"a",@progbits
	.sectionflags	@""
	.align	4
.nv.constant0._ZN10layer_norm13ln_bwd_kernelINS_13Kernel_traitsI13__nv_bfloat16S2_fS2_fjLj1536ELj1ELj1ELj4ELj8ENS_18Kernel_traits_baseILj1536ES2_S2_fS2_fjLj128EEEEELb0ELb0ELb0ELb1EEEvNS_9BwdParamsE:
	.zero		824


//--------------------- .nv.constant0._ZN10layer_norm13ln_bwd_kernelINS_13Kernel_traitsI13__nv_bfloat16S2_fS2_fjLj1536ELj1ELj1ELj4ELj8ENS_18Kernel_traits_baseILj1536ES2_S2_fS2_fjLj128EEEEELb0ELb0ELb1ELb0EEEvNS_9BwdParamsE --------------------------
	.section	.nv.constant0._ZN10layer_norm13ln_bwd_kernelINS_13Kernel_traitsI13__nv_bfloat16S2_fS2_fjLj1536ELj1ELj1ELj4ELj8ENS_18Kernel_traits_baseILj1536ES2_S2_fS2_fjLj128EEEEELb0ELb0ELb1ELb0EEEvNS_9BwdParamsE,"a",@progbits
	.sectionflags	@""
	.align	4
.nv.constant0._ZN10layer_norm13ln_bwd_kernelINS_13Kernel_traitsI13__nv_bfloat16S2_fS2_fjLj1536ELj1ELj1ELj4ELj8ENS_18Kernel_traits_baseILj1536ES2_S2_fS2_fjLj128EEEEELb0ELb0ELb1ELb0EEEvNS_9BwdParamsE:
	.zero		824


//--------------------- .nv.constant0._ZN10layer_norm13ln_bwd_kernelINS_13Kernel_traitsI13__nv_bfloat16S2_fS2_fjLj1536ELj1ELj1ELj4ELj8ENS_18Kernel_traits_baseILj1536ES2_S2_fS2_fjLj128EEEEELb0ELb0ELb1ELb1EEEvNS_9BwdParamsE --------------------------
	.section	.nv.constant0._ZN10layer_norm13ln_bwd_kernelINS_13Kernel_traitsI13__nv_bfloat16S2_fS2_fjLj1536ELj1ELj1ELj4ELj8ENS_18Kernel_traits_baseILj1536ES2_S2_fS2_fjLj128EEEEELb0ELb0ELb1ELb1EEEvNS_9BwdParamsE,"a",@progbits
	.sectionflags	@""
	.align	4
.nv.constant0._ZN10layer_norm13ln_bwd_kernelINS_13Kernel_traitsI13__nv_bfloat16S2_fS2_fjLj1536ELj1ELj1ELj4ELj8ENS_18Kernel_traits_baseILj1536ES2_S2_fS2_fjLj128EEEEELb0ELb0ELb1ELb1EEEvNS_9BwdParamsE:
	.zero		824


//--------------------- .nv.constant0._ZN10layer_norm13ln_bwd_kernelINS_13Kernel_traitsI13__nv_bfloat16S2_fS2_fjLj1536ELj1ELj1ELj4ELj8ENS_18Kernel_traits_baseILj1536ES2_S2_fS2_fjLj128EEEEELb0ELb1ELb0ELb0EEEvNS_9BwdParamsE --------------------------
	.section	.nv.constant0._ZN10layer_norm13ln_bwd_kernelINS_13Kernel_traitsI13__nv_bfloat16S2_fS2_fjLj1536ELj1ELj1ELj4ELj8ENS_18Kernel_traits_baseILj1536ES2_S2_fS2_fjLj128EEEEELb0ELb1ELb0ELb0EEEvNS_9BwdParamsE,"a",@progbits
	.sectionflags	@""
	.align	4
.nv.constant0._ZN10layer_norm13ln_bwd_kernelINS_13Kernel_traitsI13__nv_bfloat16S2_fS2_fjLj1536ELj1ELj1ELj4ELj8ENS_18Kernel_traits_baseILj1536ES2_S2_fS2_fjLj128EEEEELb0ELb1ELb0ELb0EEEvNS_9BwdParamsE:
	.zero		824


//--------------------- .nv.constant0._ZN10layer_norm13ln_bwd_kernelINS_13Kernel_traitsI13__nv_bfloat16S2_fS2_fjLj1536ELj1ELj1ELj4ELj8ENS_18Kernel_traits_baseILj1536ES2_S2_fS2_fjLj128EEEEELb0ELb1ELb0ELb1EEEvNS_9BwdParamsE --------------------------
	.section	.nv.constant0._ZN10layer_norm13ln_bwd_kernelINS_13Kernel_traitsI13__nv_bfloat16S2_fS2_fjLj1536ELj1ELj1ELj4ELj8ENS_18Kernel_traits_baseILj1536ES2_S2_fS2_fjLj128EEEEELb0ELb1ELb0ELb1EEEvNS_9BwdParamsE,"a",@progbits
	.sectionflags	@""
	.align	4
.nv.constant0._ZN10layer_norm13ln_bwd_kernelINS_13Kernel_traitsI13__nv_bfloat16S2_fS2_fjLj1536ELj1ELj1ELj4ELj8ENS_18Kernel_traits_baseILj1536ES2_S2_fS2_fjLj128EEEEELb0ELb1ELb0ELb1EEEvNS_9BwdParamsE:
	.zero		824


//--------------------- .nv.constant0._ZN10layer_norm13ln_bwd_kernelINS_13Kernel_traitsI13__nv_bfloat16S2_fS2_fjLj1536ELj1ELj1ELj4ELj8ENS_18Kernel_traits_baseILj1536ES2_S2_fS2_fjLj128EEEEELb0ELb1ELb1ELb0EEEvNS_9BwdParamsE --------------------------
	.section	.nv.constant0._ZN10layer_norm13ln_bwd_kernelINS_13Kernel_traitsI13__nv_bfloat16S2_fS2_fjLj1536ELj1ELj1ELj4ELj8ENS_18Kernel_traits_baseILj1536ES2_S2_fS2_fjLj128EEEEELb0ELb1ELb1ELb0EEEvNS_9BwdParamsE,"a",@progbits
	.sectionflags	@""
	.align	4
.nv.constant0._ZN10layer_norm13ln_bwd_kernelINS_13Kernel_traitsI13__nv_bfloat16S2_fS2_fjLj1536ELj1ELj1ELj4ELj8ENS_18Kernel_traits_baseILj1536ES2_S2_fS2_fjLj128EEEEELb0ELb1ELb1ELb0EEEvNS_9BwdParamsE:
	.zero		824


//--------------------- .nv.constant0._ZN10layer_norm13ln_bwd_kernelINS_13Kernel_traitsI13__nv_bfloat16S2_fS2_fjLj1536ELj1ELj1ELj4ELj8ENS_18Kernel_traits_baseILj1536ES2_S2_fS2_fjLj128EEEEELb0ELb1ELb1ELb1EEEvNS_9BwdParamsE --------------------------
	.section	.nv.constant0._ZN10layer_norm13ln_bwd_kernelINS_13Kernel_traitsI13__nv_bfloat16S2_fS2_fjLj1536ELj1ELj1ELj4ELj8ENS_18Kernel_traits_baseILj1536ES2_S2_fS2_fjLj128EEEEELb0ELb1ELb1ELb1EEEvNS_9BwdParamsE,"a",@progbits
	.sectionflags	@""
	.align	4
.nv.constant0._ZN10layer_norm13ln_bwd_kernelINS_13Kernel_traitsI13__nv_bfloat16S2_fS2_fjLj1536ELj1ELj1ELj4ELj8ENS_18Kernel_traits_baseILj1536ES2_S2_fS2_fjLj128EEEEELb0ELb1ELb1ELb1EEEvNS_9BwdParamsE:
	.zero		824


//--------------------- .nv.constant0._ZN10layer_norm13ln_bwd_kernelINS_13Kernel_traitsI13__nv_bfloat16S2_fS2_fjLj1536ELj1ELj1ELj4ELj8ENS_18Kernel_traits_baseILj1536ES2_S2_fS2_fjLj128EEEEELb1ELb0ELb0ELb0EEEvNS_9BwdParamsE --------------------------
	.section	.nv.constant0._ZN10layer_norm13ln_bwd_kernelINS_13Kernel_traitsI13__nv_bfloat16S2_fS2_fjLj1536ELj1ELj1ELj4ELj8ENS_18Kernel_traits_baseILj1536ES2_S2_fS2_fjLj128EEEEELb1ELb0ELb0ELb0EEEvNS_9BwdParamsE,"a",@progbits
	.sectionflags	@""
	.align	4
.nv.constant0._ZN10layer_norm13ln_bwd_kernelINS_13Kernel_traitsI13__nv_bfloat16S2_fS2_fjLj1536ELj1ELj1ELj4ELj8ENS_18Kernel_traits_baseILj1536ES2_S2_fS2_fjLj128EEEEELb1ELb0ELb0ELb0EEEvNS_9BwdParamsE:
	.zero		824


//--------------------- .nv.constant0._ZN10layer_norm13ln_bwd_kernelINS_13Kernel_traitsI13__nv_bfloat16S2_fS2_fjLj1536ELj1ELj1ELj4ELj8ENS_18Kernel_traits_baseILj1536ES2_S2_fS2_fjLj128EEEEELb1ELb0ELb0ELb1EEEvNS_9BwdParamsE --------------------------
	.section	.nv.constant0._ZN10layer_norm13ln_bwd_kernelINS_13Kernel_traitsI13__nv_bfloat16S2_fS2_fjLj1536ELj1ELj1ELj4ELj8ENS_18Kernel_traits_baseILj1536ES2_S2_fS2_fjLj128EEEEELb1ELb0ELb0ELb1EEEvNS_9BwdParamsE,"a",@progbits
	.sectionflags	@""
	.align	4
.nv.constant0._ZN10layer_norm13ln_bwd_kernelINS_13Kernel_traitsI13__nv_bfloat16S2_fS2_fjLj1536ELj1ELj1ELj4ELj8ENS_18Kernel_traits_baseILj1536ES2_S2_fS2_fjLj128EEEEELb1ELb0ELb0ELb1EEEvNS_9BwdParamsE:
	.zero		824


//--------------------- .nv.constant0._ZN10layer_norm22ln_bwd_finalize_kernelINS_22Kernel_traits_finalizeILj1536E13__nv_bfloat16S2_fS2_fjLb0ELj1024ELj4ENS_18Kernel_traits_baseILj1536ES2_S2_fS2_fjLj1024EEEEELb0ELb0EEEvNS_9BwdParamsE --------------------------
	.section	.nv.constant0._ZN10layer_norm22ln_bwd_finalize_kernelINS_22Kernel_traits_finalizeILj1536E13__nv_bfloat16S2_fS2_fjLb0ELj1024ELj4ENS_18Kernel_traits_baseILj1536ES2_S2_fS2_fjLj1024EEEEELb0ELb0EEEvNS_9BwdParamsE,"a",@progbits
	.sectionflags	@""
	.align	4
.nv.constant0._ZN10layer_norm22ln_bwd_finalize_kernelINS_22Kernel_traits_finalizeILj1536E13__nv_bfloat16S2_fS2_fjLb0ELj1024ELj4ENS_18Kernel_traits_baseILj1536ES2_S2_fS2_fjLj1024EEEEELb0ELb0EEEvNS_9BwdParamsE:
	.zero		824


//--------------------- .nv.constant0._ZN10layer_norm13ln_bwd_kernelINS_13Kernel_traitsI13__nv_bfloat16S2_fS2_fjLj1536ELj1ELj1ELj4ELj8ENS_18Kernel_traits_baseILj1536ES2_S2_fS2_fjLj128EEEEELb1ELb0ELb1ELb0EEEvNS_9BwdParamsE --------------------------
	.section	.nv.constant0._ZN10layer_norm13ln_bwd_kernelINS_13Kernel_traitsI13__nv_bfloat16S2_fS2_fjLj1536ELj1ELj1ELj4ELj8ENS_18Kernel_traits_baseILj1536ES2_S2_fS2_fjLj128EEEEELb1ELb0ELb1ELb0EEEvNS_9BwdParamsE,"a",@progbits
	.sectionflags	@""
	.align	4
.nv.constant0._ZN10layer_norm13ln_bwd_kernelINS_13Kernel_traitsI13__nv_bfloat16S2_fS2_fjLj1536ELj1ELj1ELj4ELj8ENS_18Kernel_traits_baseILj1536ES2_S2_fS2_fjLj128EEEEELb1ELb0ELb1ELb0EEEvNS_9BwdParamsE:
	.zero		824


//--------------------- .nv.constant0._ZN10layer_norm22ln_bwd_finalize_kernelINS_22Kernel_traits_finalizeILj1536E13__nv_bfloat16S2_fS2_fjLb0ELj1024ELj4ENS_18Kernel_traits_baseILj1536ES2_S2_fS2_fjLj1024EEEEELb0ELb1EEEvNS_9BwdParamsE --------------------------
	.section	.nv.constant0._ZN10layer_norm22ln_bwd_finalize_kernelINS_22Kernel_traits_finalizeILj1536E13__nv_bfloat16S2_fS2_fjLb0ELj1024ELj4ENS_18Kernel_traits_baseILj1536ES2_S2_fS2_fjLj1024EEEEELb0ELb1EEEvNS_9BwdParamsE,"a",@progbits
	.sectionflags	@""
	.align	4
.nv.constant0._ZN10layer_norm22ln_bwd_finalize_kernelINS_22Kernel_traits_finalizeILj1536E13__nv_bfloat16S2_fS2_fjLb0ELj1024ELj4ENS_18Kernel_traits_baseILj1536ES2_S2_fS2_fjLj1024EEEEELb0ELb1EEEvNS_9BwdParamsE:
	.zero		824


//--------------------- .nv.constant0._ZN10layer_norm13ln_bwd_kernelINS_13Kernel_traitsI13__nv_bfloat16S2_fS2_fjLj1536ELj1ELj1ELj4ELj8ENS_18Kernel_traits_baseILj1536ES2_S2_fS2_fjLj128EEEEELb1ELb0ELb1ELb1EEEvNS_9BwdParamsE --------------------------
	.section	.nv.constant0._ZN10layer_norm13ln_bwd_kernelINS_13Kernel_traitsI13__nv_bfloat16S2_fS2_fjLj1536ELj1ELj1ELj4ELj8ENS_18Kernel_traits_baseILj1536ES2_S2_fS2_fjLj128EEEEELb1ELb0ELb1ELb1EEEvNS_9BwdParamsE,"a",@progbits
	.sectionflags	@""
	.align	4
.nv.constant0._ZN10layer_norm13ln_bwd_kernelINS_13Kernel_traitsI13__nv_bfloat16S2_fS2_fjLj1536ELj1ELj1ELj4ELj8ENS_18Kernel_traits_baseILj1536ES2_S2_fS2_fjLj128EEEEELb1ELb0ELb1ELb1EEEvNS_9BwdParamsE:
	.zero		824


//--------------------- .nv.constant0._ZN10layer_norm13ln_bwd_kernelINS_13Kernel_traitsI13__nv_bfloat16S2_fS2_fjLj1536ELj1ELj1ELj4ELj8ENS_18Kernel_traits_baseILj1536ES2_S2_fS2_fjLj128EEEEELb1ELb1ELb0ELb0EEEvNS_9BwdParamsE --------------------------
	.section	.nv.constant0._ZN10layer_norm13ln_bwd_kernelINS_13Kernel_traitsI13__nv_bfloat16S2_fS2_fjLj1536ELj1ELj1ELj4ELj8ENS_18Kernel_traits_baseILj1536ES2_S2_fS2_fjLj128EEEEELb1ELb1ELb0ELb0EEEvNS_9BwdParamsE,"a",@progbits
	.sectionflags	@""
	.align	4
.nv.constant0._ZN10layer_norm13ln_bwd_kernelINS_13Kernel_traitsI13__nv_bfloat16S2_fS2_fjLj1536ELj1ELj1ELj4ELj8ENS_18Kernel_traits_baseILj1536ES2_S2_fS2_fjLj128EEEEELb1ELb1ELb0ELb0EEEvNS_9BwdParamsE:
	.zero		824


//--------------------- .nv.constant0._ZN10layer_norm13ln_bwd_kernelINS_13Kernel_traitsI13__nv_bfloat16S2_fS2_fjLj1536ELj1ELj1ELj4ELj8ENS_18Kernel_traits_baseILj1536ES2_S2_fS2_fjLj128EEEEELb1ELb1ELb0ELb1EEEvNS_9BwdParamsE --------------------------
	.section	.nv.constant0._ZN10layer_norm13ln_bwd_kernelINS_13Kernel_traitsI13__nv_bfloat16S2_fS2_fjLj1536ELj1ELj1ELj4ELj8ENS_18Kernel_traits_baseILj1536ES2_S2_fS2_fjLj128EEEEELb1ELb1ELb0ELb1EEEvNS_9BwdParamsE,"a",@progbits
	.sectionflags	@""
	.align	4
.nv.constant0._ZN10layer_norm13ln_bwd_kernelINS_13Kernel_traitsI13__nv_bfloat16S2_fS2_fjLj1536ELj1ELj1ELj4ELj8ENS_18Kernel_traits_baseILj1536ES2_S2_fS2_fjLj128EEEEELb1ELb1ELb0ELb1EEEvNS_9BwdParamsE:
	.zero		824


//--------------------- .nv.constant0._ZN10layer_norm22ln_bwd_finalize_kernelINS_22Kernel_traits_finalizeILj1536E13__nv_bfloat16S2_fS2_fjLb1ELj1024ELj4ENS_18Kernel_traits_baseILj1536ES2_S2_fS2_fjLj1024EEEEELb1ELb0EEEvNS_9BwdParamsE --------------------------
	.section	.nv.constant0._ZN10layer_norm22ln_bwd_finalize_kernelINS_22Kernel_traits_finalizeILj1536E13__nv_bfloat16S2_fS2_fjLb1ELj1024ELj4ENS_18Kernel_traits_baseILj1536ES2_S2_fS2_fjLj1024EEEEELb1ELb0EEEvNS_9BwdParamsE,"a",@progbits
	.sectionflags	@""
	.align	4
.nv.constant0._ZN10layer_norm22ln_bwd_finalize_kernelINS_22Kernel_traits_finalizeILj1536E13__nv_bfloat16S2_fS2_fjLb1ELj1024ELj4ENS_18Kernel_traits_baseILj1536ES2_S2_fS2_fjLj1024EEEEELb1ELb0EEEvNS_9BwdParamsE:
	.zero		824


//--------------------- .nv.constant0._ZN10layer_norm13ln_bwd_kernelINS_13Kernel_traitsI13__nv_bfloat16S2_fS2_fjLj1536ELj1ELj1ELj4ELj8ENS_18Kernel_traits_baseILj1536ES2_S2_fS2_fjLj128EEEEELb1ELb1ELb1ELb0EEEvNS_9BwdParamsE --------------------------
	.section	.nv.constant0._ZN10layer_norm13ln_bwd_kernelINS_13Kernel_traitsI13__nv_bfloat16S2_fS2_fjLj1536ELj1ELj1ELj4ELj8ENS_18Kernel_traits_baseILj1536ES2_S2_fS2_fjLj128EEEEELb1ELb1ELb1ELb0EEEvNS_9BwdParamsE,"a",@progbits
	.sectionflags	@""
	.align	4
.nv.constant0._ZN10layer_norm13ln_bwd_kernelINS_13Kernel_traitsI13__nv_bfloat16S2_fS2_fjLj1536ELj1ELj1ELj4ELj8ENS_18Kernel_traits_baseILj1536ES2_S2_fS2_fjLj128EEEEELb1ELb1ELb1ELb0EEEvNS_9BwdParamsE:
	.zero		824


//--------------------- .nv.constant0._ZN10layer_norm22ln_bwd_finalize_kernelINS_22Kernel_traits_finalizeILj1536E13__nv_bfloat16S2_fS2_fjLb1ELj1024ELj4ENS_18Kernel_traits_baseILj1536ES2_S2_fS2_fjLj1024EEEEELb1ELb1EEEvNS_9BwdParamsE --------------------------
	.section	.nv.constant0._ZN10layer_norm22ln_bwd_finalize_kernelINS_22Kernel_traits_finalizeILj1536E13__nv_bfloat16S2_fS2_fjLb1ELj1024ELj4ENS_18Kernel_traits_baseILj1536ES2_S2_fS2_fjLj1024EEEEELb1ELb1EEEvNS_9BwdParamsE,"a",@progbits
	.sectionflags	@""
	.align	4
.nv.constant0._ZN10layer_norm22ln_bwd_finalize_kernelINS_22Kernel_traits_finalizeILj1536E13__nv_bfloat16S2_fS2_fjLb1ELj1024ELj4ENS_18Kernel_traits_baseILj1536ES2_S2_fS2_fjLj1024EEEEELb1ELb1EEEvNS_9BwdParamsE:
	.zero		824


//--------------------- .nv.constant0._ZN10layer_norm13ln_bwd_kernelINS_13Kernel_traitsI13__nv_bfloat16S2_fS2_fjLj1536ELj1ELj1ELj4ELj8ENS_18Kernel_traits_baseILj1536ES2_S2_fS2_fjLj128EEEEELb1ELb1ELb1ELb1EEEvNS_9BwdParamsE --------------------------
	.section	.nv.constant0._ZN10layer_norm13ln_bwd_kernelINS_13Kernel_traitsI13__nv_bfloat16S2_fS2_fjLj1536ELj1ELj1ELj4ELj8ENS_18Kernel_traits_baseILj1536ES2_S2_fS2_fjLj128EEEEELb1ELb1ELb1ELb1EEEvNS_9BwdParamsE,"a",@progbits
	.sectionflags	@""
	.align	4
.nv.constant0._ZN10layer_norm13ln_bwd_kernelINS_13Kernel_traitsI13__nv_bfloat16S2_fS2_fjLj1536ELj1ELj1ELj4ELj8ENS_18Kernel_traits_baseILj1536ES2_S2_fS2_fjLj128EEEEELb1ELb1ELb1ELb1EEEvNS_9BwdParamsE:
	.zero		824


//--------------------- .nv.constant0._ZN10layer_norm13ln_bwd_kernelINS_13Kernel_traitsIf13__nv_bfloat16fS2_fjLj1536ELj1ELj1ELj4ELj8ENS_18Kernel_traits_baseILj1536EfS2_fS2_fjLj128EEEEELb0ELb0ELb0ELb0EEEvNS_9BwdParamsE --------------------------
	.section	.nv.constant0._ZN10layer_norm13ln_bwd_kernelINS_13Kernel_traitsIf13__nv_bfloat16fS2_fjLj1536ELj1ELj1ELj4ELj8ENS_18Kernel_traits_baseILj1536EfS2_fS2_fjLj128EEEEELb0ELb0ELb0ELb0EEEvNS_9BwdParamsE,"a",@progbits
	.sectionflags	@""
	.align	4
.nv.constant0._ZN10layer_norm13ln_bwd_kernelINS_13Kernel_traitsIf13__nv_bfloat16fS2_fjLj1536ELj1ELj1ELj4ELj8ENS_18Kernel_traits_baseILj1536EfS2_fS2_fjLj128EEEEELb0ELb0ELb0ELb0EEEvNS_9BwdParamsE:
	.zero		824


//--------------------- .nv.constant0._ZN10layer_norm13ln_bwd_kernelINS_13Kernel_traitsIf13__nv_bfloat16fS2_fjLj1536ELj1ELj1ELj4ELj8ENS_18Kernel_traits_baseILj1536EfS2_fS2_fjLj128EEEEELb0ELb0ELb0ELb1EEEvNS_9BwdParamsE --------------------------
	.section	.nv.constant0._ZN10layer_norm13ln_bwd_kernelINS_13Kernel_traitsIf13__nv_bfloat16fS2_fjLj1536ELj1ELj1ELj4ELj8ENS_18Kernel_traits_baseILj1536EfS2_fS2_fjLj128EEEEELb0ELb0ELb0ELb1EEEvNS_9BwdParamsE,"a",@progbits
	.sectionflags	@""
	.align	4
.nv.constant0._ZN10layer_norm13ln_bwd_kernelINS_13Kernel_traitsIf13__nv_bfloat16fS2_fjLj1536ELj1ELj1ELj4ELj8ENS_18Kernel_traits_baseILj1536EfS2_fS2_fjLj128EEEEELb0ELb0ELb0ELb1EEEvNS_9BwdParamsE:
	.zero		824


//--------------------- .nv.constant0._ZN10layer_norm13ln_bwd_kernelINS_13Kernel_traitsIf13__nv_bfloat16fS2_fjLj1536ELj1ELj1ELj4ELj8ENS_18Kernel_traits_baseILj1536EfS2_fS2_fjLj128EEEEELb0ELb0ELb1ELb0EEEvNS_9BwdParamsE --------------------------
	.section	.nv.constant0._ZN10layer_norm13ln_bwd_kernelINS_13Kernel_traitsIf13__nv_bfloat16fS2_fjLj1536ELj1ELj1ELj4ELj8ENS_18Kernel_traits_baseILj1536EfS2_fS2_fjLj128EEEEELb0ELb0ELb1ELb0EEEvNS_9BwdParamsE,"a",@progbits
	.sectionflags	@""
	.align	4
.nv.constant0._ZN10layer_norm13ln_bwd_kernelINS_13Kernel_traitsIf13__nv_bfloat16fS2_fjLj1536ELj1ELj1ELj4ELj8ENS_18Kernel_traits_baseILj1536EfS2_fS2_fjLj128EEEEELb0ELb0ELb1ELb0EEEvNS_9BwdParamsE:
	.zero		824


//--------------------- .nv.constant0._ZN10layer_norm13ln_bwd_kernelINS_13Kernel_traitsIf13__nv_bfloat16fS2_fjLj1536ELj1ELj1ELj4ELj8ENS_18Kernel_traits_baseILj1536EfS2_fS2_fjLj128EEEEELb0ELb0ELb1ELb1EEEvNS_9BwdParamsE --------------------------
	.section	.nv.constant0._ZN10layer_norm13ln_bwd_kernelINS_13Kernel_traitsIf13__nv_bfloat16fS2_fjLj1536ELj1ELj1ELj4ELj8ENS_18Kernel_traits_baseILj1536EfS2_fS2_fjLj128EEEEELb0ELb0ELb1ELb1EEEvNS_9BwdParamsE,"a",@progbits
	.sectionflags	@""
	.align	4
.nv.constant0._ZN10layer_norm13ln_bwd_kernelINS_13Kernel_traitsIf13__nv_bfloat16fS2_fjLj1536ELj1ELj1ELj4ELj8ENS_18Kernel_traits_baseILj1536EfS2_fS2_fjLj128EEEEELb0ELb0ELb1ELb1EEEvNS_9BwdParamsE:
	.zero		824


//--------------------- .nv.constant0._ZN10layer_norm13ln_bwd_kernelINS_13Kernel_traitsIf13__nv_bfloat16fS2_fjLj1536ELj1ELj1ELj4ELj8ENS_18Kernel_traits_baseILj1536EfS2_fS2_fjLj128EEEEELb0ELb1ELb0ELb0EEEvNS_9BwdParamsE --------------------------
	.section	.nv.constant0._ZN10layer_norm13ln_bwd_kernelINS_13Kernel_traitsIf13__nv_bfloat16fS2_fjLj1536ELj1ELj1ELj4ELj8ENS_18Kernel_traits_baseILj1536EfS2_fS2_fjLj128EEEEELb0ELb1ELb0ELb0EEEvNS_9BwdParamsE,"a",@progbits
	.sectionflags	@""
	.align	4
.nv.constant0._ZN10layer_norm13ln_bwd_kernelINS_13Kernel_traitsIf13__nv_bfloat16fS2_fjLj1536ELj1ELj1ELj4ELj8ENS_18Kernel_traits_baseILj1536EfS2_fS2_fjLj128EEEEELb0ELb1ELb0ELb0EEEvNS_9BwdParamsE:
	.zero		824


//--------------------- .nv.constant0._ZN10layer_norm13ln_bwd_kernelINS_13Kernel_traitsIf13__nv_bfloat16fS2_fjLj1536ELj1ELj1ELj4ELj8ENS_18Kernel_traits_baseILj1536EfS2_fS2_fjLj128EEEEELb0ELb1ELb0ELb1EEEvNS_9BwdParamsE --------------------------
	.section	.nv.constant0._ZN10layer_norm13ln_bwd_kernelINS_13Kernel_traitsIf13__nv_bfloat16fS2_fjLj1536ELj1ELj1ELj4ELj8ENS_18Kernel_traits_baseILj1536EfS2_fS2_fjLj128EEEEELb0ELb1ELb0ELb1EEEvNS_9BwdParamsE,"a",@progbits
	.sectionflags	@""
	.align	4
.nv.constant0._ZN10layer_norm13ln_bwd_kernelINS_13Kernel_traitsIf13__nv_bfloat16fS2_fjLj1536ELj1ELj1ELj4ELj8ENS_18Kernel_traits_baseILj1536EfS2_fS2_fjLj128EEEEELb0ELb1ELb0ELb1EEEvNS_9BwdParamsE:
	.zero		824


//--------------------- .nv.constant0._ZN10layer_norm13ln_bwd_kernelINS_13Kernel_traitsIf13__nv_bfloat16fS2_fjLj1536ELj1ELj1ELj4ELj8ENS_18Kernel_traits_baseILj1536EfS2_fS2_fjLj128EEEEELb0ELb1ELb1ELb0EEEvNS_9BwdParamsE --------------------------
	.section	.nv.constant0._ZN10layer_norm13ln_bwd_kernelINS_13Kernel_traitsIf13__nv_bfloat16fS2_fjLj1536ELj1ELj1ELj4ELj8ENS_18Kernel_traits_baseILj1536EfS2_fS2_fjLj128EEEEELb0ELb1ELb1ELb0EEEvNS_9BwdParamsE,"a",@progbits
	.sectionflags	@""
	.align	4
.nv.constant0._ZN10layer_norm13ln_bwd_kernelINS_13Kernel_traitsIf13__nv_bfloat16fS2_fjLj1536ELj1ELj1ELj4ELj8ENS_18Kernel_traits_baseILj1536EfS2_fS2_fjLj128EEEEELb0ELb1ELb1ELb0EEEvNS_9BwdParamsE:
	.zero		824


//--------------------- .nv.constant0._ZN10layer_norm13ln_bwd_kernelINS_13Kernel_traitsIf13__nv_bfloat16fS2_fjLj1536ELj1ELj1ELj4ELj8ENS_18Kernel_traits_baseILj1536EfS2_fS2_fjLj128EEEEELb0ELb1ELb1ELb1EEEvNS_9BwdParamsE --------------------------
	.section	.nv.constant0._ZN10layer_norm13ln_bwd_kernelINS_13Kernel_traitsIf13__nv_bfloat16fS2_fjLj1536ELj1ELj1ELj4ELj8ENS_18Kernel_traits_baseILj1536EfS2_fS2_fjLj128EEEEELb0ELb1ELb1ELb1EEEvNS_9BwdParamsE,"a",@progbits
	.sectionflags	@""
	.align	4
.nv.constant0._ZN10layer_norm13ln_bwd_kernelINS_13Kernel_traitsIf13__nv_bfloat16fS2_fjLj1536ELj1ELj1ELj4ELj8ENS_18Kernel_traits_baseILj1536EfS2_fS2_fjLj128EEEEELb0ELb1ELb1ELb1EEEvNS_9BwdParamsE:
	.zero		824


//--------------------- .nv.constant0._ZN10layer_norm13ln_bwd_kernelINS_13Kernel_traitsIf13__nv_bfloat16fS2_fjLj1536ELj1ELj1ELj4ELj8ENS_18Kernel_traits_baseILj1536EfS2_fS2_fjLj128EEEEELb1ELb0ELb0ELb0EEEvNS_9BwdParamsE --------------------------
	.section	.nv.constant0._ZN10layer_norm13ln_bwd_kernelINS_13Kernel_traitsIf13__nv_bfloat16fS2_fjLj1536ELj1ELj1ELj4ELj8ENS_18Kernel_traits_baseILj1536EfS2_fS2_fjLj128EEEEELb1ELb0ELb0ELb0EEEvNS_9BwdParamsE,"a",@progbits
	.sectionflags	@""
	.align	4
.nv.constant0._ZN10layer_norm13ln_bwd_kernelINS_13Kernel_traitsIf13__nv_bfloat16fS2_fjLj1536ELj1ELj1ELj4ELj8ENS_18Kernel_traits_baseILj1536EfS2_fS2_fjLj128EEEEELb1ELb0ELb0ELb0EEEvNS_9BwdParamsE:
	.zero		824


//--------------------- .nv.constant0._ZN10layer_norm13ln_bwd_kernelINS_13Kernel_traitsIf13__nv_bfloat16fS2_fjLj1536ELj1ELj1ELj4ELj8ENS_18Kernel_traits_baseILj1536EfS2_fS2_fjLj128EEEEELb1ELb0ELb0ELb1EEEvNS_9BwdParamsE --------------------------
	.section	.nv.constant0._ZN10layer_norm13ln_bwd_kernelINS_13Kernel_traitsIf13__nv_bfloat16fS2_fjLj1536ELj1ELj1ELj4ELj8ENS_18Kernel_traits_baseILj1536EfS2_fS2_fjLj128EEEEELb1ELb0ELb0ELb1EEEvNS_9BwdParamsE,"a",@progbits
	.sectionflags	@""
	.align	4
.nv.constant0._ZN10layer_norm13ln_bwd_kernelINS_13Kernel_traitsIf13__nv_bfloat16fS2_fjLj1536ELj1ELj1ELj4ELj8ENS_18Kernel_traits_baseILj1536EfS2_fS2_fjLj128EEEEELb1ELb0ELb0ELb1EEEvNS_9BwdParamsE:
	.zero		824


//--------------------- .nv.constant0._ZN10layer_norm22ln_bwd_finalize_kernelINS_22Kernel_traits_finalizeILj1536Ef13__nv_bfloat16fS2_fjLb0ELj1024ELj4ENS_18Kernel_traits_baseILj1536EfS2_fS2_fjLj1024EEEEELb0ELb0EEEvNS_9BwdParamsE --------------------------
	.section	.nv.constant0._ZN10layer_norm22ln_bwd_finalize_kernelINS_22Kernel_traits_finalizeILj1536Ef13__nv_bfloat16fS2_fjLb0ELj1024ELj4ENS_18Kernel_traits_baseILj1536EfS2_fS2_fjLj1024EEEEELb0ELb0EEEvNS_9BwdParamsE,"a",@progbits
	.sectionflags	@""
	.align	4
.nv.constant0._ZN10layer_norm22ln_bwd_finalize_kernelINS_22Kernel_traits_finalizeILj1536Ef13__nv_bfloat16fS2_fjLb0ELj1024ELj4ENS_18Kernel_traits_baseILj1536EfS2_fS2_fjLj1024EEEEELb0ELb0EEEvNS_9BwdParamsE:
	.zero		824


//--------------------- .nv.constant0._ZN10layer_norm13ln_bwd_kernelINS_13Kernel_traitsIf13__nv_bfloat16fS2_fjLj1536ELj1ELj1ELj4ELj8ENS_18Kernel_traits_baseILj1536EfS2_fS2_fjLj128EEEEELb1ELb0ELb1ELb0EEEvNS_9BwdParamsE --------------------------
	.section	.nv.constant0._ZN10layer_norm13ln_bwd_kernelINS_13Kernel_traitsIf13__nv_bfloat16fS2_fjLj1536ELj1ELj1ELj4ELj8ENS_18Kernel_traits_baseILj1536EfS2_fS2_fjLj128EEEEELb1ELb0ELb1ELb0EEEvNS_9BwdParamsE,"a",@progbits
	.sectionflags	@""
	.align	4
.nv.constant0._ZN10layer_norm13ln_bwd_kernelINS_13Kernel_traitsIf13__nv_bfloat16fS2_fjLj1536ELj1ELj1ELj4ELj8ENS_18Kernel_traits_baseILj1536EfS2_fS2_fjLj128EEEEELb1ELb0ELb1ELb0EEEvNS_9BwdParamsE:
	.zero		824


//--------------------- .nv.constant0._ZN10layer_norm22ln_bwd_finalize_kernelINS_22Kernel_traits_finalizeILj1536Ef13__nv_bfloat16fS2_fjLb0ELj1024ELj4ENS_18Kernel_traits_baseILj1536EfS2_fS2_fjLj1024EEEEELb0ELb1EEEvNS_9BwdParamsE --------------------------
	.section	.nv.constant0._ZN10layer_norm22ln_bwd_finalize_kernelINS_22Kernel_traits_finalizeILj1536Ef13__nv_bfloat16fS2_fjLb0ELj1024ELj4ENS_18Kernel_traits_baseILj1536EfS2_fS2_fjLj1024EEEEELb0ELb1EEEvNS_9BwdParamsE,"a",@progbits
	.sectionflags	@""
	.align	4
.nv.constant0._ZN10layer_norm22ln_bwd_finalize_kernelINS_22Kernel_traits_finalizeILj1536Ef13__nv_bfloat16fS2_fjLb0ELj1024ELj4ENS_18Kernel_traits_baseILj1536EfS2_fS2_fjLj1024EEEEELb0ELb1EEEvNS_9BwdParamsE:
	.zero		824


//--------------------- .nv.constant0._ZN10layer_norm13ln_bwd_kernelINS_13Kernel_traitsIf13__nv_bfloat16fS2_fjLj1536ELj1ELj1ELj4ELj8ENS_18Kernel_traits_baseILj1536EfS2_fS2_fjLj128EEEEELb1ELb0ELb1ELb1EEEvNS_9BwdParamsE --------------------------
	.section	.nv.constant0._ZN10layer_norm13ln_bwd_kernelINS_13Kernel_traitsIf13__nv_bfloat16fS2_fjLj1536ELj1ELj1ELj4ELj8ENS_18Kernel_traits_baseILj1536EfS2_fS2_fjLj128EEEEELb1ELb0ELb1ELb1EEEvNS_9BwdParamsE,"a",@progbits
	.sectionflags	@""
	.align	4
.nv.constant0._ZN10layer_norm13ln_bwd_kernelINS_13Kernel_traitsIf13__nv_bfloat16fS2_fjLj1536ELj1ELj1ELj4ELj8ENS_18Kernel_traits_baseILj1536EfS2_fS2_fjLj128EEEEELb1ELb0ELb1ELb1EEEvNS_9BwdParamsE:
	.zero		824


//--------------------- .nv.constant0._ZN10layer_norm13ln_bwd_kernelINS_13Kernel_traitsIf13__nv_bfloat16fS2_fjLj1536ELj1ELj1ELj4ELj8ENS_18Kernel_traits_baseILj1536EfS2_fS2_fjLj128EEEEELb1ELb1ELb0ELb0EEEvNS_9BwdParamsE --------------------------
	.section	.nv.constant0._ZN10layer_norm13ln_bwd_kernelINS_13Kernel_traitsIf13__nv_bfloat16fS2_fjLj1536ELj1ELj1ELj4ELj8ENS_18Kernel_traits_baseILj1536EfS2_fS2_fjLj128EEEEELb1ELb1ELb0ELb0EEEvNS_9BwdParamsE,"a",@progbits
	.sectionflags	@""
	.align	4
.nv.constant0._ZN10layer_norm13ln_bwd_kernelINS_13Kernel_traitsIf13__nv_bfloat16fS2_fjLj1536ELj1ELj1ELj4ELj8ENS_18Kernel_traits_baseILj1536EfS2_fS2_fjLj128EEEEELb1ELb1ELb0ELb0EEEvNS_9BwdParamsE:
	.zero		824


//--------------------- .nv.constant0._ZN10layer_norm13ln_bwd_kernelINS_13Kernel_traitsIf13__nv_bfloat16fS2_fjLj1536ELj1ELj1ELj4ELj8ENS_18Kernel_traits_baseILj1536EfS2_fS2_fjLj128EEEEELb1ELb1ELb0ELb1EEEvNS_9BwdParamsE --------------------------
	.section	.nv.constant0._ZN10layer_norm13ln_bwd_kernelINS_13Kernel_traitsIf13__nv_bfloat16fS2_fjLj1536ELj1ELj1ELj4ELj8ENS_18Kernel_traits_baseILj1536EfS2_fS2_fjLj128EEEEELb1ELb1ELb0ELb1EEEvNS_9BwdParamsE,"a",@progbits
	.sectionflags	@""
	.align	4
.nv.constant0._ZN10layer_norm13ln_bwd_kernelINS_13Kernel_traitsIf13__nv_bfloat16fS2_fjLj1536ELj1ELj1ELj4ELj8ENS_18Kernel_traits_baseILj1536EfS2_fS2_fjLj128EEEEELb1ELb1ELb0ELb1EEEvNS_9BwdParamsE:
	.zero		824


//--------------------- .nv.constant0._ZN10layer_norm22ln_bwd_finalize_kernelINS_22Kernel_traits_finalizeILj1536Ef13__nv_bfloat16fS2_fjLb1ELj1024ELj4ENS_18Kernel_traits_baseILj1536EfS2_fS2_fjLj1024EEEEELb1ELb0EEEvNS_9BwdParamsE --------------------------
	.section	.nv.constant0._ZN10layer_norm22ln_bwd_finalize_kernelINS_22Kernel_traits_finalizeILj1536Ef13__nv_bfloat16fS2_fjLb1ELj1024ELj4ENS_18Kernel_traits_baseILj1536EfS2_fS2_fjLj1024EEEEELb1ELb0EEEvNS_9BwdParamsE,"a",@progbits
	.sectionflags	@""
	.align	4
.nv.constant0._ZN10layer_norm22ln_bwd_finalize_kernelINS_22Kernel_traits_finalizeILj1536Ef13__nv_bfloat16fS2_fjLb1ELj1024ELj4ENS_18Kernel_traits_baseILj1536EfS2_fS2_fjLj1024EEEEELb1ELb0EEEvNS_9BwdParamsE:
	.zero		824


//--------------------- .nv.constant0._ZN10layer_norm13ln_bwd_kernelINS_13Kernel_traitsIf13__nv_bfloat16fS2_fjLj1536ELj1ELj1ELj4ELj8ENS_18Kernel_traits_baseILj1536EfS2_fS2_fjLj128EEEEELb1ELb1ELb1ELb0EEEvNS_9BwdParamsE --------------------------
	.section	.nv.constant0._ZN10layer_norm13ln_bwd_kernelINS_13Kernel_traitsIf13__nv_bfloat16fS2_fjLj1536ELj1ELj1ELj4ELj8ENS_18Kernel_traits_baseILj1536EfS2_fS2_fjLj128EEEEELb1ELb1ELb1ELb0EEEvNS_9BwdParamsE,"a",@progbits
	.sectionflags	@""
	.align	4
.nv.constant0._ZN10layer_norm13ln_bwd_kernelINS_13Kernel_traitsIf13__nv_bfloat16fS2_fjLj1536ELj1ELj1ELj4ELj8ENS_18Kernel_traits_baseILj1536EfS2_fS2_fjLj128EEEEELb1ELb1ELb1ELb0EEEvNS_9BwdParamsE:
	.zero		824


//--------------------- .nv.constant0._ZN10layer_norm22ln_bwd_finalize_kernelINS_22Kernel_traits_finalizeILj1536Ef13__nv_bfloat16fS2_fjLb1ELj1024ELj4ENS_18Kernel_traits_baseILj1536EfS2_fS2_fjLj1024EEEEELb1ELb1EEEvNS_9BwdParamsE --------------------------
	.section	.nv.constant0._ZN10layer_norm22ln_bwd_finalize_kernelINS_22Kernel_traits_finalizeILj1536Ef13__nv_bfloat16fS2_fjLb1ELj1024ELj4ENS_18Kernel_traits_baseILj1536EfS2_fS2_fjLj1024EEEEELb1ELb1EEEvNS_9BwdParamsE,"a",@progbits
	.sectionflags	@""
	.align	4
.nv.constant0._ZN10layer_norm22ln_bwd_finalize_kernelINS_22Kernel_traits_finalizeILj1536Ef13__nv_bfloat16fS2_fjLb1ELj1024ELj4ENS_18Kernel_traits_baseILj1536EfS2_fS2_fjLj1024EEEEELb1ELb1EEEvNS_9BwdParamsE:
	.zero		824


//--------------------- .nv.constant0._ZN10layer_norm13ln_bwd_kernelINS_13Kernel_traitsIf13__nv_bfloat16fS2_fjLj1536ELj1ELj1ELj4ELj8ENS_18Kernel_traits_baseILj1536EfS2_fS2_fjLj128EEEEELb1ELb1ELb1ELb1EEEvNS_9BwdParamsE --------------------------
	.section	.nv.constant0._ZN10layer_norm13ln_bwd_kernelINS_13Kernel_traitsIf13__nv_bfloat16fS2_fjLj1536ELj1ELj1ELj4ELj8ENS_18Kernel_traits_baseILj1536EfS2_fS2_fjLj128EEEEELb1ELb1ELb1ELb1EEEvNS_9BwdParamsE,"a",@progbits
	.sectionflags	@""
	.align	4
.nv.constant0._ZN10layer_norm13ln_bwd_kernelINS_13Kernel_traitsIf13__nv_bfloat16fS2_fjLj1536ELj1ELj1ELj4ELj8ENS_18Kernel_traits_baseILj1536EfS2_fS2_fjLj128EEEEELb1ELb1ELb1ELb1EEEvNS_9BwdParamsE:
	.zero		824


//--------------------- .nv.constant0._ZN10layer_norm13ln_bwd_kernelINS_13Kernel_traitsIf6__halfS2_S2_fjLj1536ELj1ELj1ELj4ELj8ENS_18Kernel_traits_baseILj1536EfS2_S2_S2_fjLj128EEEEELb0ELb0ELb0ELb0EEEvNS_9BwdParamsE --------------------------
	.section	.nv.constant0._ZN10layer_norm13ln_bwd_kernelINS_13Kernel_traitsIf6__halfS2_S2_fjLj1536ELj1ELj1ELj4ELj8ENS_18Kernel_traits_baseILj1536EfS2_S2_S2_fjLj128EEEEELb0ELb0ELb0ELb0EEEvNS_9BwdParamsE,"a",@progbits
	.sectionflags	@""
	.align	4
.nv.constant0._ZN10layer_norm13ln_bwd_kernelINS_13Kernel_traitsIf6__halfS2_S2_fjLj1536ELj1ELj1ELj4ELj8ENS_18Kernel_traits_baseILj1536EfS2_S2_S2_fjLj128EEEEELb0ELb0ELb0ELb0EEEvNS_9BwdParamsE:
	.zero		824


//--------------------- .nv.constant0._ZN10layer_norm13ln_bwd_kernelINS_13Kernel_traitsIf6__halfS2_S2_fjLj1536ELj1ELj1ELj4ELj8ENS_18Kernel_traits_baseILj1536EfS2_S2_S2_fjLj128EEEEELb0ELb0ELb0ELb1EEEvNS_9BwdParamsE --------------------------
	.section	.nv.constant0._ZN10layer_norm13ln_bwd_kernelINS_13Kernel_traitsIf6__halfS2_S2_fjLj1536ELj1ELj1ELj4ELj8ENS_18Kernel_traits_baseILj1536EfS2_S2_S2_fjLj128EEEEELb0ELb0ELb0ELb1EEEvNS_9BwdParamsE,"a",@progbits
	.sectionflags	@""
	.align	4
.nv.constant0._ZN10layer_norm13ln_bwd_kernelINS_13Kernel_traitsIf6__halfS2_S2_fjLj1536ELj1ELj1ELj4ELj8ENS_18Kernel_traits_baseILj1536EfS2_S2_S2_fjLj128EEEEELb0ELb0ELb0ELb1EEEvNS_9BwdParamsE:
	.zero		824


//--------------------- .nv.constant0._ZN10layer_norm13ln_bwd_kernelINS_13Kernel_traitsIf6__halfS2_S2_fjLj1536ELj1ELj1ELj4ELj8ENS_18Kernel_traits_baseILj1536EfS2_S2_S2_fjLj128EEEEELb0ELb0ELb1ELb0EEEvNS_9BwdParamsE --------------------------
	.section	.nv.constant0._ZN10layer_norm13ln_bwd_kernelINS_13Kernel_traitsIf6__halfS2_S2_fjLj1536ELj1ELj1ELj4ELj8ENS_18Kernel_traits_baseILj1536EfS2_S2_S2_fjLj128EEEEELb0ELb0ELb1ELb0EEEvNS_9BwdParamsE,"a",@progbits
	.sectionflags	@""
	.align	4
.nv.constant0._ZN10layer_norm13ln_bwd_kernelINS_13Kernel_traitsIf6__halfS2_S2_fjLj1536ELj1ELj1ELj4ELj8ENS_18Kernel_traits_baseILj1536EfS2_S2_S2_fjLj128EEEEELb0ELb0ELb1ELb0EEEvNS_9BwdParamsE:
	.zero		824


//--------------------- .nv.constant0._ZN10layer_norm13ln_bwd_kernelINS_13Kernel_traitsIf6__halfS2_S2_fjLj1536ELj1ELj1ELj4ELj8ENS_18Kernel_traits_baseILj1536EfS2_S2_S2_fjLj128EEEEELb0ELb0ELb1ELb1EEEvNS_9BwdParamsE --------------------------
	.section	.nv.constant0._ZN10layer_norm13ln_bwd_kernelINS_13Kernel_traitsIf6__halfS2_S2_fjLj1536ELj1ELj1ELj4ELj8ENS_18Kernel_traits_baseILj1536EfS2_S2_S2_fjLj128EEEEELb0ELb0ELb1ELb1EEEvNS_9BwdParamsE,"a",@progbits
	.sectionflags	@""
	.align	4
.nv.constant0._ZN10layer_norm13ln_bwd_kernelINS_13Kernel_traitsIf6__halfS2_S2_fjLj1536ELj1ELj1ELj4ELj8ENS_18Kernel_traits_baseILj1536EfS2_S2_S2_fjLj128EEEEELb0ELb0ELb1ELb1EEEvNS_9BwdParamsE:
	.zero		824


//--------------------- .nv.constant0._ZN10layer_norm13ln_bwd_kernelINS_13Kernel_traitsIf6__halfS2_S2_fjLj1536ELj1ELj1ELj4ELj8ENS_18Kernel_traits_baseILj1536EfS2_S2_S2_fjLj128EEEEELb0ELb1ELb0ELb0EEEvNS_9BwdParamsE --------------------------
	.section	.nv.constant0._ZN10layer_norm13ln_bwd_kernelINS_13Kernel_traitsIf6__halfS2_S2_fjLj1536ELj1ELj1ELj4ELj8ENS_18Kernel_traits_baseILj1536EfS2_S2_S2_fjLj128EEEEELb0ELb1ELb0ELb0EEEvNS_9BwdParamsE,"a",@progbits
	.sectionflags	@""
	.align	4
.nv.constant0._ZN10layer_norm13ln_bwd_kernelINS_13Kernel_traitsIf6__halfS2_S2_fjLj1536ELj1ELj1ELj4ELj8ENS_18Kernel_traits_baseILj1536EfS2_S2_S2_fjLj128EEEEELb0ELb1ELb0ELb0EEEvNS_9BwdParamsE:
	.zero		824


//--------------------- .nv.constant0._ZN10layer_norm13ln_bwd_kernelINS_13Kernel_traitsIf6__halfS2_S2_fjLj1536ELj1ELj1ELj4ELj8ENS_18Kernel_traits_baseILj1536EfS2_S2_S2_fjLj128EEEEELb0ELb1ELb0ELb1EEEvNS_9BwdParamsE --------------------------
	.section	.nv.constant0._ZN10layer_norm13ln_bwd_kernelINS_13Kernel_traitsIf6__halfS2_S2_fjLj1536ELj1ELj1ELj4ELj8ENS_18Kernel_traits_baseILj1536EfS2_S2_S2_fjLj128EEEEELb0ELb1ELb0ELb1EEEvNS_9BwdParamsE,"a",@progbits
	.sectionflags	@""
	.align	4
.nv.constant0._ZN10layer_norm13ln_bwd_kernelINS_13Kernel_traitsIf6__halfS2_S2_fjLj1536ELj1ELj1ELj4ELj8ENS_18Kernel_traits_baseILj1536EfS2_S2_S2_fjLj128EEEEELb0ELb1ELb0ELb1EEEvNS_9BwdParamsE:
	.zero		824


//--------------------- .nv.constant0._ZN10layer_norm13ln_bwd_kernelINS_13Kernel_traitsIf6__halfS2_S2_fjLj1536ELj1ELj1ELj4ELj8ENS_18Kernel_traits_baseILj1536EfS2_S2_S2_fjLj128EEEEELb0ELb1ELb1ELb0EEEvNS_9BwdParamsE --------------------------
	.section	.nv.constant0._ZN10layer_norm13ln_bwd_kernelINS_13Kernel_traitsIf6__halfS2_S2_fjLj1536ELj1ELj1ELj4ELj8ENS_18Kernel_traits_baseILj1536EfS2_S2_S2_fjLj128EEEEELb0ELb1ELb1ELb0EEEvNS_9BwdParamsE,"a",@progbits
	.sectionflags	@""
	.align	4
.nv.constant0._ZN10layer_norm13ln_bwd_kernelINS_13Kernel_traitsIf6__halfS2_S2_fjLj1536ELj1ELj1ELj4ELj8ENS_18Kernel_traits_baseILj1536EfS2_S2_S2_fjLj128EEEEELb0ELb1ELb1ELb0EEEvNS_9BwdParamsE:
	.zero		824


//--------------------- .nv.constant0._ZN10layer_norm13ln_bwd_kernelINS_13Kernel_traitsIf6__halfS2_S2_fjLj1536ELj1ELj1ELj4ELj8ENS_18Kernel_traits_baseILj1536EfS2_S2_S2_fjLj128EEEEELb0ELb1ELb1ELb1EEEvNS_9BwdParamsE --------------------------
	.section	.nv.constant0._ZN10layer_norm13ln_bwd_kernelINS_13Kernel_traitsIf6__halfS2_S2_fjLj1536ELj1ELj1ELj4ELj8ENS_18Kernel_traits_baseILj1536EfS2_S2_S2_fjLj128EEEEELb0ELb1ELb1ELb1EEEvNS_9BwdParamsE,"a",@progbits
	.sectionflags	@""
	.align	4
.nv.constant0._ZN10layer_norm13ln_bwd_kernelINS_13Kernel_traitsIf6__halfS2_S2_fjLj1536ELj1ELj1ELj4ELj8ENS_18Kernel_traits_baseILj1536EfS2_S2_S2_fjLj128EEEEELb0ELb1ELb1ELb1EEEvNS_9BwdParamsE:
	.zero		824


//--------------------- .nv.constant0._ZN10layer_norm13ln_bwd_kernelINS_13Kernel_traitsIf6__halfS2_S2_fjLj1536ELj1ELj1ELj4ELj8ENS_18Kernel_traits_baseILj1536EfS2_S2_S2_fjLj128EEEEELb1ELb0ELb0ELb0EEEvNS_9BwdParamsE --------------------------
	.section	.nv.constant0._ZN10layer_norm13ln_bwd_kernelINS_13Kernel_traitsIf6__halfS2_S2_fjLj1536ELj1ELj1ELj4ELj8ENS_18Kernel_traits_baseILj1536EfS2_S2_S2_fjLj128EEEEELb1ELb0ELb0ELb0EEEvNS_9BwdParamsE,"a",@progbits
	.sectionflags	@""
	.align	4
.nv.constant0._ZN10layer_norm13ln_bwd_kernelINS_13Kernel_traitsIf6__halfS2_S2_fjLj1536ELj1ELj1ELj4ELj8ENS_18Kernel_traits_baseILj1536EfS2_S2_S2_fjLj128EEEEELb1ELb0ELb0ELb0EEEvNS_9BwdParamsE:
	.zero		824


//--------------------- .nv.constant0._ZN10layer_norm13ln_bwd_kernelINS_13Kernel_traitsIf6__halfS2_S2_fjLj1536ELj1ELj1ELj4ELj8ENS_18Kernel_traits_baseILj1536EfS2_S2_S2_fjLj128EEEEELb1ELb0ELb0ELb1EEEvNS_9BwdParamsE --------------------------
	.section	.nv.constant0._ZN10layer_norm13ln_bwd_kernelINS_13Kernel_traitsIf6__halfS2_S2_fjLj1536ELj1ELj1ELj4ELj8ENS_18Kernel_traits_baseILj1536EfS2_S2_S2_fjLj128EEEEELb1ELb0ELb0ELb1EEEvNS_9BwdParamsE,"a",@progbits
	.sectionflags	@""
	.align	4
.nv.constant0._ZN10layer_norm13ln_bwd_kernelINS_13Kernel_traitsIf6__halfS2_S2_fjLj1536ELj1ELj1ELj4ELj8ENS_18Kernel_traits_baseILj1536EfS2_S2_S2_fjLj128EEEEELb1ELb0ELb0ELb1EEEvNS_9BwdParamsE:
	.zero		824


//--------------------- .nv.constant0._ZN10layer_norm22ln_bwd_finalize_kernelINS_22Kernel_traits_finalizeILj1536Ef6__halfS2_S2_fjLb0ELj1024ELj4ENS_18Kernel_traits_baseILj1536EfS2_S2_S2_fjLj1024EEEEELb0ELb0EEEvNS_9BwdParamsE --------------------------
	.section	.nv.constant0._ZN10layer_norm22ln_bwd_finalize_kernelINS_22Kernel_traits_finalizeILj1536Ef6__halfS2_S2_fjLb0ELj1024ELj4ENS_18Kernel_traits_baseILj1536EfS2_S2_S2_fjLj1024EEEEELb0ELb0EEEvNS_9BwdParamsE,"a",@progbits
	.sectionflags	@""
	.align	4
.nv.constant0._ZN10layer_norm22ln_bwd_finalize_kernelINS_22Kernel_traits_finalizeILj1536Ef6__halfS2_S2_fjLb0ELj1024ELj4ENS_18Kernel_traits_baseILj1536EfS2_S2_S2_fjLj1024EEEEELb0ELb0EEEvNS_9BwdParamsE:
	.zero		824


//--------------------- .nv.constant0._ZN10layer_norm13ln_bwd_kernelINS_13Kernel_traitsIf6__halfS2_S2_fjLj1536ELj1ELj1ELj4ELj8ENS_18Kernel_traits_baseILj1536EfS2_S2_S2_fjLj128EEEEELb1ELb0ELb1ELb0EEEvNS_9BwdParamsE --------------------------
	.section	.nv.constant0._ZN10layer_norm13ln_bwd_kernelINS_13Kernel_traitsIf6__halfS2_S2_fjLj1536ELj1ELj1ELj4ELj8ENS_18Kernel_traits_baseILj1536EfS2_S2_S2_fjLj128EEEEELb1ELb0ELb1ELb0EEEvNS_9BwdParamsE,"a",@progbits
	.sectionflags	@""
	.align	4
.nv.constant0._ZN10layer_norm13ln_bwd_kernelINS_13Kernel_traitsIf6__halfS2_S2_fjLj1536ELj1ELj1ELj4ELj8ENS_18Kernel_traits_baseILj1536EfS2_S2_S2_fjLj128EEEEELb1ELb0ELb1ELb0EEEvNS_9BwdParamsE:
	.zero		824


//--------------------- .nv.constant0._ZN10layer_norm22ln_bwd_finalize_kernelINS_22Kernel_traits_finalizeILj1536Ef6__halfS2_S2_fjLb0ELj1024ELj4ENS_18Kernel_traits_baseILj1536EfS2_S2_S2_fjLj1024EEEEELb0ELb1EEEvNS_9BwdParamsE --------------------------
	.section	.nv.constant0._ZN10layer_norm22ln_bwd_finalize_kernelINS_22Kernel_traits_finalizeILj1536Ef6__halfS2_S2_fjLb0ELj1024ELj4ENS_18Kernel_traits_baseILj1536EfS2_S2_S2_fjLj1024EEEEELb0ELb1EEEvNS_9BwdParamsE,"a",@progbits
	.sectionflags	@""
	.align	4
.nv.constant0._ZN10layer_norm22ln_bwd_finalize_kernelINS_22Kernel_traits_finalizeILj1536Ef6__halfS2_S2_fjLb0ELj1024ELj4ENS_18Kernel_traits_baseILj1536EfS2_S2_S2_fjLj1024EEEEELb0ELb1EEEvNS_9BwdParamsE:
	.zero		824


//--------------------- .nv.constant0._ZN10layer_norm13ln_bwd_kernelINS_13Kernel_traitsIf6__halfS2_S2_fjLj1536ELj1ELj1ELj4ELj8ENS_18Kernel_traits_baseILj1536EfS2_S2_S2_fjLj128EEEEELb1ELb0ELb1ELb1EEEvNS_9BwdParamsE --------------------------
	.section	.nv.constant0._ZN10layer_norm13ln_bwd_kernelINS_13Kernel_traitsIf6__halfS2_S2_fjLj1536ELj1ELj1ELj4ELj8ENS_18Kernel_traits_baseILj1536EfS2_S2_S2_fjLj128EEEEELb1ELb0ELb1ELb1EEEvNS_9BwdParamsE,"a",@progbits
	.sectionflags	@""
	.align	4
.nv.constant0._ZN10layer_norm13ln_bwd_kernelINS_13Kernel_traitsIf6__halfS2_S2_fjLj1536ELj1ELj1ELj4ELj8ENS_18Kernel_traits_baseILj1536EfS2_S2_S2_fjLj128EEEEELb1ELb0ELb1ELb1EEEvNS_9BwdParamsE:
	.zero		824


//--------------------- .nv.constant0._ZN10layer_norm13ln_bwd_kernelINS_13Kernel_traitsIf6__halfS2_S2_fjLj1536ELj1ELj1ELj4ELj8ENS_18Kernel_traits_baseILj1536EfS2_S2_S2_fjLj128EEEEELb1ELb1ELb0ELb0EEEvNS_9BwdParamsE --------------------------
	.section	.nv.constant0._ZN10layer_norm13ln_bwd_kernelINS_13Kernel_traitsIf6__halfS2_S2_fjLj1536ELj1ELj1ELj4ELj8ENS_18Kernel_traits_baseILj1536EfS2_S2_S2_fjLj128EEEEELb1ELb1ELb0ELb0EEEvNS_9BwdParamsE,"a",@progbits
	.sectionflags	@""
	.align	4
.nv.constant0._ZN10layer_norm13ln_bwd_kernelINS_13Kernel_traitsIf6__halfS2_S2_fjLj1536ELj1ELj1ELj4ELj8ENS_18Kernel_traits_baseILj1536EfS2_S2_S2_fjLj128EEEEELb1ELb1ELb0ELb0EEEvNS_9BwdParamsE:
	.zero		824


//--------------------- .nv.constant0._ZN10layer_norm13ln_bwd_kernelINS_13Kernel_traitsIf6__halfS2_S2_fjLj1536ELj1ELj1ELj4ELj8ENS_18Kernel_traits_baseILj1536EfS2_S2_S2_fjLj128EEEEELb1ELb1ELb0ELb1EEEvNS_9BwdParamsE --------------------------
	.section	.nv.constant0._ZN10layer_norm13ln_bwd_kernelINS_13Kernel_traitsIf6__halfS2_S2_fjLj1536ELj1ELj1ELj4ELj8ENS_18Kernel_traits_baseILj1536EfS2_S2_S2_fjLj128EEEEELb1ELb1ELb0ELb1EEEvNS_9BwdParamsE,"a",@progbits
	.sectionflags	@""
	.align	4
.nv.constant0._ZN10layer_norm13ln_bwd_kernelINS_13Kernel_traitsIf6__halfS2_S2_fjLj1536ELj1ELj1ELj4ELj8ENS_18Kernel_traits_baseILj1536EfS2_S2_S2_fjLj128EEEEELb1ELb1ELb0ELb1EEEvNS_9BwdParamsE:
	.zero		824


//--------------------- .nv.constant0._ZN10layer_norm22ln_bwd_finalize_kernelINS_22Kernel_traits_finalizeILj1536Ef6__halfS2_S2_fjLb1ELj1024ELj4ENS_18Kernel_traits_baseILj1536EfS2_S2_S2_fjLj1024EEEEELb1ELb0EEEvNS_9BwdParamsE --------------------------
	.section	.nv.constant0._ZN10layer_norm22ln_bwd_finalize_kernelINS_22Kernel_traits_finalizeILj1536Ef6__halfS2_S2_fjLb1ELj1024ELj4ENS_18Kernel_traits_baseILj1536EfS2_S2_S2_fjLj1024EEEEELb1ELb0EEEvNS_9BwdParamsE,"a",@progbits
	.sectionflags	@""
	.align	4
.nv.constant0._ZN10layer_norm22ln_bwd_finalize_kernelINS_22Kernel_traits_finalizeILj1536Ef6__halfS2_S2_fjLb1ELj1024ELj4ENS_18Kernel_traits_baseILj1536EfS2_S2_S2_fjLj1024EEEEELb1ELb0EEEvNS_9BwdParamsE:
	.zero		824


//--------------------- .nv.constant0._ZN10layer_norm13ln_bwd_kernelINS_13Kernel_traitsIf6__halfS2_S2_fjLj1536ELj1ELj1ELj4ELj8ENS_18Kernel_traits_baseILj1536EfS2_S2_S2_fjLj128EEEEELb1ELb1ELb1ELb0EEEvNS_9BwdParamsE --------------------------
	.section	.nv.constant0._ZN10layer_norm13ln_bwd_kernelINS_13Kernel_traitsIf6__halfS2_S2_fjLj1536ELj1ELj1ELj4ELj8ENS_18Kernel_traits_baseILj1536EfS2_S2_S2_fjLj128EEEEELb1ELb1ELb1ELb0EEEvNS_9BwdParamsE,"a",@progbits
	.sectionflags	@""
	.align	4
.nv.constant0._ZN10layer_norm13ln_bwd_kernelINS_13Kernel_traitsIf6__halfS2_S2_fjLj1536ELj1ELj1ELj4ELj8ENS_18Kernel_traits_baseILj1536EfS2_S2_S2_fjLj128EEEEELb1ELb1ELb1ELb0EEEvNS_9BwdParamsE:
	.zero		824


//--------------------- .nv.constant0._ZN10layer_norm22ln_bwd_finalize_kernelINS_22Kernel_traits_finalizeILj1536Ef6__halfS2_S2_fjLb1ELj1024ELj4ENS_18Kernel_traits_baseILj1536EfS2_S2_S2_fjLj1024EEEEELb1ELb1EEEvNS_9BwdParamsE --------------------------
	.section	.nv.constant0._ZN10layer_norm22ln_bwd_finalize_kernelINS_22Kernel_traits_finalizeILj1536Ef6__halfS2_S2_fjLb1ELj1024ELj4ENS_18Kernel_traits_baseILj1536EfS2_S2_S2_fjLj1024EEEEELb1ELb1EEEvNS_9BwdParamsE,"a",@progbits
	.sectionflags	@""
	.align	4
.nv.constant0._ZN10layer_norm22ln_bwd_finalize_kernelINS_22Kernel_traits_finalizeILj1536Ef6__halfS2_S2_fjLb1ELj1024ELj4ENS_18Kernel_traits_baseILj1536EfS2_S2_S2_fjLj1024EEEEELb1ELb1EEEvNS_9BwdParamsE:
	.zero		824


//--------------------- .nv.constant0._ZN10layer_norm13ln_bwd_kernelINS_13Kernel_traitsIf6__halfS2_S2_fjLj1536ELj1ELj1ELj4ELj8ENS_18Kernel_traits_baseILj1536EfS2_S2_S2_fjLj128EEEEELb1ELb1ELb1ELb1EEEvNS_9BwdParamsE --------------------------
	.section	.nv.constant0._ZN10layer_norm13ln_bwd_kernelINS_13Kernel_traitsIf6__halfS2_S2_fjLj1536ELj1ELj1ELj4ELj8ENS_18Kernel_traits_baseILj1536EfS2_S2_S2_fjLj128EEEEELb1ELb1ELb1ELb1EEEvNS_9BwdParamsE,"a",@progbits
	.sectionflags	@""
	.align	4
.nv.constant0._ZN10layer_norm13ln_bwd_kernelINS_13Kernel_traitsIf6__halfS2_S2_fjLj1536ELj1ELj1ELj4ELj8ENS_18Kernel_traits_baseILj1536EfS2_S2_S2_fjLj128EEEEELb1ELb1ELb1ELb1EEEvNS_9BwdParamsE:
	.zero		824


//--------------------- .nv.constant0._ZN10layer_norm13ln_bwd_kernelINS_13Kernel_traitsI6__halfS2_fS2_fjLj1536ELj1ELj1ELj4ELj8ENS_18Kernel_traits_baseILj1536ES2_S2_fS2_fjLj128EEEEELb0ELb0ELb0ELb0EEEvNS_9BwdParamsE --------------------------
	.section	.nv.constant0._ZN10layer_norm13ln_bwd_kernelINS_13Kernel_traitsI6__halfS2_fS2_fjLj1536ELj1ELj1ELj4ELj8ENS_18Kernel_traits_baseILj1536ES2_S2_fS2_fjLj128EEEEELb0ELb0ELb0ELb0EEEvNS_9BwdParamsE,"a",@progbits
	.sectionflags	@""
	.align	4
.nv.constant0._ZN10layer_norm13ln_bwd_kernelINS_13Kernel_traitsI6__halfS2_fS2_fjLj1536ELj1ELj1ELj4ELj8ENS_18Kernel_traits_baseILj1536ES2_S2_fS2_fjLj128EEEEELb0ELb0ELb0ELb0EEEvNS_9BwdParamsE:
	.zero		824


//--------------------- .nv.constant0._ZN10layer_norm13ln_bwd_kernelINS_13Kernel_traitsI6__halfS2_fS2_fjLj1536ELj1ELj1ELj4ELj8ENS_18Kernel_traits_baseILj1536ES2_S2_fS2_fjLj128EEEEELb0ELb0ELb0ELb1EEEvNS_9BwdParamsE --------------------------
	.section	.nv.constant0._ZN10layer_norm13ln_bwd_kernelINS_13Kernel_traitsI6__halfS2_fS2_fjLj1536ELj1ELj1ELj4ELj8ENS_18Kernel_traits_baseILj1536ES2_S2_fS2_fjLj128EEEEELb0ELb0ELb0ELb1EEEvNS_9BwdParamsE,"a",@progbits
	.sectionflags	@""
	.align	4
.nv.constant0._ZN10layer_norm13ln_bwd_kernelINS_13Kernel_traitsI6__halfS2_fS2_fjLj1536ELj1ELj1ELj4ELj8ENS_18Kernel_traits_baseILj1536ES2_S2_fS2_fjLj128EEEEELb0ELb0ELb0ELb1EEEvNS_9BwdParamsE:
	.zero		824


//--------------------- .nv.constant0._ZN10layer_norm13ln_bwd_kernelINS_13Kernel_traitsI6__halfS2_fS2_fjLj1536ELj1ELj1ELj4ELj8ENS_18Kernel_traits_baseILj1536ES2_S2_fS2_fjLj128EEEEELb0ELb0ELb1ELb0EEEvNS_9BwdParamsE --------------------------
	.section	.nv.constant0._ZN10layer_norm13ln_bwd_kernelINS_13Kernel_traitsI6__halfS2_fS2_fjLj1536ELj1ELj1ELj4ELj8ENS_18Kernel_traits_baseILj1536ES2_S2_fS2_fjLj128EEEEELb0ELb0ELb1ELb0EEEvNS_9BwdParamsE,"a",@progbits
	.sectionflags	@""
	.align	4
.nv.constant0._ZN10layer_norm13ln_bwd_kernelINS_13Kernel_traitsI6__halfS2_fS2_fjLj1536ELj1ELj1ELj4ELj8ENS_18Kernel_traits_baseILj1536ES2_S2_fS2_fjLj128EEEEELb0ELb0ELb1ELb0EEEvNS_9BwdParamsE:
	.zero		824


//--------------------- .nv.constant0._ZN10layer_norm13ln_bwd_kernelINS_13Kernel_traitsI6__halfS2_fS2_fjLj1536ELj1ELj1ELj4ELj8ENS_18Kernel_traits_baseILj1536ES2_S2_fS2_fjLj128EEEEELb0ELb0ELb1ELb1EEEvNS_9BwdParamsE --------------------------
	.section	.nv.constant0._ZN10layer_norm13ln_bwd_kernelINS_13Kernel_traitsI6__halfS2_fS2_fjLj1536ELj1ELj1ELj4ELj8ENS_18Kernel_traits_baseILj1536ES2_S2_fS2_fjLj128EEEEELb0ELb0ELb1ELb1EEEvNS_9BwdParamsE,"a",@progbits
	.sectionflags	@""
	.align	4
.nv.constant0._ZN10layer_norm13ln_bwd_kernelINS_13Kernel_traitsI6__halfS2_fS2_fjLj1536ELj1ELj1ELj4ELj8ENS_18Kernel_traits_baseILj1536ES2_S2_fS2_fjLj128EEEEELb0ELb0ELb1ELb1EEEvNS_9BwdParamsE:
	.zero		824


//--------------------- .nv.constant0._ZN10layer_norm13ln_bwd_kernelINS_13Kernel_traitsI6__halfS2_fS2_fjLj1536ELj1ELj1ELj4ELj8ENS_18Kernel_traits_baseILj1536ES2_S2_fS2_fjLj128EEEEELb0ELb1ELb0ELb0EEEvNS_9BwdParamsE --------------------------
	.section	.nv.constant0._ZN10layer_norm13ln_bwd_kernelINS_13Kernel_traitsI6__halfS2_fS2_fjLj1536ELj1ELj1ELj4ELj8ENS_18Kernel_traits_baseILj1536ES2_S2_fS2_fjLj128EEEEELb0ELb1ELb0ELb0EEEvNS_9BwdParamsE,"a",@progbits
	.sectionflags	@""
	.align	4
.nv.constant0._ZN10layer_norm13ln_bwd_kernelINS_13Kernel_traitsI6__halfS2_fS2_fjLj1536ELj1ELj1ELj4ELj8ENS_18Kernel_traits_baseILj1536ES2_S2_fS2_fjLj128EEEEELb0ELb1ELb0ELb0EEEvNS_9BwdParamsE:
	.zero		824


//--------------------- .nv.constant0._ZN10layer_norm13ln_bwd_kernelINS_13Kernel_traitsI6__halfS2_fS2_fjLj1536ELj1ELj1ELj4ELj8ENS_18Kernel_traits_baseILj1536ES2_S2_fS2_fjLj128EEEEELb0ELb1ELb0ELb1EEEvNS_9BwdParamsE --------------------------
	.section	.nv.constant0._ZN10layer_norm13ln_bwd_kernelINS_13Kernel_traitsI6__halfS2_fS2_fjLj1536ELj1ELj1ELj4ELj8ENS_18Kernel_traits_baseILj1536ES2_S2_fS2_fjLj128EEEEELb0ELb1ELb0ELb1EEEvNS_9BwdParamsE,"a",@progbits
	.sectionflags	@""
	.align	4
.nv.constant0._ZN10layer_norm13ln_bwd_kernelINS_13Kernel_traitsI6__halfS2_fS2_fjLj1536ELj1ELj1ELj4ELj8ENS_18Kernel_traits_baseILj1536ES2_S2_fS2_fjLj128EEEEELb0ELb1ELb0ELb1EEEvNS_9BwdParamsE:
	.zero		824


//--------------------- .nv.constant0._ZN10layer_norm13ln_bwd_kernelINS_13Kernel_traitsI6__halfS2_fS2_fjLj1536ELj1ELj1ELj4ELj8ENS_18Kernel_traits_baseILj1536ES2_S2_fS2_fjLj128EEEEELb0ELb1ELb1ELb0EEEvNS_9BwdParamsE --------------------------
	.section	.nv.constant0._ZN10layer_norm13ln_bwd_kernelINS_13Kernel_traitsI6__halfS2_fS2_fjLj1536ELj1ELj1ELj4ELj8ENS_18Kernel_traits_baseILj1536ES2_S2_fS2_fjLj128EEEEELb0ELb1ELb1ELb0EEEvNS_9BwdParamsE,"a",@progbits
	.sectionflags	@""
	.align	4
.nv.constant0._ZN10layer_norm13ln_bwd_kernelINS_13Kernel_traitsI6__halfS2_fS2_fjLj1536ELj1ELj1ELj4ELj8ENS_18Kernel_traits_baseILj1536ES2_S2_fS2_fjLj128EEEEELb0ELb1ELb1ELb0EEEvNS_9BwdParamsE:
	.zero		824


//--------------------- .nv.constant0._ZN10layer_norm13ln_bwd_kernelINS_13Kernel_traitsI6__halfS2_fS2_fjLj1536ELj1ELj1ELj4ELj8ENS_18Kernel_traits_baseILj1536ES2_S2_fS2_fjLj128EEEEELb0ELb1ELb1ELb1EEEvNS_9BwdParamsE --------------------------
	.section	.nv.constant0._ZN10layer_norm13ln_bwd_kernelINS_13Kernel_traitsI6__halfS2_fS2_fjLj1536ELj1ELj1ELj4ELj8ENS_18Kernel_traits_baseILj1536ES2_S2_fS2_fjLj128EEEEELb0ELb1ELb1ELb1EEEvNS_9BwdParamsE,"a",@progbits
	.sectionflags	@""
	.align	4
.nv.constant0._ZN10layer_norm13ln_bwd_kernelINS_13Kernel_traitsI6__halfS2_fS2_fjLj1536ELj1ELj1ELj4ELj8ENS_18Kernel_traits_baseILj1536ES2_S2_fS2_fjLj128EEEEELb0ELb1ELb1ELb1EEEvNS_9BwdParamsE:
	.zero		824


//--------------------- .nv.constant0._ZN10layer_norm13ln_bwd_kernelINS_13Kernel_traitsI6__halfS2_fS2_fjLj1536ELj1ELj1ELj4ELj8ENS_18Kernel_traits_baseILj1536ES2_S2_fS2_fjLj128EEEEELb1ELb0ELb0ELb0EEEvNS_9BwdParamsE --------------------------
	.section	.nv.constant0._ZN10layer_norm13ln_bwd_kernelINS_13Kernel_traitsI6__halfS2_fS2_fjLj1536ELj1ELj1ELj4ELj8ENS_18Kernel_traits_baseILj1536ES2_S2_fS2_fjLj128EEEEELb1ELb0ELb0ELb0EEEvNS_9BwdParamsE,"a",@progbits
	.sectionflags	@""
	.align	4
.nv.constant0._ZN10layer_norm13ln_bwd_kernelINS_13Kernel_traitsI6__halfS2_fS2_fjLj1536ELj1ELj1ELj4ELj8ENS_18Kernel_traits_baseILj1536ES2_S2_fS2_fjLj128EEEEELb1ELb0ELb0ELb0EEEvNS_9BwdParamsE:
	.zero		824


//--------------------- .nv.constant0._ZN10layer_norm13ln_bwd_kernelINS_13Kernel_traitsI6__halfS2_fS2_fjLj1536ELj1ELj1ELj4ELj8ENS_18Kernel_traits_baseILj1536ES2_S2_fS2_fjLj128EEEEELb1ELb0ELb0ELb1EEEvNS_9BwdParamsE --------------------------
	.section	.nv.constant0._ZN10layer_norm13ln_bwd_kernelINS_13Kernel_traitsI6__halfS2_fS2_fjLj1536ELj1ELj1ELj4ELj8ENS_18Kernel_traits_baseILj1536ES2_S2_fS2_fjLj128EEEEELb1ELb0ELb0ELb1EEEvNS_9BwdParamsE,"a",@progbits
	.sectionflags	@""
	.align	4
.nv.constant0._ZN10layer_norm13ln_bwd_kernelINS_13Kernel_traitsI6__halfS2_fS2_fjLj1536ELj1ELj1ELj4ELj8ENS_18Kernel_traits_baseILj1536ES2_S2_fS2_fjLj128EEEEELb1ELb0ELb0ELb1EEEvNS_9BwdParamsE:
	.zero		824


//--------------------- .nv.constant0._ZN10layer_norm22ln_bwd_finalize_kernelINS_22Kernel_traits_finalizeILj1536E6__halfS2_fS2_fjLb0ELj1024ELj4ENS_18Kernel_traits_baseILj1536ES2_S2_fS2_fjLj1024EEEEELb0ELb0EEEvNS_9BwdParamsE --------------------------
	.section	.nv.constant0._ZN10layer_norm22ln_bwd_finalize_kernelINS_22Kernel_traits_finalizeILj1536E6__halfS2_fS2_fjLb0ELj1024ELj4ENS_18Kernel_traits_baseILj1536ES2_S2_fS2_fjLj1024EEEEELb0ELb0EEEvNS_9BwdParamsE,"a",@progbits
	.sectionflags	@""
	.align	4
.nv.constant0._ZN10layer_norm22ln_bwd_finalize_kernelINS_22Kernel_traits_finalizeILj1536E6__halfS2_fS2_fjLb0ELj1024ELj4ENS_18Kernel_traits_baseILj1536ES2_S2_fS2_fjLj1024EEEEELb0ELb0EEEvNS_9BwdParamsE:
	.zero		824


//--------------------- .nv.constant0._ZN10layer_norm13ln_bwd_kernelINS_13Kernel_traitsI6__halfS2_fS2_fjLj1536ELj1ELj1ELj4ELj8ENS_18Kernel_traits_baseILj1536ES2_S2_fS2_fjLj128EEEEELb1ELb0ELb1ELb0EEEvNS_9BwdParamsE --------------------------
	.section	.nv.constant0._ZN10layer_norm13ln_bwd_kernelINS_13Kernel_traitsI6__halfS2_fS2_fjLj1536ELj1ELj1ELj4ELj8ENS_18Kernel_traits_baseILj1536ES2_S2_fS2_fjLj128EEEEELb1ELb0ELb1ELb0EEEvNS_9BwdParamsE,"a",@progbits
	.sectionflags	@""
	.align	4
.nv.constant0._ZN10layer_norm13ln_bwd_kernelINS_13Kernel_traitsI6__halfS2_fS2_fjLj1536ELj1ELj1ELj4ELj8ENS_18Kernel_traits_baseILj1536ES2_S2_fS2_fjLj128EEEEELb1ELb0ELb1ELb0EEEvNS_9BwdParamsE:
	.zero		824


//--------------------- .nv.constant0._ZN10layer_norm22ln_bwd_finalize_kernelINS_22Kernel_traits_finalizeILj1536E6__halfS2_fS2_fjLb0ELj1024ELj4ENS_18Kernel_traits_baseILj1536ES2_S2_fS2_fjLj1024EEEEELb0ELb1EEEvNS_9BwdParamsE --------------------------
	.section	.nv.constant0._ZN10layer_norm22ln_bwd_finalize_kernelINS_22Kernel_traits_finalizeILj1536E6__halfS2_fS2_fjLb0ELj1024ELj4ENS_18Kernel_traits_baseILj1536ES2_S2_fS2_fjLj1024EEEEELb0ELb1EEEvNS_9BwdParamsE,"a",@progbits
	.sectionflags	@""
	.align	4
.nv.constant0._ZN10layer_norm22ln_bwd_finalize_kernelINS_22Kernel_traits_finalizeILj1536E6__halfS2_fS2_fjLb0ELj1024ELj4ENS_18Kernel_traits_baseILj1536ES2_S2_fS2_fjLj1024EEEEELb0ELb1EEEvNS_9BwdParamsE:
	.zero		824


//--------------------- .nv.constant0._ZN10layer_norm13ln_bwd_kernelINS_13Kernel_traitsI6__halfS2_fS2_fjLj1536ELj1ELj1ELj4ELj8ENS_18Kernel_traits_baseILj1536ES2_S2_fS2_fjLj128EEEEELb1ELb0ELb1ELb1EEEvNS_9BwdParamsE --------------------------
	.section	.nv.constant0._ZN10layer_norm13ln_bwd_kernelINS_13Kernel_traitsI6__halfS2_fS2_fjLj1536ELj1ELj1ELj4ELj8ENS_18Kernel_traits_baseILj1536ES2_S2_fS2_fjLj128EEEEELb1ELb0ELb1ELb1EEEvNS_9BwdParamsE,"a",@progbits
	.sectionflags	@""
	.align	4
.nv.constant0._ZN10layer_norm13ln_bwd_kernelINS_13Kernel_traitsI6__halfS2_fS2_fjLj1536ELj1ELj1ELj4ELj8ENS_18Kernel_traits_baseILj1536ES2_S2_fS2_fjLj128EEEEELb1ELb0ELb1ELb1EEEvNS_9BwdParamsE:
	.zero		824


//--------------------- .nv.constant0._ZN10layer_norm13ln_bwd_kernelINS_13Kernel_traitsI6__halfS2_fS2_fjLj1536ELj1ELj1ELj4ELj8ENS_18Kernel_traits_baseILj1536ES2_S2_fS2_fjLj128EEEEELb1ELb1ELb0ELb0EEEvNS_9BwdParamsE --------------------------
	.section	.nv.constant0._ZN10layer_norm13ln_bwd_kernelINS_13Kernel_traitsI6__halfS2_fS2_fjLj1536ELj1ELj1ELj4ELj8ENS_18Kernel_traits_baseILj1536ES2_S2_fS2_fjLj128EEEEELb1ELb1ELb0ELb0EEEvNS_9BwdParamsE,"a",@progbits
	.sectionflags	@""
	.align	4
.nv.constant0._ZN10layer_norm13ln_bwd_kernelINS_13Kernel_traitsI6__halfS2_fS2_fjLj1536ELj1ELj1ELj4ELj8ENS_18Kernel_traits_baseILj1536ES2_S2_fS2_fjLj128EEEEELb1ELb1ELb0ELb0EEEvNS_9BwdParamsE:
	.zero		824


//--------------------- .nv.constant0._ZN10layer_norm13ln_bwd_kernelINS_13Kernel_traitsI6__halfS2_fS2_fjLj1536ELj1ELj1ELj4ELj8ENS_18Kernel_traits_baseILj1536ES2_S2_fS2_fjLj128EEEEELb1ELb1ELb0ELb1EEEvNS_9BwdParamsE --------------------------
	.section	.nv.constant0._ZN10layer_norm13ln_bwd_kernelINS_13Kernel_traitsI6__halfS2_fS2_fjLj1536ELj1ELj1ELj4ELj8ENS_18Kernel_traits_baseILj1536ES2_S2_fS2_fjLj128EEEEELb1ELb1ELb0ELb1EEEvNS_9BwdParamsE,"a",@progbits
	.sectionflags	@""
	.align	4
.nv.constant0._ZN10layer_norm13ln_bwd_kernelINS_13Kernel_traitsI6__halfS2_fS2_fjLj1536ELj1ELj1ELj4ELj8ENS_18Kernel_traits_baseILj1536ES2_S2_fS2_fjLj128EEEEELb1ELb1ELb0ELb1EEEvNS_9BwdParamsE:
	.zero		824


//--------------------- .nv.constant0._ZN10layer_norm22ln_bwd_finalize_kernelINS_22Kernel_traits_finalizeILj1536E6__halfS2_fS2_fjLb1ELj1024ELj4ENS_18Kernel_traits_baseILj1536ES2_S2_fS2_fjLj1024EEEEELb1ELb0EEEvNS_9BwdParamsE --------------------------
	.section	.nv.constant0._ZN10layer_norm22ln_bwd_finalize_kernelINS_22Kernel_traits_finalizeILj1536E6__halfS2_fS2_fjLb1ELj1024ELj4ENS_18Kernel_traits_baseILj1536ES2_S2_fS2_fjLj1024EEEEELb1ELb0EEEvNS_9BwdParamsE,"a",@progbits
	.sectionflags	@""
	.align	4
.nv.constant0._ZN10layer_norm22ln_bwd_finalize_kernelINS_22Kernel_traits_finalizeILj1536E6__halfS2_fS2_fjLb1ELj1024ELj4ENS_18Kernel_traits_baseILj1536ES2_S2_fS2_fjLj1024EEEEELb1ELb0EEEvNS_9BwdParamsE:
	.zero		824


//--------------------- .nv.constant0._ZN10layer_norm13ln_bwd_kernelINS_13Kernel_traitsI6__halfS2_fS2_fjLj1536ELj1ELj1ELj4ELj8ENS_18Kernel_traits_baseILj1536ES2_S2_fS2_fjLj128EEEEELb1ELb1ELb1ELb0EEEvNS_9BwdParamsE --------------------------
	.section	.nv.constant0._ZN10layer_norm13ln_bwd_kernelINS_13Kernel_traitsI6__halfS2_fS2_fjLj1536ELj1ELj1ELj4ELj8ENS_18Kernel_traits_baseILj1536ES2_S2_fS2_fjLj128EEEEELb1ELb1ELb1ELb0EEEvNS_9BwdParamsE,"a",@progbits
	.sectionflags	@""
	.align	4
.nv.constant0._ZN10layer_norm13ln_bwd_kernelINS_13Kernel_traitsI6__halfS2_fS2_fjLj1536ELj1ELj1ELj4ELj8ENS_18Kernel_traits_baseILj1536ES2_S2_fS2_fjLj128EEEEELb1ELb1ELb1ELb0EEEvNS_9BwdParamsE:
	.zero		824


//--------------------- .nv.constant0._ZN10layer_norm22ln_bwd_finalize_kernelINS_22Kernel_traits_finalizeILj1536E6__halfS2_fS2_fjLb1ELj1024ELj4ENS_18Kernel_traits_baseILj1536ES2_S2_fS2_fjLj1024EEEEELb1ELb1EEEvNS_9BwdParamsE --------------------------
	.section	.nv.constant0._ZN10layer_norm22ln_bwd_finalize_kernelINS_22Kernel_traits_finalizeILj1536E6__halfS2_fS2_fjLb1ELj1024ELj4ENS_18Kernel_traits_baseILj1536ES2_S2_fS2_fjLj1024EEEEELb1ELb1EEEvNS_9BwdParamsE,"a",@progbits
	.sectionflags	@""
	.align	4
.nv.constant0._ZN10layer_norm22ln_bwd_finalize_kernelINS_22Kernel_traits_finalizeILj1536E6__halfS2_fS2_fjLb1ELj1024ELj4ENS_18Kernel_traits_baseILj1536ES2_S2_fS2_fjLj1024EEEEELb1ELb1EEEvNS_9BwdParamsE:
	.zero		824


//--------------------- .nv.constant0._ZN10layer_norm13ln_bwd_kernelINS_13Kernel_traitsI6__halfS2_fS2_fjLj1536ELj1ELj1ELj4ELj8ENS_18Kernel_traits_baseILj1536ES2_S2_fS2_fjLj128EEEEELb1ELb1ELb1ELb1EEEvNS_9BwdParamsE --------------------------
	.section	.nv.constant0._ZN10layer_norm13ln_bwd_kernelINS_13Kernel_traitsI6__halfS2_fS2_fjLj1536ELj1ELj1ELj4ELj8ENS_18Kernel_traits_baseILj1536ES2_S2_fS2_fjLj128EEEEELb1ELb1ELb1ELb1EEEvNS_9BwdParamsE,"a",@progbits
	.sectionflags	@""
	.align	4
.nv.constant0._ZN10layer_norm13ln_bwd_kernelINS_13Kernel_traitsI6__halfS2_fS2_fjLj1536ELj1ELj1ELj4ELj8ENS_18Kernel_traits_baseILj1536ES2_S2_fS2_fjLj128EEEEELb1ELb1ELb1ELb1EEEvNS_9BwdParamsE:
	.zero		824


//--------------------- .nv.constant0._ZN10layer_norm13ln_bwd_kernelINS_13Kernel_traitsIf6__halffS2_fjLj1536ELj1ELj1ELj4ELj8ENS_18Kernel_traits_baseILj1536EfS2_fS2_fjLj128EEEEELb0ELb0ELb0ELb0EEEvNS_9BwdParamsE --------------------------
	.section	.nv.constant0._ZN10layer_norm13ln_bwd_kernelINS_13Kernel_traitsIf6__halffS2_fjLj1536ELj1ELj1ELj4ELj8ENS_18Kernel_traits_baseILj1536EfS2_fS2_fjLj128EEEEELb0ELb0ELb0ELb0EEEvNS_9BwdParamsE,"a",@progbits
	.sectionflags	@""
	.align	4
.nv.constant0._ZN10layer_norm13ln_bwd_kernelINS_13Kernel_traitsIf6__halffS2_fjLj1536ELj1ELj1ELj4ELj8ENS_18Kernel_traits_baseILj1536EfS2_fS2_fjLj128EEEEELb0ELb0ELb0ELb0EEEvNS_9BwdParamsE:
	.zero		824


//--------------------- .nv.constant0._ZN10layer_norm13ln_bwd_kernelINS_13Kernel_traitsIf6__halffS2_fjLj1536ELj1ELj1ELj4ELj8ENS_18Kernel_traits_baseILj1536EfS2_fS2_fjLj128EEEEELb0ELb0ELb0ELb1EEEvNS_9BwdParamsE --------------------------
	.section	.nv.constant0._ZN10layer_norm13ln_bwd_kernelINS_13Kernel_traitsIf6__halffS2_fjLj1536ELj1ELj1ELj4ELj8ENS_18Kernel_traits_baseILj1536EfS2_fS2_fjLj128EEEEELb0ELb0ELb0ELb1EEEvNS_9BwdParamsE,"a",@progbits
	.sectionflags	@""
	.align	4
.nv.constant0._ZN10layer_norm13ln_bwd_kernelINS_13Kernel_traitsIf6__halffS2_fjLj1536ELj1ELj1ELj4ELj8ENS_18Kernel_traits_baseILj1536EfS2_fS2_fjLj128EEEEELb0ELb0ELb0ELb1EEEvNS_9BwdParamsE:
	.zero		824


//--------------------- .nv.constant0._ZN10layer_norm13ln_bwd_kernelINS_13Kernel_traitsIf6__halffS2_fjLj1536ELj1ELj1ELj4ELj8ENS_18Kernel_traits_baseILj1536EfS2_fS2_fjLj128EEEEELb0ELb0ELb1ELb0EEEvNS_9BwdParamsE --------------------------
	.section	.nv.constant0._ZN10layer_norm13ln_bwd_kernelINS_13Kernel_traitsIf6__halffS2_fjLj1536ELj1ELj1ELj4ELj8ENS_18Kernel_traits_baseILj1536EfS2_fS2_fjLj128EEEEELb0ELb0ELb1ELb0EEEvNS_9BwdParamsE,"a",@progbits
	.sectionflags	@""
	.align	4
.nv.constant0._ZN10layer_norm13ln_bwd_kernelINS_13Kernel_traitsIf6__halffS2_fjLj1536ELj1ELj1ELj4ELj8ENS_18Kernel_traits_baseILj1536EfS2_fS2_fjLj128EEEEELb0ELb0ELb1ELb0EEEvNS_9BwdParamsE:
	.zero		824


//--------------------- .nv.constant0._ZN10layer_norm13ln_bwd_kernelINS_13Kernel_traitsIf6__halffS2_fjLj1536ELj1ELj1ELj4ELj8ENS_18Kernel_traits_baseILj1536EfS2_fS2_fjLj128EEEEELb0ELb0ELb1ELb1EEEvNS_9BwdParamsE --------------------------
	.section	.nv.constant0._ZN10layer_norm13ln_bwd_kernelINS_13Kernel_traitsIf6__halffS2_fjLj1536ELj1ELj1ELj4ELj8ENS_18Kernel_traits_baseILj1536EfS2_fS2_fjLj128EEEEELb0ELb0ELb1ELb1EEEvNS_9BwdParamsE,"a",@progbits
	.sectionflags	@""
	.align	4
.nv.constant0._ZN10layer_norm13ln_bwd_kernelINS_13Kernel_traitsIf6__halffS2_fjLj1536ELj1ELj1ELj4ELj8ENS_18Kernel_traits_baseILj1536EfS2_fS2_fjLj128EEEEELb0ELb0ELb1ELb1EEEvNS_9BwdParamsE:
	.zero		824


//--------------------- .nv.constant0._ZN10layer_norm13ln_bwd_kernelINS_13Kernel_traitsIf6__halffS2_fjLj1536ELj1ELj1ELj4ELj8ENS_18Kernel_traits_baseILj1536EfS2_fS2_fjLj128EEEEELb0ELb1ELb0ELb0EEEvNS_9BwdParamsE --------------------------
	.section	.nv.constant0._ZN10layer_norm13ln_bwd_kernelINS_13Kernel_traitsIf6__halffS2_fjLj1536ELj1ELj1ELj4ELj8ENS_18Kernel_traits_baseILj1536EfS2_fS2_fjLj128EEEEELb0ELb1ELb0ELb0EEEvNS_9BwdParamsE,"a",@progbits
	.sectionflags	@""
	.align	4
.nv.constant0._ZN10layer_norm13ln_bwd_kernelINS_13Kernel_traitsIf6__halffS2_fjLj1536ELj1ELj1ELj4ELj8ENS_18Kernel_traits_baseILj1536EfS2_fS2_fjLj128EEEEELb0ELb1ELb0ELb0EEEvNS_9BwdParamsE:
	.zero		824


//--------------------- .nv.constant0._ZN10layer_norm13ln_bwd_kernelINS_13Kernel_traitsIf6__halffS2_fjLj1536ELj1ELj1ELj4ELj8ENS_18Kernel_traits_baseILj1536EfS2_fS2_fjLj128EEEEELb0ELb1ELb0ELb1EEEvNS_9BwdParamsE --------------------------
	.section	.nv.constant0._ZN10layer_norm13ln_bwd_kernelINS_13Kernel_traitsIf6__halffS2_fjLj1536ELj1ELj1ELj4ELj8ENS_18Kernel_traits_baseILj1536EfS2_fS2_fjLj128EEEEELb0ELb1ELb0ELb1EEEvNS_9BwdParamsE,"a",@progbits
	.sectionflags	@""
	.align	4
.nv.constant0._ZN10layer_norm13ln_bwd_kernelINS_13Kernel_traitsIf6__halffS2_fjLj1536ELj1ELj1ELj4ELj8ENS_18Kernel_traits_baseILj1536EfS2_fS2_fjLj128EEEEELb0ELb1ELb0ELb1EEEvNS_9BwdParamsE:
	.zero		824


//--------------------- .nv.constant0._ZN10layer_norm13ln_bwd_kernelINS_13Kernel_traitsIf6__halffS2_fjLj1536ELj1ELj1ELj4ELj8ENS_18Kernel_traits_baseILj1536EfS2_fS2_fjLj128EEEEELb0ELb1ELb1ELb0EEEvNS_9BwdParamsE --------------------------
	.section	.nv.constant0._ZN10layer_norm13ln_bwd_kernelINS_13Kernel_traitsIf6__halffS2_fjLj1536ELj1ELj1ELj4ELj8ENS_18Kernel_traits_baseILj1536EfS2_fS2_fjLj128EEEEELb0ELb1ELb1ELb0EEEvNS_9BwdParamsE,"a",@progbits
	.sectionflags	@""
	.align	4
.nv.constant0._ZN10layer_norm13ln_bwd_kernelINS_13Kernel_traitsIf6__halffS2_fjLj1536ELj1ELj1ELj4ELj8ENS_18Kernel_traits_baseILj1536EfS2_fS2_fjLj128EEEEELb0ELb1ELb1ELb0EEEvNS_9BwdParamsE:
	.zero		824


//--------------------- .nv.constant0._ZN10layer_norm13ln_bwd_kernelINS_13Kernel_traitsIf6__halffS2_fjLj1536ELj1ELj1ELj4ELj8ENS_18Kernel_traits_baseILj1536EfS2_fS2_fjLj128EEEEELb0ELb1ELb1ELb1EEEvNS_9BwdParamsE --------------------------
	.section	.nv.constant0._ZN10layer_norm13ln_bwd_kernelINS_13Kernel_traitsIf6__halffS2_fjLj1536ELj1ELj1ELj4ELj8ENS_18Kernel_traits_baseILj1536EfS2_fS2_fjLj128EEEEELb0ELb1ELb1ELb1EEEvNS_9BwdParamsE,"a",@progbits
	.sectionflags	@""
	.align	4
.nv.constant0._ZN10layer_norm13ln_bwd_kernelINS_13Kernel_traitsIf6__halffS2_fjLj1536ELj1ELj1ELj4ELj8ENS_18Kernel_traits_baseILj1536EfS2_fS2_fjLj128EEEEELb0ELb1ELb1ELb1EEEvNS_9BwdParamsE:
	.zero		824


//--------------------- .nv.constant0._ZN10layer_norm13ln_bwd_kernelINS_13Kernel_traitsIf6__halffS2_fjLj1536ELj1ELj1ELj4ELj8ENS_18Kernel_traits_baseILj1536EfS2_fS2_fjLj128EEEEELb1ELb0ELb0ELb0EEEvNS_9BwdParamsE --------------------------
	.section	.nv.constant0._ZN10layer_norm13ln_bwd_kernelINS_13Kernel_traitsIf6__halffS2_fjLj1536ELj1ELj1ELj4ELj8ENS_18Kernel_traits_baseILj1536EfS2_fS2_fjLj128EEEEELb1ELb0ELb0ELb0EEEvNS_9BwdParamsE,"a",@progbits
	.sectionflags	@""
	.align	4
.nv.constant0._ZN10layer_norm13ln_bwd_kernelINS_13Kernel_traitsIf6__halffS2_fjLj1536ELj1ELj1ELj4ELj8ENS_18Kernel_traits_baseILj1536EfS2_fS2_fjLj128EEEEELb1ELb0ELb0ELb0EEEvNS_9BwdParamsE:
	.zero		824


//--------------------- .nv.constant0._ZN10layer_norm13ln_bwd_kernelINS_13Kernel_traitsIf6__halffS2_fjLj1536ELj1ELj1ELj4ELj8ENS_18Kernel_traits_baseILj1536EfS2_fS2_fjLj128EEEEELb1ELb0ELb0ELb1EEEvNS_9BwdParamsE --------------------------
	.section	.nv.constant0._ZN10layer_norm13ln_bwd_kernelINS_13Kernel_traitsIf6__halffS2_fjLj1536ELj1ELj1ELj4ELj8ENS_18Kernel_traits_baseILj1536EfS2_fS2_fjLj128EEEEELb1ELb0ELb0ELb1EEEvNS_9BwdParamsE,"a",@progbits
	.sectionflags	@""
	.align	4
.nv.constant0._ZN10layer_norm13ln_bwd_kernelINS_13Kernel_traitsIf6__halffS2_fjLj1536ELj1ELj1ELj4ELj8ENS_18Kernel_traits_baseILj1536EfS2_fS2_fjLj128EEEEELb1ELb0ELb0ELb1EEEvNS_9BwdParamsE:
	.zero		824


//--------------------- .nv.constant0._ZN10layer_norm22ln_bwd_finalize_kernelINS_22Kernel_traits_finalizeILj1536Ef6__halffS2_fjLb0ELj1024ELj4ENS_18Kernel_traits_baseILj1536EfS2_fS2_fjLj1024EEEEELb0ELb0EEEvNS_9BwdParamsE --------------------------
	.section	.nv.constant0._ZN10layer_norm22ln_bwd_finalize_kernelINS_22Kernel_traits_finalizeILj1536Ef6__halffS2_fjLb0ELj1024ELj4ENS_18Kernel_traits_baseILj1536EfS2_fS2_fjLj1024EEEEELb0ELb0EEEvNS_9BwdParamsE,"a",@progbits
	.sectionflags	@""
	.align	4
.nv.constant0._ZN10layer_norm22ln_bwd_finalize_kernelINS_22Kernel_traits_finalizeILj1536Ef6__halffS2_fjLb0ELj1024ELj4ENS_18Kernel_traits_baseILj1536EfS2_fS2_fjLj1024EEEEELb0ELb0EEEvNS_9BwdParamsE:
	.zero		824


//--------------------- .nv.constant0._ZN10layer_norm13ln_bwd_kernelINS_13Kernel_traitsIf6__halffS2_fjLj1536ELj1ELj1ELj4ELj8ENS_18Kernel_traits_baseILj1536EfS2_fS2_fjLj128EEEEELb1ELb0ELb1ELb0EEEvNS_9BwdParamsE --------------------------
	.section	.nv.constant0._ZN10layer_norm13ln_bwd_kernelINS_13Kernel_traitsIf6__halffS2_fjLj1536ELj1ELj1ELj4ELj8ENS_18Kernel_traits_baseILj1536EfS2_fS2_fjLj128EEEEELb1ELb0ELb1ELb0EEEvNS_9BwdParamsE,"a",@progbits
	.sectionflags	@""
	.align	4
.nv.constant0._ZN10layer_norm13ln_bwd_kernelINS_13Kernel_traitsIf6__halffS2_fjLj1536ELj1ELj1ELj4ELj8ENS_18Kernel_traits_baseILj1536EfS2_fS2_fjLj128EEEEELb1ELb0ELb1ELb0EEEvNS_9BwdParamsE:
	.zero		824


//--------------------- .nv.constant0._ZN10layer_norm22ln_bwd_finalize_kernelINS_22Kernel_traits_finalizeILj1536Ef6__halffS2_fjLb0ELj1024ELj4ENS_18Kernel_traits_baseILj1536EfS2_fS2_fjLj1024EEEEELb0ELb1EEEvNS_9BwdParamsE --------------------------
	.section	.nv.constant0._ZN10layer_norm22ln_bwd_finalize_kernelINS_22Kernel_traits_finalizeILj1536Ef6__halffS2_fjLb0ELj1024ELj4ENS_18Kernel_traits_baseILj1536EfS2_fS2_fjLj1024EEEEELb0ELb1EEEvNS_9BwdParamsE,"a",@progbits
	.sectionflags	@""
	.align	4
.nv.constant0._ZN10layer_norm22ln_bwd_finalize_kernelINS_22Kernel_traits_finalizeILj1536Ef6__halffS2_fjLb0ELj1024ELj4ENS_18Kernel_traits_baseILj1536EfS2_fS2_fjLj1024EEEEELb0ELb1EEEvNS_9BwdParamsE:
	.zero		824


//--------------------- .nv.constant0._ZN10layer_norm13ln_bwd_kernelINS_13Kernel_traitsIf6__halffS2_fjLj1536ELj1ELj1ELj4ELj8ENS_18Kernel_traits_baseILj1536EfS2_fS2_fjLj128EEEEELb1ELb0ELb1ELb1EEEvNS_9BwdParamsE --------------------------
	.section	.nv.constant0._ZN10layer_norm13ln_bwd_kernelINS_13Kernel_traitsIf6__halffS2_fjLj1536ELj1ELj1ELj4ELj8ENS_18Kernel_traits_baseILj1536EfS2_fS2_fjLj128EEEEELb1ELb0ELb1ELb1EEEvNS_9BwdParamsE,"a",@progbits
	.sectionflags	@""
	.align	4
.nv.constant0._ZN10layer_norm13ln_bwd_kernelINS_13Kernel_traitsIf6__halffS2_fjLj1536ELj1ELj1ELj4ELj8ENS_18Kernel_traits_baseILj1536EfS2_fS2_fjLj128EEEEELb1ELb0ELb1ELb1EEEvNS_9BwdParamsE:
	.zero		824


//--------------------- .nv.constant0._ZN10layer_norm13ln_bwd_kernelINS_13Kernel_traitsIf6__halffS2_fjLj1536ELj1ELj1ELj4ELj8ENS_18Kernel_traits_baseILj1536EfS2_fS2_fjLj128EEEEELb1ELb1ELb0ELb0EEEvNS_9BwdParamsE --------------------------
	.section	.nv.constant0._ZN10layer_norm13ln_bwd_kernelINS_13Kernel_traitsIf6__halffS2_fjLj1536ELj1ELj1ELj4ELj8ENS_18Kernel_traits_baseILj1536EfS2_fS2_fjLj128EEEEELb1ELb1ELb0ELb0EEEvNS_9BwdParamsE,"a",@progbits
	.sectionflags	@""
	.align	4
.nv.constant0._ZN10layer_norm13ln_bwd_kernelINS_13Kernel_traitsIf6__halffS2_fjLj1536ELj1ELj1ELj4ELj8ENS_18Kernel_traits_baseILj1536EfS2_fS2_fjLj128EEEEELb1ELb1ELb0ELb0EEEvNS_9BwdParamsE:
	.zero		824


//--------------------- .nv.constant0._ZN10layer_norm13ln_bwd_kernelINS_13Kernel_traitsIf6__halffS2_fjLj1536ELj1ELj1ELj4ELj8ENS_18Kernel_traits_baseILj1536EfS2_fS2_fjLj128EEEEELb1ELb1ELb0ELb1EEEvNS_9BwdParamsE --------------------------
	.section	.nv.constant0._ZN10layer_norm13ln_bwd_kernelINS_13Kernel_traitsIf6__halffS2_fjLj1536ELj1ELj1ELj4ELj8ENS_18Kernel_traits_baseILj1536EfS2_fS2_fjLj128EEEEELb1ELb1ELb0ELb1EEEvNS_9BwdParamsE,"a",@progbits
	.sectionflags	@""
	.align	4
.nv.constant0._ZN10layer_norm13ln_bwd_kernelINS_13Kernel_traitsIf6__halffS2_fjLj1536ELj1ELj1ELj4ELj8ENS_18Kernel_traits_baseILj1536EfS2_fS2_fjLj128EEEEELb1ELb1ELb0ELb1EEEvNS_9BwdParamsE:
	.zero		824


//--------------------- .nv.constant0._ZN10layer_norm22ln_bwd_finalize_kernelINS_22Kernel_traits_finalizeILj1536Ef6__halffS2_fjLb1ELj1024ELj4ENS_18Kernel_traits_baseILj1536EfS2_fS2_fjLj1024EEEEELb1ELb0EEEvNS_9BwdParamsE --------------------------
	.section	.nv.constant0._ZN10layer_norm22ln_bwd_finalize_kernelINS_22Kernel_traits_finalizeILj1536Ef6__halffS2_fjLb1ELj1024ELj4ENS_18Kernel_traits_baseILj1536EfS2_fS2_fjLj1024EEEEELb1ELb0EEEvNS_9BwdParamsE,"a",@progbits
	.sectionflags	@""
	.align	4
.nv.constant0._ZN10layer_norm22ln_bwd_finalize_kernelINS_22Kernel_traits_finalizeILj1536Ef6__halffS2_fjLb1ELj1024ELj4ENS_18Kernel_traits_baseILj1536EfS2_fS2_fjLj1024EEEEELb1ELb0EEEvNS_9BwdParamsE:
	.zero		824


//--------------------- .nv.constant0._ZN10layer_norm13ln_bwd_kernelINS_13Kernel_traitsIf6__halffS2_fjLj1536ELj1ELj1ELj4ELj8ENS_18Kernel_traits_baseILj1536EfS2_fS2_fjLj128EEEEELb1ELb1ELb1ELb0EEEvNS_9BwdParamsE --------------------------
	.section	.nv.constant0._ZN10layer_norm13ln_bwd_kernelINS_13Kernel_traitsIf6__halffS2_fjLj1536ELj1ELj1ELj4ELj8ENS_18Kernel_traits_baseILj1536EfS2_fS2_fjLj128EEEEELb1ELb1ELb1ELb0EEEvNS_9BwdParamsE,"a",@progbits
	.sectionflags	@""
	.align	4
.nv.constant0._ZN10layer_norm13ln_bwd_kernelINS_13Kernel_traitsIf6__halffS2_fjLj1536ELj1ELj1ELj4ELj8ENS_18Kernel_traits_baseILj1536EfS2_fS2_fjLj128EEEEELb1ELb1ELb1ELb0EEEvNS_9BwdParamsE:
	.zero		824


//--------------------- .nv.constant0._ZN10layer_norm22ln_bwd_finalize_kernelINS_22Kernel_traits_finalizeILj1536Ef6__halffS2_fjLb1ELj1024ELj4ENS_18Kernel_traits_baseILj1536EfS2_fS2_fjLj1024EEEEELb1ELb1EEEvNS_9BwdParamsE --------------------------
	.section	.nv.constant0._ZN10layer_norm22ln_bwd_finalize_kernelINS_22Kernel_traits_finalizeILj1536Ef6__halffS2_fjLb1ELj1024ELj4ENS_18Kernel_traits_baseILj1536EfS2_fS2_fjLj1024EEEEELb1ELb1EEEvNS_9BwdParamsE,"a",@progbits
	.sectionflags	@""
	.align	4
.nv.constant0._ZN10layer_norm22ln_bwd_finalize_kernelINS_22Kernel_traits_finalizeILj1536Ef6__halffS2_fjLb1ELj1024ELj4ENS_18Kernel_traits_baseILj1536EfS2_fS2_fjLj1024EEEEELb1ELb1EEEvNS_9BwdParamsE:
	.zero		824


//--------------------- .nv.constant0._ZN10layer_norm13ln_bwd_kernelINS_13Kernel_traitsIf6__halffS2_fjLj1536ELj1ELj1ELj4ELj8ENS_18Kernel_traits_baseILj1536EfS2_fS2_fjLj128EEEEELb1ELb1ELb1ELb1EEEvNS_9BwdParamsE --------------------------
	.section	.nv.constant0._ZN10layer_norm13ln_bwd_kernelINS_13Kernel_traitsIf6__halffS2_fjLj1536ELj1ELj1ELj4ELj8ENS_18Kernel_traits_baseILj1536EfS2_fS2_fjLj128EEEEELb1ELb1ELb1ELb1EEEvNS_9BwdParamsE,"a",@progbits
	.sectionflags	@""
	.align	4
.nv.constant0._ZN10layer_norm13ln_bwd_kernelINS_13Kernel_traitsIf6__halffS2_fjLj1536ELj1ELj1ELj4ELj8ENS_18Kernel_traits_baseILj1536EfS2_fS2_fjLj128EEEEELb1ELb1ELb1ELb1EEEvNS_9BwdParamsE:
	.zero		824


//--------------------- .nv.constant0._ZN10layer_norm13ln_bwd_kernelINS_13Kernel_traitsI6__halfffffjLj1536ELj1ELj1ELj4ELj16ENS_18Kernel_traits_baseILj1536ES2_ffffjLj128EEEEELb0ELb0ELb0ELb0EEEvNS_9BwdParamsE --------------------------
	.section	.nv.constant0._ZN10layer_norm13ln_bwd_kernelINS_13Kernel_traitsI6__halfffffjLj1536ELj1ELj1ELj4ELj16ENS_18Kernel_traits_baseILj1536ES2_ffffjLj128EEEEELb0ELb0ELb0ELb0EEEvNS_9BwdParamsE,"a",@progbits
	.sectionflags	@""
	.align	4
.nv.constant0._ZN10layer_norm13ln_bwd_kernelINS_13Kernel_traitsI6__halfffffjLj1536ELj1ELj1ELj4ELj16ENS_18Kernel_traits_baseILj1536ES2_ffffjLj128EEEEELb0ELb0ELb0ELb0EEEvNS_9BwdParamsE:
	.zero		824


//--------------------- .nv.constant0._ZN10layer_norm13ln_bwd_kernelINS_13Kernel_traitsI6__halfffffjLj1536ELj1ELj1ELj4ELj16ENS_18Kernel_traits_baseILj1536ES2_ffffjLj128EEEEELb0ELb0ELb0ELb1EEEvNS_9BwdParamsE --------------------------
	.section	.nv.constant0._ZN10layer_norm13ln_bwd_kernelINS_13Kernel_traitsI6__halfffffjLj1536ELj1ELj1ELj4ELj16ENS_18Kernel_traits_baseILj1536ES2_ffffjLj128EEEEELb0ELb0ELb0ELb1EEEvNS_9BwdParamsE,"a",@progbits
	.sectionflags	@""
	.align	4
.nv.constant0._ZN10layer_norm13ln_bwd_kernelINS_13Kernel_traitsI6__halfffffjLj1536ELj1ELj1ELj4ELj16ENS_18Kernel_traits_baseILj1536ES2_ffffjLj128EEEEELb0ELb0ELb0ELb1EEEvNS_9BwdParamsE:
	.zero		824


//--------------------- .nv.constant0._ZN10layer_norm13ln_bwd_kernelINS_13Kernel_traitsI6__halfffffjLj1536ELj1ELj1ELj4ELj16ENS_18Kernel_traits_baseILj1536ES2_ffffjLj128EEEEELb0ELb0ELb1ELb0EEEvNS_9BwdParamsE --------------------------
	.section	.nv.constant0._ZN10layer_norm13ln_bwd_kernelINS_13Kernel_traitsI6__halfffffjLj1536ELj1ELj1ELj4ELj16ENS_18Kernel_traits_baseILj1536ES2_ffffjLj128EEEEELb0ELb0ELb1ELb0EEEvNS_9BwdParamsE,"a",@progbits
	.sectionflags	@""
	.align	4
.nv.constant0._ZN10layer_norm13ln_bwd_kernelINS_13Kernel_traitsI6__halfffffjLj1536ELj1ELj1ELj4ELj16ENS_18Kernel_traits_baseILj1536ES2_ffffjLj128EEEEELb0ELb0ELb1ELb0EEEvNS_9BwdParamsE:
	.zero		824


//--------------------- .nv.constant0._ZN10layer_norm13ln_bwd_kernelINS_13Kernel_traitsI6__halfffffjLj1536ELj1ELj1ELj4ELj16ENS_18Kernel_traits_baseILj1536ES2_ffffjLj128EEEEELb0ELb0ELb1ELb1EEEvNS_9BwdParamsE --------------------------
	.section	.nv.constant0._ZN10layer_norm13ln_bwd_kernelINS_13Kernel_traitsI6__halfffffjLj1536ELj1ELj1ELj4ELj16ENS_18Kernel_traits_baseILj1536ES2_ffffjLj128EEEEELb0ELb0ELb1ELb1EEEvNS_9BwdParamsE,"a",@progbits
	.sectionflags	@""
	.align	4
.nv.constant0._ZN10layer_norm13ln_bwd_kernelINS_13Kernel_traitsI6__halfffffjLj1536ELj1ELj1ELj4ELj16ENS_18Kernel_traits_baseILj1536ES2_ffffjLj128EEEEELb0ELb0ELb1ELb1EEEvNS_9BwdParamsE:
	.zero		824


//--------------------- .nv.constant0._ZN10layer_norm13ln_bwd_kernelINS_13Kernel_traitsI6__halfffffjLj1536ELj1ELj1ELj4ELj16ENS_18Kernel_traits_baseILj1536ES2_ffffjLj128EEEEELb0ELb1ELb0ELb0EEEvNS_9BwdParamsE --------------------------
	.section	.nv.constant0._ZN10layer_norm13ln_bwd_kernelINS_13Kernel_traitsI6__halfffffjLj1536ELj1ELj1ELj4ELj16ENS_18Kernel_traits_baseILj1536ES2_ffffjLj128EEEEELb0ELb1ELb0ELb0EEEvNS_9BwdParamsE,"a",@progbits
	.sectionflags	@""
	.align	4
.nv.constant0._ZN10layer_norm13ln_bwd_kernelINS_13Kernel_traitsI6__halfffffjLj1536ELj1ELj1ELj4ELj16ENS_18Kernel_traits_baseILj1536ES2_ffffjLj128EEEEELb0ELb1ELb0ELb0EEEvNS_9BwdParamsE:
	.zero		824


//--------------------- .nv.constant0._ZN10layer_norm13ln_bwd_kernelINS_13Kernel_traitsI6__halfffffjLj1536ELj1ELj1ELj4ELj16ENS_18Kernel_traits_baseILj1536ES2_ffffjLj128EEEEELb0ELb1ELb0ELb1EEEvNS_9BwdParamsE --------------------------
	.section	.nv.constant0._ZN10layer_norm13ln_bwd_kernelINS_13Kernel_traitsI6__halfffffjLj1536ELj1ELj1ELj4ELj16ENS_18Kernel_traits_baseILj1536ES2_ffffjLj128EEEEELb0ELb1ELb0ELb1EEEvNS_9BwdParamsE,"a",@progbits
	.sectionflags	@""
	.align	4
.nv.constant0._ZN10layer_norm13ln_bwd_kernelINS_13Kernel_traitsI6__halfffffjLj1536ELj1ELj1ELj4ELj16ENS_18Kernel_traits_baseILj1536ES2_ffffjLj128EEEEELb0ELb1ELb0ELb1EEEvNS_9BwdParamsE:
	.zero		824


//--------------------- .nv.constant0._ZN10layer_norm13ln_bwd_kernelINS_13Kernel_traitsI6__halfffffjLj1536ELj1ELj1ELj4ELj16ENS_18Kernel_traits_baseILj1536ES2_ffffjLj128EEEEELb0ELb1ELb1ELb0EEEvNS_9BwdParamsE --------------------------
	.section	.nv.constant0._ZN10layer_norm13ln_bwd_kernelINS_13Kernel_traitsI6__halfffffjLj1536ELj1ELj1ELj4ELj16ENS_18Kernel_traits_baseILj1536ES2_ffffjLj128EEEEELb0ELb1ELb1ELb0EEEvNS_9BwdParamsE,"a",@progbits
	.sectionflags	@""
	.align	4
.nv.constant0._ZN10layer_norm13ln_bwd_kernelINS_13Kernel_traitsI6__halfffffjLj1536ELj1ELj1ELj4ELj16ENS_18Kernel_traits_baseILj1536ES2_ffffjLj128EEEEELb0ELb1ELb1ELb0EEEvNS_9BwdParamsE:
	.zero		824


//--------------------- .nv.constant0._ZN10layer_norm13ln_bwd_kernelINS_13Kernel_traitsI6__halfffffjLj1536ELj1ELj1ELj4ELj16ENS_18Kernel_traits_baseILj1536ES2_ffffjLj128EEEEELb0ELb1ELb1ELb1EEEvNS_9BwdParamsE --------------------------
	.section	.nv.constant0._ZN10layer_norm13ln_bwd_kernelINS_13Kernel_traitsI6__halfffffjLj1536ELj1ELj1ELj4ELj16ENS_18Kernel_traits_baseILj1536ES2_ffffjLj128EEEEELb0ELb1ELb1ELb1EEEvNS_9BwdParamsE,"a",@progbits
	.sectionflags	@""
	.align	4
.nv.constant0._ZN10layer_norm13ln_bwd_kernelINS_13Kernel_traitsI6__halfffffjLj1536ELj1ELj1ELj4ELj16ENS_18Kernel_traits_baseILj1536ES2_ffffjLj128EEEEELb0ELb1ELb1ELb1EEEvNS_9BwdParamsE:
	.zero		824


//--------------------- .nv.constant0._ZN10layer_norm13ln_bwd_kernelINS_13Kernel_traitsI6__halfffffjLj1536ELj1ELj1ELj4ELj16ENS_18Kernel_traits_baseILj1536ES2_ffffjLj128EEEEELb1ELb0ELb0ELb0EEEvNS_9BwdParamsE --------------------------
	.section	.nv.constant0._ZN10layer_norm13ln_bwd_kernelINS_13Kernel_traitsI6__halfffffjLj1536ELj1ELj1ELj4ELj16ENS_18Kernel_traits_baseILj1536ES2_ffffjLj128EEEEELb1ELb0ELb0ELb0EEEvNS_9BwdParamsE,"a",@progbits
	.sectionflags	@""
	.align	4
.nv.constant0._ZN10layer_norm13ln_bwd_kernelINS_13Kernel_traitsI6__halfffffjLj1536ELj1ELj1ELj4ELj16ENS_18Kernel_traits_baseILj1536ES2_ffffjLj128EEEEELb1ELb0ELb0ELb0EEEvNS_9BwdParamsE:
	.zero		824


//--------------------- .nv.constant0._ZN10layer_norm13ln_bwd_kernelINS_13Kernel_traitsI6__halfffffjLj1536ELj1ELj1ELj4ELj16ENS_18Kernel_traits_baseILj1536ES2_ffffjLj128EEEEELb1ELb0ELb0ELb1EEEvNS_9BwdParamsE --------------------------
	.section	.nv.constant0._ZN10layer_norm13ln_bwd_kernelINS_13Kernel_traitsI6__halfffffjLj1536ELj1ELj1ELj4ELj16ENS_18Kernel_traits_baseILj1536ES2_ffffjLj128EEEEELb1ELb0ELb0ELb1EEEvNS_9BwdParamsE,"a",@progbits
	.sectionflags	@""
	.align	4
.nv.constant0._ZN10layer_norm13ln_bwd_kernelINS_13Kernel_traitsI6__halfffffjLj1536ELj1ELj1ELj4ELj16ENS_18Kernel_traits_baseILj1536ES2_ffffjLj128EEEEELb1ELb0ELb0ELb1EEEvNS_9BwdParamsE:
	.zero		824


//--------------------- .nv.constant0._ZN10layer_norm22ln_bwd_finalize_kernelINS_22Kernel_traits_finalizeILj1536E6__halfffffjLb0ELj1024ELj4ENS_18Kernel_traits_baseILj1536ES2_ffffjLj1024EEEEELb0ELb0EEEvNS_9BwdParamsE --------------------------
	.section	.nv.constant0._ZN10layer_norm22ln_bwd_finalize_kernelINS_22Kernel_traits_finalizeILj1536E6__halfffffjLb0ELj1024ELj4ENS_18Kernel_traits_baseILj1536ES2_ffffjLj1024EEEEELb0ELb0EEEvNS_9BwdParamsE,"a",@progbits
	.sectionflags	@""
	.align	4
.nv.constant0._ZN10layer_norm22ln_bwd_finalize_kernelINS_22Kernel_traits_finalizeILj1536E6__halfffffjLb0ELj1024ELj4ENS_18Kernel_traits_baseILj1536ES2_ffffjLj1024EEEEELb0ELb0EEEvNS_9BwdParamsE:
	.zero		824


//--------------------- .nv.constant0._ZN10layer_norm13ln_bwd_kernelINS_13Kernel_traitsI6__halfffffjLj1536ELj1ELj1ELj4ELj16ENS_18Kernel_traits_baseILj1536ES2_ffffjLj128EEEEELb1ELb0ELb1ELb0EEEvNS_9BwdParamsE --------------------------
	.section	.nv.constant0._ZN10layer_norm13ln_bwd_kernelINS_13Kernel_traitsI6__halfffffjLj1536ELj1ELj1ELj4ELj16ENS_18Kernel_traits_baseILj1536ES2_ffffjLj128EEEEELb1ELb0ELb1ELb0EEEvNS_9BwdParamsE,"a",@progbits
	.sectionflags	@""
	.align	4
.nv.constant0._ZN10layer_norm13ln_bwd_kernelINS_13Kernel_traitsI6__halfffffjLj1536ELj1ELj1ELj4ELj16ENS_18Kernel_traits_baseILj1536ES2_ffffjLj128EEEEELb1ELb0ELb1ELb0EEEvNS_9BwdParamsE:
	.zero		824


//--------------------- .nv.constant0._ZN10layer_norm22ln_bwd_finalize_kernelINS_22Kernel_traits_finalizeILj1536E6__halfffffjLb0ELj1024ELj4ENS_18Kernel_traits_baseILj1536ES2_ffffjLj1024EEEEELb0ELb1EEEvNS_9BwdParamsE --------------------------
	.section	.nv.constant0._ZN10layer_norm22ln_bwd_finalize_kernelINS_22Kernel_traits_finalizeILj1536E6__halfffffjLb0ELj1024ELj4ENS_18Kernel_traits_baseILj1536ES2_ffffjLj1024EEEEELb0ELb1EEEvNS_9BwdParamsE,"a",@progbits
	.sectionflags	@""
	.align	4
.nv.constant0._ZN10layer_norm22ln_bwd_finalize_kernelINS_22Kernel_traits_finalizeILj1536E6__halfffffjLb0ELj1024ELj4ENS_18Kernel_traits_baseILj1536ES2_ffffjLj1024EEEEELb0ELb1EEEvNS_9BwdParamsE:
	.zero		824


//--------------------- .nv.constant0._ZN10layer_norm13ln_bwd_kernelINS_13Kernel_traitsI6__halfffffjLj1536ELj1ELj1ELj4ELj16ENS_18Kernel_traits_baseILj1536ES2_ffffjLj128EEEEELb1ELb0ELb1ELb1EEEvNS_9BwdParamsE --------------------------
	.section	.nv.constant0._ZN10layer_norm13ln_bwd_kernelINS_13Kernel_traitsI6__halfffffjLj1536ELj1ELj1ELj4ELj16ENS_18Kernel_traits_baseILj1536ES2_ffffjLj128EEEEELb1ELb0ELb1ELb1EEEvNS_9BwdParamsE,"a",@progbits
	.sectionflags	@""
	.align	4
.nv.constant0._ZN10layer_norm13ln_bwd_kernelINS_13Kernel_traitsI6__halfffffjLj1536ELj1ELj1ELj4ELj16ENS_18Kernel_traits_baseILj1536ES2_ffffjLj128EEEEELb1ELb0ELb1ELb1EEEvNS_9BwdParamsE:
	.zero		824


//--------------------- .nv.constant0._ZN10layer_norm13ln_bwd_kernelINS_13Kernel_traitsI6__halfffffjLj1536ELj1ELj1ELj4ELj16ENS_18Kernel_traits_baseILj1536ES2_ffffjLj128EEEEELb1ELb1ELb0ELb0EEEvNS_9BwdParamsE --------------------------
	.section	.nv.constant0._ZN10layer_norm13ln_bwd_kernelINS_13Kernel_traitsI6__halfffffjLj1536ELj1ELj1ELj4ELj16ENS_18Kernel_traits_baseILj1536ES2_ffffjLj128EEEEELb1ELb1ELb0ELb0EEEvNS_9BwdParamsE,"a",@progbits
	.sectionflags	@""
	.align	4
.nv.constant0._ZN10layer_norm13ln_bwd_kernelINS_13Kernel_traitsI6__halfffffjLj1536ELj1ELj1ELj4ELj16ENS_18Kernel_traits_baseILj1536ES2_ffffjLj128EEEEELb1ELb1ELb0ELb0EEEvNS_9BwdParamsE:
	.zero		824


//--------------------- .nv.constant0._ZN10layer_norm13ln_bwd_kernelINS_13Kernel_traitsI6__halfffffjLj1536ELj1ELj1ELj4ELj16ENS_18Kernel_traits_baseILj1536ES2_ffffjLj128EEEEELb1ELb1ELb0ELb1EEEvNS_9BwdParamsE --------------------------
	.section	.nv.constant0._ZN10layer_norm13ln_bwd_kernelINS_13Kernel_traitsI6__halfffffjLj1536ELj1ELj1ELj4ELj16ENS_18Kernel_traits_baseILj1536ES2_ffffjLj128EEEEELb1ELb1ELb0ELb1EEEvNS_9BwdParamsE,"a",@progbits
	.sectionflags	@""
	.align	4
.nv.constant0._ZN10layer_norm13ln_bwd_kernelINS_13Kernel_traitsI6__halfffffjLj1536ELj1ELj1ELj4ELj16ENS_18Kernel_traits_baseILj1536ES2_ffffjLj128EEEEELb1ELb1ELb0ELb1EEEvNS_9BwdParamsE:
	.zero		824


//--------------------- .nv.constant0._ZN10layer_norm22ln_bwd_finalize_kernelINS_22Kernel_traits_finalizeILj1536E6__halfffffjLb1ELj1024ELj4ENS_18Kernel_traits_baseILj1536ES2_ffffjLj1024EEEEELb1ELb0EEEvNS_9BwdParamsE --------------------------
	.section	.nv.constant0._ZN10layer_norm22ln_bwd_finalize_kernelINS_22Kernel_traits_finalizeILj1536E6__halfffffjLb1ELj1024ELj4ENS_18Kernel_traits_baseILj1536ES2_ffffjLj1024EEEEELb1ELb0EEEvNS_9BwdParamsE,"a",@progbits
	.sectionflags	@""
	.align	4
.nv.constant0._ZN10layer_norm22ln_bwd_finalize_kernelINS_22Kernel_traits_finalizeILj1536E6__halfffffjLb1ELj1024ELj4ENS_18Kernel_traits_baseILj1536ES2_ffffjLj1024EEEEELb1ELb0EEEvNS_9BwdParamsE:
	.zero		824


//--------------------- .nv.constant0._ZN10layer_norm13ln_bwd_kernelINS_13Kernel_traitsI6__halfffffjLj1536ELj1ELj1ELj4ELj16ENS_18Kernel_traits_baseILj1536ES2_ffffjLj128EEEEELb1ELb1ELb1ELb0EEEvNS_9BwdParamsE --------------------------
	.section	.nv.constant0._ZN10layer_norm13ln_bwd_kernelINS_13Kernel_traitsI6__halfffffjLj1536ELj1ELj1ELj4ELj16ENS_18Kernel_traits_baseILj1536ES2_ffffjLj128EEEEELb1ELb1ELb1ELb0EEEvNS_9BwdParamsE,"a",@progbits
	.sectionflags	@""
	.align	4
.nv.constant0._ZN10layer_norm13ln_bwd_kernelINS_13Kernel_traitsI6__halfffffjLj1536ELj1ELj1ELj4ELj16ENS_18Kernel_traits_baseILj1536ES2_ffffjLj128EEEEELb1ELb1ELb1ELb0EEEvNS_9BwdParamsE:
	.zero		824


//--------------------- .nv.constant0._ZN10layer_norm22ln_bwd_finalize_kernelINS_22Kernel_traits_finalizeILj1536E6__halfffffjLb1ELj1024ELj4ENS_18Kernel_traits_baseILj1536ES2_ffffjLj1024EEEEELb1ELb1EEEvNS_9BwdParamsE --------------------------
	.section	.nv.constant0._ZN10layer_norm22ln_bwd_finalize_kernelINS_22Kernel_traits_finalizeILj1536E6__halfffffjLb1ELj1024ELj4ENS_18Kernel_traits_baseILj1536ES2_ffffjLj1024EEEEELb1ELb1EEEvNS_9BwdParamsE,"a",@progbits
	.sectionflags	@""
	.align	4
.nv.constant0._ZN10layer_norm22ln_bwd_finalize_kernelINS_22Kernel_traits_finalizeILj1536E6__halfffffjLb1ELj1024ELj4ENS_18Kernel_traits_baseILj1536ES2_ffffjLj1024EEEEELb1ELb1EEEvNS_9BwdParamsE:
	.zero		824


//--------------------- .nv.constant0._ZN10layer_norm13ln_bwd_kernelINS_13Kernel_traitsI6__halfffffjLj1536ELj1ELj1ELj4ELj16ENS_18Kernel_traits_baseILj1536ES2_ffffjLj128EEEEELb1ELb1ELb1ELb1EEEvNS_9BwdParamsE --------------------------
	.section	.nv.constant0._ZN10layer_norm13ln_bwd_kernelINS_13Kernel_traitsI6__halfffffjLj1536ELj1ELj1ELj4ELj16ENS_18Kernel_traits_baseILj1536ES2_ffffjLj128EEEEELb1ELb1ELb1ELb1EEEvNS_9BwdParamsE,"a",@progbits
	.sectionflags	@""
	.align	4
.nv.constant0._ZN10layer_norm13ln_bwd_kernelINS_13Kernel_traitsI6__halfffffjLj1536ELj1ELj1ELj4ELj16ENS_18Kernel_traits_baseILj1536ES2_ffffjLj128EEEEELb1ELb1ELb1ELb1EEEvNS_9BwdParamsE:
	.zero		824


//--------------------- .nv.constant0._ZN10layer_norm13ln_bwd_kernelINS_13Kernel_traitsIfffffjLj1536ELj1ELj1ELj4ELj16ENS_18Kernel_traits_baseILj1536EfffffjLj128EEEEELb0ELb0ELb0ELb0EEEvNS_9BwdParamsE --------------------------
	.section	.nv.constant0._ZN10layer_norm13ln_bwd_kernelINS_13Kernel_traitsIfffffjLj1536ELj1ELj1ELj4ELj16ENS_18Kernel_traits_baseILj1536EfffffjLj128EEEEELb0ELb0ELb0ELb0EEEvNS_9BwdParamsE,"a",@progbits
	.sectionflags	@""
	.align	4
.nv.constant0._ZN10layer_norm13ln_bwd_kernelINS_13Kernel_traitsIfffffjLj1536ELj1ELj1ELj4ELj16ENS_18Kernel_traits_baseILj1536EfffffjLj128EEEEELb0ELb0ELb0ELb0EEEvNS_9BwdParamsE:
	.zero		824


//--------------------- .nv.constant0._ZN10layer_norm13ln_bwd_kernelINS_13Kernel_traitsIfffffjLj1536ELj1ELj1ELj4ELj16ENS_18Kernel_traits_baseILj1536EfffffjLj128EEEEELb0ELb0ELb0ELb1EEEvNS_9BwdParamsE --------------------------
	.section	.nv.constant0._ZN10layer_norm13ln_bwd_kernelINS_13Kernel_traitsIfffffjLj1536ELj1ELj1ELj4ELj16ENS_18Kernel_traits_baseILj1536EfffffjLj128EEEEELb0ELb0ELb0ELb1EEEvNS_9BwdParamsE,"a",@progbits
	.sectionflags	@""
	.align	4
.nv.constant0._ZN10layer_norm13ln_bwd_kernelINS_13Kernel_traitsIfffffjLj1536ELj1ELj1ELj4ELj16ENS_18Kernel_traits_baseILj1536EfffffjLj128EEEEELb0ELb0ELb0ELb1EEEvNS_9BwdParamsE:
	.zero		824


//--------------------- .nv.constant0._ZN10layer_norm13ln_bwd_kernelINS_13Kernel_traitsIfffffjLj1536ELj1ELj1ELj4ELj16ENS_18Kernel_traits_baseILj1536EfffffjLj128EEEEELb0ELb0ELb1ELb0EEEvNS_9BwdParamsE --------------------------
	.section	.nv.constant0._ZN10layer_norm13ln_bwd_kernelINS_13Kernel_traitsIfffffjLj1536ELj1ELj1ELj4ELj16ENS_18Kernel_traits_baseILj1536EfffffjLj128EEEEELb0ELb0ELb1ELb0EEEvNS_9BwdParamsE,"a",@progbits
	.sectionflags	@""
	.align	4
.nv.constant0._ZN10layer_norm13ln_bwd_kernelINS_13Kernel_traitsIfffffjLj1536ELj1ELj1ELj4ELj16ENS_18Kernel_traits_baseILj1536EfffffjLj128EEEEELb0ELb0ELb1ELb0EEEvNS_9BwdParamsE:
	.zero		824


//--------------------- .nv.constant0._ZN10layer_norm13ln_bwd_kernelINS_13Kernel_traitsIfffffjLj1536ELj1ELj1ELj4ELj16ENS_18Kernel_traits_baseILj1536EfffffjLj128EEEEELb0ELb0ELb1ELb1EEEvNS_9BwdParamsE --------------------------
	.section	.nv.constant0._ZN10layer_norm13ln_bwd_kernelINS_13Kernel_traitsIfffffjLj1536ELj1ELj1ELj4ELj16ENS_18Kernel_traits_baseILj1536EfffffjLj128EEEEELb0ELb0ELb1ELb1EEEvNS_9BwdParamsE,"a",@progbits
	.sectionflags	@""
	.align	4
.nv.constant0._ZN10layer_norm13ln_bwd_kernelINS_13Kernel_traitsIfffffjLj1536ELj1ELj1ELj4ELj16ENS_18Kernel_traits_baseILj1536EfffffjLj128EEEEELb0ELb0ELb1ELb1EEEvNS_9BwdParamsE:
	.zero		824


//--------------------- .nv.constant0._ZN10layer_norm13ln_bwd_kernelINS_13Kernel_traitsIfffffjLj1536ELj1ELj1ELj4ELj16ENS_18Kernel_traits_baseILj1536EfffffjLj128EEEEELb0ELb1ELb0ELb0EEEvNS_9BwdParamsE --------------------------
	.section	.nv.constant0._ZN10layer_norm13ln_bwd_kernelINS_13Kernel_traitsIfffffjLj1536ELj1ELj1ELj4ELj16ENS_18Kernel_traits_baseILj1536EfffffjLj128EEEEELb0ELb1ELb0ELb0EEEvNS_9BwdParamsE,"a",@progbits
	.sectionflags	@""
	.align	4
.nv.constant0._ZN10layer_norm13ln_bwd_kernelINS_13Kernel_traitsIfffffjLj1536ELj1ELj1ELj4ELj16ENS_18Kernel_traits_baseILj1536EfffffjLj128EEEEELb0ELb1ELb0ELb0EEEvNS_9BwdParamsE:
	.zero		824


//--------------------- .nv.constant0._ZN10layer_norm13ln_bwd_kernelINS_13Kernel_traitsIfffffjLj1536ELj1ELj1ELj4ELj16ENS_18Kernel_traits_baseILj1536EfffffjLj128EEEEELb0ELb1ELb0ELb1EEEvNS_9BwdParamsE --------------------------
	.section	.nv.constant0._ZN10layer_norm13ln_bwd_kernelINS_13Kernel_traitsIfffffjLj1536ELj1ELj1ELj4ELj16ENS_18Kernel_traits_baseILj1536EfffffjLj128EEEEELb0ELb1ELb0ELb1EEEvNS_9BwdParamsE,"a",@progbits
	.sectionflags	@""
	.align	4
.nv.constant0._ZN10layer_norm13ln_bwd_kernelINS_13Kernel_traitsIfffffjLj1536ELj1ELj1ELj4ELj16ENS_18Kernel_traits_baseILj1536EfffffjLj128EEEEELb0ELb1ELb0ELb1EEEvNS_9BwdParamsE:
	.zero		824


//--------------------- .nv.constant0._ZN10layer_norm13ln_bwd_kernelINS_13Kernel_traitsIfffffjLj1536ELj1ELj1ELj4ELj16ENS_18Kernel_traits_baseILj1536EfffffjLj128EEEEELb0ELb1ELb1ELb0EEEvNS_9BwdParamsE --------------------------
	.section	.nv.constant0._ZN10layer_norm13ln_bwd_kernelINS_13Kernel_traitsIfffffjLj1536ELj1ELj1ELj4ELj16ENS_18Kernel_traits_baseILj1536EfffffjLj128EEEEELb0ELb1ELb1ELb0EEEvNS_9BwdParamsE,"a",@progbits
	.sectionflags	@""
	.align	4
.nv.constant0._ZN10layer_norm13ln_bwd_kernelINS_13Kernel_traitsIfffffjLj1536ELj1ELj1ELj4ELj16ENS_18Kernel_traits_baseILj1536EfffffjLj128EEEEELb0ELb1ELb1ELb0EEEvNS_9BwdParamsE:
	.zero		824


//--------------------- .nv.constant0._ZN10layer_norm13ln_bwd_kernelINS_13Kernel_traitsIfffffjLj1536ELj1ELj1ELj4ELj16ENS_18Kernel_traits_baseILj1536EfffffjLj128EEEEELb0ELb1ELb1ELb1EEEvNS_9BwdParamsE --------------------------
	.section	.nv.constant0._ZN10layer_norm13ln_bwd_kernelINS_13Kernel_traitsIfffffjLj1536ELj1ELj1ELj4ELj16ENS_18Kernel_traits_baseILj1536EfffffjLj128EEEEELb0ELb1ELb1ELb1EEEvNS_9BwdParamsE,"a",@progbits
	.sectionflags	@""
	.align	4
.nv.constant0._ZN10layer_norm13ln_bwd_kernelINS_13Kernel_traitsIfffffjLj1536ELj1ELj1ELj4ELj16ENS_18Kernel_traits_baseILj1536EfffffjLj128EEEEELb0ELb1ELb1ELb1EEEvNS_9BwdParamsE:
	.zero		824


//--------------------- .nv.constant0._ZN10layer_norm13ln_bwd_kernelINS_13Kernel_traitsIfffffjLj1536ELj1ELj1ELj4ELj16ENS_18Kernel_traits_baseILj1536EfffffjLj128EEEEELb1ELb0ELb0ELb0EEEvNS_9BwdParamsE --------------------------
	.section	.nv.constant0._ZN10layer_norm13ln_bwd_kernelINS_13Kernel_traitsIfffffjLj1536ELj1ELj1ELj4ELj16ENS_18Kernel_traits_baseILj1536EfffffjLj128EEEEELb1ELb0ELb0ELb0EEEvNS_9BwdParamsE,"a",@progbits
	.sectionflags	@""
	.align	4
.nv.constant0._ZN10layer_norm13ln_bwd_kernelINS_13Kernel_traitsIfffffjLj1536ELj1ELj1ELj4ELj16ENS_18Kernel_traits_baseILj1536EfffffjLj128EEEEELb1ELb0ELb0ELb0EEEvNS_9BwdParamsE:
	.zero		824


//--------------------- .nv.constant0._ZN10layer_norm13ln_bwd_kernelINS_13Kernel_traitsIfffffjLj1536ELj1ELj1ELj4ELj16ENS_18Kernel_traits_baseILj1536EfffffjLj128EEEEELb1ELb0ELb0ELb1EEEvNS_9BwdParamsE --------------------------
	.section	.nv.constant0._ZN10layer_norm13ln_bwd_kernelINS_13Kernel_traitsIfffffjLj1536ELj1ELj1ELj4ELj16ENS_18Kernel_traits_baseILj1536EfffffjLj128EEEEELb1ELb0ELb0ELb1EEEvNS_9BwdParamsE,"a",@progbits
	.sectionflags	@""
	.align	4
.nv.constant0._ZN10layer_norm13ln_bwd_kernelINS_13Kernel_traitsIfffffjLj1536ELj1ELj1ELj4ELj16ENS_18Kernel_traits_baseILj1536EfffffjLj128EEEEELb1ELb0ELb0ELb1EEEvNS_9BwdParamsE:
	.zero		824


//--------------------- .nv.constant0._ZN10layer_norm22ln_bwd_finalize_kernelINS_22Kernel_traits_finalizeILj1536EfffffjLb0ELj1024ELj4ENS_18Kernel_traits_baseILj1536EfffffjLj1024EEEEELb0ELb0EEEvNS_9BwdParamsE --------------------------
	.section	.nv.constant0._ZN10layer_norm22ln_bwd_finalize_kernelINS_22Kernel_traits_finalizeILj1536EfffffjLb0ELj1024ELj4ENS_18Kernel_traits_baseILj1536EfffffjLj1024EEEEELb0ELb0EEEvNS_9BwdParamsE,"a",@progbits
	.sectionflags	@""
	.align	4
.nv.constant0._ZN10layer_norm22ln_bwd_finalize_kernelINS_22Kernel_traits_finalizeILj1536EfffffjLb0ELj1024ELj4ENS_18Kernel_traits_baseILj1536EfffffjLj1024EEEEELb0ELb0EEEvNS_9BwdParamsE:
	.zero		824


//--------------------- .nv.constant0._ZN10layer_norm13ln_bwd_kernelINS_13Kernel_traitsIfffffjLj1536ELj1ELj1ELj4ELj16ENS_18Kernel_traits_baseILj1536EfffffjLj128EEEEELb1ELb0ELb1ELb0EEEvNS_9BwdParamsE --------------------------
	.section	.nv.constant0._ZN10layer_norm13ln_bwd_kernelINS_13Kernel_traitsIfffffjLj1536ELj1ELj1ELj4ELj16ENS_18Kernel_traits_baseILj1536EfffffjLj128EEEEELb1ELb0ELb1ELb0EEEvNS_9BwdParamsE,"a",@progbits
	.sectionflags	@""
	.align	4
.nv.constant0._ZN10layer_norm13ln_bwd_kernelINS_13Kernel_traitsIfffffjLj1536ELj1ELj1ELj4ELj16ENS_18Kernel_traits_baseILj1536EfffffjLj128EEEEELb1ELb0ELb1ELb0EEEvNS_9BwdParamsE:
	.zero		824


//--------------------- .nv.constant0._ZN10layer_norm22ln_bwd_finalize_kernelINS_22Kernel_traits_finalizeILj1536EfffffjLb0ELj1024ELj4ENS_18Kernel_traits_baseILj1536EfffffjLj1024EEEEELb0ELb1EEEvNS_9BwdParamsE --------------------------
	.section	.nv.constant0._ZN10layer_norm22ln_bwd_finalize_kernelINS_22Kernel_traits_finalizeILj1536EfffffjLb0ELj1024ELj4ENS_18Kernel_traits_baseILj1536EfffffjLj1024EEEEELb0ELb1EEEvNS_9BwdParamsE,"a",@progbits
	.sectionflags	@""
	.align	4
.nv.constant0._ZN10layer_norm22ln_bwd_finalize_kernelINS_22Kernel_traits_finalizeILj1536EfffffjLb0ELj1024ELj4ENS_18Kernel_traits_baseILj1536EfffffjLj1024EEEEELb0ELb1EEEvNS_9BwdParamsE:
	.zero		824


//--------------------- .nv.constant0._ZN10layer_norm13ln_bwd_kernelINS_13Kernel_traitsIfffffjLj1536ELj1ELj1ELj4ELj16ENS_18Kernel_traits_baseILj1536EfffffjLj128EEEEELb1ELb0ELb1ELb1EEEvNS_9BwdParamsE --------------------------
	.section	.nv.constant0._ZN10layer_norm13ln_bwd_kernelINS_13Kernel_traitsIfffffjLj1536ELj1ELj1ELj4ELj16ENS_18Kernel_traits_baseILj1536EfffffjLj128EEEEELb1ELb0ELb1ELb1EEEvNS_9BwdParamsE,"a",@progbits
	.sectionflags	@""
	.align	4
.nv.constant0._ZN10layer_norm13ln_bwd_kernelINS_13Kernel_traitsIfffffjLj1536ELj1ELj1ELj4ELj16ENS_18Kernel_traits_baseILj1536EfffffjLj128EEEEELb1ELb0ELb1ELb1EEEvNS_9BwdParamsE:
	.zero		824


//--------------------- .nv.constant0._ZN10layer_norm13ln_bwd_kernelINS_13Kernel_traitsIfffffjLj1536ELj1ELj1ELj4ELj16ENS_18Kernel_traits_baseILj1536EfffffjLj128EEEEELb1ELb1ELb0ELb0EEEvNS_9BwdParamsE --------------------------
	.section	.nv.constant0._ZN10layer_norm13ln_bwd_kernelINS_13Kernel_traitsIfffffjLj1536ELj1ELj1ELj4ELj16ENS_18Kernel_traits_baseILj1536EfffffjLj128EEEEELb1ELb1ELb0ELb0EEEvNS_9BwdParamsE,"a",@progbits
	.sectionflags	@""
	.align	4
.nv.constant0._ZN10layer_norm13ln_bwd_kernelINS_13Kernel_traitsIfffffjLj1536ELj1ELj1ELj4ELj16ENS_18Kernel_traits_baseILj1536EfffffjLj128EEEEELb1ELb1ELb0ELb0EEEvNS_9BwdParamsE:
	.zero		824


//--------------------- .nv.constant0._ZN10layer_norm13ln_bwd_kernelINS_13Kernel_traitsIfffffjLj1536ELj1ELj1ELj4ELj16ENS_18Kernel_traits_baseILj1536EfffffjLj128EEEEELb1ELb1ELb0ELb1EEEvNS_9BwdParamsE --------------------------
	.section	.nv.constant0._ZN10layer_norm13ln_bwd_kernelINS_13Kernel_traitsIfffffjLj1536ELj1ELj1ELj4ELj16ENS_18Kernel_traits_baseILj1536EfffffjLj128EEEEELb1ELb1ELb0ELb1EEEvNS_9BwdParamsE,"a",@progbits
	.sectionflags	@""
	.align	4
.nv.constant0._ZN10layer_norm13ln_bwd_kernelINS_13Kernel_traitsIfffffjLj1536ELj1ELj1ELj4ELj16ENS_18Kernel_traits_baseILj1536EfffffjLj128EEEEELb1ELb1ELb0ELb1EEEvNS_9BwdParamsE:
	.zero		824


//--------------------- .nv.constant0._ZN10layer_norm22ln_bwd_finalize_kernelINS_22Kernel_traits_finalizeILj1536EfffffjLb1ELj1024ELj4ENS_18Kernel_traits_baseILj1536EfffffjLj1024EEEEELb1ELb0EEEvNS_9BwdParamsE --------------------------
	.section	.nv.constant0._ZN10layer_norm22ln_bwd_finalize_kernelINS_22Kernel_traits_finalizeILj1536EfffffjLb1ELj1024ELj4ENS_18Kernel_traits_baseILj1536EfffffjLj1024EEEEELb1ELb0EEEvNS_9BwdParamsE,"a",@progbits
	.sectionflags	@""
	.align	4
.nv.constant0._ZN10layer_norm22ln_bwd_finalize_kernelINS_22Kernel_traits_finalizeILj1536EfffffjLb1ELj1024ELj4ENS_18Kernel_traits_baseILj1536EfffffjLj1024EEEEELb1ELb0EEEvNS_9BwdParamsE:
	.zero		824


//--------------------- .nv.constant0._ZN10layer_norm13ln_bwd_kernelINS_13Kernel_traitsIfffffjLj1536ELj1ELj1ELj4ELj16ENS_18Kernel_traits_baseILj1536EfffffjLj128EEEEELb1ELb1ELb1ELb0EEEvNS_9BwdParamsE --------------------------
	.section	.nv.constant0._ZN10layer_norm13ln_bwd_kernelINS_13Kernel_traitsIfffffjLj1536ELj1ELj1ELj4ELj16ENS_18Kernel_traits_baseILj1536EfffffjLj128EEEEELb1ELb1ELb1ELb0EEEvNS_9BwdParamsE,"a",@progbits
	.sectionflags	@""
	.align	4
.nv.constant0._ZN10layer_norm13ln_bwd_kernelINS_13Kernel_traitsIfffffjLj1536ELj1ELj1ELj4ELj16ENS_18Kernel_traits_baseILj1536EfffffjLj128EEEEELb1ELb1ELb1ELb0EEEvNS_9BwdParamsE:
	.zero		824


//--------------------- .nv.constant0._ZN10layer_norm22ln_bwd_finalize_kernelINS_22Kernel_traits_finalizeILj1536EfffffjLb1ELj1024ELj4ENS_18Kernel_traits_baseILj1536EfffffjLj1024EEEEELb1ELb1EEEvNS_9BwdParamsE --------------------------
	.section	.nv.constant0._ZN10layer_norm22ln_bwd_finalize_kernelINS_22Kernel_traits_finalizeILj1536EfffffjLb1ELj1024ELj4ENS_18Kernel_traits_baseILj1536EfffffjLj1024EEEEELb1ELb1EEEvNS_9BwdParamsE,"a",@progbits
	.sectionflags	@""
	.align	4
.nv.constant0._ZN10layer_norm22ln_bwd_finalize_kernelINS_22Kernel_traits_finalizeILj1536EfffffjLb1ELj1024ELj4ENS_18Kernel_traits_baseILj1536EfffffjLj1024EEEEELb1ELb1EEEvNS_9BwdParamsE:
	.zero		824


//--------------------- .nv.constant0._ZN10layer_norm13ln_bwd_kernelINS_13Kernel_traitsIfffffjLj1536ELj1ELj1ELj4ELj16ENS_18Kernel_traits_baseILj1536EfffffjLj128EEEEELb1ELb1ELb1ELb1EEEvNS_9BwdParamsE --------------------------
	.section	.nv.constant0._ZN10layer_norm13ln_bwd_kernelINS_13Kernel_traitsIfffffjLj1536ELj1ELj1ELj4ELj16ENS_18Kernel_traits_baseILj1536EfffffjLj128EEEEELb1ELb1ELb1ELb1EEEvNS_9BwdParamsE,"a",@progbits
	.sectionflags	@""
	.align	4
.nv.constant0._ZN10layer_norm13ln_bwd_kernelINS_13Kernel_traitsIfffffjLj1536ELj1ELj1ELj4ELj16ENS_18Kernel_traits_baseILj1536EfffffjLj128EEEEELb1ELb1ELb1ELb1EEEvNS_9BwdParamsE:
	.zero		824


//--------------------- SYMBOLS --------------------------

	.type		.nv.reservedSmem.offset0,@object
	.size		.nv.reservedSmem.offset0,0x4
